	.target	sm_90a

	.elftype	@"ET_EXEC"


//--------------------- .note.nv.tkinfo           --------------------------
	.section	.note.nv.tkinfo,"",@"SHT_NOTE"
	.sectionflags	@"SHF_NOTE_NV_TKINFO"
	.tkinfo
        /*0018*/ 	.word	0x00000002
        /*0030*/ 	.string	""
        /*0030*/ 	.string	"ptxas"
        /*0030*/ 	.string	"Cuda compilation tools, release 13.0, V13.0.88"
        /*0030*/ 	.string	"Build cuda_13.0.r13.0/compiler.36424714_0"
        /*0030*/ 	.string	"-arch sm_90a -m 64 "



//--------------------- .note.nv.cuinfo           --------------------------
	.section	.note.nv.cuinfo,"",@"SHT_NOTE"
	.sectionflags	@"SHF_NOTE_NV_CUINFO"
        /*0018*/ 	.short	0x0002
        /*001a*/ 	.short	0x005a
        /*001c*/ 	.short	0x0082
	.zero		2


//--------------------- .nv.info                  --------------------------
	.section	.nv.info,"",@"SHT_CUDA_INFO"
	.align	4


	//----- nvinfo : EIATTR_REGCOUNT
	.align		4
        /*0000*/ 	.byte	0x04, 0x2f
        /*0002*/ 	.short	(.L_10 - .L_9)
	.align		4
.L_9:
        /*0004*/ 	.word	index@(_ZN10layer_norm31ln_parallel_residual_fwd_kernelINS_13Kernel_traitsIfffffjLj4096ELj1ELj1ELj4ELj16ENS_18Kernel_traits_baseILj4096EfffffjLj128EEEEELb1ELb1ELb1EEEvNS_9FwdParamsE)
        /*0008*/ 	.word	0x000000a1


	//----- nvinfo : EIATTR_FRAME_SIZE
	.align		4
.L_10:
        /*000c*/ 	.byte	0x04, 0x11
        /*000e*/ 	.short	(.L_12 - .L_11)
	.align		4
.L_11:
        /*0010*/ 	.word	index@(_ZN10layer_norm31ln_parallel_residual_fwd_kernelINS_13Kernel_traitsIfffffjLj4096ELj1ELj1ELj4ELj16ENS_18Kernel_traits_baseILj4096EfffffjLj128EEEEELb1ELb1ELb1EEEvNS_9FwdParamsE)
        /*0014*/ 	.word	0x00000000


	//----- nvinfo : EIATTR_REGCOUNT
	.align		4
.L_12:
        /*0018*/ 	.byte	0x04, 0x2f
        /*001a*/ 	.short	(.L_14 - .L_13)
	.align		4
.L_13:
        /*001c*/ 	.word	index@(_ZN10layer_norm31ln_parallel_residual_fwd_kernelINS_13Kernel_traitsIfffffjLj4096ELj1ELj1ELj4ELj16ENS_18Kernel_traits_baseILj4096EfffffjLj128EEEEELb1ELb1ELb0EEEvNS_9FwdParamsE)
        /*0020*/ 	.word	0x00000098


	//----- nvinfo : EIATTR_FRAME_SIZE
	.align		4
.L_14:
        /*0024*/ 	.byte	0x04, 0x11
        /*0026*/ 	.short	(.L_16 - .L_15)
	.align		4
.L_15:
        /*0028*/ 	.word	index@(_ZN10layer_norm31ln_parallel_residual_fwd_kernelINS_13Kernel_traitsIfffffjLj4096ELj1ELj1ELj4ELj16ENS_18Kernel_traits_baseILj4096EfffffjLj128EEEEELb1ELb1ELb0EEEvNS_9FwdParamsE)
        /*002c*/ 	.word	0x00000000


	//----- nvinfo : EIATTR_REGCOUNT
	.align		4
.L_16:
        /*0030*/ 	.byte	0x04, 0x2f
        /*0032*/ 	.short	(.L_18 - .L_17)
	.align		4
.L_17:
        /*0034*/ 	.word	index@(_ZN10layer_norm31ln_parallel_residual_fwd_kernelINS_13Kernel_traitsIfffffjLj4096ELj1ELj1ELj4ELj16ENS_18Kernel_traits_baseILj4096EfffffjLj128EEEEELb1ELb0ELb1EEEvNS_9FwdParamsE)
        /*0038*/ 	.word	0x000000ff


	//----- nvinfo : EIATTR_FRAME_SIZE
	.align		4
.L_18:
        /*003c*/ 	.byte	0x04, 0x11
        /*003e*/ 	.short	(.L_20 - .L_19)
	.align		4
.L_19:
        /*0040*/ 	.word	index@(_ZN10layer_norm31ln_parallel_residual_fwd_kernelINS_13Kernel_traitsIfffffjLj4096ELj1ELj1ELj4ELj16ENS_18Kernel_traits_baseILj4096EfffffjLj128EEEEELb1ELb0ELb1EEEvNS_9FwdParamsE)
        /*0044*/ 	.word	0x00000000


	//----- nvinfo : EIATTR_REGCOUNT
	.align		4
.L_20:
        /*0048*/ 	.byte	0x04, 0x2f
        /*004a*/ 	.short	(.L_22 - .L_21)
	.align		4
.L_21:
        /*004c*/ 	.word	index@(_ZN10layer_norm31ln_parallel_residual_fwd_kernelINS_13Kernel_traitsIfffffjLj4096ELj1ELj1ELj4ELj16ENS_18Kernel_traits_baseILj4096EfffffjLj128EEEEELb1ELb0ELb0EEEvNS_9FwdParamsE)
        /*0050*/ 	.word	0x000000e4


	//----- nvinfo : EIATTR_FRAME_SIZE
	.align		4
.L_22:
        /*0054*/ 	.byte	0x04, 0x11
        /*0056*/ 	.short	(.L_24 - .L_23)
	.align		4
.L_23:
        /*0058*/ 	.word	index@(_ZN10layer_norm31ln_parallel_residual_fwd_kernelINS_13Kernel_traitsIfffffjLj4096ELj1ELj1ELj4ELj16ENS_18Kernel_traits_baseILj4096EfffffjLj128EEEEELb1ELb0ELb0EEEvNS_9FwdParamsE)
        /*005c*/ 	.word	0x00000000


	//----- nvinfo : EIATTR_REGCOUNT
	.align		4
.L_24:
        /*0060*/ 	.byte	0x04, 0x2f
        /*0062*/ 	.short	(.L_26 - .L_25)
	.align		4
.L_25:
        /*0064*/ 	.word	index@(_ZN10layer_norm31ln_parallel_residual_fwd_kernelINS_13Kernel_traitsIfffffjLj4096ELj1ELj1ELj4ELj16ENS_18Kernel_traits_baseILj4096EfffffjLj128EEEEELb0ELb1ELb1EEEvNS_9FwdParamsE)
        /*0068*/ 	.word	0x0000009b


	//----- nvinfo : EIATTR_FRAME_SIZE
	.align		4
.L_26:
        /*006c*/ 	.byte	0x04, 0x11
        /*006e*/ 	.short	(.L_28 - .L_27)
	.align		4
.L_27:
        /*0070*/ 	.word	index@(_ZN10layer_norm31ln_parallel_residual_fwd_kernelINS_13Kernel_traitsIfffffjLj4096ELj1ELj1ELj4ELj16ENS_18Kernel_traits_baseILj4096EfffffjLj128EEEEELb0ELb1ELb1EEEvNS_9FwdParamsE)
        /*0074*/ 	.word	0x00000000


	//----- nvinfo : EIATTR_REGCOUNT
	.align		4
.L_28:
        /*0078*/ 	.byte	0x04, 0x2f
        /*007a*/ 	.short	(.L_30 - .L_29)
	.align		4
.L_29:
        /*007c*/ 	.word	index@(_ZN10layer_norm31ln_parallel_residual_fwd_kernelINS_13Kernel_traitsIfffffjLj4096ELj1ELj1ELj4ELj16ENS_18Kernel_traits_baseILj4096EfffffjLj128EEEEELb0ELb1ELb0EEEvNS_9FwdParamsE)
        /*0080*/ 	.word	0x00000080


	//----- nvinfo : EIATTR_FRAME_SIZE
	.align		4
.L_30:
        /*0084*/ 	.byte	0x04, 0x11
        /*0086*/ 	.short	(.L_32 - .L_31)
	.align		4
.L_31:
        /*0088*/ 	.word	index@(_ZN10layer_norm31ln_parallel_residual_fwd_kernelINS_13Kernel_traitsIfffffjLj4096ELj1ELj1ELj4ELj16ENS_18Kernel_traits_baseILj4096EfffffjLj128EEEEELb0ELb1ELb0EEEvNS_9FwdParamsE)
        /*008c*/ 	.word	0x00000000


	//----- nvinfo : EIATTR_REGCOUNT
	.align		4
.L_32:
        /*0090*/ 	.byte	0x04, 0x2f
        /*0092*/ 	.short	(.L_34 - .L_33)
	.align		4
.L_33:
        /*0094*/ 	.word	index@(_ZN10layer_norm31ln_parallel_residual_fwd_kernelINS_13Kernel_traitsIfffffjLj4096ELj1ELj1ELj4ELj16ENS_18Kernel_traits_baseILj4096EfffffjLj128EEEEELb0ELb0ELb1EEEvNS_9FwdParamsE)
        /*0098*/ 	.word	0x000000da


	//----- nvinfo : EIATTR_FRAME_SIZE
	.align		4
.L_34:
        /*009c*/ 	.byte	0x04, 0x11
        /*009e*/ 	.short	(.L_36 - .L_35)
	.align		4
.L_35:
        /*00a0*/ 	.word	index@(_ZN10layer_norm31ln_parallel_residual_fwd_kernelINS_13Kernel_traitsIfffffjLj4096ELj1ELj1ELj4ELj16ENS_18Kernel_traits_baseILj4096EfffffjLj128EEEEELb0ELb0ELb1EEEvNS_9FwdParamsE)
        /*00a4*/ 	.word	0x00000000


	//----- nvinfo : EIATTR_REGCOUNT
	.align		4
.L_36:
        /*00a8*/ 	.byte	0x04, 0x2f
        /*00aa*/ 	.short	(.L_38 - .L_37)
	.align		4
.L_37:
        /*00ac*/ 	.word	index@(_ZN10layer_norm31ln_parallel_residual_fwd_kernelINS_13Kernel_traitsIfffffjLj4096ELj1ELj1ELj4ELj16ENS_18Kernel_traits_baseILj4096EfffffjLj128EEEEELb0ELb0ELb0EEEvNS_9FwdParamsE)
        /*00b0*/ 	.word	0x000000ca


	//----- nvinfo : EIATTR_FRAME_SIZE
	.align		4
.L_38:
        /*00b4*/ 	.byte	0x04, 0x11
        /*00b6*/ 	.short	(.L_40 - .L_39)
	.align		4
.L_39:
        /*00b8*/ 	.word	index@(_ZN10layer_norm31ln_parallel_residual_fwd_kernelINS_13Kernel_traitsIfffffjLj4096ELj1ELj1ELj4ELj16ENS_18Kernel_traits_baseILj4096EfffffjLj128EEEEELb0ELb0ELb0EEEvNS_9FwdParamsE)
        /*00bc*/ 	.word	0x00000000


	//----- nvinfo : EIATTR_REGCOUNT
	.align		4
.L_40:
        /*00c0*/ 	.byte	0x04, 0x2f
        /*00c2*/ 	.short	(.L_42 - .L_41)
	.align		4
.L_41:
        /*00c4*/ 	.word	index@(_ZN10layer_norm31ln_parallel_residual_fwd_kernelINS_13Kernel_traitsI6__halfffffjLj4096ELj1ELj1ELj4ELj16ENS_18Kernel_traits_baseILj4096ES2_ffffjLj128EEEEELb1ELb1ELb1EEEvNS_9FwdParamsE)
        /*00c8*/ 	.word	0x0000009e


	//----- nvinfo : EIATTR_FRAME_SIZE
	.align		4
.L_42:
        /*00cc*/ 	.byte	0x04, 0x11
        /*00ce*/ 	.short	(.L_44 - .L_43)
	.align		4
.L_43:
        /*00d0*/ 	.word	index@(_ZN10layer_norm31ln_parallel_residual_fwd_kernelINS_13Kernel_traitsI6__halfffffjLj4096ELj1ELj1ELj4ELj16ENS_18Kernel_traits_baseILj4096ES2_ffffjLj128EEEEELb1ELb1ELb1EEEvNS_9FwdParamsE)
        /*00d4*/ 	.word	0x00000000


	//----- nvinfo : EIATTR_REGCOUNT
	.align		4
.L_44:
        /*00d8*/ 	.byte	0x04, 0x2f
        /*00da*/ 	.short	(.L_46 - .L_45)
	.align		4
.L_45:
        /*00dc*/ 	.word	index@(_ZN10layer_norm31ln_parallel_residual_fwd_kernelINS_13Kernel_traitsI6__halfffffjLj4096ELj1ELj1ELj4ELj16ENS_18Kernel_traits_baseILj4096ES2_ffffjLj128EEEEELb1ELb1ELb0EEEvNS_9FwdParamsE)
        /*00e0*/ 	.word	0x00000098


	//----- nvinfo : EIATTR_FRAME_SIZE
	.align		4
.L_46:
        /*00e4*/ 	.byte	0x04, 0x11
        /*00e6*/ 	.short	(.L_48 - .L_47)
	.align		4
.L_47:
        /*00e8*/ 	.word	index@(_ZN10layer_norm31ln_parallel_residual_fwd_kernelINS_13Kernel_traitsI6__halfffffjLj4096ELj1ELj1ELj4ELj16ENS_18Kernel_traits_baseILj4096ES2_ffffjLj128EEEEELb1ELb1ELb0EEEvNS_9FwdParamsE)
        /*00ec*/ 	.word	0x00000000


	//----- nvinfo : EIATTR_REGCOUNT
	.align		4
.L_48:
        /*00f0*/ 	.byte	0x04, 0x2f
        /*00f2*/ 	.short	(.L_50 - .L_49)
	.align		4
.L_49:
        /*00f4*/ 	.word	index@(_ZN10layer_norm31ln_parallel_residual_fwd_kernelINS_13Kernel_traitsI6__halfffffjLj4096ELj1ELj1ELj4ELj16ENS_18Kernel_traits_baseILj4096ES2_ffffjLj128EEEEELb1ELb0ELb1EEEvNS_9FwdParamsE)
        /*00f8*/ 	.word	0x000000ff


	//----- nvinfo : EIATTR_FRAME_SIZE
	.align		4
.L_50:
        /*00fc*/ 	.byte	0x04, 0x11
        /*00fe*/ 	.short	(.L_52 - .L_51)
	.align		4
.L_51:
        /*0100*/ 	.word	index@(_ZN10layer_norm31ln_parallel_residual_fwd_kernelINS_13Kernel_traitsI6__halfffffjLj4096ELj1ELj1ELj4ELj16ENS_18Kernel_traits_baseILj4096ES2_ffffjLj128EEEEELb1ELb0ELb1EEEvNS_9FwdParamsE)
        /*0104*/ 	.word	0x00000000


	//----- nvinfo : EIATTR_REGCOUNT
	.align		4
.L_52:
        /*0108*/ 	.byte	0x04, 0x2f
        /*010a*/ 	.short	(.L_54 - .L_53)
	.align		4
.L_53:
        /*010c*/ 	.word	index@(_ZN10layer_norm31ln_parallel_residual_fwd_kernelINS_13Kernel_traitsI6__halfffffjLj4096ELj1ELj1ELj4ELj16ENS_18Kernel_traits_baseILj4096ES2_ffffjLj128EEEEELb1ELb0ELb0EEEvNS_9FwdParamsE)
        /*0110*/ 	.word	0x000000e2


	//----- nvinfo : EIATTR_FRAME_SIZE
	.align		4
.L_54:
        /*0114*/ 	.byte	0x04, 0x11
        /*0116*/ 	.short	(.L_56 - .L_55)
	.align		4
.L_55:
        /*0118*/ 	.word	index@(_ZN10layer_norm31ln_parallel_residual_fwd_kernelINS_13Kernel_traitsI6__halfffffjLj4096ELj1ELj1ELj4ELj16ENS_18Kernel_traits_baseILj4096ES2_ffffjLj128EEEEELb1ELb0ELb0EEEvNS_9FwdParamsE)
        /*011c*/ 	.word	0x00000000


	//----- nvinfo : EIATTR_REGCOUNT
	.align		4
.L_56:
        /*0120*/ 	.byte	0x04, 0x2f
        /*0122*/ 	.short	(.L_58 - .L_57)
	.align		4
.L_57:
        /*0124*/ 	.word	index@(_ZN10layer_norm31ln_parallel_residual_fwd_kernelINS_13Kernel_traitsI6__halfffffjLj4096ELj1ELj1ELj4ELj16ENS_18Kernel_traits_baseILj4096ES2_ffffjLj128EEEEELb0ELb1ELb1EEEvNS_9FwdParamsE)
        /*0128*/ 	.word	0x000000a3


	//----- nvinfo : EIATTR_FRAME_SIZE
	.align		4
.L_58:
        /*012c*/ 	.byte	0x04, 0x11
        /*012e*/ 	.short	(.L_60 - .L_59)
	.align		4
.L_59:
        /*0130*/ 	.word	index@(_ZN10layer_norm31ln_parallel_residual_fwd_kernelINS_13Kernel_traitsI6__halfffffjLj4096ELj1ELj1ELj4ELj16ENS_18Kernel_traits_baseILj4096ES2_ffffjLj128EEEEELb0ELb1ELb1EEEvNS_9FwdParamsE)
        /*0134*/ 	.word	0x00000000


	//----- nvinfo : EIATTR_REGCOUNT
	.align		4
.L_60:
        /*0138*/ 	.byte	0x04, 0x2f
        /*013a*/ 	.short	(.L_62 - .L_61)
	.align		4
.L_61:
        /*013c*/ 	.word	index@(_ZN10layer_norm31ln_parallel_residual_fwd_kernelINS_13Kernel_traitsI6__halfffffjLj4096ELj1ELj1ELj4ELj16ENS_18Kernel_traits_baseILj4096ES2_ffffjLj128EEEEELb0ELb1ELb0EEEvNS_9FwdParamsE)
        /*0140*/ 	.word	0x00000080


	//----- nvinfo : EIATTR_FRAME_SIZE
	.align		4
.L_62:
        /*0144*/ 	.byte	0x04, 0x11
        /*0146*/ 	.short	(.L_64 - .L_63)
	.align		4
.L_63:
        /*0148*/ 	.word	index@(_ZN10layer_norm31ln_parallel_residual_fwd_kernelINS_13Kernel_traitsI6__halfffffjLj4096ELj1ELj1ELj4ELj16ENS_18Kernel_traits_baseILj4096ES2_ffffjLj128EEEEELb0ELb1ELb0EEEvNS_9FwdParamsE)
        /*014c*/ 	.word	0x00000000


	//----- nvinfo : EIATTR_REGCOUNT
	.align		4
.L_64:
        /*0150*/ 	.byte	0x04, 0x2f
        /*0152*/ 	.short	(.L_66 - .L_65)
	.align		4
.L_65:
        /*0154*/ 	.word	index@(_ZN10layer_norm31ln_parallel_residual_fwd_kernelINS_13Kernel_traitsI6__halfffffjLj4096ELj1ELj1ELj4ELj16ENS_18Kernel_traits_baseILj4096ES2_ffffjLj128EEEEELb0ELb0ELb1EEEvNS_9FwdParamsE)
        /*0158*/ 	.word	0x000000de


	//----- nvinfo : EIATTR_FRAME_SIZE
	.align		4
.L_66:
        /*015c*/ 	.byte	0x04, 0x11
        /*015e*/ 	.short	(.L_68 - .L_67)
	.align		4
.L_67:
        /*0160*/ 	.word	index@(_ZN10layer_norm31ln_parallel_residual_fwd_kernelINS_13Kernel_traitsI6__halfffffjLj4096ELj1ELj1ELj4ELj16ENS_18Kernel_traits_baseILj4096ES2_ffffjLj128EEEEELb0ELb0ELb1EEEvNS_9FwdParamsE)
        /*0164*/ 	.word	0x00000000


	//----- nvinfo : EIATTR_REGCOUNT
	.align		4
.L_68:
        /*0168*/ 	.byte	0x04, 0x2f
        /*016a*/ 	.short	(.L_70 - .L_69)
	.align		4
.L_69:
        /*016c*/ 	.word	index@(_ZN10layer_norm31ln_parallel_residual_fwd_kernelINS_13Kernel_traitsI6__halfffffjLj4096ELj1ELj1ELj4ELj16ENS_18Kernel_traits_baseILj4096ES2_ffffjLj128EEEEELb0ELb0ELb0EEEvNS_9FwdParamsE)
        /*0170*/ 	.word	0x000000c7


	//----- nvinfo : EIATTR_FRAME_SIZE
	.align		4
.L_70:
        /*0174*/ 	.byte	0x04, 0x11
        /*0176*/ 	.short	(.L_72 - .L_71)
	.align		4
.L_71:
        /*0178*/ 	.word	index@(_ZN10layer_norm31ln_parallel_residual_fwd_kernelINS_13Kernel_traitsI6__halfffffjLj4096ELj1ELj1ELj4ELj16ENS_18Kernel_traits_baseILj4096ES2_ffffjLj128EEEEELb0ELb0ELb0EEEvNS_9FwdParamsE)
        /*017c*/ 	.word	0x00000000


	//----- nvinfo : EIATTR_REGCOUNT
	.align		4
.L_72:
        /*0180*/ 	.byte	0x04, 0x2f
        /*0182*/ 	.short	(.L_74 - .L_73)
	.align		4
.L_73:
        /*0184*/ 	.word	index@(_ZN10layer_norm31ln_parallel_residual_fwd_kernelINS_13Kernel_traitsIf6__halffS2_fjLj4096ELj1ELj1ELj4ELj16ENS_18Kernel_traits_baseILj4096EfS2_fS2_fjLj128EEEEELb1ELb1ELb1EEEvNS_9FwdParamsE)
        /*0188*/ 	.word	0x0000009d


	//----- nvinfo : EIATTR_FRAME_SIZE
	.align		4
.L_74:
        /*018c*/ 	.byte	0x04, 0x11
        /*018e*/ 	.short	(.L_76 - .L_75)
	.align		4
.L_75:
        /*0190*/ 	.word	index@(_ZN10layer_norm31ln_parallel_residual_fwd_kernelINS_13Kernel_traitsIf6__halffS2_fjLj4096ELj1ELj1ELj4ELj16ENS_18Kernel_traits_baseILj4096EfS2_fS2_fjLj128EEEEELb1ELb1ELb1EEEvNS_9FwdParamsE)
        /*0194*/ 	.word	0x00000000


	//----- nvinfo : EIATTR_REGCOUNT
	.align		4
.L_76:
        /*0198*/ 	.byte	0x04, 0x2f
        /*019a*/ 	.short	(.L_78 - .L_77)
	.align		4
.L_77:
        /*019c*/ 	.word	index@(_ZN10layer_norm31ln_parallel_residual_fwd_kernelINS_13Kernel_traitsIf6__halffS2_fjLj4096ELj1ELj1ELj4ELj16ENS_18Kernel_traits_baseILj4096EfS2_fS2_fjLj128EEEEELb1ELb1ELb0EEEvNS_9FwdParamsE)
        /*01a0*/ 	.word	0x0000009c


	//----- nvinfo : EIATTR_FRAME_SIZE
	.align		4
.L_78:
        /*01a4*/ 	.byte	0x04, 0x11
        /*01a6*/ 	.short	(.L_80 - .L_79)
	.align		4
.L_79:
        /*01a8*/ 	.word	index@(_ZN10layer_norm31ln_parallel_residual_fwd_kernelINS_13Kernel_traitsIf6__halffS2_fjLj4096ELj1ELj1ELj4ELj16ENS_18Kernel_traits_baseILj4096EfS2_fS2_fjLj128EEEEELb1ELb1ELb0EEEvNS_9FwdParamsE)
        /*01ac*/ 	.word	0x00000000


	//----- nvinfo : EIATTR_REGCOUNT
	.align		4
.L_80:
        /*01b0*/ 	.byte	0x04, 0x2f
        /*01b2*/ 	.short	(.L_82 - .L_81)
	.align		4
.L_81:
        /*01b4*/ 	.word	index@(_ZN10layer_norm31ln_parallel_residual_fwd_kernelINS_13Kernel_traitsIf6__halffS2_fjLj4096ELj1ELj1ELj4ELj16ENS_18Kernel_traits_baseILj4096EfS2_fS2_fjLj128EEEEELb1ELb0ELb1EEEvNS_9FwdParamsE)
        /*01b8*/ 	.word	0x000000f5


	//----- nvinfo : EIATTR_FRAME_SIZE
	.align		4
.L_82:
        /*01bc*/ 	.byte	0x04, 0x11
        /*01be*/ 	.short	(.L_84 - .L_83)
	.align		4
.L_83:
        /*01c0*/ 	.word	index@(_ZN10layer_norm31ln_parallel_residual_fwd_kernelINS_13Kernel_traitsIf6__halffS2_fjLj4096ELj1ELj1ELj4ELj16ENS_18Kernel_traits_baseILj4096EfS2_fS2_fjLj128EEEEELb1ELb0ELb1EEEvNS_9FwdParamsE)
        /*01c4*/ 	.word	0x00000000


	//----- nvinfo : EIATTR_REGCOUNT
	.align		4
.L_84:
        /*01c8*/ 	.byte	0x04, 0x2f
        /*01ca*/ 	.short	(.L_86 - .L_85)
	.align		4
.L_85:
        /*01cc*/ 	.word	index@(_ZN10layer_norm31ln_parallel_residual_fwd_kernelINS_13Kernel_traitsIf6__halffS2_fjLj4096ELj1ELj1ELj4ELj16ENS_18Kernel_traits_baseILj4096EfS2_fS2_fjLj128EEEEELb1ELb0ELb0EEEvNS_9FwdParamsE)
        /*01d0*/ 	.word	0x000000de


	//----- nvinfo : EIATTR_FRAME_SIZE
	.align		4
.L_86:
        /*01d4*/ 	.byte	0x04, 0x11
        /*01d6*/ 	.short	(.L_88 - .L_87)
	.align		4
.L_87:
        /*01d8*/ 	.word	index@(_ZN10layer_norm31ln_parallel_residual_fwd_kernelINS_13Kernel_traitsIf6__halffS2_fjLj4096ELj1ELj1ELj4ELj16ENS_18Kernel_traits_baseILj4096EfS2_fS2_fjLj128EEEEELb1ELb0ELb0EEEvNS_9FwdParamsE)
        /*01dc*/ 	.word	0x00000000


	//----- nvinfo : EIATTR_REGCOUNT
	.align		4
.L_88:
        /*01e0*/ 	.byte	0x04, 0x2f
        /*01e2*/ 	.short	(.L_90 - .L_89)
	.align		4
.L_89:
        /*01e4*/ 	.word	index@(_ZN10layer_norm31ln_parallel_residual_fwd_kernelINS_13Kernel_traitsIf6__halffS2_fjLj4096ELj1ELj1ELj4ELj16ENS_18Kernel_traits_baseILj4096EfS2_fS2_fjLj128EEEEELb0ELb1ELb1EEEvNS_9FwdParamsE)
        /*01e8*/ 	.word	0x00000080


	//----- nvinfo : EIATTR_FRAME_SIZE
	.align		4
.L_90:
        /*01ec*/ 	.byte	0x04, 0x11
        /*01ee*/ 	.short	(.L_92 - .L_91)
	.align		4
.L_91:
        /*01f0*/ 	.word	index@(_ZN10layer_norm31ln_parallel_residual_fwd_kernelINS_13Kernel_traitsIf6__halffS2_fjLj4096ELj1ELj1ELj4ELj16ENS_18Kernel_traits_baseILj4096EfS2_fS2_fjLj128EEEEELb0ELb1ELb1EEEvNS_9FwdParamsE)
        /*01f4*/ 	.word	0x00000000


	//----- nvinfo : EIATTR_REGCOUNT
	.align		4
.L_92:
        /*01f8*/ 	.byte	0x04, 0x2f
        /*01fa*/ 	.short	(.L_94 - .L_93)
	.align		4
.L_93:
        /*01fc*/ 	.word	index@(_ZN10layer_norm31ln_parallel_residual_fwd_kernelINS_13Kernel_traitsIf6__halffS2_fjLj4096ELj1ELj1ELj4ELj16ENS_18Kernel_traits_baseILj4096EfS2_fS2_fjLj128EEEEELb0ELb1ELb0EEEvNS_9FwdParamsE)
        /*0200*/ 	.word	0x00000080


	//----- nvinfo : EIATTR_FRAME_SIZE
	.align		4
.L_94:
        /*0204*/ 	.byte	0x04, 0x11
        /*0206*/ 	.short	(.L_96 - .L_95)
	.align		4
.L_95:
        /*0208*/ 	.word	index@(_ZN10layer_norm31ln_parallel_residual_fwd_kernelINS_13Kernel_traitsIf6__halffS2_fjLj4096ELj1ELj1ELj4ELj16ENS_18Kernel_traits_baseILj4096EfS2_fS2_fjLj128EEEEELb0ELb1ELb0EEEvNS_9FwdParamsE)
        /*020c*/ 	.word	0x00000000


	//----- nvinfo : EIATTR_REGCOUNT
	.align		4
.L_96:
        /*0210*/ 	.byte	0x04, 0x2f
        /*0212*/ 	.short	(.L_98 - .L_97)
	.align		4
.L_97:
        /*0214*/ 	.word	index@(_ZN10layer_norm31ln_parallel_residual_fwd_kernelINS_13Kernel_traitsIf6__halffS2_fjLj4096ELj1ELj1ELj4ELj16ENS_18Kernel_traits_baseILj4096EfS2_fS2_fjLj128EEEEELb0ELb0ELb1EEEvNS_9FwdParamsE)
        /*0218*/ 	.word	0x000000e7


	//----- nvinfo : EIATTR_FRAME_SIZE
	.align		4
.L_98:
        /*021c*/ 	.byte	0x04, 0x11
        /*021e*/ 	.short	(.L_100 - .L_99)
	.align		4
.L_99:
        /*0220*/ 	.word	index@(_ZN10layer_norm31ln_parallel_residual_fwd_kernelINS_13Kernel_traitsIf6__halffS2_fjLj4096ELj1ELj1ELj4ELj16ENS_18Kernel_traits_baseILj4096EfS2_fS2_fjLj128EEEEELb0ELb0ELb1EEEvNS_9FwdParamsE)
        /*0224*/ 	.word	0x00000000


	//----- nvinfo : EIATTR_REGCOUNT
	.align		4
.L_100:
        /*0228*/ 	.byte	0x04, 0x2f
        /*022a*/ 	.short	(.L_102 - .L_101)
	.align		4
.L_101:
        /*022c*/ 	.word	index@(_ZN10layer_norm31ln_parallel_residual_fwd_kernelINS_13Kernel_traitsIf6__halffS2_fjLj4096ELj1ELj1ELj4ELj16ENS_18Kernel_traits_baseILj4096EfS2_fS2_fjLj128EEEEELb0ELb0ELb0EEEvNS_9FwdParamsE)
        /*0230*/ 	.word	0x000000cd


	//----- nvinfo : EIATTR_FRAME_SIZE
	.align		4
.L_102:
        /*0234*/ 	.byte	0x04, 0x11
        /*0236*/ 	.short	(.L_104 - .L_103)
	.align		4
.L_103:
        /*0238*/ 	.word	index@(_ZN10layer_norm31ln_parallel_residual_fwd_kernelINS_13Kernel_traitsIf6__halffS2_fjLj4096ELj1ELj1ELj4ELj16ENS_18Kernel_traits_baseILj4096EfS2_fS2_fjLj128EEEEELb0ELb0ELb0EEEvNS_9FwdParamsE)
        /*023c*/ 	.word	0x00000000


	//----- nvinfo : EIATTR_REGCOUNT
	.align		4
.L_104:
        /*0240*/ 	.byte	0x04, 0x2f
        /*0242*/ 	.short	(.L_106 - .L_105)
	.align		4
.L_105:
        /*0244*/ 	.word	index@(_ZN10layer_norm31ln_parallel_residual_fwd_kernelINS_13Kernel_traitsI6__halfS2_fS2_fjLj4096ELj1ELj1ELj4ELj16ENS_18Kernel_traits_baseILj4096ES2_S2_fS2_fjLj128EEEEELb1ELb1ELb1EEEvNS_9FwdParamsE)
        /*0248*/ 	.word	0x0000009b


	//----- nvinfo : EIATTR_FRAME_SIZE
	.align		4
.L_106:
        /*024c*/ 	.byte	0x04, 0x11
        /*024e*/ 	.short	(.L_108 - .L_107)
	.align		4
.L_107:
        /*0250*/ 	.word	index@(_ZN10layer_norm31ln_parallel_residual_fwd_kernelINS_13Kernel_traitsI6__halfS2_fS2_fjLj4096ELj1ELj1ELj4ELj16ENS_18Kernel_traits_baseILj4096ES2_S2_fS2_fjLj128EEEEELb1ELb1ELb1EEEvNS_9FwdParamsE)
        /*0254*/ 	.word	0x00000000


	//----- nvinfo : EIATTR_REGCOUNT
	.align		4
.L_108:
        /*0258*/ 	.byte	0x04, 0x2f
        /*025a*/ 	.short	(.L_110 - .L_109)
	.align		4
.L_109:
        /*025c*/ 	.word	index@(_ZN10layer_norm31ln_parallel_residual_fwd_kernelINS_13Kernel_traitsI6__halfS2_fS2_fjLj4096ELj1ELj1ELj4ELj16ENS_18Kernel_traits_baseILj4096ES2_S2_fS2_fjLj128EEEEELb1ELb1ELb0EEEvNS_9FwdParamsE)
        /*0260*/ 	.word	0x0000009c


	//----- nvinfo : EIATTR_FRAME_SIZE
	.align		4
.L_110:
        /*0264*/ 	.byte	0x04, 0x11
        /*0266*/ 	.short	(.L_112 - .L_111)
	.align		4
.L_111:
        /*0268*/ 	.word	index@(_ZN10layer_norm31ln_parallel_residual_fwd_kernelINS_13Kernel_traitsI6__halfS2_fS2_fjLj4096ELj1ELj1ELj4ELj16ENS_18Kernel_traits_baseILj4096ES2_S2_fS2_fjLj128EEEEELb1ELb1ELb0EEEvNS_9FwdParamsE)
        /*026c*/ 	.word	0x00000000


	//----- nvinfo : EIATTR_REGCOUNT
	.align		4
.L_112:
        /*0270*/ 	.byte	0x04, 0x2f
        /*0272*/ 	.short	(.L_114 - .L_113)
	.align		4
.L_113:
        /*0274*/ 	.word	index@(_ZN10layer_norm31ln_parallel_residual_fwd_kernelINS_13Kernel_traitsI6__halfS2_fS2_fjLj4096ELj1ELj1ELj4ELj16ENS_18Kernel_traits_baseILj4096ES2_S2_fS2_fjLj128EEEEELb1ELb0ELb1EEEvNS_9FwdParamsE)
        /*0278*/ 	.word	0x000000e5


	//----- nvinfo : EIATTR_FRAME_SIZE
	.align		4
.L_114:
        /*027c*/ 	.byte	0x04, 0x11
        /*027e*/ 	.short	(.L_116 - .L_115)
	.align		4
.L_115:
        /*0280*/ 	.word	index@(_ZN10layer_norm31ln_parallel_residual_fwd_kernelINS_13Kernel_traitsI6__halfS2_fS2_fjLj4096ELj1ELj1ELj4ELj16ENS_18Kernel_traits_baseILj4096ES2_S2_fS2_fjLj128EEEEELb1ELb0ELb1EEEvNS_9FwdParamsE)
        /*0284*/ 	.word	0x00000000


	//----- nvinfo : EIATTR_REGCOUNT
	.align		4
.L_116:
        /*0288*/ 	.byte	0x04, 0x2f
        /*028a*/ 	.short	(.L_118 - .L_117)
	.align		4
.L_117:
        /*028c*/ 	.word	index@(_ZN10layer_norm31ln_parallel_residual_fwd_kernelINS_13Kernel_traitsI6__halfS2_fS2_fjLj4096ELj1ELj1ELj4ELj16ENS_18Kernel_traits_baseILj4096ES2_S2_fS2_fjLj128EEEEELb1ELb0ELb0EEEvNS_9FwdParamsE)
        /*0290*/ 	.word	0x000000df


	//----- nvinfo : EIATTR_FRAME_SIZE
	.align		4
.L_118:
        /*0294*/ 	.byte	0x04, 0x11
        /*0296*/ 	.short	(.L_120 - .L_119)
	.align		4
.L_119:
        /*0298*/ 	.word	index@(_ZN10layer_norm31ln_parallel_residual_fwd_kernelINS_13Kernel_traitsI6__halfS2_fS2_fjLj4096ELj1ELj1ELj4ELj16ENS_18Kernel_traits_baseILj4096ES2_S2_fS2_fjLj128EEEEELb1ELb0ELb0EEEvNS_9FwdParamsE)
        /*029c*/ 	.word	0x00000000


	//----- nvinfo : EIATTR_REGCOUNT
	.align		4
.L_120:
        /*02a0*/ 	.byte	0x04, 0x2f
        /*02a2*/ 	.short	(.L_122 - .L_121)
	.align		4
.L_121:
        /*02a4*/ 	.word	index@(_ZN10layer_norm31ln_parallel_residual_fwd_kernelINS_13Kernel_traitsI6__halfS2_fS2_fjLj4096ELj1ELj1ELj4ELj16ENS_18Kernel_traits_baseILj4096ES2_S2_fS2_fjLj128EEEEELb0ELb1ELb1EEEvNS_9FwdParamsE)
        /*02a8*/ 	.word	0x00000080


	//----- nvinfo : EIATTR_FRAME_SIZE
	.align		4
.L_122:
        /*02ac*/ 	.byte	0x04, 0x11
        /*02ae*/ 	.short	(.L_124 - .L_123)
	.align		4
.L_123:
        /*02b0*/ 	.word	index@(_ZN10layer_norm31ln_parallel_residual_fwd_kernelINS_13Kernel_traitsI6__halfS2_fS2_fjLj4096ELj1ELj1ELj4ELj16ENS_18Kernel_traits_baseILj4096ES2_S2_fS2_fjLj128EEEEELb0ELb1ELb1EEEvNS_9FwdParamsE)
        /*02b4*/ 	.word	0x00000000


	//----- nvinfo : EIATTR_REGCOUNT
	.align		4
.L_124:
        /*02b8*/ 	.byte	0x04, 0x2f
        /*02ba*/ 	.short	(.L_126 - .L_125)
	.align		4
.L_125:
        /*02bc*/ 	.word	index@(_ZN10layer_norm31ln_parallel_residual_fwd_kernelINS_13Kernel_traitsI6__halfS2_fS2_fjLj4096ELj1ELj1ELj4ELj16ENS_18Kernel_traits_baseILj4096ES2_S2_fS2_fjLj128EEEEELb0ELb1ELb0EEEvNS_9FwdParamsE)
        /*02c0*/ 	.word	0x00000080


	//----- nvinfo : EIATTR_FRAME_SIZE
	.align		4
.L_126:
        /*02c4*/ 	.byte	0x04, 0x11
        /*02c6*/ 	.short	(.L_128 - .L_127)
	.align		4
.L_127:
        /*02c8*/ 	.word	index@(_ZN10layer_norm31ln_parallel_residual_fwd_kernelINS_13Kernel_traitsI6__halfS2_fS2_fjLj4096ELj1ELj1ELj4ELj16ENS_18Kernel_traits_baseILj4096ES2_S2_fS2_fjLj128EEEEELb0ELb1ELb0EEEvNS_9FwdParamsE)
        /*02cc*/ 	.word	0x00000000


	//----- nvinfo : EIATTR_REGCOUNT
	.align		4
.L_128:
        /*02d0*/ 	.byte	0x04, 0x2f
        /*02d2*/ 	.short	(.L_130 - .L_129)
	.align		4
.L_129:
        /*02d4*/ 	.word	index@(_ZN10layer_norm31ln_parallel_residual_fwd_kernelINS_13Kernel_traitsI6__halfS2_fS2_fjLj4096ELj1ELj1ELj4ELj16ENS_18Kernel_traits_baseILj4096ES2_S2_fS2_fjLj128EEEEELb0ELb0ELb1EEEvNS_9FwdParamsE)
        /*02d8*/ 	.word	0x000000c8


	//----- nvinfo : EIATTR_FRAME_SIZE
	.align		4
.L_130:
        /*02dc*/ 	.byte	0x04, 0x11
        /*02de*/ 	.short	(.L_132 - .L_131)
	.align		4
.L_131:
        /*02e0*/ 	.word	index@(_ZN10layer_norm31ln_parallel_residual_fwd_kernelINS_13Kernel_traitsI6__halfS2_fS2_fjLj4096ELj1ELj1ELj4ELj16ENS_18Kernel_traits_baseILj4096ES2_S2_fS2_fjLj128EEEEELb0ELb0ELb1EEEvNS_9FwdParamsE)
        /*02e4*/ 	.word	0x00000000


	//----- nvinfo : EIATTR_REGCOUNT
	.align		4
.L_132:
        /*02e8*/ 	.byte	0x04, 0x2f
        /*02ea*/ 	.short	(.L_134 - .L_133)
	.align		4
.L_133:
        /*02ec*/ 	.word	index@(_ZN10layer_norm31ln_parallel_residual_fwd_kernelINS_13Kernel_traitsI6__halfS2_fS2_fjLj4096ELj1ELj1ELj4ELj16ENS_18Kernel_traits_baseILj4096ES2_S2_fS2_fjLj128EEEEELb0ELb0ELb0EEEvNS_9FwdParamsE)
        /*02f0*/ 	.word	0x000000ce


	//----- nvinfo : EIATTR_FRAME_SIZE
	.align		4
.L_134:
        /*02f4*/ 	.byte	0x04, 0x11
        /*02f6*/ 	.short	(.L_136 - .L_135)
	.align		4
.L_135:
        /*02f8*/ 	.word	index@(_ZN10layer_norm31ln_parallel_residual_fwd_kernelINS_13Kernel_traitsI6__halfS2_fS2_fjLj4096ELj1ELj1ELj4ELj16ENS_18Kernel_traits_baseILj4096ES2_S2_fS2_fjLj128EEEEELb0ELb0ELb0EEEvNS_9FwdParamsE)
        /*02fc*/ 	.word	0x00000000


	//----- nvinfo : EIATTR_REGCOUNT
	.align		4
.L_136:
        /*0300*/ 	.byte	0x04, 0x2f
        /*0302*/ 	.short	(.L_138 - .L_137)
	.align		4
.L_137:
        /*0304*/ 	.word	index@(_ZN10layer_norm31ln_parallel_residual_fwd_kernelINS_13Kernel_traitsIf6__halfS2_S2_fjLj4096ELj1ELj1ELj4ELj16ENS_18Kernel_traits_baseILj4096EfS2_S2_S2_fjLj128EEEEELb1ELb1ELb1EEEvNS_9FwdParamsE)
        /*0308*/ 	.word	0x000000a8


	//----- nvinfo : EIATTR_FRAME_SIZE
	.align		4
.L_138:
        /*030c*/ 	.byte	0x04, 0x11
        /*030e*/ 	.short	(.L_140 - .L_139)
	.align		4
.L_139:
        /*0310*/ 	.word	index@(_ZN10layer_norm31ln_parallel_residual_fwd_kernelINS_13Kernel_traitsIf6__halfS2_S2_fjLj4096ELj1ELj1ELj4ELj16ENS_18Kernel_traits_baseILj4096EfS2_S2_S2_fjLj128EEEEELb1ELb1ELb1EEEvNS_9FwdParamsE)
        /*0314*/ 	.word	0x00000000


	//----- nvinfo : EIATTR_REGCOUNT
	.align		4
.L_140:
        /*0318*/ 	.byte	0x04, 0x2f
        /*031a*/ 	.short	(.L_142 - .L_141)
	.align		4
.L_141:
        /*031c*/ 	.word	index@(_ZN10layer_norm31ln_parallel_residual_fwd_kernelINS_13Kernel_traitsIf6__halfS2_S2_fjLj4096ELj1ELj1ELj4ELj16ENS_18Kernel_traits_baseILj4096EfS2_S2_S2_fjLj128EEEEELb1ELb1ELb0EEEvNS_9FwdParamsE)
        /*0320*/ 	.word	0x00000097


	//----- nvinfo : EIATTR_FRAME_SIZE
	.align		4
.L_142:
        /*0324*/ 	.byte	0x04, 0x11
        /*0326*/ 	.short	(.L_144 - .L_143)
	.align		4
.L_143:
        /*0328*/ 	.word	index@(_ZN10layer_norm31ln_parallel_residual_fwd_kernelINS_13Kernel_traitsIf6__halfS2_S2_fjLj4096ELj1ELj1ELj4ELj16ENS_18Kernel_traits_baseILj4096EfS2_S2_S2_fjLj128EEEEELb1ELb1ELb0EEEvNS_9FwdParamsE)
        /*032c*/ 	.word	0x00000000


	//----- nvinfo : EIATTR_REGCOUNT
	.align		4
.L_144:
        /*0330*/ 	.byte	0x04, 0x2f
        /*0332*/ 	.short	(.L_146 - .L_145)
	.align		4
.L_145:
        /*0334*/ 	.word	index@(_ZN10layer_norm31ln_parallel_residual_fwd_kernelINS_13Kernel_traitsIf6__halfS2_S2_fjLj4096ELj1ELj1ELj4ELj16ENS_18Kernel_traits_baseILj4096EfS2_S2_S2_fjLj128EEEEELb1ELb0ELb1EEEvNS_9FwdParamsE)
        /*0338*/ 	.word	0x000000fe


	//----- nvinfo : EIATTR_FRAME_SIZE
	.align		4
.L_146:
        /*033c*/ 	.byte	0x04, 0x11
        /*033e*/ 	.short	(.L_148 - .L_147)
	.align		4
.L_147:
        /*0340*/ 	.word	index@(_ZN10layer_norm31ln_parallel_residual_fwd_kernelINS_13Kernel_traitsIf6__halfS2_S2_fjLj4096ELj1ELj1ELj4ELj16ENS_18Kernel_traits_baseILj4096EfS2_S2_S2_fjLj128EEEEELb1ELb0ELb1EEEvNS_9FwdParamsE)
        /*0344*/ 	.word	0x00000000


	//----- nvinfo : EIATTR_REGCOUNT
	.align		4
.L_148:
        /*0348*/ 	.byte	0x04, 0x2f
        /*034a*/ 	.short	(.L_150 - .L_149)
	.align		4
.L_149:
        /*034c*/ 	.word	index@(_ZN10layer_norm31ln_parallel_residual_fwd_kernelINS_13Kernel_traitsIf6__halfS2_S2_fjLj4096ELj1ELj1ELj4ELj16ENS_18Kernel_traits_baseILj4096EfS2_S2_S2_fjLj128EEEEELb1ELb0ELb0EEEvNS_9FwdParamsE)
        /*0350*/ 	.word	0x000000f8


	//----- nvinfo : EIATTR_FRAME_SIZE
	.align		4
.L_150:
        /*0354*/ 	.byte	0x04, 0x11
        /*0356*/ 	.short	(.L_152 - .L_151)
	.align		4
.L_151:
        /*0358*/ 	.word	index@(_ZN10layer_norm31ln_parallel_residual_fwd_kernelINS_13Kernel_traitsIf6__halfS2_S2_fjLj4096ELj1ELj1ELj4ELj16ENS_18Kernel_traits_baseILj4096EfS2_S2_S2_fjLj128EEEEELb1ELb0ELb0EEEvNS_9FwdParamsE)
        /*035c*/ 	.word	0x00000000


	//----- nvinfo : EIATTR_REGCOUNT
	.align		4
.L_152:
        /*0360*/ 	.byte	0x04, 0x2f
        /*0362*/ 	.short	(.L_154 - .L_153)
	.align		4
.L_153:
        /*0364*/ 	.word	index@(_ZN10layer_norm31ln_parallel_residual_fwd_kernelINS_13Kernel_traitsIf6__halfS2_S2_fjLj4096ELj1ELj1ELj4ELj16ENS_18Kernel_traits_baseILj4096EfS2_S2_S2_fjLj128EEEEELb0ELb1ELb1EEEvNS_9FwdParamsE)
        /*0368*/ 	.word	0x000000a4


	//----- nvinfo : EIATTR_FRAME_SIZE
	.align		4
.L_154:
        /*036c*/ 	.byte	0x04, 0x11
        /*036e*/ 	.short	(.L_156 - .L_155)
	.align		4
.L_155:
        /*0370*/ 	.word	index@(_ZN10layer_norm31ln_parallel_residual_fwd_kernelINS_13Kernel_traitsIf6__halfS2_S2_fjLj4096ELj1ELj1ELj4ELj16ENS_18Kernel_traits_baseILj4096EfS2_S2_S2_fjLj128EEEEELb0ELb1ELb1EEEvNS_9FwdParamsE)
        /*0374*/ 	.word	0x00000000


	//----- nvinfo : EIATTR_REGCOUNT
	.align		4
.L_156:
        /*0378*/ 	.byte	0x04, 0x2f
        /*037a*/ 	.short	(.L_158 - .L_157)
	.align		4
.L_157:
        /*037c*/ 	.word	index@(_ZN10layer_norm31ln_parallel_residual_fwd_kernelINS_13Kernel_traitsIf6__halfS2_S2_fjLj4096ELj1ELj1ELj4ELj16ENS_18Kernel_traits_baseILj4096EfS2_S2_S2_fjLj128EEEEELb0ELb1ELb0EEEvNS_9FwdParamsE)
        /*0380*/ 	.word	0x00000080


	//----- nvinfo : EIATTR_FRAME_SIZE
	.align		4
.L_158:
        /*0384*/ 	.byte	0x04, 0x11
        /*0386*/ 	.short	(.L_160 - .L_159)
	.align		4
.L_159:
        /*0388*/ 	.word	index@(_ZN10layer_norm31ln_parallel_residual_fwd_kernelINS_13Kernel_traitsIf6__halfS2_S2_fjLj4096ELj1ELj1ELj4ELj16ENS_18Kernel_traits_baseILj4096EfS2_S2_S2_fjLj128EEEEELb0ELb1ELb0EEEvNS_9FwdParamsE)
        /*038c*/ 	.word	0x00000000


	//----- nvinfo : EIATTR_REGCOUNT
	.align		4
.L_160:
        /*0390*/ 	.byte	0x04, 0x2f
        /*0392*/ 	.short	(.L_162 - .L_161)
	.align		4
.L_161:
        /*0394*/ 	.word	index@(_ZN10layer_norm31ln_parallel_residual_fwd_kernelINS_13Kernel_traitsIf6__halfS2_S2_fjLj4096ELj1ELj1ELj4ELj16ENS_18Kernel_traits_baseILj4096EfS2_S2_S2_fjLj128EEEEELb0ELb0ELb1EEEvNS_9FwdParamsE)
        /*0398*/ 	.word	0x000000de


	//----- nvinfo : EIATTR_FRAME_SIZE
	.align		4
.L_162:
        /*039c*/ 	.byte	0x04, 0x11
        /*039e*/ 	.short	(.L_164 - .L_163)
	.align		4
.L_163:
        /*03a0*/ 	.word	index@(_ZN10layer_norm31ln_parallel_residual_fwd_kernelINS_13Kernel_traitsIf6__halfS2_S2_fjLj4096ELj1ELj1ELj4ELj16ENS_18Kernel_traits_baseILj4096EfS2_S2_S2_fjLj128EEEEELb0ELb0ELb1EEEvNS_9FwdParamsE)
        /*03a4*/ 	.word	0x00000000


	//----- nvinfo : EIATTR_REGCOUNT
	.align		4
.L_164:
        /*03a8*/ 	.byte	0x04, 0x2f
        /*03aa*/ 	.short	(.L_166 - .L_165)
	.align		4
.L_165:
        /*03ac*/ 	.word	index@(_ZN10layer_norm31ln_parallel_residual_fwd_kernelINS_13Kernel_traitsIf6__halfS2_S2_fjLj4096ELj1ELj1ELj4ELj16ENS_18Kernel_traits_baseILj4096EfS2_S2_S2_fjLj128EEEEELb0ELb0ELb0EEEvNS_9FwdParamsE)
        /*03b0*/ 	.word	0x000000ec


	//----- nvinfo : EIATTR_FRAME_SIZE
	.align		4
.L_166:
        /*03b4*/ 	.byte	0x04, 0x11
        /*03b6*/ 	.short	(.L_168 - .L_167)
	.align		4
.L_167:
        /*03b8*/ 	.word	index@(_ZN10layer_norm31ln_parallel_residual_fwd_kernelINS_13Kernel_traitsIf6__halfS2_S2_fjLj4096ELj1ELj1ELj4ELj16ENS_18Kernel_traits_baseILj4096EfS2_S2_S2_fjLj128EEEEELb0ELb0ELb0EEEvNS_9FwdParamsE)
        /*03bc*/ 	.word	0x00000000


	//----- nvinfo : EIATTR_REGCOUNT
	.align		4
.L_168:
        /*03c0*/ 	.byte	0x04, 0x2f
        /*03c2*/ 	.short	(.L_170 - .L_169)
	.align		4
.L_169:
        /*03c4*/ 	.word	index@(_ZN10layer_norm31ln_parallel_residual_fwd_kernelINS_13Kernel_traitsIf13__nv_bfloat16fS2_fjLj4096ELj1ELj1ELj4ELj16ENS_18Kernel_traits_baseILj4096EfS2_fS2_fjLj128EEEEELb1ELb1ELb1EEEvNS_9FwdParamsE)
        /*03c8*/ 	.word	0x0000009d


	//----- nvinfo : EIATTR_FRAME_SIZE
	.align		4
.L_170:
        /*03cc*/ 	.byte	0x04, 0x11
        /*03ce*/ 	.short	(.L_172 - .L_171)
	.align		4
.L_171:
        /*03d0*/ 	.word	index@(_ZN10layer_norm31ln_parallel_residual_fwd_kernelINS_13Kernel_traitsIf13__nv_bfloat16fS2_fjLj4096ELj1ELj1ELj4ELj16ENS_18Kernel_traits_baseILj4096EfS2_fS2_fjLj128EEEEELb1ELb1ELb1EEEvNS_9FwdParamsE)
        /*03d4*/ 	.word	0x00000000


	//----- nvinfo : EIATTR_REGCOUNT
	.align		4
.L_172:
        /*03d8*/ 	.byte	0x04, 0x2f
        /*03da*/ 	.short	(.L_174 - .L_173)
	.align		4
.L_173:
        /*03dc*/ 	.word	index@(_ZN10layer_norm31ln_parallel_residual_fwd_kernelINS_13Kernel_traitsIf13__nv_bfloat16fS2_fjLj4096ELj1ELj1ELj4ELj16ENS_18Kernel_traits_baseILj4096EfS2_fS2_fjLj128EEEEELb1ELb1ELb0EEEvNS_9FwdParamsE)
        /*03e0*/ 	.word	0x0000009c


	//----- nvinfo : EIATTR_FRAME_SIZE
	.align		4
.L_174:
        /*03e4*/ 	.byte	0x04, 0x11
        /*03e6*/ 	.short	(.L_176 - .L_175)
	.align		4
.L_175:
        /*03e8*/ 	.word	index@(_ZN10layer_norm31ln_parallel_residual_fwd_kernelINS_13Kernel_traitsIf13__nv_bfloat16fS2_fjLj4096ELj1ELj1ELj4ELj16ENS_18Kernel_traits_baseILj4096EfS2_fS2_fjLj128EEEEELb1ELb1ELb0EEEvNS_9FwdParamsE)
        /*03ec*/ 	.word	0x00000000


	//----- nvinfo : EIATTR_REGCOUNT
	.align		4
.L_176:
        /*03f0*/ 	.byte	0x04, 0x2f
        /*03f2*/ 	.short	(.L_178 - .L_177)
	.align		4
.L_177:
        /*03f4*/ 	.word	index@(_ZN10layer_norm31ln_parallel_residual_fwd_kernelINS_13Kernel_traitsIf13__nv_bfloat16fS2_fjLj4096ELj1ELj1ELj4ELj16ENS_18Kernel_traits_baseILj4096EfS2_fS2_fjLj128EEEEELb1ELb0ELb1EEEvNS_9FwdParamsE)
        /*03f8*/ 	.word	0x000000f5


	//----- nvinfo : EIATTR_FRAME_SIZE
	.align		4
.L_178:
        /*03fc*/ 	.byte	0x04, 0x11
        /*03fe*/ 	.short	(.L_180 - .L_179)
	.align		4
.L_179:
        /*0400*/ 	.word	index@(_ZN10layer_norm31ln_parallel_residual_fwd_kernelINS_13Kernel_traitsIf13__nv_bfloat16fS2_fjLj4096ELj1ELj1ELj4ELj16ENS_18Kernel_traits_baseILj4096EfS2_fS2_fjLj128EEEEELb1ELb0ELb1EEEvNS_9FwdParamsE)
        /*0404*/ 	.word	0x00000000


	//----- nvinfo : EIATTR_REGCOUNT
	.align		4
.L_180:
        /*0408*/ 	.byte	0x04, 0x2f
        /*040a*/ 	.short	(.L_182 - .L_181)
	.align		4
.L_181:
        /*040c*/ 	.word	index@(_ZN10layer_norm31ln_parallel_residual_fwd_kernelINS_13Kernel_traitsIf13__nv_bfloat16fS2_fjLj4096ELj1ELj1ELj4ELj16ENS_18Kernel_traits_baseILj4096EfS2_fS2_fjLj128EEEEELb1ELb0ELb0EEEvNS_9FwdParamsE)
        /*0410*/ 	.word	0x000000de


	//----- nvinfo : EIATTR_FRAME_SIZE
	.align		4
.L_182:
        /*0414*/ 	.byte	0x04, 0x11
        /*0416*/ 	.short	(.L_184 - .L_183)
	.align		4
.L_183:
        /*0418*/ 	.word	index@(_ZN10layer_norm31ln_parallel_residual_fwd_kernelINS_13Kernel_traitsIf13__nv_bfloat16fS2_fjLj4096ELj1ELj1ELj4ELj16ENS_18Kernel_traits_baseILj4096EfS2_fS2_fjLj128EEEEELb1ELb0ELb0EEEvNS_9FwdParamsE)
        /*041c*/ 	.word	0x00000000


	//----- nvinfo : EIATTR_REGCOUNT
	.align		4
.L_184:
        /*0420*/ 	.byte	0x04, 0x2f
        /*0422*/ 	.short	(.L_186 - .L_185)
	.align		4
.L_185:
        /*0424*/ 	.word	index@(_ZN10layer_norm31ln_parallel_residual_fwd_kernelINS_13Kernel_traitsIf13__nv_bfloat16fS2_fjLj4096ELj1ELj1ELj4ELj16ENS_18Kernel_traits_baseILj4096EfS2_fS2_fjLj128EEEEELb0ELb1ELb1EEEvNS_9FwdParamsE)
        /*0428*/ 	.word	0x00000080


	//----- nvinfo : EIATTR_FRAME_SIZE
	.align		4
.L_186:
        /*042c*/ 	.byte	0x04, 0x11
        /*042e*/ 	.short	(.L_188 - .L_187)
	.align		4
.L_187:
        /*0430*/ 	.word	index@(_ZN10layer_norm31ln_parallel_residual_fwd_kernelINS_13Kernel_traitsIf13__nv_bfloat16fS2_fjLj4096ELj1ELj1ELj4ELj16ENS_18Kernel_traits_baseILj4096EfS2_fS2_fjLj128EEEEELb0ELb1ELb1EEEvNS_9FwdParamsE)
        /*0434*/ 	.word	0x00000000


	//----- nvinfo : EIATTR_REGCOUNT
	.align		4
.L_188:
        /*0438*/ 	.byte	0x04, 0x2f
        /*043a*/ 	.short	(.L_190 - .L_189)
	.align		4
.L_189:
        /*043c*/ 	.word	index@(_ZN10layer_norm31ln_parallel_residual_fwd_kernelINS_13Kernel_traitsIf13__nv_bfloat16fS2_fjLj4096ELj1ELj1ELj4ELj16ENS_18Kernel_traits_baseILj4096EfS2_fS2_fjLj128EEEEELb0ELb1ELb0EEEvNS_9FwdParamsE)
        /*0440*/ 	.word	0x00000080


	//----- nvinfo : EIATTR_FRAME_SIZE
	.align		4
.L_190:
        /*0444*/ 	.byte	0x04, 0x11
        /*0446*/ 	.short	(.L_192 - .L_191)
	.align		4
.L_191:
        /*0448*/ 	.word	index@(_ZN10layer_norm31ln_parallel_residual_fwd_kernelINS_13Kernel_traitsIf13__nv_bfloat16fS2_fjLj4096ELj1ELj1ELj4ELj16ENS_18Kernel_traits_baseILj4096EfS2_fS2_fjLj128EEEEELb0ELb1ELb0EEEvNS_9FwdParamsE)
        /*044c*/ 	.word	0x00000000


	//----- nvinfo : EIATTR_REGCOUNT
	.align		4
.L_192:
        /*0450*/ 	.byte	0x04, 0x2f
        /*0452*/ 	.short	(.L_194 - .L_193)
	.align		4
.L_193:
        /*0454*/ 	.word	index@(_ZN10layer_norm31ln_parallel_residual_fwd_kernelINS_13Kernel_traitsIf13__nv_bfloat16fS2_fjLj4096ELj1ELj1ELj4ELj16ENS_18Kernel_traits_baseILj4096EfS2_fS2_fjLj128EEEEELb0ELb0ELb1EEEvNS_9FwdParamsE)
        /*0458*/ 	.word	0x000000eb


	//----- nvinfo : EIATTR_FRAME_SIZE
	.align		4
.L_194:
        /*045c*/ 	.byte	0x04, 0x11
        /*045e*/ 	.short	(.L_196 - .L_195)
	.align		4
.L_195:
        /*0460*/ 	.word	index@(_ZN10layer_norm31ln_parallel_residual_fwd_kernelINS_13Kernel_traitsIf13__nv_bfloat16fS2_fjLj4096ELj1ELj1ELj4ELj16ENS_18Kernel_traits_baseILj4096EfS2_fS2_fjLj128EEEEELb0ELb0ELb1EEEvNS_9FwdParamsE)
        /*0464*/ 	.word	0x00000000


	//----- nvinfo : EIATTR_REGCOUNT
	.align		4
.L_196:
        /*0468*/ 	.byte	0x04, 0x2f
        /*046a*/ 	.short	(.L_198 - .L_197)
	.align		4
.L_197:
        /*046c*/ 	.word	index@(_ZN10layer_norm31ln_parallel_residual_fwd_kernelINS_13Kernel_traitsIf13__nv_bfloat16fS2_fjLj4096ELj1ELj1ELj4ELj16ENS_18Kernel_traits_baseILj4096EfS2_fS2_fjLj128EEEEELb0ELb0ELb0EEEvNS_9FwdParamsE)
        /*0470*/ 	.word	0x000000cd


	//----- nvinfo : EIATTR_FRAME_SIZE
	.align		4
.L_198:
        /*0474*/ 	.byte	0x04, 0x11
        /*0476*/ 	.short	(.L_200 - .L_199)
	.align		4
.L_199:
        /*0478*/ 	.word	index@(_ZN10layer_norm31ln_parallel_residual_fwd_kernelINS_13Kernel_traitsIf13__nv_bfloat16fS2_fjLj4096ELj1ELj1ELj4ELj16ENS_18Kernel_traits_baseILj4096EfS2_fS2_fjLj128EEEEELb0ELb0ELb0EEEvNS_9FwdParamsE)
        /*047c*/ 	.word	0x00000000


	//----- nvinfo : EIATTR_REGCOUNT
	.align		4
.L_200:
        /*0480*/ 	.byte	0x04, 0x2f
        /*0482*/ 	.short	(.L_202 - .L_201)
	.align		4
.L_201:
        /*0484*/ 	.word	index@(_ZN10layer_norm31ln_parallel_residual_fwd_kernelINS_13Kernel_traitsI13__nv_bfloat16S2_fS2_fjLj4096ELj1ELj1ELj4ELj16ENS_18Kernel_traits_baseILj4096ES2_S2_fS2_fjLj128EEEEELb1ELb1ELb1EEEvNS_9FwdParamsE)
        /*0488*/ 	.word	0x0000009b


	//----- nvinfo : EIATTR_FRAME_SIZE
	.align		4
.L_202:
        /*048c*/ 	.byte	0x04, 0x11
        /*048e*/ 	.short	(.L_204 - .L_203)
	.align		4
.L_203:
        /*0490*/ 	.word	index@(_ZN10layer_norm31ln_parallel_residual_fwd_kernelINS_13Kernel_traitsI13__nv_bfloat16S2_fS2_fjLj4096ELj1ELj1ELj4ELj16ENS_18Kernel_traits_baseILj4096ES2_S2_fS2_fjLj128EEEEELb1ELb1ELb1EEEvNS_9FwdParamsE)
        /*0494*/ 	.word	0x00000000


	//----- nvinfo : EIATTR_REGCOUNT
	.align		4
.L_204:
        /*0498*/ 	.byte	0x04, 0x2f
        /*049a*/ 	.short	(.L_206 - .L_205)
	.align		4
.L_205:
        /*049c*/ 	.word	index@(_ZN10layer_norm31ln_parallel_residual_fwd_kernelINS_13Kernel_traitsI13__nv_bfloat16S2_fS2_fjLj4096ELj1ELj1ELj4ELj16ENS_18Kernel_traits_baseILj4096ES2_S2_fS2_fjLj128EEEEELb1ELb1ELb0EEEvNS_9FwdParamsE)
        /*04a0*/ 	.word	0x0000009c


	//----- nvinfo : EIATTR_FRAME_SIZE
	.align		4
.L_206:
        /*04a4*/ 	.byte	0x04, 0x11
        /*04a6*/ 	.short	(.L_208 - .L_207)
	.align		4
.L_207:
        /*04a8*/ 	.word	index@(_ZN10layer_norm31ln_parallel_residual_fwd_kernelINS_13Kernel_traitsI13__nv_bfloat16S2_fS2_fjLj4096ELj1ELj1ELj4ELj16ENS_18Kernel_traits_baseILj4096ES2_S2_fS2_fjLj128EEEEELb1ELb1ELb0EEEvNS_9FwdParamsE)
        /*04ac*/ 	.word	0x00000000


	//----- nvinfo : EIATTR_REGCOUNT
	.align		4
.L_208:
        /*04b0*/ 	.byte	0x04, 0x2f
        /*04b2*/ 	.short	(.L_210 - .L_209)
	.align		4
.L_209:
        /*04b4*/ 	.word	index@(_ZN10layer_norm31ln_parallel_residual_fwd_kernelINS_13Kernel_traitsI13__nv_bfloat16S2_fS2_fjLj4096ELj1ELj1ELj4ELj16ENS_18Kernel_traits_baseILj4096ES2_S2_fS2_fjLj128EEEEELb1ELb0ELb1EEEvNS_9FwdParamsE)
        /*04b8*/ 	.word	0x000000e5


	//----- nvinfo : EIATTR_FRAME_SIZE
	.align		4
.L_210:
        /*04bc*/ 	.byte	0x04, 0x11
        /*04be*/ 	.short	(.L_212 - .L_211)
	.align		4
.L_211:
        /*04c0*/ 	.word	index@(_ZN10layer_norm31ln_parallel_residual_fwd_kernelINS_13Kernel_traitsI13__nv_bfloat16S2_fS2_fjLj4096ELj1ELj1ELj4ELj16ENS_18Kernel_traits_baseILj4096ES2_S2_fS2_fjLj128EEEEELb1ELb0ELb1EEEvNS_9FwdParamsE)
        /*04c4*/ 	.word	0x00000000


	//----- nvinfo : EIATTR_REGCOUNT
	.align		4
.L_212:
        /*04c8*/ 	.byte	0x04, 0x2f
        /*04ca*/ 	.short	(.L_214 - .L_213)
	.align		4
.L_213:
        /*04cc*/ 	.word	index@(_ZN10layer_norm31ln_parallel_residual_fwd_kernelINS_13Kernel_traitsI13__nv_bfloat16S2_fS2_fjLj4096ELj1ELj1ELj4ELj16ENS_18Kernel_traits_baseILj4096ES2_S2_fS2_fjLj128EEEEELb1ELb0ELb0EEEvNS_9FwdParamsE)
        /*04d0*/ 	.word	0x000000df


	//----- nvinfo : EIATTR_FRAME_SIZE
	.align		4
.L_214:
        /*04d4*/ 	.byte	0x04, 0x11
        /*04d6*/ 	.short	(.L_216 - .L_215)
	.align		4
.L_215:
        /*04d8*/ 	.word	index@(_ZN10layer_norm31ln_parallel_residual_fwd_kernelINS_13Kernel_traitsI13__nv_bfloat16S2_fS2_fjLj4096ELj1ELj1ELj4ELj16ENS_18Kernel_traits_baseILj4096ES2_S2_fS2_fjLj128EEEEELb1ELb0ELb0EEEvNS_9FwdParamsE)
        /*04dc*/ 	.word	0x00000000


	//----- nvinfo : EIATTR_REGCOUNT
	.align		4
.L_216:
        /*04e0*/ 	.byte	0x04, 0x2f
        /*04e2*/ 	.short	(.L_218 - .L_217)
	.align		4
.L_217:
        /*04e4*/ 	.word	index@(_ZN10layer_norm31ln_parallel_residual_fwd_kernelINS_13Kernel_traitsI13__nv_bfloat16S2_fS2_fjLj4096ELj1ELj1ELj4ELj16ENS_18Kernel_traits_baseILj4096ES2_S2_fS2_fjLj128EEEEELb0ELb1ELb1EEEvNS_9FwdParamsE)
        /*04e8*/ 	.word	0x00000080


	//----- nvinfo : EIATTR_FRAME_SIZE
	.align		4
.L_218:
        /*04ec*/ 	.byte	0x04, 0x11
        /*04ee*/ 	.short	(.L_220 - .L_219)
	.align		4
.L_219:
        /*04f0*/ 	.word	index@(_ZN10layer_norm31ln_parallel_residual_fwd_kernelINS_13Kernel_traitsI13__nv_bfloat16S2_fS2_fjLj4096ELj1ELj1ELj4ELj16ENS_18Kernel_traits_baseILj4096ES2_S2_fS2_fjLj128EEEEELb0ELb1ELb1EEEvNS_9FwdParamsE)
        /*04f4*/ 	.word	0x00000000


	//----- nvinfo : EIATTR_REGCOUNT
	.align		4
.L_220:
        /*04f8*/ 	.byte	0x04, 0x2f
        /*04fa*/ 	.short	(.L_222 - .L_221)
	.align		4
.L_221:
        /*04fc*/ 	.word	index@(_ZN10layer_norm31ln_parallel_residual_fwd_kernelINS_13Kernel_traitsI13__nv_bfloat16S2_fS2_fjLj4096ELj1ELj1ELj4ELj16ENS_18Kernel_traits_baseILj4096ES2_S2_fS2_fjLj128EEEEELb0ELb1ELb0EEEvNS_9FwdParamsE)
        /*0500*/ 	.word	0x00000080


	//----- nvinfo : EIATTR_FRAME_SIZE
	.align		4
.L_222:
        /*0504*/ 	.byte	0x04, 0x11
        /*0506*/ 	.short	(.L_224 - .L_223)
	.align		4
.L_223:
        /*0508*/ 	.word	index@(_ZN10layer_norm31ln_parallel_residual_fwd_kernelINS_13Kernel_traitsI13__nv_bfloat16S2_fS2_fjLj4096ELj1ELj1ELj4ELj16ENS_18Kernel_traits_baseILj4096ES2_S2_fS2_fjLj128EEEEELb0ELb1ELb0EEEvNS_9FwdParamsE)
        /*050c*/ 	.word	0x00000000


	//----- nvinfo : EIATTR_REGCOUNT
	.align		4
.L_224:
        /*0510*/ 	.byte	0x04, 0x2f
        /*0512*/ 	.short	(.L_226 - .L_225)
	.align		4
.L_225:
        /*0514*/ 	.word	index@(_ZN10layer_norm31ln_parallel_residual_fwd_kernelINS_13Kernel_traitsI13__nv_bfloat16S2_fS2_fjLj4096ELj1ELj1ELj4ELj16ENS_18Kernel_traits_baseILj4096ES2_S2_fS2_fjLj128EEEEELb0ELb0ELb1EEEvNS_9FwdParamsE)
        /*0518*/ 	.word	0x000000e7


	//----- nvinfo : EIATTR_FRAME_SIZE
	.align		4
.L_226:
        /*051c*/ 	.byte	0x04, 0x11
        /*051e*/ 	.short	(.L_228 - .L_227)
	.align		4
.L_227:
        /*0520*/ 	.word	index@(_ZN10layer_norm31ln_parallel_residual_fwd_kernelINS_13Kernel_traitsI13__nv_bfloat16S2_fS2_fjLj4096ELj1ELj1ELj4ELj16ENS_18Kernel_traits_baseILj4096ES2_S2_fS2_fjLj128EEEEELb0ELb0ELb1EEEvNS_9FwdParamsE)
        /*0524*/ 	.word	0x00000000


	//----- nvinfo : EIATTR_REGCOUNT
	.align		4
.L_228:
        /*0528*/ 	.byte	0x04, 0x2f
        /*052a*/ 	.short	(.L_230 - .L_229)
	.align		4
.L_229:
        /*052c*/ 	.word	index@(_ZN10layer_norm31ln_parallel_residual_fwd_kernelINS_13Kernel_traitsI13__nv_bfloat16S2_fS2_fjLj4096ELj1ELj1ELj4ELj16ENS_18Kernel_traits_baseILj4096ES2_S2_fS2_fjLj128EEEEELb0ELb0ELb0EEEvNS_9FwdParamsE)
        /*0530*/ 	.word	0x000000ce


	//----- nvinfo : EIATTR_FRAME_SIZE
	.align		4
.L_230:
        /*0534*/ 	.byte	0x04, 0x11
        /*0536*/ 	.short	(.L_232 - .L_231)
	.align		4
.L_231:
        /*0538*/ 	.word	index@(_ZN10layer_norm31ln_parallel_residual_fwd_kernelINS_13Kernel_traitsI13__nv_bfloat16S2_fS2_fjLj4096ELj1ELj1ELj4ELj16ENS_18Kernel_traits_baseILj4096ES2_S2_fS2_fjLj128EEEEELb0ELb0ELb0EEEvNS_9FwdParamsE)
        /*053c*/ 	.word	0x00000000


	//----- nvinfo : EIATTR_REGCOUNT
	.align		4
.L_232:
        /*0540*/ 	.byte	0x04, 0x2f
        /*0542*/ 	.short	(.L_234 - .L_233)
	.align		4
.L_233:
        /*0544*/ 	.word	index@(_ZN10layer_norm31ln_parallel_residual_fwd_kernelINS_13Kernel_traitsIf13__nv_bfloat16S2_S2_fjLj4096ELj1ELj1ELj4ELj16ENS_18Kernel_traits_baseILj4096EfS2_S2_S2_fjLj128EEEEELb1ELb1ELb1EEEvNS_9FwdParamsE)
        /*0548*/ 	.word	0x000000a5


	//----- nvinfo : EIATTR_FRAME_SIZE
	.align		4
.L_234:
        /*054c*/ 	.byte	0x04, 0x11
        /*054e*/ 	.short	(.L_236 - .L_235)
	.align		4
.L_235:
        /*0550*/ 	.word	index@(_ZN10layer_norm31ln_parallel_residual_fwd_kernelINS_13Kernel_traitsIf13__nv_bfloat16S2_S2_fjLj4096ELj1ELj1ELj4ELj16ENS_18Kernel_traits_baseILj4096EfS2_S2_S2_fjLj128EEEEELb1ELb1ELb1EEEvNS_9FwdParamsE)
        /*0554*/ 	.word	0x00000000


	//----- nvinfo : EIATTR_REGCOUNT
	.align		4
.L_236:
        /*0558*/ 	.byte	0x04, 0x2f
        /*055a*/ 	.short	(.L_238 - .L_237)
	.align		4
.L_237:
        /*055c*/ 	.word	index@(_ZN10layer_norm31ln_parallel_residual_fwd_kernelINS_13Kernel_traitsIf13__nv_bfloat16S2_S2_fjLj4096ELj1ELj1ELj4ELj16ENS_18Kernel_traits_baseILj4096EfS2_S2_S2_fjLj128EEEEELb1ELb1ELb0EEEvNS_9FwdParamsE)
        /*0560*/ 	.word	0x00000097


	//----- nvinfo : EIATTR_FRAME_SIZE
	.align		4
.L_238:
        /*0564*/ 	.byte	0x04, 0x11
        /*0566*/ 	.short	(.L_240 - .L_239)
	.align		4
.L_239:
        /*0568*/ 	.word	index@(_ZN10layer_norm31ln_parallel_residual_fwd_kernelINS_13Kernel_traitsIf13__nv_bfloat16S2_S2_fjLj4096ELj1ELj1ELj4ELj16ENS_18Kernel_traits_baseILj4096EfS2_S2_S2_fjLj128EEEEELb1ELb1ELb0EEEvNS_9FwdParamsE)
        /*056c*/ 	.word	0x00000000


	//----- nvinfo : EIATTR_REGCOUNT
	.align		4
.L_240:
        /*0570*/ 	.byte	0x04, 0x2f
        /*0572*/ 	.short	(.L_242 - .L_241)
	.align		4
.L_241:
        /*0574*/ 	.word	index@(_ZN10layer_norm31ln_parallel_residual_fwd_kernelINS_13Kernel_traitsIf13__nv_bfloat16S2_S2_fjLj4096ELj1ELj1ELj4ELj16ENS_18Kernel_traits_baseILj4096EfS2_S2_S2_fjLj128EEEEELb1ELb0ELb1EEEvNS_9FwdParamsE)
        /*0578*/ 	.word	0x000000ff


	//----- nvinfo : EIATTR_FRAME_SIZE
	.align		4
.L_242:
        /*057c*/ 	.byte	0x04, 0x11
        /*057e*/ 	.short	(.L_244 - .L_243)
	.align		4
.L_243:
        /*0580*/ 	.word	index@(_ZN10layer_norm31ln_parallel_residual_fwd_kernelINS_13Kernel_traitsIf13__nv_bfloat16S2_S2_fjLj4096ELj1ELj1ELj4ELj16ENS_18Kernel_traits_baseILj4096EfS2_S2_S2_fjLj128EEEEELb1ELb0ELb1EEEvNS_9FwdParamsE)
        /*0584*/ 	.word	0x00000000


	//----- nvinfo : EIATTR_REGCOUNT
	.align		4
.L_244:
        /*0588*/ 	.byte	0x04, 0x2f
        /*058a*/ 	.short	(.L_246 - .L_245)
	.align		4
.L_245:
        /*058c*/ 	.word	index@(_ZN10layer_norm31ln_parallel_residual_fwd_kernelINS_13Kernel_traitsIf13__nv_bfloat16S2_S2_fjLj4096ELj1ELj1ELj4ELj16ENS_18Kernel_traits_baseILj4096EfS2_S2_S2_fjLj128EEEEELb1ELb0ELb0EEEvNS_9FwdParamsE)
        /*0590*/ 	.word	0x000000f8


	//----- nvinfo : EIATTR_FRAME_SIZE
	.align		4
.L_246:
        /*0594*/ 	.byte	0x04, 0x11
        /*0596*/ 	.short	(.L_248 - .L_247)
	.align		4
.L_247:
        /*0598*/ 	.word	index@(_ZN10layer_norm31ln_parallel_residual_fwd_kernelINS_13Kernel_traitsIf13__nv_bfloat16S2_S2_fjLj4096ELj1ELj1ELj4ELj16ENS_18Kernel_traits_baseILj4096EfS2_S2_S2_fjLj128EEEEELb1ELb0ELb0EEEvNS_9FwdParamsE)
        /*059c*/ 	.word	0x00000000


	//----- nvinfo : EIATTR_REGCOUNT
	.align		4
.L_248:
        /*05a0*/ 	.byte	0x04, 0x2f
        /*05a2*/ 	.short	(.L_250 - .L_249)
	.align		4
.L_249:
        /*05a4*/ 	.word	index@(_ZN10layer_norm31ln_parallel_residual_fwd_kernelINS_13Kernel_traitsIf13__nv_bfloat16S2_S2_fjLj4096ELj1ELj1ELj4ELj16ENS_18Kernel_traits_baseILj4096EfS2_S2_S2_fjLj128EEEEELb0ELb1ELb1EEEvNS_9FwdParamsE)
        /*05a8*/ 	.word	0x000000a4


	//----- nvinfo : EIATTR_FRAME_SIZE
	.align		4
.L_250:
        /*05ac*/ 	.byte	0x04, 0x11
        /*05ae*/ 	.short	(.L_252 - .L_251)
	.align		4
.L_251:
        /*05b0*/ 	.word	index@(_ZN10layer_norm31ln_parallel_residual_fwd_kernelINS_13Kernel_traitsIf13__nv_bfloat16S2_S2_fjLj4096ELj1ELj1ELj4ELj16ENS_18Kernel_traits_baseILj4096EfS2_S2_S2_fjLj128EEEEELb0ELb1ELb1EEEvNS_9FwdParamsE)
        /*05b4*/ 	.word	0x00000000


	//----- nvinfo : EIATTR_REGCOUNT
	.align		4
.L_252:
        /*05b8*/ 	.byte	0x04, 0x2f
        /*05ba*/ 	.short	(.L_254 - .L_253)
	.align		4
.L_253:
        /*05bc*/ 	.word	index@(_ZN10layer_norm31ln_parallel_residual_fwd_kernelINS_13Kernel_traitsIf13__nv_bfloat16S2_S2_fjLj4096ELj1ELj1ELj4ELj16ENS_18Kernel_traits_baseILj4096EfS2_S2_S2_fjLj128EEEEELb0ELb1ELb0EEEvNS_9FwdParamsE)
        /*05c0*/ 	.word	0x00000080


	//----- nvinfo : EIATTR_FRAME_SIZE
	.align		4
.L_254:
        /*05c4*/ 	.byte	0x04, 0x11
        /*05c6*/ 	.short	(.L_256 - .L_255)
	.align		4
.L_255:
        /*05c8*/ 	.word	index@(_ZN10layer_norm31ln_parallel_residual_fwd_kernelINS_13Kernel_traitsIf13__nv_bfloat16S2_S2_fjLj4096ELj1ELj1ELj4ELj16ENS_18Kernel_traits_baseILj4096EfS2_S2_S2_fjLj128EEEEELb0ELb1ELb0EEEvNS_9FwdParamsE)
        /*05cc*/ 	.word	0x00000000


	//----- nvinfo : EIATTR_REGCOUNT
	.align		4
.L_256:
        /*05d0*/ 	.byte	0x04, 0x2f
        /*05d2*/ 	.short	(.L_258 - .L_257)
	.align		4
.L_257:
        /*05d4*/ 	.word	index@(_ZN10layer_norm31ln_parallel_residual_fwd_kernelINS_13Kernel_traitsIf13__nv_bfloat16S2_S2_fjLj4096ELj1ELj1ELj4ELj16ENS_18Kernel_traits_baseILj4096EfS2_S2_S2_fjLj128EEEEELb0ELb0ELb1EEEvNS_9FwdParamsE)
        /*05d8*/ 	.word	0x000000de


	//----- nvinfo : EIATTR_FRAME_SIZE
	.align		4
.L_258:
        /*05dc*/ 	.byte	0x04, 0x11
        /*05de*/ 	.short	(.L_260 - .L_259)
	.align		4
.L_259:
        /*05e0*/ 	.word	index@(_ZN10layer_norm31ln_parallel_residual_fwd_kernelINS_13Kernel_traitsIf13__nv_bfloat16S2_S2_fjLj4096ELj1ELj1ELj4ELj16ENS_18Kernel_traits_baseILj4096EfS2_S2_S2_fjLj128EEEEELb0ELb0ELb1EEEvNS_9FwdParamsE)
        /*05e4*/ 	.word	0x00000000


	//----- nvinfo : EIATTR_REGCOUNT
	.align		4
.L_260:
        /*05e8*/ 	.byte	0x04, 0x2f
        /*05ea*/ 	.short	(.L_262 - .L_261)
	.align		4
.L_261:
        /*05ec*/ 	.word	index@(_ZN10layer_norm31ln_parallel_residual_fwd_kernelINS_13Kernel_traitsIf13__nv_bfloat16S2_S2_fjLj4096ELj1ELj1ELj4ELj16ENS_18Kernel_traits_baseILj4096EfS2_S2_S2_fjLj128EEEEELb0ELb0ELb0EEEvNS_9FwdParamsE)
        /*05f0*/ 	.word	0x000000ec


	//----- nvinfo : EIATTR_FRAME_SIZE
	.align		4
.L_262:
        /*05f4*/ 	.byte	0x04, 0x11
        /*05f6*/ 	.short	(.L_264 - .L_263)
	.align		4
.L_263:
        /*05f8*/ 	.word	index@(_ZN10layer_norm31ln_parallel_residual_fwd_kernelINS_13Kernel_traitsIf13__nv_bfloat16S2_S2_fjLj4096ELj1ELj1ELj4ELj16ENS_18Kernel_traits_baseILj4096EfS2_S2_S2_fjLj128EEEEELb0ELb0ELb0EEEvNS_9FwdParamsE)
        /*05fc*/ 	.word	0x00000000


	//----- nvinfo : EIATTR_REGCOUNT
	.align		4
.L_264:
        /*0600*/ 	.byte	0x04, 0x2f
        /*0602*/ 	.short	(.L_266 - .L_265)
	.align		4
.L_265:
        /*0604*/ 	.word	index@(_ZN10layer_norm31ln_parallel_residual_fwd_kernelINS_13Kernel_traitsI6__halfS2_S2_S2_fjLj4096ELj1ELj1ELj4ELj16ENS_18Kernel_traits_baseILj4096ES2_S2_S2_S2_fjLj128EEEEELb1ELb1ELb1EEEvNS_9FwdParamsE)
        /*0608*/ 	.word	0x000000a2


	//----- nvinfo : EIATTR_FRAME_SIZE
	.align		4
.L_266:
        /*060c*/ 	.byte	0x04, 0x11
        /*060e*/ 	.short	(.L_268 - .L_267)
	.align		4
.L_267:
        /*0610*/ 	.word	index@(_ZN10layer_norm31ln_parallel_residual_fwd_kernelINS_13Kernel_traitsI6__halfS2_S2_S2_fjLj4096ELj1ELj1ELj4ELj16ENS_18Kernel_traits_baseILj4096ES2_S2_S2_S2_fjLj128EEEEELb1ELb1ELb1EEEvNS_9FwdParamsE)
        /*0614*/ 	.word	0x00000000


	//----- nvinfo : EIATTR_REGCOUNT
	.align		4
.L_268:
        /*0618*/ 	.byte	0x04, 0x2f
        /*061a*/ 	.short	(.L_270 - .L_269)
	.align		4
.L_269:
        /*061c*/ 	.word	index@(_ZN10layer_norm31ln_parallel_residual_fwd_kernelINS_13Kernel_traitsI6__halfS2_S2_S2_fjLj4096ELj1ELj1ELj4ELj16ENS_18Kernel_traits_baseILj4096ES2_S2_S2_S2_fjLj128EEEEELb1ELb1ELb0EEEvNS_9FwdParamsE)
        /*0620*/ 	.word	0x00000097


	//----- nvinfo : EIATTR_FRAME_SIZE
	.align		4
.L_270:
        /*0624*/ 	.byte	0x04, 0x11
        /*0626*/ 	.short	(.L_272 - .L_271)
	.align		4
.L_271:
        /*0628*/ 	.word	index@(_ZN10layer_norm31ln_parallel_residual_fwd_kernelINS_13Kernel_traitsI6__halfS2_S2_S2_fjLj4096ELj1ELj1ELj4ELj16ENS_18Kernel_traits_baseILj4096ES2_S2_S2_S2_fjLj128EEEEELb1ELb1ELb0EEEvNS_9FwdParamsE)
        /*062c*/ 	.word	0x00000000


	//----- nvinfo : EIATTR_REGCOUNT
	.align		4
.L_272:
        /*0630*/ 	.byte	0x04, 0x2f
        /*0632*/ 	.short	(.L_274 - .L_273)
	.align		4
.L_273:
        /*0634*/ 	.word	index@(_ZN10layer_norm31ln_parallel_residual_fwd_kernelINS_13Kernel_traitsI6__halfS2_S2_S2_fjLj4096ELj1ELj1ELj4ELj16ENS_18Kernel_traits_baseILj4096ES2_S2_S2_S2_fjLj128EEEEELb1ELb0ELb1EEEvNS_9FwdParamsE)
        /*0638*/ 	.word	0x000000e4


	//----- nvinfo : EIATTR_FRAME_SIZE
	.align		4
.L_274:
        /*063c*/ 	.byte	0x04, 0x11
        /*063e*/ 	.short	(.L_276 - .L_275)
	.align		4
.L_275:
        /*0640*/ 	.word	index@(_ZN10layer_norm31ln_parallel_residual_fwd_kernelINS_13Kernel_traitsI6__halfS2_S2_S2_fjLj4096ELj1ELj1ELj4ELj16ENS_18Kernel_traits_baseILj4096ES2_S2_S2_S2_fjLj128EEEEELb1ELb0ELb1EEEvNS_9FwdParamsE)
        /*0644*/ 	.word	0x00000000


	//----- nvinfo : EIATTR_REGCOUNT
	.align		4
.L_276:
        /*0648*/ 	.byte	0x04, 0x2f
        /*064a*/ 	.short	(.L_278 - .L_277)
	.align		4
.L_277:
        /*064c*/ 	.word	index@(_ZN10layer_norm31ln_parallel_residual_fwd_kernelINS_13Kernel_traitsI6__halfS2_S2_S2_fjLj4096ELj1ELj1ELj4ELj16ENS_18Kernel_traits_baseILj4096ES2_S2_S2_S2_fjLj128EEEEELb1ELb0ELb0EEEvNS_9FwdParamsE)
        /*0650*/ 	.word	0x000000fc


	//----- nvinfo : EIATTR_FRAME_SIZE
	.align		4
.L_278:
        /*0654*/ 	.byte	0x04, 0x11
        /*0656*/ 	.short	(.L_280 - .L_279)
	.align		4
.L_279:
        /*0658*/ 	.word	index@(_ZN10layer_norm31ln_parallel_residual_fwd_kernelINS_13Kernel_traitsI6__halfS2_S2_S2_fjLj4096ELj1ELj1ELj4ELj16ENS_18Kernel_traits_baseILj4096ES2_S2_S2_S2_fjLj128EEEEELb1ELb0ELb0EEEvNS_9FwdParamsE)
        /*065c*/ 	.word	0x00000000


	//----- nvinfo : EIATTR_REGCOUNT
	.align		4
.L_280:
        /*0660*/ 	.byte	0x04, 0x2f
        /*0662*/ 	.short	(.L_282 - .L_281)
	.align		4
.L_281:
        /*0664*/ 	.word	index@(_ZN10layer_norm31ln_parallel_residual_fwd_kernelINS_13Kernel_traitsI6__halfS2_S2_S2_fjLj4096ELj1ELj1ELj4ELj16ENS_18Kernel_traits_baseILj4096ES2_S2_S2_S2_fjLj128EEEEELb0ELb1ELb1EEEvNS_9FwdParamsE)
        /*0668*/ 	.word	0x00000080


	//----- nvinfo : EIATTR_FRAME_SIZE
	.align		4
.L_282:
        /*066c*/ 	.byte	0x04, 0x11
        /*066e*/ 	.short	(.L_284 - .L_283)
	.align		4
.L_283:
        /*0670*/ 	.word	index@(_ZN10layer_norm31ln_parallel_residual_fwd_kernelINS_13Kernel_traitsI6__halfS2_S2_S2_fjLj4096ELj1ELj1ELj4ELj16ENS_18Kernel_traits_baseILj4096ES2_S2_S2_S2_fjLj128EEEEELb0ELb1ELb1EEEvNS_9FwdParamsE)
        /*0674*/ 	.word	0x00000000


	//----- nvinfo : EIATTR_REGCOUNT
	.align		4
.L_284:
        /*0678*/ 	.byte	0x04, 0x2f
        /*067a*/ 	.short	(.L_286 - .L_285)
	.align		4
.L_285:
        /*067c*/ 	.word	index@(_ZN10layer_norm31ln_parallel_residual_fwd_kernelINS_13Kernel_traitsI6__halfS2_S2_S2_fjLj4096ELj1ELj1ELj4ELj16ENS_18Kernel_traits_baseILj4096ES2_S2_S2_S2_fjLj128EEEEELb0ELb1ELb0EEEvNS_9FwdParamsE)
        /*0680*/ 	.word	0x00000080


	//----- nvinfo : EIATTR_FRAME_SIZE
	.align		4
.L_286:
        /*0684*/ 	.byte	0x04, 0x11
        /*0686*/ 	.short	(.L_288 - .L_287)
	.align		4
.L_287:
        /*0688*/ 	.word	index@(_ZN10layer_norm31ln_parallel_residual_fwd_kernelINS_13Kernel_traitsI6__halfS2_S2_S2_fjLj4096ELj1ELj1ELj4ELj16ENS_18Kernel_traits_baseILj4096ES2_S2_S2_S2_fjLj128EEEEELb0ELb1ELb0EEEvNS_9FwdParamsE)
        /*068c*/ 	.word	0x00000000


	//----- nvinfo : EIATTR_REGCOUNT
	.align		4
.L_288:
        /*0690*/ 	.byte	0x04, 0x2f
        /*0692*/ 	.short	(.L_290 - .L_289)
	.align		4
.L_289:
        /*0694*/ 	.word	index@(_ZN10layer_norm31ln_parallel_residual_fwd_kernelINS_13Kernel_traitsI6__halfS2_S2_S2_fjLj4096ELj1ELj1ELj4ELj16ENS_18Kernel_traits_baseILj4096ES2_S2_S2_S2_fjLj128EEEEELb0ELb0ELb1EEEvNS_9FwdParamsE)
        /*0698*/ 	.word	0x000000a8


	//----- nvinfo : EIATTR_FRAME_SIZE
	.align		4
.L_290:
        /*069c*/ 	.byte	0x04, 0x11
        /*069e*/ 	.short	(.L_292 - .L_291)
	.align		4
.L_291:
        /*06a0*/ 	.word	index@(_ZN10layer_norm31ln_parallel_residual_fwd_kernelINS_13Kernel_traitsI6__halfS2_S2_S2_fjLj4096ELj1ELj1ELj4ELj16ENS_18Kernel_traits_baseILj4096ES2_S2_S2_S2_fjLj128EEEEELb0ELb0ELb1EEEvNS_9FwdParamsE)
        /*06a4*/ 	.word	0x00000000


	//----- nvinfo : EIATTR_REGCOUNT
	.align		4
.L_292:
        /*06a8*/ 	.byte	0x04, 0x2f
        /*06aa*/ 	.short	(.L_294 - .L_293)
	.align		4
.L_293:
        /*06ac*/ 	.word	index@(_ZN10layer_norm31ln_parallel_residual_fwd_kernelINS_13Kernel_traitsI6__halfS2_S2_S2_fjLj4096ELj1ELj1ELj4ELj16ENS_18Kernel_traits_baseILj4096ES2_S2_S2_S2_fjLj128EEEEELb0ELb0ELb0EEEvNS_9FwdParamsE)
        /*06b0*/ 	.word	0x000000ec


	//----- nvinfo : EIATTR_FRAME_SIZE
	.align		4
.L_294:
        /*06b4*/ 	.byte	0x04, 0x11
        /*06b6*/ 	.short	(.L_296 - .L_295)
	.align		4
.L_295:
        /*06b8*/ 	.word	index@(_ZN10layer_norm31ln_parallel_residual_fwd_kernelINS_13Kernel_traitsI6__halfS2_S2_S2_fjLj4096ELj1ELj1ELj4ELj16ENS_18Kernel_traits_baseILj4096ES2_S2_S2_S2_fjLj128EEEEELb0ELb0ELb0EEEvNS_9FwdParamsE)
        /*06bc*/ 	.word	0x00000000


	//----- nvinfo : EIATTR_REGCOUNT
	.align		4
.L_296:
        /*06c0*/ 	.byte	0x04, 0x2f
        /*06c2*/ 	.short	(.L_298 - .L_297)
	.align		4
.L_297:
        /*06c4*/ 	.word	index@(_ZN10layer_norm31ln_parallel_residual_fwd_kernelINS_13Kernel_traitsI13__nv_bfloat16S2_S2_S2_fjLj4096ELj1ELj1ELj4ELj16ENS_18Kernel_traits_baseILj4096ES2_S2_S2_S2_fjLj128EEEEELb1ELb1ELb1EEEvNS_9FwdParamsE)
        /*06c8*/ 	.word	0x000000a4


	//----- nvinfo : EIATTR_FRAME_SIZE
	.align		4
.L_298:
        /*06cc*/ 	.byte	0x04, 0x11
        /*06ce*/ 	.short	(.L_300 - .L_299)
	.align		4
.L_299:
        /*06d0*/ 	.word	index@(_ZN10layer_norm31ln_parallel_residual_fwd_kernelINS_13Kernel_traitsI13__nv_bfloat16S2_S2_S2_fjLj4096ELj1ELj1ELj4ELj16ENS_18Kernel_traits_baseILj4096ES2_S2_S2_S2_fjLj128EEEEELb1ELb1ELb1EEEvNS_9FwdParamsE)
        /*06d4*/ 	.word	0x00000000


	//----- nvinfo : EIATTR_REGCOUNT
	.align		4
.L_300:
        /*06d8*/ 	.byte	0x04, 0x2f
        /*06da*/ 	.short	(.L_302 - .L_301)
	.align		4
.L_301:
        /*06dc*/ 	.word	index@(_ZN10layer_norm31ln_parallel_residual_fwd_kernelINS_13Kernel_traitsI13__nv_bfloat16S2_S2_S2_fjLj4096ELj1ELj1ELj4ELj16ENS_18Kernel_traits_baseILj4096ES2_S2_S2_S2_fjLj128EEEEELb1ELb1ELb0EEEvNS_9FwdParamsE)
        /*06e0*/ 	.word	0x00000097


	//----- nvinfo : EIATTR_FRAME_SIZE
	.align		4
.L_302:
        /*06e4*/ 	.byte	0x04, 0x11
        /*06e6*/ 	.short	(.L_304 - .L_303)
	.align		4
.L_303:
        /*06e8*/ 	.word	index@(_ZN10layer_norm31ln_parallel_residual_fwd_kernelINS_13Kernel_traitsI13__nv_bfloat16S2_S2_S2_fjLj4096ELj1ELj1ELj4ELj16ENS_18Kernel_traits_baseILj4096ES2_S2_S2_S2_fjLj128EEEEELb1ELb1ELb0EEEvNS_9FwdParamsE)
        /*06ec*/ 	.word	0x00000000


	//----- nvinfo : EIATTR_REGCOUNT
	.align		4
.L_304:
        /*06f0*/ 	.byte	0x04, 0x2f
        /*06f2*/ 	.short	(.L_306 - .L_305)
	.align		4
.L_305:
        /*06f4*/ 	.word	index@(_ZN10layer_norm31ln_parallel_residual_fwd_kernelINS_13Kernel_traitsI13__nv_bfloat16S2_S2_S2_fjLj4096ELj1ELj1ELj4ELj16ENS_18Kernel_traits_baseILj4096ES2_S2_S2_S2_fjLj128EEEEELb1ELb0ELb1EEEvNS_9FwdParamsE)
        /*06f8*/ 	.word	0x000000e4


	//----- nvinfo : EIATTR_FRAME_SIZE
	.align		4
.L_306:
        /*06fc*/ 	.byte	0x04, 0x11
        /*06fe*/ 	.short	(.L_308 - .L_307)
	.align		4
.L_307:
        /*0700*/ 	.word	index@(_ZN10layer_norm31ln_parallel_residual_fwd_kernelINS_13Kernel_traitsI13__nv_bfloat16S2_S2_S2_fjLj4096ELj1ELj1ELj4ELj16ENS_18Kernel_traits_baseILj4096ES2_S2_S2_S2_fjLj128EEEEELb1ELb0ELb1EEEvNS_9FwdParamsE)
        /*0704*/ 	.word	0x00000000


	//----- nvinfo : EIATTR_REGCOUNT
	.align		4
.L_308:
        /*0708*/ 	.byte	0x04, 0x2f
        /*070a*/ 	.short	(.L_310 - .L_309)
	.align		4
.L_309:
        /*070c*/ 	.word	index@(_ZN10layer_norm31ln_parallel_residual_fwd_kernelINS_13Kernel_traitsI13__nv_bfloat16S2_S2_S2_fjLj4096ELj1ELj1ELj4ELj16ENS_18Kernel_traits_baseILj4096ES2_S2_S2_S2_fjLj128EEEEELb1ELb0ELb0EEEvNS_9FwdParamsE)
        /*0710*/ 	.word	0x000000fc


	//----- nvinfo : EIATTR_FRAME_SIZE
	.align		4
.L_310:
        /*0714*/ 	.byte	0x04, 0x11
        /*0716*/ 	.short	(.L_312 - .L_311)
	.align		4
.L_311:
        /*0718*/ 	.word	index@(_ZN10layer_norm31ln_parallel_residual_fwd_kernelINS_13Kernel_traitsI13__nv_bfloat16S2_S2_S2_fjLj4096ELj1ELj1ELj4ELj16ENS_18Kernel_traits_baseILj4096ES2_S2_S2_S2_fjLj128EEEEELb1ELb0ELb0EEEvNS_9FwdParamsE)
        /*071c*/ 	.word	0x00000000


	//----- nvinfo : EIATTR_REGCOUNT
	.align		4
.L_312:
        /*0720*/ 	.byte	0x04, 0x2f
        /*0722*/ 	.short	(.L_314 - .L_313)
	.align		4
.L_313:
        /*0724*/ 	.word	index@(_ZN10layer_norm31ln_parallel_residual_fwd_kernelINS_13Kernel_traitsI13__nv_bfloat16S2_S2_S2_fjLj4096ELj1ELj1ELj4ELj16ENS_18Kernel_traits_baseILj4096ES2_S2_S2_S2_fjLj128EEEEELb0ELb1ELb1EEEvNS_9FwdParamsE)
        /*0728*/ 	.word	0x00000080


	//----- nvinfo : EIATTR_FRAME_SIZE
	.align		4
.L_314:
        /*072c*/ 	.byte	0x04, 0x11
        /*072e*/ 	.short	(.L_316 - .L_315)
	.align		4
.L_315:
        /*0730*/ 	.word	index@(_ZN10layer_norm31ln_parallel_residual_fwd_kernelINS_13Kernel_traitsI13__nv_bfloat16S2_S2_S2_fjLj4096ELj1ELj1ELj4ELj16ENS_18Kernel_traits_baseILj4096ES2_S2_S2_S2_fjLj128EEEEELb0ELb1ELb1EEEvNS_9FwdParamsE)
        /*0734*/ 	.word	0x00000000


	//----- nvinfo : EIATTR_REGCOUNT
	.align		4
.L_316:
        /*0738*/ 	.byte	0x04, 0x2f
        /*073a*/ 	.short	(.L_318 - .L_317)
	.align		4
.L_317:
        /*073c*/ 	.word	index@(_ZN10layer_norm31ln_parallel_residual_fwd_kernelINS_13Kernel_traitsI13__nv_bfloat16S2_S2_S2_fjLj4096ELj1ELj1ELj4ELj16ENS_18Kernel_traits_baseILj4096ES2_S2_S2_S2_fjLj128EEEEELb0ELb1ELb0EEEvNS_9FwdParamsE)
        /*0740*/ 	.word	0x00000080


	//----- nvinfo : EIATTR_FRAME_SIZE
	.align		4
.L_318:
        /*0744*/ 	.byte	0x04, 0x11
        /*0746*/ 	.short	(.L_320 - .L_319)
	.align		4
.L_319:
        /*0748*/ 	.word	index@(_ZN10layer_norm31ln_parallel_residual_fwd_kernelINS_13Kernel_traitsI13__nv_bfloat16S2_S2_S2_fjLj4096ELj1ELj1ELj4ELj16ENS_18Kernel_traits_baseILj4096ES2_S2_S2_S2_fjLj128EEEEELb0ELb1ELb0EEEvNS_9FwdParamsE)
        /*074c*/ 	.word	0x00000000


	//----- nvinfo : EIATTR_REGCOUNT
	.align		4
.L_320:
        /*0750*/ 	.byte	0x04, 0x2f
        /*0752*/ 	.short	(.L_322 - .L_321)
	.align		4
.L_321:
        /*0754*/ 	.word	index@(_ZN10layer_norm31ln_parallel_residual_fwd_kernelINS_13Kernel_traitsI13__nv_bfloat16S2_S2_S2_fjLj4096ELj1ELj1ELj4ELj16ENS_18Kernel_traits_baseILj4096ES2_S2_S2_S2_fjLj128EEEEELb0ELb0ELb1EEEvNS_9FwdParamsE)
        /*0758*/ 	.word	0x000000a8


	//----- nvinfo : EIATTR_FRAME_SIZE
	.align		4
.L_322:
        /*075c*/ 	.byte	0x04, 0x11
        /*075e*/ 	.short	(.L_324 - .L_323)
	.align		4
.L_323:
        /*0760*/ 	.word	index@(_ZN10layer_norm31ln_parallel_residual_fwd_kernelINS_13Kernel_traitsI13__nv_bfloat16S2_S2_S2_fjLj4096ELj1ELj1ELj4ELj16ENS_18Kernel_traits_baseILj4096ES2_S2_S2_S2_fjLj128EEEEELb0ELb0ELb1EEEvNS_9FwdParamsE)
        /*0764*/ 	.word	0x00000000


	//----- nvinfo : EIATTR_REGCOUNT
	.align		4
.L_324:
        /*0768*/ 	.byte	0x04, 0x2f
        /*076a*/ 	.short	(.L_326 - .L_325)
	.align		4
.L_325:
        /*076c*/ 	.word	index@(_ZN10layer_norm31ln_parallel_residual_fwd_kernelINS_13Kernel_traitsI13__nv_bfloat16S2_S2_S2_fjLj4096ELj1ELj1ELj4ELj16ENS_18Kernel_traits_baseILj4096ES2_S2_S2_S2_fjLj128EEEEELb0ELb0ELb0EEEvNS_9FwdParamsE)
        /*0770*/ 	.word	0x000000ea


	//----- nvinfo : EIATTR_FRAME_SIZE
	.align		4
.L_326:
        /*0774*/ 	.byte	0x04, 0x11
        /*0776*/ 	.short	(.L_328 - .L_327)
	.align		4
.L_327:
        /*0778*/ 	.word	index@(_ZN10layer_norm31ln_parallel_residual_fwd_kernelINS_13Kernel_traitsI13__nv_bfloat16S2_S2_S2_fjLj4096ELj1ELj1ELj4ELj16ENS_18Kernel_traits_baseILj4096ES2_S2_S2_S2_fjLj128EEEEELb0ELb0ELb0EEEvNS_9FwdParamsE)
        /*077c*/ 	.word	0x00000000


	//----- nvinfo : EIATTR_MIN_STACK_SIZE
	.align		4
.L_328:
        /*0780*/ 	.byte	0x04, 0x12
        /*0782*/ 	.short	(.L_330 - .L_329)
	.align		4
.L_329:
        /*0784*/ 	.word	index@(_ZN10layer_norm31ln_parallel_residual_fwd_kernelINS_13Kernel_traitsI13__nv_bfloat16S2_S2_S2_fjLj4096ELj1ELj1ELj4ELj16ENS_18Kernel_traits_baseILj4096ES2_S2_S2_S2_fjLj128EEEEELb0ELb0ELb0EEEvNS_9FwdParamsE)
        /*0788*/ 	.word	0x00000000


	//----- nvinfo : EIATTR_MIN_STACK_SIZE
	.align		4
.L_330:
        /*078c*/ 	.byte	0x04, 0x12
        /*078e*/ 	.short	(.L_332 - .L_331)
	.align		4
.L_331:
        /*0790*/ 	.word	index@(_ZN10layer_norm31ln_parallel_residual_fwd_kernelINS_13Kernel_traitsI13__nv_bfloat16S2_S2_S2_fjLj4096ELj1ELj1ELj4ELj16ENS_18Kernel_traits_baseILj4096ES2_S2_S2_S2_fjLj128EEEEELb0ELb0ELb1EEEvNS_9FwdParamsE)
        /*0794*/ 	.word	0x00000000


	//----- nvinfo : EIATTR_MIN_STACK_SIZE
	.align		4
.L_332:
        /*0798*/ 	.byte	0x04, 0x12
        /*079a*/ 	.short	(.L_334 - .L_333)
	.align		4
.L_333:
        /*079c*/ 	.word	index@(_ZN10layer_norm31ln_parallel_residual_fwd_kernelINS_13Kernel_traitsI13__nv_bfloat16S2_S2_S2_fjLj4096ELj1ELj1ELj4ELj16ENS_18Kernel_traits_baseILj4096ES2_S2_S2_S2_fjLj128EEEEELb0ELb1ELb0EEEvNS_9FwdParamsE)
        /*07a0*/ 	.word	0x00000000


	//----- nvinfo : EIATTR_MIN_STACK_SIZE
	.align		4
.L_334:
        /*07a4*/ 	.byte	0x04, 0x12
        /*07a6*/ 	.short	(.L_336 - .L_335)
	.align		4
.L_335:
        /*07a8*/ 	.word	index@(_ZN10layer_norm31ln_parallel_residual_fwd_kernelINS_13Kernel_traitsI13__nv_bfloat16S2_S2_S2_fjLj4096ELj1ELj1ELj4ELj16ENS_18Kernel_traits_baseILj4096ES2_S2_S2_S2_fjLj128EEEEELb0ELb1ELb1EEEvNS_9FwdParamsE)
        /*07ac*/ 	.word	0x00000000


	//----- nvinfo : EIATTR_MIN_STACK_SIZE
	.align		4
.L_336:
        /*07b0*/ 	.byte	0x04, 0x12
        /*07b2*/ 	.short	(.L_338 - .L_337)
	.align		4
.L_337:
        /*07b4*/ 	.word	index@(_ZN10layer_norm31ln_parallel_residual_fwd_kernelINS_13Kernel_traitsI13__nv_bfloat16S2_S2_S2_fjLj4096ELj1ELj1ELj4ELj16ENS_18Kernel_traits_baseILj4096ES2_S2_S2_S2_fjLj128EEEEELb1ELb0ELb0EEEvNS_9FwdParamsE)
        /*07b8*/ 	.word	0x00000000


	//----- nvinfo : EIATTR_MIN_STACK_SIZE
	.align		4
.L_338:
        /*07bc*/ 	.byte	0x04, 0x12
        /*07be*/ 	.short	(.L_340 - .L_339)
	.align		4
.L_339:
        /*07c0*/ 	.word	index@(_ZN10layer_norm31ln_parallel_residual_fwd_kernelINS_13Kernel_traitsI13__nv_bfloat16S2_S2_S2_fjLj4096ELj1ELj1ELj4ELj16ENS_18Kernel_traits_baseILj4096ES2_S2_S2_S2_fjLj128EEEEELb1ELb0ELb1EEEvNS_9FwdParamsE)
        /*07c4*/ 	.word	0x00000000


	//----- nvinfo : EIATTR_MIN_STACK_SIZE
	.align		4
.L_340:
        /*07c8*/ 	.byte	0x04, 0x12
        /*07ca*/ 	.short	(.L_342 - .L_341)
	.align		4
.L_341:
        /*07cc*/ 	.word	index@(_ZN10layer_norm31ln_parallel_residual_fwd_kernelINS_13Kernel_traitsI13__nv_bfloat16S2_S2_S2_fjLj4096ELj1ELj1ELj4ELj16ENS_18Kernel_traits_baseILj4096ES2_S2_S2_S2_fjLj128EEEEELb1ELb1ELb0EEEvNS_9FwdParamsE)
        /*07d0*/ 	.word	0x00000000


	//----- nvinfo : EIATTR_MIN_STACK_SIZE
	.align		4
.L_342:
        /*07d4*/ 	.byte	0x04, 0x12
        /*07d6*/ 	.short	(.L_344 - .L_343)
	.align		4
.L_343:
        /*07d8*/ 	.word	index@(_ZN10layer_norm31ln_parallel_residual_fwd_kernelINS_13Kernel_traitsI13__nv_bfloat16S2_S2_S2_fjLj4096ELj1ELj1ELj4ELj16ENS_18Kernel_traits_baseILj4096ES2_S2_S2_S2_fjLj128EEEEELb1ELb1ELb1EEEvNS_9FwdParamsE)
        /*07dc*/ 	.word	0x00000000


	//----- nvinfo : EIATTR_MIN_STACK_SIZE
	.align		4
.L_344:
        /*07e0*/ 	.byte	0x04, 0x12
        /*07e2*/ 	.short	(.L_346 - .L_345)
	.align		4
.L_345:
        /*07e4*/ 	.word	index@(_ZN10layer_norm31ln_parallel_residual_fwd_kernelINS_13Kernel_traitsI6__halfS2_S2_S2_fjLj4096ELj1ELj1ELj4ELj16ENS_18Kernel_traits_baseILj4096ES2_S2_S2_S2_fjLj128EEEEELb0ELb0ELb0EEEvNS_9FwdParamsE)
        /*07e8*/ 	.word	0x00000000


	//----- nvinfo : EIATTR_MIN_STACK_SIZE
	.align		4
.L_346:
        /*07ec*/ 	.byte	0x04, 0x12
        /*07ee*/ 	.short	(.L_348 - .L_347)
	.align		4
.L_347:
        /*07f0*/ 	.word	index@(_ZN10layer_norm31ln_parallel_residual_fwd_kernelINS_13Kernel_traitsI6__halfS2_S2_S2_fjLj4096ELj1ELj1ELj4ELj16ENS_18Kernel_traits_baseILj4096ES2_S2_S2_S2_fjLj128EEEEELb0ELb0ELb1EEEvNS_9FwdParamsE)
        /*07f4*/ 	.word	0x00000000


	//----- nvinfo : EIATTR_MIN_STACK_SIZE
	.align		4
.L_348:
        /*07f8*/ 	.byte	0x04, 0x12
        /*07fa*/ 	.short	(.L_350 - .L_349)
	.align		4
.L_349:
        /*07fc*/ 	.word	index@(_ZN10layer_norm31ln_parallel_residual_fwd_kernelINS_13Kernel_traitsI6__halfS2_S2_S2_fjLj4096ELj1ELj1ELj4ELj16ENS_18Kernel_traits_baseILj4096ES2_S2_S2_S2_fjLj128EEEEELb0ELb1ELb0EEEvNS_9FwdParamsE)
        /*0800*/ 	.word	0x00000000


	//----- nvinfo : EIATTR_MIN_STACK_SIZE
	.align		4
.L_350:
        /*0804*/ 	.byte	0x04, 0x12
        /*0806*/ 	.short	(.L_352 - .L_351)
	.align		4
.L_351:
        /*0808*/ 	.word	index@(_ZN10layer_norm31ln_parallel_residual_fwd_kernelINS_13Kernel_traitsI6__halfS2_S2_S2_fjLj4096ELj1ELj1ELj4ELj16ENS_18Kernel_traits_baseILj4096ES2_S2_S2_S2_fjLj128EEEEELb0ELb1ELb1EEEvNS_9FwdParamsE)
        /*080c*/ 	.word	0x00000000


	//----- nvinfo : EIATTR_MIN_STACK_SIZE
	.align		4
.L_352:
        /*0810*/ 	.byte	0x04, 0x12
        /*0812*/ 	.short	(.L_354 - .L_353)
	.align		4
.L_353:
        /*0814*/ 	.word	index@(_ZN10layer_norm31ln_parallel_residual_fwd_kernelINS_13Kernel_traitsI6__halfS2_S2_S2_fjLj4096ELj1ELj1ELj4ELj16ENS_18Kernel_traits_baseILj4096ES2_S2_S2_S2_fjLj128EEEEELb1ELb0ELb0EEEvNS_9FwdParamsE)
        /*0818*/ 	.word	0x00000000


	//----- nvinfo : EIATTR_MIN_STACK_SIZE
	.align		4
.L_354:
        /*081c*/ 	.byte	0x04, 0x12
        /*081e*/ 	.short	(.L_356 - .L_355)
	.align		4
.L_355:
        /*0820*/ 	.word	index@(_ZN10layer_norm31ln_parallel_residual_fwd_kernelINS_13Kernel_traitsI6__halfS2_S2_S2_fjLj4096ELj1ELj1ELj4ELj16ENS_18Kernel_traits_baseILj4096ES2_S2_S2_S2_fjLj128EEEEELb1ELb0ELb1EEEvNS_9FwdParamsE)
        /*0824*/ 	.word	0x00000000


	//----- nvinfo : EIATTR_MIN_STACK_SIZE
	.align		4
.L_356:
        /*0828*/ 	.byte	0x04, 0x12
        /*082a*/ 	.short	(.L_358 - .L_357)
	.align		4
.L_357:
        /*082c*/ 	.word	index@(_ZN10layer_norm31ln_parallel_residual_fwd_kernelINS_13Kernel_traitsI6__halfS2_S2_S2_fjLj4096ELj1ELj1ELj4ELj16ENS_18Kernel_traits_baseILj4096ES2_S2_S2_S2_fjLj128EEEEELb1ELb1ELb0EEEvNS_9FwdParamsE)
        /*0830*/ 	.word	0x00000000


	//----- nvinfo : EIATTR_MIN_STACK_SIZE
	.align		4
.L_358:
        /*0834*/ 	.byte	0x04, 0x12
        /*0836*/ 	.short	(.L_360 - .L_359)
	.align		4
.L_359:
        /*0838*/ 	.word	index@(_ZN10layer_norm31ln_parallel_residual_fwd_kernelINS_13Kernel_traitsI6__halfS2_S2_S2_fjLj4096ELj1ELj1ELj4ELj16ENS_18Kernel_traits_baseILj4096ES2_S2_S2_S2_fjLj128EEEEELb1ELb1ELb1EEEvNS_9FwdParamsE)
        /*083c*/ 	.word	0x00000000


	//----- nvinfo : EIATTR_MIN_STACK_SIZE
	.align		4
.L_360:
        /*0840*/ 	.byte	0x04, 0x12
        /*0842*/ 	.short	(.L_362 - .L_361)
	.align		4
.L_361:
        /*0844*/ 	.word	index@(_ZN10layer_norm31ln_parallel_residual_fwd_kernelINS_13Kernel_traitsIf13__nv_bfloat16S2_S2_fjLj4096ELj1ELj1ELj4ELj16ENS_18Kernel_traits_baseILj4096EfS2_S2_S2_fjLj128EEEEELb0ELb0ELb0EEEvNS_9FwdParamsE)
        /*0848*/ 	.word	0x00000000


	//----- nvinfo : EIATTR_MIN_STACK_SIZE
	.align		4
.L_362:
        /*084c*/ 	.byte	0x04, 0x12
        /*084e*/ 	.short	(.L_364 - .L_363)
	.align		4
.L_363:
        /*0850*/ 	.word	index@(_ZN10layer_norm31ln_parallel_residual_fwd_kernelINS_13Kernel_traitsIf13__nv_bfloat16S2_S2_fjLj4096ELj1ELj1ELj4ELj16ENS_18Kernel_traits_baseILj4096EfS2_S2_S2_fjLj128EEEEELb0ELb0ELb1EEEvNS_9FwdParamsE)
        /*0854*/ 	.word	0x00000000


	//----- nvinfo : EIATTR_MIN_STACK_SIZE
	.align		4
.L_364:
        /*0858*/ 	.byte	0x04, 0x12
        /*085a*/ 	.short	(.L_366 - .L_365)
	.align		4
.L_365:
        /*085c*/ 	.word	index@(_ZN10layer_norm31ln_parallel_residual_fwd_kernelINS_13Kernel_traitsIf13__nv_bfloat16S2_S2_fjLj4096ELj1ELj1ELj4ELj16ENS_18Kernel_traits_baseILj4096EfS2_S2_S2_fjLj128EEEEELb0ELb1ELb0EEEvNS_9FwdParamsE)
        /*0860*/ 	.word	0x00000000


	//----- nvinfo : EIATTR_MIN_STACK_SIZE
	.align		4
.L_366:
        /*0864*/ 	.byte	0x04, 0x12
        /*0866*/ 	.short	(.L_368 - .L_367)
	.align		4
.L_367:
        /*0868*/ 	.word	index@(_ZN10layer_norm31ln_parallel_residual_fwd_kernelINS_13Kernel_traitsIf13__nv_bfloat16S2_S2_fjLj4096ELj1ELj1ELj4ELj16ENS_18Kernel_traits_baseILj4096EfS2_S2_S2_fjLj128EEEEELb0ELb1ELb1EEEvNS_9FwdParamsE)
        /*086c*/ 	.word	0x00000000


	//----- nvinfo : EIATTR_MIN_STACK_SIZE
	.align		4
.L_368:
        /*0870*/ 	.byte	0x04, 0x12
        /*0872*/ 	.short	(.L_370 - .L_369)
	.align		4
.L_369:
        /*0874*/ 	.word	index@(_ZN10layer_norm31ln_parallel_residual_fwd_kernelINS_13Kernel_traitsIf13__nv_bfloat16S2_S2_fjLj4096ELj1ELj1ELj4ELj16ENS_18Kernel_traits_baseILj4096EfS2_S2_S2_fjLj128EEEEELb1ELb0ELb0EEEvNS_9FwdParamsE)
        /*0878*/ 	.word	0x00000000


	//----- nvinfo : EIATTR_MIN_STACK_SIZE
	.align		4
.L_370:
        /*087c*/ 	.byte	0x04, 0x12
        /*087e*/ 	.short	(.L_372 - .L_371)
	.align		4
.L_371:
        /*0880*/ 	.word	index@(_ZN10layer_norm31ln_parallel_residual_fwd_kernelINS_13Kernel_traitsIf13__nv_bfloat16S2_S2_fjLj4096ELj1ELj1ELj4ELj16ENS_18Kernel_traits_baseILj4096EfS2_S2_S2_fjLj128EEEEELb1ELb0ELb1EEEvNS_9FwdParamsE)
        /*0884*/ 	.word	0x00000000


	//----- nvinfo : EIATTR_MIN_STACK_SIZE
	.align		4
.L_372:
        /*0888*/ 	.byte	0x04, 0x12
        /*088a*/ 	.short	(.L_374 - .L_373)
	.align		4
.L_373:
        /*088c*/ 	.word	index@(_ZN10layer_norm31ln_parallel_residual_fwd_kernelINS_13Kernel_traitsIf13__nv_bfloat16S2_S2_fjLj4096ELj1ELj1ELj4ELj16ENS_18Kernel_traits_baseILj4096EfS2_S2_S2_fjLj128EEEEELb1ELb1ELb0EEEvNS_9FwdParamsE)
        /*0890*/ 	.word	0x00000000


	//----- nvinfo : EIATTR_MIN_STACK_SIZE
	.align		4
.L_374:
        /*0894*/ 	.byte	0x04, 0x12
        /*0896*/ 	.short	(.L_376 - .L_375)
	.align		4
.L_375:
        /*0898*/ 	.word	index@(_ZN10layer_norm31ln_parallel_residual_fwd_kernelINS_13Kernel_traitsIf13__nv_bfloat16S2_S2_fjLj4096ELj1ELj1ELj4ELj16ENS_18Kernel_traits_baseILj4096EfS2_S2_S2_fjLj128EEEEELb1ELb1ELb1EEEvNS_9FwdParamsE)
        /*089c*/ 	.word	0x00000000


	//----- nvinfo : EIATTR_MIN_STACK_SIZE
	.align		4
.L_376:
        /*08a0*/ 	.byte	0x04, 0x12
        /*08a2*/ 	.short	(.L_378 - .L_377)
	.align		4
.L_377:
        /*08a4*/ 	.word	index@(_ZN10layer_norm31ln_parallel_residual_fwd_kernelINS_13Kernel_traitsI13__nv_bfloat16S2_fS2_fjLj4096ELj1ELj1ELj4ELj16ENS_18Kernel_traits_baseILj4096ES2_S2_fS2_fjLj128EEEEELb0ELb0ELb0EEEvNS_9FwdParamsE)
        /*08a8*/ 	.word	0x00000000


	//----- nvinfo : EIATTR_MIN_STACK_SIZE
	.align		4
.L_378:
        /*08ac*/ 	.byte	0x04, 0x12
        /*08ae*/ 	.short	(.L_380 - .L_379)
	.align		4
.L_379:
        /*08b0*/ 	.word	index@(_ZN10layer_norm31ln_parallel_residual_fwd_kernelINS_13Kernel_traitsI13__nv_bfloat16S2_fS2_fjLj4096ELj1ELj1ELj4ELj16ENS_18Kernel_traits_baseILj4096ES2_S2_fS2_fjLj128EEEEELb0ELb0ELb1EEEvNS_9FwdParamsE)
        /*08b4*/ 	.word	0x00000000


	//----- nvinfo : EIATTR_MIN_STACK_SIZE
	.align		4
.L_380:
        /*08b8*/ 	.byte	0x04, 0x12
        /*08ba*/ 	.short	(.L_382 - .L_381)
	.align		4
.L_381:
        /*08bc*/ 	.word	index@(_ZN10layer_norm31ln_parallel_residual_fwd_kernelINS_13Kernel_traitsI13__nv_bfloat16S2_fS2_fjLj4096ELj1ELj1ELj4ELj16ENS_18Kernel_traits_baseILj4096ES2_S2_fS2_fjLj128EEEEELb0ELb1ELb0EEEvNS_9FwdParamsE)
        /*08c0*/ 	.word	0x00000000


	//----- nvinfo : EIATTR_MIN_STACK_SIZE
	.align		4
.L_382:
        /*08c4*/ 	.byte	0x04, 0x12
        /*08c6*/ 	.short	(.L_384 - .L_383)
	.align		4
.L_383:
        /*08c8*/ 	.word	index@(_ZN10layer_norm31ln_parallel_residual_fwd_kernelINS_13Kernel_traitsI13__nv_bfloat16S2_fS2_fjLj4096ELj1ELj1ELj4ELj16ENS_18Kernel_traits_baseILj4096ES2_S2_fS2_fjLj128EEEEELb0ELb1ELb1EEEvNS_9FwdParamsE)
        /*08cc*/ 	.word	0x00000000


	//----- nvinfo : EIATTR_MIN_STACK_SIZE
	.align		4
.L_384:
        /*08d0*/ 	.byte	0x04, 0x12
        /*08d2*/ 	.short	(.L_386 - .L_385)
	.align		4
.L_385:
        /*08d4*/ 	.word	index@(_ZN10layer_norm31ln_parallel_residual_fwd_kernelINS_13Kernel_traitsI13__nv_bfloat16S2_fS2_fjLj4096ELj1ELj1ELj4ELj16ENS_18Kernel_traits_baseILj4096ES2_S2_fS2_fjLj128EEEEELb1ELb0ELb0EEEvNS_9FwdParamsE)
        /*08d8*/ 	.word	0x00000000


	//----- nvinfo : EIATTR_MIN_STACK_SIZE
	.align		4
.L_386:
        /*08dc*/ 	.byte	0x04, 0x12
        /*08de*/ 	.short	(.L_388 - .L_387)
	.align		4
.L_387:
        /*08e0*/ 	.word	index@(_ZN10layer_norm31ln_parallel_residual_fwd_kernelINS_13Kernel_traitsI13__nv_bfloat16S2_fS2_fjLj4096ELj1ELj1ELj4ELj16ENS_18Kernel_traits_baseILj4096ES2_S2_fS2_fjLj128EEEEELb1ELb0ELb1EEEvNS_9FwdParamsE)
        /*08e4*/ 	.word	0x00000000


	//----- nvinfo : EIATTR_MIN_STACK_SIZE
	.align		4
.L_388:
        /*08e8*/ 	.byte	0x04, 0x12
        /*08ea*/ 	.short	(.L_390 - .L_389)
	.align		4
.L_389:
        /*08ec*/ 	.word	index@(_ZN10layer_norm31ln_parallel_residual_fwd_kernelINS_13Kernel_traitsI13__nv_bfloat16S2_fS2_fjLj4096ELj1ELj1ELj4ELj16ENS_18Kernel_traits_baseILj4096ES2_S2_fS2_fjLj128EEEEELb1ELb1ELb0EEEvNS_9FwdParamsE)
        /*08f0*/ 	.word	0x00000000


	//----- nvinfo : EIATTR_MIN_STACK_SIZE
	.align		4
.L_390:
        /*08f4*/ 	.byte	0x04, 0x12
        /*08f6*/ 	.short	(.L_392 - .L_391)
	.align		4
.L_391:
        /*08f8*/ 	.word	index@(_ZN10layer_norm31ln_parallel_residual_fwd_kernelINS_13Kernel_traitsI13__nv_bfloat16S2_fS2_fjLj4096ELj1ELj1ELj4ELj16ENS_18Kernel_traits_baseILj4096ES2_S2_fS2_fjLj128EEEEELb1ELb1ELb1EEEvNS_9FwdParamsE)
        /*08fc*/ 	.word	0x00000000


	//----- nvinfo : EIATTR_MIN_STACK_SIZE
	.align		4
.L_392:
        /*0900*/ 	.byte	0x04, 0x12
        /*0902*/ 	.short	(.L_394 - .L_393)
	.align		4
.L_393:
        /*0904*/ 	.word	index@(_ZN10layer_norm31ln_parallel_residual_fwd_kernelINS_13Kernel_traitsIf13__nv_bfloat16fS2_fjLj4096ELj1ELj1ELj4ELj16ENS_18Kernel_traits_baseILj4096EfS2_fS2_fjLj128EEEEELb0ELb0ELb0EEEvNS_9FwdParamsE)
        /*0908*/ 	.word	0x00000000


	//----- nvinfo : EIATTR_MIN_STACK_SIZE
	.align		4
.L_394:
        /*090c*/ 	.byte	0x04, 0x12
        /*090e*/ 	.short	(.L_396 - .L_395)
	.align		4
.L_395:
        /*0910*/ 	.word	index@(_ZN10layer_norm31ln_parallel_residual_fwd_kernelINS_13Kernel_traitsIf13__nv_bfloat16fS2_fjLj4096ELj1ELj1ELj4ELj16ENS_18Kernel_traits_baseILj4096EfS2_fS2_fjLj128EEEEELb0ELb0ELb1EEEvNS_9FwdParamsE)
        /*0914*/ 	.word	0x00000000


	//----- nvinfo : EIATTR_MIN_STACK_SIZE
	.align		4
.L_396:
        /*0918*/ 	.byte	0x04, 0x12
        /*091a*/ 	.short	(.L_398 - .L_397)
	.align		4
.L_397:
        /*091c*/ 	.word	index@(_ZN10layer_norm31ln_parallel_residual_fwd_kernelINS_13Kernel_traitsIf13__nv_bfloat16fS2_fjLj4096ELj1ELj1ELj4ELj16ENS_18Kernel_traits_baseILj4096EfS2_fS2_fjLj128EEEEELb0ELb1ELb0EEEvNS_9FwdParamsE)
        /*0920*/ 	.word	0x00000000


	//----- nvinfo : EIATTR_MIN_STACK_SIZE
	.align		4
.L_398:
        /*0924*/ 	.byte	0x04, 0x12
        /*0926*/ 	.short	(.L_400 - .L_399)
	.align		4
.L_399:
        /*0928*/ 	.word	index@(_ZN10layer_norm31ln_parallel_residual_fwd_kernelINS_13Kernel_traitsIf13__nv_bfloat16fS2_fjLj4096ELj1ELj1ELj4ELj16ENS_18Kernel_traits_baseILj4096EfS2_fS2_fjLj128EEEEELb0ELb1ELb1EEEvNS_9FwdParamsE)
        /*092c*/ 	.word	0x00000000


	//----- nvinfo : EIATTR_MIN_STACK_SIZE
	.align		4
.L_400:
        /*0930*/ 	.byte	0x04, 0x12
        /*0932*/ 	.short	(.L_402 - .L_401)
	.align		4
.L_401:
        /*0934*/ 	.word	index@(_ZN10layer_norm31ln_parallel_residual_fwd_kernelINS_13Kernel_traitsIf13__nv_bfloat16fS2_fjLj4096ELj1ELj1ELj4ELj16ENS_18Kernel_traits_baseILj4096EfS2_fS2_fjLj128EEEEELb1ELb0ELb0EEEvNS_9FwdParamsE)
        /*0938*/ 	.word	0x00000000


	//----- nvinfo : EIATTR_MIN_STACK_SIZE
	.align		4
.L_402:
        /*093c*/ 	.byte	0x04, 0x12
        /*093e*/ 	.short	(.L_404 - .L_403)
	.align		4
.L_403:
        /*0940*/ 	.word	index@(_ZN10layer_norm31ln_parallel_residual_fwd_kernelINS_13Kernel_traitsIf13__nv_bfloat16fS2_fjLj4096ELj1ELj1ELj4ELj16ENS_18Kernel_traits_baseILj4096EfS2_fS2_fjLj128EEEEELb1ELb0ELb1EEEvNS_9FwdParamsE)
        /*0944*/ 	.word	0x00000000


	//----- nvinfo : EIATTR_MIN_STACK_SIZE
	.align		4
.L_404:
        /*0948*/ 	.byte	0x04, 0x12
        /*094a*/ 	.short	(.L_406 - .L_405)
	.align		4
.L_405:
        /*094c*/ 	.word	index@(_ZN10layer_norm31ln_parallel_residual_fwd_kernelINS_13Kernel_traitsIf13__nv_bfloat16fS2_fjLj4096ELj1ELj1ELj4ELj16ENS_18Kernel_traits_baseILj4096EfS2_fS2_fjLj128EEEEELb1ELb1ELb0EEEvNS_9FwdParamsE)
        /*0950*/ 	.word	0x00000000


	//----- nvinfo : EIATTR_MIN_STACK_SIZE
	.align		4
.L_406:
        /*0954*/ 	.byte	0x04, 0x12
        /*0956*/ 	.short	(.L_408 - .L_407)
	.align		4
.L_407:
        /*0958*/ 	.word	index@(_ZN10layer_norm31ln_parallel_residual_fwd_kernelINS_13Kernel_traitsIf13__nv_bfloat16fS2_fjLj4096ELj1ELj1ELj4ELj16ENS_18Kernel_traits_baseILj4096EfS2_fS2_fjLj128EEEEELb1ELb1ELb1EEEvNS_9FwdParamsE)
        /*095c*/ 	.word	0x00000000


	//----- nvinfo : EIATTR_MIN_STACK_SIZE
	.align		4
.L_408:
        /*0960*/ 	.byte	0x04, 0x12
        /*0962*/ 	.short	(.L_410 - .L_409)
	.align		4
.L_409:
        /*0964*/ 	.word	index@(_ZN10layer_norm31ln_parallel_residual_fwd_kernelINS_13Kernel_traitsIf6__halfS2_S2_fjLj4096ELj1ELj1ELj4ELj16ENS_18Kernel_traits_baseILj4096EfS2_S2_S2_fjLj128EEEEELb0ELb0ELb0EEEvNS_9FwdParamsE)
        /*0968*/ 	.word	0x00000000


	//----- nvinfo : EIATTR_MIN_STACK_SIZE
	.align		4
.L_410:
        /*096c*/ 	.byte	0x04, 0x12
        /*096e*/ 	.short	(.L_412 - .L_411)
	.align		4
.L_411:
        /*0970*/ 	.word	index@(_ZN10layer_norm31ln_parallel_residual_fwd_kernelINS_13Kernel_traitsIf6__halfS2_S2_fjLj4096ELj1ELj1ELj4ELj16ENS_18Kernel_traits_baseILj4096EfS2_S2_S2_fjLj128EEEEELb0ELb0ELb1EEEvNS_9FwdParamsE)
        /*0974*/ 	.word	0x00000000


	//----- nvinfo : EIATTR_MIN_STACK_SIZE
	.align		4
.L_412:
        /*0978*/ 	.byte	0x04, 0x12
        /*097a*/ 	.short	(.L_414 - .L_413)
	.align		4
.L_413:
        /*097c*/ 	.word	index@(_ZN10layer_norm31ln_parallel_residual_fwd_kernelINS_13Kernel_traitsIf6__halfS2_S2_fjLj4096ELj1ELj1ELj4ELj16ENS_18Kernel_traits_baseILj4096EfS2_S2_S2_fjLj128EEEEELb0ELb1ELb0EEEvNS_9FwdParamsE)
        /*0980*/ 	.word	0x00000000


	//----- nvinfo : EIATTR_MIN_STACK_SIZE
	.align		4
.L_414:
        /*0984*/ 	.byte	0x04, 0x12
        /*0986*/ 	.short	(.L_416 - .L_415)
	.align		4
.L_415:
        /*0988*/ 	.word	index@(_ZN10layer_norm31ln_parallel_residual_fwd_kernelINS_13Kernel_traitsIf6__halfS2_S2_fjLj4096ELj1ELj1ELj4ELj16ENS_18Kernel_traits_baseILj4096EfS2_S2_S2_fjLj128EEEEELb0ELb1ELb1EEEvNS_9FwdParamsE)
        /*098c*/ 	.word	0x00000000


	//----- nvinfo : EIATTR_MIN_STACK_SIZE
	.align		4
.L_416:
        /*0990*/ 	.byte	0x04, 0x12
        /*0992*/ 	.short	(.L_418 - .L_417)
	.align		4
.L_417:
        /*0994*/ 	.word	index@(_ZN10layer_norm31ln_parallel_residual_fwd_kernelINS_13Kernel_traitsIf6__halfS2_S2_fjLj4096ELj1ELj1ELj4ELj16ENS_18Kernel_traits_baseILj4096EfS2_S2_S2_fjLj128EEEEELb1ELb0ELb0EEEvNS_9FwdParamsE)
        /*0998*/ 	.word	0x00000000


	//----- nvinfo : EIATTR_MIN_STACK_SIZE
	.align		4
.L_418:
        /*099c*/ 	.byte	0x04, 0x12
        /*099e*/ 	.short	(.L_420 - .L_419)
	.align		4
.L_419:
        /*09a0*/ 	.word	index@(_ZN10layer_norm31ln_parallel_residual_fwd_kernelINS_13Kernel_traitsIf6__halfS2_S2_fjLj4096ELj1ELj1ELj4ELj16ENS_18Kernel_traits_baseILj4096EfS2_S2_S2_fjLj128EEEEELb1ELb0ELb1EEEvNS_9FwdParamsE)
        /*09a4*/ 	.word	0x00000000


	//----- nvinfo : EIATTR_MIN_STACK_SIZE
	.align		4
.L_420:
        /*09a8*/ 	.byte	0x04, 0x12
        /*09aa*/ 	.short	(.L_422 - .L_421)
	.align		4
.L_421:
        /*09ac*/ 	.word	index@(_ZN10layer_norm31ln_parallel_residual_fwd_kernelINS_13Kernel_traitsIf6__halfS2_S2_fjLj4096ELj1ELj1ELj4ELj16ENS_18Kernel_traits_baseILj4096EfS2_S2_S2_fjLj128EEEEELb1ELb1ELb0EEEvNS_9FwdParamsE)
        /*09b0*/ 	.word	0x00000000


	//----- nvinfo : EIATTR_MIN_STACK_SIZE
	.align		4
.L_422:
        /*09b4*/ 	.byte	0x04, 0x12
        /*09b6*/ 	.short	(.L_424 - .L_423)
	.align		4
.L_423:
        /*09b8*/ 	.word	index@(_ZN10layer_norm31ln_parallel_residual_fwd_kernelINS_13Kernel_traitsIf6__halfS2_S2_fjLj4096ELj1ELj1ELj4ELj16ENS_18Kernel_traits_baseILj4096EfS2_S2_S2_fjLj128EEEEELb1ELb1ELb1EEEvNS_9FwdParamsE)
        /*09bc*/ 	.word	0x00000000


	//----- nvinfo : EIATTR_MIN_STACK_SIZE
	.align		4
.L_424:
        /*09c0*/ 	.byte	0x04, 0x12
        /*09c2*/ 	.short	(.L_426 - .L_425)
	.align		4
.L_425:
        /*09c4*/ 	.word	index@(_ZN10layer_norm31ln_parallel_residual_fwd_kernelINS_13Kernel_traitsI6__halfS2_fS2_fjLj4096ELj1ELj1ELj4ELj16ENS_18Kernel_traits_baseILj4096ES2_S2_fS2_fjLj128EEEEELb0ELb0ELb0EEEvNS_9FwdParamsE)
        /*09c8*/ 	.word	0x00000000


	//----- nvinfo : EIATTR_MIN_STACK_SIZE
	.align		4
.L_426:
        /*09cc*/ 	.byte	0x04, 0x12
        /*09ce*/ 	.short	(.L_428 - .L_427)
	.align		4
.L_427:
        /*09d0*/ 	.word	index@(_ZN10layer_norm31ln_parallel_residual_fwd_kernelINS_13Kernel_traitsI6__halfS2_fS2_fjLj4096ELj1ELj1ELj4ELj16ENS_18Kernel_traits_baseILj4096ES2_S2_fS2_fjLj128EEEEELb0ELb0ELb1EEEvNS_9FwdParamsE)
        /*09d4*/ 	.word	0x00000000


	//----- nvinfo : EIATTR_MIN_STACK_SIZE
	.align		4
.L_428:
        /*09d8*/ 	.byte	0x04, 0x12
        /*09da*/ 	.short	(.L_430 - .L_429)
	.align		4
.L_429:
        /*09dc*/ 	.word	index@(_ZN10layer_norm31ln_parallel_residual_fwd_kernelINS_13Kernel_traitsI6__halfS2_fS2_fjLj4096ELj1ELj1ELj4ELj16ENS_18Kernel_traits_baseILj4096ES2_S2_fS2_fjLj128EEEEELb0ELb1ELb0EEEvNS_9FwdParamsE)
        /*09e0*/ 	.word	0x00000000


	//----- nvinfo : EIATTR_MIN_STACK_SIZE
	.align		4
.L_430:
        /*09e4*/ 	.byte	0x04, 0x12
        /*09e6*/ 	.short	(.L_432 - .L_431)
	.align		4
.L_431:
        /*09e8*/ 	.word	index@(_ZN10layer_norm31ln_parallel_residual_fwd_kernelINS_13Kernel_traitsI6__halfS2_fS2_fjLj4096ELj1ELj1ELj4ELj16ENS_18Kernel_traits_baseILj4096ES2_S2_fS2_fjLj128EEEEELb0ELb1ELb1EEEvNS_9FwdParamsE)
        /*09ec*/ 	.word	0x00000000


	//----- nvinfo : EIATTR_MIN_STACK_SIZE
	.align		4
.L_432:
        /*09f0*/ 	.byte	0x04, 0x12
        /*09f2*/ 	.short	(.L_434 - .L_433)
	.align		4
.L_433:
        /*09f4*/ 	.word	index@(_ZN10layer_norm31ln_parallel_residual_fwd_kernelINS_13Kernel_traitsI6__halfS2_fS2_fjLj4096ELj1ELj1ELj4ELj16ENS_18Kernel_traits_baseILj4096ES2_S2_fS2_fjLj128EEEEELb1ELb0ELb0EEEvNS_9FwdParamsE)
        /*09f8*/ 	.word	0x00000000


	//----- nvinfo : EIATTR_MIN_STACK_SIZE
	.align		4
.L_434:
        /*09fc*/ 	.byte	0x04, 0x12
        /*09fe*/ 	.short	(.L_436 - .L_435)
	.align		4
.L_435:
        /*0a00*/ 	.word	index@(_ZN10layer_norm31ln_parallel_residual_fwd_kernelINS_13Kernel_traitsI6__halfS2_fS2_fjLj4096ELj1ELj1ELj4ELj16ENS_18Kernel_traits_baseILj4096ES2_S2_fS2_fjLj128EEEEELb1ELb0ELb1EEEvNS_9FwdParamsE)
        /*0a04*/ 	.word	0x00000000


	//----- nvinfo : EIATTR_MIN_STACK_SIZE
	.align		4
.L_436:
        /*0a08*/ 	.byte	0x04, 0x12
        /*0a0a*/ 	.short	(.L_438 - .L_437)
	.align		4
.L_437:
        /*0a0c*/ 	.word	index@(_ZN10layer_norm31ln_parallel_residual_fwd_kernelINS_13Kernel_traitsI6__halfS2_fS2_fjLj4096ELj1ELj1ELj4ELj16ENS_18Kernel_traits_baseILj4096ES2_S2_fS2_fjLj128EEEEELb1ELb1ELb0EEEvNS_9FwdParamsE)
        /*0a10*/ 	.word	0x00000000


	//----- nvinfo : EIATTR_MIN_STACK_SIZE
	.align		4
.L_438:
        /*0a14*/ 	.byte	0x04, 0x12
        /*0a16*/ 	.short	(.L_440 - .L_439)
	.align		4
.L_439:
        /*0a18*/ 	.word	index@(_ZN10layer_norm31ln_parallel_residual_fwd_kernelINS_13Kernel_traitsI6__halfS2_fS2_fjLj4096ELj1ELj1ELj4ELj16ENS_18Kernel_traits_baseILj4096ES2_S2_fS2_fjLj128EEEEELb1ELb1ELb1EEEvNS_9FwdParamsE)
        /*0a1c*/ 	.word	0x00000000


	//----- nvinfo : EIATTR_MIN_STACK_SIZE
	.align		4
.L_440:
        /*0a20*/ 	.byte	0x04, 0x12
        /*0a22*/ 	.short	(.L_442 - .L_441)
	.align		4
.L_441:
        /*0a24*/ 	.word	index@(_ZN10layer_norm31ln_parallel_residual_fwd_kernelINS_13Kernel_traitsIf6__halffS2_fjLj4096ELj1ELj1ELj4ELj16ENS_18Kernel_traits_baseILj4096EfS2_fS2_fjLj128EEEEELb0ELb0ELb0EEEvNS_9FwdParamsE)
        /*0a28*/ 	.word	0x00000000


	//----- nvinfo : EIATTR_MIN_STACK_SIZE
	.align		4
.L_442:
        /*0a2c*/ 	.byte	0x04, 0x12
        /*0a2e*/ 	.short	(.L_444 - .L_443)
	.align		4
.L_443:
        /*0a30*/ 	.word	index@(_ZN10layer_norm31ln_parallel_residual_fwd_kernelINS_13Kernel_traitsIf6__halffS2_fjLj4096ELj1ELj1ELj4ELj16ENS_18Kernel_traits_baseILj4096EfS2_fS2_fjLj128EEEEELb0ELb0ELb1EEEvNS_9FwdParamsE)
        /*0a34*/ 	.word	0x00000000


	//----- nvinfo : EIATTR_MIN_STACK_SIZE
	.align		4
.L_444:
        /*0a38*/ 	.byte	0x04, 0x12
        /*0a3a*/ 	.short	(.L_446 - .L_445)
	.align		4
.L_445:
        /*0a3c*/ 	.word	index@(_ZN10layer_norm31ln_parallel_residual_fwd_kernelINS_13Kernel_traitsIf6__halffS2_fjLj4096ELj1ELj1ELj4ELj16ENS_18Kernel_traits_baseILj4096EfS2_fS2_fjLj128EEEEELb0ELb1ELb0EEEvNS_9FwdParamsE)
        /*0a40*/ 	.word	0x00000000


	//----- nvinfo : EIATTR_MIN_STACK_SIZE
	.align		4
.L_446:
        /*0a44*/ 	.byte	0x04, 0x12
        /*0a46*/ 	.short	(.L_448 - .L_447)
	.align		4
.L_447:
        /*0a48*/ 	.word	index@(_ZN10layer_norm31ln_parallel_residual_fwd_kernelINS_13Kernel_traitsIf6__halffS2_fjLj4096ELj1ELj1ELj4ELj16ENS_18Kernel_traits_baseILj4096EfS2_fS2_fjLj128EEEEELb0ELb1ELb1EEEvNS_9FwdParamsE)
        /*0a4c*/ 	.word	0x00000000


	//----- nvinfo : EIATTR_MIN_STACK_SIZE
	.align		4
.L_448:
        /*0a50*/ 	.byte	0x04, 0x12
        /*0a52*/ 	.short	(.L_450 - .L_449)
	.align		4
.L_449:
        /*0a54*/ 	.word	index@(_ZN10layer_norm31ln_parallel_residual_fwd_kernelINS_13Kernel_traitsIf6__halffS2_fjLj4096ELj1ELj1ELj4ELj16ENS_18Kernel_traits_baseILj4096EfS2_fS2_fjLj128EEEEELb1ELb0ELb0EEEvNS_9FwdParamsE)
        /*0a58*/ 	.word	0x00000000


	//----- nvinfo : EIATTR_MIN_STACK_SIZE
	.align		4
.L_450:
        /*0a5c*/ 	.byte	0x04, 0x12
        /*0a5e*/ 	.short	(.L_452 - .L_451)
	.align		4
.L_451:
        /*0a60*/ 	.word	index@(_ZN10layer_norm31ln_parallel_residual_fwd_kernelINS_13Kernel_traitsIf6__halffS2_fjLj4096ELj1ELj1ELj4ELj16ENS_18Kernel_traits_baseILj4096EfS2_fS2_fjLj128EEEEELb1ELb0ELb1EEEvNS_9FwdParamsE)
        /*0a64*/ 	.word	0x00000000


	//----- nvinfo : EIATTR_MIN_STACK_SIZE
	.align		4
.L_452:
        /*0a68*/ 	.byte	0x04, 0x12
        /*0a6a*/ 	.short	(.L_454 - .L_453)
	.align		4
.L_453:
        /*0a6c*/ 	.word	index@(_ZN10layer_norm31ln_parallel_residual_fwd_kernelINS_13Kernel_traitsIf6__halffS2_fjLj4096ELj1ELj1ELj4ELj16ENS_18Kernel_traits_baseILj4096EfS2_fS2_fjLj128EEEEELb1ELb1ELb0EEEvNS_9FwdParamsE)
        /*0a70*/ 	.word	0x00000000


	//----- nvinfo : EIATTR_MIN_STACK_SIZE
	.align		4
.L_454:
        /*0a74*/ 	.byte	0x04, 0x12
        /*0a76*/ 	.short	(.L_456 - .L_455)
	.align		4
.L_455:
        /*0a78*/ 	.word	index@(_ZN10layer_norm31ln_parallel_residual_fwd_kernelINS_13Kernel_traitsIf6__halffS2_fjLj4096ELj1ELj1ELj4ELj16ENS_18Kernel_traits_baseILj4096EfS2_fS2_fjLj128EEEEELb1ELb1ELb1EEEvNS_9FwdParamsE)
        /*0a7c*/ 	.word	0x00000000


	//----- nvinfo : EIATTR_MIN_STACK_SIZE
	.align		4
.L_456:
        /*0a80*/ 	.byte	0x04, 0x12
        /*0a82*/ 	.short	(.L_458 - .L_457)
	.align		4
.L_457:
        /*0a84*/ 	.word	index@(_ZN10layer_norm31ln_parallel_residual_fwd_kernelINS_13Kernel_traitsI6__halfffffjLj4096ELj1ELj1ELj4ELj16ENS_18Kernel_traits_baseILj4096ES2_ffffjLj128EEEEELb0ELb0ELb0EEEvNS_9FwdParamsE)
        /*0a88*/ 	.word	0x00000000


	//----- nvinfo : EIATTR_MIN_STACK_SIZE
	.align		4
.L_458:
        /*0a8c*/ 	.byte	0x04, 0x12
        /*0a8e*/ 	.short	(.L_460 - .L_459)
	.align		4
.L_459:
        /*0a90*/ 	.word	index@(_ZN10layer_norm31ln_parallel_residual_fwd_kernelINS_13Kernel_traitsI6__halfffffjLj4096ELj1ELj1ELj4ELj16ENS_18Kernel_traits_baseILj4096ES2_ffffjLj128EEEEELb0ELb0ELb1EEEvNS_9FwdParamsE)
        /*0a94*/ 	.word	0x00000000


	//----- nvinfo : EIATTR_MIN_STACK_SIZE
	.align		4
.L_460:
        /*0a98*/ 	.byte	0x04, 0x12
        /*0a9a*/ 	.short	(.L_462 - .L_461)
	.align		4
.L_461:
        /*0a9c*/ 	.word	index@(_ZN10layer_norm31ln_parallel_residual_fwd_kernelINS_13Kernel_traitsI6__halfffffjLj4096ELj1ELj1ELj4ELj16ENS_18Kernel_traits_baseILj4096ES2_ffffjLj128EEEEELb0ELb1ELb0EEEvNS_9FwdParamsE)
        /*0aa0*/ 	.word	0x00000000


	//----- nvinfo : EIATTR_MIN_STACK_SIZE
	.align		4
.L_462:
        /*0aa4*/ 	.byte	0x04, 0x12
        /*0aa6*/ 	.short	(.L_464 - .L_463)
	.align		4
.L_463:
        /*0aa8*/ 	.word	index@(_ZN10layer_norm31ln_parallel_residual_fwd_kernelINS_13Kernel_traitsI6__halfffffjLj4096ELj1ELj1ELj4ELj16ENS_18Kernel_traits_baseILj4096ES2_ffffjLj128EEEEELb0ELb1ELb1EEEvNS_9FwdParamsE)
        /*0aac*/ 	.word	0x00000000


	//----- nvinfo : EIATTR_MIN_STACK_SIZE
	.align		4
.L_464:
        /*0ab0*/ 	.byte	0x04, 0x12
        /*0ab2*/ 	.short	(.L_466 - .L_465)
	.align		4
.L_465:
        /*0ab4*/ 	.word	index@(_ZN10layer_norm31ln_parallel_residual_fwd_kernelINS_13Kernel_traitsI6__halfffffjLj4096ELj1ELj1ELj4ELj16ENS_18Kernel_traits_baseILj4096ES2_ffffjLj128EEEEELb1ELb0ELb0EEEvNS_9FwdParamsE)
        /*0ab8*/ 	.word	0x00000000


	//----- nvinfo : EIATTR_MIN_STACK_SIZE
	.align		4
.L_466:
        /*0abc*/ 	.byte	0x04, 0x12
        /*0abe*/ 	.short	(.L_468 - .L_467)
	.align		4
.L_467:
        /*0ac0*/ 	.word	index@(_ZN10layer_norm31ln_parallel_residual_fwd_kernelINS_13Kernel_traitsI6__halfffffjLj4096ELj1ELj1ELj4ELj16ENS_18Kernel_traits_baseILj4096ES2_ffffjLj128EEEEELb1ELb0ELb1EEEvNS_9FwdParamsE)
        /*0ac4*/ 	.word	0x00000000


	//----- nvinfo : EIATTR_MIN_STACK_SIZE
	.align		4
.L_468:
        /*0ac8*/ 	.byte	0x04, 0x12
        /*0aca*/ 	.short	(.L_470 - .L_469)
	.align		4
.L_469:
        /*0acc*/ 	.word	index@(_ZN10layer_norm31ln_parallel_residual_fwd_kernelINS_13Kernel_traitsI6__halfffffjLj4096ELj1ELj1ELj4ELj16ENS_18Kernel_traits_baseILj4096ES2_ffffjLj128EEEEELb1ELb1ELb0EEEvNS_9FwdParamsE)
        /*0ad0*/ 	.word	0x00000000


	//----- nvinfo : EIATTR_MIN_STACK_SIZE
	.align		4
.L_470:
        /*0ad4*/ 	.byte	0x04, 0x12
        /*0ad6*/ 	.short	(.L_472 - .L_471)
	.align		4
.L_471:
        /*0ad8*/ 	.word	index@(_ZN10layer_norm31ln_parallel_residual_fwd_kernelINS_13Kernel_traitsI6__halfffffjLj4096ELj1ELj1ELj4ELj16ENS_18Kernel_traits_baseILj4096ES2_ffffjLj128EEEEELb1ELb1ELb1EEEvNS_9FwdParamsE)
        /*0adc*/ 	.word	0x00000000


	//----- nvinfo : EIATTR_MIN_STACK_SIZE
	.align		4
.L_472:
        /*0ae0*/ 	.byte	0x04, 0x12
        /*0ae2*/ 	.short	(.L_474 - .L_473)
	.align		4
.L_473:
        /*0ae4*/ 	.word	index@(_ZN10layer_norm31ln_parallel_residual_fwd_kernelINS_13Kernel_traitsIfffffjLj4096ELj1ELj1ELj4ELj16ENS_18Kernel_traits_baseILj4096EfffffjLj128EEEEELb0ELb0ELb0EEEvNS_9FwdParamsE)
        /*0ae8*/ 	.word	0x00000000


	//----- nvinfo : EIATTR_MIN_STACK_SIZE
	.align		4
.L_474:
        /*0aec*/ 	.byte	0x04, 0x12
        /*0aee*/ 	.short	(.L_476 - .L_475)
	.align		4
.L_475:
        /*0af0*/ 	.word	index@(_ZN10layer_norm31ln_parallel_residual_fwd_kernelINS_13Kernel_traitsIfffffjLj4096ELj1ELj1ELj4ELj16ENS_18Kernel_traits_baseILj4096EfffffjLj128EEEEELb0ELb0ELb1EEEvNS_9FwdParamsE)
        /*0af4*/ 	.word	0x00000000


	//----- nvinfo : EIATTR_MIN_STACK_SIZE
	.align		4
.L_476:
        /*0af8*/ 	.byte	0x04, 0x12
        /*0afa*/ 	.short	(.L_478 - .L_477)
	.align		4
.L_477:
        /*0afc*/ 	.word	index@(_ZN10layer_norm31ln_parallel_residual_fwd_kernelINS_13Kernel_traitsIfffffjLj4096ELj1ELj1ELj4ELj16ENS_18Kernel_traits_baseILj4096EfffffjLj128EEEEELb0ELb1ELb0EEEvNS_9FwdParamsE)
        /*0b00*/ 	.word	0x00000000


	//----- nvinfo : EIATTR_MIN_STACK_SIZE
	.align		4
.L_478:
        /*0b04*/ 	.byte	0x04, 0x12
        /*0b06*/ 	.short	(.L_480 - .L_479)
	.align		4
.L_479:
        /*0b08*/ 	.word	index@(_ZN10layer_norm31ln_parallel_residual_fwd_kernelINS_13Kernel_traitsIfffffjLj4096ELj1ELj1ELj4ELj16ENS_18Kernel_traits_baseILj4096EfffffjLj128EEEEELb0ELb1ELb1EEEvNS_9FwdParamsE)
        /*0b0c*/ 	.word	0x00000000


	//----- nvinfo : EIATTR_MIN_STACK_SIZE
	.align		4
.L_480:
        /*0b10*/ 	.byte	0x04, 0x12
        /*0b12*/ 	.short	(.L_482 - .L_481)
	.align		4
.L_481:
        /*0b14*/ 	.word	index@(_ZN10layer_norm31ln_parallel_residual_fwd_kernelINS_13Kernel_traitsIfffffjLj4096ELj1ELj1ELj4ELj16ENS_18Kernel_traits_baseILj4096EfffffjLj128EEEEELb1ELb0ELb0EEEvNS_9FwdParamsE)
        /*0b18*/ 	.word	0x00000000


	//----- nvinfo : EIATTR_MIN_STACK_SIZE
	.align		4
.L_482:
        /*0b1c*/ 	.byte	0x04, 0x12
        /*0b1e*/ 	.short	(.L_484 - .L_483)
	.align		4
.L_483:
        /*0b20*/ 	.word	index@(_ZN10layer_norm31ln_parallel_residual_fwd_kernelINS_13Kernel_traitsIfffffjLj4096ELj1ELj1ELj4ELj16ENS_18Kernel_traits_baseILj4096EfffffjLj128EEEEELb1ELb0ELb1EEEvNS_9FwdParamsE)
        /*0b24*/ 	.word	0x00000000


	//----- nvinfo : EIATTR_MIN_STACK_SIZE
	.align		4
.L_484:
        /*0b28*/ 	.byte	0x04, 0x12
        /*0b2a*/ 	.short	(.L_486 - .L_485)
	.align		4
.L_485:
        /*0b2c*/ 	.word	index@(_ZN10layer_norm31ln_parallel_residual_fwd_kernelINS_13Kernel_traitsIfffffjLj4096ELj1ELj1ELj4ELj16ENS_18Kernel_traits_baseILj4096EfffffjLj128EEEEELb1ELb1ELb0EEEvNS_9FwdParamsE)
        /*0b30*/ 	.word	0x00000000


	//----- nvinfo : EIATTR_MIN_STACK_SIZE
	.align		4
.L_486:
        /*0b34*/ 	.byte	0x04, 0x12
        /*0b36*/ 	.short	(.L_488 - .L_487)
	.align		4
.L_487:
        /*0b38*/ 	.word	index@(_ZN10layer_norm31ln_parallel_residual_fwd_kernelINS_13Kernel_traitsIfffffjLj4096ELj1ELj1ELj4ELj16ENS_18Kernel_traits_baseILj4096EfffffjLj128EEEEELb1ELb1ELb1EEEvNS_9FwdParamsE)
        /*0b3c*/ 	.word	0x00000000
.L_488:


//--------------------- .nv.compat                --------------------------
	.section	.nv.compat,"",@"SHT_CUDA_COMPAT_INFO"
	.align	4
        /*0000*/ 	.byte	0x02, 0x09, 0x01, 0x00, 0x02, 0x02, 0x01, 0x00, 0x02, 0x05, 0x05, 0x00, 0x03, 0x07, 0x01, 0x01
        /*0010*/ 	.byte	0x02, 0x03, 0x00, 0x00, 0x02, 0x06, 0x01, 0x00, 0x04, 0x0b, 0x08, 0x00, 0x00, 0x00, 0x00, 0x00
        /*0020*/ 	.byte	0x00, 0x00, 0x00, 0x00


//--------------------- .nv.info._ZN10layer_norm31ln_parallel_residual_fwd_kernelINS_13Kernel_traitsI13__nv_bfloat16S2_S2_S2_fjLj4096ELj1ELj1ELj4ELj16ENS_18Kernel_traits_baseILj4096ES2_S2_S2_S2_fjLj128EEEEELb0ELb0ELb0EEEvNS_9FwdParamsE --------------------------
	.section	.nv.info._ZN10layer_norm31ln_parallel_residual_fwd_kernelINS_13Kernel_traitsI13__nv_bfloat16S2_S2_S2_fjLj4096ELj1ELj1ELj4ELj16ENS_18Kernel_traits_baseILj4096ES2_S2_S2_S2_fjLj128EEEEELb0ELb0ELb0EEEvNS_9FwdParamsE,"",@"SHT_CUDA_INFO"
	.sectionflags	@""
	.align	4


	//----- nvinfo : EIATTR_CUDA_API_VERSION
	.align		4
        /*0000*/ 	.byte	0x04, 0x37
        /*0002*/ 	.short	(.L_490 - .L_489)
.L_489:
        /*0004*/ 	.word	0x00000082


	//----- nvinfo : EIATTR_KPARAM_INFO
	.align		4
.L_490:
        /*0008*/ 	.byte	0x04, 0x17
        /*000a*/ 	.short	(.L_492 - .L_491)
.L_491:
        /*000c*/ 	.word	0x00000000
        /*0010*/ 	.short	0x0000
        /*0012*/ 	.short	0x0000
        /*0014*/ 	.byte	0x00, 0xf0, 0xa1, 0x03


	//----- nvinfo : EIATTR_SPARSE_MMA_MASK
	.align		4
.L_492:
        /*0018*/ 	.byte	0x03, 0x50
        /*001a*/ 	.short	0x0000


	//----- nvinfo : EIATTR_MAXREG_COUNT
	.align		4
        /*001c*/ 	.byte	0x03, 0x1b
        /*001e*/ 	.short	0x00ff


	//----- nvinfo : EIATTR_NUM_BARRIERS
	.align		4
        /*0020*/ 	.byte	0x02, 0x4c
        /*0022*/ 	.byte	0x01
	.zero		1


	//----- nvinfo : EIATTR_MERCURY_ISA_VERSION
	.align		4
        /*0024*/ 	.byte	0x03, 0x5f
        /*0026*/ 	.short	0x0101


	//----- nvinfo : EIATTR_COOP_GROUP_MASK_REGIDS
	.align		4
        /*0028*/ 	.byte	0x04, 0x29
        /*002a*/ 	.short	(.L_494 - .L_493)


	//   ....[0]....
.L_493:
        /*002c*/ 	.word	0xffffffff


	//   ....[1]....
        /*0030*/ 	.word	0xffffffff


	//   ....[2]....
        /*0034*/ 	.word	0xffffffff


	//   ....[3]....
        /*0038*/ 	.word	0xffffffff


	//   ....[4]....
        /*003c*/ 	.word	0xffffffff


	//   ....[5]....
        /*0040*/ 	.word	0xffffffff


	//   ....[6]....
        /*0044*/ 	.word	0xffffffff


	//   ....[7]....
        /*0048*/ 	.word	0xffffffff


	//   ....[8]....
        /*004c*/ 	.word	0xffffffff


	//   ....[9]....
        /*0050*/ 	.word	0xffffffff


	//   ....[10]....
        /*0054*/ 	.word	0xffffffff


	//   ....[11]....
        /*0058*/ 	.word	0xffffffff


	//   ....[12]....
        /*005c*/ 	.word	0xffffffff


	//   ....[13]....
        /*0060*/ 	.word	0xffffffff


	//   ....[14]....
        /*0064*/ 	.word	0xffffffff


	//   ....[15]....
        /*0068*/ 	.word	0xffffffff


	//   ....[16]....
        /*006c*/ 	.word	0xffffffff


	//   ....[17]....
        /*0070*/ 	.word	0xffffffff


	//   ....[18]....
        /*0074*/ 	.word	0x05000087


	//   ....[19]....
        /*0078*/ 	.word	0x05000087


	//   ....[20]....
        /*007c*/ 	.word	0x05000087


	//   ....[21]....
        /*0080*/ 	.word	0x05000087


	//   ....[22]....
        /*0084*/ 	.word	0x05000087


	//   ....[23]....
        /*0088*/ 	.word	0x05000087


	//   ....[24]....
        /*008c*/ 	.word	0x05000087


	//   ....[25]....
        /*0090*/ 	.word	0x05000087


	//   ....[26]....
        /*0094*/ 	.word	0x05000087


	//   ....[27]....
        /*0098*/ 	.word	0x05000087


	//----- nvinfo : EIATTR_COOP_GROUP_INSTR_OFFSETS
	.align		4
.L_494:
        /*009c*/ 	.byte	0x04, 0x28
        /*009e*/ 	.short	(.L_496 - .L_495)


	//   ....[0]....
.L_495:
        /*00a0*/ 	.word	0x00004360


	//   ....[1]....
        /*00a4*/ 	.word	0x00004380


	//   ....[2]....
        /*00a8*/ 	.word	0x000043a0


	//   ....[3]....
        /*00ac*/ 	.word	0x000043c0


	//   ....[4]....
        /*00b0*/ 	.word	0x000043e0


	//   ....[5]....
        /*00b4*/ 	.word	0x00004820


	//   ....[6]....
        /*00b8*/ 	.word	0x00004840


	//   ....[7]....
        /*00bc*/ 	.word	0x00004860


	//   ....[8]....
        /*00c0*/ 	.word	0x00004880


	//   ....[9]....
        /*00c4*/ 	.word	0x000048a0


	//   ....[10]....
        /*00c8*/ 	.word	0x00004a50


	//   ....[11]....
        /*00cc*/ 	.word	0x00004a90


	//   ....[12]....
        /*00d0*/ 	.word	0x00004ab0


	//   ....[13]....
        /*00d4*/ 	.word	0x00004ac0


	//   ....[14]....
        /*00d8*/ 	.word	0x00004b60


	//   ....[15]....
        /*00dc*/ 	.word	0x00004bb0


	//   ....[16]....
        /*00e0*/ 	.word	0x00004c40


	//   ....[17]....
        /*00e4*/ 	.word	0x00004c90


	//   ....[18]....
        /*00e8*/ 	.word	0x00005a70


	//   ....[19]....
        /*00ec*/ 	.word	0x00005ae0


	//   ....[20]....
        /*00f0*/ 	.word	0x00005b50


	//   ....[21]....
        /*00f4*/ 	.word	0x00005bc0


	//   ....[22]....
        /*00f8*/ 	.word	0x00005c30


	//   ....[23]....
        /*00fc*/ 	.word	0x000060c0


	//   ....[24]....
        /*0100*/ 	.word	0x00006130


	//   ....[25]....
        /*0104*/ 	.word	0x000061a0


	//   ....[26]....
        /*0108*/ 	.word	0x00006210


	//   ....[27]....
        /*010c*/ 	.word	0x00006280


	//----- nvinfo : EIATTR_EXIT_INSTR_OFFSETS
	.align		4
.L_496:
        /*0110*/ 	.byte	0x04, 0x1c
        /*0112*/ 	.short	(.L_498 - .L_497)


	//   ....[0]....
.L_497:
        /*0114*/ 	.word	0x00000a40


	//   ....[1]....
        /*0118*/ 	.word	0x00005a10


	//----- nvinfo : EIATTR_MAX_THREADS
	.align		4
.L_498:
        /*011c*/ 	.byte	0x04, 0x05
        /*011e*/ 	.short	(.L_500 - .L_499)
.L_499:
        /*0120*/ 	.word	0x00000080
        /*0124*/ 	.word	0x00000001
        /*0128*/ 	.word	0x00000001


	//----- nvinfo : EIATTR_CRS_STACK_SIZE
	.align		4
.L_500:
        /*012c*/ 	.byte	0x04, 0x1e
        /*012e*/ 	.short	(.L_502 - .L_501)
.L_501:
        /*0130*/ 	.word	0x00000000


	//----- nvinfo : EIATTR_CBANK_PARAM_SIZE
	.align		4
.L_502:
        /*0134*/ 	.byte	0x03, 0x19
        /*0136*/ 	.short	0x00e8


	//----- nvinfo : EIATTR_PARAM_CBANK
	.align		4
        /*0138*/ 	.byte	0x04, 0x0a
        /*013a*/ 	.short	(.L_504 - .L_503)
	.align		4
.L_503:
        /*013c*/ 	.word	index@(.nv.constant0._ZN10layer_norm31ln_parallel_residual_fwd_kernelINS_13Kernel_traitsI13__nv_bfloat16S2_S2_S2_fjLj4096ELj1ELj1ELj4ELj16ENS_18Kernel_traits_baseILj4096ES2_S2_S2_S2_fjLj128EEEEELb0ELb0ELb0EEEvNS_9FwdParamsE)
        /*0140*/ 	.short	0x0210
        /*0142*/ 	.short	0x00e8


	//----- nvinfo : EIATTR_SW_WAR
	.align		4
.L_504:
        /*0144*/ 	.byte	0x04, 0x36
        /*0146*/ 	.short	(.L_506 - .L_505)
.L_505:
        /*0148*/ 	.word	0x00000008
.L_506:


//--------------------- .nv.info._ZN10layer_norm31ln_parallel_residual_fwd_kernelINS_13Kernel_traitsI13__nv_bfloat16S2_S2_S2_fjLj4096ELj1ELj1ELj4ELj16ENS_18Kernel_traits_baseILj4096ES2_S2_S2_S2_fjLj128EEEEELb0ELb0ELb1EEEvNS_9FwdParamsE --------------------------
	.section	.nv.info._ZN10layer_norm31ln_parallel_residual_fwd_kernelINS_13Kernel_traitsI13__nv_bfloat16S2_S2_S2_fjLj4096ELj1ELj1ELj4ELj16ENS_18Kernel_traits_baseILj4096ES2_S2_S2_S2_fjLj128EEEEELb0ELb0ELb1EEEvNS_9FwdParamsE,"",@"SHT_CUDA_INFO"
	.sectionflags	@""
	.align	4


	//----- nvinfo : EIATTR_CUDA_API_VERSION
	.align		4
        /*0000*/ 	.byte	0x04, 0x37
        /*0002*/ 	.short	(.L_508 - .L_507)
.L_507:
        /*0004*/ 	.word	0x00000082


	//----- nvinfo : EIATTR_KPARAM_INFO
	.align		4
.L_508:
        /*0008*/ 	.byte	0x04, 0x17
        /*000a*/ 	.short	(.L_510 - .L_509)
.L_509:
        /*000c*/ 	.word	0x00000000
        /*0010*/ 	.short	0x0000
        /*0012*/ 	.short	0x0000
        /*0014*/ 	.byte	0x00, 0xf0, 0xa1, 0x03


	//----- nvinfo : EIATTR_SPARSE_MMA_MASK
	.align		4
.L_510:
        /*0018*/ 	.byte	0x03, 0x50
        /*001a*/ 	.short	0x0000


	//----- nvinfo : EIATTR_MAXREG_COUNT
	.align		4
        /*001c*/ 	.byte	0x03, 0x1b
        /*001e*/ 	.short	0x00ff


	//----- nvinfo : EIATTR_NUM_BARRIERS
	.align		4
        /*0020*/ 	.byte	0x02, 0x4c
        /*0022*/ 	.byte	0x01
	.zero		1


	//----- nvinfo : EIATTR_MERCURY_ISA_VERSION
	.align		4
        /*0024*/ 	.byte	0x03, 0x5f
        /*0026*/ 	.short	0x0101


	//----- nvinfo : EIATTR_COOP_GROUP_MASK_REGIDS
	.align		4
        /*0028*/ 	.byte	0x04, 0x29
        /*002a*/ 	.short	(.L_512 - .L_511)


	//   ....[0]....
.L_511:
        /*002c*/ 	.word	0xffffffff


	//   ....[1]....
        /*0030*/ 	.word	0xffffffff


	//   ....[2]....
        /*0034*/ 	.word	0xffffffff


	//   ....[3]....
        /*0038*/ 	.word	0xffffffff


	//   ....[4]....
        /*003c*/ 	.word	0xffffffff


	//   ....[5]....
        /*0040*/ 	.word	0xffffffff


	//   ....[6]....
        /*0044*/ 	.word	0xffffffff


	//   ....[7]....
        /*0048*/ 	.word	0xffffffff


	//   ....[8]....
        /*004c*/ 	.word	0xffffffff


	//   ....[9]....
        /*0050*/ 	.word	0xffffffff


	//   ....[10]....
        /*0054*/ 	.word	0xffffffff


	//   ....[11]....
        /*0058*/ 	.word	0xffffffff


	//   ....[12]....
        /*005c*/ 	.word	0xffffffff


	//   ....[13]....
        /*0060*/ 	.word	0xffffffff


	//   ....[14]....
        /*0064*/ 	.word	0xffffffff


	//   ....[15]....
        /*0068*/ 	.word	0xffffffff


	//   ....[16]....
        /*006c*/ 	.word	0xffffffff


	//   ....[17]....
        /*0070*/ 	.word	0xffffffff


	//   ....[18]....
        /*0074*/ 	.word	0x0500004b


	//   ....[19]....
        /*0078*/ 	.word	0x0500004b


	//   ....[20]....
        /*007c*/ 	.word	0x0500004b


	//   ....[21]....
        /*0080*/ 	.word	0x0500004b


	//   ....[22]....
        /*0084*/ 	.word	0x0500004b


	//   ....[23]....
        /*0088*/ 	.word	0x0500004b


	//   ....[24]....
        /*008c*/ 	.word	0x0500004b


	//   ....[25]....
        /*0090*/ 	.word	0x0500004b


	//   ....[26]....
        /*0094*/ 	.word	0x0500004b


	//   ....[27]....
        /*0098*/ 	.word	0x0500004b


	//----- nvinfo : EIATTR_COOP_GROUP_INSTR_OFFSETS
	.align		4
.L_512:
        /*009c*/ 	.byte	0x04, 0x28
        /*009e*/ 	.short	(.L_514 - .L_513)


	//   ....[0]....
.L_513:
        /*00a0*/ 	.word	0x00003630


	//   ....[1]....
        /*00a4*/ 	.word	0x00003650


	//   ....[2]....
        /*00a8*/ 	.word	0x00003670


	//   ....[3]....
        /*00ac*/ 	.word	0x00003690


	//   ....[4]....
        /*00b0*/ 	.word	0x000036b0


	//   ....[5]....
        /*00b4*/ 	.word	0x00003ae0


	//   ....[6]....
        /*00b8*/ 	.word	0x00003b00


	//   ....[7]....
        /*00bc*/ 	.word	0x00003b20


	//   ....[8]....
        /*00c0*/ 	.word	0x00003b40


	//   ....[9]....
        /*00c4*/ 	.word	0x00003b60


	//   ....[10]....
        /*00c8*/ 	.word	0x00003bf0


	//   ....[11]....
        /*00cc*/ 	.word	0x00003cd0


	//   ....[12]....
        /*00d0*/ 	.word	0x00003d50


	//   ....[13]....
        /*00d4*/ 	.word	0x00003d70


	//   ....[14]....
        /*00d8*/ 	.word	0x00003de0


	//   ....[15]....
        /*00dc*/ 	.word	0x00003e90


	//   ....[16]....
        /*00e0*/ 	.word	0x00003ed0


	//   ....[17]....
        /*00e4*/ 	.word	0x00003f00


	//   ....[18]....
        /*00e8*/ 	.word	0x00005160


	//   ....[19]....
        /*00ec*/ 	.word	0x000051c0


	//   ....[20]....
        /*00f0*/ 	.word	0x00005220


	//   ....[21]....
        /*00f4*/ 	.word	0x00005280


	//   ....[22]....
        /*00f8*/ 	.word	0x000052e0


	//   ....[23]....
        /*00fc*/ 	.word	0x00005750


	//   ....[24]....
        /*0100*/ 	.word	0x000057b0


	//   ....[25]....
        /*0104*/ 	.word	0x00005810


	//   ....[26]....
        /*0108*/ 	.word	0x00005870


	//   ....[27]....
        /*010c*/ 	.word	0x000058d0


	//----- nvinfo : EIATTR_EXIT_INSTR_OFFSETS
	.align		4
.L_514:
        /*0110*/ 	.byte	0x04, 0x1c
        /*0112*/ 	.short	(.L_516 - .L_515)


	//   ....[0]....
.L_515:
        /*0114*/ 	.word	0x00000280


	//   ....[1]....
        /*0118*/ 	.word	0x00005110


	//----- nvinfo : EIATTR_MAX_THREADS
	.align		4
.L_516:
        /*011c*/ 	.byte	0x04, 0x05
        /*011e*/ 	.short	(.L_518 - .L_517)
.L_517:
        /*0120*/ 	.word	0x00000080
        /*0124*/ 	.word	0x00000001
        /*0128*/ 	.word	0x00000001


	//----- nvinfo : EIATTR_CRS_STACK_SIZE
	.align		4
.L_518:
        /*012c*/ 	.byte	0x04, 0x1e
        /*012e*/ 	.short	(.L_520 - .L_519)
.L_519:
        /*0130*/ 	.word	0x00000000


	//----- nvinfo : EIATTR_CBANK_PARAM_SIZE
	.align		4
.L_520:
        /*0134*/ 	.byte	0x03, 0x19
        /*0136*/ 	.short	0x00e8


	//----- nvinfo : EIATTR_PARAM_CBANK
	.align		4
        /*0138*/ 	.byte	0x04, 0x0a
        /*013a*/ 	.short	(.L_522 - .L_521)
	.align		4
.L_521:
        /*013c*/ 	.word	index@(.nv.constant0._ZN10layer_norm31ln_parallel_residual_fwd_kernelINS_13Kernel_traitsI13__nv_bfloat16S2_S2_S2_fjLj4096ELj1ELj1ELj4ELj16ENS_18Kernel_traits_baseILj4096ES2_S2_S2_S2_fjLj128EEEEELb0ELb0ELb1EEEvNS_9FwdParamsE)
        /*0140*/ 	.short	0x0210
        /*0142*/ 	.short	0x00e8


	//----- nvinfo : EIATTR_SW_WAR
	.align		4
.L_522:
        /*0144*/ 	.byte	0x04, 0x36
        /*0146*/ 	.short	(.L_524 - .L_523)
.L_523:
        /*0148*/ 	.word	0x00000008
.L_524:


//--------------------- .nv.info._ZN10layer_norm31ln_parallel_residual_fwd_kernelINS_13Kernel_traitsI13__nv_bfloat16S2_S2_S2_fjLj4096ELj1ELj1ELj4ELj16ENS_18Kernel_traits_baseILj4096ES2_S2_S2_S2_fjLj128EEEEELb0ELb1ELb0EEEvNS_9FwdParamsE --------------------------
	.section	.nv.info._ZN10layer_norm31ln_parallel_residual_fwd_kernelINS_13Kernel_traitsI13__nv_bfloat16S2_S2_S2_fjLj4096ELj1ELj1ELj4ELj16ENS_18Kernel_traits_baseILj4096ES2_S2_S2_S2_fjLj128EEEEELb0ELb1ELb0EEEvNS_9FwdParamsE,"",@"SHT_CUDA_INFO"
	.sectionflags	@""
	.align	4


	//----- nvinfo : EIATTR_CUDA_API_VERSION
	.align		4
        /*0000*/ 	.byte	0x04, 0x37
        /*0002*/ 	.short	(.L_526 - .L_525)
.L_525:
        /*0004*/ 	.word	0x00000082


	//----- nvinfo : EIATTR_KPARAM_INFO
	.align		4
.L_526:
        /*0008*/ 	.byte	0x04, 0x17
        /*000a*/ 	.short	(.L_528 - .L_527)
.L_527:
        /*000c*/ 	.word	0x00000000
        /*0010*/ 	.short	0x0000
        /*0012*/ 	.short	0x0000
        /*0014*/ 	.byte	0x00, 0xf0, 0xa1, 0x03


	//----- nvinfo : EIATTR_SPARSE_MMA_MASK
	.align		4
.L_528:
        /*0018*/ 	.byte	0x03, 0x50
        /*001a*/ 	.short	0x0000


	//----- nvinfo : EIATTR_MAXREG_COUNT
	.align		4
        /*001c*/ 	.byte	0x03, 0x1b
        /*001e*/ 	.short	0x00ff


	//----- nvinfo : EIATTR_NUM_BARRIERS
	.align		4
        /*0020*/ 	.byte	0x02, 0x4c
        /*0022*/ 	.byte	0x01
	.zero		1


	//----- nvinfo : EIATTR_MERCURY_ISA_VERSION
	.align		4
        /*0024*/ 	.byte	0x03, 0x5f
        /*0026*/ 	.short	0x0101


	//----- nvinfo : EIATTR_COOP_GROUP_MASK_REGIDS
	.align		4
        /*0028*/ 	.byte	0x04, 0x29
        /*002a*/ 	.short	(.L_530 - .L_529)


	//   ....[0]....
.L_529:
        /*002c*/ 	.word	0xffffffff


	//   ....[1]....
        /*0030*/ 	.word	0xffffffff


	//   ....[2]....
        /*0034*/ 	.word	0xffffffff


	//   ....[3]....
        /*0038*/ 	.word	0xffffffff


	//   ....[4]....
        /*003c*/ 	.word	0xffffffff


	//   ....[5]....
        /*0040*/ 	.word	0xffffffff


	//   ....[6]....
        /*0044*/ 	.word	0xffffffff


	//   ....[7]....
        /*0048*/ 	.word	0xffffffff


	//   ....[8]....
        /*004c*/ 	.word	0xffffffff


	//   ....[9]....
        /*0050*/ 	.word	0xffffffff


	//   ....[10]....
        /*0054*/ 	.word	0xffffffff


	//   ....[11]....
        /*0058*/ 	.word	0xffffffff


	//   ....[12]....
        /*005c*/ 	.word	0xffffffff


	//   ....[13]....
        /*0060*/ 	.word	0xffffffff


	//   ....[14]....
        /*0064*/ 	.word	0xffffffff


	//   ....[15]....
        /*0068*/ 	.word	0xffffffff


	//   ....[16]....
        /*006c*/ 	.word	0xffffffff


	//   ....[17]....
        /*0070*/ 	.word	0xffffffff


	//   ....[18]....
        /*0074*/ 	.word	0x0500007b


	//   ....[19]....
        /*0078*/ 	.word	0x0500007b


	//   ....[20]....
        /*007c*/ 	.word	0x0500007b


	//   ....[21]....
        /*0080*/ 	.word	0x0500007b


	//   ....[22]....
        /*0084*/ 	.word	0x0500007b


	//   ....[23]....
        /*0088*/ 	.word	0x0500007b


	//   ....[24]....
        /*008c*/ 	.word	0x0500007b


	//   ....[25]....
        /*0090*/ 	.word	0x0500007b


	//   ....[26]....
        /*0094*/ 	.word	0x0500007b


	//   ....[27]....
        /*0098*/ 	.word	0x0500007b


	//----- nvinfo : EIATTR_COOP_GROUP_INSTR_OFFSETS
	.align		4
.L_530:
        /*009c*/ 	.byte	0x04, 0x28
        /*009e*/ 	.short	(.L_532 - .L_531)


	//   ....[0]....
.L_531:
        /*00a0*/ 	.word	0x000039d0


	//   ....[1]....
        /*00a4*/ 	.word	0x000039f0


	//   ....[2]....
        /*00a8*/ 	.word	0x00003a10


	//   ....[3]....
        /*00ac*/ 	.word	0x00003a30


	//   ....[4]....
        /*00b0*/ 	.word	0x00003a50


	//   ....[5]....
        /*00b4*/ 	.word	0x00003e90


	//   ....[6]....
        /*00b8*/ 	.word	0x00003eb0


	//   ....[7]....
        /*00bc*/ 	.word	0x00003ed0


	//   ....[8]....
        /*00c0*/ 	.word	0x00003ef0


	//   ....[9]....
        /*00c4*/ 	.word	0x00003f10


	//   ....[10]....
        /*00c8*/ 	.word	0x00004070


	//   ....[11]....
        /*00cc*/ 	.word	0x000040d0


	//   ....[12]....
        /*00d0*/ 	.word	0x00004160


	//   ....[13]....
        /*00d4*/ 	.word	0x00004190


	//   ....[14]....
        /*00d8*/ 	.word	0x000041f0


	//   ....[15]....
        /*00dc*/ 	.word	0x00004290


	//   ....[16]....
        /*00e0*/ 	.word	0x000042a0


	//   ....[17]....
        /*00e4*/ 	.word	0x000042f0


	//   ....[18]....
        /*00e8*/ 	.word	0x00004d20


	//   ....[19]....
        /*00ec*/ 	.word	0x00004d80


	//   ....[20]....
        /*00f0*/ 	.word	0x00004de0


	//   ....[21]....
        /*00f4*/ 	.word	0x00004e40


	//   ....[22]....
        /*00f8*/ 	.word	0x00004ea0


	//   ....[23]....
        /*00fc*/ 	.word	0x00005330


	//   ....[24]....
        /*0100*/ 	.word	0x00005380


	//   ....[25]....
        /*0104*/ 	.word	0x000053e0


	//   ....[26]....
        /*0108*/ 	.word	0x00005440


	//   ....[27]....
        /*010c*/ 	.word	0x000054a0


	//----- nvinfo : EIATTR_EXIT_INSTR_OFFSETS
	.align		4
.L_532:
        /*0110*/ 	.byte	0x04, 0x1c
        /*0112*/ 	.short	(.L_534 - .L_533)


	//   ....[0]....
.L_533:
        /*0114*/ 	.word	0x00000600


	//   ....[1]....
        /*0118*/ 	.word	0x00004cd0


	//----- nvinfo : EIATTR_MAX_THREADS
	.align		4
.L_534:
        /*011c*/ 	.byte	0x04, 0x05
        /*011e*/ 	.short	(.L_536 - .L_535)
.L_535:
        /*0120*/ 	.word	0x00000080
        /*0124*/ 	.word	0x00000001
        /*0128*/ 	.word	0x00000001


	//----- nvinfo : EIATTR_CRS_STACK_SIZE
	.align		4
.L_536:
        /*012c*/ 	.byte	0x04, 0x1e
        /*012e*/ 	.short	(.L_538 - .L_537)
.L_537:
        /*0130*/ 	.word	0x00000000


	//----- nvinfo : EIATTR_CBANK_PARAM_SIZE
	.align		4
.L_538:
        /*0134*/ 	.byte	0x03, 0x19
        /*0136*/ 	.short	0x00e8


	//----- nvinfo : EIATTR_PARAM_CBANK
	.align		4
        /*0138*/ 	.byte	0x04, 0x0a
        /*013a*/ 	.short	(.L_540 - .L_539)
	.align		4
.L_539:
        /*013c*/ 	.word	index@(.nv.constant0._ZN10layer_norm31ln_parallel_residual_fwd_kernelINS_13Kernel_traitsI13__nv_bfloat16S2_S2_S2_fjLj4096ELj1ELj1ELj4ELj16ENS_18Kernel_traits_baseILj4096ES2_S2_S2_S2_fjLj128EEEEELb0ELb1ELb0EEEvNS_9FwdParamsE)
        /*0140*/ 	.short	0x0210
        /*0142*/ 	.short	0x00e8


	//----- nvinfo : EIATTR_SW_WAR
	.align		4
.L_540:
        /*0144*/ 	.byte	0x04, 0x36
        /*0146*/ 	.short	(.L_542 - .L_541)
.L_541:
        /*0148*/ 	.word	0x00000008
.L_542:


//--------------------- .nv.info._ZN10layer_norm31ln_parallel_residual_fwd_kernelINS_13Kernel_traitsI13__nv_bfloat16S2_S2_S2_fjLj4096ELj1ELj1ELj4ELj16ENS_18Kernel_traits_baseILj4096ES2_S2_S2_S2_fjLj128EEEEELb0ELb1ELb1EEEvNS_9FwdParamsE --------------------------
	.section	.nv.info._ZN10layer_norm31ln_parallel_residual_fwd_kernelINS_13Kernel_traitsI13__nv_bfloat16S2_S2_S2_fjLj4096ELj1ELj1ELj4ELj16ENS_18Kernel_traits_baseILj4096ES2_S2_S2_S2_fjLj128EEEEELb0ELb1ELb1EEEvNS_9FwdParamsE,"",@"SHT_CUDA_INFO"
	.sectionflags	@""
	.align	4


	//----- nvinfo : EIATTR_CUDA_API_VERSION
	.align		4
        /*0000*/ 	.byte	0x04, 0x37
        /*0002*/ 	.short	(.L_544 - .L_543)
.L_543:
        /*0004*/ 	.word	0x00000082


	//----- nvinfo : EIATTR_KPARAM_INFO
	.align		4
.L_544:
        /*0008*/ 	.byte	0x04, 0x17
        /*000a*/ 	.short	(.L_546 - .L_545)
.L_545:
        /*000c*/ 	.word	0x00000000
        /*0010*/ 	.short	0x0000
        /*0012*/ 	.short	0x0000
        /*0014*/ 	.byte	0x00, 0xf0, 0xa1, 0x03


	//----- nvinfo : EIATTR_SPARSE_MMA_MASK
	.align		4
.L_546:
        /*0018*/ 	.byte	0x03, 0x50
        /*001a*/ 	.short	0x0000


	//----- nvinfo : EIATTR_MAXREG_COUNT
	.align		4
        /*001c*/ 	.byte	0x03, 0x1b
        /*001e*/ 	.short	0x00ff


	//----- nvinfo : EIATTR_NUM_BARRIERS
	.align		4
        /*0020*/ 	.byte	0x02, 0x4c
        /*0022*/ 	.byte	0x01
	.zero		1


	//----- nvinfo : EIATTR_MERCURY_ISA_VERSION
	.align		4
        /*0024*/ 	.byte	0x03, 0x5f
        /*0026*/ 	.short	0x0101


	//----- nvinfo : EIATTR_COOP_GROUP_MASK_REGIDS
	.align		4
        /*0028*/ 	.byte	0x04, 0x29
        /*002a*/ 	.short	(.L_548 - .L_547)


	//   ....[0]....
.L_547:
        /*002c*/ 	.word	0xffffffff


	//   ....[1]....
        /*0030*/ 	.word	0xffffffff


	//   ....[2]....
        /*0034*/ 	.word	0xffffffff


	//   ....[3]....
        /*0038*/ 	.word	0xffffffff


	//   ....[4]....
        /*003c*/ 	.word	0xffffffff


	//   ....[5]....
        /*0040*/ 	.word	0xffffffff


	//   ....[6]....
        /*0044*/ 	.word	0xffffffff


	//   ....[7]....
        /*0048*/ 	.word	0xffffffff


	//   ....[8]....
        /*004c*/ 	.word	0xffffffff


	//   ....[9]....
        /*0050*/ 	.word	0xffffffff


	//   ....[10]....
        /*0054*/ 	.word	0xffffffff


	//   ....[11]....
        /*0058*/ 	.word	0xffffffff


	//   ....[12]....
        /*005c*/ 	.word	0xffffffff


	//   ....[13]....
        /*0060*/ 	.word	0xffffffff


	//   ....[14]....
        /*0064*/ 	.word	0xffffffff


	//   ....[15]....
        /*0068*/ 	.word	0xffffffff


	//   ....[16]....
        /*006c*/ 	.word	0xffffffff


	//   ....[17]....
        /*0070*/ 	.word	0xffffffff


	//   ....[18]....
        /*0074*/ 	.word	0x05000072


	//   ....[19]....
        /*0078*/ 	.word	0x05000072


	//   ....[20]....
        /*007c*/ 	.word	0x05000072


	//   ....[21]....
        /*0080*/ 	.word	0x05000072


	//   ....[22]....
        /*0084*/ 	.word	0x05000072


	//   ....[23]....
        /*0088*/ 	.word	0x05000072


	//   ....[24]....
        /*008c*/ 	.word	0x05000072


	//   ....[25]....
        /*0090*/ 	.word	0x05000072


	//   ....[26]....
        /*0094*/ 	.word	0x05000072


	//   ....[27]....
        /*0098*/ 	.word	0x05000072


	//----- nvinfo : EIATTR_COOP_GROUP_INSTR_OFFSETS
	.align		4
.L_548:
        /*009c*/ 	.byte	0x04, 0x28
        /*009e*/ 	.short	(.L_550 - .L_549)


	//   ....[0]....
.L_549:
        /*00a0*/ 	.word	0x000033f0


	//   ....[1]....
        /*00a4*/ 	.word	0x00003410


	//   ....[2]....
        /*00a8*/ 	.word	0x00003430


	//   ....[3]....
        /*00ac*/ 	.word	0x00003450


	//   ....[4]....
        /*00b0*/ 	.word	0x00003470


	//   ....[5]....
        /*00b4*/ 	.word	0x000038a0


	//   ....[6]....
        /*00b8*/ 	.word	0x000038c0


	//   ....[7]....
        /*00bc*/ 	.word	0x000038e0


	//   ....[8]....
        /*00c0*/ 	.word	0x00003900


	//   ....[9]....
        /*00c4*/ 	.word	0x00003920


	//   ....[10]....
        /*00c8*/ 	.word	0x00003a70


	//   ....[11]....
        /*00cc*/ 	.word	0x00003ad0


	//   ....[12]....
        /*00d0*/ 	.word	0x00003af0


	//   ....[13]....
        /*00d4*/ 	.word	0x00003b10


	//   ....[14]....
        /*00d8*/ 	.word	0x00003bb0


	//   ....[15]....
        /*00dc*/ 	.word	0x00003c00


	//   ....[16]....
        /*00e0*/ 	.word	0x00003cb0


	//   ....[17]....
        /*00e4*/ 	.word	0x00003cd0


	//   ....[18]....
        /*00e8*/ 	.word	0x00004600


	//   ....[19]....
        /*00ec*/ 	.word	0x00004660


	//   ....[20]....
        /*00f0*/ 	.word	0x000046b0


	//   ....[21]....
        /*00f4*/ 	.word	0x00004710


	//   ....[22]....
        /*00f8*/ 	.word	0x00004770


	//   ....[23]....
        /*00fc*/ 	.word	0x00004c00


	//   ....[24]....
        /*0100*/ 	.word	0x00004c60


	//   ....[25]....
        /*0104*/ 	.word	0x00004cc0


	//   ....[26]....
        /*0108*/ 	.word	0x00004d20


	//   ....[27]....
        /*010c*/ 	.word	0x00004d80


	//----- nvinfo : EIATTR_EXIT_INSTR_OFFSETS
	.align		4
.L_550:
        /*0110*/ 	.byte	0x04, 0x1c
        /*0112*/ 	.short	(.L_552 - .L_551)


	//   ....[0]....
.L_551:
        /*0114*/ 	.word	0x000001a0


	//   ....[1]....
        /*0118*/ 	.word	0x000045a0


	//----- nvinfo : EIATTR_MAX_THREADS
	.align		4
.L_552:
        /*011c*/ 	.byte	0x04, 0x05
        /*011e*/ 	.short	(.L_554 - .L_553)
.L_553:
        /*0120*/ 	.word	0x00000080
        /*0124*/ 	.word	0x00000001
        /*0128*/ 	.word	0x00000001


	//----- nvinfo : EIATTR_CRS_STACK_SIZE
	.align		4
.L_554:
        /*012c*/ 	.byte	0x04, 0x1e
        /*012e*/ 	.short	(.L_556 - .L_555)
.L_555:
        /*0130*/ 	.word	0x00000000


	//----- nvinfo : EIATTR_CBANK_PARAM_SIZE
	.align		4
.L_556:
        /*0134*/ 	.byte	0x03, 0x19
        /*0136*/ 	.short	0x00e8


	//----- nvinfo : EIATTR_PARAM_CBANK
	.align		4
        /*0138*/ 	.byte	0x04, 0x0a
        /*013a*/ 	.short	(.L_558 - .L_557)
	.align		4
.L_557:
        /*013c*/ 	.word	index@(.nv.constant0._ZN10layer_norm31ln_parallel_residual_fwd_kernelINS_13Kernel_traitsI13__nv_bfloat16S2_S2_S2_fjLj4096ELj1ELj1ELj4ELj16ENS_18Kernel_traits_baseILj4096ES2_S2_S2_S2_fjLj128EEEEELb0ELb1ELb1EEEvNS_9FwdParamsE)
        /*0140*/ 	.short	0x0210
        /*0142*/ 	.short	0x00e8


	//----- nvinfo : EIATTR_SW_WAR
	.align		4
.L_558:
        /*0144*/ 	.byte	0x04, 0x36
        /*0146*/ 	.short	(.L_560 - .L_559)
.L_559:
        /*0148*/ 	.word	0x00000008
.L_560:


//--------------------- .nv.info._ZN10layer_norm31ln_parallel_residual_fwd_kernelINS_13Kernel_traitsI13__nv_bfloat16S2_S2_S2_fjLj4096ELj1ELj1ELj4ELj16ENS_18Kernel_traits_baseILj4096ES2_S2_S2_S2_fjLj128EEEEELb1ELb0ELb0EEEvNS_9FwdParamsE --------------------------
	.section	.nv.info._ZN10layer_norm31ln_parallel_residual_fwd_kernelINS_13Kernel_traitsI13__nv_bfloat16S2_S2_S2_fjLj4096ELj1ELj1ELj4ELj16ENS_18Kernel_traits_baseILj4096ES2_S2_S2_S2_fjLj128EEEEELb1ELb0ELb0EEEvNS_9FwdParamsE,"",@"SHT_CUDA_INFO"
	.sectionflags	@""
	.align	4


	//----- nvinfo : EIATTR_CUDA_API_VERSION
	.align		4
        /*0000*/ 	.byte	0x04, 0x37
        /*0002*/ 	.short	(.L_562 - .L_561)
.L_561:
        /*0004*/ 	.word	0x00000082


	//----- nvinfo : EIATTR_KPARAM_INFO
	.align		4
.L_562:
        /*0008*/ 	.byte	0x04, 0x17
        /*000a*/ 	.short	(.L_564 - .L_563)
.L_563:
        /*000c*/ 	.word	0x00000000
        /*0010*/ 	.short	0x0000
        /*0012*/ 	.short	0x0000
        /*0014*/ 	.byte	0x00, 0xf0, 0xa1, 0x03


	//----- nvinfo : EIATTR_SPARSE_MMA_MASK
	.align		4
.L_564:
        /*0018*/ 	.byte	0x03, 0x50
        /*001a*/ 	.short	0x0000


	//----- nvinfo : EIATTR_MAXREG_COUNT
	.align		4
        /*001c*/ 	.byte	0x03, 0x1b
        /*001e*/ 	.short	0x00ff


	//----- nvinfo : EIATTR_NUM_BARRIERS
	.align		4
        /*0020*/ 	.byte	0x02, 0x4c
        /*0022*/ 	.byte	0x01
	.zero		1


	//----- nvinfo : EIATTR_MERCURY_ISA_VERSION
	.align		4
        /*0024*/ 	.byte	0x03, 0x5f
        /*0026*/ 	.short	0x0101


	//----- nvinfo : EIATTR_COOP_GROUP_MASK_REGIDS
	.align		4
        /*0028*/ 	.byte	0x04, 0x29
        /*002a*/ 	.short	(.L_566 - .L_565)


	//   ....[0]....
.L_565:
        /*002c*/ 	.word	0xffffffff


	//   ....[1]....
        /*0030*/ 	.word	0xffffffff


	//   ....[2]....
        /*0034*/ 	.word	0xffffffff


	//   ....[3]....
        /*0038*/ 	.word	0xffffffff


	//   ....[4]....
        /*003c*/ 	.word	0xffffffff


	//   ....[5]....
        /*0040*/ 	.word	0xffffffff


	//   ....[6]....
        /*0044*/ 	.word	0xffffffff


	//   ....[7]....
        /*0048*/ 	.word	0xffffffff


	//   ....[8]....
        /*004c*/ 	.word	0xffffffff


	//   ....[9]....
        /*0050*/ 	.word	0xffffffff


	//   ....[10]....
        /*0054*/ 	.word	0xffffffff


	//   ....[11]....
        /*0058*/ 	.word	0xffffffff


	//   ....[12]....
        /*005c*/ 	.word	0xffffffff


	//   ....[13]....
        /*0060*/ 	.word	0xffffffff


	//   ....[14]....
        /*0064*/ 	.word	0xffffffff


	//   ....[15]....
        /*0068*/ 	.word	0xffffffff


	//   ....[16]....
        /*006c*/ 	.word	0xffffffff


	//   ....[17]....
        /*0070*/ 	.word	0xffffffff


	//   ....[18]....
        /*0074*/ 	.word	0x050000ac


	//   ....[19]....
        /*0078*/ 	.word	0x050000ac


	//   ....[20]....
        /*007c*/ 	.word	0x050000ac


	//   ....[21]....
        /*0080*/ 	.word	0x050000ac


	//   ....[22]....
        /*0084*/ 	.word	0x050000ac


	//   ....[23]....
        /*0088*/ 	.word	0x050000ac


	//   ....[24]....
        /*008c*/ 	.word	0x050000ac


	//   ....[25]....
        /*0090*/ 	.word	0x050000ac


	//   ....[26]....
        /*0094*/ 	.word	0x050000ac


	//   ....[27]....
        /*0098*/ 	.word	0x050000ac


	//----- nvinfo : EIATTR_COOP_GROUP_INSTR_OFFSETS
	.align		4
.L_566:
        /*009c*/ 	.byte	0x04, 0x28
        /*009e*/ 	.short	(.L_568 - .L_567)


	//   ....[0]....
.L_567:
        /*00a0*/ 	.word	0x000196d0


	//   ....[1]....
        /*00a4*/ 	.word	0x000196f0


	//   ....[2]....
        /*00a8*/ 	.word	0x00019710


	//   ....[3]....
        /*00ac*/ 	.word	0x00019730


	//   ....[4]....
        /*00b0*/ 	.word	0x00019750


	//   ....[5]....
        /*00b4*/ 	.word	0x00019b90


	//   ....[6]....
        /*00b8*/ 	.word	0x00019bb0


	//   ....[7]....
        /*00bc*/ 	.word	0x00019bd0


	//   ....[8]....
        /*00c0*/ 	.word	0x00019bf0


	//   ....[9]....
        /*00c4*/ 	.word	0x00019c10


	//   ....[10]....
        /*00c8*/ 	.word	0x00019da0


	//   ....[11]....
        /*00cc*/ 	.word	0x00019df0


	//   ....[12]....
        /*00d0*/ 	.word	0x00019e10


	//   ....[13]....
        /*00d4*/ 	.word	0x00019e20


	//   ....[14]....
        /*00d8*/ 	.word	0x00019ef0


	//   ....[15]....
        /*00dc*/ 	.word	0x00019f20


	//   ....[16]....
        /*00e0*/ 	.word	0x00019fc0


	//   ....[17]....
        /*00e4*/ 	.word	0x00019fe0


	//   ....[18]....
        /*00e8*/ 	.word	0x0001ade0


	//   ....[19]....
        /*00ec*/ 	.word	0x0001ae50


	//   ....[20]....
        /*00f0*/ 	.word	0x0001aec0


	//   ....[21]....
        /*00f4*/ 	.word	0x0001af30


	//   ....[22]....
        /*00f8*/ 	.word	0x0001afa0


	//   ....[23]....
        /*00fc*/ 	.word	0x0001b430


	//   ....[24]....
        /*0100*/ 	.word	0x0001b4a0


	//   ....[25]....
        /*0104*/ 	.word	0x0001b510


	//   ....[26]....
        /*0108*/ 	.word	0x0001b580


	//   ....[27]....
        /*010c*/ 	.word	0x0001b5f0


	//----- nvinfo : EIATTR_EXIT_INSTR_OFFSETS
	.align		4
.L_568:
        /*0110*/ 	.byte	0x04, 0x1c
        /*0112*/ 	.short	(.L_570 - .L_569)


	//   ....[0]....
.L_569:
        /*0114*/ 	.word	0x00000ef0


	//   ....[1]....
        /*0118*/ 	.word	0x0001ad80


	//----- nvinfo : EIATTR_MAX_THREADS
	.align		4
.L_570:
        /*011c*/ 	.byte	0x04, 0x05
        /*011e*/ 	.short	(.L_572 - .L_571)
.L_571:
        /*0120*/ 	.word	0x00000080
        /*0124*/ 	.word	0x00000001
        /*0128*/ 	.word	0x00000001


	//----- nvinfo : EIATTR_CRS_STACK_SIZE
	.align		4
.L_572:
        /*012c*/ 	.byte	0x04, 0x1e
        /*012e*/ 	.short	(.L_574 - .L_573)
.L_573:
        /*0130*/ 	.word	0x00000000


	//----- nvinfo : EIATTR_CBANK_PARAM_SIZE
	.align		4
.L_574:
        /*0134*/ 	.byte	0x03, 0x19
        /*0136*/ 	.short	0x00e8


	//----- nvinfo : EIATTR_PARAM_CBANK
	.align		4
        /*0138*/ 	.byte	0x04, 0x0a
        /*013a*/ 	.short	(.L_576 - .L_575)
	.align		4
.L_575:
        /*013c*/ 	.word	index@(.nv.constant0._ZN10layer_norm31ln_parallel_residual_fwd_kernelINS_13Kernel_traitsI13__nv_bfloat16S2_S2_S2_fjLj4096ELj1ELj1ELj4ELj16ENS_18Kernel_traits_baseILj4096ES2_S2_S2_S2_fjLj128EEEEELb1ELb0ELb0EEEvNS_9FwdParamsE)
        /*0140*/ 	.short	0x0210
        /*0142*/ 	.short	0x00e8


	//----- nvinfo : EIATTR_SW_WAR
	.align		4
.L_576:
        /*0144*/ 	.byte	0x04, 0x36
        /*0146*/ 	.short	(.L_578 - .L_577)
.L_577:
        /*0148*/ 	.word	0x00000008
.L_578:


//--------------------- .nv.info._ZN10layer_norm31ln_parallel_residual_fwd_kernelINS_13Kernel_traitsI13__nv_bfloat16S2_S2_S2_fjLj4096ELj1ELj1ELj4ELj16ENS_18Kernel_traits_baseILj4096ES2_S2_S2_S2_fjLj128EEEEELb1ELb0ELb1EEEvNS_9FwdParamsE --------------------------
	.section	.nv.info._ZN10layer_norm31ln_parallel_residual_fwd_kernelINS_13Kernel_traitsI13__nv_bfloat16S2_S2_S2_fjLj4096ELj1ELj1ELj4ELj16ENS_18Kernel_traits_baseILj4096ES2_S2_S2_S2_fjLj128EEEEELb1ELb0ELb1EEEvNS_9FwdParamsE,"",@"SHT_CUDA_INFO"
	.sectionflags	@""
	.align	4


	//----- nvinfo : EIATTR_CUDA_API_VERSION
	.align		4
        /*0000*/ 	.byte	0x04, 0x37
        /*0002*/ 	.short	(.L_580 - .L_579)
.L_579:
        /*0004*/ 	.word	0x00000082


	//----- nvinfo : EIATTR_KPARAM_INFO
	.align		4
.L_580:
        /*0008*/ 	.byte	0x04, 0x17
        /*000a*/ 	.short	(.L_582 - .L_581)
.L_581:
        /*000c*/ 	.word	0x00000000
        /*0010*/ 	.short	0x0000
        /*0012*/ 	.short	0x0000
        /*0014*/ 	.byte	0x00, 0xf0, 0xa1, 0x03


	//----- nvinfo : EIATTR_SPARSE_MMA_MASK
	.align		4
.L_582:
        /*0018*/ 	.byte	0x03, 0x50
        /*001a*/ 	.short	0x0000


	//----- nvinfo : EIATTR_MAXREG_COUNT
	.align		4
        /*001c*/ 	.byte	0x03, 0x1b
        /*001e*/ 	.short	0x00ff


	//----- nvinfo : EIATTR_NUM_BARRIERS
	.align		4
        /*0020*/ 	.byte	0x02, 0x4c
        /*0022*/ 	.byte	0x01
	.zero		1


	//----- nvinfo : EIATTR_MERCURY_ISA_VERSION
	.align		4
        /*0024*/ 	.byte	0x03, 0x5f
        /*0026*/ 	.short	0x0101


	//----- nvinfo : EIATTR_COOP_GROUP_MASK_REGIDS
	.align		4
        /*0028*/ 	.byte	0x04, 0x29
        /*002a*/ 	.short	(.L_584 - .L_583)


	//   ....[0]....
.L_583:
        /*002c*/ 	.word	0xffffffff


	//   ....[1]....
        /*0030*/ 	.word	0xffffffff


	//   ....[2]....
        /*0034*/ 	.word	0xffffffff


	//   ....[3]....
        /*0038*/ 	.word	0xffffffff


	//   ....[4]....
        /*003c*/ 	.word	0xffffffff


	//   ....[5]....
        /*0040*/ 	.word	0xffffffff


	//   ....[6]....
        /*0044*/ 	.word	0xffffffff


	//   ....[7]....
        /*0048*/ 	.word	0xffffffff


	//   ....[8]....
        /*004c*/ 	.word	0xffffffff


	//   ....[9]....
        /*0050*/ 	.word	0xffffffff


	//   ....[10]....
        /*0054*/ 	.word	0xffffffff


	//   ....[11]....
        /*0058*/ 	.word	0xffffffff


	//   ....[12]....
        /*005c*/ 	.word	0xffffffff


	//   ....[13]....
        /*0060*/ 	.word	0xffffffff


	//   ....[14]....
        /*0064*/ 	.word	0xffffffff


	//   ....[15]....
        /*0068*/ 	.word	0xffffffff


	//   ....[16]....
        /*006c*/ 	.word	0xffffffff


	//   ....[17]....
        /*0070*/ 	.word	0xffffffff


	//   ....[18]....
        /*0074*/ 	.word	0x05000063


	//   ....[19]....
        /*0078*/ 	.word	0x05000063


	//   ....[20]....
        /*007c*/ 	.word	0x05000063


	//   ....[21]....
        /*0080*/ 	.word	0x05000063


	//   ....[22]....
        /*0084*/ 	.word	0x05000063


	//   ....[23]....
        /*0088*/ 	.word	0x05000063


	//   ....[24]....
        /*008c*/ 	.word	0x05000063


	//   ....[25]....
        /*0090*/ 	.word	0x05000063


	//   ....[26]....
        /*0094*/ 	.word	0x05000063


	//   ....[27]....
        /*0098*/ 	.word	0x05000063


	//----- nvinfo : EIATTR_COOP_GROUP_INSTR_OFFSETS
	.align		4
.L_584:
        /*009c*/ 	.byte	0x04, 0x28
        /*009e*/ 	.short	(.L_586 - .L_585)


	//   ....[0]....
.L_585:
        /*00a0*/ 	.word	0x00018370


	//   ....[1]....
        /*00a4*/ 	.word	0x00018390


	//   ....[2]....
        /*00a8*/ 	.word	0x000183b0


	//   ....[3]....
        /*00ac*/ 	.word	0x000183d0


	//   ....[4]....
        /*00b0*/ 	.word	0x000183f0


	//   ....[5]....
        /*00b4*/ 	.word	0x00018820


	//   ....[6]....
        /*00b8*/ 	.word	0x00018840


	//   ....[7]....
        /*00bc*/ 	.word	0x00018860


	//   ....[8]....
        /*00c0*/ 	.word	0x00018880


	//   ....[9]....
        /*00c4*/ 	.word	0x000188a0


	//   ....[10]....
        /*00c8*/ 	.word	0x00018a20


	//   ....[11]....
        /*00cc*/ 	.word	0x00018a90


	//   ....[12]....
        /*00d0*/ 	.word	0x00018ae0


	//   ....[13]....
        /*00d4*/ 	.word	0x00018b00


	//   ....[14]....
        /*00d8*/ 	.word	0x00018ba0


	//   ....[15]....
        /*00dc*/ 	.word	0x00018bd0


	//   ....[16]....
        /*00e0*/ 	.word	0x00018c80


	//   ....[17]....
        /*00e4*/ 	.word	0x00018cb0


	//   ....[18]....
        /*00e8*/ 	.word	0x00019f50


	//   ....[19]....
        /*00ec*/ 	.word	0x00019fc0


	//   ....[20]....
        /*00f0*/ 	.word	0x0001a030


	//   ....[21]....
        /*00f4*/ 	.word	0x0001a0a0


	//   ....[22]....
        /*00f8*/ 	.word	0x0001a110


	//   ....[23]....
        /*00fc*/ 	.word	0x0001a590


	//   ....[24]....
        /*0100*/ 	.word	0x0001a600


	//   ....[25]....
        /*0104*/ 	.word	0x0001a670


	//   ....[26]....
        /*0108*/ 	.word	0x0001a6e0


	//   ....[27]....
        /*010c*/ 	.word	0x0001a750


	//----- nvinfo : EIATTR_EXIT_INSTR_OFFSETS
	.align		4
.L_586:
        /*0110*/ 	.byte	0x04, 0x1c
        /*0112*/ 	.short	(.L_588 - .L_587)


	//   ....[0]....
.L_587:
        /*0114*/ 	.word	0x000002d0


	//   ....[1]....
        /*0118*/ 	.word	0x00019f00


	//----- nvinfo : EIATTR_MAX_THREADS
	.align		4
.L_588:
        /*011c*/ 	.byte	0x04, 0x05
        /*011e*/ 	.short	(.L_590 - .L_589)
.L_589:
        /*0120*/ 	.word	0x00000080
        /*0124*/ 	.word	0x00000001
        /*0128*/ 	.word	0x00000001


	//----- nvinfo : EIATTR_CRS_STACK_SIZE
	.align		4
.L_590:
        /*012c*/ 	.byte	0x04, 0x1e
        /*012e*/ 	.short	(.L_592 - .L_591)
.L_591:
        /*0130*/ 	.word	0x00000000


	//----- nvinfo : EIATTR_CBANK_PARAM_SIZE
	.align		4
.L_592:
        /*0134*/ 	.byte	0x03, 0x19
        /*0136*/ 	.short	0x00e8


	//----- nvinfo : EIATTR_PARAM_CBANK
	.align		4
        /*0138*/ 	.byte	0x04, 0x0a
        /*013a*/ 	.short	(.L_594 - .L_593)
	.align		4
.L_593:
        /*013c*/ 	.word	index@(.nv.constant0._ZN10layer_norm31ln_parallel_residual_fwd_kernelINS_13Kernel_traitsI13__nv_bfloat16S2_S2_S2_fjLj4096ELj1ELj1ELj4ELj16ENS_18Kernel_traits_baseILj4096ES2_S2_S2_S2_fjLj128EEEEELb1ELb0ELb1EEEvNS_9FwdParamsE)
        /*0140*/ 	.short	0x0210
        /*0142*/ 	.short	0x00e8


	//----- nvinfo : EIATTR_SW_WAR
	.align		4
.L_594:
        /*0144*/ 	.byte	0x04, 0x36
        /*0146*/ 	.short	(.L_596 - .L_595)
.L_595:
        /*0148*/ 	.word	0x00000008
.L_596:


//--------------------- .nv.info._ZN10layer_norm31ln_parallel_residual_fwd_kernelINS_13Kernel_traitsI13__nv_bfloat16S2_S2_S2_fjLj4096ELj1ELj1ELj4ELj16ENS_18Kernel_traits_baseILj4096ES2_S2_S2_S2_fjLj128EEEEELb1ELb1ELb0EEEvNS_9FwdParamsE --------------------------
	.section	.nv.info._ZN10layer_norm31ln_parallel_residual_fwd_kernelINS_13Kernel_traitsI13__nv_bfloat16S2_S2_S2_fjLj4096ELj1ELj1ELj4ELj16ENS_18Kernel_traits_baseILj4096ES2_S2_S2_S2_fjLj128EEEEELb1ELb1ELb0EEEvNS_9FwdParamsE,"",@"SHT_CUDA_INFO"
	.sectionflags	@""
	.align	4


	//----- nvinfo : EIATTR_CUDA_API_VERSION
	.align		4
        /*0000*/ 	.byte	0x04, 0x37
        /*0002*/ 	.short	(.L_598 - .L_597)
.L_597:
        /*0004*/ 	.word	0x00000082


	//----- nvinfo : EIATTR_KPARAM_INFO
	.align		4
.L_598:
        /*0008*/ 	.byte	0x04, 0x17
        /*000a*/ 	.short	(.L_600 - .L_599)
.L_599:
        /*000c*/ 	.word	0x00000000
        /*0010*/ 	.short	0x0000
        /*0012*/ 	.short	0x0000
        /*0014*/ 	.byte	0x00, 0xf0, 0xa1, 0x03


	//----- nvinfo : EIATTR_SPARSE_MMA_MASK
	.align		4
.L_600:
        /*0018*/ 	.byte	0x03, 0x50
        /*001a*/ 	.short	0x0000


	//----- nvinfo : EIATTR_MAXREG_COUNT
	.align		4
        /*001c*/ 	.byte	0x03, 0x1b
        /*001e*/ 	.short	0x00ff


	//----- nvinfo : EIATTR_NUM_BARRIERS
	.align		4
        /*0020*/ 	.byte	0x02, 0x4c
        /*0022*/ 	.byte	0x01
	.zero		1


	//----- nvinfo : EIATTR_MERCURY_ISA_VERSION
	.align		4
        /*0024*/ 	.byte	0x03, 0x5f
        /*0026*/ 	.short	0x0101


	//----- nvinfo : EIATTR_COOP_GROUP_MASK_REGIDS
	.align		4
        /*0028*/ 	.byte	0x04, 0x29
        /*002a*/ 	.short	(.L_602 - .L_601)


	//   ....[0]....
.L_601:
        /*002c*/ 	.word	0xffffffff


	//   ....[1]....
        /*0030*/ 	.word	0xffffffff


	//   ....[2]....
        /*0034*/ 	.word	0xffffffff


	//   ....[3]....
        /*0038*/ 	.word	0xffffffff


	//   ....[4]....
        /*003c*/ 	.word	0xffffffff


	//   ....[5]....
        /*0040*/ 	.word	0xffffffff


	//   ....[6]....
        /*0044*/ 	.word	0xffffffff


	//   ....[7]....
        /*0048*/ 	.word	0xffffffff


	//   ....[8]....
        /*004c*/ 	.word	0xffffffff


	//   ....[9]....
        /*0050*/ 	.word	0xffffffff


	//   ....[10]....
        /*0054*/ 	.word	0xffffffff


	//   ....[11]....
        /*0058*/ 	.word	0xffffffff


	//   ....[12]....
        /*005c*/ 	.word	0xffffffff


	//   ....[13]....
        /*0060*/ 	.word	0xffffffff


	//   ....[14]....
        /*0064*/ 	.word	0xffffffff


	//   ....[15]....
        /*0068*/ 	.word	0xffffffff


	//   ....[16]....
        /*006c*/ 	.word	0xffffffff


	//   ....[17]....
        /*0070*/ 	.word	0xffffffff


	//   ....[18]....
        /*0074*/ 	.word	0x0500008b


	//   ....[19]....
        /*0078*/ 	.word	0x0500008b


	//   ....[20]....
        /*007c*/ 	.word	0x0500008b


	//   ....[21]....
        /*0080*/ 	.word	0x0500008b


	//   ....[22]....
        /*0084*/ 	.word	0x0500008b


	//   ....[23]....
        /*0088*/ 	.word	0x0500008b


	//   ....[24]....
        /*008c*/ 	.word	0x0500008b


	//   ....[25]....
        /*0090*/ 	.word	0x0500008b


	//   ....[26]....
        /*0094*/ 	.word	0x0500008b


	//   ....[27]....
        /*0098*/ 	.word	0x0500008b


	//----- nvinfo : EIATTR_COOP_GROUP_INSTR_OFFSETS
	.align		4
.L_602:
        /*009c*/ 	.byte	0x04, 0x28
        /*009e*/ 	.short	(.L_604 - .L_603)


	//   ....[0]....
.L_603:
        /*00a0*/ 	.word	0x00018d50


	//   ....[1]....
        /*00a4*/ 	.word	0x00018d70


	//   ....[2]....
        /*00a8*/ 	.word	0x00018d90


	//   ....[3]....
        /*00ac*/ 	.word	0x00018db0


	//   ....[4]....
        /*00b0*/ 	.word	0x00018dd0


	//   ....[5]....
        /*00b4*/ 	.word	0x00019210


	//   ....[6]....
        /*00b8*/ 	.word	0x00019230


	//   ....[7]....
        /*00bc*/ 	.word	0x00019250


	//   ....[8]....
        /*00c0*/ 	.word	0x00019270


	//   ....[9]....
        /*00c4*/ 	.word	0x00019290


	//   ....[10]....
        /*00c8*/ 	.word	0x00019420


	//   ....[11]....
        /*00cc*/ 	.word	0x00019470


	//   ....[12]....
        /*00d0*/ 	.word	0x00019490


	//   ....[13]....
        /*00d4*/ 	.word	0x000194a0


	//   ....[14]....
        /*00d8*/ 	.word	0x00019560


	//   ....[15]....
        /*00dc*/ 	.word	0x000195a0


	//   ....[16]....
        /*00e0*/ 	.word	0x00019640


	//   ....[17]....
        /*00e4*/ 	.word	0x00019670


	//   ....[18]....
        /*00e8*/ 	.word	0x0001a0a0


	//   ....[19]....
        /*00ec*/ 	.word	0x0001a110


	//   ....[20]....
        /*00f0*/ 	.word	0x0001a180


	//   ....[21]....
        /*00f4*/ 	.word	0x0001a1f0


	//   ....[22]....
        /*00f8*/ 	.word	0x0001a260


	//   ....[23]....
        /*00fc*/ 	.word	0x0001a6f0


	//   ....[24]....
        /*0100*/ 	.word	0x0001a760


	//   ....[25]....
        /*0104*/ 	.word	0x0001a7d0


	//   ....[26]....
        /*0108*/ 	.word	0x0001a840


	//   ....[27]....
        /*010c*/ 	.word	0x0001a8b0


	//----- nvinfo : EIATTR_EXIT_INSTR_OFFSETS
	.align		4
.L_604:
        /*0110*/ 	.byte	0x04, 0x1c
        /*0112*/ 	.short	(.L_606 - .L_605)


	//   ....[0]....
.L_605:
        /*0114*/ 	.word	0x00000ab0


	//   ....[1]....
        /*0118*/ 	.word	0x0001a040


	//----- nvinfo : EIATTR_MAX_THREADS
	.align		4
.L_606:
        /*011c*/ 	.byte	0x04, 0x05
        /*011e*/ 	.short	(.L_608 - .L_607)
.L_607:
        /*0120*/ 	.word	0x00000080
        /*0124*/ 	.word	0x00000001
        /*0128*/ 	.word	0x00000001


	//----- nvinfo : EIATTR_CRS_STACK_SIZE
	.align		4
.L_608:
        /*012c*/ 	.byte	0x04, 0x1e
        /*012e*/ 	.short	(.L_610 - .L_609)
.L_609:
        /*0130*/ 	.word	0x00000000


	//----- nvinfo : EIATTR_CBANK_PARAM_SIZE
	.align		4
.L_610:
        /*0134*/ 	.byte	0x03, 0x19
        /*0136*/ 	.short	0x00e8


	//----- nvinfo : EIATTR_PARAM_CBANK
	.align		4
        /*0138*/ 	.byte	0x04, 0x0a
        /*013a*/ 	.short	(.L_612 - .L_611)
	.align		4
.L_611:
        /*013c*/ 	.word	index@(.nv.constant0._ZN10layer_norm31ln_parallel_residual_fwd_kernelINS_13Kernel_traitsI13__nv_bfloat16S2_S2_S2_fjLj4096ELj1ELj1ELj4ELj16ENS_18Kernel_traits_baseILj4096ES2_S2_S2_S2_fjLj128EEEEELb1ELb1ELb0EEEvNS_9FwdParamsE)
        /*0140*/ 	.short	0x0210
        /*0142*/ 	.short	0x00e8


	//----- nvinfo : EIATTR_SW_WAR
	.align		4
.L_612:
        /*0144*/ 	.byte	0x04, 0x36
        /*0146*/ 	.short	(.L_614 - .L_613)
.L_613:
        /*0148*/ 	.word	0x00000008
.L_614:


//--------------------- .nv.info._ZN10layer_norm31ln_parallel_residual_fwd_kernelINS_13Kernel_traitsI13__nv_bfloat16S2_S2_S2_fjLj4096ELj1ELj1ELj4ELj16ENS_18Kernel_traits_baseILj4096ES2_S2_S2_S2_fjLj128EEEEELb1ELb1ELb1EEEvNS_9FwdParamsE --------------------------
	.section	.nv.info._ZN10layer_norm31ln_parallel_residual_fwd_kernelINS_13Kernel_traitsI13__nv_bfloat16S2_S2_S2_fjLj4096ELj1ELj1ELj4ELj16ENS_18Kernel_traits_baseILj4096ES2_S2_S2_S2_fjLj128EEEEELb1ELb1ELb1EEEvNS_9FwdParamsE,"",@"SHT_CUDA_INFO"
	.sectionflags	@""
	.align	4


	//----- nvinfo : EIATTR_CUDA_API_VERSION
	.align		4
        /*0000*/ 	.byte	0x04, 0x37
        /*0002*/ 	.short	(.L_616 - .L_615)
.L_615:
        /*0004*/ 	.word	0x00000082


	//----- nvinfo : EIATTR_KPARAM_INFO
	.align		4
.L_616:
        /*0008*/ 	.byte	0x04, 0x17
        /*000a*/ 	.short	(.L_618 - .L_617)
.L_617:
        /*000c*/ 	.word	0x00000000
        /*0010*/ 	.short	0x0000
        /*0012*/ 	.short	0x0000
        /*0014*/ 	.byte	0x00, 0xf0, 0xa1, 0x03


	//----- nvinfo : EIATTR_SPARSE_MMA_MASK
	.align		4
.L_618:
        /*0018*/ 	.byte	0x03, 0x50
        /*001a*/ 	.short	0x0000


	//----- nvinfo : EIATTR_MAXREG_COUNT
	.align		4
        /*001c*/ 	.byte	0x03, 0x1b
        /*001e*/ 	.short	0x00ff


	//----- nvinfo : EIATTR_NUM_BARRIERS
	.align		4
        /*0020*/ 	.byte	0x02, 0x4c
        /*0022*/ 	.byte	0x01
	.zero		1


	//----- nvinfo : EIATTR_MERCURY_ISA_VERSION
	.align		4
        /*0024*/ 	.byte	0x03, 0x5f
        /*0026*/ 	.short	0x0101


	//----- nvinfo : EIATTR_COOP_GROUP_MASK_REGIDS
	.align		4
        /*0028*/ 	.byte	0x04, 0x29
        /*002a*/ 	.short	(.L_620 - .L_619)


	//   ....[0]....
.L_619:
        /*002c*/ 	.word	0xffffffff


	//   ....[1]....
        /*0030*/ 	.word	0xffffffff


	//   ....[2]....
        /*0034*/ 	.word	0xffffffff


	//   ....[3]....
        /*0038*/ 	.word	0xffffffff


	//   ....[4]....
        /*003c*/ 	.word	0xffffffff


	//   ....[5]....
        /*0040*/ 	.word	0xffffffff


	//   ....[6]....
        /*0044*/ 	.word	0xffffffff


	//   ....[7]....
        /*0048*/ 	.word	0xffffffff


	//   ....[8]....
        /*004c*/ 	.word	0xffffffff


	//   ....[9]....
        /*0050*/ 	.word	0xffffffff


	//   ....[10]....
        /*0054*/ 	.word	0xffffffff


	//   ....[11]....
        /*0058*/ 	.word	0xffffffff


	//   ....[12]....
        /*005c*/ 	.word	0xffffffff


	//   ....[13]....
        /*0060*/ 	.word	0xffffffff


	//   ....[14]....
        /*0064*/ 	.word	0xffffffff


	//   ....[15]....
        /*0068*/ 	.word	0xffffffff


	//   ....[16]....
        /*006c*/ 	.word	0xffffffff


	//   ....[17]....
        /*0070*/ 	.word	0xffffffff


	//   ....[18]....
        /*0074*/ 	.word	0x05000033


	//   ....[19]....
        /*0078*/ 	.word	0x05000033


	//   ....[20]....
        /*007c*/ 	.word	0x05000033


	//   ....[21]....
        /*0080*/ 	.word	0x05000033


	//   ....[22]....
        /*0084*/ 	.word	0x05000033


	//   ....[23]....
        /*0088*/ 	.word	0x05000033


	//   ....[24]....
        /*008c*/ 	.word	0x05000033


	//   ....[25]....
        /*0090*/ 	.word	0x05000033


	//   ....[26]....
        /*0094*/ 	.word	0x05000033


	//   ....[27]....
        /*0098*/ 	.word	0x05000033


	//----- nvinfo : EIATTR_COOP_GROUP_INSTR_OFFSETS
	.align		4
.L_620:
        /*009c*/ 	.byte	0x04, 0x28
        /*009e*/ 	.short	(.L_622 - .L_621)


	//   ....[0]....
.L_621:
        /*00a0*/ 	.word	0x00018060


	//   ....[1]....
        /*00a4*/ 	.word	0x00018080


	//   ....[2]....
        /*00a8*/ 	.word	0x000180a0


	//   ....[3]....
        /*00ac*/ 	.word	0x000180c0


	//   ....[4]....
        /*00b0*/ 	.word	0x000180e0


	//   ....[5]....
        /*00b4*/ 	.word	0x00018510


	//   ....[6]....
        /*00b8*/ 	.word	0x00018530


	//   ....[7]....
        /*00bc*/ 	.word	0x00018550


	//   ....[8]....
        /*00c0*/ 	.word	0x00018570


	//   ....[9]....
        /*00c4*/ 	.word	0x00018590


	//   ....[10]....
        /*00c8*/ 	.word	0x00018710


	//   ....[11]....
        /*00cc*/ 	.word	0x00018780


	//   ....[12]....
        /*00d0*/ 	.word	0x000187a0


	//   ....[13]....
        /*00d4*/ 	.word	0x000187b0


	//   ....[14]....
        /*00d8*/ 	.word	0x00018870


	//   ....[15]....
        /*00dc*/ 	.word	0x000188a0


	//   ....[16]....
        /*00e0*/ 	.word	0x00018940


	//   ....[17]....
        /*00e4*/ 	.word	0x00018970


	//   ....[18]....
        /*00e8*/ 	.word	0x00019280


	//   ....[19]....
        /*00ec*/ 	.word	0x000192f0


	//   ....[20]....
        /*00f0*/ 	.word	0x00019360


	//   ....[21]....
        /*00f4*/ 	.word	0x000193d0


	//   ....[22]....
        /*00f8*/ 	.word	0x00019440


	//   ....[23]....
        /*00fc*/ 	.word	0x000198c0


	//   ....[24]....
        /*0100*/ 	.word	0x00019930


	//   ....[25]....
        /*0104*/ 	.word	0x000199a0


	//   ....[26]....
        /*0108*/ 	.word	0x00019a10


	//   ....[27]....
        /*010c*/ 	.word	0x00019a80


	//----- nvinfo : EIATTR_EXIT_INSTR_OFFSETS
	.align		4
.L_622:
        /*0110*/ 	.byte	0x04, 0x1c
        /*0112*/ 	.short	(.L_624 - .L_623)


	//   ....[0]....
.L_623:
        /*0114*/ 	.word	0x000005d0


	//   ....[1]....
        /*0118*/ 	.word	0x00019220


	//----- nvinfo : EIATTR_MAX_THREADS
	.align		4
.L_624:
        /*011c*/ 	.byte	0x04, 0x05
        /*011e*/ 	.short	(.L_626 - .L_625)
.L_625:
        /*0120*/ 	.word	0x00000080
        /*0124*/ 	.word	0x00000001
        /*0128*/ 	.word	0x00000001


	//----- nvinfo : EIATTR_CRS_STACK_SIZE
	.align		4
.L_626:
        /*012c*/ 	.byte	0x04, 0x1e
        /*012e*/ 	.short	(.L_628 - .L_627)
.L_627:
        /*0130*/ 	.word	0x00000000


	//----- nvinfo : EIATTR_CBANK_PARAM_SIZE
	.align		4
.L_628:
        /*0134*/ 	.byte	0x03, 0x19
        /*0136*/ 	.short	0x00e8


	//----- nvinfo : EIATTR_PARAM_CBANK
	.align		4
        /*0138*/ 	.byte	0x04, 0x0a
        /*013a*/ 	.short	(.L_630 - .L_629)
	.align		4
.L_629:
        /*013c*/ 	.word	index@(.nv.constant0._ZN10layer_norm31ln_parallel_residual_fwd_kernelINS_13Kernel_traitsI13__nv_bfloat16S2_S2_S2_fjLj4096ELj1ELj1ELj4ELj16ENS_18Kernel_traits_baseILj4096ES2_S2_S2_S2_fjLj128EEEEELb1ELb1ELb1EEEvNS_9FwdParamsE)
        /*0140*/ 	.short	0x0210
        /*0142*/ 	.short	0x00e8


	//----- nvinfo : EIATTR_SW_WAR
	.align		4
.L_630:
        /*0144*/ 	.byte	0x04, 0x36
        /*0146*/ 	.short	(.L_632 - .L_631)
.L_631:
        /*0148*/ 	.word	0x00000008
.L_632:


//--------------------- .nv.info._ZN10layer_norm31ln_parallel_residual_fwd_kernelINS_13Kernel_traitsI6__halfS2_S2_S2_fjLj4096ELj1ELj1ELj4ELj16ENS_18Kernel_traits_baseILj4096ES2_S2_S2_S2_fjLj128EEEEELb0ELb0ELb0EEEvNS_9FwdParamsE --------------------------
	.section	.nv.info._ZN10layer_norm31ln_parallel_residual_fwd_kernelINS_13Kernel_traitsI6__halfS2_S2_S2_fjLj4096ELj1ELj1ELj4ELj16ENS_18Kernel_traits_baseILj4096ES2_S2_S2_S2_fjLj128EEEEELb0ELb0ELb0EEEvNS_9FwdParamsE,"",@"SHT_CUDA_INFO"
	.sectionflags	@""
	.align	4


	//----- nvinfo : EIATTR_CUDA_API_VERSION
	.align		4
        /*0000*/ 	.byte	0x04, 0x37
        /*0002*/ 	.short	(.L_634 - .L_633)
.L_633:
        /*0004*/ 	.word	0x00000082


	//----- nvinfo : EIATTR_KPARAM_INFO
	.align		4
.L_634:
        /*0008*/ 	.byte	0x04, 0x17
        /*000a*/ 	.short	(.L_636 - .L_635)
.L_635:
        /*000c*/ 	.word	0x00000000
        /*0010*/ 	.short	0x0000
        /*0012*/ 	.short	0x0000
        /*0014*/ 	.byte	0x00, 0xf0, 0xa1, 0x03


	//----- nvinfo : EIATTR_SPARSE_MMA_MASK
	.align		4
.L_636:
        /*0018*/ 	.byte	0x03, 0x50
        /*001a*/ 	.short	0x0000


	//----- nvinfo : EIATTR_MAXREG_COUNT
	.align		4
        /*001c*/ 	.byte	0x03, 0x1b
        /*001e*/ 	.short	0x00ff


	//----- nvinfo : EIATTR_NUM_BARRIERS
	.align		4
        /*0020*/ 	.byte	0x02, 0x4c
        /*0022*/ 	.byte	0x01
	.zero		1


	//----- nvinfo : EIATTR_MERCURY_ISA_VERSION
	.align		4
        /*0024*/ 	.byte	0x03, 0x5f
        /*0026*/ 	.short	0x0101


	//----- nvinfo : EIATTR_COOP_GROUP_MASK_REGIDS
	.align		4
        /*0028*/ 	.byte	0x04, 0x29
        /*002a*/ 	.short	(.L_638 - .L_637)


	//   ....[0]....
.L_637:
        /*002c*/ 	.word	0xffffffff


	//   ....[1]....
        /*0030*/ 	.word	0xffffffff


	//   ....[2]....
        /*0034*/ 	.word	0xffffffff


	//   ....[3]....
        /*0038*/ 	.word	0xffffffff


	//   ....[4]....
        /*003c*/ 	.word	0xffffffff


	//   ....[5]....
        /*0040*/ 	.word	0xffffffff


	//   ....[6]....
        /*0044*/ 	.word	0xffffffff


	//   ....[7]....
        /*0048*/ 	.word	0xffffffff


	//   ....[8]....
        /*004c*/ 	.word	0xffffffff


	//   ....[9]....
        /*0050*/ 	.word	0xffffffff


	//   ....[10]....
        /*0054*/ 	.word	0xffffffff


	//   ....[11]....
        /*0058*/ 	.word	0xffffffff


	//   ....[12]....
        /*005c*/ 	.word	0xffffffff


	//   ....[13]....
        /*0060*/ 	.word	0xffffffff


	//   ....[14]....
        /*0064*/ 	.word	0xffffffff


	//   ....[15]....
        /*0068*/ 	.word	0xffffffff


	//   ....[16]....
        /*006c*/ 	.word	0xffffffff


	//   ....[17]....
        /*0070*/ 	.word	0xffffffff


	//   ....[18]....
        /*0074*/ 	.word	0x05000087


	//   ....[19]....
        /*0078*/ 	.word	0x05000087


	//   ....[20]....
        /*007c*/ 	.word	0x05000087


	//   ....[21]....
        /*0080*/ 	.word	0x05000087


	//   ....[22]....
        /*0084*/ 	.word	0x05000087


	//   ....[23]....
        /*0088*/ 	.word	0x05000087


	//   ....[24]....
        /*008c*/ 	.word	0x05000087


	//   ....[25]....
        /*0090*/ 	.word	0x05000087


	//   ....[26]....
        /*0094*/ 	.word	0x05000087


	//   ....[27]....
        /*0098*/ 	.word	0x05000087


	//----- nvinfo : EIATTR_COOP_GROUP_INSTR_OFFSETS
	.align		4
.L_638:
        /*009c*/ 	.byte	0x04, 0x28
        /*009e*/ 	.short	(.L_640 - .L_639)


	//   ....[0]....
.L_639:
        /*00a0*/ 	.word	0x00003b60


	//   ....[1]....
        /*00a4*/ 	.word	0x00003b80


	//   ....[2]....
        /*00a8*/ 	.word	0x00003ba0


	//   ....[3]....
        /*00ac*/ 	.word	0x00003bc0


	//   ....[4]....
        /*00b0*/ 	.word	0x00003be0


	//   ....[5]....
        /*00b4*/ 	.word	0x00004020


	//   ....[6]....
        /*00b8*/ 	.word	0x00004040


	//   ....[7]....
        /*00bc*/ 	.word	0x00004060


	//   ....[8]....
        /*00c0*/ 	.word	0x00004080


	//   ....[9]....
        /*00c4*/ 	.word	0x000040a0


	//   ....[10]....
        /*00c8*/ 	.word	0x00004250


	//   ....[11]....
        /*00cc*/ 	.word	0x00004290


	//   ....[12]....
        /*00d0*/ 	.word	0x000042b0


	//   ....[13]....
        /*00d4*/ 	.word	0x000042c0


	//   ....[14]....
        /*00d8*/ 	.word	0x00004360


	//   ....[15]....
        /*00dc*/ 	.word	0x000043b0


	//   ....[16]....
        /*00e0*/ 	.word	0x00004440


	//   ....[17]....
        /*00e4*/ 	.word	0x00004490


	//   ....[18]....
        /*00e8*/ 	.word	0x00005270


	//   ....[19]....
        /*00ec*/ 	.word	0x000052e0


	//   ....[20]....
        /*00f0*/ 	.word	0x00005350


	//   ....[21]....
        /*00f4*/ 	.word	0x000053c0


	//   ....[22]....
        /*00f8*/ 	.word	0x00005430


	//   ....[23]....
        /*00fc*/ 	.word	0x000058c0


	//   ....[24]....
        /*0100*/ 	.word	0x00005930


	//   ....[25]....
        /*0104*/ 	.word	0x000059a0


	//   ....[26]....
        /*0108*/ 	.word	0x00005a10


	//   ....[27]....
        /*010c*/ 	.word	0x00005a80


	//----- nvinfo : EIATTR_EXIT_INSTR_OFFSETS
	.align		4
.L_640:
        /*0110*/ 	.byte	0x04, 0x1c
        /*0112*/ 	.short	(.L_642 - .L_641)


	//   ....[0]....
.L_641:
        /*0114*/ 	.word	0x000008c0


	//   ....[1]....
        /*0118*/ 	.word	0x00005210


	//----- nvinfo : EIATTR_MAX_THREADS
	.align		4
.L_642:
        /*011c*/ 	.byte	0x04, 0x05
        /*011e*/ 	.short	(.L_644 - .L_643)
.L_643:
        /*0120*/ 	.word	0x00000080
        /*0124*/ 	.word	0x00000001
        /*0128*/ 	.word	0x00000001


	//----- nvinfo : EIATTR_CRS_STACK_SIZE
	.align		4
.L_644:
        /*012c*/ 	.byte	0x04, 0x1e
        /*012e*/ 	.short	(.L_646 - .L_645)
.L_645:
        /*0130*/ 	.word	0x00000000


	//----- nvinfo : EIATTR_CBANK_PARAM_SIZE
	.align		4
.L_646:
        /*0134*/ 	.byte	0x03, 0x19
        /*0136*/ 	.short	0x00e8


	//----- nvinfo : EIATTR_PARAM_CBANK
	.align		4
        /*0138*/ 	.byte	0x04, 0x0a
        /*013a*/ 	.short	(.L_648 - .L_647)
	.align		4
.L_647:
        /*013c*/ 	.word	index@(.nv.constant0._ZN10layer_norm31ln_parallel_residual_fwd_kernelINS_13Kernel_traitsI6__halfS2_S2_S2_fjLj4096ELj1ELj1ELj4ELj16ENS_18Kernel_traits_baseILj4096ES2_S2_S2_S2_fjLj128EEEEELb0ELb0ELb0EEEvNS_9FwdParamsE)
        /*0140*/ 	.short	0x0210
        /*0142*/ 	.short	0x00e8


	//----- nvinfo : EIATTR_SW_WAR
	.align		4
.L_648:
        /*0144*/ 	.byte	0x04, 0x36
        /*0146*/ 	.short	(.L_650 - .L_649)
.L_649:
        /*0148*/ 	.word	0x00000008
.L_650:


//--------------------- .nv.info._ZN10layer_norm31ln_parallel_residual_fwd_kernelINS_13Kernel_traitsI6__halfS2_S2_S2_fjLj4096ELj1ELj1ELj4ELj16ENS_18Kernel_traits_baseILj4096ES2_S2_S2_S2_fjLj128EEEEELb0ELb0ELb1EEEvNS_9FwdParamsE --------------------------
	.section	.nv.info._ZN10layer_norm31ln_parallel_residual_fwd_kernelINS_13Kernel_traitsI6__halfS2_S2_S2_fjLj4096ELj1ELj1ELj4ELj16ENS_18Kernel_traits_baseILj4096ES2_S2_S2_S2_fjLj128EEEEELb0ELb0ELb1EEEvNS_9FwdParamsE,"",@"SHT_CUDA_INFO"
	.sectionflags	@""
	.align	4


	//----- nvinfo : EIATTR_CUDA_API_VERSION
	.align		4
        /*0000*/ 	.byte	0x04, 0x37
        /*0002*/ 	.short	(.L_652 - .L_651)
.L_651:
        /*0004*/ 	.word	0x00000082


	//----- nvinfo : EIATTR_KPARAM_INFO
	.align		4
.L_652:
        /*0008*/ 	.byte	0x04, 0x17
        /*000a*/ 	.short	(.L_654 - .L_653)
.L_653:
        /*000c*/ 	.word	0x00000000
        /*0010*/ 	.short	0x0000
        /*0012*/ 	.short	0x0000
        /*0014*/ 	.byte	0x00, 0xf0, 0xa1, 0x03


	//----- nvinfo : EIATTR_SPARSE_MMA_MASK
	.align		4
.L_654:
        /*0018*/ 	.byte	0x03, 0x50
        /*001a*/ 	.short	0x0000


	//----- nvinfo : EIATTR_MAXREG_COUNT
	.align		4
        /*001c*/ 	.byte	0x03, 0x1b
        /*001e*/ 	.short	0x00ff


	//----- nvinfo : EIATTR_NUM_BARRIERS
	.align		4
        /*0020*/ 	.byte	0x02, 0x4c
        /*0022*/ 	.byte	0x01
	.zero		1


	//----- nvinfo : EIATTR_MERCURY_ISA_VERSION
	.align		4
        /*0024*/ 	.byte	0x03, 0x5f
        /*0026*/ 	.short	0x0101


	//----- nvinfo : EIATTR_COOP_GROUP_MASK_REGIDS
	.align		4
        /*0028*/ 	.byte	0x04, 0x29
        /*002a*/ 	.short	(.L_656 - .L_655)


	//   ....[0]....
.L_655:
        /*002c*/ 	.word	0xffffffff


	//   ....[1]....
        /*0030*/ 	.word	0xffffffff


	//   ....[2]....
        /*0034*/ 	.word	0xffffffff


	//   ....[3]....
        /*0038*/ 	.word	0xffffffff


	//   ....[4]....
        /*003c*/ 	.word	0xffffffff


	//   ....[5]....
        /*0040*/ 	.word	0xffffffff


	//   ....[6]....
        /*0044*/ 	.word	0xffffffff


	//   ....[7]....
        /*0048*/ 	.word	0xffffffff


	//   ....[8]....
        /*004c*/ 	.word	0xffffffff


	//   ....[9]....
        /*0050*/ 	.word	0xffffffff


	//   ....[10]....
        /*0054*/ 	.word	0xffffffff


	//   ....[11]....
        /*0058*/ 	.word	0xffffffff


	//   ....[12]....
        /*005c*/ 	.word	0xffffffff


	//   ....[13]....
        /*0060*/ 	.word	0xffffffff


	//   ....[14]....
        /*0064*/ 	.word	0xffffffff


	//   ....[15]....
        /*0068*/ 	.word	0xffffffff


	//   ....[16]....
        /*006c*/ 	.word	0xffffffff


	//   ....[17]....
        /*0070*/ 	.word	0xffffffff


	//   ....[18]....
        /*0074*/ 	.word	0x0500004b


	//   ....[19]....
        /*0078*/ 	.word	0x0500004b


	//   ....[20]....
        /*007c*/ 	.word	0x0500004b


	//   ....[21]....
        /*0080*/ 	.word	0x0500004b


	//   ....[22]....
        /*0084*/ 	.word	0x0500004b


	//   ....[23]....
        /*0088*/ 	.word	0x0500004b


	//   ....[24]....
        /*008c*/ 	.word	0x0500004b


	//   ....[25]....
        /*0090*/ 	.word	0x0500004b


	//   ....[26]....
        /*0094*/ 	.word	0x0500004b


	//   ....[27]....
        /*0098*/ 	.word	0x0500004b


	//----- nvinfo : EIATTR_COOP_GROUP_INSTR_OFFSETS
	.align		4
.L_656:
        /*009c*/ 	.byte	0x04, 0x28
        /*009e*/ 	.short	(.L_658 - .L_657)


	//   ....[0]....
.L_657:
        /*00a0*/ 	.word	0x00002fe0


	//   ....[1]....
        /*00a4*/ 	.word	0x00003000


	//   ....[2]....
        /*00a8*/ 	.word	0x00003020


	//   ....[3]....
        /*00ac*/ 	.word	0x00003040


	//   ....[4]....
        /*00b0*/ 	.word	0x00003060


	//   ....[5]....
        /*00b4*/ 	.word	0x00003490


	//   ....[6]....
        /*00b8*/ 	.word	0x000034b0


	//   ....[7]....
        /*00bc*/ 	.word	0x000034d0


	//   ....[8]....
        /*00c0*/ 	.word	0x000034f0


	//   ....[9]....
        /*00c4*/ 	.word	0x00003510


	//   ....[10]....
        /*00c8*/ 	.word	0x000035a0


	//   ....[11]....
        /*00cc*/ 	.word	0x00003680


	//   ....[12]....
        /*00d0*/ 	.word	0x00003700


	//   ....[13]....
        /*00d4*/ 	.word	0x00003720


	//   ....[14]....
        /*00d8*/ 	.word	0x00003790


	//   ....[15]....
        /*00dc*/ 	.word	0x00003850


	//   ....[16]....
        /*00e0*/ 	.word	0x00003890


	//   ....[17]....
        /*00e4*/ 	.word	0x000038c0


	//   ....[18]....
        /*00e8*/ 	.word	0x00004960


	//   ....[19]....
        /*00ec*/ 	.word	0x000049c0


	//   ....[20]....
        /*00f0*/ 	.word	0x00004a20


	//   ....[21]....
        /*00f4*/ 	.word	0x00004a80


	//   ....[22]....
        /*00f8*/ 	.word	0x00004ae0


	//   ....[23]....
        /*00fc*/ 	.word	0x00004f50


	//   ....[24]....
        /*0100*/ 	.word	0x00004fb0


	//   ....[25]....
        /*0104*/ 	.word	0x00005010


	//   ....[26]....
        /*0108*/ 	.word	0x00005070


	//   ....[27]....
        /*010c*/ 	.word	0x000050d0


	//----- nvinfo : EIATTR_EXIT_INSTR_OFFSETS
	.align		4
.L_658:
        /*0110*/ 	.byte	0x04, 0x1c
        /*0112*/ 	.short	(.L_660 - .L_659)


	//   ....[0]....
.L_659:
        /*0114*/ 	.word	0x00000280


	//   ....[1]....
        /*0118*/ 	.word	0x00004910


	//----- nvinfo : EIATTR_MAX_THREADS
	.align		4
.L_660:
        /*011c*/ 	.byte	0x04, 0x05
        /*011e*/ 	.short	(.L_662 - .L_661)
.L_661:
        /*0120*/ 	.word	0x00000080
        /*0124*/ 	.word	0x00000001
        /*0128*/ 	.word	0x00000001


	//----- nvinfo : EIATTR_CRS_STACK_SIZE
	.align		4
.L_662:
        /*012c*/ 	.byte	0x04, 0x1e
        /*012e*/ 	.short	(.L_664 - .L_663)
.L_663:
        /*0130*/ 	.word	0x00000000


	//----- nvinfo : EIATTR_CBANK_PARAM_SIZE
	.align		4
.L_664:
        /*0134*/ 	.byte	0x03, 0x19
        /*0136*/ 	.short	0x00e8


	//----- nvinfo : EIATTR_PARAM_CBANK
	.align		4
        /*0138*/ 	.byte	0x04, 0x0a
        /*013a*/ 	.short	(.L_666 - .L_665)
	.align		4
.L_665:
        /*013c*/ 	.word	index@(.nv.constant0._ZN10layer_norm31ln_parallel_residual_fwd_kernelINS_13Kernel_traitsI6__halfS2_S2_S2_fjLj4096ELj1ELj1ELj4ELj16ENS_18Kernel_traits_baseILj4096ES2_S2_S2_S2_fjLj128EEEEELb0ELb0ELb1EEEvNS_9FwdParamsE)
        /*0140*/ 	.short	0x0210
        /*0142*/ 	.short	0x00e8


	//----- nvinfo : EIATTR_SW_WAR
	.align		4
.L_666:
        /*0144*/ 	.byte	0x04, 0x36
        /*0146*/ 	.short	(.L_668 - .L_667)
.L_667:
        /*0148*/ 	.word	0x00000008
.L_668:


//--------------------- .nv.info._ZN10layer_norm31ln_parallel_residual_fwd_kernelINS_13Kernel_traitsI6__halfS2_S2_S2_fjLj4096ELj1ELj1ELj4ELj16ENS_18Kernel_traits_baseILj4096ES2_S2_S2_S2_fjLj128EEEEELb0ELb1ELb0EEEvNS_9FwdParamsE --------------------------
	.section	.nv.info._ZN10layer_norm31ln_parallel_residual_fwd_kernelINS_13Kernel_traitsI6__halfS2_S2_S2_fjLj4096ELj1ELj1ELj4ELj16ENS_18Kernel_traits_baseILj4096ES2_S2_S2_S2_fjLj128EEEEELb0ELb1ELb0EEEvNS_9FwdParamsE,"",@"SHT_CUDA_INFO"
	.sectionflags	@""
	.align	4


	//----- nvinfo : EIATTR_CUDA_API_VERSION
	.align		4
        /*0000*/ 	.byte	0x04, 0x37
        /*0002*/ 	.short	(.L_670 - .L_669)
.L_669:
        /*0004*/ 	.word	0x00000082


	//----- nvinfo : EIATTR_KPARAM_INFO
	.align		4
.L_670:
        /*0008*/ 	.byte	0x04, 0x17
        /*000a*/ 	.short	(.L_672 - .L_671)
.L_671:
        /*000c*/ 	.word	0x00000000
        /*0010*/ 	.short	0x0000
        /*0012*/ 	.short	0x0000
        /*0014*/ 	.byte	0x00, 0xf0, 0xa1, 0x03


	//----- nvinfo : EIATTR_SPARSE_MMA_MASK
	.align		4
.L_672:
        /*0018*/ 	.byte	0x03, 0x50
        /*001a*/ 	.short	0x0000


	//----- nvinfo : EIATTR_MAXREG_COUNT
	.align		4
        /*001c*/ 	.byte	0x03, 0x1b
        /*001e*/ 	.short	0x00ff


	//----- nvinfo : EIATTR_NUM_BARRIERS
	.align		4
        /*0020*/ 	.byte	0x02, 0x4c
        /*0022*/ 	.byte	0x01
	.zero		1


	//----- nvinfo : EIATTR_MERCURY_ISA_VERSION
	.align		4
        /*0024*/ 	.byte	0x03, 0x5f
        /*0026*/ 	.short	0x0101


	//----- nvinfo : EIATTR_COOP_GROUP_MASK_REGIDS
	.align		4
        /*0028*/ 	.byte	0x04, 0x29
        /*002a*/ 	.short	(.L_674 - .L_673)


	//   ....[0]....
.L_673:
        /*002c*/ 	.word	0xffffffff


	//   ....[1]....
        /*0030*/ 	.word	0xffffffff


	//   ....[2]....
        /*0034*/ 	.word	0xffffffff


	//   ....[3]....
        /*0038*/ 	.word	0xffffffff


	//   ....[4]....
        /*003c*/ 	.word	0xffffffff


	//   ....[5]....
        /*0040*/ 	.word	0xffffffff


	//   ....[6]....
        /*0044*/ 	.word	0xffffffff


	//   ....[7]....
        /*0048*/ 	.word	0xffffffff


	//   ....[8]....
        /*004c*/ 	.word	0xffffffff


	//   ....[9]....
        /*0050*/ 	.word	0xffffffff


	//   ....[10]....
        /*0054*/ 	.word	0xffffffff


	//   ....[11]....
        /*0058*/ 	.word	0xffffffff


	//   ....[12]....
        /*005c*/ 	.word	0xffffffff


	//   ....[13]....
        /*0060*/ 	.word	0xffffffff


	//   ....[14]....
        /*0064*/ 	.word	0xffffffff


	//   ....[15]....
        /*0068*/ 	.word	0xffffffff


	//   ....[16]....
        /*006c*/ 	.word	0xffffffff


	//   ....[17]....
        /*0070*/ 	.word	0xffffffff


	//   ....[18]....
        /*0074*/ 	.word	0x0500007b


	//   ....[19]....
        /*0078*/ 	.word	0x0500007b


	//   ....[20]....
        /*007c*/ 	.word	0x0500007b


	//   ....[21]....
        /*0080*/ 	.word	0x0500007b


	//   ....[22]....
        /*0084*/ 	.word	0x0500007b


	//   ....[23]....
        /*0088*/ 	.word	0x0500007b


	//   ....[24]....
        /*008c*/ 	.word	0x0500007b


	//   ....[25]....
        /*0090*/ 	.word	0x0500007b


	//   ....[26]....
        /*0094*/ 	.word	0x0500007b


	//   ....[27]....
        /*0098*/ 	.word	0x0500007b


	//----- nvinfo : EIATTR_COOP_GROUP_INSTR_OFFSETS
	.align		4
.L_674:
        /*009c*/ 	.byte	0x04, 0x28
        /*009e*/ 	.short	(.L_676 - .L_675)


	//   ....[0]....
.L_675:
        /*00a0*/ 	.word	0x000033d0


	//   ....[1]....
        /*00a4*/ 	.word	0x000033f0


	//   ....[2]....
        /*00a8*/ 	.word	0x00003410


	//   ....[3]....
        /*00ac*/ 	.word	0x00003430


	//   ....[4]....
        /*00b0*/ 	.word	0x00003450


	//   ....[5]....
        /*00b4*/ 	.word	0x00003890


	//   ....[6]....
        /*00b8*/ 	.word	0x000038b0


	//   ....[7]....
        /*00bc*/ 	.word	0x000038d0


	//   ....[8]....
        /*00c0*/ 	.word	0x000038f0


	//   ....[9]....
        /*00c4*/ 	.word	0x00003910


	//   ....[10]....
        /*00c8*/ 	.word	0x00003a70


	//   ....[11]....
        /*00cc*/ 	.word	0x00003ad0


	//   ....[12]....
        /*00d0*/ 	.word	0x00003b60


	//   ....[13]....
        /*00d4*/ 	.word	0x00003b90


	//   ....[14]....
        /*00d8*/ 	.word	0x00003bf0


	//   ....[15]....
        /*00dc*/ 	.word	0x00003c90


	//   ....[16]....
        /*00e0*/ 	.word	0x00003ca0


	//   ....[17]....
        /*00e4*/ 	.word	0x00003cf0


	//   ....[18]....
        /*00e8*/ 	.word	0x00004720


	//   ....[19]....
        /*00ec*/ 	.word	0x00004780


	//   ....[20]....
        /*00f0*/ 	.word	0x000047e0


	//   ....[21]....
        /*00f4*/ 	.word	0x00004840


	//   ....[22]....
        /*00f8*/ 	.word	0x000048a0


	//   ....[23]....
        /*00fc*/ 	.word	0x00004d30


	//   ....[24]....
        /*0100*/ 	.word	0x00004d80


	//   ....[25]....
        /*0104*/ 	.word	0x00004de0


	//   ....[26]....
        /*0108*/ 	.word	0x00004e40


	//   ....[27]....
        /*010c*/ 	.word	0x00004ea0


	//----- nvinfo : EIATTR_EXIT_INSTR_OFFSETS
	.align		4
.L_676:
        /*0110*/ 	.byte	0x04, 0x1c
        /*0112*/ 	.short	(.L_678 - .L_677)


	//   ....[0]....
.L_677:
        /*0114*/ 	.word	0x00000540


	//   ....[1]....
        /*0118*/ 	.word	0x000046d0


	//----- nvinfo : EIATTR_MAX_THREADS
	.align		4
.L_678:
        /*011c*/ 	.byte	0x04, 0x05
        /*011e*/ 	.short	(.L_680 - .L_679)
.L_679:
        /*0120*/ 	.word	0x00000080
        /*0124*/ 	.word	0x00000001
        /*0128*/ 	.word	0x00000001


	//----- nvinfo : EIATTR_CRS_STACK_SIZE
	.align		4
.L_680:
        /*012c*/ 	.byte	0x04, 0x1e
        /*012e*/ 	.short	(.L_682 - .L_681)
.L_681:
        /*0130*/ 	.word	0x00000000


	//----- nvinfo : EIATTR_CBANK_PARAM_SIZE
	.align		4
.L_682:
        /*0134*/ 	.byte	0x03, 0x19
        /*0136*/ 	.short	0x00e8


	//----- nvinfo : EIATTR_PARAM_CBANK
	.align		4
        /*0138*/ 	.byte	0x04, 0x0a
        /*013a*/ 	.short	(.L_684 - .L_683)
	.align		4
.L_683:
        /*013c*/ 	.word	index@(.nv.constant0._ZN10layer_norm31ln_parallel_residual_fwd_kernelINS_13Kernel_traitsI6__halfS2_S2_S2_fjLj4096ELj1ELj1ELj4ELj16ENS_18Kernel_traits_baseILj4096ES2_S2_S2_S2_fjLj128EEEEELb0ELb1ELb0EEEvNS_9FwdParamsE)
        /*0140*/ 	.short	0x0210
        /*0142*/ 	.short	0x00e8


	//----- nvinfo : EIATTR_SW_WAR
	.align		4
.L_684:
        /*0144*/ 	.byte	0x04, 0x36
        /*0146*/ 	.short	(.L_686 - .L_685)
.L_685:
        /*0148*/ 	.word	0x00000008
.L_686:


//--------------------- .nv.info._ZN10layer_norm31ln_parallel_residual_fwd_kernelINS_13Kernel_traitsI6__halfS2_S2_S2_fjLj4096ELj1ELj1ELj4ELj16ENS_18Kernel_traits_baseILj4096ES2_S2_S2_S2_fjLj128EEEEELb0ELb1ELb1EEEvNS_9FwdParamsE --------------------------
	.section	.nv.info._ZN10layer_norm31ln_parallel_residual_fwd_kernelINS_13Kernel_traitsI6__halfS2_S2_S2_fjLj4096ELj1ELj1ELj4ELj16ENS_18Kernel_traits_baseILj4096ES2_S2_S2_S2_fjLj128EEEEELb0ELb1ELb1EEEvNS_9FwdParamsE,"",@"SHT_CUDA_INFO"
	.sectionflags	@""
	.align	4


	//----- nvinfo : EIATTR_CUDA_API_VERSION
	.align		4
        /*0000*/ 	.byte	0x04, 0x37
        /*0002*/ 	.short	(.L_688 - .L_687)
.L_687:
        /*0004*/ 	.word	0x00000082


	//----- nvinfo : EIATTR_KPARAM_INFO
	.align		4
.L_688:
        /*0008*/ 	.byte	0x04, 0x17
        /*000a*/ 	.short	(.L_690 - .L_689)
.L_689:
        /*000c*/ 	.word	0x00000000
        /*0010*/ 	.short	0x0000
        /*0012*/ 	.short	0x0000
        /*0014*/ 	.byte	0x00, 0xf0, 0xa1, 0x03


	//----- nvinfo : EIATTR_SPARSE_MMA_MASK
	.align		4
.L_690:
        /*0018*/ 	.byte	0x03, 0x50
        /*001a*/ 	.short	0x0000


	//----- nvinfo : EIATTR_MAXREG_COUNT
	.align		4
        /*001c*/ 	.byte	0x03, 0x1b
        /*001e*/ 	.short	0x00ff


	//----- nvinfo : EIATTR_NUM_BARRIERS
	.align		4
        /*0020*/ 	.byte	0x02, 0x4c
        /*0022*/ 	.byte	0x01
	.zero		1


	//----- nvinfo : EIATTR_MERCURY_ISA_VERSION
	.align		4
        /*0024*/ 	.byte	0x03, 0x5f
        /*0026*/ 	.short	0x0101


	//----- nvinfo : EIATTR_COOP_GROUP_MASK_REGIDS
	.align		4
        /*0028*/ 	.byte	0x04, 0x29
        /*002a*/ 	.short	(.L_692 - .L_691)


	//   ....[0]....
.L_691:
        /*002c*/ 	.word	0xffffffff


	//   ....[1]....
        /*0030*/ 	.word	0xffffffff


	//   ....[2]....
        /*0034*/ 	.word	0xffffffff


	//   ....[3]....
        /*0038*/ 	.word	0xffffffff


	//   ....[4]....
        /*003c*/ 	.word	0xffffffff


	//   ....[5]....
        /*0040*/ 	.word	0xffffffff


	//   ....[6]....
        /*0044*/ 	.word	0xffffffff


	//   ....[7]....
        /*0048*/ 	.word	0xffffffff


	//   ....[8]....
        /*004c*/ 	.word	0xffffffff


	//   ....[9]....
        /*0050*/ 	.word	0xffffffff


	//   ....[10]....
        /*0054*/ 	.word	0xffffffff


	//   ....[11]....
        /*0058*/ 	.word	0xffffffff


	//   ....[12]....
        /*005c*/ 	.word	0xffffffff


	//   ....[13]....
        /*0060*/ 	.word	0xffffffff


	//   ....[14]....
        /*0064*/ 	.word	0xffffffff


	//   ....[15]....
        /*0068*/ 	.word	0xffffffff


	//   ....[16]....
        /*006c*/ 	.word	0xffffffff


	//   ....[17]....
        /*0070*/ 	.word	0xffffffff


	//   ....[18]....
        /*0074*/ 	.word	0x05000072


	//   ....[19]....
        /*0078*/ 	.word	0x05000072


	//   ....[20]....
        /*007c*/ 	.word	0x05000072


	//   ....[21]....
        /*0080*/ 	.word	0x05000072


	//   ....[22]....
        /*0084*/ 	.word	0x05000072


	//   ....[23]....
        /*0088*/ 	.word	0x05000072


	//   ....[24]....
        /*008c*/ 	.word	0x05000072


	//   ....[25]....
        /*0090*/ 	.word	0x05000072


	//   ....[26]....
        /*0094*/ 	.word	0x05000072


	//   ....[27]....
        /*0098*/ 	.word	0x05000072


	//----- nvinfo : EIATTR_COOP_GROUP_INSTR_OFFSETS
	.align		4
.L_692:
        /*009c*/ 	.byte	0x04, 0x28
        /*009e*/ 	.short	(.L_694 - .L_693)


	//   ....[0]....
.L_693:
        /*00a0*/ 	.word	0x00002de0


	//   ....[1]....
        /*00a4*/ 	.word	0x00002e00


	//   ....[2]....
        /*00a8*/ 	.word	0x00002e20


	//   ....[3]....
        /*00ac*/ 	.word	0x00002e40


	//   ....[4]....
        /*00b0*/ 	.word	0x00002e60


	//   ....[5]....
        /*00b4*/ 	.word	0x00003290


	//   ....[6]....
        /*00b8*/ 	.word	0x000032b0


	//   ....[7]....
        /*00bc*/ 	.word	0x000032d0


	//   ....[8]....
        /*00c0*/ 	.word	0x000032f0


	//   ....[9]....
        /*00c4*/ 	.word	0x00003310


	//   ....[10]....
        /*00c8*/ 	.word	0x00003460


	//   ....[11]....
        /*00cc*/ 	.word	0x000034b0


	//   ....[12]....
        /*00d0*/ 	.word	0x000034e0


	//   ....[13]....
        /*00d4*/ 	.word	0x00003510


	//   ....[14]....
        /*00d8*/ 	.word	0x000035a0


	//   ....[15]....
        /*00dc*/ 	.word	0x000035f0


	//   ....[16]....
        /*00e0*/ 	.word	0x000036a0


	//   ....[17]....
        /*00e4*/ 	.word	0x000036c0


	//   ....[18]....
        /*00e8*/ 	.word	0x00003ff0


	//   ....[19]....
        /*00ec*/ 	.word	0x00004050


	//   ....[20]....
        /*00f0*/ 	.word	0x000040a0


	//   ....[21]....
        /*00f4*/ 	.word	0x00004100


	//   ....[22]....
        /*00f8*/ 	.word	0x00004160


	//   ....[23]....
        /*00fc*/ 	.word	0x000045f0


	//   ....[24]....
        /*0100*/ 	.word	0x00004650


	//   ....[25]....
        /*0104*/ 	.word	0x000046b0


	//   ....[26]....
        /*0108*/ 	.word	0x00004710


	//   ....[27]....
        /*010c*/ 	.word	0x00004770


	//----- nvinfo : EIATTR_EXIT_INSTR_OFFSETS
	.align		4
.L_694:
        /*0110*/ 	.byte	0x04, 0x1c
        /*0112*/ 	.short	(.L_696 - .L_695)


	//   ....[0]....
.L_695:
        /*0114*/ 	.word	0x000001a0


	//   ....[1]....
        /*0118*/ 	.word	0x00003f90


	//----- nvinfo : EIATTR_MAX_THREADS
	.align		4
.L_696:
        /*011c*/ 	.byte	0x04, 0x05
        /*011e*/ 	.short	(.L_698 - .L_697)
.L_697:
        /*0120*/ 	.word	0x00000080
        /*0124*/ 	.word	0x00000001
        /*0128*/ 	.word	0x00000001


	//----- nvinfo : EIATTR_CRS_STACK_SIZE
	.align		4
.L_698:
        /*012c*/ 	.byte	0x04, 0x1e
        /*012e*/ 	.short	(.L_700 - .L_699)
.L_699:
        /*0130*/ 	.word	0x00000000


	//----- nvinfo : EIATTR_CBANK_PARAM_SIZE
	.align		4
.L_700:
        /*0134*/ 	.byte	0x03, 0x19
        /*0136*/ 	.short	0x00e8


	//----- nvinfo : EIATTR_PARAM_CBANK
	.align		4
        /*0138*/ 	.byte	0x04, 0x0a
        /*013a*/ 	.short	(.L_702 - .L_701)
	.align		4
.L_701:
        /*013c*/ 	.word	index@(.nv.constant0._ZN10layer_norm31ln_parallel_residual_fwd_kernelINS_13Kernel_traitsI6__halfS2_S2_S2_fjLj4096ELj1ELj1ELj4ELj16ENS_18Kernel_traits_baseILj4096ES2_S2_S2_S2_fjLj128EEEEELb0ELb1ELb1EEEvNS_9FwdParamsE)
        /*0140*/ 	.short	0x0210
        /*0142*/ 	.short	0x00e8


	//----- nvinfo : EIATTR_SW_WAR
	.align		4
.L_702:
        /*0144*/ 	.byte	0x04, 0x36
        /*0146*/ 	.short	(.L_704 - .L_703)
.L_703:
        /*0148*/ 	.word	0x00000008
.L_704:


//--------------------- .nv.info._ZN10layer_norm31ln_parallel_residual_fwd_kernelINS_13Kernel_traitsI6__halfS2_S2_S2_fjLj4096ELj1ELj1ELj4ELj16ENS_18Kernel_traits_baseILj4096ES2_S2_S2_S2_fjLj128EEEEELb1ELb0ELb0EEEvNS_9FwdParamsE --------------------------
	.section	.nv.info._ZN10layer_norm31ln_parallel_residual_fwd_kernelINS_13Kernel_traitsI6__halfS2_S2_S2_fjLj4096ELj1ELj1ELj4ELj16ENS_18Kernel_traits_baseILj4096ES2_S2_S2_S2_fjLj128EEEEELb1ELb0ELb0EEEvNS_9FwdParamsE,"",@"SHT_CUDA_INFO"
	.sectionflags	@""
	.align	4


	//----- nvinfo : EIATTR_CUDA_API_VERSION
	.align		4
        /*0000*/ 	.byte	0x04, 0x37
        /*0002*/ 	.short	(.L_706 - .L_705)
.L_705:
        /*0004*/ 	.word	0x00000082


	//----- nvinfo : EIATTR_KPARAM_INFO
	.align		4
.L_706:
        /*0008*/ 	.byte	0x04, 0x17
        /*000a*/ 	.short	(.L_708 - .L_707)
.L_707:
        /*000c*/ 	.word	0x00000000
        /*0010*/ 	.short	0x0000
        /*0012*/ 	.short	0x0000
        /*0014*/ 	.byte	0x00, 0xf0, 0xa1, 0x03


	//----- nvinfo : EIATTR_SPARSE_MMA_MASK
	.align		4
.L_708:
        /*0018*/ 	.byte	0x03, 0x50
        /*001a*/ 	.short	0x0000


	//----- nvinfo : EIATTR_MAXREG_COUNT
	.align		4
        /*001c*/ 	.byte	0x03, 0x1b
        /*001e*/ 	.short	0x00ff


	//----- nvinfo : EIATTR_NUM_BARRIERS
	.align		4
        /*0020*/ 	.byte	0x02, 0x4c
        /*0022*/ 	.byte	0x01
	.zero		1


	//----- nvinfo : EIATTR_MERCURY_ISA_VERSION
	.align		4
        /*0024*/ 	.byte	0x03, 0x5f
        /*0026*/ 	.short	0x0101


	//----- nvinfo : EIATTR_COOP_GROUP_MASK_REGIDS
	.align		4
        /*0028*/ 	.byte	0x04, 0x29
        /*002a*/ 	.short	(.L_710 - .L_709)


	//   ....[0]....
.L_709:
        /*002c*/ 	.word	0xffffffff


	//   ....[1]....
        /*0030*/ 	.word	0xffffffff


	//   ....[2]....
        /*0034*/ 	.word	0xffffffff


	//   ....[3]....
        /*0038*/ 	.word	0xffffffff


	//   ....[4]....
        /*003c*/ 	.word	0xffffffff


	//   ....[5]....
        /*0040*/ 	.word	0xffffffff


	//   ....[6]....
        /*0044*/ 	.word	0xffffffff


	//   ....[7]....
        /*0048*/ 	.word	0xffffffff


	//   ....[8]....
        /*004c*/ 	.word	0xffffffff


	//   ....[9]....
        /*0050*/ 	.word	0xffffffff


	//   ....[10]....
        /*0054*/ 	.word	0xffffffff


	//   ....[11]....
        /*0058*/ 	.word	0xffffffff


	//   ....[12]....
        /*005c*/ 	.word	0xffffffff


	//   ....[13]....
        /*0060*/ 	.word	0xffffffff


	//   ....[14]....
        /*0064*/ 	.word	0xffffffff


	//   ....[15]....
        /*0068*/ 	.word	0xffffffff


	//   ....[16]....
        /*006c*/ 	.word	0xffffffff


	//   ....[17]....
        /*0070*/ 	.word	0xffffffff


	//   ....[18]....
        /*0074*/ 	.word	0x050000ac


	//   ....[19]....
        /*0078*/ 	.word	0x050000ac


	//   ....[20]....
        /*007c*/ 	.word	0x050000ac


	//   ....[21]....
        /*0080*/ 	.word	0x050000ac


	//   ....[22]....
        /*0084*/ 	.word	0x050000ac


	//   ....[23]....
        /*0088*/ 	.word	0x050000ac


	//   ....[24]....
        /*008c*/ 	.word	0x050000ac


	//   ....[25]....
        /*0090*/ 	.word	0x050000ac


	//   ....[26]....
        /*0094*/ 	.word	0x050000ac


	//   ....[27]....
        /*0098*/ 	.word	0x050000ac


	//----- nvinfo : EIATTR_COOP_GROUP_INSTR_OFFSETS
	.align		4
.L_710:
        /*009c*/ 	.byte	0x04, 0x28
        /*009e*/ 	.short	(.L_712 - .L_711)


	//   ....[0]....
.L_711:
        /*00a0*/ 	.word	0x00018ad0


	//   ....[1]....
        /*00a4*/ 	.word	0x00018af0


	//   ....[2]....
        /*00a8*/ 	.word	0x00018b10


	//   ....[3]....
        /*00ac*/ 	.word	0x00018b30


	//   ....[4]....
        /*00b0*/ 	.word	0x00018b50


	//   ....[5]....
        /*00b4*/ 	.word	0x00018f90


	//   ....[6]....
        /*00b8*/ 	.word	0x00018fb0


	//   ....[7]....
        /*00bc*/ 	.word	0x00018fd0


	//   ....[8]....
        /*00c0*/ 	.word	0x00018ff0


	//   ....[9]....
        /*00c4*/ 	.word	0x00019010


	//   ....[10]....
        /*00c8*/ 	.word	0x000191a0


	//   ....[11]....
        /*00cc*/ 	.word	0x000191f0


	//   ....[12]....
        /*00d0*/ 	.word	0x00019210


	//   ....[13]....
        /*00d4*/ 	.word	0x00019220


	//   ....[14]....
        /*00d8*/ 	.word	0x000192f0


	//   ....[15]....
        /*00dc*/ 	.word	0x00019320


	//   ....[16]....
        /*00e0*/ 	.word	0x000193c0


	//   ....[17]....
        /*00e4*/ 	.word	0x000193e0


	//   ....[18]....
        /*00e8*/ 	.word	0x0001a1e0


	//   ....[19]....
        /*00ec*/ 	.word	0x0001a250


	//   ....[20]....
        /*00f0*/ 	.word	0x0001a2c0


	//   ....[21]....
        /*00f4*/ 	.word	0x0001a330


	//   ....[22]....
        /*00f8*/ 	.word	0x0001a3a0


	//   ....[23]....
        /*00fc*/ 	.word	0x0001a830


	//   ....[24]....
        /*0100*/ 	.word	0x0001a8a0


	//   ....[25]....
        /*0104*/ 	.word	0x0001a910


	//   ....[26]....
        /*0108*/ 	.word	0x0001a980


	//   ....[27]....
        /*010c*/ 	.word	0x0001a9f0


	//----- nvinfo : EIATTR_EXIT_INSTR_OFFSETS
	.align		4
.L_712:
        /*0110*/ 	.byte	0x04, 0x1c
        /*0112*/ 	.short	(.L_714 - .L_713)


	//   ....[0]....
.L_713:
        /*0114*/ 	.word	0x00000d70


	//   ....[1]....
        /*0118*/ 	.word	0x0001a180


	//----- nvinfo : EIATTR_MAX_THREADS
	.align		4
.L_714:
        /*011c*/ 	.byte	0x04, 0x05
        /*011e*/ 	.short	(.L_716 - .L_715)
.L_715:
        /*0120*/ 	.word	0x00000080
        /*0124*/ 	.word	0x00000001
        /*0128*/ 	.word	0x00000001


	//----- nvinfo : EIATTR_CRS_STACK_SIZE
	.align		4
.L_716:
        /*012c*/ 	.byte	0x04, 0x1e
        /*012e*/ 	.short	(.L_718 - .L_717)
.L_717:
        /*0130*/ 	.word	0x00000000


	//----- nvinfo : EIATTR_CBANK_PARAM_SIZE
	.align		4
.L_718:
        /*0134*/ 	.byte	0x03, 0x19
        /*0136*/ 	.short	0x00e8


	//----- nvinfo : EIATTR_PARAM_CBANK
	.align		4
        /*0138*/ 	.byte	0x04, 0x0a
        /*013a*/ 	.short	(.L_720 - .L_719)
	.align		4
.L_719:
        /*013c*/ 	.word	index@(.nv.constant0._ZN10layer_norm31ln_parallel_residual_fwd_kernelINS_13Kernel_traitsI6__halfS2_S2_S2_fjLj4096ELj1ELj1ELj4ELj16ENS_18Kernel_traits_baseILj4096ES2_S2_S2_S2_fjLj128EEEEELb1ELb0ELb0EEEvNS_9FwdParamsE)
        /*0140*/ 	.short	0x0210
        /*0142*/ 	.short	0x00e8


	//----- nvinfo : EIATTR_SW_WAR
	.align		4
.L_720:
        /*0144*/ 	.byte	0x04, 0x36
        /*0146*/ 	.short	(.L_722 - .L_721)
.L_721:
        /*0148*/ 	.word	0x00000008
.L_722:


//--------------------- .nv.info._ZN10layer_norm31ln_parallel_residual_fwd_kernelINS_13Kernel_traitsI6__halfS2_S2_S2_fjLj4096ELj1ELj1ELj4ELj16ENS_18Kernel_traits_baseILj4096ES2_S2_S2_S2_fjLj128EEEEELb1ELb0ELb1EEEvNS_9FwdParamsE --------------------------
	.section	.nv.info._ZN10layer_norm31ln_parallel_residual_fwd_kernelINS_13Kernel_traitsI6__halfS2_S2_S2_fjLj4096ELj1ELj1ELj4ELj16ENS_18Kernel_traits_baseILj4096ES2_S2_S2_S2_fjLj128EEEEELb1ELb0ELb1EEEvNS_9FwdParamsE,"",@"SHT_CUDA_INFO"
	.sectionflags	@""
	.align	4


	//----- nvinfo : EIATTR_CUDA_API_VERSION
	.align		4
        /*0000*/ 	.byte	0x04, 0x37
        /*0002*/ 	.short	(.L_724 - .L_723)
.L_723:
        /*0004*/ 	.word	0x00000082


	//----- nvinfo : EIATTR_KPARAM_INFO
	.align		4
.L_724:
        /*0008*/ 	.byte	0x04, 0x17
        /*000a*/ 	.short	(.L_726 - .L_725)
.L_725:
        /*000c*/ 	.word	0x00000000
        /*0010*/ 	.short	0x0000
        /*0012*/ 	.short	0x0000
        /*0014*/ 	.byte	0x00, 0xf0, 0xa1, 0x03


	//----- nvinfo : EIATTR_SPARSE_MMA_MASK
	.align		4
.L_726:
        /*0018*/ 	.byte	0x03, 0x50
        /*001a*/ 	.short	0x0000


	//----- nvinfo : EIATTR_MAXREG_COUNT
	.align		4
        /*001c*/ 	.byte	0x03, 0x1b
        /*001e*/ 	.short	0x00ff


	//----- nvinfo : EIATTR_NUM_BARRIERS
	.align		4
        /*0020*/ 	.byte	0x02, 0x4c
        /*0022*/ 	.byte	0x01
	.zero		1


	//----- nvinfo : EIATTR_MERCURY_ISA_VERSION
	.align		4
        /*0024*/ 	.byte	0x03, 0x5f
        /*0026*/ 	.short	0x0101


	//----- nvinfo : EIATTR_COOP_GROUP_MASK_REGIDS
	.align		4
        /*0028*/ 	.byte	0x04, 0x29
        /*002a*/ 	.short	(.L_728 - .L_727)


	//   ....[0]....
.L_727:
        /*002c*/ 	.word	0xffffffff


	//   ....[1]....
        /*0030*/ 	.word	0xffffffff


	//   ....[2]....
        /*0034*/ 	.word	0xffffffff


	//   ....[3]....
        /*0038*/ 	.word	0xffffffff


	//   ....[4]....
        /*003c*/ 	.word	0xffffffff


	//   ....[5]....
        /*0040*/ 	.word	0xffffffff


	//   ....[6]....
        /*0044*/ 	.word	0xffffffff


	//   ....[7]....
        /*0048*/ 	.word	0xffffffff


	//   ....[8]....
        /*004c*/ 	.word	0xffffffff


	//   ....[9]....
        /*0050*/ 	.word	0xffffffff


	//   ....[10]....
        /*0054*/ 	.word	0xffffffff


	//   ....[11]....
        /*0058*/ 	.word	0xffffffff


	//   ....[12]....
        /*005c*/ 	.word	0xffffffff


	//   ....[13]....
        /*0060*/ 	.word	0xffffffff


	//   ....[14]....
        /*0064*/ 	.word	0xffffffff


	//   ....[15]....
        /*0068*/ 	.word	0xffffffff


	//   ....[16]....
        /*006c*/ 	.word	0xffffffff


	//   ....[17]....
        /*0070*/ 	.word	0xffffffff


	//   ....[18]....
        /*0074*/ 	.word	0x05000063


	//   ....[19]....
        /*0078*/ 	.word	0x05000063


	//   ....[20]....
        /*007c*/ 	.word	0x05000063


	//   ....[21]....
        /*0080*/ 	.word	0x05000063


	//   ....[22]....
        /*0084*/ 	.word	0x05000063


	//   ....[23]....
        /*0088*/ 	.word	0x05000063


	//   ....[24]....
        /*008c*/ 	.word	0x05000063


	//   ....[25]....
        /*0090*/ 	.word	0x05000063


	//   ....[26]....
        /*0094*/ 	.word	0x05000063


	//   ....[27]....
        /*0098*/ 	.word	0x05000063


	//----- nvinfo : EIATTR_COOP_GROUP_INSTR_OFFSETS
	.align		4
.L_728:
        /*009c*/ 	.byte	0x04, 0x28
        /*009e*/ 	.short	(.L_730 - .L_729)


	//   ....[0]....
.L_729:
        /*00a0*/ 	.word	0x00017d50


	//   ....[1]....
        /*00a4*/ 	.word	0x00017d70


	//   ....[2]....
        /*00a8*/ 	.word	0x00017d90


	//   ....[3]....
        /*00ac*/ 	.word	0x00017db0


	//   ....[4]....
        /*00b0*/ 	.word	0x00017dd0


	//   ....[5]....
        /*00b4*/ 	.word	0x00018200


	//   ....[6]....
        /*00b8*/ 	.word	0x00018220


	//   ....[7]....
        /*00bc*/ 	.word	0x00018240


	//   ....[8]....
        /*00c0*/ 	.word	0x00018260


	//   ....[9]....
        /*00c4*/ 	.word	0x00018280


	//   ....[10]....
        /*00c8*/ 	.word	0x00018430


	//   ....[11]....
        /*00cc*/ 	.word	0x00018490


	//   ....[12]....
        /*00d0*/ 	.word	0x000184d0


	//   ....[13]....
        /*00d4*/ 	.word	0x00018500


	//   ....[14]....
        /*00d8*/ 	.word	0x000185a0


	//   ....[15]....
        /*00dc*/ 	.word	0x000185d0


	//   ....[16]....
        /*00e0*/ 	.word	0x00018680


	//   ....[17]....
        /*00e4*/ 	.word	0x000186b0


	//   ....[18]....
        /*00e8*/ 	.word	0x00019730


	//   ....[19]....
        /*00ec*/ 	.word	0x000197a0


	//   ....[20]....
        /*00f0*/ 	.word	0x00019810


	//   ....[21]....
        /*00f4*/ 	.word	0x00019880


	//   ....[22]....
        /*00f8*/ 	.word	0x000198f0


	//   ....[23]....
        /*00fc*/ 	.word	0x00019d70


	//   ....[24]....
        /*0100*/ 	.word	0x00019de0


	//   ....[25]....
        /*0104*/ 	.word	0x00019e50


	//   ....[26]....
        /*0108*/ 	.word	0x00019ec0


	//   ....[27]....
        /*010c*/ 	.word	0x00019f30


	//----- nvinfo : EIATTR_EXIT_INSTR_OFFSETS
	.align		4
.L_730:
        /*0110*/ 	.byte	0x04, 0x1c
        /*0112*/ 	.short	(.L_732 - .L_731)


	//   ....[0]....
.L_731:
        /*0114*/ 	.word	0x000002d0


	//   ....[1]....
        /*0118*/ 	.word	0x000196e0


	//----- nvinfo : EIATTR_MAX_THREADS
	.align		4
.L_732:
        /*011c*/ 	.byte	0x04, 0x05
        /*011e*/ 	.short	(.L_734 - .L_733)
.L_733:
        /*0120*/ 	.word	0x00000080
        /*0124*/ 	.word	0x00000001
        /*0128*/ 	.word	0x00000001


	//----- nvinfo : EIATTR_CRS_STACK_SIZE
	.align		4
.L_734:
        /*012c*/ 	.byte	0x04, 0x1e
        /*012e*/ 	.short	(.L_736 - .L_735)
.L_735:
        /*0130*/ 	.word	0x00000000


	//----- nvinfo : EIATTR_CBANK_PARAM_SIZE
	.align		4
.L_736:
        /*0134*/ 	.byte	0x03, 0x19
        /*0136*/ 	.short	0x00e8


	//----- nvinfo : EIATTR_PARAM_CBANK
	.align		4
        /*0138*/ 	.byte	0x04, 0x0a
        /*013a*/ 	.short	(.L_738 - .L_737)
	.align		4
.L_737:
        /*013c*/ 	.word	index@(.nv.constant0._ZN10layer_norm31ln_parallel_residual_fwd_kernelINS_13Kernel_traitsI6__halfS2_S2_S2_fjLj4096ELj1ELj1ELj4ELj16ENS_18Kernel_traits_baseILj4096ES2_S2_S2_S2_fjLj128EEEEELb1ELb0ELb1EEEvNS_9FwdParamsE)
        /*0140*/ 	.short	0x0210
        /*0142*/ 	.short	0x00e8


	//----- nvinfo : EIATTR_SW_WAR
	.align		4
.L_738:
        /*0144*/ 	.byte	0x04, 0x36
        /*0146*/ 	.short	(.L_740 - .L_739)
.L_739:
        /*0148*/ 	.word	0x00000008
.L_740:


//--------------------- .nv.info._ZN10layer_norm31ln_parallel_residual_fwd_kernelINS_13Kernel_traitsI6__halfS2_S2_S2_fjLj4096ELj1ELj1ELj4ELj16ENS_18Kernel_traits_baseILj4096ES2_S2_S2_S2_fjLj128EEEEELb1ELb1ELb0EEEvNS_9FwdParamsE --------------------------
	.section	.nv.info._ZN10layer_norm31ln_parallel_residual_fwd_kernelINS_13Kernel_traitsI6__halfS2_S2_S2_fjLj4096ELj1ELj1ELj4ELj16ENS_18Kernel_traits_baseILj4096ES2_S2_S2_S2_fjLj128EEEEELb1ELb1ELb0EEEvNS_9FwdParamsE,"",@"SHT_CUDA_INFO"
	.sectionflags	@""
	.align	4


	//----- nvinfo : EIATTR_CUDA_API_VERSION
	.align		4
        /*0000*/ 	.byte	0x04, 0x37
        /*0002*/ 	.short	(.L_742 - .L_741)
.L_741:
        /*0004*/ 	.word	0x00000082


	//----- nvinfo : EIATTR_KPARAM_INFO
	.align		4
.L_742:
        /*0008*/ 	.byte	0x04, 0x17
        /*000a*/ 	.short	(.L_744 - .L_743)
.L_743:
        /*000c*/ 	.word	0x00000000
        /*0010*/ 	.short	0x0000
        /*0012*/ 	.short	0x0000
        /*0014*/ 	.byte	0x00, 0xf0, 0xa1, 0x03


	//----- nvinfo : EIATTR_SPARSE_MMA_MASK
	.align		4
.L_744:
        /*0018*/ 	.byte	0x03, 0x50
        /*001a*/ 	.short	0x0000


	//----- nvinfo : EIATTR_MAXREG_COUNT
	.align		4
        /*001c*/ 	.byte	0x03, 0x1b
        /*001e*/ 	.short	0x00ff


	//----- nvinfo : EIATTR_NUM_BARRIERS
	.align		4
        /*0020*/ 	.byte	0x02, 0x4c
        /*0022*/ 	.byte	0x01
	.zero		1


	//----- nvinfo : EIATTR_MERCURY_ISA_VERSION
	.align		4
        /*0024*/ 	.byte	0x03, 0x5f
        /*0026*/ 	.short	0x0101


	//----- nvinfo : EIATTR_COOP_GROUP_MASK_REGIDS
	.align		4
        /*0028*/ 	.byte	0x04, 0x29
        /*002a*/ 	.short	(.L_746 - .L_745)


	//   ....[0]....
.L_745:
        /*002c*/ 	.word	0xffffffff


	//   ....[1]....
        /*0030*/ 	.word	0xffffffff


	//   ....[2]....
        /*0034*/ 	.word	0xffffffff


	//   ....[3]....
        /*0038*/ 	.word	0xffffffff


	//   ....[4]....
        /*003c*/ 	.word	0xffffffff


	//   ....[5]....
        /*0040*/ 	.word	0xffffffff


	//   ....[6]....
        /*0044*/ 	.word	0xffffffff


	//   ....[7]....
        /*0048*/ 	.word	0xffffffff


	//   ....[8]....
        /*004c*/ 	.word	0xffffffff


	//   ....[9]....
        /*0050*/ 	.word	0xffffffff


	//   ....[10]....
        /*0054*/ 	.word	0xffffffff


	//   ....[11]....
        /*0058*/ 	.word	0xffffffff


	//   ....[12]....
        /*005c*/ 	.word	0xffffffff


	//   ....[13]....
        /*0060*/ 	.word	0xffffffff


	//   ....[14]....
        /*0064*/ 	.word	0xffffffff


	//   ....[15]....
        /*0068*/ 	.word	0xffffffff


	//   ....[16]....
        /*006c*/ 	.word	0xffffffff


	//   ....[17]....
        /*0070*/ 	.word	0xffffffff


	//   ....[18]....
        /*0074*/ 	.word	0x0500008b


	//   ....[19]....
        /*0078*/ 	.word	0x0500008b


	//   ....[20]....
        /*007c*/ 	.word	0x0500008b


	//   ....[21]....
        /*0080*/ 	.word	0x0500008b


	//   ....[22]....
        /*0084*/ 	.word	0x0500008b


	//   ....[23]....
        /*0088*/ 	.word	0x0500008b


	//   ....[24]....
        /*008c*/ 	.word	0x0500008b


	//   ....[25]....
        /*0090*/ 	.word	0x0500008b


	//   ....[26]....
        /*0094*/ 	.word	0x0500008b


	//   ....[27]....
        /*0098*/ 	.word	0x0500008b


	//----- nvinfo : EIATTR_COOP_GROUP_INSTR_OFFSETS
	.align		4
.L_746:
        /*009c*/ 	.byte	0x04, 0x28
        /*009e*/ 	.short	(.L_748 - .L_747)


	//   ....[0]....
.L_747:
        /*00a0*/ 	.word	0x00018350


	//   ....[1]....
        /*00a4*/ 	.word	0x00018370


	//   ....[2]....
        /*00a8*/ 	.word	0x00018390


	//   ....[3]....
        /*00ac*/ 	.word	0x000183b0


	//   ....[4]....
        /*00b0*/ 	.word	0x000183d0


	//   ....[5]....
        /*00b4*/ 	.word	0x00018810


	//   ....[6]....
        /*00b8*/ 	.word	0x00018830


	//   ....[7]....
        /*00bc*/ 	.word	0x00018850


	//   ....[8]....
        /*00c0*/ 	.word	0x00018870


	//   ....[9]....
        /*00c4*/ 	.word	0x00018890


	//   ....[10]....
        /*00c8*/ 	.word	0x00018a20


	//   ....[11]....
        /*00cc*/ 	.word	0x00018a70


	//   ....[12]....
        /*00d0*/ 	.word	0x00018a90


	//   ....[13]....
        /*00d4*/ 	.word	0x00018aa0


	//   ....[14]....
        /*00d8*/ 	.word	0x00018b60


	//   ....[15]....
        /*00dc*/ 	.word	0x00018ba0


	//   ....[16]....
        /*00e0*/ 	.word	0x00018c40


	//   ....[17]....
        /*00e4*/ 	.word	0x00018c70


	//   ....[18]....
        /*00e8*/ 	.word	0x000196a0


	//   ....[19]....
        /*00ec*/ 	.word	0x00019710


	//   ....[20]....
        /*00f0*/ 	.word	0x00019780


	//   ....[21]....
        /*00f4*/ 	.word	0x000197f0


	//   ....[22]....
        /*00f8*/ 	.word	0x00019860


	//   ....[23]....
        /*00fc*/ 	.word	0x00019cf0


	//   ....[24]....
        /*0100*/ 	.word	0x00019d60


	//   ....[25]....
        /*0104*/ 	.word	0x00019dd0


	//   ....[26]....
        /*0108*/ 	.word	0x00019e40


	//   ....[27]....
        /*010c*/ 	.word	0x00019eb0


	//----- nvinfo : EIATTR_EXIT_INSTR_OFFSETS
	.align		4
.L_748:
        /*0110*/ 	.byte	0x04, 0x1c
        /*0112*/ 	.short	(.L_750 - .L_749)


	//   ....[0]....
.L_749:
        /*0114*/ 	.word	0x000009f0


	//   ....[1]....
        /*0118*/ 	.word	0x00019640


	//----- nvinfo : EIATTR_MAX_THREADS
	.align		4
.L_750:
        /*011c*/ 	.byte	0x04, 0x05
        /*011e*/ 	.short	(.L_752 - .L_751)
.L_751:
        /*0120*/ 	.word	0x00000080
        /*0124*/ 	.word	0x00000001
        /*0128*/ 	.word	0x00000001


	//----- nvinfo : EIATTR_CRS_STACK_SIZE
	.align		4
.L_752:
        /*012c*/ 	.byte	0x04, 0x1e
        /*012e*/ 	.short	(.L_754 - .L_753)
.L_753:
        /*0130*/ 	.word	0x00000000


	//----- nvinfo : EIATTR_CBANK_PARAM_SIZE
	.align		4
.L_754:
        /*0134*/ 	.byte	0x03, 0x19
        /*0136*/ 	.short	0x00e8


	//----- nvinfo : EIATTR_PARAM_CBANK
	.align		4
        /*0138*/ 	.byte	0x04, 0x0a
        /*013a*/ 	.short	(.L_756 - .L_755)
	.align		4
.L_755:
        /*013c*/ 	.word	index@(.nv.constant0._ZN10layer_norm31ln_parallel_residual_fwd_kernelINS_13Kernel_traitsI6__halfS2_S2_S2_fjLj4096ELj1ELj1ELj4ELj16ENS_18Kernel_traits_baseILj4096ES2_S2_S2_S2_fjLj128EEEEELb1ELb1ELb0EEEvNS_9FwdParamsE)
        /*0140*/ 	.short	0x0210
        /*0142*/ 	.short	0x00e8


	//----- nvinfo : EIATTR_SW_WAR
	.align		4
.L_756:
        /*0144*/ 	.byte	0x04, 0x36
        /*0146*/ 	.short	(.L_758 - .L_757)
.L_757:
        /*0148*/ 	.word	0x00000008
.L_758:


//--------------------- .nv.info._ZN10layer_norm31ln_parallel_residual_fwd_kernelINS_13Kernel_traitsI6__halfS2_S2_S2_fjLj4096ELj1ELj1ELj4ELj16ENS_18Kernel_traits_baseILj4096ES2_S2_S2_S2_fjLj128EEEEELb1ELb1ELb1EEEvNS_9FwdParamsE --------------------------
	.section	.nv.info._ZN10layer_norm31ln_parallel_residual_fwd_kernelINS_13Kernel_traitsI6__halfS2_S2_S2_fjLj4096ELj1ELj1ELj4ELj16ENS_18Kernel_traits_baseILj4096ES2_S2_S2_S2_fjLj128EEEEELb1ELb1ELb1EEEvNS_9FwdParamsE,"",@"SHT_CUDA_INFO"
	.sectionflags	@""
	.align	4


	//----- nvinfo : EIATTR_CUDA_API_VERSION
	.align		4
        /*0000*/ 	.byte	0x04, 0x37
        /*0002*/ 	.short	(.L_760 - .L_759)
.L_759:
        /*0004*/ 	.word	0x00000082


	//----- nvinfo : EIATTR_KPARAM_INFO
	.align		4
.L_760:
        /*0008*/ 	.byte	0x04, 0x17
        /*000a*/ 	.short	(.L_762 - .L_761)
.L_761:
        /*000c*/ 	.word	0x00000000
        /*0010*/ 	.short	0x0000
        /*0012*/ 	.short	0x0000
        /*0014*/ 	.byte	0x00, 0xf0, 0xa1, 0x03


	//----- nvinfo : EIATTR_SPARSE_MMA_MASK
	.align		4
.L_762:
        /*0018*/ 	.byte	0x03, 0x50
        /*001a*/ 	.short	0x0000


	//----- nvinfo : EIATTR_MAXREG_COUNT
	.align		4
        /*001c*/ 	.byte	0x03, 0x1b
        /*001e*/ 	.short	0x00ff


	//----- nvinfo : EIATTR_NUM_BARRIERS
	.align		4
        /*0020*/ 	.byte	0x02, 0x4c
        /*0022*/ 	.byte	0x01
	.zero		1


	//----- nvinfo : EIATTR_MERCURY_ISA_VERSION
	.align		4
        /*0024*/ 	.byte	0x03, 0x5f
        /*0026*/ 	.short	0x0101


	//----- nvinfo : EIATTR_COOP_GROUP_MASK_REGIDS
	.align		4
        /*0028*/ 	.byte	0x04, 0x29
        /*002a*/ 	.short	(.L_764 - .L_763)


	//   ....[0]....
.L_763:
        /*002c*/ 	.word	0xffffffff


	//   ....[1]....
        /*0030*/ 	.word	0xffffffff


	//   ....[2]....
        /*0034*/ 	.word	0xffffffff


	//   ....[3]....
        /*0038*/ 	.word	0xffffffff


	//   ....[4]....
        /*003c*/ 	.word	0xffffffff


	//   ....[5]....
        /*0040*/ 	.word	0xffffffff


	//   ....[6]....
        /*0044*/ 	.word	0xffffffff


	//   ....[7]....
        /*0048*/ 	.word	0xffffffff


	//   ....[8]....
        /*004c*/ 	.word	0xffffffff


	//   ....[9]....
        /*0050*/ 	.word	0xffffffff


	//   ....[10]....
        /*0054*/ 	.word	0xffffffff


	//   ....[11]....
        /*0058*/ 	.word	0xffffffff


	//   ....[12]....
        /*005c*/ 	.word	0xffffffff


	//   ....[13]....
        /*0060*/ 	.word	0xffffffff


	//   ....[14]....
        /*0064*/ 	.word	0xffffffff


	//   ....[15]....
        /*0068*/ 	.word	0xffffffff


	//   ....[16]....
        /*006c*/ 	.word	0xffffffff


	//   ....[17]....
        /*0070*/ 	.word	0xffffffff


	//   ....[18]....
        /*0074*/ 	.word	0x05000033


	//   ....[19]....
        /*0078*/ 	.word	0x05000033


	//   ....[20]....
        /*007c*/ 	.word	0x05000033


	//   ....[21]....
        /*0080*/ 	.word	0x05000033


	//   ....[22]....
        /*0084*/ 	.word	0x05000033


	//   ....[23]....
        /*0088*/ 	.word	0x05000033


	//   ....[24]....
        /*008c*/ 	.word	0x05000033


	//   ....[25]....
        /*0090*/ 	.word	0x05000033


	//   ....[26]....
        /*0094*/ 	.word	0x05000033


	//   ....[27]....
        /*0098*/ 	.word	0x05000033


	//----- nvinfo : EIATTR_COOP_GROUP_INSTR_OFFSETS
	.align		4
.L_764:
        /*009c*/ 	.byte	0x04, 0x28
        /*009e*/ 	.short	(.L_766 - .L_765)


	//   ....[0]....
.L_765:
        /*00a0*/ 	.word	0x00017d20


	//   ....[1]....
        /*00a4*/ 	.word	0x00017d40


	//   ....[2]....
        /*00a8*/ 	.word	0x00017d60


	//   ....[3]....
        /*00ac*/ 	.word	0x00017d80


	//   ....[4]....
        /*00b0*/ 	.word	0x00017da0


	//   ....[5]....
        /*00b4*/ 	.word	0x000181d0


	//   ....[6]....
        /*00b8*/ 	.word	0x000181f0


	//   ....[7]....
        /*00bc*/ 	.word	0x00018210


	//   ....[8]....
        /*00c0*/ 	.word	0x00018230


	//   ....[9]....
        /*00c4*/ 	.word	0x00018250


	//   ....[10]....
        /*00c8*/ 	.word	0x000183c0


	//   ....[11]....
        /*00cc*/ 	.word	0x00018430


	//   ....[12]....
        /*00d0*/ 	.word	0x00018450


	//   ....[13]....
        /*00d4*/ 	.word	0x00018460


	//   ....[14]....
        /*00d8*/ 	.word	0x00018520


	//   ....[15]....
        /*00dc*/ 	.word	0x00018550


	//   ....[16]....
        /*00e0*/ 	.word	0x000185f0


	//   ....[17]....
        /*00e4*/ 	.word	0x00018620


	//   ....[18]....
        /*00e8*/ 	.word	0x00018f30


	//   ....[19]....
        /*00ec*/ 	.word	0x00018fa0


	//   ....[20]....
        /*00f0*/ 	.word	0x00019010


	//   ....[21]....
        /*00f4*/ 	.word	0x00019080


	//   ....[22]....
        /*00f8*/ 	.word	0x000190f0


	//   ....[23]....
        /*00fc*/ 	.word	0x00019570


	//   ....[24]....
        /*0100*/ 	.word	0x000195e0


	//   ....[25]....
        /*0104*/ 	.word	0x00019650


	//   ....[26]....
        /*0108*/ 	.word	0x000196c0


	//   ....[27]....
        /*010c*/ 	.word	0x00019730


	//----- nvinfo : EIATTR_EXIT_INSTR_OFFSETS
	.align		4
.L_766:
        /*0110*/ 	.byte	0x04, 0x1c
        /*0112*/ 	.short	(.L_768 - .L_767)


	//   ....[0]....
.L_767:
        /*0114*/ 	.word	0x000005d0


	//   ....[1]....
        /*0118*/ 	.word	0x00018ed0


	//----- nvinfo : EIATTR_MAX_THREADS
	.align		4
.L_768:
        /*011c*/ 	.byte	0x04, 0x05
        /*011e*/ 	.short	(.L_770 - .L_769)
.L_769:
        /*0120*/ 	.word	0x00000080
        /*0124*/ 	.word	0x00000001
        /*0128*/ 	.word	0x00000001


	//----- nvinfo : EIATTR_CRS_STACK_SIZE
	.align		4
.L_770:
        /*012c*/ 	.byte	0x04, 0x1e
        /*012e*/ 	.short	(.L_772 - .L_771)
.L_771:
        /*0130*/ 	.word	0x00000000


	//----- nvinfo : EIATTR_CBANK_PARAM_SIZE
	.align		4
.L_772:
        /*0134*/ 	.byte	0x03, 0x19
        /*0136*/ 	.short	0x00e8


	//----- nvinfo : EIATTR_PARAM_CBANK
	.align		4
        /*0138*/ 	.byte	0x04, 0x0a
        /*013a*/ 	.short	(.L_774 - .L_773)
	.align		4
.L_773:
        /*013c*/ 	.word	index@(.nv.constant0._ZN10layer_norm31ln_parallel_residual_fwd_kernelINS_13Kernel_traitsI6__halfS2_S2_S2_fjLj4096ELj1ELj1ELj4ELj16ENS_18Kernel_traits_baseILj4096ES2_S2_S2_S2_fjLj128EEEEELb1ELb1ELb1EEEvNS_9FwdParamsE)
        /*0140*/ 	.short	0x0210
        /*0142*/ 	.short	0x00e8


	//----- nvinfo : EIATTR_SW_WAR
	.align		4
.L_774:
        /*0144*/ 	.byte	0x04, 0x36
        /*0146*/ 	.short	(.L_776 - .L_775)
.L_775:
        /*0148*/ 	.word	0x00000008
.L_776:


//--------------------- .nv.info._ZN10layer_norm31ln_parallel_residual_fwd_kernelINS_13Kernel_traitsIf13__nv_bfloat16S2_S2_fjLj4096ELj1ELj1ELj4ELj16ENS_18Kernel_traits_baseILj4096EfS2_S2_S2_fjLj128EEEEELb0ELb0ELb0EEEvNS_9FwdParamsE --------------------------
	.section	.nv.info._ZN10layer_norm31ln_parallel_residual_fwd_kernelINS_13Kernel_traitsIf13__nv_bfloat16S2_S2_fjLj4096ELj1ELj1ELj4ELj16ENS_18Kernel_traits_baseILj4096EfS2_S2_S2_fjLj128EEEEELb0ELb0ELb0EEEvNS_9FwdParamsE,"",@"SHT_CUDA_INFO"
	.sectionflags	@""
	.align	4


	//----- nvinfo : EIATTR_CUDA_API_VERSION
	.align		4
        /*0000*/ 	.byte	0x04, 0x37
        /*0002*/ 	.short	(.L_778 - .L_777)
.L_777:
        /*0004*/ 	.word	0x00000082


	//----- nvinfo : EIATTR_KPARAM_INFO
	.align		4
.L_778:
        /*0008*/ 	.byte	0x04, 0x17
        /*000a*/ 	.short	(.L_780 - .L_779)
.L_779:
        /*000c*/ 	.word	0x00000000
        /*0010*/ 	.short	0x0000
        /*0012*/ 	.short	0x0000
        /*0014*/ 	.byte	0x00, 0xf0, 0xa1, 0x03


	//----- nvinfo : EIATTR_SPARSE_MMA_MASK
	.align		4
.L_780:
        /*0018*/ 	.byte	0x03, 0x50
        /*001a*/ 	.short	0x0000


	//----- nvinfo : EIATTR_MAXREG_COUNT
	.align		4
        /*001c*/ 	.byte	0x03, 0x1b
        /*001e*/ 	.short	0x00ff


	//----- nvinfo : EIATTR_NUM_BARRIERS
	.align		4
        /*0020*/ 	.byte	0x02, 0x4c
        /*0022*/ 	.byte	0x01
	.zero		1


	//----- nvinfo : EIATTR_MERCURY_ISA_VERSION
	.align		4
        /*0024*/ 	.byte	0x03, 0x5f
        /*0026*/ 	.short	0x0101


	//----- nvinfo : EIATTR_COOP_GROUP_MASK_REGIDS
	.align		4
        /*0028*/ 	.byte	0x04, 0x29
        /*002a*/ 	.short	(.L_782 - .L_781)


	//   ....[0]....
.L_781:
        /*002c*/ 	.word	0xffffffff


	//   ....[1]....
        /*0030*/ 	.word	0xffffffff


	//   ....[2]....
        /*0034*/ 	.word	0xffffffff


	//   ....[3]....
        /*0038*/ 	.word	0xffffffff


	//   ....[4]....
        /*003c*/ 	.word	0xffffffff


	//   ....[5]....
        /*0040*/ 	.word	0xffffffff


	//   ....[6]....
        /*0044*/ 	.word	0xffffffff


	//   ....[7]....
        /*0048*/ 	.word	0xffffffff


	//   ....[8]....
        /*004c*/ 	.word	0xffffffff


	//   ....[9]....
        /*0050*/ 	.word	0xffffffff


	//   ....[10]....
        /*0054*/ 	.word	0xffffffff


	//   ....[11]....
        /*0058*/ 	.word	0xffffffff


	//   ....[12]....
        /*005c*/ 	.word	0xffffffff


	//   ....[13]....
        /*0060*/ 	.word	0xffffffff


	//   ....[14]....
        /*0064*/ 	.word	0xffffffff


	//   ....[15]....
        /*0068*/ 	.word	0xffffffff


	//   ....[16]....
        /*006c*/ 	.word	0xffffffff


	//   ....[17]....
        /*0070*/ 	.word	0xffffffff


	//   ....[18]....
        /*0074*/ 	.word	0x0500009a


	//   ....[19]....
        /*0078*/ 	.word	0x0500009a


	//   ....[20]....
        /*007c*/ 	.word	0x0500009a


	//   ....[21]....
        /*0080*/ 	.word	0x0500009a


	//   ....[22]....
        /*0084*/ 	.word	0x0500009a


	//   ....[23]....
        /*0088*/ 	.word	0x0500009a


	//   ....[24]....
        /*008c*/ 	.word	0x0500009a


	//   ....[25]....
        /*0090*/ 	.word	0x0500009a


	//   ....[26]....
        /*0094*/ 	.word	0x0500009a


	//   ....[27]....
        /*0098*/ 	.word	0x0500009a


	//----- nvinfo : EIATTR_COOP_GROUP_INSTR_OFFSETS
	.align		4
.L_782:
        /*009c*/ 	.byte	0x04, 0x28
        /*009e*/ 	.short	(.L_784 - .L_783)


	//   ....[0]....
.L_783:
        /*00a0*/ 	.word	0x00003960


	//   ....[1]....
        /*00a4*/ 	.word	0x00003980


	//   ....[2]....
        /*00a8*/ 	.word	0x000039a0


	//   ....[3]....
        /*00ac*/ 	.word	0x000039c0


	//   ....[4]....
        /*00b0*/ 	.word	0x000039e0


	//   ....[5]....
        /*00b4*/ 	.word	0x00003e20


	//   ....[6]....
        /*00b8*/ 	.word	0x00003e40


	//   ....[7]....
        /*00bc*/ 	.word	0x00003e60


	//   ....[8]....
        /*00c0*/ 	.word	0x00003e80


	//   ....[9]....
        /*00c4*/ 	.word	0x00003ea0


	//   ....[10]....
        /*00c8*/ 	.word	0x00004040


	//   ....[11]....
        /*00cc*/ 	.word	0x00004080


	//   ....[12]....
        /*00d0*/ 	.word	0x000040b0


	//   ....[13]....
        /*00d4*/ 	.word	0x000040c0


	//   ....[14]....
        /*00d8*/ 	.word	0x00004160


	//   ....[15]....
        /*00dc*/ 	.word	0x000041c0


	//   ....[16]....
        /*00e0*/ 	.word	0x00004250


	//   ....[17]....
        /*00e4*/ 	.word	0x00004280


	//   ....[18]....
        /*00e8*/ 	.word	0x00005070


	//   ....[19]....
        /*00ec*/ 	.word	0x000050e0


	//   ....[20]....
        /*00f0*/ 	.word	0x00005150


	//   ....[21]....
        /*00f4*/ 	.word	0x000051c0


	//   ....[22]....
        /*00f8*/ 	.word	0x00005230


	//   ....[23]....
        /*00fc*/ 	.word	0x000056c0


	//   ....[24]....
        /*0100*/ 	.word	0x00005730


	//   ....[25]....
        /*0104*/ 	.word	0x000057a0


	//   ....[26]....
        /*0108*/ 	.word	0x00005810


	//   ....[27]....
        /*010c*/ 	.word	0x00005880


	//----- nvinfo : EIATTR_EXIT_INSTR_OFFSETS
	.align		4
.L_784:
        /*0110*/ 	.byte	0x04, 0x1c
        /*0112*/ 	.short	(.L_786 - .L_785)


	//   ....[0]....
.L_785:
        /*0114*/ 	.word	0x00000ac0


	//   ....[1]....
        /*0118*/ 	.word	0x00005010


	//----- nvinfo : EIATTR_MAX_THREADS
	.align		4
.L_786:
        /*011c*/ 	.byte	0x04, 0x05
        /*011e*/ 	.short	(.L_788 - .L_787)
.L_787:
        /*0120*/ 	.word	0x00000080
        /*0124*/ 	.word	0x00000001
        /*0128*/ 	.word	0x00000001


	//----- nvinfo : EIATTR_CRS_STACK_SIZE
	.align		4
.L_788:
        /*012c*/ 	.byte	0x04, 0x1e
        /*012e*/ 	.short	(.L_790 - .L_789)
.L_789:
        /*0130*/ 	.word	0x00000000


	//----- nvinfo : EIATTR_CBANK_PARAM_SIZE
	.align		4
.L_790:
        /*0134*/ 	.byte	0x03, 0x19
        /*0136*/ 	.short	0x00e8


	//----- nvinfo : EIATTR_PARAM_CBANK
	.align		4
        /*0138*/ 	.byte	0x04, 0x0a
        /*013a*/ 	.short	(.L_792 - .L_791)
	.align		4
.L_791:
        /*013c*/ 	.word	index@(.nv.constant0._ZN10layer_norm31ln_parallel_residual_fwd_kernelINS_13Kernel_traitsIf13__nv_bfloat16S2_S2_fjLj4096ELj1ELj1ELj4ELj16ENS_18Kernel_traits_baseILj4096EfS2_S2_S2_fjLj128EEEEELb0ELb0ELb0EEEvNS_9FwdParamsE)
        /*0140*/ 	.short	0x0210
        /*0142*/ 	.short	0x00e8


	//----- nvinfo : EIATTR_SW_WAR
	.align		4
.L_792:
        /*0144*/ 	.byte	0x04, 0x36
        /*0146*/ 	.short	(.L_794 - .L_793)
.L_793:
        /*0148*/ 	.word	0x00000008
.L_794:


//--------------------- .nv.info._ZN10layer_norm31ln_parallel_residual_fwd_kernelINS_13Kernel_traitsIf13__nv_bfloat16S2_S2_fjLj4096ELj1ELj1ELj4ELj16ENS_18Kernel_traits_baseILj4096EfS2_S2_S2_fjLj128EEEEELb0ELb0ELb1EEEvNS_9FwdParamsE --------------------------
	.section	.nv.info._ZN10layer_norm31ln_parallel_residual_fwd_kernelINS_13Kernel_traitsIf13__nv_bfloat16S2_S2_fjLj4096ELj1ELj1ELj4ELj16ENS_18Kernel_traits_baseILj4096EfS2_S2_S2_fjLj128EEEEELb0ELb0ELb1EEEvNS_9FwdParamsE,"",@"SHT_CUDA_INFO"
	.sectionflags	@""
	.align	4


	//----- nvinfo : EIATTR_CUDA_API_VERSION
	.align		4
        /*0000*/ 	.byte	0x04, 0x37
        /*0002*/ 	.short	(.L_796 - .L_795)
.L_795:
        /*0004*/ 	.word	0x00000082


	//----- nvinfo : EIATTR_KPARAM_INFO
	.align		4
.L_796:
        /*0008*/ 	.byte	0x04, 0x17
        /*000a*/ 	.short	(.L_798 - .L_797)
.L_797:
        /*000c*/ 	.word	0x00000000
        /*0010*/ 	.short	0x0000
        /*0012*/ 	.short	0x0000
        /*0014*/ 	.byte	0x00, 0xf0, 0xa1, 0x03


	//----- nvinfo : EIATTR_SPARSE_MMA_MASK
	.align		4
.L_798:
        /*0018*/ 	.byte	0x03, 0x50
        /*001a*/ 	.short	0x0000


	//----- nvinfo : EIATTR_MAXREG_COUNT
	.align		4
        /*001c*/ 	.byte	0x03, 0x1b
        /*001e*/ 	.short	0x00ff


	//----- nvinfo : EIATTR_NUM_BARRIERS
	.align		4
        /*0020*/ 	.byte	0x02, 0x4c
        /*0022*/ 	.byte	0x01
	.zero		1


	//----- nvinfo : EIATTR_MERCURY_ISA_VERSION
	.align		4
        /*0024*/ 	.byte	0x03, 0x5f
        /*0026*/ 	.short	0x0101


	//----- nvinfo : EIATTR_COOP_GROUP_MASK_REGIDS
	.align		4
        /*0028*/ 	.byte	0x04, 0x29
        /*002a*/ 	.short	(.L_800 - .L_799)


	//   ....[0]....
.L_799:
        /*002c*/ 	.word	0xffffffff


	//   ....[1]....
        /*0030*/ 	.word	0xffffffff


	//   ....[2]....
        /*0034*/ 	.word	0xffffffff


	//   ....[3]....
        /*0038*/ 	.word	0xffffffff


	//   ....[4]....
        /*003c*/ 	.word	0xffffffff


	//   ....[5]....
        /*0040*/ 	.word	0xffffffff


	//   ....[6]....
        /*0044*/ 	.word	0xffffffff


	//   ....[7]....
        /*0048*/ 	.word	0xffffffff


	//   ....[8]....
        /*004c*/ 	.word	0xffffffff


	//   ....[9]....
        /*0050*/ 	.word	0xffffffff


	//   ....[10]....
        /*0054*/ 	.word	0xffffffff


	//   ....[11]....
        /*0058*/ 	.word	0xffffffff


	//   ....[12]....
        /*005c*/ 	.word	0xffffffff


	//   ....[13]....
        /*0060*/ 	.word	0xffffffff


	//   ....[14]....
        /*0064*/ 	.word	0xffffffff


	//   ....[15]....
        /*0068*/ 	.word	0xffffffff


	//   ....[16]....
        /*006c*/ 	.word	0xffffffff


	//   ....[17]....
        /*0070*/ 	.word	0xffffffff


	//   ....[18]....
        /*0074*/ 	.word	0x0500009e


	//   ....[19]....
        /*0078*/ 	.word	0x0500009e


	//   ....[20]....
        /*007c*/ 	.word	0x0500009e


	//   ....[21]....
        /*0080*/ 	.word	0x0500009e


	//   ....[22]....
        /*0084*/ 	.word	0x0500009e


	//   ....[23]....
        /*0088*/ 	.word	0x0500009e


	//   ....[24]....
        /*008c*/ 	.word	0x0500009e


	//   ....[25]....
        /*0090*/ 	.word	0x0500009e


	//   ....[26]....
        /*0094*/ 	.word	0x0500009e


	//   ....[27]....
        /*0098*/ 	.word	0x0500009e


	//----- nvinfo : EIATTR_COOP_GROUP_INSTR_OFFSETS
	.align		4
.L_800:
        /*009c*/ 	.byte	0x04, 0x28
        /*009e*/ 	.short	(.L_802 - .L_801)


	//   ....[0]....
.L_801:
        /*00a0*/ 	.word	0x000030d0


	//   ....[1]....
        /*00a4*/ 	.word	0x000030f0


	//   ....[2]....
        /*00a8*/ 	.word	0x00003110


	//   ....[3]....
        /*00ac*/ 	.word	0x00003130


	//   ....[4]....
        /*00b0*/ 	.word	0x00003150


	//   ....[5]....
        /*00b4*/ 	.word	0x00003580


	//   ....[6]....
        /*00b8*/ 	.word	0x000035a0


	//   ....[7]....
        /*00bc*/ 	.word	0x000035c0


	//   ....[8]....
        /*00c0*/ 	.word	0x000035e0


	//   ....[9]....
        /*00c4*/ 	.word	0x00003600


	//   ....[10]....
        /*00c8*/ 	.word	0x00003760


	//   ....[11]....
        /*00cc*/ 	.word	0x000037c0


	//   ....[12]....
        /*00d0*/ 	.word	0x000037e0


	//   ....[13]....
        /*00d4*/ 	.word	0x00003800


	//   ....[14]....
        /*00d8*/ 	.word	0x000038a0


	//   ....[15]....
        /*00dc*/ 	.word	0x000038e0


	//   ....[16]....
        /*00e0*/ 	.word	0x00003990


	//   ....[17]....
        /*00e4*/ 	.word	0x000039b0


	//   ....[18]....
        /*00e8*/ 	.word	0x00004640


	//   ....[19]....
        /*00ec*/ 	.word	0x000046b0


	//   ....[20]....
        /*00f0*/ 	.word	0x00004720


	//   ....[21]....
        /*00f4*/ 	.word	0x00004790


	//   ....[22]....
        /*00f8*/ 	.word	0x00004800


	//   ....[23]....
        /*00fc*/ 	.word	0x00004c70


	//   ....[24]....
        /*0100*/ 	.word	0x00004ce0


	//   ....[25]....
        /*0104*/ 	.word	0x00004d50


	//   ....[26]....
        /*0108*/ 	.word	0x00004dc0


	//   ....[27]....
        /*010c*/ 	.word	0x00004e30


	//----- nvinfo : EIATTR_EXIT_INSTR_OFFSETS
	.align		4
.L_802:
        /*0110*/ 	.byte	0x04, 0x1c
        /*0112*/ 	.short	(.L_804 - .L_803)


	//   ....[0]....
.L_803:
        /*0114*/ 	.word	0x000004f0


	//   ....[1]....
        /*0118*/ 	.word	0x000045e0


	//----- nvinfo : EIATTR_MAX_THREADS
	.align		4
.L_804:
        /*011c*/ 	.byte	0x04, 0x05
        /*011e*/ 	.short	(.L_806 - .L_805)
.L_805:
        /*0120*/ 	.word	0x00000080
        /*0124*/ 	.word	0x00000001
        /*0128*/ 	.word	0x00000001


	//----- nvinfo : EIATTR_CRS_STACK_SIZE
	.align		4
.L_806:
        /*012c*/ 	.byte	0x04, 0x1e
        /*012e*/ 	.short	(.L_808 - .L_807)
.L_807:
        /*0130*/ 	.word	0x00000000


	//----- nvinfo : EIATTR_CBANK_PARAM_SIZE
	.align		4
.L_808:
        /*0134*/ 	.byte	0x03, 0x19
        /*0136*/ 	.short	0x00e8


	//----- nvinfo : EIATTR_PARAM_CBANK
	.align		4
        /*0138*/ 	.byte	0x04, 0x0a
        /*013a*/ 	.short	(.L_810 - .L_809)
	.align		4
.L_809:
        /*013c*/ 	.word	index@(.nv.constant0._ZN10layer_norm31ln_parallel_residual_fwd_kernelINS_13Kernel_traitsIf13__nv_bfloat16S2_S2_fjLj4096ELj1ELj1ELj4ELj16ENS_18Kernel_traits_baseILj4096EfS2_S2_S2_fjLj128EEEEELb0ELb0ELb1EEEvNS_9FwdParamsE)
        /*0140*/ 	.short	0x0210
        /*0142*/ 	.short	0x00e8


	//----- nvinfo : EIATTR_SW_WAR
	.align		4
.L_810:
        /*0144*/ 	.byte	0x04, 0x36
        /*0146*/ 	.short	(.L_812 - .L_811)
.L_811:
        /*0148*/ 	.word	0x00000008
.L_812:


//--------------------- .nv.info._ZN10layer_norm31ln_parallel_residual_fwd_kernelINS_13Kernel_traitsIf13__nv_bfloat16S2_S2_fjLj4096ELj1ELj1ELj4ELj16ENS_18Kernel_traits_baseILj4096EfS2_S2_S2_fjLj128EEEEELb0ELb1ELb0EEEvNS_9FwdParamsE --------------------------
	.section	.nv.info._ZN10layer_norm31ln_parallel_residual_fwd_kernelINS_13Kernel_traitsIf13__nv_bfloat16S2_S2_fjLj4096ELj1ELj1ELj4ELj16ENS_18Kernel_traits_baseILj4096EfS2_S2_S2_fjLj128EEEEELb0ELb1ELb0EEEvNS_9FwdParamsE,"",@"SHT_CUDA_INFO"
	.sectionflags	@""
	.align	4


	//----- nvinfo : EIATTR_CUDA_API_VERSION
	.align		4
        /*0000*/ 	.byte	0x04, 0x37
        /*0002*/ 	.short	(.L_814 - .L_813)
.L_813:
        /*0004*/ 	.word	0x00000082


	//----- nvinfo : EIATTR_KPARAM_INFO
	.align		4
.L_814:
        /*0008*/ 	.byte	0x04, 0x17
        /*000a*/ 	.short	(.L_816 - .L_815)
.L_815:
        /*000c*/ 	.word	0x00000000
        /*0010*/ 	.short	0x0000
        /*0012*/ 	.short	0x0000
        /*0014*/ 	.byte	0x00, 0xf0, 0xa1, 0x03


	//----- nvinfo : EIATTR_SPARSE_MMA_MASK
	.align		4
.L_816:
        /*0018*/ 	.byte	0x03, 0x50
        /*001a*/ 	.short	0x0000


	//----- nvinfo : EIATTR_MAXREG_COUNT
	.align		4
        /*001c*/ 	.byte	0x03, 0x1b
        /*001e*/ 	.short	0x00ff


	//----- nvinfo : EIATTR_NUM_BARRIERS
	.align		4
        /*0020*/ 	.byte	0x02, 0x4c
        /*0022*/ 	.byte	0x01
	.zero		1


	//----- nvinfo : EIATTR_MERCURY_ISA_VERSION
	.align		4
        /*0024*/ 	.byte	0x03, 0x5f
        /*0026*/ 	.short	0x0101


	//----- nvinfo : EIATTR_COOP_GROUP_MASK_REGIDS
	.align		4
        /*0028*/ 	.byte	0x04, 0x29
        /*002a*/ 	.short	(.L_818 - .L_817)


	//   ....[0]....
.L_817:
        /*002c*/ 	.word	0xffffffff


	//   ....[1]....
        /*0030*/ 	.word	0xffffffff


	//   ....[2]....
        /*0034*/ 	.word	0xffffffff


	//   ....[3]....
        /*0038*/ 	.word	0xffffffff


	//   ....[4]....
        /*003c*/ 	.word	0xffffffff


	//   ....[5]....
        /*0040*/ 	.word	0xffffffff


	//   ....[6]....
        /*0044*/ 	.word	0xffffffff


	//   ....[7]....
        /*0048*/ 	.word	0xffffffff


	//   ....[8]....
        /*004c*/ 	.word	0xffffffff


	//   ....[9]....
        /*0050*/ 	.word	0xffffffff


	//   ....[10]....
        /*0054*/ 	.word	0xffffffff


	//   ....[11]....
        /*0058*/ 	.word	0xffffffff


	//   ....[12]....
        /*005c*/ 	.word	0xffffffff


	//   ....[13]....
        /*0060*/ 	.word	0xffffffff


	//   ....[14]....
        /*0064*/ 	.word	0xffffffff


	//   ....[15]....
        /*0068*/ 	.word	0xffffffff


	//   ....[16]....
        /*006c*/ 	.word	0xffffffff


	//   ....[17]....
        /*0070*/ 	.word	0xffffffff


	//   ....[18]....
        /*0074*/ 	.word	0x0500007b


	//   ....[19]....
        /*0078*/ 	.word	0x0500007b


	//   ....[20]....
        /*007c*/ 	.word	0x0500007b


	//   ....[21]....
        /*0080*/ 	.word	0x0500007b


	//   ....[22]....
        /*0084*/ 	.word	0x0500007b


	//   ....[23]....
        /*0088*/ 	.word	0x0500007b


	//   ....[24]....
        /*008c*/ 	.word	0x0500007b


	//   ....[25]....
        /*0090*/ 	.word	0x0500007b


	//   ....[26]....
        /*0094*/ 	.word	0x0500007b


	//   ....[27]....
        /*0098*/ 	.word	0x0500007b


	//----- nvinfo : EIATTR_COOP_GROUP_INSTR_OFFSETS
	.align		4
.L_818:
        /*009c*/ 	.byte	0x04, 0x28
        /*009e*/ 	.short	(.L_820 - .L_819)


	//   ....[0]....
.L_819:
        /*00a0*/ 	.word	0x000034d0


	//   ....[1]....
        /*00a4*/ 	.word	0x000034f0


	//   ....[2]....
        /*00a8*/ 	.word	0x00003510


	//   ....[3]....
        /*00ac*/ 	.word	0x00003530


	//   ....[4]....
        /*00b0*/ 	.word	0x00003550


	//   ....[5]....
        /*00b4*/ 	.word	0x00003990


	//   ....[6]....
        /*00b8*/ 	.word	0x000039b0


	//   ....[7]....
        /*00bc*/ 	.word	0x000039d0


	//   ....[8]....
        /*00c0*/ 	.word	0x000039f0


	//   ....[9]....
        /*00c4*/ 	.word	0x00003a10


	//   ....[10]....
        /*00c8*/ 	.word	0x00003b70


	//   ....[11]....
        /*00cc*/ 	.word	0x00003bd0


	//   ....[12]....
        /*00d0*/ 	.word	0x00003c60


	//   ....[13]....
        /*00d4*/ 	.word	0x00003c90


	//   ....[14]....
        /*00d8*/ 	.word	0x00003cf0


	//   ....[15]....
        /*00dc*/ 	.word	0x00003d90


	//   ....[16]....
        /*00e0*/ 	.word	0x00003da0


	//   ....[17]....
        /*00e4*/ 	.word	0x00003df0


	//   ....[18]....
        /*00e8*/ 	.word	0x00004820


	//   ....[19]....
        /*00ec*/ 	.word	0x00004880


	//   ....[20]....
        /*00f0*/ 	.word	0x000048e0


	//   ....[21]....
        /*00f4*/ 	.word	0x00004940


	//   ....[22]....
        /*00f8*/ 	.word	0x000049a0


	//   ....[23]....
        /*00fc*/ 	.word	0x00004e30


	//   ....[24]....
        /*0100*/ 	.word	0x00004e80


	//   ....[25]....
        /*0104*/ 	.word	0x00004ee0


	//   ....[26]....
        /*0108*/ 	.word	0x00004f40


	//   ....[27]....
        /*010c*/ 	.word	0x00004fa0


	//----- nvinfo : EIATTR_EXIT_INSTR_OFFSETS
	.align		4
.L_820:
        /*0110*/ 	.byte	0x04, 0x1c
        /*0112*/ 	.short	(.L_822 - .L_821)


	//   ....[0]....
.L_821:
        /*0114*/ 	.word	0x00000640


	//   ....[1]....
        /*0118*/ 	.word	0x000047d0


	//----- nvinfo : EIATTR_MAX_THREADS
	.align		4
.L_822:
        /*011c*/ 	.byte	0x04, 0x05
        /*011e*/ 	.short	(.L_824 - .L_823)
.L_823:
        /*0120*/ 	.word	0x00000080
        /*0124*/ 	.word	0x00000001
        /*0128*/ 	.word	0x00000001


	//----- nvinfo : EIATTR_CRS_STACK_SIZE
	.align		4
.L_824:
        /*012c*/ 	.byte	0x04, 0x1e
        /*012e*/ 	.short	(.L_826 - .L_825)
.L_825:
        /*0130*/ 	.word	0x00000000


	//----- nvinfo : EIATTR_CBANK_PARAM_SIZE
	.align		4
.L_826:
        /*0134*/ 	.byte	0x03, 0x19
        /*0136*/ 	.short	0x00e8


	//----- nvinfo : EIATTR_PARAM_CBANK
	.align		4
        /*0138*/ 	.byte	0x04, 0x0a
        /*013a*/ 	.short	(.L_828 - .L_827)
	.align		4
.L_827:
        /*013c*/ 	.word	index@(.nv.constant0._ZN10layer_norm31ln_parallel_residual_fwd_kernelINS_13Kernel_traitsIf13__nv_bfloat16S2_S2_fjLj4096ELj1ELj1ELj4ELj16ENS_18Kernel_traits_baseILj4096EfS2_S2_S2_fjLj128EEEEELb0ELb1ELb0EEEvNS_9FwdParamsE)
        /*0140*/ 	.short	0x0210
        /*0142*/ 	.short	0x00e8


	//----- nvinfo : EIATTR_SW_WAR
	.align		4
.L_828:
        /*0144*/ 	.byte	0x04, 0x36
        /*0146*/ 	.short	(.L_830 - .L_829)
.L_829:
        /*0148*/ 	.word	0x00000008
.L_830:


//--------------------- .nv.info._ZN10layer_norm31ln_parallel_residual_fwd_kernelINS_13Kernel_traitsIf13__nv_bfloat16S2_S2_fjLj4096ELj1ELj1ELj4ELj16ENS_18Kernel_traits_baseILj4096EfS2_S2_S2_fjLj128EEEEELb0ELb1ELb1EEEvNS_9FwdParamsE --------------------------
	.section	.nv.info._ZN10layer_norm31ln_parallel_residual_fwd_kernelINS_13Kernel_traitsIf13__nv_bfloat16S2_S2_fjLj4096ELj1ELj1ELj4ELj16ENS_18Kernel_traits_baseILj4096EfS2_S2_S2_fjLj128EEEEELb0ELb1ELb1EEEvNS_9FwdParamsE,"",@"SHT_CUDA_INFO"
	.sectionflags	@""
	.align	4


	//----- nvinfo : EIATTR_CUDA_API_VERSION
	.align		4
        /*0000*/ 	.byte	0x04, 0x37
        /*0002*/ 	.short	(.L_832 - .L_831)
.L_831:
        /*0004*/ 	.word	0x00000082


	//----- nvinfo : EIATTR_KPARAM_INFO
	.align		4
.L_832:
        /*0008*/ 	.byte	0x04, 0x17
        /*000a*/ 	.short	(.L_834 - .L_833)
.L_833:
        /*000c*/ 	.word	0x00000000
        /*0010*/ 	.short	0x0000
        /*0012*/ 	.short	0x0000
        /*0014*/ 	.byte	0x00, 0xf0, 0xa1, 0x03


	//----- nvinfo : EIATTR_SPARSE_MMA_MASK
	.align		4
.L_834:
        /*0018*/ 	.byte	0x03, 0x50
        /*001a*/ 	.short	0x0000


	//----- nvinfo : EIATTR_MAXREG_COUNT
	.align		4
        /*001c*/ 	.byte	0x03, 0x1b
        /*001e*/ 	.short	0x00ff


	//----- nvinfo : EIATTR_NUM_BARRIERS
	.align		4
        /*0020*/ 	.byte	0x02, 0x4c
        /*0022*/ 	.byte	0x01
	.zero		1


	//----- nvinfo : EIATTR_MERCURY_ISA_VERSION
	.align		4
        /*0024*/ 	.byte	0x03, 0x5f
        /*0026*/ 	.short	0x0101


	//----- nvinfo : EIATTR_COOP_GROUP_MASK_REGIDS
	.align		4
        /*0028*/ 	.byte	0x04, 0x29
        /*002a*/ 	.short	(.L_836 - .L_835)


	//   ....[0]....
.L_835:
        /*002c*/ 	.word	0xffffffff


	//   ....[1]....
        /*0030*/ 	.word	0xffffffff


	//   ....[2]....
        /*0034*/ 	.word	0xffffffff


	//   ....[3]....
        /*0038*/ 	.word	0xffffffff


	//   ....[4]....
        /*003c*/ 	.word	0xffffffff


	//   ....[5]....
        /*0040*/ 	.word	0xffffffff


	//   ....[6]....
        /*0044*/ 	.word	0xffffffff


	//   ....[7]....
        /*0048*/ 	.word	0xffffffff


	//   ....[8]....
        /*004c*/ 	.word	0xffffffff


	//   ....[9]....
        /*0050*/ 	.word	0xffffffff


	//   ....[10]....
        /*0054*/ 	.word	0xffffffff


	//   ....[11]....
        /*0058*/ 	.word	0xffffffff


	//   ....[12]....
        /*005c*/ 	.word	0xffffffff


	//   ....[13]....
        /*0060*/ 	.word	0xffffffff


	//   ....[14]....
        /*0064*/ 	.word	0xffffffff


	//   ....[15]....
        /*0068*/ 	.word	0xffffffff


	//   ....[16]....
        /*006c*/ 	.word	0xffffffff


	//   ....[17]....
        /*0070*/ 	.word	0xffffffff


	//   ....[18]....
        /*0074*/ 	.word	0x05000062


	//   ....[19]....
        /*0078*/ 	.word	0x05000062


	//   ....[20]....
        /*007c*/ 	.word	0x05000062


	//   ....[21]....
        /*0080*/ 	.word	0x05000062


	//   ....[22]....
        /*0084*/ 	.word	0x05000062


	//   ....[23]....
        /*0088*/ 	.word	0x05000062


	//   ....[24]....
        /*008c*/ 	.word	0x05000062


	//   ....[25]....
        /*0090*/ 	.word	0x05000062


	//   ....[26]....
        /*0094*/ 	.word	0x05000062


	//   ....[27]....
        /*0098*/ 	.word	0x05000062


	//----- nvinfo : EIATTR_COOP_GROUP_INSTR_OFFSETS
	.align		4
.L_836:
        /*009c*/ 	.byte	0x04, 0x28
        /*009e*/ 	.short	(.L_838 - .L_837)


	//   ....[0]....
.L_837:
        /*00a0*/ 	.word	0x00002e90


	//   ....[1]....
        /*00a4*/ 	.word	0x00002eb0


	//   ....[2]....
        /*00a8*/ 	.word	0x00002ed0


	//   ....[3]....
        /*00ac*/ 	.word	0x00002ef0


	//   ....[4]....
        /*00b0*/ 	.word	0x00002f10


	//   ....[5]....
        /*00b4*/ 	.word	0x00003340


	//   ....[6]....
        /*00b8*/ 	.word	0x00003360


	//   ....[7]....
        /*00bc*/ 	.word	0x00003380


	//   ....[8]....
        /*00c0*/ 	.word	0x000033a0


	//   ....[9]....
        /*00c4*/ 	.word	0x000033c0


	//   ....[10]....
        /*00c8*/ 	.word	0x00003500


	//   ....[11]....
        /*00cc*/ 	.word	0x00003560


	//   ....[12]....
        /*00d0*/ 	.word	0x00003580


	//   ....[13]....
        /*00d4*/ 	.word	0x000035b0


	//   ....[14]....
        /*00d8*/ 	.word	0x00003650


	//   ....[15]....
        /*00dc*/ 	.word	0x00003680


	//   ....[16]....
        /*00e0*/ 	.word	0x00003720


	//   ....[17]....
        /*00e4*/ 	.word	0x00003750


	//   ....[18]....
        /*00e8*/ 	.word	0x00004070


	//   ....[19]....
        /*00ec*/ 	.word	0x000040e0


	//   ....[20]....
        /*00f0*/ 	.word	0x00004150


	//   ....[21]....
        /*00f4*/ 	.word	0x000041c0


	//   ....[22]....
        /*00f8*/ 	.word	0x00004230


	//   ....[23]....
        /*00fc*/ 	.word	0x000046a0


	//   ....[24]....
        /*0100*/ 	.word	0x00004710


	//   ....[25]....
        /*0104*/ 	.word	0x00004780


	//   ....[26]....
        /*0108*/ 	.word	0x000047f0


	//   ....[27]....
        /*010c*/ 	.word	0x00004860


	//----- nvinfo : EIATTR_EXIT_INSTR_OFFSETS
	.align		4
.L_838:
        /*0110*/ 	.byte	0x04, 0x1c
        /*0112*/ 	.short	(.L_840 - .L_839)


	//   ....[0]....
.L_839:
        /*0114*/ 	.word	0x000002e0


	//   ....[1]....
        /*0118*/ 	.word	0x00004010


	//----- nvinfo : EIATTR_MAX_THREADS
	.align		4
.L_840:
        /*011c*/ 	.byte	0x04, 0x05
        /*011e*/ 	.short	(.L_842 - .L_841)
.L_841:
        /*0120*/ 	.word	0x00000080
        /*0124*/ 	.word	0x00000001
        /*0128*/ 	.word	0x00000001


	//----- nvinfo : EIATTR_CRS_STACK_SIZE
	.align		4
.L_842:
        /*012c*/ 	.byte	0x04, 0x1e
        /*012e*/ 	.short	(.L_844 - .L_843)
.L_843:
        /*0130*/ 	.word	0x00000000


	//----- nvinfo : EIATTR_CBANK_PARAM_SIZE
	.align		4
.L_844:
        /*0134*/ 	.byte	0x03, 0x19
        /*0136*/ 	.short	0x00e8


	//----- nvinfo : EIATTR_PARAM_CBANK
	.align		4
        /*0138*/ 	.byte	0x04, 0x0a
        /*013a*/ 	.short	(.L_846 - .L_845)
	.align		4
.L_845:
        /*013c*/ 	.word	index@(.nv.constant0._ZN10layer_norm31ln_parallel_residual_fwd_kernelINS_13Kernel_traitsIf13__nv_bfloat16S2_S2_fjLj4096ELj1ELj1ELj4ELj16ENS_18Kernel_traits_baseILj4096EfS2_S2_S2_fjLj128EEEEELb0ELb1ELb1EEEvNS_9FwdParamsE)
        /*0140*/ 	.short	0x0210
        /*0142*/ 	.short	0x00e8


	//----- nvinfo : EIATTR_SW_WAR
	.align		4
.L_846:
        /*0144*/ 	.byte	0x04, 0x36
        /*0146*/ 	.short	(.L_848 - .L_847)
.L_847:
        /*0148*/ 	.word	0x00000008
.L_848:


//--------------------- .nv.info._ZN10layer_norm31ln_parallel_residual_fwd_kernelINS_13Kernel_traitsIf13__nv_bfloat16S2_S2_fjLj4096ELj1ELj1ELj4ELj16ENS_18Kernel_traits_baseILj4096EfS2_S2_S2_fjLj128EEEEELb1ELb0ELb0EEEvNS_9FwdParamsE --------------------------
	.section	.nv.info._ZN10layer_norm31ln_parallel_residual_fwd_kernelINS_13Kernel_traitsIf13__nv_bfloat16S2_S2_fjLj4096ELj1ELj1ELj4ELj16ENS_18Kernel_traits_baseILj4096EfS2_S2_S2_fjLj128EEEEELb1ELb0ELb0EEEvNS_9FwdParamsE,"",@"SHT_CUDA_INFO"
	.sectionflags	@""
	.align	4


	//----- nvinfo : EIATTR_CUDA_API_VERSION
	.align		4
        /*0000*/ 	.byte	0x04, 0x37
        /*0002*/ 	.short	(.L_850 - .L_849)
.L_849:
        /*0004*/ 	.word	0x00000082


	//----- nvinfo : EIATTR_KPARAM_INFO
	.align		4
.L_850:
        /*0008*/ 	.byte	0x04, 0x17
        /*000a*/ 	.short	(.L_852 - .L_851)
.L_851:
        /*000c*/ 	.word	0x00000000
        /*0010*/ 	.short	0x0000
        /*0012*/ 	.short	0x0000
        /*0014*/ 	.byte	0x00, 0xf0, 0xa1, 0x03


	//----- nvinfo : EIATTR_SPARSE_MMA_MASK
	.align		4
.L_852:
        /*0018*/ 	.byte	0x03, 0x50
        /*001a*/ 	.short	0x0000


	//----- nvinfo : EIATTR_MAXREG_COUNT
	.align		4
        /*001c*/ 	.byte	0x03, 0x1b
        /*001e*/ 	.short	0x00ff


	//----- nvinfo : EIATTR_NUM_BARRIERS
	.align		4
        /*0020*/ 	.byte	0x02, 0x4c
        /*0022*/ 	.byte	0x01
	.zero		1


	//----- nvinfo : EIATTR_MERCURY_ISA_VERSION
	.align		4
        /*0024*/ 	.byte	0x03, 0x5f
        /*0026*/ 	.short	0x0101


	//----- nvinfo : EIATTR_COOP_GROUP_MASK_REGIDS
	.align		4
        /*0028*/ 	.byte	0x04, 0x29
        /*002a*/ 	.short	(.L_854 - .L_853)


	//   ....[0]....
.L_853:
        /*002c*/ 	.word	0xffffffff


	//   ....[1]....
        /*0030*/ 	.word	0xffffffff


	//   ....[2]....
        /*0034*/ 	.word	0xffffffff


	//   ....[3]....
        /*0038*/ 	.word	0xffffffff


	//   ....[4]....
        /*003c*/ 	.word	0xffffffff


	//   ....[5]....
        /*0040*/ 	.word	0xffffffff


	//   ....[6]....
        /*0044*/ 	.word	0xffffffff


	//   ....[7]....
        /*0048*/ 	.word	0xffffffff


	//   ....[8]....
        /*004c*/ 	.word	0xffffffff


	//   ....[9]....
        /*0050*/ 	.word	0xffffffff


	//   ....[10]....
        /*0054*/ 	.word	0xffffffff


	//   ....[11]....
        /*0058*/ 	.word	0xffffffff


	//   ....[12]....
        /*005c*/ 	.word	0xffffffff


	//   ....[13]....
        /*0060*/ 	.word	0xffffffff


	//   ....[14]....
        /*0064*/ 	.word	0xffffffff


	//   ....[15]....
        /*0068*/ 	.word	0xffffffff


	//   ....[16]....
        /*006c*/ 	.word	0xffffffff


	//   ....[17]....
        /*0070*/ 	.word	0xffffffff


	//   ....[18]....
        /*0074*/ 	.word	0x050000ae


	//   ....[19]....
        /*0078*/ 	.word	0x050000ae


	//   ....[20]....
        /*007c*/ 	.word	0x050000ae


	//   ....[21]....
        /*0080*/ 	.word	0x050000ae


	//   ....[22]....
        /*0084*/ 	.word	0x050000ae


	//   ....[23]....
        /*0088*/ 	.word	0x050000ae


	//   ....[24]....
        /*008c*/ 	.word	0x050000ae


	//   ....[25]....
        /*0090*/ 	.word	0x050000ae


	//   ....[26]....
        /*0094*/ 	.word	0x050000ae


	//   ....[27]....
        /*0098*/ 	.word	0x050000ae


	//----- nvinfo : EIATTR_COOP_GROUP_INSTR_OFFSETS
	.align		4
.L_854:
        /*009c*/ 	.byte	0x04, 0x28
        /*009e*/ 	.short	(.L_856 - .L_855)


	//   ....[0]....
.L_855:
        /*00a0*/ 	.word	0x00018960


	//   ....[1]....
        /*00a4*/ 	.word	0x00018980


	//   ....[2]....
        /*00a8*/ 	.word	0x000189a0


	//   ....[3]....
        /*00ac*/ 	.word	0x000189c0


	//   ....[4]....
        /*00b0*/ 	.word	0x000189e0


	//   ....[5]....
        /*00b4*/ 	.word	0x00018e20


	//   ....[6]....
        /*00b8*/ 	.word	0x00018e40


	//   ....[7]....
        /*00bc*/ 	.word	0x00018e60


	//   ....[8]....
        /*00c0*/ 	.word	0x00018e80


	//   ....[9]....
        /*00c4*/ 	.word	0x00018ea0


	//   ....[10]....
        /*00c8*/ 	.word	0x00019030


	//   ....[11]....
        /*00cc*/ 	.word	0x00019080


	//   ....[12]....
        /*00d0*/ 	.word	0x000190a0


	//   ....[13]....
        /*00d4*/ 	.word	0x000190b0


	//   ....[14]....
        /*00d8*/ 	.word	0x00019180


	//   ....[15]....
        /*00dc*/ 	.word	0x000191b0


	//   ....[16]....
        /*00e0*/ 	.word	0x00019250


	//   ....[17]....
        /*00e4*/ 	.word	0x00019270


	//   ....[18]....
        /*00e8*/ 	.word	0x0001a070


	//   ....[19]....
        /*00ec*/ 	.word	0x0001a0e0


	//   ....[20]....
        /*00f0*/ 	.word	0x0001a150


	//   ....[21]....
        /*00f4*/ 	.word	0x0001a1c0


	//   ....[22]....
        /*00f8*/ 	.word	0x0001a230


	//   ....[23]....
        /*00fc*/ 	.word	0x0001a6c0


	//   ....[24]....
        /*0100*/ 	.word	0x0001a730


	//   ....[25]....
        /*0104*/ 	.word	0x0001a7a0


	//   ....[26]....
        /*0108*/ 	.word	0x0001a810


	//   ....[27]....
        /*010c*/ 	.word	0x0001a880


	//----- nvinfo : EIATTR_EXIT_INSTR_OFFSETS
	.align		4
.L_856:
        /*0110*/ 	.byte	0x04, 0x1c
        /*0112*/ 	.short	(.L_858 - .L_857)


	//   ....[0]....
.L_857:
        /*0114*/ 	.word	0x00000f70


	//   ....[1]....
        /*0118*/ 	.word	0x0001a010


	//----- nvinfo : EIATTR_MAX_THREADS
	.align		4
.L_858:
        /*011c*/ 	.byte	0x04, 0x05
        /*011e*/ 	.short	(.L_860 - .L_859)
.L_859:
        /*0120*/ 	.word	0x00000080
        /*0124*/ 	.word	0x00000001
        /*0128*/ 	.word	0x00000001


	//----- nvinfo : EIATTR_CRS_STACK_SIZE
	.align		4
.L_860:
        /*012c*/ 	.byte	0x04, 0x1e
        /*012e*/ 	.short	(.L_862 - .L_861)
.L_861:
        /*0130*/ 	.word	0x00000000


	//----- nvinfo : EIATTR_CBANK_PARAM_SIZE
	.align		4
.L_862:
        /*0134*/ 	.byte	0x03, 0x19
        /*0136*/ 	.short	0x00e8


	//----- nvinfo : EIATTR_PARAM_CBANK
	.align		4
        /*0138*/ 	.byte	0x04, 0x0a
        /*013a*/ 	.short	(.L_864 - .L_863)
	.align		4
.L_863:
        /*013c*/ 	.word	index@(.nv.constant0._ZN10layer_norm31ln_parallel_residual_fwd_kernelINS_13Kernel_traitsIf13__nv_bfloat16S2_S2_fjLj4096ELj1ELj1ELj4ELj16ENS_18Kernel_traits_baseILj4096EfS2_S2_S2_fjLj128EEEEELb1ELb0ELb0EEEvNS_9FwdParamsE)
        /*0140*/ 	.short	0x0210
        /*0142*/ 	.short	0x00e8


	//----- nvinfo : EIATTR_SW_WAR
	.align		4
.L_864:
        /*0144*/ 	.byte	0x04, 0x36
        /*0146*/ 	.short	(.L_866 - .L_865)
.L_865:
        /*0148*/ 	.word	0x00000008
.L_866:


//--------------------- .nv.info._ZN10layer_norm31ln_parallel_residual_fwd_kernelINS_13Kernel_traitsIf13__nv_bfloat16S2_S2_fjLj4096ELj1ELj1ELj4ELj16ENS_18Kernel_traits_baseILj4096EfS2_S2_S2_fjLj128EEEEELb1ELb0ELb1EEEvNS_9FwdParamsE --------------------------
	.section	.nv.info._ZN10layer_norm31ln_parallel_residual_fwd_kernelINS_13Kernel_traitsIf13__nv_bfloat16S2_S2_fjLj4096ELj1ELj1ELj4ELj16ENS_18Kernel_traits_baseILj4096EfS2_S2_S2_fjLj128EEEEELb1ELb0ELb1EEEvNS_9FwdParamsE,"",@"SHT_CUDA_INFO"
	.sectionflags	@""
	.align	4


	//----- nvinfo : EIATTR_CUDA_API_VERSION
	.align		4
        /*0000*/ 	.byte	0x04, 0x37
        /*0002*/ 	.short	(.L_868 - .L_867)
.L_867:
        /*0004*/ 	.word	0x00000082


	//----- nvinfo : EIATTR_KPARAM_INFO
	.align		4
.L_868:
        /*0008*/ 	.byte	0x04, 0x17
        /*000a*/ 	.short	(.L_870 - .L_869)
.L_869:
        /*000c*/ 	.word	0x00000000
        /*0010*/ 	.short	0x0000
        /*0012*/ 	.short	0x0000
        /*0014*/ 	.byte	0x00, 0xf0, 0xa1, 0x03


	//----- nvinfo : EIATTR_SPARSE_MMA_MASK
	.align		4
.L_870:
        /*0018*/ 	.byte	0x03, 0x50
        /*001a*/ 	.short	0x0000


	//----- nvinfo : EIATTR_MAXREG_COUNT
	.align		4
        /*001c*/ 	.byte	0x03, 0x1b
        /*001e*/ 	.short	0x00ff


	//----- nvinfo : EIATTR_NUM_BARRIERS
	.align		4
        /*0020*/ 	.byte	0x02, 0x4c
        /*0022*/ 	.byte	0x01
	.zero		1


	//----- nvinfo : EIATTR_MERCURY_ISA_VERSION
	.align		4
        /*0024*/ 	.byte	0x03, 0x5f
        /*0026*/ 	.short	0x0101


	//----- nvinfo : EIATTR_COOP_GROUP_MASK_REGIDS
	.align		4
        /*0028*/ 	.byte	0x04, 0x29
        /*002a*/ 	.short	(.L_872 - .L_871)


	//   ....[0]....
.L_871:
        /*002c*/ 	.word	0xffffffff


	//   ....[1]....
        /*0030*/ 	.word	0xffffffff


	//   ....[2]....
        /*0034*/ 	.word	0xffffffff


	//   ....[3]....
        /*0038*/ 	.word	0xffffffff


	//   ....[4]....
        /*003c*/ 	.word	0xffffffff


	//   ....[5]....
        /*0040*/ 	.word	0xffffffff


	//   ....[6]....
        /*0044*/ 	.word	0xffffffff


	//   ....[7]....
        /*0048*/ 	.word	0xffffffff


	//   ....[8]....
        /*004c*/ 	.word	0xffffffff


	//   ....[9]....
        /*0050*/ 	.word	0xffffffff


	//   ....[10]....
        /*0054*/ 	.word	0xffffffff


	//   ....[11]....
        /*0058*/ 	.word	0xffffffff


	//   ....[12]....
        /*005c*/ 	.word	0xffffffff


	//   ....[13]....
        /*0060*/ 	.word	0xffffffff


	//   ....[14]....
        /*0064*/ 	.word	0xffffffff


	//   ....[15]....
        /*0068*/ 	.word	0xffffffff


	//   ....[16]....
        /*006c*/ 	.word	0xffffffff


	//   ....[17]....
        /*0070*/ 	.word	0xffffffff


	//   ....[18]....
        /*0074*/ 	.word	0x050000ad


	//   ....[19]....
        /*0078*/ 	.word	0x050000ad


	//   ....[20]....
        /*007c*/ 	.word	0x050000ad


	//   ....[21]....
        /*0080*/ 	.word	0x050000ad


	//   ....[22]....
        /*0084*/ 	.word	0x050000ad


	//   ....[23]....
        /*0088*/ 	.word	0x050000ad


	//   ....[24]....
        /*008c*/ 	.word	0x050000ad


	//   ....[25]....
        /*0090*/ 	.word	0x050000ad


	//   ....[26]....
        /*0094*/ 	.word	0x050000ad


	//   ....[27]....
        /*0098*/ 	.word	0x050000ad


	//----- nvinfo : EIATTR_COOP_GROUP_INSTR_OFFSETS
	.align		4
.L_872:
        /*009c*/ 	.byte	0x04, 0x28
        /*009e*/ 	.short	(.L_874 - .L_873)


	//   ....[0]....
.L_873:
        /*00a0*/ 	.word	0x00018350


	//   ....[1]....
        /*00a4*/ 	.word	0x00018370


	//   ....[2]....
        /*00a8*/ 	.word	0x00018390


	//   ....[3]....
        /*00ac*/ 	.word	0x000183b0


	//   ....[4]....
        /*00b0*/ 	.word	0x000183d0


	//   ....[5]....
        /*00b4*/ 	.word	0x00018800


	//   ....[6]....
        /*00b8*/ 	.word	0x00018820


	//   ....[7]....
        /*00bc*/ 	.word	0x00018840


	//   ....[8]....
        /*00c0*/ 	.word	0x00018860


	//   ....[9]....
        /*00c4*/ 	.word	0x00018880


	//   ....[10]....
        /*00c8*/ 	.word	0x000189f0


	//   ....[11]....
        /*00cc*/ 	.word	0x00018a50


	//   ....[12]....
        /*00d0*/ 	.word	0x00018a70


	//   ....[13]....
        /*00d4*/ 	.word	0x00018a80


	//   ....[14]....
        /*00d8*/ 	.word	0x00018b40


	//   ....[15]....
        /*00dc*/ 	.word	0x00018b70


	//   ....[16]....
        /*00e0*/ 	.word	0x00018c10


	//   ....[17]....
        /*00e4*/ 	.word	0x00018c40


	//   ....[18]....
        /*00e8*/ 	.word	0x00019940


	//   ....[19]....
        /*00ec*/ 	.word	0x000199b0


	//   ....[20]....
        /*00f0*/ 	.word	0x00019a20


	//   ....[21]....
        /*00f4*/ 	.word	0x00019a90


	//   ....[22]....
        /*00f8*/ 	.word	0x00019b00


	//   ....[23]....
        /*00fc*/ 	.word	0x00019f80


	//   ....[24]....
        /*0100*/ 	.word	0x00019ff0


	//   ....[25]....
        /*0104*/ 	.word	0x0001a060


	//   ....[26]....
        /*0108*/ 	.word	0x0001a0d0


	//   ....[27]....
        /*010c*/ 	.word	0x0001a140


	//----- nvinfo : EIATTR_EXIT_INSTR_OFFSETS
	.align		4
.L_874:
        /*0110*/ 	.byte	0x04, 0x1c
        /*0112*/ 	.short	(.L_876 - .L_875)


	//   ....[0]....
.L_875:
        /*0114*/ 	.word	0x00000580


	//   ....[1]....
        /*0118*/ 	.word	0x000198f0


	//----- nvinfo : EIATTR_MAX_THREADS
	.align		4
.L_876:
        /*011c*/ 	.byte	0x04, 0x05
        /*011e*/ 	.short	(.L_878 - .L_877)
.L_877:
        /*0120*/ 	.word	0x00000080
        /*0124*/ 	.word	0x00000001
        /*0128*/ 	.word	0x00000001


	//----- nvinfo : EIATTR_CRS_STACK_SIZE
	.align		4
.L_878:
        /*012c*/ 	.byte	0x04, 0x1e
        /*012e*/ 	.short	(.L_880 - .L_879)
.L_879:
        /*0130*/ 	.word	0x00000000


	//----- nvinfo : EIATTR_CBANK_PARAM_SIZE
	.align		4
.L_880:
        /*0134*/ 	.byte	0x03, 0x19
        /*0136*/ 	.short	0x00e8


	//----- nvinfo : EIATTR_PARAM_CBANK
	.align		4
        /*0138*/ 	.byte	0x04, 0x0a
        /*013a*/ 	.short	(.L_882 - .L_881)
	.align		4
.L_881:
        /*013c*/ 	.word	index@(.nv.constant0._ZN10layer_norm31ln_parallel_residual_fwd_kernelINS_13Kernel_traitsIf13__nv_bfloat16S2_S2_fjLj4096ELj1ELj1ELj4ELj16ENS_18Kernel_traits_baseILj4096EfS2_S2_S2_fjLj128EEEEELb1ELb0ELb1EEEvNS_9FwdParamsE)
        /*0140*/ 	.short	0x0210
        /*0142*/ 	.short	0x00e8


	//----- nvinfo : EIATTR_SW_WAR
	.align		4
.L_882:
        /*0144*/ 	.byte	0x04, 0x36
        /*0146*/ 	.short	(.L_884 - .L_883)
.L_883:
        /*0148*/ 	.word	0x00000008
.L_884:


//--------------------- .nv.info._ZN10layer_norm31ln_parallel_residual_fwd_kernelINS_13Kernel_traitsIf13__nv_bfloat16S2_S2_fjLj4096ELj1ELj1ELj4ELj16ENS_18Kernel_traits_baseILj4096EfS2_S2_S2_fjLj128EEEEELb1ELb1ELb0EEEvNS_9FwdParamsE --------------------------
	.section	.nv.info._ZN10layer_norm31ln_parallel_residual_fwd_kernelINS_13Kernel_traitsIf13__nv_bfloat16S2_S2_fjLj4096ELj1ELj1ELj4ELj16ENS_18Kernel_traits_baseILj4096EfS2_S2_S2_fjLj128EEEEELb1ELb1ELb0EEEvNS_9FwdParamsE,"",@"SHT_CUDA_INFO"
	.sectionflags	@""
	.align	4


	//----- nvinfo : EIATTR_CUDA_API_VERSION
	.align		4
        /*0000*/ 	.byte	0x04, 0x37
        /*0002*/ 	.short	(.L_886 - .L_885)
.L_885:
        /*0004*/ 	.word	0x00000082


	//----- nvinfo : EIATTR_KPARAM_INFO
	.align		4
.L_886:
        /*0008*/ 	.byte	0x04, 0x17
        /*000a*/ 	.short	(.L_888 - .L_887)
.L_887:
        /*000c*/ 	.word	0x00000000
        /*0010*/ 	.short	0x0000
        /*0012*/ 	.short	0x0000
        /*0014*/ 	.byte	0x00, 0xf0, 0xa1, 0x03


	//----- nvinfo : EIATTR_SPARSE_MMA_MASK
	.align		4
.L_888:
        /*0018*/ 	.byte	0x03, 0x50
        /*001a*/ 	.short	0x0000


	//----- nvinfo : EIATTR_MAXREG_COUNT
	.align		4
        /*001c*/ 	.byte	0x03, 0x1b
        /*001e*/ 	.short	0x00ff


	//----- nvinfo : EIATTR_NUM_BARRIERS
	.align		4
        /*0020*/ 	.byte	0x02, 0x4c
        /*0022*/ 	.byte	0x01
	.zero		1


	//----- nvinfo : EIATTR_MERCURY_ISA_VERSION
	.align		4
        /*0024*/ 	.byte	0x03, 0x5f
        /*0026*/ 	.short	0x0101


	//----- nvinfo : EIATTR_COOP_GROUP_MASK_REGIDS
	.align		4
        /*0028*/ 	.byte	0x04, 0x29
        /*002a*/ 	.short	(.L_890 - .L_889)


	//   ....[0]....
.L_889:
        /*002c*/ 	.word	0xffffffff


	//   ....[1]....
        /*0030*/ 	.word	0xffffffff


	//   ....[2]....
        /*0034*/ 	.word	0xffffffff


	//   ....[3]....
        /*0038*/ 	.word	0xffffffff


	//   ....[4]....
        /*003c*/ 	.word	0xffffffff


	//   ....[5]....
        /*0040*/ 	.word	0xffffffff


	//   ....[6]....
        /*0044*/ 	.word	0xffffffff


	//   ....[7]....
        /*0048*/ 	.word	0xffffffff


	//   ....[8]....
        /*004c*/ 	.word	0xffffffff


	//   ....[9]....
        /*0050*/ 	.word	0xffffffff


	//   ....[10]....
        /*0054*/ 	.word	0xffffffff


	//   ....[11]....
        /*0058*/ 	.word	0xffffffff


	//   ....[12]....
        /*005c*/ 	.word	0xffffffff


	//   ....[13]....
        /*0060*/ 	.word	0xffffffff


	//   ....[14]....
        /*0064*/ 	.word	0xffffffff


	//   ....[15]....
        /*0068*/ 	.word	0xffffffff


	//   ....[16]....
        /*006c*/ 	.word	0xffffffff


	//   ....[17]....
        /*0070*/ 	.word	0xffffffff


	//   ....[18]....
        /*0074*/ 	.word	0x0500008b


	//   ....[19]....
        /*0078*/ 	.word	0x0500008b


	//   ....[20]....
        /*007c*/ 	.word	0x0500008b


	//   ....[21]....
        /*0080*/ 	.word	0x0500008b


	//   ....[22]....
        /*0084*/ 	.word	0x0500008b


	//   ....[23]....
        /*0088*/ 	.word	0x0500008b


	//   ....[24]....
        /*008c*/ 	.word	0x0500008b


	//   ....[25]....
        /*0090*/ 	.word	0x0500008b


	//   ....[26]....
        /*0094*/ 	.word	0x0500008b


	//   ....[27]....
        /*0098*/ 	.word	0x0500008b


	//----- nvinfo : EIATTR_COOP_GROUP_INSTR_OFFSETS
	.align		4
.L_890:
        /*009c*/ 	.byte	0x04, 0x28
        /*009e*/ 	.short	(.L_892 - .L_891)


	//   ....[0]....
.L_891:
        /*00a0*/ 	.word	0x00018450


	//   ....[1]....
        /*00a4*/ 	.word	0x00018470


	//   ....[2]....
        /*00a8*/ 	.word	0x00018490


	//   ....[3]....
        /*00ac*/ 	.word	0x000184b0


	//   ....[4]....
        /*00b0*/ 	.word	0x000184d0


	//   ....[5]....
        /*00b4*/ 	.word	0x00018910


	//   ....[6]....
        /*00b8*/ 	.word	0x00018930


	//   ....[7]....
        /*00bc*/ 	.word	0x00018950


	//   ....[8]....
        /*00c0*/ 	.word	0x00018970


	//   ....[9]....
        /*00c4*/ 	.word	0x00018990


	//   ....[10]....
        /*00c8*/ 	.word	0x00018b20


	//   ....[11]....
        /*00cc*/ 	.word	0x00018b70


	//   ....[12]....
        /*00d0*/ 	.word	0x00018b90


	//   ....[13]....
        /*00d4*/ 	.word	0x00018ba0


	//   ....[14]....
        /*00d8*/ 	.word	0x00018c60


	//   ....[15]....
        /*00dc*/ 	.word	0x00018ca0


	//   ....[16]....
        /*00e0*/ 	.word	0x00018d40


	//   ....[17]....
        /*00e4*/ 	.word	0x00018d70


	//   ....[18]....
        /*00e8*/ 	.word	0x000197a0


	//   ....[19]....
        /*00ec*/ 	.word	0x00019810


	//   ....[20]....
        /*00f0*/ 	.word	0x00019880


	//   ....[21]....
        /*00f4*/ 	.word	0x000198f0


	//   ....[22]....
        /*00f8*/ 	.word	0x00019960


	//   ....[23]....
        /*00fc*/ 	.word	0x00019df0


	//   ....[24]....
        /*0100*/ 	.word	0x00019e60


	//   ....[25]....
        /*0104*/ 	.word	0x00019ed0


	//   ....[26]....
        /*0108*/ 	.word	0x00019f40


	//   ....[27]....
        /*010c*/ 	.word	0x00019fb0


	//----- nvinfo : EIATTR_EXIT_INSTR_OFFSETS
	.align		4
.L_892:
        /*0110*/ 	.byte	0x04, 0x1c
        /*0112*/ 	.short	(.L_894 - .L_893)


	//   ....[0]....
.L_893:
        /*0114*/ 	.word	0x00000af0


	//   ....[1]....
        /*0118*/ 	.word	0x00019740


	//----- nvinfo : EIATTR_MAX_THREADS
	.align		4
.L_894:
        /*011c*/ 	.byte	0x04, 0x05
        /*011e*/ 	.short	(.L_896 - .L_895)
.L_895:
        /*0120*/ 	.word	0x00000080
        /*0124*/ 	.word	0x00000001
        /*0128*/ 	.word	0x00000001


	//----- nvinfo : EIATTR_CRS_STACK_SIZE
	.align		4
.L_896:
        /*012c*/ 	.byte	0x04, 0x1e
        /*012e*/ 	.short	(.L_898 - .L_897)
.L_897:
        /*0130*/ 	.word	0x00000000


	//----- nvinfo : EIATTR_CBANK_PARAM_SIZE
	.align		4
.L_898:
        /*0134*/ 	.byte	0x03, 0x19
        /*0136*/ 	.short	0x00e8


	//----- nvinfo : EIATTR_PARAM_CBANK
	.align		4
        /*0138*/ 	.byte	0x04, 0x0a
        /*013a*/ 	.short	(.L_900 - .L_899)
	.align		4
.L_899:
        /*013c*/ 	.word	index@(.nv.constant0._ZN10layer_norm31ln_parallel_residual_fwd_kernelINS_13Kernel_traitsIf13__nv_bfloat16S2_S2_fjLj4096ELj1ELj1ELj4ELj16ENS_18Kernel_traits_baseILj4096EfS2_S2_S2_fjLj128EEEEELb1ELb1ELb0EEEvNS_9FwdParamsE)
        /*0140*/ 	.short	0x0210
        /*0142*/ 	.short	0x00e8


	//----- nvinfo : EIATTR_SW_WAR
	.align		4
.L_900:
        /*0144*/ 	.byte	0x04, 0x36
        /*0146*/ 	.short	(.L_902 - .L_901)
.L_901:
        /*0148*/ 	.word	0x00000008
.L_902:


//--------------------- .nv.info._ZN10layer_norm31ln_parallel_residual_fwd_kernelINS_13Kernel_traitsIf13__nv_bfloat16S2_S2_fjLj4096ELj1ELj1ELj4ELj16ENS_18Kernel_traits_baseILj4096EfS2_S2_S2_fjLj128EEEEELb1ELb1ELb1EEEvNS_9FwdParamsE --------------------------
	.section	.nv.info._ZN10layer_norm31ln_parallel_residual_fwd_kernelINS_13Kernel_traitsIf13__nv_bfloat16S2_S2_fjLj4096ELj1ELj1ELj4ELj16ENS_18Kernel_traits_baseILj4096EfS2_S2_S2_fjLj128EEEEELb1ELb1ELb1EEEvNS_9FwdParamsE,"",@"SHT_CUDA_INFO"
	.sectionflags	@""
	.align	4


	//----- nvinfo : EIATTR_CUDA_API_VERSION
	.align		4
        /*0000*/ 	.byte	0x04, 0x37
        /*0002*/ 	.short	(.L_904 - .L_903)
.L_903:
        /*0004*/ 	.word	0x00000082


	//----- nvinfo : EIATTR_KPARAM_INFO
	.align		4
.L_904:
        /*0008*/ 	.byte	0x04, 0x17
        /*000a*/ 	.short	(.L_906 - .L_905)
.L_905:
        /*000c*/ 	.word	0x00000000
        /*0010*/ 	.short	0x0000
        /*0012*/ 	.short	0x0000
        /*0014*/ 	.byte	0x00, 0xf0, 0xa1, 0x03


	//----- nvinfo : EIATTR_SPARSE_MMA_MASK
	.align		4
.L_906:
        /*0018*/ 	.byte	0x03, 0x50
        /*001a*/ 	.short	0x0000


	//----- nvinfo : EIATTR_MAXREG_COUNT
	.align		4
        /*001c*/ 	.byte	0x03, 0x1b
        /*001e*/ 	.short	0x00ff


	//----- nvinfo : EIATTR_NUM_BARRIERS
	.align		4
        /*0020*/ 	.byte	0x02, 0x4c
        /*0022*/ 	.byte	0x01
	.zero		1


	//----- nvinfo : EIATTR_MERCURY_ISA_VERSION
	.align		4
        /*0024*/ 	.byte	0x03, 0x5f
        /*0026*/ 	.short	0x0101


	//----- nvinfo : EIATTR_COOP_GROUP_MASK_REGIDS
	.align		4
        /*0028*/ 	.byte	0x04, 0x29
        /*002a*/ 	.short	(.L_908 - .L_907)


	//   ....[0]....
.L_907:
        /*002c*/ 	.word	0xffffffff


	//   ....[1]....
        /*0030*/ 	.word	0xffffffff


	//   ....[2]....
        /*0034*/ 	.word	0xffffffff


	//   ....[3]....
        /*0038*/ 	.word	0xffffffff


	//   ....[4]....
        /*003c*/ 	.word	0xffffffff


	//   ....[5]....
        /*0040*/ 	.word	0xffffffff


	//   ....[6]....
        /*0044*/ 	.word	0xffffffff


	//   ....[7]....
        /*0048*/ 	.word	0xffffffff


	//   ....[8]....
        /*004c*/ 	.word	0xffffffff


	//   ....[9]....
        /*0050*/ 	.word	0xffffffff


	//   ....[10]....
        /*0054*/ 	.word	0xffffffff


	//   ....[11]....
        /*0058*/ 	.word	0xffffffff


	//   ....[12]....
        /*005c*/ 	.word	0xffffffff


	//   ....[13]....
        /*0060*/ 	.word	0xffffffff


	//   ....[14]....
        /*0064*/ 	.word	0xffffffff


	//   ....[15]....
        /*0068*/ 	.word	0xffffffff


	//   ....[16]....
        /*006c*/ 	.word	0xffffffff


	//   ....[17]....
        /*0070*/ 	.word	0xffffffff


	//   ....[18]....
        /*0074*/ 	.word	0x0500006c


	//   ....[19]....
        /*0078*/ 	.word	0x0500006c


	//   ....[20]....
        /*007c*/ 	.word	0x0500006c


	//   ....[21]....
        /*0080*/ 	.word	0x0500006c


	//   ....[22]....
        /*0084*/ 	.word	0x0500006c


	//   ....[23]....
        /*0088*/ 	.word	0x0500006c


	//   ....[24]....
        /*008c*/ 	.word	0x0500006c


	//   ....[25]....
        /*0090*/ 	.word	0x0500006c


	//   ....[26]....
        /*0094*/ 	.word	0x0500006c


	//   ....[27]....
        /*0098*/ 	.word	0x0500006c


	//----- nvinfo : EIATTR_COOP_GROUP_INSTR_OFFSETS
	.align		4
.L_908:
        /*009c*/ 	.byte	0x04, 0x28
        /*009e*/ 	.short	(.L_910 - .L_909)


	//   ....[0]....
.L_909:
        /*00a0*/ 	.word	0x00017f50


	//   ....[1]....
        /*00a4*/ 	.word	0x00017f70


	//   ....[2]....
        /*00a8*/ 	.word	0x00017f90


	//   ....[3]....
        /*00ac*/ 	.word	0x00017fb0


	//   ....[4]....
        /*00b0*/ 	.word	0x00017fd0


	//   ....[5]....
        /*00b4*/ 	.word	0x00018400


	//   ....[6]....
        /*00b8*/ 	.word	0x00018420


	//   ....[7]....
        /*00bc*/ 	.word	0x00018440


	//   ....[8]....
        /*00c0*/ 	.word	0x00018460


	//   ....[9]....
        /*00c4*/ 	.word	0x00018480


	//   ....[10]....
        /*00c8*/ 	.word	0x000185f0


	//   ....[11]....
        /*00cc*/ 	.word	0x00018660


	//   ....[12]....
        /*00d0*/ 	.word	0x00018680


	//   ....[13]....
        /*00d4*/ 	.word	0x000186b0


	//   ....[14]....
        /*00d8*/ 	.word	0x00018750


	//   ....[15]....
        /*00dc*/ 	.word	0x00018780


	//   ....[16]....
        /*00e0*/ 	.word	0x00018820


	//   ....[17]....
        /*00e4*/ 	.word	0x00018850


	//   ....[18]....
        /*00e8*/ 	.word	0x00019160


	//   ....[19]....
        /*00ec*/ 	.word	0x000191d0


	//   ....[20]....
        /*00f0*/ 	.word	0x00019240


	//   ....[21]....
        /*00f4*/ 	.word	0x000192b0


	//   ....[22]....
        /*00f8*/ 	.word	0x00019320


	//   ....[23]....
        /*00fc*/ 	.word	0x00019790


	//   ....[24]....
        /*0100*/ 	.word	0x00019800


	//   ....[25]....
        /*0104*/ 	.word	0x00019870


	//   ....[26]....
        /*0108*/ 	.word	0x000198e0


	//   ....[27]....
        /*010c*/ 	.word	0x00019950


	//----- nvinfo : EIATTR_EXIT_INSTR_OFFSETS
	.align		4
.L_910:
        /*0110*/ 	.byte	0x04, 0x1c
        /*0112*/ 	.short	(.L_912 - .L_911)


	//   ....[0]....
.L_911:
        /*0114*/ 	.word	0x00000710


	//   ....[1]....
        /*0118*/ 	.word	0x00019110


	//----- nvinfo : EIATTR_MAX_THREADS
	.align		4
.L_912:
        /*011c*/ 	.byte	0x04, 0x05
        /*011e*/ 	.short	(.L_914 - .L_913)
.L_913:
        /*0120*/ 	.word	0x00000080
        /*0124*/ 	.word	0x00000001
        /*0128*/ 	.word	0x00000001


	//----- nvinfo : EIATTR_CRS_STACK_SIZE
	.align		4
.L_914:
        /*012c*/ 	.byte	0x04, 0x1e
        /*012e*/ 	.short	(.L_916 - .L_915)
.L_915:
        /*0130*/ 	.word	0x00000000


	//----- nvinfo : EIATTR_CBANK_PARAM_SIZE
	.align		4
.L_916:
        /*0134*/ 	.byte	0x03, 0x19
        /*0136*/ 	.short	0x00e8


	//----- nvinfo : EIATTR_PARAM_CBANK
	.align		4
        /*0138*/ 	.byte	0x04, 0x0a
        /*013a*/ 	.short	(.L_918 - .L_917)
	.align		4
.L_917:
        /*013c*/ 	.word	index@(.nv.constant0._ZN10layer_norm31ln_parallel_residual_fwd_kernelINS_13Kernel_traitsIf13__nv_bfloat16S2_S2_fjLj4096ELj1ELj1ELj4ELj16ENS_18Kernel_traits_baseILj4096EfS2_S2_S2_fjLj128EEEEELb1ELb1ELb1EEEvNS_9FwdParamsE)
        /*0140*/ 	.short	0x0210
        /*0142*/ 	.short	0x00e8


	//----- nvinfo : EIATTR_SW_WAR
	.align		4
.L_918:
        /*0144*/ 	.byte	0x04, 0x36
        /*0146*/ 	.short	(.L_920 - .L_919)
.L_919:
        /*0148*/ 	.word	0x00000008
.L_920:


//--------------------- .nv.info._ZN10layer_norm31ln_parallel_residual_fwd_kernelINS_13Kernel_traitsI13__nv_bfloat16S2_fS2_fjLj4096ELj1ELj1ELj4ELj16ENS_18Kernel_traits_baseILj4096ES2_S2_fS2_fjLj128EEEEELb0ELb0ELb0EEEvNS_9FwdParamsE --------------------------
	.section	.nv.info._ZN10layer_norm31ln_parallel_residual_fwd_kernelINS_13Kernel_traitsI13__nv_bfloat16S2_fS2_fjLj4096ELj1ELj1ELj4ELj16ENS_18Kernel_traits_baseILj4096ES2_S2_fS2_fjLj128EEEEELb0ELb0ELb0EEEvNS_9FwdParamsE,"",@"SHT_CUDA_INFO"
	.sectionflags	@""
	.align	4


	//----- nvinfo : EIATTR_CUDA_API_VERSION
	.align		4
        /*0000*/ 	.byte	0x04, 0x37
        /*0002*/ 	.short	(.L_922 - .L_921)
.L_921:
        /*0004*/ 	.word	0x00000082


	//----- nvinfo : EIATTR_KPARAM_INFO
	.align		4
.L_922:
        /*0008*/ 	.byte	0x04, 0x17
        /*000a*/ 	.short	(.L_924 - .L_923)
.L_923:
        /*000c*/ 	.word	0x00000000
        /*0010*/ 	.short	0x0000
        /*0012*/ 	.short	0x0000
        /*0014*/ 	.byte	0x00, 0xf0, 0xa1, 0x03


	//----- nvinfo : EIATTR_SPARSE_MMA_MASK
	.align		4
.L_924:
        /*0018*/ 	.byte	0x03, 0x50
        /*001a*/ 	.short	0x0000


	//----- nvinfo : EIATTR_MAXREG_COUNT
	.align		4
        /*001c*/ 	.byte	0x03, 0x1b
        /*001e*/ 	.short	0x00ff


	//----- nvinfo : EIATTR_NUM_BARRIERS
	.align		4
        /*0020*/ 	.byte	0x02, 0x4c
        /*0022*/ 	.byte	0x01
	.zero		1


	//----- nvinfo : EIATTR_MERCURY_ISA_VERSION
	.align		4
        /*0024*/ 	.byte	0x03, 0x5f
        /*0026*/ 	.short	0x0101


	//----- nvinfo : EIATTR_COOP_GROUP_MASK_REGIDS
	.align		4
        /*0028*/ 	.byte	0x04, 0x29
        /*002a*/ 	.short	(.L_926 - .L_925)


	//   ....[0]....
.L_925:
        /*002c*/ 	.word	0xffffffff


	//   ....[1]....
        /*0030*/ 	.word	0xffffffff


	//   ....[2]....
        /*0034*/ 	.word	0xffffffff


	//   ....[3]....
        /*0038*/ 	.word	0xffffffff


	//   ....[4]....
        /*003c*/ 	.word	0xffffffff


	//   ....[5]....
        /*0040*/ 	.word	0xffffffff


	//   ....[6]....
        /*0044*/ 	.word	0xffffffff


	//   ....[7]....
        /*0048*/ 	.word	0xffffffff


	//   ....[8]....
        /*004c*/ 	.word	0xffffffff


	//   ....[9]....
        /*0050*/ 	.word	0xffffffff


	//   ....[10]....
        /*0054*/ 	.word	0xffffffff


	//   ....[11]....
        /*0058*/ 	.word	0xffffffff


	//   ....[12]....
        /*005c*/ 	.word	0xffffffff


	//   ....[13]....
        /*0060*/ 	.word	0xffffffff


	//   ....[14]....
        /*0064*/ 	.word	0xffffffff


	//   ....[15]....
        /*0068*/ 	.word	0xffffffff


	//   ....[16]....
        /*006c*/ 	.word	0xffffffff


	//   ....[17]....
        /*0070*/ 	.word	0xffffffff


	//   ....[18]....
        /*0074*/ 	.word	0x05000099


	//   ....[19]....
        /*0078*/ 	.word	0x05000099


	//   ....[20]....
        /*007c*/ 	.word	0x05000099


	//   ....[21]....
        /*0080*/ 	.word	0x05000099


	//   ....[22]....
        /*0084*/ 	.word	0x05000099


	//   ....[23]....
        /*0088*/ 	.word	0x05000099


	//   ....[24]....
        /*008c*/ 	.word	0x05000099


	//   ....[25]....
        /*0090*/ 	.word	0x05000099


	//   ....[26]....
        /*0094*/ 	.word	0x05000099


	//   ....[27]....
        /*0098*/ 	.word	0x05000099


	//----- nvinfo : EIATTR_COOP_GROUP_INSTR_OFFSETS
	.align		4
.L_926:
        /*009c*/ 	.byte	0x04, 0x28
        /*009e*/ 	.short	(.L_928 - .L_927)


	//   ....[0]....
.L_927:
        /*00a0*/ 	.word	0x00003150


	//   ....[1]....
        /*00a4*/ 	.word	0x00003170


	//   ....[2]....
        /*00a8*/ 	.word	0x00003190


	//   ....[3]....
        /*00ac*/ 	.word	0x000031b0


	//   ....[4]....
        /*00b0*/ 	.word	0x000031d0


	//   ....[5]....
        /*00b4*/ 	.word	0x00003610


	//   ....[6]....
        /*00b8*/ 	.word	0x00003630


	//   ....[7]....
        /*00bc*/ 	.word	0x00003650


	//   ....[8]....
        /*00c0*/ 	.word	0x00003670


	//   ....[9]....
        /*00c4*/ 	.word	0x00003690


	//   ....[10]....
        /*00c8*/ 	.word	0x00003810


	//   ....[11]....
        /*00cc*/ 	.word	0x00003880


	//   ....[12]....
        /*00d0*/ 	.word	0x000038a0


	//   ....[13]....
        /*00d4*/ 	.word	0x000038b0


	//   ....[14]....
        /*00d8*/ 	.word	0x00003970


	//   ....[15]....
        /*00dc*/ 	.word	0x000039b0


	//   ....[16]....
        /*00e0*/ 	.word	0x00003a50


	//   ....[17]....
        /*00e4*/ 	.word	0x00003a80


	//   ....[18]....
        /*00e8*/ 	.word	0x00004850


	//   ....[19]....
        /*00ec*/ 	.word	0x000048c0


	//   ....[20]....
        /*00f0*/ 	.word	0x00004930


	//   ....[21]....
        /*00f4*/ 	.word	0x000049a0


	//   ....[22]....
        /*00f8*/ 	.word	0x00004a10


	//   ....[23]....
        /*00fc*/ 	.word	0x00004ea0


	//   ....[24]....
        /*0100*/ 	.word	0x00004f10


	//   ....[25]....
        /*0104*/ 	.word	0x00004f80


	//   ....[26]....
        /*0108*/ 	.word	0x00004ff0


	//   ....[27]....
        /*010c*/ 	.word	0x00005060


	//----- nvinfo : EIATTR_EXIT_INSTR_OFFSETS
	.align		4
.L_928:
        /*0110*/ 	.byte	0x04, 0x1c
        /*0112*/ 	.short	(.L_930 - .L_929)


	//   ....[0]....
.L_929:
        /*0114*/ 	.word	0x000009f0


	//   ....[1]....
        /*0118*/ 	.word	0x000047f0


	//----- nvinfo : EIATTR_MAX_THREADS
	.align		4
.L_930:
        /*011c*/ 	.byte	0x04, 0x05
        /*011e*/ 	.short	(.L_932 - .L_931)
.L_931:
        /*0120*/ 	.word	0x00000080
        /*0124*/ 	.word	0x00000001
        /*0128*/ 	.word	0x00000001


	//----- nvinfo : EIATTR_CRS_STACK_SIZE
	.align		4
.L_932:
        /*012c*/ 	.byte	0x04, 0x1e
        /*012e*/ 	.short	(.L_934 - .L_933)
.L_933:
        /*0130*/ 	.word	0x00000000


	//----- nvinfo : EIATTR_CBANK_PARAM_SIZE
	.align		4
.L_934:
        /*0134*/ 	.byte	0x03, 0x19
        /*0136*/ 	.short	0x00e8


	//----- nvinfo : EIATTR_PARAM_CBANK
	.align		4
        /*0138*/ 	.byte	0x04, 0x0a
        /*013a*/ 	.short	(.L_936 - .L_935)
	.align		4
.L_935:
        /*013c*/ 	.word	index@(.nv.constant0._ZN10layer_norm31ln_parallel_residual_fwd_kernelINS_13Kernel_traitsI13__nv_bfloat16S2_fS2_fjLj4096ELj1ELj1ELj4ELj16ENS_18Kernel_traits_baseILj4096ES2_S2_fS2_fjLj128EEEEELb0ELb0ELb0EEEvNS_9FwdParamsE)
        /*0140*/ 	.short	0x0210
        /*0142*/ 	.short	0x00e8


	//----- nvinfo : EIATTR_SW_WAR
	.align		4
.L_936:
        /*0144*/ 	.byte	0x04, 0x36
        /*0146*/ 	.short	(.L_938 - .L_937)
.L_937:
        /*0148*/ 	.word	0x00000008
.L_938:


//--------------------- .nv.info._ZN10layer_norm31ln_parallel_residual_fwd_kernelINS_13Kernel_traitsI13__nv_bfloat16S2_fS2_fjLj4096ELj1ELj1ELj4ELj16ENS_18Kernel_traits_baseILj4096ES2_S2_fS2_fjLj128EEEEELb0ELb0ELb1EEEvNS_9FwdParamsE --------------------------
	.section	.nv.info._ZN10layer_norm31ln_parallel_residual_fwd_kernelINS_13Kernel_traitsI13__nv_bfloat16S2_fS2_fjLj4096ELj1ELj1ELj4ELj16ENS_18Kernel_traits_baseILj4096ES2_S2_fS2_fjLj128EEEEELb0ELb0ELb1EEEvNS_9FwdParamsE,"",@"SHT_CUDA_INFO"
	.sectionflags	@""
	.align	4


	//----- nvinfo : EIATTR_CUDA_API_VERSION
	.align		4
        /*0000*/ 	.byte	0x04, 0x37
        /*0002*/ 	.short	(.L_940 - .L_939)
.L_939:
        /*0004*/ 	.word	0x00000082


	//----- nvinfo : EIATTR_KPARAM_INFO
	.align		4
.L_940:
        /*0008*/ 	.byte	0x04, 0x17
        /*000a*/ 	.short	(.L_942 - .L_941)
.L_941:
        /*000c*/ 	.word	0x00000000
        /*0010*/ 	.short	0x0000
        /*0012*/ 	.short	0x0000
        /*0014*/ 	.byte	0x00, 0xf0, 0xa1, 0x03


	//----- nvinfo : EIATTR_SPARSE_MMA_MASK
	.align		4
.L_942:
        /*0018*/ 	.byte	0x03, 0x50
        /*001a*/ 	.short	0x0000


	//----- nvinfo : EIATTR_MAXREG_COUNT
	.align		4
        /*001c*/ 	.byte	0x03, 0x1b
        /*001e*/ 	.short	0x00ff


	//----- nvinfo : EIATTR_NUM_BARRIERS
	.align		4
        /*0020*/ 	.byte	0x02, 0x4c
        /*0022*/ 	.byte	0x01
	.zero		1


	//----- nvinfo : EIATTR_MERCURY_ISA_VERSION
	.align		4
        /*0024*/ 	.byte	0x03, 0x5f
        /*0026*/ 	.short	0x0101


	//----- nvinfo : EIATTR_COOP_GROUP_MASK_REGIDS
	.align		4
        /*0028*/ 	.byte	0x04, 0x29
        /*002a*/ 	.short	(.L_944 - .L_943)


	//   ....[0]....
.L_943:
        /*002c*/ 	.word	0xffffffff


	//   ....[1]....
        /*0030*/ 	.word	0xffffffff


	//   ....[2]....
        /*0034*/ 	.word	0xffffffff


	//   ....[3]....
        /*0038*/ 	.word	0xffffffff


	//   ....[4]....
        /*003c*/ 	.word	0xffffffff


	//   ....[5]....
        /*0040*/ 	.word	0xffffffff


	//   ....[6]....
        /*0044*/ 	.word	0xffffffff


	//   ....[7]....
        /*0048*/ 	.word	0xffffffff


	//   ....[8]....
        /*004c*/ 	.word	0xffffffff


	//   ....[9]....
        /*0050*/ 	.word	0xffffffff


	//   ....[10]....
        /*0054*/ 	.word	0xffffffff


	//   ....[11]....
        /*0058*/ 	.word	0xffffffff


	//   ....[12]....
        /*005c*/ 	.word	0xffffffff


	//   ....[13]....
        /*0060*/ 	.word	0xffffffff


	//   ....[14]....
        /*0064*/ 	.word	0xffffffff


	//   ....[15]....
        /*0068*/ 	.word	0xffffffff


	//   ....[16]....
        /*006c*/ 	.word	0xffffffff


	//   ....[17]....
        /*0070*/ 	.word	0xffffffff


	//   ....[18]....
        /*0074*/ 	.word	0x050000be


	//   ....[19]....
        /*0078*/ 	.word	0x050000be


	//   ....[20]....
        /*007c*/ 	.word	0x050000be


	//   ....[21]....
        /*0080*/ 	.word	0x050000be


	//   ....[22]....
        /*0084*/ 	.word	0x050000be


	//   ....[23]....
        /*0088*/ 	.word	0x050000be


	//   ....[24]....
        /*008c*/ 	.word	0x050000be


	//   ....[25]....
        /*0090*/ 	.word	0x050000be


	//   ....[26]....
        /*0094*/ 	.word	0x050000be


	//   ....[27]....
        /*0098*/ 	.word	0x050000be


	//----- nvinfo : EIATTR_COOP_GROUP_INSTR_OFFSETS
	.align		4
.L_944:
        /*009c*/ 	.byte	0x04, 0x28
        /*009e*/ 	.short	(.L_946 - .L_945)


	//   ....[0]....
.L_945:
        /*00a0*/ 	.word	0x00002960


	//   ....[1]....
        /*00a4*/ 	.word	0x00002980


	//   ....[2]....
        /*00a8*/ 	.word	0x000029a0


	//   ....[3]....
        /*00ac*/ 	.word	0x000029c0


	//   ....[4]....
        /*00b0*/ 	.word	0x000029e0


	//   ....[5]....
        /*00b4*/ 	.word	0x00002e10


	//   ....[6]....
        /*00b8*/ 	.word	0x00002e30


	//   ....[7]....
        /*00bc*/ 	.word	0x00002e50


	//   ....[8]....
        /*00c0*/ 	.word	0x00002e70


	//   ....[9]....
        /*00c4*/ 	.word	0x00002e90


	//   ....[10]....
        /*00c8*/ 	.word	0x00002fe0


	//   ....[11]....
        /*00cc*/ 	.word	0x00003040


	//   ....[12]....
        /*00d0*/ 	.word	0x00003080


	//   ....[13]....
        /*00d4*/ 	.word	0x000030a0


	//   ....[14]....
        /*00d8*/ 	.word	0x00003130


	//   ....[15]....
        /*00dc*/ 	.word	0x00003160


	//   ....[16]....
        /*00e0*/ 	.word	0x000031f0


	//   ....[17]....
        /*00e4*/ 	.word	0x00003220


	//   ....[18]....
        /*00e8*/ 	.word	0x00003f90


	//   ....[19]....
        /*00ec*/ 	.word	0x00004000


	//   ....[20]....
        /*00f0*/ 	.word	0x00004070


	//   ....[21]....
        /*00f4*/ 	.word	0x000040e0


	//   ....[22]....
        /*00f8*/ 	.word	0x00004150


	//   ....[23]....
        /*00fc*/ 	.word	0x000045d0


	//   ....[24]....
        /*0100*/ 	.word	0x00004640


	//   ....[25]....
        /*0104*/ 	.word	0x000046b0


	//   ....[26]....
        /*0108*/ 	.word	0x00004720


	//   ....[27]....
        /*010c*/ 	.word	0x00004790


	//----- nvinfo : EIATTR_EXIT_INSTR_OFFSETS
	.align		4
.L_946:
        /*0110*/ 	.byte	0x04, 0x1c
        /*0112*/ 	.short	(.L_948 - .L_947)


	//   ....[0]....
.L_947:
        /*0114*/ 	.word	0x00000240


	//   ....[1]....
        /*0118*/ 	.word	0x00003f30


	//----- nvinfo : EIATTR_MAX_THREADS
	.align		4
.L_948:
        /*011c*/ 	.byte	0x04, 0x05
        /*011e*/ 	.short	(.L_950 - .L_949)
.L_949:
        /*0120*/ 	.word	0x00000080
        /*0124*/ 	.word	0x00000001
        /*0128*/ 	.word	0x00000001


	//----- nvinfo : EIATTR_CRS_STACK_SIZE
	.align		4
.L_950:
        /*012c*/ 	.byte	0x04, 0x1e
        /*012e*/ 	.short	(.L_952 - .L_951)
.L_951:
        /*0130*/ 	.word	0x00000000


	//----- nvinfo : EIATTR_CBANK_PARAM_SIZE
	.align		4
.L_952:
        /*0134*/ 	.byte	0x03, 0x19
        /*0136*/ 	.short	0x00e8


	//----- nvinfo : EIATTR_PARAM_CBANK
	.align		4
        /*0138*/ 	.byte	0x04, 0x0a
        /*013a*/ 	.short	(.L_954 - .L_953)
	.align		4
.L_953:
        /*013c*/ 	.word	index@(.nv.constant0._ZN10layer_norm31ln_parallel_residual_fwd_kernelINS_13Kernel_traitsI13__nv_bfloat16S2_fS2_fjLj4096ELj1ELj1ELj4ELj16ENS_18Kernel_traits_baseILj4096ES2_S2_fS2_fjLj128EEEEELb0ELb0ELb1EEEvNS_9FwdParamsE)
        /*0140*/ 	.short	0x0210
        /*0142*/ 	.short	0x00e8


	//----- nvinfo : EIATTR_SW_WAR
	.align		4
.L_954:
        /*0144*/ 	.byte	0x04, 0x36
        /*0146*/ 	.short	(.L_956 - .L_955)
.L_955:
        /*0148*/ 	.word	0x00000008
.L_956:


//--------------------- .nv.info._ZN10layer_norm31ln_parallel_residual_fwd_kernelINS_13Kernel_traitsI13__nv_bfloat16S2_fS2_fjLj4096ELj1ELj1ELj4ELj16ENS_18Kernel_traits_baseILj4096ES2_S2_fS2_fjLj128EEEEELb0ELb1ELb0EEEvNS_9FwdParamsE --------------------------
	.section	.nv.info._ZN10layer_norm31ln_parallel_residual_fwd_kernelINS_13Kernel_traitsI13__nv_bfloat16S2_fS2_fjLj4096ELj1ELj1ELj4ELj16ENS_18Kernel_traits_baseILj4096ES2_S2_fS2_fjLj128EEEEELb0ELb1ELb0EEEvNS_9FwdParamsE,"",@"SHT_CUDA_INFO"
	.sectionflags	@""
	.align	4


	//----- nvinfo : EIATTR_CUDA_API_VERSION
	.align		4
        /*0000*/ 	.byte	0x04, 0x37
        /*0002*/ 	.short	(.L_958 - .L_957)
.L_957:
        /*0004*/ 	.word	0x00000082


	//----- nvinfo : EIATTR_KPARAM_INFO
	.align		4
.L_958:
        /*0008*/ 	.byte	0x04, 0x17
        /*000a*/ 	.short	(.L_960 - .L_959)
.L_959:
        /*000c*/ 	.word	0x00000000
        /*0010*/ 	.short	0x0000
        /*0012*/ 	.short	0x0000
        /*0014*/ 	.byte	0x00, 0xf0, 0xa1, 0x03


	//----- nvinfo : EIATTR_SPARSE_MMA_MASK
	.align		4
.L_960:
        /*0018*/ 	.byte	0x03, 0x50
        /*001a*/ 	.short	0x0000


	//----- nvinfo : EIATTR_MAXREG_COUNT
	.align		4
        /*001c*/ 	.byte	0x03, 0x1b
        /*001e*/ 	.short	0x00ff


	//----- nvinfo : EIATTR_NUM_BARRIERS
	.align		4
        /*0020*/ 	.byte	0x02, 0x4c
        /*0022*/ 	.byte	0x01
	.zero		1


	//----- nvinfo : EIATTR_MERCURY_ISA_VERSION
	.align		4
        /*0024*/ 	.byte	0x03, 0x5f
        /*0026*/ 	.short	0x0101


	//----- nvinfo : EIATTR_COOP_GROUP_MASK_REGIDS
	.align		4
        /*0028*/ 	.byte	0x04, 0x29
        /*002a*/ 	.short	(.L_962 - .L_961)


	//   ....[0]....
.L_961:
        /*002c*/ 	.word	0xffffffff


	//   ....[1]....
        /*0030*/ 	.word	0xffffffff


	//   ....[2]....
        /*0034*/ 	.word	0xffffffff


	//   ....[3]....
        /*0038*/ 	.word	0xffffffff


	//   ....[4]....
        /*003c*/ 	.word	0xffffffff


	//   ....[5]....
        /*0040*/ 	.word	0xffffffff


	//   ....[6]....
        /*0044*/ 	.word	0xffffffff


	//   ....[7]....
        /*0048*/ 	.word	0xffffffff


	//   ....[8]....
        /*004c*/ 	.word	0xffffffff


	//   ....[9]....
        /*0050*/ 	.word	0xffffffff


	//   ....[10]....
        /*0054*/ 	.word	0xffffffff


	//   ....[11]....
        /*0058*/ 	.word	0xffffffff


	//   ....[12]....
        /*005c*/ 	.word	0xffffffff


	//   ....[13]....
        /*0060*/ 	.word	0xffffffff


	//   ....[14]....
        /*0064*/ 	.word	0xffffffff


	//   ....[15]....
        /*0068*/ 	.word	0xffffffff


	//   ....[16]....
        /*006c*/ 	.word	0xffffffff


	//   ....[17]....
        /*0070*/ 	.word	0xffffffff


	//   ....[18]....
        /*0074*/ 	.word	0x0500007a


	//   ....[19]....
        /*0078*/ 	.word	0x0500007a


	//   ....[20]....
        /*007c*/ 	.word	0x0500007a


	//   ....[21]....
        /*0080*/ 	.word	0x0500007a


	//   ....[22]....
        /*0084*/ 	.word	0x0500007a


	//   ....[23]....
        /*0088*/ 	.word	0x0500007a


	//   ....[24]....
        /*008c*/ 	.word	0x0500007a


	//   ....[25]....
        /*0090*/ 	.word	0x0500007a


	//   ....[26]....
        /*0094*/ 	.word	0x0500007a


	//   ....[27]....
        /*0098*/ 	.word	0x0500007a


	//----- nvinfo : EIATTR_COOP_GROUP_INSTR_OFFSETS
	.align		4
.L_962:
        /*009c*/ 	.byte	0x04, 0x28
        /*009e*/ 	.short	(.L_964 - .L_963)


	//   ....[0]....
.L_963:
        /*00a0*/ 	.word	0x000027c0


	//   ....[1]....
        /*00a4*/ 	.word	0x000027e0


	//   ....[2]....
        /*00a8*/ 	.word	0x00002800


	//   ....[3]....
        /*00ac*/ 	.word	0x00002820


	//   ....[4]....
        /*00b0*/ 	.word	0x00002840


	//   ....[5]....
        /*00b4*/ 	.word	0x00002c80


	//   ....[6]....
        /*00b8*/ 	.word	0x00002ca0


	//   ....[7]....
        /*00bc*/ 	.word	0x00002cc0


	//   ....[8]....
        /*00c0*/ 	.word	0x00002ce0


	//   ....[9]....
        /*00c4*/ 	.word	0x00002d00


	//   ....[10]....
        /*00c8*/ 	.word	0x00002e60


	//   ....[11]....
        /*00cc*/ 	.word	0x00002ed0


	//   ....[12]....
        /*00d0*/ 	.word	0x00002f50


	//   ....[13]....
        /*00d4*/ 	.word	0x00002fb0


	//   ....[14]....
        /*00d8*/ 	.word	0x00002fc0


	//   ....[15]....
        /*00dc*/ 	.word	0x00003070


	//   ....[16]....
        /*00e0*/ 	.word	0x00003090


	//   ....[17]....
        /*00e4*/ 	.word	0x000030d0


	//   ....[18]....
        /*00e8*/ 	.word	0x00003b00


	//   ....[19]....
        /*00ec*/ 	.word	0x00003b60


	//   ....[20]....
        /*00f0*/ 	.word	0x00003bc0


	//   ....[21]....
        /*00f4*/ 	.word	0x00003c20


	//   ....[22]....
        /*00f8*/ 	.word	0x00003c80


	//   ....[23]....
        /*00fc*/ 	.word	0x00004100


	//   ....[24]....
        /*0100*/ 	.word	0x00004160


	//   ....[25]....
        /*0104*/ 	.word	0x000041c0


	//   ....[26]....
        /*0108*/ 	.word	0x00004220


	//   ....[27]....
        /*010c*/ 	.word	0x00004270


	//----- nvinfo : EIATTR_EXIT_INSTR_OFFSETS
	.align		4
.L_964:
        /*0110*/ 	.byte	0x04, 0x1c
        /*0112*/ 	.short	(.L_966 - .L_965)


	//   ....[0]....
.L_965:
        /*0114*/ 	.word	0x000005b0


	//   ....[1]....
        /*0118*/ 	.word	0x00003ab0


	//----- nvinfo : EIATTR_MAX_THREADS
	.align		4
.L_966:
        /*011c*/ 	.byte	0x04, 0x05
        /*011e*/ 	.short	(.L_968 - .L_967)
.L_967:
        /*0120*/ 	.word	0x00000080
        /*0124*/ 	.word	0x00000001
        /*0128*/ 	.word	0x00000001


	//----- nvinfo : EIATTR_CRS_STACK_SIZE
	.align		4
.L_968:
        /*012c*/ 	.byte	0x04, 0x1e
        /*012e*/ 	.short	(.L_970 - .L_969)
.L_969:
        /*0130*/ 	.word	0x00000000


	//----- nvinfo : EIATTR_CBANK_PARAM_SIZE
	.align		4
.L_970:
        /*0134*/ 	.byte	0x03, 0x19
        /*0136*/ 	.short	0x00e8


	//----- nvinfo : EIATTR_PARAM_CBANK
	.align		4
        /*0138*/ 	.byte	0x04, 0x0a
        /*013a*/ 	.short	(.L_972 - .L_971)
	.align		4
.L_971:
        /*013c*/ 	.word	index@(.nv.constant0._ZN10layer_norm31ln_parallel_residual_fwd_kernelINS_13Kernel_traitsI13__nv_bfloat16S2_fS2_fjLj4096ELj1ELj1ELj4ELj16ENS_18Kernel_traits_baseILj4096ES2_S2_fS2_fjLj128EEEEELb0ELb1ELb0EEEvNS_9FwdParamsE)
        /*0140*/ 	.short	0x0210
        /*0142*/ 	.short	0x00e8


	//----- nvinfo : EIATTR_SW_WAR
	.align		4
.L_972:
        /*0144*/ 	.byte	0x04, 0x36
        /*0146*/ 	.short	(.L_974 - .L_973)
.L_973:
        /*0148*/ 	.word	0x00000008
.L_974:


//--------------------- .nv.info._ZN10layer_norm31ln_parallel_residual_fwd_kernelINS_13Kernel_traitsI13__nv_bfloat16S2_fS2_fjLj4096ELj1ELj1ELj4ELj16ENS_18Kernel_traits_baseILj4096ES2_S2_fS2_fjLj128EEEEELb0ELb1ELb1EEEvNS_9FwdParamsE --------------------------
	.section	.nv.info._ZN10layer_norm31ln_parallel_residual_fwd_kernelINS_13Kernel_traitsI13__nv_bfloat16S2_fS2_fjLj4096ELj1ELj1ELj4ELj16ENS_18Kernel_traits_baseILj4096ES2_S2_fS2_fjLj128EEEEELb0ELb1ELb1EEEvNS_9FwdParamsE,"",@"SHT_CUDA_INFO"
	.sectionflags	@""
	.align	4


	//----- nvinfo : EIATTR_CUDA_API_VERSION
	.align		4
        /*0000*/ 	.byte	0x04, 0x37
        /*0002*/ 	.short	(.L_976 - .L_975)
.L_975:
        /*0004*/ 	.word	0x00000082


	//----- nvinfo : EIATTR_KPARAM_INFO
	.align		4
.L_976:
        /*0008*/ 	.byte	0x04, 0x17
        /*000a*/ 	.short	(.L_978 - .L_977)
.L_977:
        /*000c*/ 	.word	0x00000000
        /*0010*/ 	.short	0x0000
        /*0012*/ 	.short	0x0000
        /*0014*/ 	.byte	0x00, 0xf0, 0xa1, 0x03


	//----- nvinfo : EIATTR_SPARSE_MMA_MASK
	.align		4
.L_978:
        /*0018*/ 	.byte	0x03, 0x50
        /*001a*/ 	.short	0x0000


	//----- nvinfo : EIATTR_MAXREG_COUNT
	.align		4
        /*001c*/ 	.byte	0x03, 0x1b
        /*001e*/ 	.short	0x00ff


	//----- nvinfo : EIATTR_NUM_BARRIERS
	.align		4
        /*0020*/ 	.byte	0x02, 0x4c
        /*0022*/ 	.byte	0x01
	.zero		1


	//----- nvinfo : EIATTR_MERCURY_ISA_VERSION
	.align		4
        /*0024*/ 	.byte	0x03, 0x5f
        /*0026*/ 	.short	0x0101


	//----- nvinfo : EIATTR_COOP_GROUP_MASK_REGIDS
	.align		4
        /*0028*/ 	.byte	0x04, 0x29
        /*002a*/ 	.short	(.L_980 - .L_979)


	//   ....[0]....
.L_979:
        /*002c*/ 	.word	0xffffffff


	//   ....[1]....
        /*0030*/ 	.word	0xffffffff


	//   ....[2]....
        /*0034*/ 	.word	0xffffffff


	//   ....[3]....
        /*0038*/ 	.word	0xffffffff


	//   ....[4]....
        /*003c*/ 	.word	0xffffffff


	//   ....[5]....
        /*0040*/ 	.word	0xffffffff


	//   ....[6]....
        /*0044*/ 	.word	0xffffffff


	//   ....[7]....
        /*0048*/ 	.word	0xffffffff


	//   ....[8]....
        /*004c*/ 	.word	0xffffffff


	//   ....[9]....
        /*0050*/ 	.word	0xffffffff


	//   ....[10]....
        /*0054*/ 	.word	0xffffffff


	//   ....[11]....
        /*0058*/ 	.word	0xffffffff


	//   ....[12]....
        /*005c*/ 	.word	0xffffffff


	//   ....[13]....
        /*0060*/ 	.word	0xffffffff


	//   ....[14]....
        /*0064*/ 	.word	0xffffffff


	//   ....[15]....
        /*0068*/ 	.word	0xffffffff


	//   ....[16]....
        /*006c*/ 	.word	0xffffffff


	//   ....[17]....
        /*0070*/ 	.word	0xffffffff


	//   ....[18]....
        /*0074*/ 	.word	0x05000057


	//   ....[19]....
        /*0078*/ 	.word	0x05000057


	//   ....[20]....
        /*007c*/ 	.word	0x05000057


	//   ....[21]....
        /*0080*/ 	.word	0x05000057


	//   ....[22]....
        /*0084*/ 	.word	0x05000057


	//   ....[23]....
        /*0088*/ 	.word	0x05000057


	//   ....[24]....
        /*008c*/ 	.word	0x05000057


	//   ....[25]....
        /*0090*/ 	.word	0x05000057


	//   ....[26]....
        /*0094*/ 	.word	0x05000057


	//   ....[27]....
        /*0098*/ 	.word	0x05000057


	//----- nvinfo : EIATTR_COOP_GROUP_INSTR_OFFSETS
	.align		4
.L_980:
        /*009c*/ 	.byte	0x04, 0x28
        /*009e*/ 	.short	(.L_982 - .L_981)


	//   ....[0]....
.L_981:
        /*00a0*/ 	.word	0x000021c0


	//   ....[1]....
        /*00a4*/ 	.word	0x000021e0


	//   ....[2]....
        /*00a8*/ 	.word	0x00002200


	//   ....[3]....
        /*00ac*/ 	.word	0x00002220


	//   ....[4]....
        /*00b0*/ 	.word	0x00002240


	//   ....[5]....
        /*00b4*/ 	.word	0x00002670


	//   ....[6]....
        /*00b8*/ 	.word	0x00002690


	//   ....[7]....
        /*00bc*/ 	.word	0x000026b0


	//   ....[8]....
        /*00c0*/ 	.word	0x000026d0


	//   ....[9]....
        /*00c4*/ 	.word	0x000026f0


	//   ....[10]....
        /*00c8*/ 	.word	0x00002810


	//   ....[11]....
        /*00cc*/ 	.word	0x00002890


	//   ....[12]....
        /*00d0*/ 	.word	0x000028f0


	//   ....[13]....
        /*00d4*/ 	.word	0x00002930


	//   ....[14]....
        /*00d8*/ 	.word	0x00002980


	//   ....[15]....
        /*00dc*/ 	.word	0x00002a00


	//   ....[16]....
        /*00e0*/ 	.word	0x00002a70


	//   ....[17]....
        /*00e4*/ 	.word	0x00002a90


	//   ....[18]....
        /*00e8*/ 	.word	0x000033a0


	//   ....[19]....
        /*00ec*/ 	.word	0x000033f0


	//   ....[20]....
        /*00f0*/ 	.word	0x00003450


	//   ....[21]....
        /*00f4*/ 	.word	0x000034b0


	//   ....[22]....
        /*00f8*/ 	.word	0x00003500


	//   ....[23]....
        /*00fc*/ 	.word	0x00003970


	//   ....[24]....
        /*0100*/ 	.word	0x000039c0


	//   ....[25]....
        /*0104*/ 	.word	0x00003a10


	//   ....[26]....
        /*0108*/ 	.word	0x00003a60


	//   ....[27]....
        /*010c*/ 	.word	0x00003ab0


	//----- nvinfo : EIATTR_EXIT_INSTR_OFFSETS
	.align		4
.L_982:
        /*0110*/ 	.byte	0x04, 0x1c
        /*0112*/ 	.short	(.L_984 - .L_983)


	//   ....[0]....
.L_983:
        /*0114*/ 	.word	0x00000160


	//   ....[1]....
        /*0118*/ 	.word	0x00003350


	//----- nvinfo : EIATTR_MAX_THREADS
	.align		4
.L_984:
        /*011c*/ 	.byte	0x04, 0x05
        /*011e*/ 	.short	(.L_986 - .L_985)
.L_985:
        /*0120*/ 	.word	0x00000080
        /*0124*/ 	.word	0x00000001
        /*0128*/ 	.word	0x00000001


	//----- nvinfo : EIATTR_CRS_STACK_SIZE
	.align		4
.L_986:
        /*012c*/ 	.byte	0x04, 0x1e
        /*012e*/ 	.short	(.L_988 - .L_987)
.L_987:
        /*0130*/ 	.word	0x00000000


	//----- nvinfo : EIATTR_CBANK_PARAM_SIZE
	.align		4
.L_988:
        /*0134*/ 	.byte	0x03, 0x19
        /*0136*/ 	.short	0x00e8


	//----- nvinfo : EIATTR_PARAM_CBANK
	.align		4
        /*0138*/ 	.byte	0x04, 0x0a
        /*013a*/ 	.short	(.L_990 - .L_989)
	.align		4
.L_989:
        /*013c*/ 	.word	index@(.nv.constant0._ZN10layer_norm31ln_parallel_residual_fwd_kernelINS_13Kernel_traitsI13__nv_bfloat16S2_fS2_fjLj4096ELj1ELj1ELj4ELj16ENS_18Kernel_traits_baseILj4096ES2_S2_fS2_fjLj128EEEEELb0ELb1ELb1EEEvNS_9FwdParamsE)
        /*0140*/ 	.short	0x0210
        /*0142*/ 	.short	0x00e8


	//----- nvinfo : EIATTR_SW_WAR
	.align		4
.L_990:
        /*0144*/ 	.byte	0x04, 0x36
        /*0146*/ 	.short	(.L_992 - .L_991)
.L_991:
        /*0148*/ 	.word	0x00000008
.L_992:


//--------------------- .nv.info._ZN10layer_norm31ln_parallel_residual_fwd_kernelINS_13Kernel_traitsI13__nv_bfloat16S2_fS2_fjLj4096ELj1ELj1ELj4ELj16ENS_18Kernel_traits_baseILj4096ES2_S2_fS2_fjLj128EEEEELb1ELb0ELb0EEEvNS_9FwdParamsE --------------------------
	.section	.nv.info._ZN10layer_norm31ln_parallel_residual_fwd_kernelINS_13Kernel_traitsI13__nv_bfloat16S2_fS2_fjLj4096ELj1ELj1ELj4ELj16ENS_18Kernel_traits_baseILj4096ES2_S2_fS2_fjLj128EEEEELb1ELb0ELb0EEEvNS_9FwdParamsE,"",@"SHT_CUDA_INFO"
	.sectionflags	@""
	.align	4


	//----- nvinfo : EIATTR_CUDA_API_VERSION
	.align		4
        /*0000*/ 	.byte	0x04, 0x37
        /*0002*/ 	.short	(.L_994 - .L_993)
.L_993:
        /*0004*/ 	.word	0x00000082


	//----- nvinfo : EIATTR_KPARAM_INFO
	.align		4
.L_994:
        /*0008*/ 	.byte	0x04, 0x17
        /*000a*/ 	.short	(.L_996 - .L_995)
.L_995:
        /*000c*/ 	.word	0x00000000
        /*0010*/ 	.short	0x0000
        /*0012*/ 	.short	0x0000
        /*0014*/ 	.byte	0x00, 0xf0, 0xa1, 0x03


	//----- nvinfo : EIATTR_SPARSE_MMA_MASK
	.align		4
.L_996:
        /*0018*/ 	.byte	0x03, 0x50
        /*001a*/ 	.short	0x0000


	//----- nvinfo : EIATTR_MAXREG_COUNT
	.align		4
        /*001c*/ 	.byte	0x03, 0x1b
        /*001e*/ 	.short	0x00ff


	//----- nvinfo : EIATTR_NUM_BARRIERS
	.align		4
        /*0020*/ 	.byte	0x02, 0x4c
        /*0022*/ 	.byte	0x01
	.zero		1


	//----- nvinfo : EIATTR_MERCURY_ISA_VERSION
	.align		4
        /*0024*/ 	.byte	0x03, 0x5f
        /*0026*/ 	.short	0x0101


	//----- nvinfo : EIATTR_COOP_GROUP_MASK_REGIDS
	.align		4
        /*0028*/ 	.byte	0x04, 0x29
        /*002a*/ 	.short	(.L_998 - .L_997)


	//   ....[0]....
.L_997:
        /*002c*/ 	.word	0xffffffff


	//   ....[1]....
        /*0030*/ 	.word	0xffffffff


	//   ....[2]....
        /*0034*/ 	.word	0xffffffff


	//   ....[3]....
        /*0038*/ 	.word	0xffffffff


	//   ....[4]....
        /*003c*/ 	.word	0xffffffff


	//   ....[5]....
        /*0040*/ 	.word	0xffffffff


	//   ....[6]....
        /*0044*/ 	.word	0xffffffff


	//   ....[7]....
        /*0048*/ 	.word	0xffffffff


	//   ....[8]....
        /*004c*/ 	.word	0xffffffff


	//   ....[9]....
        /*0050*/ 	.word	0xffffffff


	//   ....[10]....
        /*0054*/ 	.word	0xffffffff


	//   ....[11]....
        /*0058*/ 	.word	0xffffffff


	//   ....[12]....
        /*005c*/ 	.word	0xffffffff


	//   ....[13]....
        /*0060*/ 	.word	0xffffffff


	//   ....[14]....
        /*0064*/ 	.word	0xffffffff


	//   ....[15]....
        /*0068*/ 	.word	0xffffffff


	//   ....[16]....
        /*006c*/ 	.word	0xffffffff


	//   ....[17]....
        /*0070*/ 	.word	0xffffffff


	//   ....[18]....
        /*0074*/ 	.word	0x050000cf


	//   ....[19]....
        /*0078*/ 	.word	0x050000cf


	//   ....[20]....
        /*007c*/ 	.word	0x050000cf


	//   ....[21]....
        /*0080*/ 	.word	0x050000cf


	//   ....[22]....
        /*0084*/ 	.word	0x050000cf


	//   ....[23]....
        /*0088*/ 	.word	0x050000cf


	//   ....[24]....
        /*008c*/ 	.word	0x050000cf


	//   ....[25]....
        /*0090*/ 	.word	0x050000cf


	//   ....[26]....
        /*0094*/ 	.word	0x050000cf


	//   ....[27]....
        /*0098*/ 	.word	0x050000cf


	//----- nvinfo : EIATTR_COOP_GROUP_INSTR_OFFSETS
	.align		4
.L_998:
        /*009c*/ 	.byte	0x04, 0x28
        /*009e*/ 	.short	(.L_1000 - .L_999)


	//   ....[0]....
.L_999:
        /*00a0*/ 	.word	0x00019050


	//   ....[1]....
        /*00a4*/ 	.word	0x00019070


	//   ....[2]....
        /*00a8*/ 	.word	0x00019090


	//   ....[3]....
        /*00ac*/ 	.word	0x000190b0


	//   ....[4]....
        /*00b0*/ 	.word	0x000190d0


	//   ....[5]....
        /*00b4*/ 	.word	0x00019510


	//   ....[6]....
        /*00b8*/ 	.word	0x00019530


	//   ....[7]....
        /*00bc*/ 	.word	0x00019550


	//   ....[8]....
        /*00c0*/ 	.word	0x00019570


	//   ....[9]....
        /*00c4*/ 	.word	0x00019590


	//   ....[10]....
        /*00c8*/ 	.word	0x00019720


	//   ....[11]....
        /*00cc*/ 	.word	0x00019770


	//   ....[12]....
        /*00d0*/ 	.word	0x00019790


	//   ....[13]....
        /*00d4*/ 	.word	0x000197a0


	//   ....[14]....
        /*00d8*/ 	.word	0x00019860


	//   ....[15]....
        /*00dc*/ 	.word	0x000198a0


	//   ....[16]....
        /*00e0*/ 	.word	0x00019940


	//   ....[17]....
        /*00e4*/ 	.word	0x00019970


	//   ....[18]....
        /*00e8*/ 	.word	0x0001a760


	//   ....[19]....
        /*00ec*/ 	.word	0x0001a7d0


	//   ....[20]....
        /*00f0*/ 	.word	0x0001a840


	//   ....[21]....
        /*00f4*/ 	.word	0x0001a8b0


	//   ....[22]....
        /*00f8*/ 	.word	0x0001a920


	//   ....[23]....
        /*00fc*/ 	.word	0x0001adb0


	//   ....[24]....
        /*0100*/ 	.word	0x0001ae20


	//   ....[25]....
        /*0104*/ 	.word	0x0001ae90


	//   ....[26]....
        /*0108*/ 	.word	0x0001af00


	//   ....[27]....
        /*010c*/ 	.word	0x0001af70


	//----- nvinfo : EIATTR_EXIT_INSTR_OFFSETS
	.align		4
.L_1000:
        /*0110*/ 	.byte	0x04, 0x1c
        /*0112*/ 	.short	(.L_1002 - .L_1001)


	//   ....[0]....
.L_1001:
        /*0114*/ 	.word	0x00000ef0


	//   ....[1]....
        /*0118*/ 	.word	0x0001a700


	//----- nvinfo : EIATTR_MAX_THREADS
	.align		4
.L_1002:
        /*011c*/ 	.byte	0x04, 0x05
        /*011e*/ 	.short	(.L_1004 - .L_1003)
.L_1003:
        /*0120*/ 	.word	0x00000080
        /*0124*/ 	.word	0x00000001
        /*0128*/ 	.word	0x00000001


	//----- nvinfo : EIATTR_CRS_STACK_SIZE
	.align		4
.L_1004:
        /*012c*/ 	.byte	0x04, 0x1e
        /*012e*/ 	.short	(.L_1006 - .L_1005)
.L_1005:
        /*0130*/ 	.word	0x00000000


	//----- nvinfo : EIATTR_CBANK_PARAM_SIZE
	.align		4
.L_1006:
        /*0134*/ 	.byte	0x03, 0x19
        /*0136*/ 	.short	0x00e8


	//----- nvinfo : EIATTR_PARAM_CBANK
	.align		4
        /*0138*/ 	.byte	0x04, 0x0a
        /*013a*/ 	.short	(.L_1008 - .L_1007)
	.align		4
.L_1007:
        /*013c*/ 	.word	index@(.nv.constant0._ZN10layer_norm31ln_parallel_residual_fwd_kernelINS_13Kernel_traitsI13__nv_bfloat16S2_fS2_fjLj4096ELj1ELj1ELj4ELj16ENS_18Kernel_traits_baseILj4096ES2_S2_fS2_fjLj128EEEEELb1ELb0ELb0EEEvNS_9FwdParamsE)
        /*0140*/ 	.short	0x0210
        /*0142*/ 	.short	0x00e8


	//----- nvinfo : EIATTR_SW_WAR
	.align		4
.L_1008:
        /*0144*/ 	.byte	0x04, 0x36
        /*0146*/ 	.short	(.L_1010 - .L_1009)
.L_1009:
        /*0148*/ 	.word	0x00000008
.L_1010:


//--------------------- .nv.info._ZN10layer_norm31ln_parallel_residual_fwd_kernelINS_13Kernel_traitsI13__nv_bfloat16S2_fS2_fjLj4096ELj1ELj1ELj4ELj16ENS_18Kernel_traits_baseILj4096ES2_S2_fS2_fjLj128EEEEELb1ELb0ELb1EEEvNS_9FwdParamsE --------------------------
	.section	.nv.info._ZN10layer_norm31ln_parallel_residual_fwd_kernelINS_13Kernel_traitsI13__nv_bfloat16S2_fS2_fjLj4096ELj1ELj1ELj4ELj16ENS_18Kernel_traits_baseILj4096ES2_S2_fS2_fjLj128EEEEELb1ELb0ELb1EEEvNS_9FwdParamsE,"",@"SHT_CUDA_INFO"
	.sectionflags	@""
	.align	4


	//----- nvinfo : EIATTR_CUDA_API_VERSION
	.align		4
        /*0000*/ 	.byte	0x04, 0x37
        /*0002*/ 	.short	(.L_1012 - .L_1011)
.L_1011:
        /*0004*/ 	.word	0x00000082


	//----- nvinfo : EIATTR_KPARAM_INFO
	.align		4
.L_1012:
        /*0008*/ 	.byte	0x04, 0x17
        /*000a*/ 	.short	(.L_1014 - .L_1013)
.L_1013:
        /*000c*/ 	.word	0x00000000
        /*0010*/ 	.short	0x0000
        /*0012*/ 	.short	0x0000
        /*0014*/ 	.byte	0x00, 0xf0, 0xa1, 0x03


	//----- nvinfo : EIATTR_SPARSE_MMA_MASK
	.align		4
.L_1014:
        /*0018*/ 	.byte	0x03, 0x50
        /*001a*/ 	.short	0x0000


	//----- nvinfo : EIATTR_MAXREG_COUNT
	.align		4
        /*001c*/ 	.byte	0x03, 0x1b
        /*001e*/ 	.short	0x00ff


	//----- nvinfo : EIATTR_NUM_BARRIERS
	.align		4
        /*0020*/ 	.byte	0x02, 0x4c
        /*0022*/ 	.byte	0x01
	.zero		1


	//----- nvinfo : EIATTR_MERCURY_ISA_VERSION
	.align		4
        /*0024*/ 	.byte	0x03, 0x5f
        /*0026*/ 	.short	0x0101


	//----- nvinfo : EIATTR_COOP_GROUP_MASK_REGIDS
	.align		4
        /*0028*/ 	.byte	0x04, 0x29
        /*002a*/ 	.short	(.L_1016 - .L_1015)


	//   ....[0]....
.L_1015:
        /*002c*/ 	.word	0xffffffff


	//   ....[1]....
        /*0030*/ 	.word	0xffffffff


	//   ....[2]....
        /*0034*/ 	.word	0xffffffff


	//   ....[3]....
        /*0038*/ 	.word	0xffffffff


	//   ....[4]....
        /*003c*/ 	.word	0xffffffff


	//   ....[5]....
        /*0040*/ 	.word	0xffffffff


	//   ....[6]....
        /*0044*/ 	.word	0xffffffff


	//   ....[7]....
        /*0048*/ 	.word	0xffffffff


	//   ....[8]....
        /*004c*/ 	.word	0xffffffff


	//   ....[9]....
        /*0050*/ 	.word	0xffffffff


	//   ....[10]....
        /*0054*/ 	.word	0xffffffff


	//   ....[11]....
        /*0058*/ 	.word	0xffffffff


	//   ....[12]....
        /*005c*/ 	.word	0xffffffff


	//   ....[13]....
        /*0060*/ 	.word	0xffffffff


	//   ....[14]....
        /*0064*/ 	.word	0xffffffff


	//   ....[15]....
        /*0068*/ 	.word	0xffffffff


	//   ....[16]....
        /*006c*/ 	.word	0xffffffff


	//   ....[17]....
        /*0070*/ 	.word	0xffffffff


	//   ....[18]....
        /*0074*/ 	.word	0x050000a7


	//   ....[19]....
        /*0078*/ 	.word	0x050000a7


	//   ....[20]....
        /*007c*/ 	.word	0x050000a7


	//   ....[21]....
        /*0080*/ 	.word	0x050000a7


	//   ....[22]....
        /*0084*/ 	.word	0x050000a7


	//   ....[23]....
        /*0088*/ 	.word	0x050000a7


	//   ....[24]....
        /*008c*/ 	.word	0x050000a7


	//   ....[25]....
        /*0090*/ 	.word	0x050000a7


	//   ....[26]....
        /*0094*/ 	.word	0x050000a7


	//   ....[27]....
        /*0098*/ 	.word	0x050000a7


	//----- nvinfo : EIATTR_COOP_GROUP_INSTR_OFFSETS
	.align		4
.L_1016:
        /*009c*/ 	.byte	0x04, 0x28
        /*009e*/ 	.short	(.L_1018 - .L_1017)


	//   ....[0]....
.L_1017:
        /*00a0*/ 	.word	0x00018010


	//   ....[1]....
        /*00a4*/ 	.word	0x00018030


	//   ....[2]....
        /*00a8*/ 	.word	0x00018050


	//   ....[3]....
        /*00ac*/ 	.word	0x00018070


	//   ....[4]....
        /*00b0*/ 	.word	0x00018090


	//   ....[5]....
        /*00b4*/ 	.word	0x000184c0


	//   ....[6]....
        /*00b8*/ 	.word	0x000184e0


	//   ....[7]....
        /*00bc*/ 	.word	0x00018500


	//   ....[8]....
        /*00c0*/ 	.word	0x00018520


	//   ....[9]....
        /*00c4*/ 	.word	0x00018540


	//   ....[10]....
        /*00c8*/ 	.word	0x00018680


	//   ....[11]....
        /*00cc*/ 	.word	0x00018700


	//   ....[12]....
        /*00d0*/ 	.word	0x00018730


	//   ....[13]....
        /*00d4*/ 	.word	0x00018740


	//   ....[14]....
        /*00d8*/ 	.word	0x000187f0


	//   ....[15]....
        /*00dc*/ 	.word	0x00018830


	//   ....[16]....
        /*00e0*/ 	.word	0x000188b0


	//   ....[17]....
        /*00e4*/ 	.word	0x000188f0


	//   ....[18]....
        /*00e8*/ 	.word	0x00019bf0


	//   ....[19]....
        /*00ec*/ 	.word	0x00019c60


	//   ....[20]....
        /*00f0*/ 	.word	0x00019cd0


	//   ....[21]....
        /*00f4*/ 	.word	0x00019d40


	//   ....[22]....
        /*00f8*/ 	.word	0x00019db0


	//   ....[23]....
        /*00fc*/ 	.word	0x0001a230


	//   ....[24]....
        /*0100*/ 	.word	0x0001a2a0


	//   ....[25]....
        /*0104*/ 	.word	0x0001a310


	//   ....[26]....
        /*0108*/ 	.word	0x0001a380


	//   ....[27]....
        /*010c*/ 	.word	0x0001a3f0


	//----- nvinfo : EIATTR_EXIT_INSTR_OFFSETS
	.align		4
.L_1018:
        /*0110*/ 	.byte	0x04, 0x1c
        /*0112*/ 	.short	(.L_1020 - .L_1019)


	//   ....[0]....
.L_1019:
        /*0114*/ 	.word	0x000002d0


	//   ....[1]....
        /*0118*/ 	.word	0x00019ba0


	//----- nvinfo : EIATTR_MAX_THREADS
	.align		4
.L_1020:
        /*011c*/ 	.byte	0x04, 0x05
        /*011e*/ 	.short	(.L_1022 - .L_1021)
.L_1021:
        /*0120*/ 	.word	0x00000080
        /*0124*/ 	.word	0x00000001
        /*0128*/ 	.word	0x00000001


	//----- nvinfo : EIATTR_CRS_STACK_SIZE
	.align		4
.L_1022:
        /*012c*/ 	.byte	0x04, 0x1e
        /*012e*/ 	.short	(.L_1024 - .L_1023)
.L_1023:
        /*0130*/ 	.word	0x00000000


	//----- nvinfo : EIATTR_CBANK_PARAM_SIZE
	.align		4
.L_1024:
        /*0134*/ 	.byte	0x03, 0x19
        /*0136*/ 	.short	0x00e8


	//----- nvinfo : EIATTR_PARAM_CBANK
	.align		4
        /*0138*/ 	.byte	0x04, 0x0a
        /*013a*/ 	.short	(.L_1026 - .L_1025)
	.align		4
.L_1025:
        /*013c*/ 	.word	index@(.nv.constant0._ZN10layer_norm31ln_parallel_residual_fwd_kernelINS_13Kernel_traitsI13__nv_bfloat16S2_fS2_fjLj4096ELj1ELj1ELj4ELj16ENS_18Kernel_traits_baseILj4096ES2_S2_fS2_fjLj128EEEEELb1ELb0ELb1EEEvNS_9FwdParamsE)
        /*0140*/ 	.short	0x0210
        /*0142*/ 	.short	0x00e8


	//----- nvinfo : EIATTR_SW_WAR
	.align		4
.L_1026:
        /*0144*/ 	.byte	0x04, 0x36
        /*0146*/ 	.short	(.L_1028 - .L_1027)
.L_1027:
        /*0148*/ 	.word	0x00000008
.L_1028:


//--------------------- .nv.info._ZN10layer_norm31ln_parallel_residual_fwd_kernelINS_13Kernel_traitsI13__nv_bfloat16S2_fS2_fjLj4096ELj1ELj1ELj4ELj16ENS_18Kernel_traits_baseILj4096ES2_S2_fS2_fjLj128EEEEELb1ELb1ELb0EEEvNS_9FwdParamsE --------------------------
	.section	.nv.info._ZN10layer_norm31ln_parallel_residual_fwd_kernelINS_13Kernel_traitsI13__nv_bfloat16S2_fS2_fjLj4096ELj1ELj1ELj4ELj16ENS_18Kernel_traits_baseILj4096ES2_S2_fS2_fjLj128EEEEELb1ELb1ELb0EEEvNS_9FwdParamsE,"",@"SHT_CUDA_INFO"
	.sectionflags	@""
	.align	4


	//----- nvinfo : EIATTR_CUDA_API_VERSION
	.align		4
        /*0000*/ 	.byte	0x04, 0x37
        /*0002*/ 	.short	(.L_1030 - .L_1029)
.L_1029:
        /*0004*/ 	.word	0x00000082


	//----- nvinfo : EIATTR_KPARAM_INFO
	.align		4
.L_1030:
        /*0008*/ 	.byte	0x04, 0x17
        /*000a*/ 	.short	(.L_1032 - .L_1031)
.L_1031:
        /*000c*/ 	.word	0x00000000
        /*0010*/ 	.short	0x0000
        /*0012*/ 	.short	0x0000
        /*0014*/ 	.byte	0x00, 0xf0, 0xa1, 0x03


	//----- nvinfo : EIATTR_SPARSE_MMA_MASK
	.align		4
.L_1032:
        /*0018*/ 	.byte	0x03, 0x50
        /*001a*/ 	.short	0x0000


	//----- nvinfo : EIATTR_MAXREG_COUNT
	.align		4
        /*001c*/ 	.byte	0x03, 0x1b
        /*001e*/ 	.short	0x00ff


	//----- nvinfo : EIATTR_NUM_BARRIERS
	.align		4
        /*0020*/ 	.byte	0x02, 0x4c
        /*0022*/ 	.byte	0x01
	.zero		1


	//----- nvinfo : EIATTR_MERCURY_ISA_VERSION
	.align		4
        /*0024*/ 	.byte	0x03, 0x5f
        /*0026*/ 	.short	0x0101


	//----- nvinfo : EIATTR_COOP_GROUP_MASK_REGIDS
	.align		4
        /*0028*/ 	.byte	0x04, 0x29
        /*002a*/ 	.short	(.L_1034 - .L_1033)


	//   ....[0]....
.L_1033:
        /*002c*/ 	.word	0xffffffff


	//   ....[1]....
        /*0030*/ 	.word	0xffffffff


	//   ....[2]....
        /*0034*/ 	.word	0xffffffff


	//   ....[3]....
        /*0038*/ 	.word	0xffffffff


	//   ....[4]....
        /*003c*/ 	.word	0xffffffff


	//   ....[5]....
        /*0040*/ 	.word	0xffffffff


	//   ....[6]....
        /*0044*/ 	.word	0xffffffff


	//   ....[7]....
        /*0048*/ 	.word	0xffffffff


	//   ....[8]....
        /*004c*/ 	.word	0xffffffff


	//   ....[9]....
        /*0050*/ 	.word	0xffffffff


	//   ....[10]....
        /*0054*/ 	.word	0xffffffff


	//   ....[11]....
        /*0058*/ 	.word	0xffffffff


	//   ....[12]....
        /*005c*/ 	.word	0xffffffff


	//   ....[13]....
        /*0060*/ 	.word	0xffffffff


	//   ....[14]....
        /*0064*/ 	.word	0xffffffff


	//   ....[15]....
        /*0068*/ 	.word	0xffffffff


	//   ....[16]....
        /*006c*/ 	.word	0xffffffff


	//   ....[17]....
        /*0070*/ 	.word	0xffffffff


	//   ....[18]....
        /*0074*/ 	.word	0x0500008f


	//   ....[19]....
        /*0078*/ 	.word	0x0500008f


	//   ....[20]....
        /*007c*/ 	.word	0x0500008f


	//   ....[21]....
        /*0080*/ 	.word	0x0500008f


	//   ....[22]....
        /*0084*/ 	.word	0x0500008f


	//   ....[23]....
        /*0088*/ 	.word	0x0500008f


	//   ....[24]....
        /*008c*/ 	.word	0x0500008f


	//   ....[25]....
        /*0090*/ 	.word	0x0500008f


	//   ....[26]....
        /*0094*/ 	.word	0x0500008f


	//   ....[27]....
        /*0098*/ 	.word	0x0500008f


	//----- nvinfo : EIATTR_COOP_GROUP_INSTR_OFFSETS
	.align		4
.L_1034:
        /*009c*/ 	.byte	0x04, 0x28
        /*009e*/ 	.short	(.L_1036 - .L_1035)


	//   ....[0]....
.L_1035:
        /*00a0*/ 	.word	0x000186d0


	//   ....[1]....
        /*00a4*/ 	.word	0x000186f0


	//   ....[2]....
        /*00a8*/ 	.word	0x00018710


	//   ....[3]....
        /*00ac*/ 	.word	0x00018730


	//   ....[4]....
        /*00b0*/ 	.word	0x00018750


	//   ....[5]....
        /*00b4*/ 	.word	0x00018b90


	//   ....[6]....
        /*00b8*/ 	.word	0x00018bb0


	//   ....[7]....
        /*00bc*/ 	.word	0x00018bd0


	//   ....[8]....
        /*00c0*/ 	.word	0x00018bf0


	//   ....[9]....
        /*00c4*/ 	.word	0x00018c10


	//   ....[10]....
        /*00c8*/ 	.word	0x00018da0


	//   ....[11]....
        /*00cc*/ 	.word	0x00018df0


	//   ....[12]....
        /*00d0*/ 	.word	0x00018e10


	//   ....[13]....
        /*00d4*/ 	.word	0x00018e20


	//   ....[14]....
        /*00d8*/ 	.word	0x00018ee0


	//   ....[15]....
        /*00dc*/ 	.word	0x00018f20


	//   ....[16]....
        /*00e0*/ 	.word	0x00018fc0


	//   ....[17]....
        /*00e4*/ 	.word	0x00018ff0


	//   ....[18]....
        /*00e8*/ 	.word	0x00019a20


	//   ....[19]....
        /*00ec*/ 	.word	0x00019a90


	//   ....[20]....
        /*00f0*/ 	.word	0x00019b00


	//   ....[21]....
        /*00f4*/ 	.word	0x00019b70


	//   ....[22]....
        /*00f8*/ 	.word	0x00019be0


	//   ....[23]....
        /*00fc*/ 	.word	0x0001a070


	//   ....[24]....
        /*0100*/ 	.word	0x0001a0e0


	//   ....[25]....
        /*0104*/ 	.word	0x0001a150


	//   ....[26]....
        /*0108*/ 	.word	0x0001a1c0


	//   ....[27]....
        /*010c*/ 	.word	0x0001a230


	//----- nvinfo : EIATTR_EXIT_INSTR_OFFSETS
	.align		4
.L_1036:
        /*0110*/ 	.byte	0x04, 0x1c
        /*0112*/ 	.short	(.L_1038 - .L_1037)


	//   ....[0]....
.L_1037:
        /*0114*/ 	.word	0x00000ab0


	//   ....[1]....
        /*0118*/ 	.word	0x000199c0


	//----- nvinfo : EIATTR_MAX_THREADS
	.align		4
.L_1038:
        /*011c*/ 	.byte	0x04, 0x05
        /*011e*/ 	.short	(.L_1040 - .L_1039)
.L_1039:
        /*0120*/ 	.word	0x00000080
        /*0124*/ 	.word	0x00000001
        /*0128*/ 	.word	0x00000001


	//----- nvinfo : EIATTR_CRS_STACK_SIZE
	.align		4
.L_1040:
        /*012c*/ 	.byte	0x04, 0x1e
        /*012e*/ 	.short	(.L_1042 - .L_1041)
.L_1041:
        /*0130*/ 	.word	0x00000000


	//----- nvinfo : EIATTR_CBANK_PARAM_SIZE
	.align		4
.L_1042:
        /*0134*/ 	.byte	0x03, 0x19
        /*0136*/ 	.short	0x00e8


	//----- nvinfo : EIATTR_PARAM_CBANK
	.align		4
        /*0138*/ 	.byte	0x04, 0x0a
        /*013a*/ 	.short	(.L_1044 - .L_1043)
	.align		4
.L_1043:
        /*013c*/ 	.word	index@(.nv.constant0._ZN10layer_norm31ln_parallel_residual_fwd_kernelINS_13Kernel_traitsI13__nv_bfloat16S2_fS2_fjLj4096ELj1ELj1ELj4ELj16ENS_18Kernel_traits_baseILj4096ES2_S2_fS2_fjLj128EEEEELb1ELb1ELb0EEEvNS_9FwdParamsE)
        /*0140*/ 	.short	0x0210
        /*0142*/ 	.short	0x00e8


	//----- nvinfo : EIATTR_SW_WAR
	.align		4
.L_1044:
        /*0144*/ 	.byte	0x04, 0x36
        /*0146*/ 	.short	(.L_1046 - .L_1045)
.L_1045:
        /*0148*/ 	.word	0x00000008
.L_1046:


//--------------------- .nv.info._ZN10layer_norm31ln_parallel_residual_fwd_kernelINS_13Kernel_traitsI13__nv_bfloat16S2_fS2_fjLj4096ELj1ELj1ELj4ELj16ENS_18Kernel_traits_baseILj4096ES2_S2_fS2_fjLj128EEEEELb1ELb1ELb1EEEvNS_9FwdParamsE --------------------------
	.section	.nv.info._ZN10layer_norm31ln_parallel_residual_fwd_kernelINS_13Kernel_traitsI13__nv_bfloat16S2_fS2_fjLj4096ELj1ELj1ELj4ELj16ENS_18Kernel_traits_baseILj4096ES2_S2_fS2_fjLj128EEEEELb1ELb1ELb1EEEvNS_9FwdParamsE,"",@"SHT_CUDA_INFO"
	.sectionflags	@""
	.align	4


	//----- nvinfo : EIATTR_CUDA_API_VERSION
	.align		4
        /*0000*/ 	.byte	0x04, 0x37
        /*0002*/ 	.short	(.L_1048 - .L_1047)
.L_1047:
        /*0004*/ 	.word	0x00000082


	//----- nvinfo : EIATTR_KPARAM_INFO
	.align		4
.L_1048:
        /*0008*/ 	.byte	0x04, 0x17
        /*000a*/ 	.short	(.L_1050 - .L_1049)
.L_1049:
        /*000c*/ 	.word	0x00000000
        /*0010*/ 	.short	0x0000
        /*0012*/ 	.short	0x0000
        /*0014*/ 	.byte	0x00, 0xf0, 0xa1, 0x03


	//----- nvinfo : EIATTR_SPARSE_MMA_MASK
	.align		4
.L_1050:
        /*0018*/ 	.byte	0x03, 0x50
        /*001a*/ 	.short	0x0000


	//----- nvinfo : EIATTR_MAXREG_COUNT
	.align		4
        /*001c*/ 	.byte	0x03, 0x1b
        /*001e*/ 	.short	0x00ff


	//----- nvinfo : EIATTR_NUM_BARRIERS
	.align		4
        /*0020*/ 	.byte	0x02, 0x4c
        /*0022*/ 	.byte	0x01
	.zero		1


	//----- nvinfo : EIATTR_MERCURY_ISA_VERSION
	.align		4
        /*0024*/ 	.byte	0x03, 0x5f
        /*0026*/ 	.short	0x0101


	//----- nvinfo : EIATTR_COOP_GROUP_MASK_REGIDS
	.align		4
        /*0028*/ 	.byte	0x04, 0x29
        /*002a*/ 	.short	(.L_1052 - .L_1051)


	//   ....[0]....
.L_1051:
        /*002c*/ 	.word	0xffffffff


	//   ....[1]....
        /*0030*/ 	.word	0xffffffff


	//   ....[2]....
        /*0034*/ 	.word	0xffffffff


	//   ....[3]....
        /*0038*/ 	.word	0xffffffff


	//   ....[4]....
        /*003c*/ 	.word	0xffffffff


	//   ....[5]....
        /*0040*/ 	.word	0xffffffff


	//   ....[6]....
        /*0044*/ 	.word	0xffffffff


	//   ....[7]....
        /*0048*/ 	.word	0xffffffff


	//   ....[8]....
        /*004c*/ 	.word	0xffffffff


	//   ....[9]....
        /*0050*/ 	.word	0xffffffff


	//   ....[10]....
        /*0054*/ 	.word	0xffffffff


	//   ....[11]....
        /*0058*/ 	.word	0xffffffff


	//   ....[12]....
        /*005c*/ 	.word	0xffffffff


	//   ....[13]....
        /*0060*/ 	.word	0xffffffff


	//   ....[14]....
        /*0064*/ 	.word	0xffffffff


	//   ....[15]....
        /*0068*/ 	.word	0xffffffff


	//   ....[16]....
        /*006c*/ 	.word	0xffffffff


	//   ....[17]....
        /*0070*/ 	.word	0xffffffff


	//   ....[18]....
        /*0074*/ 	.word	0x0500008b


	//   ....[19]....
        /*0078*/ 	.word	0x0500008b


	//   ....[20]....
        /*007c*/ 	.word	0x0500008b


	//   ....[21]....
        /*0080*/ 	.word	0x0500008b


	//   ....[22]....
        /*0084*/ 	.word	0x0500008b


	//   ....[23]....
        /*0088*/ 	.word	0x0500008b


	//   ....[24]....
        /*008c*/ 	.word	0x0500008b


	//   ....[25]....
        /*0090*/ 	.word	0x0500008b


	//   ....[26]....
        /*0094*/ 	.word	0x0500008b


	//   ....[27]....
        /*0098*/ 	.word	0x0500008b


	//----- nvinfo : EIATTR_COOP_GROUP_INSTR_OFFSETS
	.align		4
.L_1052:
        /*009c*/ 	.byte	0x04, 0x28
        /*009e*/ 	.short	(.L_1054 - .L_1053)


	//   ....[0]....
.L_1053:
        /*00a0*/ 	.word	0x00017dd0


	//   ....[1]....
        /*00a4*/ 	.word	0x00017df0


	//   ....[2]....
        /*00a8*/ 	.word	0x00017e10


	//   ....[3]....
        /*00ac*/ 	.word	0x00017e30


	//   ....[4]....
        /*00b0*/ 	.word	0x00017e50


	//   ....[5]....
        /*00b4*/ 	.word	0x00018280


	//   ....[6]....
        /*00b8*/ 	.word	0x000182a0


	//   ....[7]....
        /*00bc*/ 	.word	0x000182c0


	//   ....[8]....
        /*00c0*/ 	.word	0x000182e0


	//   ....[9]....
        /*00c4*/ 	.word	0x00018300


	//   ....[10]....
        /*00c8*/ 	.word	0x00018460


	//   ....[11]....
        /*00cc*/ 	.word	0x000184c0


	//   ....[12]....
        /*00d0*/ 	.word	0x000184f0


	//   ....[13]....
        /*00d4*/ 	.word	0x00018500


	//   ....[14]....
        /*00d8*/ 	.word	0x000185a0


	//   ....[15]....
        /*00dc*/ 	.word	0x00018600


	//   ....[16]....
        /*00e0*/ 	.word	0x00018680


	//   ....[17]....
        /*00e4*/ 	.word	0x000186b0


	//   ....[18]....
        /*00e8*/ 	.word	0x00018fd0


	//   ....[19]....
        /*00ec*/ 	.word	0x00019040


	//   ....[20]....
        /*00f0*/ 	.word	0x000190b0


	//   ....[21]....
        /*00f4*/ 	.word	0x00019120


	//   ....[22]....
        /*00f8*/ 	.word	0x00019190


	//   ....[23]....
        /*00fc*/ 	.word	0x00019610


	//   ....[24]....
        /*0100*/ 	.word	0x00019680


	//   ....[25]....
        /*0104*/ 	.word	0x000196f0


	//   ....[26]....
        /*0108*/ 	.word	0x00019760


	//   ....[27]....
        /*010c*/ 	.word	0x000197d0


	//----- nvinfo : EIATTR_EXIT_INSTR_OFFSETS
	.align		4
.L_1054:
        /*0110*/ 	.byte	0x04, 0x1c
        /*0112*/ 	.short	(.L_1056 - .L_1055)


	//   ....[0]....
.L_1055:
        /*0114*/ 	.word	0x000005d0


	//   ....[1]....
        /*0118*/ 	.word	0x00018f80


	//----- nvinfo : EIATTR_MAX_THREADS
	.align		4
.L_1056:
        /*011c*/ 	.byte	0x04, 0x05
        /*011e*/ 	.short	(.L_1058 - .L_1057)
.L_1057:
        /*0120*/ 	.word	0x00000080
        /*0124*/ 	.word	0x00000001
        /*0128*/ 	.word	0x00000001


	//----- nvinfo : EIATTR_CRS_STACK_SIZE
	.align		4
.L_1058:
        /*012c*/ 	.byte	0x04, 0x1e
        /*012e*/ 	.short	(.L_1060 - .L_1059)
.L_1059:
        /*0130*/ 	.word	0x00000000


	//----- nvinfo : EIATTR_CBANK_PARAM_SIZE
	.align		4
.L_1060:
        /*0134*/ 	.byte	0x03, 0x19
        /*0136*/ 	.short	0x00e8


	//----- nvinfo : EIATTR_PARAM_CBANK
	.align		4
        /*0138*/ 	.byte	0x04, 0x0a
        /*013a*/ 	.short	(.L_1062 - .L_1061)
	.align		4
.L_1061:
        /*013c*/ 	.word	index@(.nv.constant0._ZN10layer_norm31ln_parallel_residual_fwd_kernelINS_13Kernel_traitsI13__nv_bfloat16S2_fS2_fjLj4096ELj1ELj1ELj4ELj16ENS_18Kernel_traits_baseILj4096ES2_S2_fS2_fjLj128EEEEELb1ELb1ELb1EEEvNS_9FwdParamsE)
        /*0140*/ 	.short	0x0210
        /*0142*/ 	.short	0x00e8


	//----- nvinfo : EIATTR_SW_WAR
	.align		4
.L_1062:
        /*0144*/ 	.byte	0x04, 0x36
        /*0146*/ 	.short	(.L_1064 - .L_1063)
.L_1063:
        /*0148*/ 	.word	0x00000008
.L_1064:


//--------------------- .nv.info._ZN10layer_norm31ln_parallel_residual_fwd_kernelINS_13Kernel_traitsIf13__nv_bfloat16fS2_fjLj4096ELj1ELj1ELj4ELj16ENS_18Kernel_traits_baseILj4096EfS2_fS2_fjLj128EEEEELb0ELb0ELb0EEEvNS_9FwdParamsE --------------------------
	.section	.nv.info._ZN10layer_norm31ln_parallel_residual_fwd_kernelINS_13Kernel_traitsIf13__nv_bfloat16fS2_fjLj4096ELj1ELj1ELj4ELj16ENS_18Kernel_traits_baseILj4096EfS2_fS2_fjLj128EEEEELb0ELb0ELb0EEEvNS_9FwdParamsE,"",@"SHT_CUDA_INFO"
	.sectionflags	@""
	.align	4


	//----- nvinfo : EIATTR_CUDA_API_VERSION
	.align		4
        /*0000*/ 	.byte	0x04, 0x37
        /*0002*/ 	.short	(.L_1066 - .L_1065)
.L_1065:
        /*0004*/ 	.word	0x00000082


	//----- nvinfo : EIATTR_KPARAM_INFO
	.align		4
.L_1066:
        /*0008*/ 	.byte	0x04, 0x17
        /*000a*/ 	.short	(.L_1068 - .L_1067)
.L_1067:
        /*000c*/ 	.word	0x00000000
        /*0010*/ 	.short	0x0000
        /*0012*/ 	.short	0x0000
        /*0014*/ 	.byte	0x00, 0xf0, 0xa1, 0x03


	//----- nvinfo : EIATTR_SPARSE_MMA_MASK
	.align		4
.L_1068:
        /*0018*/ 	.byte	0x03, 0x50
        /*001a*/ 	.short	0x0000


	//----- nvinfo : EIATTR_MAXREG_COUNT
	.align		4
        /*001c*/ 	.byte	0x03, 0x1b
        /*001e*/ 	.short	0x00ff


	//----- nvinfo : EIATTR_NUM_BARRIERS
	.align		4
        /*0020*/ 	.byte	0x02, 0x4c
        /*0022*/ 	.byte	0x01
	.zero		1


	//----- nvinfo : EIATTR_MERCURY_ISA_VERSION
	.align		4
        /*0024*/ 	.byte	0x03, 0x5f
        /*0026*/ 	.short	0x0101


	//----- nvinfo : EIATTR_COOP_GROUP_MASK_REGIDS
	.align		4
        /*0028*/ 	.byte	0x04, 0x29
        /*002a*/ 	.short	(.L_1070 - .L_1069)


	//   ....[0]....
.L_1069:
        /*002c*/ 	.word	0xffffffff


	//   ....[1]....
        /*0030*/ 	.word	0xffffffff


	//   ....[2]....
        /*0034*/ 	.word	0xffffffff


	//   ....[3]....
        /*0038*/ 	.word	0xffffffff


	//   ....[4]....
        /*003c*/ 	.word	0xffffffff


	//   ....[5]....
        /*0040*/ 	.word	0xffffffff


	//   ....[6]....
        /*0044*/ 	.word	0xffffffff


	//   ....[7]....
        /*0048*/ 	.word	0xffffffff


	//   ....[8]....
        /*004c*/ 	.word	0xffffffff


	//   ....[9]....
        /*0050*/ 	.word	0xffffffff


	//   ....[10]....
        /*0054*/ 	.word	0xffffffff


	//   ....[11]....
        /*0058*/ 	.word	0xffffffff


	//   ....[12]....
        /*005c*/ 	.word	0xffffffff


	//   ....[13]....
        /*0060*/ 	.word	0xffffffff


	//   ....[14]....
        /*0064*/ 	.word	0xffffffff


	//   ....[15]....
        /*0068*/ 	.word	0xffffffff


	//   ....[16]....
        /*006c*/ 	.word	0xffffffff


	//   ....[17]....
        /*0070*/ 	.word	0xffffffff


	//   ....[18]....
        /*0074*/ 	.word	0x050000be


	//   ....[19]....
        /*0078*/ 	.word	0x050000be


	//   ....[20]....
        /*007c*/ 	.word	0x050000be


	//   ....[21]....
        /*0080*/ 	.word	0x050000be


	//   ....[22]....
        /*0084*/ 	.word	0x050000be


	//   ....[23]....
        /*0088*/ 	.word	0x050000be


	//   ....[24]....
        /*008c*/ 	.word	0x050000be


	//   ....[25]....
        /*0090*/ 	.word	0x050000be


	//   ....[26]....
        /*0094*/ 	.word	0x050000be


	//   ....[27]....
        /*0098*/ 	.word	0x050000be


	//----- nvinfo : EIATTR_COOP_GROUP_INSTR_OFFSETS
	.align		4
.L_1070:
        /*009c*/ 	.byte	0x04, 0x28
        /*009e*/ 	.short	(.L_1072 - .L_1071)


	//   ....[0]....
.L_1071:
        /*00a0*/ 	.word	0x00002750


	//   ....[1]....
        /*00a4*/ 	.word	0x00002770


	//   ....[2]....
        /*00a8*/ 	.word	0x00002790


	//   ....[3]....
        /*00ac*/ 	.word	0x000027b0


	//   ....[4]....
        /*00b0*/ 	.word	0x000027d0


	//   ....[5]....
        /*00b4*/ 	.word	0x00002c10


	//   ....[6]....
        /*00b8*/ 	.word	0x00002c30


	//   ....[7]....
        /*00bc*/ 	.word	0x00002c50


	//   ....[8]....
        /*00c0*/ 	.word	0x00002c70


	//   ....[9]....
        /*00c4*/ 	.word	0x00002c90


	//   ....[10]....
        /*00c8*/ 	.word	0x00002e30


	//   ....[11]....
        /*00cc*/ 	.word	0x00002e80


	//   ....[12]....
        /*00d0*/ 	.word	0x00002ea0


	//   ....[13]....
        /*00d4*/ 	.word	0x00002eb0


	//   ....[14]....
        /*00d8*/ 	.word	0x00002f70


	//   ....[15]....
        /*00dc*/ 	.word	0x00002fb0


	//   ....[16]....
        /*00e0*/ 	.word	0x00003050


	//   ....[17]....
        /*00e4*/ 	.word	0x00003080


	//   ....[18]....
        /*00e8*/ 	.word	0x00003e50


	//   ....[19]....
        /*00ec*/ 	.word	0x00003ec0


	//   ....[20]....
        /*00f0*/ 	.word	0x00003f30


	//   ....[21]....
        /*00f4*/ 	.word	0x00003fa0


	//   ....[22]....
        /*00f8*/ 	.word	0x00004010


	//   ....[23]....
        /*00fc*/ 	.word	0x00004490


	//   ....[24]....
        /*0100*/ 	.word	0x00004500


	//   ....[25]....
        /*0104*/ 	.word	0x00004570


	//   ....[26]....
        /*0108*/ 	.word	0x000045e0


	//   ....[27]....
        /*010c*/ 	.word	0x00004650


	//----- nvinfo : EIATTR_EXIT_INSTR_OFFSETS
	.align		4
.L_1072:
        /*0110*/ 	.byte	0x04, 0x1c
        /*0112*/ 	.short	(.L_1074 - .L_1073)


	//   ....[0]....
.L_1073:
        /*0114*/ 	.word	0x00000a70


	//   ....[1]....
        /*0118*/ 	.word	0x00003df0


	//----- nvinfo : EIATTR_MAX_THREADS
	.align		4
.L_1074:
        /*011c*/ 	.byte	0x04, 0x05
        /*011e*/ 	.short	(.L_1076 - .L_1075)
.L_1075:
        /*0120*/ 	.word	0x00000080
        /*0124*/ 	.word	0x00000001
        /*0128*/ 	.word	0x00000001


	//----- nvinfo : EIATTR_CRS_STACK_SIZE
	.align		4
.L_1076:
        /*012c*/ 	.byte	0x04, 0x1e
        /*012e*/ 	.short	(.L_1078 - .L_1077)
.L_1077:
        /*0130*/ 	.word	0x00000000


	//----- nvinfo : EIATTR_CBANK_PARAM_SIZE
	.align		4
.L_1078:
        /*0134*/ 	.byte	0x03, 0x19
        /*0136*/ 	.short	0x00e8


	//----- nvinfo : EIATTR_PARAM_CBANK
	.align		4
        /*0138*/ 	.byte	0x04, 0x0a
        /*013a*/ 	.short	(.L_1080 - .L_1079)
	.align		4
.L_1079:
        /*013c*/ 	.word	index@(.nv.constant0._ZN10layer_norm31ln_parallel_residual_fwd_kernelINS_13Kernel_traitsIf13__nv_bfloat16fS2_fjLj4096ELj1ELj1ELj4ELj16ENS_18Kernel_traits_baseILj4096EfS2_fS2_fjLj128EEEEELb0ELb0ELb0EEEvNS_9FwdParamsE)
        /*0140*/ 	.short	0x0210
        /*0142*/ 	.short	0x00e8


	//----- nvinfo : EIATTR_SW_WAR
	.align		4
.L_1080:
        /*0144*/ 	.byte	0x04, 0x36
        /*0146*/ 	.short	(.L_1082 - .L_1081)
.L_1081:
        /*0148*/ 	.word	0x00000008
.L_1082:


//--------------------- .nv.info._ZN10layer_norm31ln_parallel_residual_fwd_kernelINS_13Kernel_traitsIf13__nv_bfloat16fS2_fjLj4096ELj1ELj1ELj4ELj16ENS_18Kernel_traits_baseILj4096EfS2_fS2_fjLj128EEEEELb0ELb0ELb1EEEvNS_9FwdParamsE --------------------------
	.section	.nv.info._ZN10layer_norm31ln_parallel_residual_fwd_kernelINS_13Kernel_traitsIf13__nv_bfloat16fS2_fjLj4096ELj1ELj1ELj4ELj16ENS_18Kernel_traits_baseILj4096EfS2_fS2_fjLj128EEEEELb0ELb0ELb1EEEvNS_9FwdParamsE,"",@"SHT_CUDA_INFO"
	.sectionflags	@""
	.align	4


	//----- nvinfo : EIATTR_CUDA_API_VERSION
	.align		4
        /*0000*/ 	.byte	0x04, 0x37
        /*0002*/ 	.short	(.L_1084 - .L_1083)
.L_1083:
        /*0004*/ 	.word	0x00000082


	//----- nvinfo : EIATTR_KPARAM_INFO
	.align		4
.L_1084:
        /*0008*/ 	.byte	0x04, 0x17
        /*000a*/ 	.short	(.L_1086 - .L_1085)
.L_1085:
        /*000c*/ 	.word	0x00000000
        /*0010*/ 	.short	0x0000
        /*0012*/ 	.short	0x0000
        /*0014*/ 	.byte	0x00, 0xf0, 0xa1, 0x03


	//----- nvinfo : EIATTR_SPARSE_MMA_MASK
	.align		4
.L_1086:
        /*0018*/ 	.byte	0x03, 0x50
        /*001a*/ 	.short	0x0000


	//----- nvinfo : EIATTR_MAXREG_COUNT
	.align		4
        /*001c*/ 	.byte	0x03, 0x1b
        /*001e*/ 	.short	0x00ff


	//----- nvinfo : EIATTR_NUM_BARRIERS
	.align		4
        /*0020*/ 	.byte	0x02, 0x4c
        /*0022*/ 	.byte	0x01
	.zero		1


	//----- nvinfo : EIATTR_MERCURY_ISA_VERSION
	.align		4
        /*0024*/ 	.byte	0x03, 0x5f
        /*0026*/ 	.short	0x0101


	//----- nvinfo : EIATTR_COOP_GROUP_MASK_REGIDS
	.align		4
        /*0028*/ 	.byte	0x04, 0x29
        /*002a*/ 	.short	(.L_1088 - .L_1087)


	//   ....[0]....
.L_1087:
        /*002c*/ 	.word	0xffffffff


	//   ....[1]....
        /*0030*/ 	.word	0xffffffff


	//   ....[2]....
        /*0034*/ 	.word	0xffffffff


	//   ....[3]....
        /*0038*/ 	.word	0xffffffff


	//   ....[4]....
        /*003c*/ 	.word	0xffffffff


	//   ....[5]....
        /*0040*/ 	.word	0xffffffff


	//   ....[6]....
        /*0044*/ 	.word	0xffffffff


	//   ....[7]....
        /*0048*/ 	.word	0xffffffff


	//   ....[8]....
        /*004c*/ 	.word	0xffffffff


	//   ....[9]....
        /*0050*/ 	.word	0xffffffff


	//   ....[10]....
        /*0054*/ 	.word	0xffffffff


	//   ....[11]....
        /*0058*/ 	.word	0xffffffff


	//   ....[12]....
        /*005c*/ 	.word	0xffffffff


	//   ....[13]....
        /*0060*/ 	.word	0xffffffff


	//   ....[14]....
        /*0064*/ 	.word	0xffffffff


	//   ....[15]....
        /*0068*/ 	.word	0xffffffff


	//   ....[16]....
        /*006c*/ 	.word	0xffffffff


	//   ....[17]....
        /*0070*/ 	.word	0xffffffff


	//   ....[18]....
        /*0074*/ 	.word	0x050000be


	//   ....[19]....
        /*0078*/ 	.word	0x050000be


	//   ....[20]....
        /*007c*/ 	.word	0x050000be


	//   ....[21]....
        /*0080*/ 	.word	0x050000be


	//   ....[22]....
        /*0084*/ 	.word	0x050000be


	//   ....[23]....
        /*0088*/ 	.word	0x050000be


	//   ....[24]....
        /*008c*/ 	.word	0x050000be


	//   ....[25]....
        /*0090*/ 	.word	0x050000be


	//   ....[26]....
        /*0094*/ 	.word	0x050000be


	//   ....[27]....
        /*0098*/ 	.word	0x050000be


	//----- nvinfo : EIATTR_COOP_GROUP_INSTR_OFFSETS
	.align		4
.L_1088:
        /*009c*/ 	.byte	0x04, 0x28
        /*009e*/ 	.short	(.L_1090 - .L_1089)


	//   ....[0]....
.L_1089:
        /*00a0*/ 	.word	0x00001f60


	//   ....[1]....
        /*00a4*/ 	.word	0x00001f80


	//   ....[2]....
        /*00a8*/ 	.word	0x00001fa0


	//   ....[3]....
        /*00ac*/ 	.word	0x00001fc0


	//   ....[4]....
        /*00b0*/ 	.word	0x00001fe0


	//   ....[5]....
        /*00b4*/ 	.word	0x00002410


	//   ....[6]....
        /*00b8*/ 	.word	0x00002430


	//   ....[7]....
        /*00bc*/ 	.word	0x00002450


	//   ....[8]....
        /*00c0*/ 	.word	0x00002470


	//   ....[9]....
        /*00c4*/ 	.word	0x00002490


	//   ....[10]....
        /*00c8*/ 	.word	0x000025f0


	//   ....[11]....
        /*00cc*/ 	.word	0x00002650


	//   ....[12]....
        /*00d0*/ 	.word	0x00002690


	//   ....[13]....
        /*00d4*/ 	.word	0x000026b0


	//   ....[14]....
        /*00d8*/ 	.word	0x00002740


	//   ....[15]....
        /*00dc*/ 	.word	0x00002770


	//   ....[16]....
        /*00e0*/ 	.word	0x00002810


	//   ....[17]....
        /*00e4*/ 	.word	0x00002830


	//   ....[18]....
        /*00e8*/ 	.word	0x00003590


	//   ....[19]....
        /*00ec*/ 	.word	0x00003600


	//   ....[20]....
        /*00f0*/ 	.word	0x00003670


	//   ....[21]....
        /*00f4*/ 	.word	0x000036e0


	//   ....[22]....
        /*00f8*/ 	.word	0x00003750


	//   ....[23]....
        /*00fc*/ 	.word	0x00003bc0


	//   ....[24]....
        /*0100*/ 	.word	0x00003c30


	//   ....[25]....
        /*0104*/ 	.word	0x00003ca0


	//   ....[26]....
        /*0108*/ 	.word	0x00003d10


	//   ....[27]....
        /*010c*/ 	.word	0x00003d80


	//----- nvinfo : EIATTR_EXIT_INSTR_OFFSETS
	.align		4
.L_1090:
        /*0110*/ 	.byte	0x04, 0x1c
        /*0112*/ 	.short	(.L_1092 - .L_1091)


	//   ....[0]....
.L_1091:
        /*0114*/ 	.word	0x000004c0


	//   ....[1]....
        /*0118*/ 	.word	0x00003530


	//----- nvinfo : EIATTR_MAX_THREADS
	.align		4
.L_1092:
        /*011c*/ 	.byte	0x04, 0x05
        /*011e*/ 	.short	(.L_1094 - .L_1093)
.L_1093:
        /*0120*/ 	.word	0x00000080
        /*0124*/ 	.word	0x00000001
        /*0128*/ 	.word	0x00000001


	//----- nvinfo : EIATTR_CRS_STACK_SIZE
	.align		4
.L_1094:
        /*012c*/ 	.byte	0x04, 0x1e
        /*012e*/ 	.short	(.L_1096 - .L_1095)
.L_1095:
        /*0130*/ 	.word	0x00000000


	//----- nvinfo : EIATTR_CBANK_PARAM_SIZE
	.align		4
.L_1096:
        /*0134*/ 	.byte	0x03, 0x19
        /*0136*/ 	.short	0x00e8


	//----- nvinfo : EIATTR_PARAM_CBANK
	.align		4
        /*0138*/ 	.byte	0x04, 0x0a
        /*013a*/ 	.short	(.L_1098 - .L_1097)
	.align		4
.L_1097:
        /*013c*/ 	.word	index@(.nv.constant0._ZN10layer_norm31ln_parallel_residual_fwd_kernelINS_13Kernel_traitsIf13__nv_bfloat16fS2_fjLj4096ELj1ELj1ELj4ELj16ENS_18Kernel_traits_baseILj4096EfS2_fS2_fjLj128EEEEELb0ELb0ELb1EEEvNS_9FwdParamsE)
        /*0140*/ 	.short	0x0210
        /*0142*/ 	.short	0x00e8


	//----- nvinfo : EIATTR_SW_WAR
	.align		4
.L_1098:
        /*0144*/ 	.byte	0x04, 0x36
        /*0146*/ 	.short	(.L_1100 - .L_1099)
.L_1099:
        /*0148*/ 	.word	0x00000008
.L_1100:


//--------------------- .nv.info._ZN10layer_norm31ln_parallel_residual_fwd_kernelINS_13Kernel_traitsIf13__nv_bfloat16fS2_fjLj4096ELj1ELj1ELj4ELj16ENS_18Kernel_traits_baseILj4096EfS2_fS2_fjLj128EEEEELb0ELb1ELb0EEEvNS_9FwdParamsE --------------------------
	.section	.nv.info._ZN10layer_norm31ln_parallel_residual_fwd_kernelINS_13Kernel_traitsIf13__nv_bfloat16fS2_fjLj4096ELj1ELj1ELj4ELj16ENS_18Kernel_traits_baseILj4096EfS2_fS2_fjLj128EEEEELb0ELb1ELb0EEEvNS_9FwdParamsE,"",@"SHT_CUDA_INFO"
	.sectionflags	@""
	.align	4


	//----- nvinfo : EIATTR_CUDA_API_VERSION
	.align		4
        /*0000*/ 	.byte	0x04, 0x37
        /*0002*/ 	.short	(.L_1102 - .L_1101)
.L_1101:
        /*0004*/ 	.word	0x00000082


	//----- nvinfo : EIATTR_KPARAM_INFO
	.align		4
.L_1102:
        /*0008*/ 	.byte	0x04, 0x17
        /*000a*/ 	.short	(.L_1104 - .L_1103)
.L_1103:
        /*000c*/ 	.word	0x00000000
        /*0010*/ 	.short	0x0000
        /*0012*/ 	.short	0x0000
        /*0014*/ 	.byte	0x00, 0xf0, 0xa1, 0x03


	//----- nvinfo : EIATTR_SPARSE_MMA_MASK
	.align		4
.L_1104:
        /*0018*/ 	.byte	0x03, 0x50
        /*001a*/ 	.short	0x0000


	//----- nvinfo : EIATTR_MAXREG_COUNT
	.align		4
        /*001c*/ 	.byte	0x03, 0x1b
        /*001e*/ 	.short	0x00ff


	//----- nvinfo : EIATTR_NUM_BARRIERS
	.align		4
        /*0020*/ 	.byte	0x02, 0x4c
        /*0022*/ 	.byte	0x01
	.zero		1


	//----- nvinfo : EIATTR_MERCURY_ISA_VERSION
	.align		4
        /*0024*/ 	.byte	0x03, 0x5f
        /*0026*/ 	.short	0x0101


	//----- nvinfo : EIATTR_COOP_GROUP_MASK_REGIDS
	.align		4
        /*0028*/ 	.byte	0x04, 0x29
        /*002a*/ 	.short	(.L_1106 - .L_1105)


	//   ....[0]....
.L_1105:
        /*002c*/ 	.word	0xffffffff


	//   ....[1]....
        /*0030*/ 	.word	0xffffffff


	//   ....[2]....
        /*0034*/ 	.word	0xffffffff


	//   ....[3]....
        /*0038*/ 	.word	0xffffffff


	//   ....[4]....
        /*003c*/ 	.word	0xffffffff


	//   ....[5]....
        /*0040*/ 	.word	0xffffffff


	//   ....[6]....
        /*0044*/ 	.word	0xffffffff


	//   ....[7]....
        /*0048*/ 	.word	0xffffffff


	//   ....[8]....
        /*004c*/ 	.word	0xffffffff


	//   ....[9]....
        /*0050*/ 	.word	0xffffffff


	//   ....[10]....
        /*0054*/ 	.word	0xffffffff


	//   ....[11]....
        /*0058*/ 	.word	0xffffffff


	//   ....[12]....
        /*005c*/ 	.word	0xffffffff


	//   ....[13]....
        /*0060*/ 	.word	0xffffffff


	//   ....[14]....
        /*0064*/ 	.word	0xffffffff


	//   ....[15]....
        /*0068*/ 	.word	0xffffffff


	//   ....[16]....
        /*006c*/ 	.word	0xffffffff


	//   ....[17]....
        /*0070*/ 	.word	0xffffffff


	//   ....[18]....
        /*0074*/ 	.word	0x0500007a


	//   ....[19]....
        /*0078*/ 	.word	0x0500007a


	//   ....[20]....
        /*007c*/ 	.word	0x0500007a


	//   ....[21]....
        /*0080*/ 	.word	0x0500007a


	//   ....[22]....
        /*0084*/ 	.word	0x0500007a


	//   ....[23]....
        /*0088*/ 	.word	0x0500007a


	//   ....[24]....
        /*008c*/ 	.word	0x0500007a


	//   ....[25]....
        /*0090*/ 	.word	0x0500007a


	//   ....[26]....
        /*0094*/ 	.word	0x0500007a


	//   ....[27]....
        /*0098*/ 	.word	0x0500007a


	//----- nvinfo : EIATTR_COOP_GROUP_INSTR_OFFSETS
	.align		4
.L_1106:
        /*009c*/ 	.byte	0x04, 0x28
        /*009e*/ 	.short	(.L_1108 - .L_1107)


	//   ....[0]....
.L_1107:
        /*00a0*/ 	.word	0x000022c0


	//   ....[1]....
        /*00a4*/ 	.word	0x000022e0


	//   ....[2]....
        /*00a8*/ 	.word	0x00002300


	//   ....[3]....
        /*00ac*/ 	.word	0x00002320


	//   ....[4]....
        /*00b0*/ 	.word	0x00002340


	//   ....[5]....
        /*00b4*/ 	.word	0x00002780


	//   ....[6]....
        /*00b8*/ 	.word	0x000027a0


	//   ....[7]....
        /*00bc*/ 	.word	0x000027c0


	//   ....[8]....
        /*00c0*/ 	.word	0x000027e0


	//   ....[9]....
        /*00c4*/ 	.word	0x00002800


	//   ....[10]....
        /*00c8*/ 	.word	0x00002960


	//   ....[11]....
        /*00cc*/ 	.word	0x000029d0


	//   ....[12]....
        /*00d0*/ 	.word	0x00002a50


	//   ....[13]....
        /*00d4*/ 	.word	0x00002ab0


	//   ....[14]....
        /*00d8*/ 	.word	0x00002ac0


	//   ....[15]....
        /*00dc*/ 	.word	0x00002b70


	//   ....[16]....
        /*00e0*/ 	.word	0x00002b90


	//   ....[17]....
        /*00e4*/ 	.word	0x00002bd0


	//   ....[18]....
        /*00e8*/ 	.word	0x00003600


	//   ....[19]....
        /*00ec*/ 	.word	0x00003660


	//   ....[20]....
        /*00f0*/ 	.word	0x000036c0


	//   ....[21]....
        /*00f4*/ 	.word	0x00003720


	//   ....[22]....
        /*00f8*/ 	.word	0x00003780


	//   ....[23]....
        /*00fc*/ 	.word	0x00003c00


	//   ....[24]....
        /*0100*/ 	.word	0x00003c60


	//   ....[25]....
        /*0104*/ 	.word	0x00003cc0


	//   ....[26]....
        /*0108*/ 	.word	0x00003d20


	//   ....[27]....
        /*010c*/ 	.word	0x00003d70


	//----- nvinfo : EIATTR_EXIT_INSTR_OFFSETS
	.align		4
.L_1108:
        /*0110*/ 	.byte	0x04, 0x1c
        /*0112*/ 	.short	(.L_1110 - .L_1109)


	//   ....[0]....
.L_1109:
        /*0114*/ 	.word	0x000005f0


	//   ....[1]....
        /*0118*/ 	.word	0x000035b0


	//----- nvinfo : EIATTR_MAX_THREADS
	.align		4
.L_1110:
        /*011c*/ 	.byte	0x04, 0x05
        /*011e*/ 	.short	(.L_1112 - .L_1111)
.L_1111:
        /*0120*/ 	.word	0x00000080
        /*0124*/ 	.word	0x00000001
        /*0128*/ 	.word	0x00000001


	//----- nvinfo : EIATTR_CRS_STACK_SIZE
	.align		4
.L_1112:
        /*012c*/ 	.byte	0x04, 0x1e
        /*012e*/ 	.short	(.L_1114 - .L_1113)
.L_1113:
        /*0130*/ 	.word	0x00000000


	//----- nvinfo : EIATTR_CBANK_PARAM_SIZE
	.align		4
.L_1114:
        /*0134*/ 	.byte	0x03, 0x19
        /*0136*/ 	.short	0x00e8


	//----- nvinfo : EIATTR_PARAM_CBANK
	.align		4
        /*0138*/ 	.byte	0x04, 0x0a
        /*013a*/ 	.short	(.L_1116 - .L_1115)
	.align		4
.L_1115:
        /*013c*/ 	.word	index@(.nv.constant0._ZN10layer_norm31ln_parallel_residual_fwd_kernelINS_13Kernel_traitsIf13__nv_bfloat16fS2_fjLj4096ELj1ELj1ELj4ELj16ENS_18Kernel_traits_baseILj4096EfS2_fS2_fjLj128EEEEELb0ELb1ELb0EEEvNS_9FwdParamsE)
        /*0140*/ 	.short	0x0210
        /*0142*/ 	.short	0x00e8


	//----- nvinfo : EIATTR_SW_WAR
	.align		4
.L_1116:
        /*0144*/ 	.byte	0x04, 0x36
        /*0146*/ 	.short	(.L_1118 - .L_1117)
.L_1117:
        /*0148*/ 	.word	0x00000008
.L_1118:


//--------------------- .nv.info._ZN10layer_norm31ln_parallel_residual_fwd_kernelINS_13Kernel_traitsIf13__nv_bfloat16fS2_fjLj4096ELj1ELj1ELj4ELj16ENS_18Kernel_traits_baseILj4096EfS2_fS2_fjLj128EEEEELb0ELb1ELb1EEEvNS_9FwdParamsE --------------------------
	.section	.nv.info._ZN10layer_norm31ln_parallel_residual_fwd_kernelINS_13Kernel_traitsIf13__nv_bfloat16fS2_fjLj4096ELj1ELj1ELj4ELj16ENS_18Kernel_traits_baseILj4096EfS2_fS2_fjLj128EEEEELb0ELb1ELb1EEEvNS_9FwdParamsE,"",@"SHT_CUDA_INFO"
	.sectionflags	@""
	.align	4


	//----- nvinfo : EIATTR_CUDA_API_VERSION
	.align		4
        /*0000*/ 	.byte	0x04, 0x37
        /*0002*/ 	.short	(.L_1120 - .L_1119)
.L_1119:
        /*0004*/ 	.word	0x00000082


	//----- nvinfo : EIATTR_KPARAM_INFO
	.align		4
.L_1120:
        /*0008*/ 	.byte	0x04, 0x17
        /*000a*/ 	.short	(.L_1122 - .L_1121)
.L_1121:
        /*000c*/ 	.word	0x00000000
        /*0010*/ 	.short	0x0000
        /*0012*/ 	.short	0x0000
        /*0014*/ 	.byte	0x00, 0xf0, 0xa1, 0x03


	//----- nvinfo : EIATTR_SPARSE_MMA_MASK
	.align		4
.L_1122:
        /*0018*/ 	.byte	0x03, 0x50
        /*001a*/ 	.short	0x0000


	//----- nvinfo : EIATTR_MAXREG_COUNT
	.align		4
        /*001c*/ 	.byte	0x03, 0x1b
        /*001e*/ 	.short	0x00ff


	//----- nvinfo : EIATTR_NUM_BARRIERS
	.align		4
        /*0020*/ 	.byte	0x02, 0x4c
        /*0022*/ 	.byte	0x01
	.zero		1


	//----- nvinfo : EIATTR_MERCURY_ISA_VERSION
	.align		4
        /*0024*/ 	.byte	0x03, 0x5f
        /*0026*/ 	.short	0x0101


	//----- nvinfo : EIATTR_COOP_GROUP_MASK_REGIDS
	.align		4
        /*0028*/ 	.byte	0x04, 0x29
        /*002a*/ 	.short	(.L_1124 - .L_1123)


	//   ....[0]....
.L_1123:
        /*002c*/ 	.word	0xffffffff


	//   ....[1]....
        /*0030*/ 	.word	0xffffffff


	//   ....[2]....
        /*0034*/ 	.word	0xffffffff


	//   ....[3]....
        /*0038*/ 	.word	0xffffffff


	//   ....[4]....
        /*003c*/ 	.word	0xffffffff


	//   ....[5]....
        /*0040*/ 	.word	0xffffffff


	//   ....[6]....
        /*0044*/ 	.word	0xffffffff


	//   ....[7]....
        /*0048*/ 	.word	0xffffffff


	//   ....[8]....
        /*004c*/ 	.word	0xffffffff


	//   ....[9]....
        /*0050*/ 	.word	0xffffffff


	//   ....[10]....
        /*0054*/ 	.word	0xffffffff


	//   ....[11]....
        /*0058*/ 	.word	0xffffffff


	//   ....[12]....
        /*005c*/ 	.word	0xffffffff


	//   ....[13]....
        /*0060*/ 	.word	0xffffffff


	//   ....[14]....
        /*0064*/ 	.word	0xffffffff


	//   ....[15]....
        /*0068*/ 	.word	0xffffffff


	//   ....[16]....
        /*006c*/ 	.word	0xffffffff


	//   ....[17]....
        /*0070*/ 	.word	0xffffffff


	//   ....[18]....
        /*0074*/ 	.word	0x05000073


	//   ....[19]....
        /*0078*/ 	.word	0x05000073


	//   ....[20]....
        /*007c*/ 	.word	0x05000073


	//   ....[21]....
        /*0080*/ 	.word	0x05000073


	//   ....[22]....
        /*0084*/ 	.word	0x05000073


	//   ....[23]....
        /*0088*/ 	.word	0x05000073


	//   ....[24]....
        /*008c*/ 	.word	0x05000073


	//   ....[25]....
        /*0090*/ 	.word	0x05000073


	//   ....[26]....
        /*0094*/ 	.word	0x05000073


	//   ....[27]....
        /*0098*/ 	.word	0x05000073


	//----- nvinfo : EIATTR_COOP_GROUP_INSTR_OFFSETS
	.align		4
.L_1124:
        /*009c*/ 	.byte	0x04, 0x28
        /*009e*/ 	.short	(.L_1126 - .L_1125)


	//   ....[0]....
.L_1125:
        /*00a0*/ 	.word	0x00001c60


	//   ....[1]....
        /*00a4*/ 	.word	0x00001c80


	//   ....[2]....
        /*00a8*/ 	.word	0x00001ca0


	//   ....[3]....
        /*00ac*/ 	.word	0x00001cc0


	//   ....[4]....
        /*00b0*/ 	.word	0x00001ce0


	//   ....[5]....
        /*00b4*/ 	.word	0x00002110


	//   ....[6]....
        /*00b8*/ 	.word	0x00002130


	//   ....[7]....
        /*00bc*/ 	.word	0x00002150


	//   ....[8]....
        /*00c0*/ 	.word	0x00002170


	//   ....[9]....
        /*00c4*/ 	.word	0x00002190


	//   ....[10]....
        /*00c8*/ 	.word	0x000022e0


	//   ....[11]....
        /*00cc*/ 	.word	0x00002340


	//   ....[12]....
        /*00d0*/ 	.word	0x00002350


	//   ....[13]....
        /*00d4*/ 	.word	0x000023b0


	//   ....[14]....
        /*00d8*/ 	.word	0x00002410


	//   ....[15]....
        /*00dc*/ 	.word	0x00002450


	//   ....[16]....
        /*00e0*/ 	.word	0x00002510


	//   ....[17]....
        /*00e4*/ 	.word	0x00002540


	//   ....[18]....
        /*00e8*/ 	.word	0x00002e60


	//   ....[19]....
        /*00ec*/ 	.word	0x00002ec0


	//   ....[20]....
        /*00f0*/ 	.word	0x00002f20


	//   ....[21]....
        /*00f4*/ 	.word	0x00002f80


	//   ....[22]....
        /*00f8*/ 	.word	0x00002fe0


	//   ....[23]....
        /*00fc*/ 	.word	0x00003460


	//   ....[24]....
        /*0100*/ 	.word	0x000034c0


	//   ....[25]....
        /*0104*/ 	.word	0x00003520


	//   ....[26]....
        /*0108*/ 	.word	0x00003580


	//   ....[27]....
        /*010c*/ 	.word	0x000035e0


	//----- nvinfo : EIATTR_EXIT_INSTR_OFFSETS
	.align		4
.L_1126:
        /*0110*/ 	.byte	0x04, 0x1c
        /*0112*/ 	.short	(.L_1128 - .L_1127)


	//   ....[0]....
.L_1127:
        /*0114*/ 	.word	0x00000290


	//   ....[1]....
        /*0118*/ 	.word	0x00002e00


	//----- nvinfo : EIATTR_MAX_THREADS
	.align		4
.L_1128:
        /*011c*/ 	.byte	0x04, 0x05
        /*011e*/ 	.short	(.L_1130 - .L_1129)
.L_1129:
        /*0120*/ 	.word	0x00000080
        /*0124*/ 	.word	0x00000001
        /*0128*/ 	.word	0x00000001


	//----- nvinfo : EIATTR_CRS_STACK_SIZE
	.align		4
.L_1130:
        /*012c*/ 	.byte	0x04, 0x1e
        /*012e*/ 	.short	(.L_1132 - .L_1131)
.L_1131:
        /*0130*/ 	.word	0x00000000


	//----- nvinfo : EIATTR_CBANK_PARAM_SIZE
	.align		4
.L_1132:
        /*0134*/ 	.byte	0x03, 0x19
        /*0136*/ 	.short	0x00e8


	//----- nvinfo : EIATTR_PARAM_CBANK
	.align		4
        /*0138*/ 	.byte	0x04, 0x0a
        /*013a*/ 	.short	(.L_1134 - .L_1133)
	.align		4
.L_1133:
        /*013c*/ 	.word	index@(.nv.constant0._ZN10layer_norm31ln_parallel_residual_fwd_kernelINS_13Kernel_traitsIf13__nv_bfloat16fS2_fjLj4096ELj1ELj1ELj4ELj16ENS_18Kernel_traits_baseILj4096EfS2_fS2_fjLj128EEEEELb0ELb1ELb1EEEvNS_9FwdParamsE)
        /*0140*/ 	.short	0x0210
        /*0142*/ 	.short	0x00e8


	//----- nvinfo : EIATTR_SW_WAR
	.align		4
.L_1134:
        /*0144*/ 	.byte	0x04, 0x36
        /*0146*/ 	.short	(.L_1136 - .L_1135)
.L_1135:
        /*0148*/ 	.word	0x00000008
.L_1136:


//--------------------- .nv.info._ZN10layer_norm31ln_parallel_residual_fwd_kernelINS_13Kernel_traitsIf13__nv_bfloat16fS2_fjLj4096ELj1ELj1ELj4ELj16ENS_18Kernel_traits_baseILj4096EfS2_fS2_fjLj128EEEEELb1ELb0ELb0EEEvNS_9FwdParamsE --------------------------
	.section	.nv.info._ZN10layer_norm31ln_parallel_residual_fwd_kernelINS_13Kernel_traitsIf13__nv_bfloat16fS2_fjLj4096ELj1ELj1ELj4ELj16ENS_18Kernel_traits_baseILj4096EfS2_fS2_fjLj128EEEEELb1ELb0ELb0EEEvNS_9FwdParamsE,"",@"SHT_CUDA_INFO"
	.sectionflags	@""
	.align	4


	//----- nvinfo : EIATTR_CUDA_API_VERSION
	.align		4
        /*0000*/ 	.byte	0x04, 0x37
        /*0002*/ 	.short	(.L_1138 - .L_1137)
.L_1137:
        /*0004*/ 	.word	0x00000082


	//----- nvinfo : EIATTR_KPARAM_INFO
	.align		4
.L_1138:
        /*0008*/ 	.byte	0x04, 0x17
        /*000a*/ 	.short	(.L_1140 - .L_1139)
.L_1139:
        /*000c*/ 	.word	0x00000000
        /*0010*/ 	.short	0x0000
        /*0012*/ 	.short	0x0000
        /*0014*/ 	.byte	0x00, 0xf0, 0xa1, 0x03


	//----- nvinfo : EIATTR_SPARSE_MMA_MASK
	.align		4
.L_1140:
        /*0018*/ 	.byte	0x03, 0x50
        /*001a*/ 	.short	0x0000


	//----- nvinfo : EIATTR_MAXREG_COUNT
	.align		4
        /*001c*/ 	.byte	0x03, 0x1b
        /*001e*/ 	.short	0x00ff


	//----- nvinfo : EIATTR_NUM_BARRIERS
	.align		4
        /*0020*/ 	.byte	0x02, 0x4c
        /*0022*/ 	.byte	0x01
	.zero		1


	//----- nvinfo : EIATTR_MERCURY_ISA_VERSION
	.align		4
        /*0024*/ 	.byte	0x03, 0x5f
        /*0026*/ 	.short	0x0101


	//----- nvinfo : EIATTR_COOP_GROUP_MASK_REGIDS
	.align		4
        /*0028*/ 	.byte	0x04, 0x29
        /*002a*/ 	.short	(.L_1142 - .L_1141)


	//   ....[0]....
.L_1141:
        /*002c*/ 	.word	0xffffffff


	//   ....[1]....
        /*0030*/ 	.word	0xffffffff


	//   ....[2]....
        /*0034*/ 	.word	0xffffffff


	//   ....[3]....
        /*0038*/ 	.word	0xffffffff


	//   ....[4]....
        /*003c*/ 	.word	0xffffffff


	//   ....[5]....
        /*0040*/ 	.word	0xffffffff


	//   ....[6]....
        /*0044*/ 	.word	0xffffffff


	//   ....[7]....
        /*0048*/ 	.word	0xffffffff


	//   ....[8]....
        /*004c*/ 	.word	0xffffffff


	//   ....[9]....
        /*0050*/ 	.word	0xffffffff


	//   ....[10]....
        /*0054*/ 	.word	0xffffffff


	//   ....[11]....
        /*0058*/ 	.word	0xffffffff


	//   ....[12]....
        /*005c*/ 	.word	0xffffffff


	//   ....[13]....
        /*0060*/ 	.word	0xffffffff


	//   ....[14]....
        /*0064*/ 	.word	0xffffffff


	//   ....[15]....
        /*0068*/ 	.word	0xffffffff


	//   ....[16]....
        /*006c*/ 	.word	0xffffffff


	//   ....[17]....
        /*0070*/ 	.word	0xffffffff


	//   ....[18]....
        /*0074*/ 	.word	0x050000cf


	//   ....[19]....
        /*0078*/ 	.word	0x050000cf


	//   ....[20]....
        /*007c*/ 	.word	0x050000cf


	//   ....[21]....
        /*0080*/ 	.word	0x050000cf


	//   ....[22]....
        /*0084*/ 	.word	0x050000cf


	//   ....[23]....
        /*0088*/ 	.word	0x050000cf


	//   ....[24]....
        /*008c*/ 	.word	0x050000cf


	//   ....[25]....
        /*0090*/ 	.word	0x050000cf


	//   ....[26]....
        /*0094*/ 	.word	0x050000cf


	//   ....[27]....
        /*0098*/ 	.word	0x050000cf


	//----- nvinfo : EIATTR_COOP_GROUP_INSTR_OFFSETS
	.align		4
.L_1142:
        /*009c*/ 	.byte	0x04, 0x28
        /*009e*/ 	.short	(.L_1144 - .L_1143)


	//   ....[0]....
.L_1143:
        /*00a0*/ 	.word	0x00018500


	//   ....[1]....
        /*00a4*/ 	.word	0x00018520


	//   ....[2]....
        /*00a8*/ 	.word	0x00018540


	//   ....[3]....
        /*00ac*/ 	.word	0x00018560


	//   ....[4]....
        /*00b0*/ 	.word	0x00018580


	//   ....[5]....
        /*00b4*/ 	.word	0x000189c0


	//   ....[6]....
        /*00b8*/ 	.word	0x000189e0


	//   ....[7]....
        /*00bc*/ 	.word	0x00018a00


	//   ....[8]....
        /*00c0*/ 	.word	0x00018a20


	//   ....[9]....
        /*00c4*/ 	.word	0x00018a40


	//   ....[10]....
        /*00c8*/ 	.word	0x00018bd0


	//   ....[11]....
        /*00cc*/ 	.word	0x00018c20


	//   ....[12]....
        /*00d0*/ 	.word	0x00018c40


	//   ....[13]....
        /*00d4*/ 	.word	0x00018c50


	//   ....[14]....
        /*00d8*/ 	.word	0x00018d10


	//   ....[15]....
        /*00dc*/ 	.word	0x00018d40


	//   ....[16]....
        /*00e0*/ 	.word	0x00018de0


	//   ....[17]....
        /*00e4*/ 	.word	0x00018e10


	//   ....[18]....
        /*00e8*/ 	.word	0x00019c10


	//   ....[19]....
        /*00ec*/ 	.word	0x00019c80


	//   ....[20]....
        /*00f0*/ 	.word	0x00019cf0


	//   ....[21]....
        /*00f4*/ 	.word	0x00019d60


	//   ....[22]....
        /*00f8*/ 	.word	0x00019dd0


	//   ....[23]....
        /*00fc*/ 	.word	0x0001a260


	//   ....[24]....
        /*0100*/ 	.word	0x0001a2d0


	//   ....[25]....
        /*0104*/ 	.word	0x0001a340


	//   ....[26]....
        /*0108*/ 	.word	0x0001a3b0


	//   ....[27]....
        /*010c*/ 	.word	0x0001a420


	//----- nvinfo : EIATTR_EXIT_INSTR_OFFSETS
	.align		4
.L_1144:
        /*0110*/ 	.byte	0x04, 0x1c
        /*0112*/ 	.short	(.L_1146 - .L_1145)


	//   ....[0]....
.L_1145:
        /*0114*/ 	.word	0x00000f70


	//   ....[1]....
        /*0118*/ 	.word	0x00019bb0


	//----- nvinfo : EIATTR_MAX_THREADS
	.align		4
.L_1146:
        /*011c*/ 	.byte	0x04, 0x05
        /*011e*/ 	.short	(.L_1148 - .L_1147)
.L_1147:
        /*0120*/ 	.word	0x00000080
        /*0124*/ 	.word	0x00000001
        /*0128*/ 	.word	0x00000001


	//----- nvinfo : EIATTR_CRS_STACK_SIZE
	.align		4
.L_1148:
        /*012c*/ 	.byte	0x04, 0x1e
        /*012e*/ 	.short	(.L_1150 - .L_1149)
.L_1149:
        /*0130*/ 	.word	0x00000000


	//----- nvinfo : EIATTR_CBANK_PARAM_SIZE
	.align		4
.L_1150:
        /*0134*/ 	.byte	0x03, 0x19
        /*0136*/ 	.short	0x00e8


	//----- nvinfo : EIATTR_PARAM_CBANK
	.align		4
        /*0138*/ 	.byte	0x04, 0x0a
        /*013a*/ 	.short	(.L_1152 - .L_1151)
	.align		4
.L_1151:
        /*013c*/ 	.word	index@(.nv.constant0._ZN10layer_norm31ln_parallel_residual_fwd_kernelINS_13Kernel_traitsIf13__nv_bfloat16fS2_fjLj4096ELj1ELj1ELj4ELj16ENS_18Kernel_traits_baseILj4096EfS2_fS2_fjLj128EEEEELb1ELb0ELb0EEEvNS_9FwdParamsE)
        /*0140*/ 	.short	0x0210
        /*0142*/ 	.short	0x00e8


	//----- nvinfo : EIATTR_SW_WAR
	.align		4
.L_1152:
        /*0144*/ 	.byte	0x04, 0x36
        /*0146*/ 	.short	(.L_1154 - .L_1153)
.L_1153:
        /*0148*/ 	.word	0x00000008
.L_1154:


//--------------------- .nv.info._ZN10layer_norm31ln_parallel_residual_fwd_kernelINS_13Kernel_traitsIf13__nv_bfloat16fS2_fjLj4096ELj1ELj1ELj4ELj16ENS_18Kernel_traits_baseILj4096EfS2_fS2_fjLj128EEEEELb1ELb0ELb1EEEvNS_9FwdParamsE --------------------------
	.section	.nv.info._ZN10layer_norm31ln_parallel_residual_fwd_kernelINS_13Kernel_traitsIf13__nv_bfloat16fS2_fjLj4096ELj1ELj1ELj4ELj16ENS_18Kernel_traits_baseILj4096EfS2_fS2_fjLj128EEEEELb1ELb0ELb1EEEvNS_9FwdParamsE,"",@"SHT_CUDA_INFO"
	.sectionflags	@""
	.align	4


	//----- nvinfo : EIATTR_CUDA_API_VERSION
	.align		4
        /*0000*/ 	.byte	0x04, 0x37
        /*0002*/ 	.short	(.L_1156 - .L_1155)
.L_1155:
        /*0004*/ 	.word	0x00000082


	//----- nvinfo : EIATTR_KPARAM_INFO
	.align		4
.L_1156:
        /*0008*/ 	.byte	0x04, 0x17
        /*000a*/ 	.short	(.L_1158 - .L_1157)
.L_1157:
        /*000c*/ 	.word	0x00000000
        /*0010*/ 	.short	0x0000
        /*0012*/ 	.short	0x0000
        /*0014*/ 	.byte	0x00, 0xf0, 0xa1, 0x03


	//----- nvinfo : EIATTR_SPARSE_MMA_MASK
	.align		4
.L_1158:
        /*0018*/ 	.byte	0x03, 0x50
        /*001a*/ 	.short	0x0000


	//----- nvinfo : EIATTR_MAXREG_COUNT
	.align		4
        /*001c*/ 	.byte	0x03, 0x1b
        /*001e*/ 	.short	0x00ff


	//----- nvinfo : EIATTR_NUM_BARRIERS
	.align		4
        /*0020*/ 	.byte	0x02, 0x4c
        /*0022*/ 	.byte	0x01
	.zero		1


	//----- nvinfo : EIATTR_MERCURY_ISA_VERSION
	.align		4
        /*0024*/ 	.byte	0x03, 0x5f
        /*0026*/ 	.short	0x0101


	//----- nvinfo : EIATTR_COOP_GROUP_MASK_REGIDS
	.align		4
        /*0028*/ 	.byte	0x04, 0x29
        /*002a*/ 	.short	(.L_1160 - .L_1159)


	//   ....[0]....
.L_1159:
        /*002c*/ 	.word	0xffffffff


	//   ....[1]....
        /*0030*/ 	.word	0xffffffff


	//   ....[2]....
        /*0034*/ 	.word	0xffffffff


	//   ....[3]....
        /*0038*/ 	.word	0xffffffff


	//   ....[4]....
        /*003c*/ 	.word	0xffffffff


	//   ....[5]....
        /*0040*/ 	.word	0xffffffff


	//   ....[6]....
        /*0044*/ 	.word	0xffffffff


	//   ....[7]....
        /*0048*/ 	.word	0xffffffff


	//   ....[8]....
        /*004c*/ 	.word	0xffffffff


	//   ....[9]....
        /*0050*/ 	.word	0xffffffff


	//   ....[10]....
        /*0054*/ 	.word	0xffffffff


	//   ....[11]....
        /*0058*/ 	.word	0xffffffff


	//   ....[12]....
        /*005c*/ 	.word	0xffffffff


	//   ....[13]....
        /*0060*/ 	.word	0xffffffff


	//   ....[14]....
        /*0064*/ 	.word	0xffffffff


	//   ....[15]....
        /*0068*/ 	.word	0xffffffff


	//   ....[16]....
        /*006c*/ 	.word	0xffffffff


	//   ....[17]....
        /*0070*/ 	.word	0xffffffff


	//   ....[18]....
        /*0074*/ 	.word	0x050000cf


	//   ....[19]....
        /*0078*/ 	.word	0x050000cf


	//   ....[20]....
        /*007c*/ 	.word	0x050000cf


	//   ....[21]....
        /*0080*/ 	.word	0x050000cf


	//   ....[22]....
        /*0084*/ 	.word	0x050000cf


	//   ....[23]....
        /*0088*/ 	.word	0x050000cf


	//   ....[24]....
        /*008c*/ 	.word	0x050000cf


	//   ....[25]....
        /*0090*/ 	.word	0x050000cf


	//   ....[26]....
        /*0094*/ 	.word	0x050000cf


	//   ....[27]....
        /*0098*/ 	.word	0x050000cf


	//----- nvinfo : EIATTR_COOP_GROUP_INSTR_OFFSETS
	.align		4
.L_1160:
        /*009c*/ 	.byte	0x04, 0x28
        /*009e*/ 	.short	(.L_1162 - .L_1161)


	//   ....[0]....
.L_1161:
        /*00a0*/ 	.word	0x00017c20


	//   ....[1]....
        /*00a4*/ 	.word	0x00017c40


	//   ....[2]....
        /*00a8*/ 	.word	0x00017c60


	//   ....[3]....
        /*00ac*/ 	.word	0x00017c80


	//   ....[4]....
        /*00b0*/ 	.word	0x00017ca0


	//   ....[5]....
        /*00b4*/ 	.word	0x000180d0


	//   ....[6]....
        /*00b8*/ 	.word	0x000180f0


	//   ....[7]....
        /*00bc*/ 	.word	0x00018110


	//   ....[8]....
        /*00c0*/ 	.word	0x00018130


	//   ....[9]....
        /*00c4*/ 	.word	0x00018150


	//   ....[10]....
        /*00c8*/ 	.word	0x000182b0


	//   ....[11]....
        /*00cc*/ 	.word	0x00018320


	//   ....[12]....
        /*00d0*/ 	.word	0x00018340


	//   ....[13]....
        /*00d4*/ 	.word	0x00018350


	//   ....[14]....
        /*00d8*/ 	.word	0x00018410


	//   ....[15]....
        /*00dc*/ 	.word	0x00018440


	//   ....[16]....
        /*00e0*/ 	.word	0x000184e0


	//   ....[17]....
        /*00e4*/ 	.word	0x00018500


	//   ....[18]....
        /*00e8*/ 	.word	0x00019220


	//   ....[19]....
        /*00ec*/ 	.word	0x00019290


	//   ....[20]....
        /*00f0*/ 	.word	0x00019300


	//   ....[21]....
        /*00f4*/ 	.word	0x00019370


	//   ....[22]....
        /*00f8*/ 	.word	0x000193e0


	//   ....[23]....
        /*00fc*/ 	.word	0x00019860


	//   ....[24]....
        /*0100*/ 	.word	0x000198d0


	//   ....[25]....
        /*0104*/ 	.word	0x00019940


	//   ....[26]....
        /*0108*/ 	.word	0x000199b0


	//   ....[27]....
        /*010c*/ 	.word	0x00019a20


	//----- nvinfo : EIATTR_EXIT_INSTR_OFFSETS
	.align		4
.L_1162:
        /*0110*/ 	.byte	0x04, 0x1c
        /*0112*/ 	.short	(.L_1164 - .L_1163)


	//   ....[0]....
.L_1163:
        /*0114*/ 	.word	0x00000930


	//   ....[1]....
        /*0118*/ 	.word	0x000191c0


	//----- nvinfo : EIATTR_MAX_THREADS
	.align		4
.L_1164:
        /*011c*/ 	.byte	0x04, 0x05
        /*011e*/ 	.short	(.L_1166 - .L_1165)
.L_1165:
        /*0120*/ 	.word	0x00000080
        /*0124*/ 	.word	0x00000001
        /*0128*/ 	.word	0x00000001


	//----- nvinfo : EIATTR_CRS_STACK_SIZE
	.align		4
.L_1166:
        /*012c*/ 	.byte	0x04, 0x1e
        /*012e*/ 	.short	(.L_1168 - .L_1167)
.L_1167:
        /*0130*/ 	.word	0x00000000


	//----- nvinfo : EIATTR_CBANK_PARAM_SIZE
	.align		4
.L_1168:
        /*0134*/ 	.byte	0x03, 0x19
        /*0136*/ 	.short	0x00e8


	//----- nvinfo : EIATTR_PARAM_CBANK
	.align		4
        /*0138*/ 	.byte	0x04, 0x0a
        /*013a*/ 	.short	(.L_1170 - .L_1169)
	.align		4
.L_1169:
        /*013c*/ 	.word	index@(.nv.constant0._ZN10layer_norm31ln_parallel_residual_fwd_kernelINS_13Kernel_traitsIf13__nv_bfloat16fS2_fjLj4096ELj1ELj1ELj4ELj16ENS_18Kernel_traits_baseILj4096EfS2_fS2_fjLj128EEEEELb1ELb0ELb1EEEvNS_9FwdParamsE)
        /*0140*/ 	.short	0x0210
        /*0142*/ 	.short	0x00e8


	//----- nvinfo : EIATTR_SW_WAR
	.align		4
.L_1170:
        /*0144*/ 	.byte	0x04, 0x36
        /*0146*/ 	.short	(.L_1172 - .L_1171)
.L_1171:
        /*0148*/ 	.word	0x00000008
.L_1172:


//--------------------- .nv.info._ZN10layer_norm31ln_parallel_residual_fwd_kernelINS_13Kernel_traitsIf13__nv_bfloat16fS2_fjLj4096ELj1ELj1ELj4ELj16ENS_18Kernel_traits_baseILj4096EfS2_fS2_fjLj128EEEEELb1ELb1ELb0EEEvNS_9FwdParamsE --------------------------
	.section	.nv.info._ZN10layer_norm31ln_parallel_residual_fwd_kernelINS_13Kernel_traitsIf13__nv_bfloat16fS2_fjLj4096ELj1ELj1ELj4ELj16ENS_18Kernel_traits_baseILj4096EfS2_fS2_fjLj128EEEEELb1ELb1ELb0EEEvNS_9FwdParamsE,"",@"SHT_CUDA_INFO"
	.sectionflags	@""
	.align	4


	//----- nvinfo : EIATTR_CUDA_API_VERSION
	.align		4
        /*0000*/ 	.byte	0x04, 0x37
        /*0002*/ 	.short	(.L_1174 - .L_1173)
.L_1173:
        /*0004*/ 	.word	0x00000082


	//----- nvinfo : EIATTR_KPARAM_INFO
	.align		4
.L_1174:
        /*0008*/ 	.byte	0x04, 0x17
        /*000a*/ 	.short	(.L_1176 - .L_1175)
.L_1175:
        /*000c*/ 	.word	0x00000000
        /*0010*/ 	.short	0x0000
        /*0012*/ 	.short	0x0000
        /*0014*/ 	.byte	0x00, 0xf0, 0xa1, 0x03


	//----- nvinfo : EIATTR_SPARSE_MMA_MASK
	.align		4
.L_1176:
        /*0018*/ 	.byte	0x03, 0x50
        /*001a*/ 	.short	0x0000


	//----- nvinfo : EIATTR_MAXREG_COUNT
	.align		4
        /*001c*/ 	.byte	0x03, 0x1b
        /*001e*/ 	.short	0x00ff


	//----- nvinfo : EIATTR_NUM_BARRIERS
	.align		4
        /*0020*/ 	.byte	0x02, 0x4c
        /*0022*/ 	.byte	0x01
	.zero		1


	//----- nvinfo : EIATTR_MERCURY_ISA_VERSION
	.align		4
        /*0024*/ 	.byte	0x03, 0x5f
        /*0026*/ 	.short	0x0101


	//----- nvinfo : EIATTR_COOP_GROUP_MASK_REGIDS
	.align		4
        /*0028*/ 	.byte	0x04, 0x29
        /*002a*/ 	.short	(.L_1178 - .L_1177)


	//   ....[0]....
.L_1177:
        /*002c*/ 	.word	0xffffffff


	//   ....[1]....
        /*0030*/ 	.word	0xffffffff


	//   ....[2]....
        /*0034*/ 	.word	0xffffffff


	//   ....[3]....
        /*0038*/ 	.word	0xffffffff


	//   ....[4]....
        /*003c*/ 	.word	0xffffffff


	//   ....[5]....
        /*0040*/ 	.word	0xffffffff


	//   ....[6]....
        /*0044*/ 	.word	0xffffffff


	//   ....[7]....
        /*0048*/ 	.word	0xffffffff


	//   ....[8]....
        /*004c*/ 	.word	0xffffffff


	//   ....[9]....
        /*0050*/ 	.word	0xffffffff


	//   ....[10]....
        /*0054*/ 	.word	0xffffffff


	//   ....[11]....
        /*0058*/ 	.word	0xffffffff


	//   ....[12]....
        /*005c*/ 	.word	0xffffffff


	//   ....[13]....
        /*0060*/ 	.word	0xffffffff


	//   ....[14]....
        /*0064*/ 	.word	0xffffffff


	//   ....[15]....
        /*0068*/ 	.word	0xffffffff


	//   ....[16]....
        /*006c*/ 	.word	0xffffffff


	//   ....[17]....
        /*0070*/ 	.word	0xffffffff


	//   ....[18]....
        /*0074*/ 	.word	0x0500008e


	//   ....[19]....
        /*0078*/ 	.word	0x0500008e


	//   ....[20]....
        /*007c*/ 	.word	0x0500008e


	//   ....[21]....
        /*0080*/ 	.word	0x0500008e


	//   ....[22]....
        /*0084*/ 	.word	0x0500008e


	//   ....[23]....
        /*0088*/ 	.word	0x0500008e


	//   ....[24]....
        /*008c*/ 	.word	0x0500008e


	//   ....[25]....
        /*0090*/ 	.word	0x0500008e


	//   ....[26]....
        /*0094*/ 	.word	0x0500008e


	//   ....[27]....
        /*0098*/ 	.word	0x0500008e


	//----- nvinfo : EIATTR_COOP_GROUP_INSTR_OFFSETS
	.align		4
.L_1178:
        /*009c*/ 	.byte	0x04, 0x28
        /*009e*/ 	.short	(.L_1180 - .L_1179)


	//   ....[0]....
.L_1179:
        /*00a0*/ 	.word	0x00017bc0


	//   ....[1]....
        /*00a4*/ 	.word	0x00017be0


	//   ....[2]....
        /*00a8*/ 	.word	0x00017c00


	//   ....[3]....
        /*00ac*/ 	.word	0x00017c20


	//   ....[4]....
        /*00b0*/ 	.word	0x00017c40


	//   ....[5]....
        /*00b4*/ 	.word	0x00018080


	//   ....[6]....
        /*00b8*/ 	.word	0x000180a0


	//   ....[7]....
        /*00bc*/ 	.word	0x000180c0


	//   ....[8]....
        /*00c0*/ 	.word	0x000180e0


	//   ....[9]....
        /*00c4*/ 	.word	0x00018100


	//   ....[10]....
        /*00c8*/ 	.word	0x00018270


	//   ....[11]....
        /*00cc*/ 	.word	0x000182d0


	//   ....[12]....
        /*00d0*/ 	.word	0x00018300


	//   ....[13]....
        /*00d4*/ 	.word	0x00018310


	//   ....[14]....
        /*00d8*/ 	.word	0x000183d0


	//   ....[15]....
        /*00dc*/ 	.word	0x00018400


	//   ....[16]....
        /*00e0*/ 	.word	0x000184a0


	//   ....[17]....
        /*00e4*/ 	.word	0x000184d0


	//   ....[18]....
        /*00e8*/ 	.word	0x00018f10


	//   ....[19]....
        /*00ec*/ 	.word	0x00018f80


	//   ....[20]....
        /*00f0*/ 	.word	0x00018ff0


	//   ....[21]....
        /*00f4*/ 	.word	0x00019060


	//   ....[22]....
        /*00f8*/ 	.word	0x000190d0


	//   ....[23]....
        /*00fc*/ 	.word	0x00019560


	//   ....[24]....
        /*0100*/ 	.word	0x000195d0


	//   ....[25]....
        /*0104*/ 	.word	0x00019640


	//   ....[26]....
        /*0108*/ 	.word	0x000196b0


	//   ....[27]....
        /*010c*/ 	.word	0x00019720


	//----- nvinfo : EIATTR_EXIT_INSTR_OFFSETS
	.align		4
.L_1180:
        /*0110*/ 	.byte	0x04, 0x1c
        /*0112*/ 	.short	(.L_1182 - .L_1181)


	//   ....[0]....
.L_1181:
        /*0114*/ 	.word	0x00000af0


	//   ....[1]....
        /*0118*/ 	.word	0x00018eb0


	//----- nvinfo : EIATTR_MAX_THREADS
	.align		4
.L_1182:
        /*011c*/ 	.byte	0x04, 0x05
        /*011e*/ 	.short	(.L_1184 - .L_1183)
.L_1183:
        /*0120*/ 	.word	0x00000080
        /*0124*/ 	.word	0x00000001
        /*0128*/ 	.word	0x00000001


	//----- nvinfo : EIATTR_CRS_STACK_SIZE
	.align		4
.L_1184:
        /*012c*/ 	.byte	0x04, 0x1e
        /*012e*/ 	.short	(.L_1186 - .L_1185)
.L_1185:
        /*0130*/ 	.word	0x00000000


	//----- nvinfo : EIATTR_CBANK_PARAM_SIZE
	.align		4
.L_1186:
        /*0134*/ 	.byte	0x03, 0x19
        /*0136*/ 	.short	0x00e8


	//----- nvinfo : EIATTR_PARAM_CBANK
	.align		4
        /*0138*/ 	.byte	0x04, 0x0a
        /*013a*/ 	.short	(.L_1188 - .L_1187)
	.align		4
.L_1187:
        /*013c*/ 	.word	index@(.nv.constant0._ZN10layer_norm31ln_parallel_residual_fwd_kernelINS_13Kernel_traitsIf13__nv_bfloat16fS2_fjLj4096ELj1ELj1ELj4ELj16ENS_18Kernel_traits_baseILj4096EfS2_fS2_fjLj128EEEEELb1ELb1ELb0EEEvNS_9FwdParamsE)
        /*0140*/ 	.short	0x0210
        /*0142*/ 	.short	0x00e8


	//----- nvinfo : EIATTR_SW_WAR
	.align		4
.L_1188:
        /*0144*/ 	.byte	0x04, 0x36
        /*0146*/ 	.short	(.L_1190 - .L_1189)
.L_1189:
        /*0148*/ 	.word	0x00000008
.L_1190:


//--------------------- .nv.info._ZN10layer_norm31ln_parallel_residual_fwd_kernelINS_13Kernel_traitsIf13__nv_bfloat16fS2_fjLj4096ELj1ELj1ELj4ELj16ENS_18Kernel_traits_baseILj4096EfS2_fS2_fjLj128EEEEELb1ELb1ELb1EEEvNS_9FwdParamsE --------------------------
	.section	.nv.info._ZN10layer_norm31ln_parallel_residual_fwd_kernelINS_13Kernel_traitsIf13__nv_bfloat16fS2_fjLj4096ELj1ELj1ELj4ELj16ENS_18Kernel_traits_baseILj4096EfS2_fS2_fjLj128EEEEELb1ELb1ELb1EEEvNS_9FwdParamsE,"",@"SHT_CUDA_INFO"
	.sectionflags	@""
	.align	4


	//----- nvinfo : EIATTR_CUDA_API_VERSION
	.align		4
        /*0000*/ 	.byte	0x04, 0x37
        /*0002*/ 	.short	(.L_1192 - .L_1191)
.L_1191:
        /*0004*/ 	.word	0x00000082


	//----- nvinfo : EIATTR_KPARAM_INFO
	.align		4
.L_1192:
        /*0008*/ 	.byte	0x04, 0x17
        /*000a*/ 	.short	(.L_1194 - .L_1193)
.L_1193:
        /*000c*/ 	.word	0x00000000
        /*0010*/ 	.short	0x0000
        /*0012*/ 	.short	0x0000
        /*0014*/ 	.byte	0x00, 0xf0, 0xa1, 0x03


	//----- nvinfo : EIATTR_SPARSE_MMA_MASK
	.align		4
.L_1194:
        /*0018*/ 	.byte	0x03, 0x50
        /*001a*/ 	.short	0x0000


	//----- nvinfo : EIATTR_MAXREG_COUNT
	.align		4
        /*001c*/ 	.byte	0x03, 0x1b
        /*001e*/ 	.short	0x00ff


	//----- nvinfo : EIATTR_NUM_BARRIERS
	.align		4
        /*0020*/ 	.byte	0x02, 0x4c
        /*0022*/ 	.byte	0x01
	.zero		1


	//----- nvinfo : EIATTR_MERCURY_ISA_VERSION
	.align		4
        /*0024*/ 	.byte	0x03, 0x5f
        /*0026*/ 	.short	0x0101


	//----- nvinfo : EIATTR_COOP_GROUP_MASK_REGIDS
	.align		4
        /*0028*/ 	.byte	0x04, 0x29
        /*002a*/ 	.short	(.L_1196 - .L_1195)


	//   ....[0]....
.L_1195:
        /*002c*/ 	.word	0xffffffff


	//   ....[1]....
        /*0030*/ 	.word	0xffffffff


	//   ....[2]....
        /*0034*/ 	.word	0xffffffff


	//   ....[3]....
        /*0038*/ 	.word	0xffffffff


	//   ....[4]....
        /*003c*/ 	.word	0xffffffff


	//   ....[5]....
        /*0040*/ 	.word	0xffffffff


	//   ....[6]....
        /*0044*/ 	.word	0xffffffff


	//   ....[7]....
        /*0048*/ 	.word	0xffffffff


	//   ....[8]....
        /*004c*/ 	.word	0xffffffff


	//   ....[9]....
        /*0050*/ 	.word	0xffffffff


	//   ....[10]....
        /*0054*/ 	.word	0xffffffff


	//   ....[11]....
        /*0058*/ 	.word	0xffffffff


	//   ....[12]....
        /*005c*/ 	.word	0xffffffff


	//   ....[13]....
        /*0060*/ 	.word	0xffffffff


	//   ....[14]....
        /*0064*/ 	.word	0xffffffff


	//   ....[15]....
        /*0068*/ 	.word	0xffffffff


	//   ....[16]....
        /*006c*/ 	.word	0xffffffff


	//   ....[17]....
        /*0070*/ 	.word	0xffffffff


	//   ....[18]....
        /*0074*/ 	.word	0x05000089


	//   ....[19]....
        /*0078*/ 	.word	0x05000089


	//   ....[20]....
        /*007c*/ 	.word	0x05000089


	//   ....[21]....
        /*0080*/ 	.word	0x05000089


	//   ....[22]....
        /*0084*/ 	.word	0x05000089


	//   ....[23]....
        /*0088*/ 	.word	0x05000089


	//   ....[24]....
        /*008c*/ 	.word	0x05000089


	//   ....[25]....
        /*0090*/ 	.word	0x05000089


	//   ....[26]....
        /*0094*/ 	.word	0x05000089


	//   ....[27]....
        /*0098*/ 	.word	0x05000089


	//----- nvinfo : EIATTR_COOP_GROUP_INSTR_OFFSETS
	.align		4
.L_1196:
        /*009c*/ 	.byte	0x04, 0x28
        /*009e*/ 	.short	(.L_1198 - .L_1197)


	//   ....[0]....
.L_1197:
        /*00a0*/ 	.word	0x00017900


	//   ....[1]....
        /*00a4*/ 	.word	0x00017920


	//   ....[2]....
        /*00a8*/ 	.word	0x00017940


	//   ....[3]....
        /*00ac*/ 	.word	0x00017960


	//   ....[4]....
        /*00b0*/ 	.word	0x00017980


	//   ....[5]....
        /*00b4*/ 	.word	0x00017db0


	//   ....[6]....
        /*00b8*/ 	.word	0x00017dd0


	//   ....[7]....
        /*00bc*/ 	.word	0x00017df0


	//   ....[8]....
        /*00c0*/ 	.word	0x00017e10


	//   ....[9]....
        /*00c4*/ 	.word	0x00017e30


	//   ....[10]....
        /*00c8*/ 	.word	0x00017f00


	//   ....[11]....
        /*00cc*/ 	.word	0x00017fe0


	//   ....[12]....
        /*00d0*/ 	.word	0x00018060


	//   ....[13]....
        /*00d4*/ 	.word	0x00018070


	//   ....[14]....
        /*00d8*/ 	.word	0x000180e0


	//   ....[15]....
        /*00dc*/ 	.word	0x00018130


	//   ....[16]....
        /*00e0*/ 	.word	0x000181a0


	//   ....[17]....
        /*00e4*/ 	.word	0x000181e0


	//   ....[18]....
        /*00e8*/ 	.word	0x00018b00


	//   ....[19]....
        /*00ec*/ 	.word	0x00018b70


	//   ....[20]....
        /*00f0*/ 	.word	0x00018be0


	//   ....[21]....
        /*00f4*/ 	.word	0x00018c50


	//   ....[22]....
        /*00f8*/ 	.word	0x00018cc0


	//   ....[23]....
        /*00fc*/ 	.word	0x00019140


	//   ....[24]....
        /*0100*/ 	.word	0x000191b0


	//   ....[25]....
        /*0104*/ 	.word	0x00019220


	//   ....[26]....
        /*0108*/ 	.word	0x00019290


	//   ....[27]....
        /*010c*/ 	.word	0x00019300


	//----- nvinfo : EIATTR_EXIT_INSTR_OFFSETS
	.align		4
.L_1198:
        /*0110*/ 	.byte	0x04, 0x1c
        /*0112*/ 	.short	(.L_1200 - .L_1199)


	//   ....[0]....
.L_1199:
        /*0114*/ 	.word	0x00000710


	//   ....[1]....
        /*0118*/ 	.word	0x00018ab0


	//----- nvinfo : EIATTR_MAX_THREADS
	.align		4
.L_1200:
        /*011c*/ 	.byte	0x04, 0x05
        /*011e*/ 	.short	(.L_1202 - .L_1201)
.L_1201:
        /*0120*/ 	.word	0x00000080
        /*0124*/ 	.word	0x00000001
        /*0128*/ 	.word	0x00000001


	//----- nvinfo : EIATTR_CRS_STACK_SIZE
	.align		4
.L_1202:
        /*012c*/ 	.byte	0x04, 0x1e
        /*012e*/ 	.short	(.L_1204 - .L_1203)
.L_1203:
        /*0130*/ 	.word	0x00000000


	//----- nvinfo : EIATTR_CBANK_PARAM_SIZE
	.align		4
.L_1204:
        /*0134*/ 	.byte	0x03, 0x19
        /*0136*/ 	.short	0x00e8


	//----- nvinfo : EIATTR_PARAM_CBANK
	.align		4
        /*0138*/ 	.byte	0x04, 0x0a
        /*013a*/ 	.short	(.L_1206 - .L_1205)
	.align		4
.L_1205:
        /*013c*/ 	.word	index@(.nv.constant0._ZN10layer_norm31ln_parallel_residual_fwd_kernelINS_13Kernel_traitsIf13__nv_bfloat16fS2_fjLj4096ELj1ELj1ELj4ELj16ENS_18Kernel_traits_baseILj4096EfS2_fS2_fjLj128EEEEELb1ELb1ELb1EEEvNS_9FwdParamsE)
        /*0140*/ 	.short	0x0210
        /*0142*/ 	.short	0x00e8


	//----- nvinfo : EIATTR_SW_WAR
	.align		4
.L_1206:
        /*0144*/ 	.byte	0x04, 0x36
        /*0146*/ 	.short	(.L_1208 - .L_1207)
.L_1207:
        /*0148*/ 	.word	0x00000008
.L_1208:


//--------------------- .nv.info._ZN10layer_norm31ln_parallel_residual_fwd_kernelINS_13Kernel_traitsIf6__halfS2_S2_fjLj4096ELj1ELj1ELj4ELj16ENS_18Kernel_traits_baseILj4096EfS2_S2_S2_fjLj128EEEEELb0ELb0ELb0EEEvNS_9FwdParamsE --------------------------
	.section	.nv.info._ZN10layer_norm31ln_parallel_residual_fwd_kernelINS_13Kernel_traitsIf6__halfS2_S2_fjLj4096ELj1ELj1ELj4ELj16ENS_18Kernel_traits_baseILj4096EfS2_S2_S2_fjLj128EEEEELb0ELb0ELb0EEEvNS_9FwdParamsE,"",@"SHT_CUDA_INFO"
	.sectionflags	@""
	.align	4


	//----- nvinfo : EIATTR_CUDA_API_VERSION
	.align		4
        /*0000*/ 	.byte	0x04, 0x37
        /*0002*/ 	.short	(.L_1210 - .L_1209)
.L_1209:
        /*0004*/ 	.word	0x00000082


	//----- nvinfo : EIATTR_KPARAM_INFO
	.align		4
.L_1210:
        /*0008*/ 	.byte	0x04, 0x17
        /*000a*/ 	.short	(.L_1212 - .L_1211)
.L_1211:
        /*000c*/ 	.word	0x00000000
        /*0010*/ 	.short	0x0000
        /*0012*/ 	.short	0x0000
        /*0014*/ 	.byte	0x00, 0xf0, 0xa1, 0x03


	//----- nvinfo : EIATTR_SPARSE_MMA_MASK
	.align		4
.L_1212:
        /*0018*/ 	.byte	0x03, 0x50
        /*001a*/ 	.short	0x0000


	//----- nvinfo : EIATTR_MAXREG_COUNT
	.align		4
        /*001c*/ 	.byte	0x03, 0x1b
        /*001e*/ 	.short	0x00ff


	//----- nvinfo : EIATTR_NUM_BARRIERS
	.align		4
        /*0020*/ 	.byte	0x02, 0x4c
        /*0022*/ 	.byte	0x01
	.zero		1


	//----- nvinfo : EIATTR_MERCURY_ISA_VERSION
	.align		4
        /*0024*/ 	.byte	0x03, 0x5f
        /*0026*/ 	.short	0x0101


	//----- nvinfo : EIATTR_COOP_GROUP_MASK_REGIDS
	.align		4
        /*0028*/ 	.byte	0x04, 0x29
        /*002a*/ 	.short	(.L_1214 - .L_1213)


	//   ....[0]....
.L_1213:
        /*002c*/ 	.word	0xffffffff


	//   ....[1]....
        /*0030*/ 	.word	0xffffffff


	//   ....[2]....
        /*0034*/ 	.word	0xffffffff


	//   ....[3]....
        /*0038*/ 	.word	0xffffffff


	//   ....[4]....
        /*003c*/ 	.word	0xffffffff


	//   ....[5]....
        /*0040*/ 	.word	0xffffffff


	//   ....[6]....
        /*0044*/ 	.word	0xffffffff


	//   ....[7]....
        /*0048*/ 	.word	0xffffffff


	//   ....[8]....
        /*004c*/ 	.word	0xffffffff


	//   ....[9]....
        /*0050*/ 	.word	0xffffffff


	//   ....[10]....
        /*0054*/ 	.word	0xffffffff


	//   ....[11]....
        /*0058*/ 	.word	0xffffffff


	//   ....[12]....
        /*005c*/ 	.word	0xffffffff


	//   ....[13]....
        /*0060*/ 	.word	0xffffffff


	//   ....[14]....
        /*0064*/ 	.word	0xffffffff


	//   ....[15]....
        /*0068*/ 	.word	0xffffffff


	//   ....[16]....
        /*006c*/ 	.word	0xffffffff


	//   ....[17]....
        /*0070*/ 	.word	0xffffffff


	//   ....[18]....
        /*0074*/ 	.word	0x0500009a


	//   ....[19]....
        /*0078*/ 	.word	0x0500009a


	//   ....[20]....
        /*007c*/ 	.word	0x0500009a


	//   ....[21]....
        /*0080*/ 	.word	0x0500009a


	//   ....[22]....
        /*0084*/ 	.word	0x0500009a


	//   ....[23]....
        /*0088*/ 	.word	0x0500009a


	//   ....[24]....
        /*008c*/ 	.word	0x0500009a


	//   ....[25]....
        /*0090*/ 	.word	0x0500009a


	//   ....[26]....
        /*0094*/ 	.word	0x0500009a


	//   ....[27]....
        /*0098*/ 	.word	0x0500009a


	//----- nvinfo : EIATTR_COOP_GROUP_INSTR_OFFSETS
	.align		4
.L_1214:
        /*009c*/ 	.byte	0x04, 0x28
        /*009e*/ 	.short	(.L_1216 - .L_1215)


	//   ....[0]....
.L_1215:
        /*00a0*/ 	.word	0x00003560


	//   ....[1]....
        /*00a4*/ 	.word	0x00003580


	//   ....[2]....
        /*00a8*/ 	.word	0x000035a0


	//   ....[3]....
        /*00ac*/ 	.word	0x000035c0


	//   ....[4]....
        /*00b0*/ 	.word	0x000035e0


	//   ....[5]....
        /*00b4*/ 	.word	0x00003a20


	//   ....[6]....
        /*00b8*/ 	.word	0x00003a40


	//   ....[7]....
        /*00bc*/ 	.word	0x00003a60


	//   ....[8]....
        /*00c0*/ 	.word	0x00003a80


	//   ....[9]....
        /*00c4*/ 	.word	0x00003aa0


	//   ....[10]....
        /*00c8*/ 	.word	0x00003c40


	//   ....[11]....
        /*00cc*/ 	.word	0x00003c80


	//   ....[12]....
        /*00d0*/ 	.word	0x00003cb0


	//   ....[13]....
        /*00d4*/ 	.word	0x00003cc0


	//   ....[14]....
        /*00d8*/ 	.word	0x00003d60


	//   ....[15]....
        /*00dc*/ 	.word	0x00003dc0


	//   ....[16]....
        /*00e0*/ 	.word	0x00003e50


	//   ....[17]....
        /*00e4*/ 	.word	0x00003e80


	//   ....[18]....
        /*00e8*/ 	.word	0x00004c70


	//   ....[19]....
        /*00ec*/ 	.word	0x00004ce0


	//   ....[20]....
        /*00f0*/ 	.word	0x00004d50


	//   ....[21]....
        /*00f4*/ 	.word	0x00004dc0


	//   ....[22]....
        /*00f8*/ 	.word	0x00004e30


	//   ....[23]....
        /*00fc*/ 	.word	0x000052c0


	//   ....[24]....
        /*0100*/ 	.word	0x00005330


	//   ....[25]....
        /*0104*/ 	.word	0x000053a0


	//   ....[26]....
        /*0108*/ 	.word	0x00005410


	//   ....[27]....
        /*010c*/ 	.word	0x00005480


	//----- nvinfo : EIATTR_EXIT_INSTR_OFFSETS
	.align		4
.L_1216:
        /*0110*/ 	.byte	0x04, 0x1c
        /*0112*/ 	.short	(.L_1218 - .L_1217)


	//   ....[0]....
.L_1217:
        /*0114*/ 	.word	0x00000ac0


	//   ....[1]....
        /*0118*/ 	.word	0x00004c10


	//----- nvinfo : EIATTR_MAX_THREADS
	.align		4
.L_1218:
        /*011c*/ 	.byte	0x04, 0x05
        /*011e*/ 	.short	(.L_1220 - .L_1219)
.L_1219:
        /*0120*/ 	.word	0x00000080
        /*0124*/ 	.word	0x00000001
        /*0128*/ 	.word	0x00000001


	//----- nvinfo : EIATTR_CRS_STACK_SIZE
	.align		4
.L_1220:
        /*012c*/ 	.byte	0x04, 0x1e
        /*012e*/ 	.short	(.L_1222 - .L_1221)
.L_1221:
        /*0130*/ 	.word	0x00000000


	//----- nvinfo : EIATTR_CBANK_PARAM_SIZE
	.align		4
.L_1222:
        /*0134*/ 	.byte	0x03, 0x19
        /*0136*/ 	.short	0x00e8


	//----- nvinfo : EIATTR_PARAM_CBANK
	.align		4
        /*0138*/ 	.byte	0x04, 0x0a
        /*013a*/ 	.short	(.L_1224 - .L_1223)
	.align		4
.L_1223:
        /*013c*/ 	.word	index@(.nv.constant0._ZN10layer_norm31ln_parallel_residual_fwd_kernelINS_13Kernel_traitsIf6__halfS2_S2_fjLj4096ELj1ELj1ELj4ELj16ENS_18Kernel_traits_baseILj4096EfS2_S2_S2_fjLj128EEEEELb0ELb0ELb0EEEvNS_9FwdParamsE)
        /*0140*/ 	.short	0x0210
        /*0142*/ 	.short	0x00e8


	//----- nvinfo : EIATTR_SW_WAR
	.align		4
.L_1224:
        /*0144*/ 	.byte	0x04, 0x36
        /*0146*/ 	.short	(.L_1226 - .L_1225)
.L_1225:
        /*0148*/ 	.word	0x00000008
.L_1226:


//--------------------- .nv.info._ZN10layer_norm31ln_parallel_residual_fwd_kernelINS_13Kernel_traitsIf6__halfS2_S2_fjLj4096ELj1ELj1ELj4ELj16ENS_18Kernel_traits_baseILj4096EfS2_S2_S2_fjLj128EEEEELb0ELb0ELb1EEEvNS_9FwdParamsE --------------------------
	.section	.nv.info._ZN10layer_norm31ln_parallel_residual_fwd_kernelINS_13Kernel_traitsIf6__halfS2_S2_fjLj4096ELj1ELj1ELj4ELj16ENS_18Kernel_traits_baseILj4096EfS2_S2_S2_fjLj128EEEEELb0ELb0ELb1EEEvNS_9FwdParamsE,"",@"SHT_CUDA_INFO"
	.sectionflags	@""
	.align	4


	//----- nvinfo : EIATTR_CUDA_API_VERSION
	.align		4
        /*0000*/ 	.byte	0x04, 0x37
        /*0002*/ 	.short	(.L_1228 - .L_1227)
.L_1227:
        /*0004*/ 	.word	0x00000082


	//----- nvinfo : EIATTR_KPARAM_INFO
	.align		4
.L_1228:
        /*0008*/ 	.byte	0x04, 0x17
        /*000a*/ 	.short	(.L_1230 - .L_1229)
.L_1229:
        /*000c*/ 	.word	0x00000000
        /*0010*/ 	.short	0x0000
        /*0012*/ 	.short	0x0000
        /*0014*/ 	.byte	0x00, 0xf0, 0xa1, 0x03


	//----- nvinfo : EIATTR_SPARSE_MMA_MASK
	.align		4
.L_1230:
        /*0018*/ 	.byte	0x03, 0x50
        /*001a*/ 	.short	0x0000


	//----- nvinfo : EIATTR_MAXREG_COUNT
	.align		4
        /*001c*/ 	.byte	0x03, 0x1b
        /*001e*/ 	.short	0x00ff


	//----- nvinfo : EIATTR_NUM_BARRIERS
	.align		4
        /*0020*/ 	.byte	0x02, 0x4c
        /*0022*/ 	.byte	0x01
	.zero		1


	//----- nvinfo : EIATTR_MERCURY_ISA_VERSION
	.align		4
        /*0024*/ 	.byte	0x03, 0x5f
        /*0026*/ 	.short	0x0101


	//----- nvinfo : EIATTR_COOP_GROUP_MASK_REGIDS
	.align		4
        /*0028*/ 	.byte	0x04, 0x29
        /*002a*/ 	.short	(.L_1232 - .L_1231)


	//   ....[0]....
.L_1231:
        /*002c*/ 	.word	0xffffffff


	//   ....[1]....
        /*0030*/ 	.word	0xffffffff


	//   ....[2]....
        /*0034*/ 	.word	0xffffffff


	//   ....[3]....
        /*0038*/ 	.word	0xffffffff


	//   ....[4]....
        /*003c*/ 	.word	0xffffffff


	//   ....[5]....
        /*0040*/ 	.word	0xffffffff


	//   ....[6]....
        /*0044*/ 	.word	0xffffffff


	//   ....[7]....
        /*0048*/ 	.word	0xffffffff


	//   ....[8]....
        /*004c*/ 	.word	0xffffffff


	//   ....[9]....
        /*0050*/ 	.word	0xffffffff


	//   ....[10]....
        /*0054*/ 	.word	0xffffffff


	//   ....[11]....
        /*0058*/ 	.word	0xffffffff


	//   ....[12]....
        /*005c*/ 	.word	0xffffffff


	//   ....[13]....
        /*0060*/ 	.word	0xffffffff


	//   ....[14]....
        /*0064*/ 	.word	0xffffffff


	//   ....[15]....
        /*0068*/ 	.word	0xffffffff


	//   ....[16]....
        /*006c*/ 	.word	0xffffffff


	//   ....[17]....
        /*0070*/ 	.word	0xffffffff


	//   ....[18]....
        /*0074*/ 	.word	0x0500009e


	//   ....[19]....
        /*0078*/ 	.word	0x0500009e


	//   ....[20]....
        /*007c*/ 	.word	0x0500009e


	//   ....[21]....
        /*0080*/ 	.word	0x0500009e


	//   ....[22]....
        /*0084*/ 	.word	0x0500009e


	//   ....[23]....
        /*0088*/ 	.word	0x0500009e


	//   ....[24]....
        /*008c*/ 	.word	0x0500009e


	//   ....[25]....
        /*0090*/ 	.word	0x0500009e


	//   ....[26]....
        /*0094*/ 	.word	0x0500009e


	//   ....[27]....
        /*0098*/ 	.word	0x0500009e


	//----- nvinfo : EIATTR_COOP_GROUP_INSTR_OFFSETS
	.align		4
.L_1232:
        /*009c*/ 	.byte	0x04, 0x28
        /*009e*/ 	.short	(.L_1234 - .L_1233)


	//   ....[0]....
.L_1233:
        /*00a0*/ 	.word	0x00002cd0


	//   ....[1]....
        /*00a4*/ 	.word	0x00002cf0


	//   ....[2]....
        /*00a8*/ 	.word	0x00002d10


	//   ....[3]....
        /*00ac*/ 	.word	0x00002d30


	//   ....[4]....
        /*00b0*/ 	.word	0x00002d50


	//   ....[5]....
        /*00b4*/ 	.word	0x00003180


	//   ....[6]....
        /*00b8*/ 	.word	0x000031a0


	//   ....[7]....
        /*00bc*/ 	.word	0x000031c0


	//   ....[8]....
        /*00c0*/ 	.word	0x000031e0


	//   ....[9]....
        /*00c4*/ 	.word	0x00003200


	//   ....[10]....
        /*00c8*/ 	.word	0x00003360


	//   ....[11]....
        /*00cc*/ 	.word	0x000033c0


	//   ....[12]....
        /*00d0*/ 	.word	0x000033e0


	//   ....[13]....
        /*00d4*/ 	.word	0x000033f0


	//   ....[14]....
        /*00d8*/ 	.word	0x000034a0


	//   ....[15]....
        /*00dc*/ 	.word	0x000034e0


	//   ....[16]....
        /*00e0*/ 	.word	0x00003590


	//   ....[17]....
        /*00e4*/ 	.word	0x000035b0


	//   ....[18]....
        /*00e8*/ 	.word	0x00004240


	//   ....[19]....
        /*00ec*/ 	.word	0x000042b0


	//   ....[20]....
        /*00f0*/ 	.word	0x00004320


	//   ....[21]....
        /*00f4*/ 	.word	0x00004390


	//   ....[22]....
        /*00f8*/ 	.word	0x00004400


	//   ....[23]....
        /*00fc*/ 	.word	0x00004870


	//   ....[24]....
        /*0100*/ 	.word	0x000048e0


	//   ....[25]....
        /*0104*/ 	.word	0x00004950


	//   ....[26]....
        /*0108*/ 	.word	0x000049c0


	//   ....[27]....
        /*010c*/ 	.word	0x00004a30


	//----- nvinfo : EIATTR_EXIT_INSTR_OFFSETS
	.align		4
.L_1234:
        /*0110*/ 	.byte	0x04, 0x1c
        /*0112*/ 	.short	(.L_1236 - .L_1235)


	//   ....[0]....
.L_1235:
        /*0114*/ 	.word	0x000004f0


	//   ....[1]....
        /*0118*/ 	.word	0x000041e0


	//----- nvinfo : EIATTR_MAX_THREADS
	.align		4
.L_1236:
        /*011c*/ 	.byte	0x04, 0x05
        /*011e*/ 	.short	(.L_1238 - .L_1237)
.L_1237:
        /*0120*/ 	.word	0x00000080
        /*0124*/ 	.word	0x00000001
        /*0128*/ 	.word	0x00000001


	//----- nvinfo : EIATTR_CRS_STACK_SIZE
	.align		4
.L_1238:
        /*012c*/ 	.byte	0x04, 0x1e
        /*012e*/ 	.short	(.L_1240 - .L_1239)
.L_1239:
        /*0130*/ 	.word	0x00000000


	//----- nvinfo : EIATTR_CBANK_PARAM_SIZE
	.align		4
.L_1240:
        /*0134*/ 	.byte	0x03, 0x19
        /*0136*/ 	.short	0x00e8


	//----- nvinfo : EIATTR_PARAM_CBANK
	.align		4
        /*0138*/ 	.byte	0x04, 0x0a
        /*013a*/ 	.short	(.L_1242 - .L_1241)
	.align		4
.L_1241:
        /*013c*/ 	.word	index@(.nv.constant0._ZN10layer_norm31ln_parallel_residual_fwd_kernelINS_13Kernel_traitsIf6__halfS2_S2_fjLj4096ELj1ELj1ELj4ELj16ENS_18Kernel_traits_baseILj4096EfS2_S2_S2_fjLj128EEEEELb0ELb0ELb1EEEvNS_9FwdParamsE)
        /*0140*/ 	.short	0x0210
        /*0142*/ 	.short	0x00e8


	//----- nvinfo : EIATTR_SW_WAR
	.align		4
.L_1242:
        /*0144*/ 	.byte	0x04, 0x36
        /*0146*/ 	.short	(.L_1244 - .L_1243)
.L_1243:
        /*0148*/ 	.word	0x00000008
.L_1244:


//--------------------- .nv.info._ZN10layer_norm31ln_parallel_residual_fwd_kernelINS_13Kernel_traitsIf6__halfS2_S2_fjLj4096ELj1ELj1ELj4ELj16ENS_18Kernel_traits_baseILj4096EfS2_S2_S2_fjLj128EEEEELb0ELb1ELb0EEEvNS_9FwdParamsE --------------------------
	.section	.nv.info._ZN10layer_norm31ln_parallel_residual_fwd_kernelINS_13Kernel_traitsIf6__halfS2_S2_fjLj4096ELj1ELj1ELj4ELj16ENS_18Kernel_traits_baseILj4096EfS2_S2_S2_fjLj128EEEEELb0ELb1ELb0EEEvNS_9FwdParamsE,"",@"SHT_CUDA_INFO"
	.sectionflags	@""
	.align	4


	//----- nvinfo : EIATTR_CUDA_API_VERSION
	.align		4
        /*0000*/ 	.byte	0x04, 0x37
        /*0002*/ 	.short	(.L_1246 - .L_1245)
.L_1245:
        /*0004*/ 	.word	0x00000082


	//----- nvinfo : EIATTR_KPARAM_INFO
	.align		4
.L_1246:
        /*0008*/ 	.byte	0x04, 0x17
        /*000a*/ 	.short	(.L_1248 - .L_1247)
.L_1247:
        /*000c*/ 	.word	0x00000000
        /*0010*/ 	.short	0x0000
        /*0012*/ 	.short	0x0000
        /*0014*/ 	.byte	0x00, 0xf0, 0xa1, 0x03


	//----- nvinfo : EIATTR_SPARSE_MMA_MASK
	.align		4
.L_1248:
        /*0018*/ 	.byte	0x03, 0x50
        /*001a*/ 	.short	0x0000


	//----- nvinfo : EIATTR_MAXREG_COUNT
	.align		4
        /*001c*/ 	.byte	0x03, 0x1b
        /*001e*/ 	.short	0x00ff


	//----- nvinfo : EIATTR_NUM_BARRIERS
	.align		4
        /*0020*/ 	.byte	0x02, 0x4c
        /*0022*/ 	.byte	0x01
	.zero		1


	//----- nvinfo : EIATTR_MERCURY_ISA_VERSION
	.align		4
        /*0024*/ 	.byte	0x03, 0x5f
        /*0026*/ 	.short	0x0101


	//----- nvinfo : EIATTR_COOP_GROUP_MASK_REGIDS
	.align		4
        /*0028*/ 	.byte	0x04, 0x29
        /*002a*/ 	.short	(.L_1250 - .L_1249)


	//   ....[0]....
.L_1249:
        /*002c*/ 	.word	0xffffffff


	//   ....[1]....
        /*0030*/ 	.word	0xffffffff


	//   ....[2]....
        /*0034*/ 	.word	0xffffffff


	//   ....[3]....
        /*0038*/ 	.word	0xffffffff


	//   ....[4]....
        /*003c*/ 	.word	0xffffffff


	//   ....[5]....
        /*0040*/ 	.word	0xffffffff


	//   ....[6]....
        /*0044*/ 	.word	0xffffffff


	//   ....[7]....
        /*0048*/ 	.word	0xffffffff


	//   ....[8]....
        /*004c*/ 	.word	0xffffffff


	//   ....[9]....
        /*0050*/ 	.word	0xffffffff


	//   ....[10]....
        /*0054*/ 	.word	0xffffffff


	//   ....[11]....
        /*0058*/ 	.word	0xffffffff


	//   ....[12]....
        /*005c*/ 	.word	0xffffffff


	//   ....[13]....
        /*0060*/ 	.word	0xffffffff


	//   ....[14]....
        /*0064*/ 	.word	0xffffffff


	//   ....[15]....
        /*0068*/ 	.word	0xffffffff


	//   ....[16]....
        /*006c*/ 	.word	0xffffffff


	//   ....[17]....
        /*0070*/ 	.word	0xffffffff


	//   ....[18]....
        /*0074*/ 	.word	0x0500007b


	//   ....[19]....
        /*0078*/ 	.word	0x0500007b


	//   ....[20]....
        /*007c*/ 	.word	0x0500007b


	//   ....[21]....
        /*0080*/ 	.word	0x0500007b


	//   ....[22]....
        /*0084*/ 	.word	0x0500007b


	//   ....[23]....
        /*0088*/ 	.word	0x0500007b


	//   ....[24]....
        /*008c*/ 	.word	0x0500007b


	//   ....[25]....
        /*0090*/ 	.word	0x0500007b


	//   ....[26]....
        /*0094*/ 	.word	0x0500007b


	//   ....[27]....
        /*0098*/ 	.word	0x0500007b


	//----- nvinfo : EIATTR_COOP_GROUP_INSTR_OFFSETS
	.align		4
.L_1250:
        /*009c*/ 	.byte	0x04, 0x28
        /*009e*/ 	.short	(.L_1252 - .L_1251)


	//   ....[0]....
.L_1251:
        /*00a0*/ 	.word	0x000030d0


	//   ....[1]....
        /*00a4*/ 	.word	0x000030f0


	//   ....[2]....
        /*00a8*/ 	.word	0x00003110


	//   ....[3]....
        /*00ac*/ 	.word	0x00003130


	//   ....[4]....
        /*00b0*/ 	.word	0x00003150


	//   ....[5]....
        /*00b4*/ 	.word	0x00003590


	//   ....[6]....
        /*00b8*/ 	.word	0x000035b0


	//   ....[7]....
        /*00bc*/ 	.word	0x000035d0


	//   ....[8]....
        /*00c0*/ 	.word	0x000035f0


	//   ....[9]....
        /*00c4*/ 	.word	0x00003610


	//   ....[10]....
        /*00c8*/ 	.word	0x00003770


	//   ....[11]....
        /*00cc*/ 	.word	0x000037d0


	//   ....[12]....
        /*00d0*/ 	.word	0x00003860


	//   ....[13]....
        /*00d4*/ 	.word	0x00003890


	//   ....[14]....
        /*00d8*/ 	.word	0x000038f0


	//   ....[15]....
        /*00dc*/ 	.word	0x00003990


	//   ....[16]....
        /*00e0*/ 	.word	0x000039a0


	//   ....[17]....
        /*00e4*/ 	.word	0x000039f0


	//   ....[18]....
        /*00e8*/ 	.word	0x00004420


	//   ....[19]....
        /*00ec*/ 	.word	0x00004480


	//   ....[20]....
        /*00f0*/ 	.word	0x000044e0


	//   ....[21]....
        /*00f4*/ 	.word	0x00004540


	//   ....[22]....
        /*00f8*/ 	.word	0x000045a0


	//   ....[23]....
        /*00fc*/ 	.word	0x00004a30


	//   ....[24]....
        /*0100*/ 	.word	0x00004a80


	//   ....[25]....
        /*0104*/ 	.word	0x00004ae0


	//   ....[26]....
        /*0108*/ 	.word	0x00004b40


	//   ....[27]....
        /*010c*/ 	.word	0x00004ba0


	//----- nvinfo : EIATTR_EXIT_INSTR_OFFSETS
	.align		4
.L_1252:
        /*0110*/ 	.byte	0x04, 0x1c
        /*0112*/ 	.short	(.L_1254 - .L_1253)


	//   ....[0]....
.L_1253:
        /*0114*/ 	.word	0x00000640


	//   ....[1]....
        /*0118*/ 	.word	0x000043d0


	//----- nvinfo : EIATTR_MAX_THREADS
	.align		4
.L_1254:
        /*011c*/ 	.byte	0x04, 0x05
        /*011e*/ 	.short	(.L_1256 - .L_1255)
.L_1255:
        /*0120*/ 	.word	0x00000080
        /*0124*/ 	.word	0x00000001
        /*0128*/ 	.word	0x00000001


	//----- nvinfo : EIATTR_CRS_STACK_SIZE
	.align		4
.L_1256:
        /*012c*/ 	.byte	0x04, 0x1e
        /*012e*/ 	.short	(.L_1258 - .L_1257)
.L_1257:
        /*0130*/ 	.word	0x00000000


	//----- nvinfo : EIATTR_CBANK_PARAM_SIZE
	.align		4
.L_1258:
        /*0134*/ 	.byte	0x03, 0x19
        /*0136*/ 	.short	0x00e8


	//----- nvinfo : EIATTR_PARAM_CBANK
	.align		4
        /*0138*/ 	.byte	0x04, 0x0a
        /*013a*/ 	.short	(.L_1260 - .L_1259)
	.align		4
.L_1259:
        /*013c*/ 	.word	index@(.nv.constant0._ZN10layer_norm31ln_parallel_residual_fwd_kernelINS_13Kernel_traitsIf6__halfS2_S2_fjLj4096ELj1ELj1ELj4ELj16ENS_18Kernel_traits_baseILj4096EfS2_S2_S2_fjLj128EEEEELb0ELb1ELb0EEEvNS_9FwdParamsE)
        /*0140*/ 	.short	0x0210
        /*0142*/ 	.short	0x00e8


	//----- nvinfo : EIATTR_SW_WAR
	.align		4
.L_1260:
        /*0144*/ 	.byte	0x04, 0x36
        /*0146*/ 	.short	(.L_1262 - .L_1261)
.L_1261:
        /*0148*/ 	.word	0x00000008
.L_1262:


//--------------------- .nv.info._ZN10layer_norm31ln_parallel_residual_fwd_kernelINS_13Kernel_traitsIf6__halfS2_S2_fjLj4096ELj1ELj1ELj4ELj16ENS_18Kernel_traits_baseILj4096EfS2_S2_S2_fjLj128EEEEELb0ELb1ELb1EEEvNS_9FwdParamsE --------------------------
	.section	.nv.info._ZN10layer_norm31ln_parallel_residual_fwd_kernelINS_13Kernel_traitsIf6__halfS2_S2_fjLj4096ELj1ELj1ELj4ELj16ENS_18Kernel_traits_baseILj4096EfS2_S2_S2_fjLj128EEEEELb0ELb1ELb1EEEvNS_9FwdParamsE,"",@"SHT_CUDA_INFO"
	.sectionflags	@""
	.align	4


	//----- nvinfo : EIATTR_CUDA_API_VERSION
	.align		4
        /*0000*/ 	.byte	0x04, 0x37
        /*0002*/ 	.short	(.L_1264 - .L_1263)
.L_1263:
        /*0004*/ 	.word	0x00000082


	//----- nvinfo : EIATTR_KPARAM_INFO
	.align		4
.L_1264:
        /*0008*/ 	.byte	0x04, 0x17
        /*000a*/ 	.short	(.L_1266 - .L_1265)
.L_1265:
        /*000c*/ 	.word	0x00000000
        /*0010*/ 	.short	0x0000
        /*0012*/ 	.short	0x0000
        /*0014*/ 	.byte	0x00, 0xf0, 0xa1, 0x03


	//----- nvinfo : EIATTR_SPARSE_MMA_MASK
	.align		4
.L_1266:
        /*0018*/ 	.byte	0x03, 0x50
        /*001a*/ 	.short	0x0000


	//----- nvinfo : EIATTR_MAXREG_COUNT
	.align		4
        /*001c*/ 	.byte	0x03, 0x1b
        /*001e*/ 	.short	0x00ff


	//----- nvinfo : EIATTR_NUM_BARRIERS
	.align		4
        /*0020*/ 	.byte	0x02, 0x4c
        /*0022*/ 	.byte	0x01
	.zero		1


	//----- nvinfo : EIATTR_MERCURY_ISA_VERSION
	.align		4
        /*0024*/ 	.byte	0x03, 0x5f
        /*0026*/ 	.short	0x0101


	//----- nvinfo : EIATTR_COOP_GROUP_MASK_REGIDS
	.align		4
        /*0028*/ 	.byte	0x04, 0x29
        /*002a*/ 	.short	(.L_1268 - .L_1267)


	//   ....[0]....
.L_1267:
        /*002c*/ 	.word	0xffffffff


	//   ....[1]....
        /*0030*/ 	.word	0xffffffff


	//   ....[2]....
        /*0034*/ 	.word	0xffffffff


	//   ....[3]....
        /*0038*/ 	.word	0xffffffff


	//   ....[4]....
        /*003c*/ 	.word	0xffffffff


	//   ....[5]....
        /*0040*/ 	.word	0xffffffff


	//   ....[6]....
        /*0044*/ 	.word	0xffffffff


	//   ....[7]....
        /*0048*/ 	.word	0xffffffff


	//   ....[8]....
        /*004c*/ 	.word	0xffffffff


	//   ....[9]....
        /*0050*/ 	.word	0xffffffff


	//   ....[10]....
        /*0054*/ 	.word	0xffffffff


	//   ....[11]....
        /*0058*/ 	.word	0xffffffff


	//   ....[12]....
        /*005c*/ 	.word	0xffffffff


	//   ....[13]....
        /*0060*/ 	.word	0xffffffff


	//   ....[14]....
        /*0064*/ 	.word	0xffffffff


	//   ....[15]....
        /*0068*/ 	.word	0xffffffff


	//   ....[16]....
        /*006c*/ 	.word	0xffffffff


	//   ....[17]....
        /*0070*/ 	.word	0xffffffff


	//   ....[18]....
        /*0074*/ 	.word	0x05000062


	//   ....[19]....
        /*0078*/ 	.word	0x05000062


	//   ....[20]....
        /*007c*/ 	.word	0x05000062


	//   ....[21]....
        /*0080*/ 	.word	0x05000062


	//   ....[22]....
        /*0084*/ 	.word	0x05000062


	//   ....[23]....
        /*0088*/ 	.word	0x05000062


	//   ....[24]....
        /*008c*/ 	.word	0x05000062


	//   ....[25]....
        /*0090*/ 	.word	0x05000062


	//   ....[26]....
        /*0094*/ 	.word	0x05000062


	//   ....[27]....
        /*0098*/ 	.word	0x05000062


	//----- nvinfo : EIATTR_COOP_GROUP_INSTR_OFFSETS
	.align		4
.L_1268:
        /*009c*/ 	.byte	0x04, 0x28
        /*009e*/ 	.short	(.L_1270 - .L_1269)


	//   ....[0]....
.L_1269:
        /*00a0*/ 	.word	0x00002a90


	//   ....[1]....
        /*00a4*/ 	.word	0x00002ab0


	//   ....[2]....
        /*00a8*/ 	.word	0x00002ad0


	//   ....[3]....
        /*00ac*/ 	.word	0x00002af0


	//   ....[4]....
        /*00b0*/ 	.word	0x00002b10


	//   ....[5]....
        /*00b4*/ 	.word	0x00002f40


	//   ....[6]....
        /*00b8*/ 	.word	0x00002f60


	//   ....[7]....
        /*00bc*/ 	.word	0x00002f80


	//   ....[8]....
        /*00c0*/ 	.word	0x00002fa0


	//   ....[9]....
        /*00c4*/ 	.word	0x00002fc0


	//   ....[10]....
        /*00c8*/ 	.word	0x00003100


	//   ....[11]....
        /*00cc*/ 	.word	0x00003160


	//   ....[12]....
        /*00d0*/ 	.word	0x00003180


	//   ....[13]....
        /*00d4*/ 	.word	0x00003190


	//   ....[14]....
        /*00d8*/ 	.word	0x00003250


	//   ....[15]....
        /*00dc*/ 	.word	0x00003280


	//   ....[16]....
        /*00e0*/ 	.word	0x00003320


	//   ....[17]....
        /*00e4*/ 	.word	0x00003350


	//   ....[18]....
        /*00e8*/ 	.word	0x00003c70


	//   ....[19]....
        /*00ec*/ 	.word	0x00003ce0


	//   ....[20]....
        /*00f0*/ 	.word	0x00003d50


	//   ....[21]....
        /*00f4*/ 	.word	0x00003dc0


	//   ....[22]....
        /*00f8*/ 	.word	0x00003e30


	//   ....[23]....
        /*00fc*/ 	.word	0x000042a0


	//   ....[24]....
        /*0100*/ 	.word	0x00004310


	//   ....[25]....
        /*0104*/ 	.word	0x00004380


	//   ....[26]....
        /*0108*/ 	.word	0x000043f0


	//   ....[27]....
        /*010c*/ 	.word	0x00004460


	//----- nvinfo : EIATTR_EXIT_INSTR_OFFSETS
	.align		4
.L_1270:
        /*0110*/ 	.byte	0x04, 0x1c
        /*0112*/ 	.short	(.L_1272 - .L_1271)


	//   ....[0]....
.L_1271:
        /*0114*/ 	.word	0x000002e0


	//   ....[1]....
        /*0118*/ 	.word	0x00003c10


	//----- nvinfo : EIATTR_MAX_THREADS
	.align		4
.L_1272:
        /*011c*/ 	.byte	0x04, 0x05
        /*011e*/ 	.short	(.L_1274 - .L_1273)
.L_1273:
        /*0120*/ 	.word	0x00000080
        /*0124*/ 	.word	0x00000001
        /*0128*/ 	.word	0x00000001


	//----- nvinfo : EIATTR_CRS_STACK_SIZE
	.align		4
.L_1274:
        /*012c*/ 	.byte	0x04, 0x1e
        /*012e*/ 	.short	(.L_1276 - .L_1275)
.L_1275:
        /*0130*/ 	.word	0x00000000


	//----- nvinfo : EIATTR_CBANK_PARAM_SIZE
	.align		4
.L_1276:
        /*0134*/ 	.byte	0x03, 0x19
        /*0136*/ 	.short	0x00e8


	//----- nvinfo : EIATTR_PARAM_CBANK
	.align		4
        /*0138*/ 	.byte	0x04, 0x0a
        /*013a*/ 	.short	(.L_1278 - .L_1277)
	.align		4
.L_1277:
        /*013c*/ 	.word	index@(.nv.constant0._ZN10layer_norm31ln_parallel_residual_fwd_kernelINS_13Kernel_traitsIf6__halfS2_S2_fjLj4096ELj1ELj1ELj4ELj16ENS_18Kernel_traits_baseILj4096EfS2_S2_S2_fjLj128EEEEELb0ELb1ELb1EEEvNS_9FwdParamsE)
        /*0140*/ 	.short	0x0210
        /*0142*/ 	.short	0x00e8


	//----- nvinfo : EIATTR_SW_WAR
	.align		4
.L_1278:
        /*0144*/ 	.byte	0x04, 0x36
        /*0146*/ 	.short	(.L_1280 - .L_1279)
.L_1279:
        /*0148*/ 	.word	0x00000008
.L_1280:


//--------------------- .nv.info._ZN10layer_norm31ln_parallel_residual_fwd_kernelINS_13Kernel_traitsIf6__halfS2_S2_fjLj4096ELj1ELj1ELj4ELj16ENS_18Kernel_traits_baseILj4096EfS2_S2_S2_fjLj128EEEEELb1ELb0ELb0EEEvNS_9FwdParamsE --------------------------
	.section	.nv.info._ZN10layer_norm31ln_parallel_residual_fwd_kernelINS_13Kernel_traitsIf6__halfS2_S2_fjLj4096ELj1ELj1ELj4ELj16ENS_18Kernel_traits_baseILj4096EfS2_S2_S2_fjLj128EEEEELb1ELb0ELb0EEEvNS_9FwdParamsE,"",@"SHT_CUDA_INFO"
	.sectionflags	@""
	.align	4


	//----- nvinfo : EIATTR_CUDA_API_VERSION
	.align		4
        /*0000*/ 	.byte	0x04, 0x37
        /*0002*/ 	.short	(.L_1282 - .L_1281)
.L_1281:
        /*0004*/ 	.word	0x00000082


	//----- nvinfo : EIATTR_KPARAM_INFO
	.align		4
.L_1282:
        /*0008*/ 	.byte	0x04, 0x17
        /*000a*/ 	.short	(.L_1284 - .L_1283)
.L_1283:
        /*000c*/ 	.word	0x00000000
        /*0010*/ 	.short	0x0000
        /*0012*/ 	.short	0x0000
        /*0014*/ 	.byte	0x00, 0xf0, 0xa1, 0x03


	//----- nvinfo : EIATTR_SPARSE_MMA_MASK
	.align		4
.L_1284:
        /*0018*/ 	.byte	0x03, 0x50
        /*001a*/ 	.short	0x0000


	//----- nvinfo : EIATTR_MAXREG_COUNT
	.align		4
        /*001c*/ 	.byte	0x03, 0x1b
        /*001e*/ 	.short	0x00ff


	//----- nvinfo : EIATTR_NUM_BARRIERS
	.align		4
        /*0020*/ 	.byte	0x02, 0x4c
        /*0022*/ 	.byte	0x01
	.zero		1


	//----- nvinfo : EIATTR_MERCURY_ISA_VERSION
	.align		4
        /*0024*/ 	.byte	0x03, 0x5f
        /*0026*/ 	.short	0x0101


	//----- nvinfo : EIATTR_COOP_GROUP_MASK_REGIDS
	.align		4
        /*0028*/ 	.byte	0x04, 0x29
        /*002a*/ 	.short	(.L_1286 - .L_1285)


	//   ....[0]....
.L_1285:
        /*002c*/ 	.word	0xffffffff


	//   ....[1]....
        /*0030*/ 	.word	0xffffffff


	//   ....[2]....
        /*0034*/ 	.word	0xffffffff


	//   ....[3]....
        /*0038*/ 	.word	0xffffffff


	//   ....[4]....
        /*003c*/ 	.word	0xffffffff


	//   ....[5]....
        /*0040*/ 	.word	0xffffffff


	//   ....[6]....
        /*0044*/ 	.word	0xffffffff


	//   ....[7]....
        /*0048*/ 	.word	0xffffffff


	//   ....[8]....
        /*004c*/ 	.word	0xffffffff


	//   ....[9]....
        /*0050*/ 	.word	0xffffffff


	//   ....[10]....
        /*0054*/ 	.word	0xffffffff


	//   ....[11]....
        /*0058*/ 	.word	0xffffffff


	//   ....[12]....
        /*005c*/ 	.word	0xffffffff


	//   ....[13]....
        /*0060*/ 	.word	0xffffffff


	//   ....[14]....
        /*0064*/ 	.word	0xffffffff


	//   ....[15]....
        /*0068*/ 	.word	0xffffffff


	//   ....[16]....
        /*006c*/ 	.word	0xffffffff


	//   ....[17]....
        /*0070*/ 	.word	0xffffffff


	//   ....[18]....
        /*0074*/ 	.word	0x050000ae


	//   ....[19]....
        /*0078*/ 	.word	0x050000ae


	//   ....[20]....
        /*007c*/ 	.word	0x050000ae


	//   ....[21]....
        /*0080*/ 	.word	0x050000ae


	//   ....[22]....
        /*0084*/ 	.word	0x050000ae


	//   ....[23]....
        /*0088*/ 	.word	0x050000ae


	//   ....[24]....
        /*008c*/ 	.word	0x050000ae


	//   ....[25]....
        /*0090*/ 	.word	0x050000ae


	//   ....[26]....
        /*0094*/ 	.word	0x050000ae


	//   ....[27]....
        /*0098*/ 	.word	0x050000ae


	//----- nvinfo : EIATTR_COOP_GROUP_INSTR_OFFSETS
	.align		4
.L_1286:
        /*009c*/ 	.byte	0x04, 0x28
        /*009e*/ 	.short	(.L_1288 - .L_1287)


	//   ....[0]....
.L_1287:
        /*00a0*/ 	.word	0x00018520


	//   ....[1]....
        /*00a4*/ 	.word	0x00018540


	//   ....[2]....
        /*00a8*/ 	.word	0x00018560


	//   ....[3]....
        /*00ac*/ 	.word	0x00018580


	//   ....[4]....
        /*00b0*/ 	.word	0x000185a0


	//   ....[5]....
        /*00b4*/ 	.word	0x000189e0


	//   ....[6]....
        /*00b8*/ 	.word	0x00018a00


	//   ....[7]....
        /*00bc*/ 	.word	0x00018a20


	//   ....[8]....
        /*00c0*/ 	.word	0x00018a40


	//   ....[9]....
        /*00c4*/ 	.word	0x00018a60


	//   ....[10]....
        /*00c8*/ 	.word	0x00018bf0


	//   ....[11]....
        /*00cc*/ 	.word	0x00018c40


	//   ....[12]....
        /*00d0*/ 	.word	0x00018c60


	//   ....[13]....
        /*00d4*/ 	.word	0x00018c70


	//   ....[14]....
        /*00d8*/ 	.word	0x00018d40


	//   ....[15]....
        /*00dc*/ 	.word	0x00018d70


	//   ....[16]....
        /*00e0*/ 	.word	0x00018e10


	//   ....[17]....
        /*00e4*/ 	.word	0x00018e30


	//   ....[18]....
        /*00e8*/ 	.word	0x00019c30


	//   ....[19]....
        /*00ec*/ 	.word	0x00019ca0


	//   ....[20]....
        /*00f0*/ 	.word	0x00019d10


	//   ....[21]....
        /*00f4*/ 	.word	0x00019d80


	//   ....[22]....
        /*00f8*/ 	.word	0x00019df0


	//   ....[23]....
        /*00fc*/ 	.word	0x0001a280


	//   ....[24]....
        /*0100*/ 	.word	0x0001a2f0


	//   ....[25]....
        /*0104*/ 	.word	0x0001a360


	//   ....[26]....
        /*0108*/ 	.word	0x0001a3d0


	//   ....[27]....
        /*010c*/ 	.word	0x0001a440


	//----- nvinfo : EIATTR_EXIT_INSTR_OFFSETS
	.align		4
.L_1288:
        /*0110*/ 	.byte	0x04, 0x1c
        /*0112*/ 	.short	(.L_1290 - .L_1289)


	//   ....[0]....
.L_1289:
        /*0114*/ 	.word	0x00000f70


	//   ....[1]....
        /*0118*/ 	.word	0x00019bd0


	//----- nvinfo : EIATTR_MAX_THREADS
	.align		4
.L_1290:
        /*011c*/ 	.byte	0x04, 0x05
        /*011e*/ 	.short	(.L_1292 - .L_1291)
.L_1291:
        /*0120*/ 	.word	0x00000080
        /*0124*/ 	.word	0x00000001
        /*0128*/ 	.word	0x00000001


	//----- nvinfo : EIATTR_CRS_STACK_SIZE
	.align		4
.L_1292:
        /*012c*/ 	.byte	0x04, 0x1e
        /*012e*/ 	.short	(.L_1294 - .L_1293)
.L_1293:
        /*0130*/ 	.word	0x00000000


	//----- nvinfo : EIATTR_CBANK_PARAM_SIZE
	.align		4
.L_1294:
        /*0134*/ 	.byte	0x03, 0x19
        /*0136*/ 	.short	0x00e8


	//----- nvinfo : EIATTR_PARAM_CBANK
	.align		4
        /*0138*/ 	.byte	0x04, 0x0a
        /*013a*/ 	.short	(.L_1296 - .L_1295)
	.align		4
.L_1295:
        /*013c*/ 	.word	index@(.nv.constant0._ZN10layer_norm31ln_parallel_residual_fwd_kernelINS_13Kernel_traitsIf6__halfS2_S2_fjLj4096ELj1ELj1ELj4ELj16ENS_18Kernel_traits_baseILj4096EfS2_S2_S2_fjLj128EEEEELb1ELb0ELb0EEEvNS_9FwdParamsE)
        /*0140*/ 	.short	0x0210
        /*0142*/ 	.short	0x00e8


	//----- nvinfo : EIATTR_SW_WAR
	.align		4
.L_1296:
        /*0144*/ 	.byte	0x04, 0x36
        /*0146*/ 	.short	(.L_1298 - .L_1297)
.L_1297:
        /*0148*/ 	.word	0x00000008
.L_1298:


//--------------------- .nv.info._ZN10layer_norm31ln_parallel_residual_fwd_kernelINS_13Kernel_traitsIf6__halfS2_S2_fjLj4096ELj1ELj1ELj4ELj16ENS_18Kernel_traits_baseILj4096EfS2_S2_S2_fjLj128EEEEELb1ELb0ELb1EEEvNS_9FwdParamsE --------------------------
	.section	.nv.info._ZN10layer_norm31ln_parallel_residual_fwd_kernelINS_13Kernel_traitsIf6__halfS2_S2_fjLj4096ELj1ELj1ELj4ELj16ENS_18Kernel_traits_baseILj4096EfS2_S2_S2_fjLj128EEEEELb1ELb0ELb1EEEvNS_9FwdParamsE,"",@"SHT_CUDA_INFO"
	.sectionflags	@""
	.align	4


	//----- nvinfo : EIATTR_CUDA_API_VERSION
	.align		4
        /*0000*/ 	.byte	0x04, 0x37
        /*0002*/ 	.short	(.L_1300 - .L_1299)
.L_1299:
        /*0004*/ 	.word	0x00000082


	//----- nvinfo : EIATTR_KPARAM_INFO
	.align		4
.L_1300:
        /*0008*/ 	.byte	0x04, 0x17
        /*000a*/ 	.short	(.L_1302 - .L_1301)
.L_1301:
        /*000c*/ 	.word	0x00000000
        /*0010*/ 	.short	0x0000
        /*0012*/ 	.short	0x0000
        /*0014*/ 	.byte	0x00, 0xf0, 0xa1, 0x03


	//----- nvinfo : EIATTR_SPARSE_MMA_MASK
	.align		4
.L_1302:
        /*0018*/ 	.byte	0x03, 0x50
        /*001a*/ 	.short	0x0000


	//----- nvinfo : EIATTR_MAXREG_COUNT
	.align		4
        /*001c*/ 	.byte	0x03, 0x1b
        /*001e*/ 	.short	0x00ff


	//----- nvinfo : EIATTR_NUM_BARRIERS
	.align		4
        /*0020*/ 	.byte	0x02, 0x4c
        /*0022*/ 	.byte	0x01
	.zero		1


	//----- nvinfo : EIATTR_MERCURY_ISA_VERSION
	.align		4
        /*0024*/ 	.byte	0x03, 0x5f
        /*0026*/ 	.short	0x0101


	//----- nvinfo : EIATTR_COOP_GROUP_MASK_REGIDS
	.align		4
        /*0028*/ 	.byte	0x04, 0x29
        /*002a*/ 	.short	(.L_1304 - .L_1303)


	//   ....[0]....
.L_1303:
        /*002c*/ 	.word	0xffffffff


	//   ....[1]....
        /*0030*/ 	.word	0xffffffff


	//   ....[2]....
        /*0034*/ 	.word	0xffffffff


	//   ....[3]....
        /*0038*/ 	.word	0xffffffff


	//   ....[4]....
        /*003c*/ 	.word	0xffffffff


	//   ....[5]....
        /*0040*/ 	.word	0xffffffff


	//   ....[6]....
        /*0044*/ 	.word	0xffffffff


	//   ....[7]....
        /*0048*/ 	.word	0xffffffff


	//   ....[8]....
        /*004c*/ 	.word	0xffffffff


	//   ....[9]....
        /*0050*/ 	.word	0xffffffff


	//   ....[10]....
        /*0054*/ 	.word	0xffffffff


	//   ....[11]....
        /*0058*/ 	.word	0xffffffff


	//   ....[12]....
        /*005c*/ 	.word	0xffffffff


	//   ....[13]....
        /*0060*/ 	.word	0xffffffff


	//   ....[14]....
        /*0064*/ 	.word	0xffffffff


	//   ....[15]....
        /*0068*/ 	.word	0xffffffff


	//   ....[16]....
        /*006c*/ 	.word	0xffffffff


	//   ....[17]....
        /*0070*/ 	.word	0xffffffff


	//   ....[18]....
        /*0074*/ 	.word	0x050000ae


	//   ....[19]....
        /*0078*/ 	.word	0x050000ae


	//   ....[20]....
        /*007c*/ 	.word	0x050000ae


	//   ....[21]....
        /*0080*/ 	.word	0x050000ae


	//   ....[22]....
        /*0084*/ 	.word	0x050000ae


	//   ....[23]....
        /*0088*/ 	.word	0x050000ae


	//   ....[24]....
        /*008c*/ 	.word	0x050000ae


	//   ....[25]....
        /*0090*/ 	.word	0x050000ae


	//   ....[26]....
        /*0094*/ 	.word	0x050000ae


	//   ....[27]....
        /*0098*/ 	.word	0x050000ae


	//----- nvinfo : EIATTR_COOP_GROUP_INSTR_OFFSETS
	.align		4
.L_1304:
        /*009c*/ 	.byte	0x04, 0x28
        /*009e*/ 	.short	(.L_1306 - .L_1305)


	//   ....[0]....
.L_1305:
        /*00a0*/ 	.word	0x00017f50


	//   ....[1]....
        /*00a4*/ 	.word	0x00017f70


	//   ....[2]....
        /*00a8*/ 	.word	0x00017f90


	//   ....[3]....
        /*00ac*/ 	.word	0x00017fb0


	//   ....[4]....
        /*00b0*/ 	.word	0x00017fd0


	//   ....[5]....
        /*00b4*/ 	.word	0x00018400


	//   ....[6]....
        /*00b8*/ 	.word	0x00018420


	//   ....[7]....
        /*00bc*/ 	.word	0x00018440


	//   ....[8]....
        /*00c0*/ 	.word	0x00018460


	//   ....[9]....
        /*00c4*/ 	.word	0x00018480


	//   ....[10]....
        /*00c8*/ 	.word	0x00018600


	//   ....[11]....
        /*00cc*/ 	.word	0x00018660


	//   ....[12]....
        /*00d0*/ 	.word	0x00018690


	//   ....[13]....
        /*00d4*/ 	.word	0x000186c0


	//   ....[14]....
        /*00d8*/ 	.word	0x00018750


	//   ....[15]....
        /*00dc*/ 	.word	0x00018780


	//   ....[16]....
        /*00e0*/ 	.word	0x00018820


	//   ....[17]....
        /*00e4*/ 	.word	0x00018840


	//   ....[18]....
        /*00e8*/ 	.word	0x00019540


	//   ....[19]....
        /*00ec*/ 	.word	0x000195b0


	//   ....[20]....
        /*00f0*/ 	.word	0x00019620


	//   ....[21]....
        /*00f4*/ 	.word	0x00019690


	//   ....[22]....
        /*00f8*/ 	.word	0x00019700


	//   ....[23]....
        /*00fc*/ 	.word	0x00019b80


	//   ....[24]....
        /*0100*/ 	.word	0x00019bf0


	//   ....[25]....
        /*0104*/ 	.word	0x00019c60


	//   ....[26]....
        /*0108*/ 	.word	0x00019cd0


	//   ....[27]....
        /*010c*/ 	.word	0x00019d40


	//----- nvinfo : EIATTR_EXIT_INSTR_OFFSETS
	.align		4
.L_1306:
        /*0110*/ 	.byte	0x04, 0x1c
        /*0112*/ 	.short	(.L_1308 - .L_1307)


	//   ....[0]....
.L_1307:
        /*0114*/ 	.word	0x00000580


	//   ....[1]....
        /*0118*/ 	.word	0x000194e0


	//----- nvinfo : EIATTR_MAX_THREADS
	.align		4
.L_1308:
        /*011c*/ 	.byte	0x04, 0x05
        /*011e*/ 	.short	(.L_1310 - .L_1309)
.L_1309:
        /*0120*/ 	.word	0x00000080
        /*0124*/ 	.word	0x00000001
        /*0128*/ 	.word	0x00000001


	//----- nvinfo : EIATTR_CRS_STACK_SIZE
	.align		4
.L_1310:
        /*012c*/ 	.byte	0x04, 0x1e
        /*012e*/ 	.short	(.L_1312 - .L_1311)
.L_1311:
        /*0130*/ 	.word	0x00000000


	//----- nvinfo : EIATTR_CBANK_PARAM_SIZE
	.align		4
.L_1312:
        /*0134*/ 	.byte	0x03, 0x19
        /*0136*/ 	.short	0x00e8


	//----- nvinfo : EIATTR_PARAM_CBANK
	.align		4
        /*0138*/ 	.byte	0x04, 0x0a
        /*013a*/ 	.short	(.L_1314 - .L_1313)
	.align		4
.L_1313:
        /*013c*/ 	.word	index@(.nv.constant0._ZN10layer_norm31ln_parallel_residual_fwd_kernelINS_13Kernel_traitsIf6__halfS2_S2_fjLj4096ELj1ELj1ELj4ELj16ENS_18Kernel_traits_baseILj4096EfS2_S2_S2_fjLj128EEEEELb1ELb0ELb1EEEvNS_9FwdParamsE)
        /*0140*/ 	.short	0x0210
        /*0142*/ 	.short	0x00e8


	//----- nvinfo : EIATTR_SW_WAR
	.align		4
.L_1314:
        /*0144*/ 	.byte	0x04, 0x36
        /*0146*/ 	.short	(.L_1316 - .L_1315)
.L_1315:
        /*0148*/ 	.word	0x00000008
.L_1316:


//--------------------- .nv.info._ZN10layer_norm31ln_parallel_residual_fwd_kernelINS_13Kernel_traitsIf6__halfS2_S2_fjLj4096ELj1ELj1ELj4ELj16ENS_18Kernel_traits_baseILj4096EfS2_S2_S2_fjLj128EEEEELb1ELb1ELb0EEEvNS_9FwdParamsE --------------------------
	.section	.nv.info._ZN10layer_norm31ln_parallel_residual_fwd_kernelINS_13Kernel_traitsIf6__halfS2_S2_fjLj4096ELj1ELj1ELj4ELj16ENS_18Kernel_traits_baseILj4096EfS2_S2_S2_fjLj128EEEEELb1ELb1ELb0EEEvNS_9FwdParamsE,"",@"SHT_CUDA_INFO"
	.sectionflags	@""
	.align	4


	//----- nvinfo : EIATTR_CUDA_API_VERSION
	.align		4
        /*0000*/ 	.byte	0x04, 0x37
        /*0002*/ 	.short	(.L_1318 - .L_1317)
.L_1317:
        /*0004*/ 	.word	0x00000082


	//----- nvinfo : EIATTR_KPARAM_INFO
	.align		4
.L_1318:
        /*0008*/ 	.byte	0x04, 0x17
        /*000a*/ 	.short	(.L_1320 - .L_1319)
.L_1319:
        /*000c*/ 	.word	0x00000000
        /*0010*/ 	.short	0x0000
        /*0012*/ 	.short	0x0000
        /*0014*/ 	.byte	0x00, 0xf0, 0xa1, 0x03


	//----- nvinfo : EIATTR_SPARSE_MMA_MASK
	.align		4
.L_1320:
        /*0018*/ 	.byte	0x03, 0x50
        /*001a*/ 	.short	0x0000


	//----- nvinfo : EIATTR_MAXREG_COUNT
	.align		4
        /*001c*/ 	.byte	0x03, 0x1b
        /*001e*/ 	.short	0x00ff


	//----- nvinfo : EIATTR_NUM_BARRIERS
	.align		4
        /*0020*/ 	.byte	0x02, 0x4c
        /*0022*/ 	.byte	0x01
	.zero		1


	//----- nvinfo : EIATTR_MERCURY_ISA_VERSION
	.align		4
        /*0024*/ 	.byte	0x03, 0x5f
        /*0026*/ 	.short	0x0101


	//----- nvinfo : EIATTR_COOP_GROUP_MASK_REGIDS
	.align		4
        /*0028*/ 	.byte	0x04, 0x29
        /*002a*/ 	.short	(.L_1322 - .L_1321)


	//   ....[0]....
.L_1321:
        /*002c*/ 	.word	0xffffffff


	//   ....[1]....
        /*0030*/ 	.word	0xffffffff


	//   ....[2]....
        /*0034*/ 	.word	0xffffffff


	//   ....[3]....
        /*0038*/ 	.word	0xffffffff


	//   ....[4]....
        /*003c*/ 	.word	0xffffffff


	//   ....[5]....
        /*0040*/ 	.word	0xffffffff


	//   ....[6]....
        /*0044*/ 	.word	0xffffffff


	//   ....[7]....
        /*0048*/ 	.word	0xffffffff


	//   ....[8]....
        /*004c*/ 	.word	0xffffffff


	//   ....[9]....
        /*0050*/ 	.word	0xffffffff


	//   ....[10]....
        /*0054*/ 	.word	0xffffffff


	//   ....[11]....
        /*0058*/ 	.word	0xffffffff


	//   ....[12]....
        /*005c*/ 	.word	0xffffffff


	//   ....[13]....
        /*0060*/ 	.word	0xffffffff


	//   ....[14]....
        /*0064*/ 	.word	0xffffffff


	//   ....[15]....
        /*0068*/ 	.word	0xffffffff


	//   ....[16]....
        /*006c*/ 	.word	0xffffffff


	//   ....[17]....
        /*0070*/ 	.word	0xffffffff


	//   ....[18]....
        /*0074*/ 	.word	0x0500008b


	//   ....[19]....
        /*0078*/ 	.word	0x0500008b


	//   ....[20]....
        /*007c*/ 	.word	0x0500008b


	//   ....[21]....
        /*0080*/ 	.word	0x0500008b


	//   ....[22]....
        /*0084*/ 	.word	0x0500008b


	//   ....[23]....
        /*0088*/ 	.word	0x0500008b


	//   ....[24]....
        /*008c*/ 	.word	0x0500008b


	//   ....[25]....
        /*0090*/ 	.word	0x0500008b


	//   ....[26]....
        /*0094*/ 	.word	0x0500008b


	//   ....[27]....
        /*0098*/ 	.word	0x0500008b


	//----- nvinfo : EIATTR_COOP_GROUP_INSTR_OFFSETS
	.align		4
.L_1322:
        /*009c*/ 	.byte	0x04, 0x28
        /*009e*/ 	.short	(.L_1324 - .L_1323)


	//   ....[0]....
.L_1323:
        /*00a0*/ 	.word	0x00018450


	//   ....[1]....
        /*00a4*/ 	.word	0x00018470


	//   ....[2]....
        /*00a8*/ 	.word	0x00018490


	//   ....[3]....
        /*00ac*/ 	.word	0x000184b0


	//   ....[4]....
        /*00b0*/ 	.word	0x000184d0


	//   ....[5]....
        /*00b4*/ 	.word	0x00018910


	//   ....[6]....
        /*00b8*/ 	.word	0x00018930


	//   ....[7]....
        /*00bc*/ 	.word	0x00018950


	//   ....[8]....
        /*00c0*/ 	.word	0x00018970


	//   ....[9]....
        /*00c4*/ 	.word	0x00018990


	//   ....[10]....
        /*00c8*/ 	.word	0x00018b20


	//   ....[11]....
        /*00cc*/ 	.word	0x00018b70


	//   ....[12]....
        /*00d0*/ 	.word	0x00018b90


	//   ....[13]....
        /*00d4*/ 	.word	0x00018ba0


	//   ....[14]....
        /*00d8*/ 	.word	0x00018c60


	//   ....[15]....
        /*00dc*/ 	.word	0x00018ca0


	//   ....[16]....
        /*00e0*/ 	.word	0x00018d40


	//   ....[17]....
        /*00e4*/ 	.word	0x00018d70


	//   ....[18]....
        /*00e8*/ 	.word	0x000197a0


	//   ....[19]....
        /*00ec*/ 	.word	0x00019810


	//   ....[20]....
        /*00f0*/ 	.word	0x00019880


	//   ....[21]....
        /*00f4*/ 	.word	0x000198f0


	//   ....[22]....
        /*00f8*/ 	.word	0x00019960


	//   ....[23]....
        /*00fc*/ 	.word	0x00019df0


	//   ....[24]....
        /*0100*/ 	.word	0x00019e60


	//   ....[25]....
        /*0104*/ 	.word	0x00019ed0


	//   ....[26]....
        /*0108*/ 	.word	0x00019f40


	//   ....[27]....
        /*010c*/ 	.word	0x00019fb0


	//----- nvinfo : EIATTR_EXIT_INSTR_OFFSETS
	.align		4
.L_1324:
        /*0110*/ 	.byte	0x04, 0x1c
        /*0112*/ 	.short	(.L_1326 - .L_1325)


	//   ....[0]....
.L_1325:
        /*0114*/ 	.word	0x00000af0


	//   ....[1]....
        /*0118*/ 	.word	0x00019740


	//----- nvinfo : EIATTR_MAX_THREADS
	.align		4
.L_1326:
        /*011c*/ 	.byte	0x04, 0x05
        /*011e*/ 	.short	(.L_1328 - .L_1327)
.L_1327:
        /*0120*/ 	.word	0x00000080
        /*0124*/ 	.word	0x00000001
        /*0128*/ 	.word	0x00000001


	//----- nvinfo : EIATTR_CRS_STACK_SIZE
	.align		4
.L_1328:
        /*012c*/ 	.byte	0x04, 0x1e
        /*012e*/ 	.short	(.L_1330 - .L_1329)
.L_1329:
        /*0130*/ 	.word	0x00000000


	//----- nvinfo : EIATTR_CBANK_PARAM_SIZE
	.align		4
.L_1330:
        /*0134*/ 	.byte	0x03, 0x19
        /*0136*/ 	.short	0x00e8


	//----- nvinfo : EIATTR_PARAM_CBANK
	.align		4
        /*0138*/ 	.byte	0x04, 0x0a
        /*013a*/ 	.short	(.L_1332 - .L_1331)
	.align		4
.L_1331:
        /*013c*/ 	.word	index@(.nv.constant0._ZN10layer_norm31ln_parallel_residual_fwd_kernelINS_13Kernel_traitsIf6__halfS2_S2_fjLj4096ELj1ELj1ELj4ELj16ENS_18Kernel_traits_baseILj4096EfS2_S2_S2_fjLj128EEEEELb1ELb1ELb0EEEvNS_9FwdParamsE)
        /*0140*/ 	.short	0x0210
        /*0142*/ 	.short	0x00e8


	//----- nvinfo : EIATTR_SW_WAR
	.align		4
.L_1332:
        /*0144*/ 	.byte	0x04, 0x36
        /*0146*/ 	.short	(.L_1334 - .L_1333)
.L_1333:
        /*0148*/ 	.word	0x00000008
.L_1334:


//--------------------- .nv.info._ZN10layer_norm31ln_parallel_residual_fwd_kernelINS_13Kernel_traitsIf6__halfS2_S2_fjLj4096ELj1ELj1ELj4ELj16ENS_18Kernel_traits_baseILj4096EfS2_S2_S2_fjLj128EEEEELb1ELb1ELb1EEEvNS_9FwdParamsE --------------------------
	.section	.nv.info._ZN10layer_norm31ln_parallel_residual_fwd_kernelINS_13Kernel_traitsIf6__halfS2_S2_fjLj4096ELj1ELj1ELj4ELj16ENS_18Kernel_traits_baseILj4096EfS2_S2_S2_fjLj128EEEEELb1ELb1ELb1EEEvNS_9FwdParamsE,"",@"SHT_CUDA_INFO"
	.sectionflags	@""
	.align	4


	//----- nvinfo : EIATTR_CUDA_API_VERSION
	.align		4
        /*0000*/ 	.byte	0x04, 0x37
        /*0002*/ 	.short	(.L_1336 - .L_1335)
.L_1335:
        /*0004*/ 	.word	0x00000082


	//----- nvinfo : EIATTR_KPARAM_INFO
	.align		4
.L_1336:
        /*0008*/ 	.byte	0x04, 0x17
        /*000a*/ 	.short	(.L_1338 - .L_1337)
.L_1337:
        /*000c*/ 	.word	0x00000000
        /*0010*/ 	.short	0x0000
        /*0012*/ 	.short	0x0000
        /*0014*/ 	.byte	0x00, 0xf0, 0xa1, 0x03


	//----- nvinfo : EIATTR_SPARSE_MMA_MASK
	.align		4
.L_1338:
        /*0018*/ 	.byte	0x03, 0x50
        /*001a*/ 	.short	0x0000


	//----- nvinfo : EIATTR_MAXREG_COUNT
	.align		4
        /*001c*/ 	.byte	0x03, 0x1b
        /*001e*/ 	.short	0x00ff


	//----- nvinfo : EIATTR_NUM_BARRIERS
	.align		4
        /*0020*/ 	.byte	0x02, 0x4c
        /*0022*/ 	.byte	0x01
	.zero		1


	//----- nvinfo : EIATTR_MERCURY_ISA_VERSION
	.align		4
        /*0024*/ 	.byte	0x03, 0x5f
        /*0026*/ 	.short	0x0101


	//----- nvinfo : EIATTR_COOP_GROUP_MASK_REGIDS
	.align		4
        /*0028*/ 	.byte	0x04, 0x29
        /*002a*/ 	.short	(.L_1340 - .L_1339)


	//   ....[0]....
.L_1339:
        /*002c*/ 	.word	0xffffffff


	//   ....[1]....
        /*0030*/ 	.word	0xffffffff


	//   ....[2]....
        /*0034*/ 	.word	0xffffffff


	//   ....[3]....
        /*0038*/ 	.word	0xffffffff


	//   ....[4]....
        /*003c*/ 	.word	0xffffffff


	//   ....[5]....
        /*0040*/ 	.word	0xffffffff


	//   ....[6]....
        /*0044*/ 	.word	0xffffffff


	//   ....[7]....
        /*0048*/ 	.word	0xffffffff


	//   ....[8]....
        /*004c*/ 	.word	0xffffffff


	//   ....[9]....
        /*0050*/ 	.word	0xffffffff


	//   ....[10]....
        /*0054*/ 	.word	0xffffffff


	//   ....[11]....
        /*0058*/ 	.word	0xffffffff


	//   ....[12]....
        /*005c*/ 	.word	0xffffffff


	//   ....[13]....
        /*0060*/ 	.word	0xffffffff


	//   ....[14]....
        /*0064*/ 	.word	0xffffffff


	//   ....[15]....
        /*0068*/ 	.word	0xffffffff


	//   ....[16]....
        /*006c*/ 	.word	0xffffffff


	//   ....[17]....
        /*0070*/ 	.word	0xffffffff


	//   ....[18]....
        /*0074*/ 	.word	0x05000070


	//   ....[19]....
        /*0078*/ 	.word	0x05000070


	//   ....[20]....
        /*007c*/ 	.word	0x05000070


	//   ....[21]....
        /*0080*/ 	.word	0x05000070


	//   ....[22]....
        /*0084*/ 	.word	0x05000070


	//   ....[23]....
        /*0088*/ 	.word	0x05000070


	//   ....[24]....
        /*008c*/ 	.word	0x05000070


	//   ....[25]....
        /*0090*/ 	.word	0x05000070


	//   ....[26]....
        /*0094*/ 	.word	0x05000070


	//   ....[27]....
        /*0098*/ 	.word	0x05000070


	//----- nvinfo : EIATTR_COOP_GROUP_INSTR_OFFSETS
	.align		4
.L_1340:
        /*009c*/ 	.byte	0x04, 0x28
        /*009e*/ 	.short	(.L_1342 - .L_1341)


	//   ....[0]....
.L_1341:
        /*00a0*/ 	.word	0x00017b50


	//   ....[1]....
        /*00a4*/ 	.word	0x00017b70


	//   ....[2]....
        /*00a8*/ 	.word	0x00017b90


	//   ....[3]....
        /*00ac*/ 	.word	0x00017bb0


	//   ....[4]....
        /*00b0*/ 	.word	0x00017bd0


	//   ....[5]....
        /*00b4*/ 	.word	0x00018000


	//   ....[6]....
        /*00b8*/ 	.word	0x00018020


	//   ....[7]....
        /*00bc*/ 	.word	0x00018040


	//   ....[8]....
        /*00c0*/ 	.word	0x00018060


	//   ....[9]....
        /*00c4*/ 	.word	0x00018080


	//   ....[10]....
        /*00c8*/ 	.word	0x000181f0


	//   ....[11]....
        /*00cc*/ 	.word	0x00018260


	//   ....[12]....
        /*00d0*/ 	.word	0x00018280


	//   ....[13]....
        /*00d4*/ 	.word	0x00018290


	//   ....[14]....
        /*00d8*/ 	.word	0x00018350


	//   ....[15]....
        /*00dc*/ 	.word	0x00018380


	//   ....[16]....
        /*00e0*/ 	.word	0x00018430


	//   ....[17]....
        /*00e4*/ 	.word	0x00018450


	//   ....[18]....
        /*00e8*/ 	.word	0x00018d60


	//   ....[19]....
        /*00ec*/ 	.word	0x00018dd0


	//   ....[20]....
        /*00f0*/ 	.word	0x00018e40


	//   ....[21]....
        /*00f4*/ 	.word	0x00018eb0


	//   ....[22]....
        /*00f8*/ 	.word	0x00018f20


	//   ....[23]....
        /*00fc*/ 	.word	0x000193a0


	//   ....[24]....
        /*0100*/ 	.word	0x00019410


	//   ....[25]....
        /*0104*/ 	.word	0x00019480


	//   ....[26]....
        /*0108*/ 	.word	0x000194f0


	//   ....[27]....
        /*010c*/ 	.word	0x00019560


	//----- nvinfo : EIATTR_EXIT_INSTR_OFFSETS
	.align		4
.L_1342:
        /*0110*/ 	.byte	0x04, 0x1c
        /*0112*/ 	.short	(.L_1344 - .L_1343)


	//   ....[0]....
.L_1343:
        /*0114*/ 	.word	0x00000710


	//   ....[1]....
        /*0118*/ 	.word	0x00018d00


	//----- nvinfo : EIATTR_MAX_THREADS
	.align		4
.L_1344:
        /*011c*/ 	.byte	0x04, 0x05
        /*011e*/ 	.short	(.L_1346 - .L_1345)
.L_1345:
        /*0120*/ 	.word	0x00000080
        /*0124*/ 	.word	0x00000001
        /*0128*/ 	.word	0x00000001


	//----- nvinfo : EIATTR_CRS_STACK_SIZE
	.align		4
.L_1346:
        /*012c*/ 	.byte	0x04, 0x1e
        /*012e*/ 	.short	(.L_1348 - .L_1347)
.L_1347:
        /*0130*/ 	.word	0x00000000


	//----- nvinfo : EIATTR_CBANK_PARAM_SIZE
	.align		4
.L_1348:
        /*0134*/ 	.byte	0x03, 0x19
        /*0136*/ 	.short	0x00e8


	//----- nvinfo : EIATTR_PARAM_CBANK
	.align		4
        /*0138*/ 	.byte	0x04, 0x0a
        /*013a*/ 	.short	(.L_1350 - .L_1349)
	.align		4
.L_1349:
        /*013c*/ 	.word	index@(.nv.constant0._ZN10layer_norm31ln_parallel_residual_fwd_kernelINS_13Kernel_traitsIf6__halfS2_S2_fjLj4096ELj1ELj1ELj4ELj16ENS_18Kernel_traits_baseILj4096EfS2_S2_S2_fjLj128EEEEELb1ELb1ELb1EEEvNS_9FwdParamsE)
        /*0140*/ 	.short	0x0210
        /*0142*/ 	.short	0x00e8


	//----- nvinfo : EIATTR_SW_WAR
	.align		4
.L_1350:
        /*0144*/ 	.byte	0x04, 0x36
        /*0146*/ 	.short	(.L_1352 - .L_1351)
.L_1351:
        /*0148*/ 	.word	0x00000008
.L_1352:


//--------------------- .nv.info._ZN10layer_norm31ln_parallel_residual_fwd_kernelINS_13Kernel_traitsI6__halfS2_fS2_fjLj4096ELj1ELj1ELj4ELj16ENS_18Kernel_traits_baseILj4096ES2_S2_fS2_fjLj128EEEEELb0ELb0ELb0EEEvNS_9FwdParamsE --------------------------
	.section	.nv.info._ZN10layer_norm31ln_parallel_residual_fwd_kernelINS_13Kernel_traitsI6__halfS2_fS2_fjLj4096ELj1ELj1ELj4ELj16ENS_18Kernel_traits_baseILj4096ES2_S2_fS2_fjLj128EEEEELb0ELb0ELb0EEEvNS_9FwdParamsE,"",@"SHT_CUDA_INFO"
	.sectionflags	@""
	.align	4


	//----- nvinfo : EIATTR_CUDA_API_VERSION
	.align		4
        /*0000*/ 	.byte	0x04, 0x37
        /*0002*/ 	.short	(.L_1354 - .L_1353)
.L_1353:
        /*0004*/ 	.word	0x00000082


	//----- nvinfo : EIATTR_KPARAM_INFO
	.align		4
.L_1354:
        /*0008*/ 	.byte	0x04, 0x17
        /*000a*/ 	.short	(.L_1356 - .L_1355)
.L_1355:
        /*000c*/ 	.word	0x00000000
        /*0010*/ 	.short	0x0000
        /*0012*/ 	.short	0x0000
        /*0014*/ 	.byte	0x00, 0xf0, 0xa1, 0x03


	//----- nvinfo : EIATTR_SPARSE_MMA_MASK
	.align		4
.L_1356:
        /*0018*/ 	.byte	0x03, 0x50
        /*001a*/ 	.short	0x0000


	//----- nvinfo : EIATTR_MAXREG_COUNT
	.align		4
        /*001c*/ 	.byte	0x03, 0x1b
        /*001e*/ 	.short	0x00ff


	//----- nvinfo : EIATTR_NUM_BARRIERS
	.align		4
        /*0020*/ 	.byte	0x02, 0x4c
        /*0022*/ 	.byte	0x01
	.zero		1


	//----- nvinfo : EIATTR_MERCURY_ISA_VERSION
	.align		4
        /*0024*/ 	.byte	0x03, 0x5f
        /*0026*/ 	.short	0x0101


	//----- nvinfo : EIATTR_COOP_GROUP_MASK_REGIDS
	.align		4
        /*0028*/ 	.byte	0x04, 0x29
        /*002a*/ 	.short	(.L_1358 - .L_1357)


	//   ....[0]....
.L_1357:
        /*002c*/ 	.word	0xffffffff


	//   ....[1]....
        /*0030*/ 	.word	0xffffffff


	//   ....[2]....
        /*0034*/ 	.word	0xffffffff


	//   ....[3]....
        /*0038*/ 	.word	0xffffffff


	//   ....[4]....
        /*003c*/ 	.word	0xffffffff


	//   ....[5]....
        /*0040*/ 	.word	0xffffffff


	//   ....[6]....
        /*0044*/ 	.word	0xffffffff


	//   ....[7]....
        /*0048*/ 	.word	0xffffffff


	//   ....[8]....
        /*004c*/ 	.word	0xffffffff


	//   ....[9]....
        /*0050*/ 	.word	0xffffffff


	//   ....[10]....
        /*0054*/ 	.word	0xffffffff


	//   ....[11]....
        /*0058*/ 	.word	0xffffffff


	//   ....[12]....
        /*005c*/ 	.word	0xffffffff


	//   ....[13]....
        /*0060*/ 	.word	0xffffffff


	//   ....[14]....
        /*0064*/ 	.word	0xffffffff


	//   ....[15]....
        /*0068*/ 	.word	0xffffffff


	//   ....[16]....
        /*006c*/ 	.word	0xffffffff


	//   ....[17]....
        /*0070*/ 	.word	0xffffffff


	//   ....[18]....
        /*0074*/ 	.word	0x05000097


	//   ....[19]....
        /*0078*/ 	.word	0x05000097


	//   ....[20]....
        /*007c*/ 	.word	0x05000097


	//   ....[21]....
        /*0080*/ 	.word	0x05000097


	//   ....[22]....
        /*0084*/ 	.word	0x05000097


	//   ....[23]....
        /*0088*/ 	.word	0x05000097


	//   ....[24]....
        /*008c*/ 	.word	0x05000097


	//   ....[25]....
        /*0090*/ 	.word	0x05000097


	//   ....[26]....
        /*0094*/ 	.word	0x05000097


	//   ....[27]....
        /*0098*/ 	.word	0x05000097


	//----- nvinfo : EIATTR_COOP_GROUP_INSTR_OFFSETS
	.align		4
.L_1358:
        /*009c*/ 	.byte	0x04, 0x28
        /*009e*/ 	.short	(.L_1360 - .L_1359)


	//   ....[0]....
.L_1359:
        /*00a0*/ 	.word	0x00002b50


	//   ....[1]....
        /*00a4*/ 	.word	0x00002b70


	//   ....[2]....
        /*00a8*/ 	.word	0x00002b90


	//   ....[3]....
        /*00ac*/ 	.word	0x00002bb0


	//   ....[4]....
        /*00b0*/ 	.word	0x00002bd0


	//   ....[5]....
        /*00b4*/ 	.word	0x00003010


	//   ....[6]....
        /*00b8*/ 	.word	0x00003030


	//   ....[7]....
        /*00bc*/ 	.word	0x00003050


	//   ....[8]....
        /*00c0*/ 	.word	0x00003070


	//   ....[9]....
        /*00c4*/ 	.word	0x00003090


	//   ....[10]....
        /*00c8*/ 	.word	0x00003210


	//   ....[11]....
        /*00cc*/ 	.word	0x00003280


	//   ....[12]....
        /*00d0*/ 	.word	0x000032a0


	//   ....[13]....
        /*00d4*/ 	.word	0x000032b0


	//   ....[14]....
        /*00d8*/ 	.word	0x00003370


	//   ....[15]....
        /*00dc*/ 	.word	0x000033b0


	//   ....[16]....
        /*00e0*/ 	.word	0x00003450


	//   ....[17]....
        /*00e4*/ 	.word	0x00003480


	//   ....[18]....
        /*00e8*/ 	.word	0x00004250


	//   ....[19]....
        /*00ec*/ 	.word	0x000042c0


	//   ....[20]....
        /*00f0*/ 	.word	0x00004330


	//   ....[21]....
        /*00f4*/ 	.word	0x000043a0


	//   ....[22]....
        /*00f8*/ 	.word	0x00004410


	//   ....[23]....
        /*00fc*/ 	.word	0x000048a0


	//   ....[24]....
        /*0100*/ 	.word	0x00004910


	//   ....[25]....
        /*0104*/ 	.word	0x00004980


	//   ....[26]....
        /*0108*/ 	.word	0x000049f0


	//   ....[27]....
        /*010c*/ 	.word	0x00004a60


	//----- nvinfo : EIATTR_EXIT_INSTR_OFFSETS
	.align		4
.L_1360:
        /*0110*/ 	.byte	0x04, 0x1c
        /*0112*/ 	.short	(.L_1362 - .L_1361)


	//   ....[0]....
.L_1361:
        /*0114*/ 	.word	0x00000870


	//   ....[1]....
        /*0118*/ 	.word	0x000041f0


	//----- nvinfo : EIATTR_MAX_THREADS
	.align		4
.L_1362:
        /*011c*/ 	.byte	0x04, 0x05
        /*011e*/ 	.short	(.L_1364 - .L_1363)
.L_1363:
        /*0120*/ 	.word	0x00000080
        /*0124*/ 	.word	0x00000001
        /*0128*/ 	.word	0x00000001


	//----- nvinfo : EIATTR_CRS_STACK_SIZE
	.align		4
.L_1364:
        /*012c*/ 	.byte	0x04, 0x1e
        /*012e*/ 	.short	(.L_1366 - .L_1365)
.L_1365:
        /*0130*/ 	.word	0x00000000


	//----- nvinfo : EIATTR_CBANK_PARAM_SIZE
	.align		4
.L_1366:
        /*0134*/ 	.byte	0x03, 0x19
        /*0136*/ 	.short	0x00e8


	//----- nvinfo : EIATTR_PARAM_CBANK
	.align		4
        /*0138*/ 	.byte	0x04, 0x0a
        /*013a*/ 	.short	(.L_1368 - .L_1367)
	.align		4
.L_1367:
        /*013c*/ 	.word	index@(.nv.constant0._ZN10layer_norm31ln_parallel_residual_fwd_kernelINS_13Kernel_traitsI6__halfS2_fS2_fjLj4096ELj1ELj1ELj4ELj16ENS_18Kernel_traits_baseILj4096ES2_S2_fS2_fjLj128EEEEELb0ELb0ELb0EEEvNS_9FwdParamsE)
        /*0140*/ 	.short	0x0210
        /*0142*/ 	.short	0x00e8


	//----- nvinfo : EIATTR_SW_WAR
	.align		4
.L_1368:
        /*0144*/ 	.byte	0x04, 0x36
        /*0146*/ 	.short	(.L_1370 - .L_1369)
.L_1369:
        /*0148*/ 	.word	0x00000008
.L_1370:


//--------------------- .nv.info._ZN10layer_norm31ln_parallel_residual_fwd_kernelINS_13Kernel_traitsI6__halfS2_fS2_fjLj4096ELj1ELj1ELj4ELj16ENS_18Kernel_traits_baseILj4096ES2_S2_fS2_fjLj128EEEEELb0ELb0ELb1EEEvNS_9FwdParamsE --------------------------
	.section	.nv.info._ZN10layer_norm31ln_parallel_residual_fwd_kernelINS_13Kernel_traitsI6__halfS2_fS2_fjLj4096ELj1ELj1ELj4ELj16ENS_18Kernel_traits_baseILj4096ES2_S2_fS2_fjLj128EEEEELb0ELb0ELb1EEEvNS_9FwdParamsE,"",@"SHT_CUDA_INFO"
	.sectionflags	@""
	.align	4


	//----- nvinfo : EIATTR_CUDA_API_VERSION
	.align		4
        /*0000*/ 	.byte	0x04, 0x37
        /*0002*/ 	.short	(.L_1372 - .L_1371)
.L_1371:
        /*0004*/ 	.word	0x00000082


	//----- nvinfo : EIATTR_KPARAM_INFO
	.align		4
.L_1372:
        /*0008*/ 	.byte	0x04, 0x17
        /*000a*/ 	.short	(.L_1374 - .L_1373)
.L_1373:
        /*000c*/ 	.word	0x00000000
        /*0010*/ 	.short	0x0000
        /*0012*/ 	.short	0x0000
        /*0014*/ 	.byte	0x00, 0xf0, 0xa1, 0x03


	//----- nvinfo : EIATTR_SPARSE_MMA_MASK
	.align		4
.L_1374:
        /*0018*/ 	.byte	0x03, 0x50
        /*001a*/ 	.short	0x0000


	//----- nvinfo : EIATTR_MAXREG_COUNT
	.align		4
        /*001c*/ 	.byte	0x03, 0x1b
        /*001e*/ 	.short	0x00ff


	//----- nvinfo : EIATTR_NUM_BARRIERS
	.align		4
        /*0020*/ 	.byte	0x02, 0x4c
        /*0022*/ 	.byte	0x01
	.zero		1


	//----- nvinfo : EIATTR_MERCURY_ISA_VERSION
	.align		4
        /*0024*/ 	.byte	0x03, 0x5f
        /*0026*/ 	.short	0x0101


	//----- nvinfo : EIATTR_COOP_GROUP_MASK_REGIDS
	.align		4
        /*0028*/ 	.byte	0x04, 0x29
        /*002a*/ 	.short	(.L_1376 - .L_1375)


	//   ....[0]....
.L_1375:
        /*002c*/ 	.word	0xffffffff


	//   ....[1]....
        /*0030*/ 	.word	0xffffffff


	//   ....[2]....
        /*0034*/ 	.word	0xffffffff


	//   ....[3]....
        /*0038*/ 	.word	0xffffffff


	//   ....[4]....
        /*003c*/ 	.word	0xffffffff


	//   ....[5]....
        /*0040*/ 	.word	0xffffffff


	//   ....[6]....
        /*0044*/ 	.word	0xffffffff


	//   ....[7]....
        /*0048*/ 	.word	0xffffffff


	//   ....[8]....
        /*004c*/ 	.word	0xffffffff


	//   ....[9]....
        /*0050*/ 	.word	0xffffffff


	//   ....[10]....
        /*0054*/ 	.word	0xffffffff


	//   ....[11]....
        /*0058*/ 	.word	0xffffffff


	//   ....[12]....
        /*005c*/ 	.word	0xffffffff


	//   ....[13]....
        /*0060*/ 	.word	0xffffffff


	//   ....[14]....
        /*0064*/ 	.word	0xffffffff


	//   ....[15]....
        /*0068*/ 	.word	0xffffffff


	//   ....[16]....
        /*006c*/ 	.word	0xffffffff


	//   ....[17]....
        /*0070*/ 	.word	0xffffffff


	//   ....[18]....
        /*0074*/ 	.word	0x050000a6


	//   ....[19]....
        /*0078*/ 	.word	0x050000a6


	//   ....[20]....
        /*007c*/ 	.word	0x050000a6


	//   ....[21]....
        /*0080*/ 	.word	0x050000a6


	//   ....[22]....
        /*0084*/ 	.word	0x050000a6


	//   ....[23]....
        /*0088*/ 	.word	0x050000a6


	//   ....[24]....
        /*008c*/ 	.word	0x050000a6


	//   ....[25]....
        /*0090*/ 	.word	0x050000a6


	//   ....[26]....
        /*0094*/ 	.word	0x050000a6


	//   ....[27]....
        /*0098*/ 	.word	0x050000a6


	//----- nvinfo : EIATTR_COOP_GROUP_INSTR_OFFSETS
	.align		4
.L_1376:
        /*009c*/ 	.byte	0x04, 0x28
        /*009e*/ 	.short	(.L_1378 - .L_1377)


	//   ....[0]....
.L_1377:
        /*00a0*/ 	.word	0x000021e0


	//   ....[1]....
        /*00a4*/ 	.word	0x00002200


	//   ....[2]....
        /*00a8*/ 	.word	0x00002220


	//   ....[3]....
        /*00ac*/ 	.word	0x00002240


	//   ....[4]....
        /*00b0*/ 	.word	0x00002260


	//   ....[5]....
        /*00b4*/ 	.word	0x00002690


	//   ....[6]....
        /*00b8*/ 	.word	0x000026b0


	//   ....[7]....
        /*00bc*/ 	.word	0x000026d0


	//   ....[8]....
        /*00c0*/ 	.word	0x000026f0


	//   ....[9]....
        /*00c4*/ 	.word	0x00002710


	//   ....[10]....
        /*00c8*/ 	.word	0x00002870


	//   ....[11]....
        /*00cc*/ 	.word	0x000028c0


	//   ....[12]....
        /*00d0*/ 	.word	0x00002900


	//   ....[13]....
        /*00d4*/ 	.word	0x00002920


	//   ....[14]....
        /*00d8*/ 	.word	0x000029a0


	//   ....[15]....
        /*00dc*/ 	.word	0x000029e0


	//   ....[16]....
        /*00e0*/ 	.word	0x00002a60


	//   ....[17]....
        /*00e4*/ 	.word	0x00002aa0


	//   ....[18]....
        /*00e8*/ 	.word	0x00003990


	//   ....[19]....
        /*00ec*/ 	.word	0x00003a00


	//   ....[20]....
        /*00f0*/ 	.word	0x00003a70


	//   ....[21]....
        /*00f4*/ 	.word	0x00003ae0


	//   ....[22]....
        /*00f8*/ 	.word	0x00003b50


	//   ....[23]....
        /*00fc*/ 	.word	0x00003fd0


	//   ....[24]....
        /*0100*/ 	.word	0x00004040


	//   ....[25]....
        /*0104*/ 	.word	0x000040b0


	//   ....[26]....
        /*0108*/ 	.word	0x00004120


	//   ....[27]....
        /*010c*/ 	.word	0x00004190


	//----- nvinfo : EIATTR_EXIT_INSTR_OFFSETS
	.align		4
.L_1378:
        /*0110*/ 	.byte	0x04, 0x1c
        /*0112*/ 	.short	(.L_1380 - .L_1379)


	//   ....[0]....
.L_1379:
        /*0114*/ 	.word	0x00000240


	//   ....[1]....
        /*0118*/ 	.word	0x00003930


	//----- nvinfo : EIATTR_MAX_THREADS
	.align		4
.L_1380:
        /*011c*/ 	.byte	0x04, 0x05
        /*011e*/ 	.short	(.L_1382 - .L_1381)
.L_1381:
        /*0120*/ 	.word	0x00000080
        /*0124*/ 	.word	0x00000001
        /*0128*/ 	.word	0x00000001


	//----- nvinfo : EIATTR_CRS_STACK_SIZE
	.align		4
.L_1382:
        /*012c*/ 	.byte	0x04, 0x1e
        /*012e*/ 	.short	(.L_1384 - .L_1383)
.L_1383:
        /*0130*/ 	.word	0x00000000


	//----- nvinfo : EIATTR_CBANK_PARAM_SIZE
	.align		4
.L_1384:
        /*0134*/ 	.byte	0x03, 0x19
        /*0136*/ 	.short	0x00e8


	//----- nvinfo : EIATTR_PARAM_CBANK
	.align		4
        /*0138*/ 	.byte	0x04, 0x0a
        /*013a*/ 	.short	(.L_1386 - .L_1385)
	.align		4
.L_1385:
        /*013c*/ 	.word	index@(.nv.constant0._ZN10layer_norm31ln_parallel_residual_fwd_kernelINS_13Kernel_traitsI6__halfS2_fS2_fjLj4096ELj1ELj1ELj4ELj16ENS_18Kernel_traits_baseILj4096ES2_S2_fS2_fjLj128EEEEELb0ELb0ELb1EEEvNS_9FwdParamsE)
        /*0140*/ 	.short	0x0210
        /*0142*/ 	.short	0x00e8


	//----- nvinfo : EIATTR_SW_WAR
	.align		4
.L_1386:
        /*0144*/ 	.byte	0x04, 0x36
        /*0146*/ 	.short	(.L_1388 - .L_1387)
.L_1387:
        /*0148*/ 	.word	0x00000008
.L_1388:


//--------------------- .nv.info._ZN10layer_norm31ln_parallel_residual_fwd_kernelINS_13Kernel_traitsI6__halfS2_fS2_fjLj4096ELj1ELj1ELj4ELj16ENS_18Kernel_traits_baseILj4096ES2_S2_fS2_fjLj128EEEEELb0ELb1ELb0EEEvNS_9FwdParamsE --------------------------
	.section	.nv.info._ZN10layer_norm31ln_parallel_residual_fwd_kernelINS_13Kernel_traitsI6__halfS2_fS2_fjLj4096ELj1ELj1ELj4ELj16ENS_18Kernel_traits_baseILj4096ES2_S2_fS2_fjLj128EEEEELb0ELb1ELb0EEEvNS_9FwdParamsE,"",@"SHT_CUDA_INFO"
	.sectionflags	@""
	.align	4


	//----- nvinfo : EIATTR_CUDA_API_VERSION
	.align		4
        /*0000*/ 	.byte	0x04, 0x37
        /*0002*/ 	.short	(.L_1390 - .L_1389)
.L_1389:
        /*0004*/ 	.word	0x00000082


	//----- nvinfo : EIATTR_KPARAM_INFO
	.align		4
.L_1390:
        /*0008*/ 	.byte	0x04, 0x17
        /*000a*/ 	.short	(.L_1392 - .L_1391)
.L_1391:
        /*000c*/ 	.word	0x00000000
        /*0010*/ 	.short	0x0000
        /*0012*/ 	.short	0x0000
        /*0014*/ 	.byte	0x00, 0xf0, 0xa1, 0x03


	//----- nvinfo : EIATTR_SPARSE_MMA_MASK
	.align		4
.L_1392:
        /*0018*/ 	.byte	0x03, 0x50
        /*001a*/ 	.short	0x0000


	//----- nvinfo : EIATTR_MAXREG_COUNT
	.align		4
        /*001c*/ 	.byte	0x03, 0x1b
        /*001e*/ 	.short	0x00ff


	//----- nvinfo : EIATTR_NUM_BARRIERS
	.align		4
        /*0020*/ 	.byte	0x02, 0x4c
        /*0022*/ 	.byte	0x01
	.zero		1


	//----- nvinfo : EIATTR_MERCURY_ISA_VERSION
	.align		4
        /*0024*/ 	.byte	0x03, 0x5f
        /*0026*/ 	.short	0x0101


	//----- nvinfo : EIATTR_COOP_GROUP_MASK_REGIDS
	.align		4
        /*0028*/ 	.byte	0x04, 0x29
        /*002a*/ 	.short	(.L_1394 - .L_1393)


	//   ....[0]....
.L_1393:
        /*002c*/ 	.word	0xffffffff


	//   ....[1]....
        /*0030*/ 	.word	0xffffffff


	//   ....[2]....
        /*0034*/ 	.word	0xffffffff


	//   ....[3]....
        /*0038*/ 	.word	0xffffffff


	//   ....[4]....
        /*003c*/ 	.word	0xffffffff


	//   ....[5]....
        /*0040*/ 	.word	0xffffffff


	//   ....[6]....
        /*0044*/ 	.word	0xffffffff


	//   ....[7]....
        /*0048*/ 	.word	0xffffffff


	//   ....[8]....
        /*004c*/ 	.word	0xffffffff


	//   ....[9]....
        /*0050*/ 	.word	0xffffffff


	//   ....[10]....
        /*0054*/ 	.word	0xffffffff


	//   ....[11]....
        /*0058*/ 	.word	0xffffffff


	//   ....[12]....
        /*005c*/ 	.word	0xffffffff


	//   ....[13]....
        /*0060*/ 	.word	0xffffffff


	//   ....[14]....
        /*0064*/ 	.word	0xffffffff


	//   ....[15]....
        /*0068*/ 	.word	0xffffffff


	//   ....[16]....
        /*006c*/ 	.word	0xffffffff


	//   ....[17]....
        /*0070*/ 	.word	0xffffffff


	//   ....[18]....
        /*0074*/ 	.word	0x0500007a


	//   ....[19]....
        /*0078*/ 	.word	0x0500007a


	//   ....[20]....
        /*007c*/ 	.word	0x0500007a


	//   ....[21]....
        /*0080*/ 	.word	0x0500007a


	//   ....[22]....
        /*0084*/ 	.word	0x0500007a


	//   ....[23]....
        /*0088*/ 	.word	0x0500007a


	//   ....[24]....
        /*008c*/ 	.word	0x0500007a


	//   ....[25]....
        /*0090*/ 	.word	0x0500007a


	//   ....[26]....
        /*0094*/ 	.word	0x0500007a


	//   ....[27]....
        /*0098*/ 	.word	0x0500007a


	//----- nvinfo : EIATTR_COOP_GROUP_INSTR_OFFSETS
	.align		4
.L_1394:
        /*009c*/ 	.byte	0x04, 0x28
        /*009e*/ 	.short	(.L_1396 - .L_1395)


	//   ....[0]....
.L_1395:
        /*00a0*/ 	.word	0x000023c0


	//   ....[1]....
        /*00a4*/ 	.word	0x000023e0


	//   ....[2]....
        /*00a8*/ 	.word	0x00002400


	//   ....[3]....
        /*00ac*/ 	.word	0x00002420


	//   ....[4]....
        /*00b0*/ 	.word	0x00002440


	//   ....[5]....
        /*00b4*/ 	.word	0x00002880


	//   ....[6]....
        /*00b8*/ 	.word	0x000028a0


	//   ....[7]....
        /*00bc*/ 	.word	0x000028c0


	//   ....[8]....
        /*00c0*/ 	.word	0x000028e0


	//   ....[9]....
        /*00c4*/ 	.word	0x00002900


	//   ....[10]....
        /*00c8*/ 	.word	0x00002a60


	//   ....[11]....
        /*00cc*/ 	.word	0x00002ad0


	//   ....[12]....
        /*00d0*/ 	.word	0x00002b50


	//   ....[13]....
        /*00d4*/ 	.word	0x00002bb0


	//   ....[14]....
        /*00d8*/ 	.word	0x00002bc0


	//   ....[15]....
        /*00dc*/ 	.word	0x00002c70


	//   ....[16]....
        /*00e0*/ 	.word	0x00002c90


	//   ....[17]....
        /*00e4*/ 	.word	0x00002cd0


	//   ....[18]....
        /*00e8*/ 	.word	0x00003700


	//   ....[19]....
        /*00ec*/ 	.word	0x00003760


	//   ....[20]....
        /*00f0*/ 	.word	0x000037c0


	//   ....[21]....
        /*00f4*/ 	.word	0x00003820


	//   ....[22]....
        /*00f8*/ 	.word	0x00003880


	//   ....[23]....
        /*00fc*/ 	.word	0x00003d00


	//   ....[24]....
        /*0100*/ 	.word	0x00003d60


	//   ....[25]....
        /*0104*/ 	.word	0x00003dc0


	//   ....[26]....
        /*0108*/ 	.word	0x00003e20


	//   ....[27]....
        /*010c*/ 	.word	0x00003e70


	//----- nvinfo : EIATTR_EXIT_INSTR_OFFSETS
	.align		4
.L_1396:
        /*0110*/ 	.byte	0x04, 0x1c
        /*0112*/ 	.short	(.L_1398 - .L_1397)


	//   ....[0]....
.L_1397:
        /*0114*/ 	.word	0x000004f0


	//   ....[1]....
        /*0118*/ 	.word	0x000036b0


	//----- nvinfo : EIATTR_MAX_THREADS
	.align		4
.L_1398:
        /*011c*/ 	.byte	0x04, 0x05
        /*011e*/ 	.short	(.L_1400 - .L_1399)
.L_1399:
        /*0120*/ 	.word	0x00000080
        /*0124*/ 	.word	0x00000001
        /*0128*/ 	.word	0x00000001


	//----- nvinfo : EIATTR_CRS_STACK_SIZE
	.align		4
.L_1400:
        /*012c*/ 	.byte	0x04, 0x1e
        /*012e*/ 	.short	(.L_1402 - .L_1401)
.L_1401:
        /*0130*/ 	.word	0x00000000


	//----- nvinfo : EIATTR_CBANK_PARAM_SIZE
	.align		4
.L_1402:
        /*0134*/ 	.byte	0x03, 0x19
        /*0136*/ 	.short	0x00e8


	//----- nvinfo : EIATTR_PARAM_CBANK
	.align		4
        /*0138*/ 	.byte	0x04, 0x0a
        /*013a*/ 	.short	(.L_1404 - .L_1403)
	.align		4
.L_1403:
        /*013c*/ 	.word	index@(.nv.constant0._ZN10layer_norm31ln_parallel_residual_fwd_kernelINS_13Kernel_traitsI6__halfS2_fS2_fjLj4096ELj1ELj1ELj4ELj16ENS_18Kernel_traits_baseILj4096ES2_S2_fS2_fjLj128EEEEELb0ELb1ELb0EEEvNS_9FwdParamsE)
        /*0140*/ 	.short	0x0210
        /*0142*/ 	.short	0x00e8


	//----- nvinfo : EIATTR_SW_WAR
	.align		4
.L_1404:
        /*0144*/ 	.byte	0x04, 0x36
        /*0146*/ 	.short	(.L_1406 - .L_1405)
.L_1405:
        /*0148*/ 	.word	0x00000008
.L_1406:


//--------------------- .nv.info._ZN10layer_norm31ln_parallel_residual_fwd_kernelINS_13Kernel_traitsI6__halfS2_fS2_fjLj4096ELj1ELj1ELj4ELj16ENS_18Kernel_traits_baseILj4096ES2_S2_fS2_fjLj128EEEEELb0ELb1ELb1EEEvNS_9FwdParamsE --------------------------
	.section	.nv.info._ZN10layer_norm31ln_parallel_residual_fwd_kernelINS_13Kernel_traitsI6__halfS2_fS2_fjLj4096ELj1ELj1ELj4ELj16ENS_18Kernel_traits_baseILj4096ES2_S2_fS2_fjLj128EEEEELb0ELb1ELb1EEEvNS_9FwdParamsE,"",@"SHT_CUDA_INFO"
	.sectionflags	@""
	.align	4


	//----- nvinfo : EIATTR_CUDA_API_VERSION
	.align		4
        /*0000*/ 	.byte	0x04, 0x37
        /*0002*/ 	.short	(.L_1408 - .L_1407)
.L_1407:
        /*0004*/ 	.word	0x00000082


	//----- nvinfo : EIATTR_KPARAM_INFO
	.align		4
.L_1408:
        /*0008*/ 	.byte	0x04, 0x17
        /*000a*/ 	.short	(.L_1410 - .L_1409)
.L_1409:
        /*000c*/ 	.word	0x00000000
        /*0010*/ 	.short	0x0000
        /*0012*/ 	.short	0x0000
        /*0014*/ 	.byte	0x00, 0xf0, 0xa1, 0x03


	//----- nvinfo : EIATTR_SPARSE_MMA_MASK
	.align		4
.L_1410:
        /*0018*/ 	.byte	0x03, 0x50
        /*001a*/ 	.short	0x0000


	//----- nvinfo : EIATTR_MAXREG_COUNT
	.align		4
        /*001c*/ 	.byte	0x03, 0x1b
        /*001e*/ 	.short	0x00ff


	//----- nvinfo : EIATTR_NUM_BARRIERS
	.align		4
        /*0020*/ 	.byte	0x02, 0x4c
        /*0022*/ 	.byte	0x01
	.zero		1


	//----- nvinfo : EIATTR_MERCURY_ISA_VERSION
	.align		4
        /*0024*/ 	.byte	0x03, 0x5f
        /*0026*/ 	.short	0x0101


	//----- nvinfo : EIATTR_COOP_GROUP_MASK_REGIDS
	.align		4
        /*0028*/ 	.byte	0x04, 0x29
        /*002a*/ 	.short	(.L_1412 - .L_1411)


	//   ....[0]....
.L_1411:
        /*002c*/ 	.word	0xffffffff


	//   ....[1]....
        /*0030*/ 	.word	0xffffffff


	//   ....[2]....
        /*0034*/ 	.word	0xffffffff


	//   ....[3]....
        /*0038*/ 	.word	0xffffffff


	//   ....[4]....
        /*003c*/ 	.word	0xffffffff


	//   ....[5]....
        /*0040*/ 	.word	0xffffffff


	//   ....[6]....
        /*0044*/ 	.word	0xffffffff


	//   ....[7]....
        /*0048*/ 	.word	0xffffffff


	//   ....[8]....
        /*004c*/ 	.word	0xffffffff


	//   ....[9]....
        /*0050*/ 	.word	0xffffffff


	//   ....[10]....
        /*0054*/ 	.word	0xffffffff


	//   ....[11]....
        /*0058*/ 	.word	0xffffffff


	//   ....[12]....
        /*005c*/ 	.word	0xffffffff


	//   ....[13]....
        /*0060*/ 	.word	0xffffffff


	//   ....[14]....
        /*0064*/ 	.word	0xffffffff


	//   ....[15]....
        /*0068*/ 	.word	0xffffffff


	//   ....[16]....
        /*006c*/ 	.word	0xffffffff


	//   ....[17]....
        /*0070*/ 	.word	0xffffffff


	//   ....[18]....
        /*0074*/ 	.word	0x05000057


	//   ....[19]....
        /*0078*/ 	.word	0x05000057


	//   ....[20]....
        /*007c*/ 	.word	0x05000057


	//   ....[21]....
        /*0080*/ 	.word	0x05000057


	//   ....[22]....
        /*0084*/ 	.word	0x05000057


	//   ....[23]....
        /*0088*/ 	.word	0x05000057


	//   ....[24]....
        /*008c*/ 	.word	0x05000057


	//   ....[25]....
        /*0090*/ 	.word	0x05000057


	//   ....[26]....
        /*0094*/ 	.word	0x05000057


	//   ....[27]....
        /*0098*/ 	.word	0x05000057


	//----- nvinfo : EIATTR_COOP_GROUP_INSTR_OFFSETS
	.align		4
.L_1412:
        /*009c*/ 	.byte	0x04, 0x28
        /*009e*/ 	.short	(.L_1414 - .L_1413)


	//   ....[0]....
.L_1413:
        /*00a0*/ 	.word	0x00001dc0


	//   ....[1]....
        /*00a4*/ 	.word	0x00001de0


	//   ....[2]....
        /*00a8*/ 	.word	0x00001e00


	//   ....[3]....
        /*00ac*/ 	.word	0x00001e20


	//   ....[4]....
        /*00b0*/ 	.word	0x00001e40


	//   ....[5]....
        /*00b4*/ 	.word	0x00002270


	//   ....[6]....
        /*00b8*/ 	.word	0x00002290


	//   ....[7]....
        /*00bc*/ 	.word	0x000022b0


	//   ....[8]....
        /*00c0*/ 	.word	0x000022d0


	//   ....[9]....
        /*00c4*/ 	.word	0x000022f0


	//   ....[10]....
        /*00c8*/ 	.word	0x00002410


	//   ....[11]....
        /*00cc*/ 	.word	0x00002490


	//   ....[12]....
        /*00d0*/ 	.word	0x000024f0


	//   ....[13]....
        /*00d4*/ 	.word	0x00002530


	//   ....[14]....
        /*00d8*/ 	.word	0x00002580


	//   ....[15]....
        /*00dc*/ 	.word	0x00002600


	//   ....[16]....
        /*00e0*/ 	.word	0x00002670


	//   ....[17]....
        /*00e4*/ 	.word	0x00002690


	//   ....[18]....
        /*00e8*/ 	.word	0x00002fa0


	//   ....[19]....
        /*00ec*/ 	.word	0x00002ff0


	//   ....[20]....
        /*00f0*/ 	.word	0x00003050


	//   ....[21]....
        /*00f4*/ 	.word	0x000030b0


	//   ....[22]....
        /*00f8*/ 	.word	0x00003100


	//   ....[23]....
        /*00fc*/ 	.word	0x00003570


	//   ....[24]....
        /*0100*/ 	.word	0x000035c0


	//   ....[25]....
        /*0104*/ 	.word	0x00003610


	//   ....[26]....
        /*0108*/ 	.word	0x00003660


	//   ....[27]....
        /*010c*/ 	.word	0x000036b0


	//----- nvinfo : EIATTR_EXIT_INSTR_OFFSETS
	.align		4
.L_1414:
        /*0110*/ 	.byte	0x04, 0x1c
        /*0112*/ 	.short	(.L_1416 - .L_1415)


	//   ....[0]....
.L_1415:
        /*0114*/ 	.word	0x00000160


	//   ....[1]....
        /*0118*/ 	.word	0x00002f50


	//----- nvinfo : EIATTR_MAX_THREADS
	.align		4
.L_1416:
        /*011c*/ 	.byte	0x04, 0x05
        /*011e*/ 	.short	(.L_1418 - .L_1417)
.L_1417:
        /*0120*/ 	.word	0x00000080
        /*0124*/ 	.word	0x00000001
        /*0128*/ 	.word	0x00000001


	//----- nvinfo : EIATTR_CRS_STACK_SIZE
	.align		4
.L_1418:
        /*012c*/ 	.byte	0x04, 0x1e
        /*012e*/ 	.short	(.L_1420 - .L_1419)
.L_1419:
        /*0130*/ 	.word	0x00000000


	//----- nvinfo : EIATTR_CBANK_PARAM_SIZE
	.align		4
.L_1420:
        /*0134*/ 	.byte	0x03, 0x19
        /*0136*/ 	.short	0x00e8


	//----- nvinfo : EIATTR_PARAM_CBANK
	.align		4
        /*0138*/ 	.byte	0x04, 0x0a
        /*013a*/ 	.short	(.L_1422 - .L_1421)
	.align		4
.L_1421:
        /*013c*/ 	.word	index@(.nv.constant0._ZN10layer_norm31ln_parallel_residual_fwd_kernelINS_13Kernel_traitsI6__halfS2_fS2_fjLj4096ELj1ELj1ELj4ELj16ENS_18Kernel_traits_baseILj4096ES2_S2_fS2_fjLj128EEEEELb0ELb1ELb1EEEvNS_9FwdParamsE)
        /*0140*/ 	.short	0x0210
        /*0142*/ 	.short	0x00e8


	//----- nvinfo : EIATTR_SW_WAR
	.align		4
.L_1422:
        /*0144*/ 	.byte	0x04, 0x36
        /*0146*/ 	.short	(.L_1424 - .L_1423)
.L_1423:
        /*0148*/ 	.word	0x00000008
.L_1424:


//--------------------- .nv.info._ZN10layer_norm31ln_parallel_residual_fwd_kernelINS_13Kernel_traitsI6__halfS2_fS2_fjLj4096ELj1ELj1ELj4ELj16ENS_18Kernel_traits_baseILj4096ES2_S2_fS2_fjLj128EEEEELb1ELb0ELb0EEEvNS_9FwdParamsE --------------------------
	.section	.nv.info._ZN10layer_norm31ln_parallel_residual_fwd_kernelINS_13Kernel_traitsI6__halfS2_fS2_fjLj4096ELj1ELj1ELj4ELj16ENS_18Kernel_traits_baseILj4096ES2_S2_fS2_fjLj128EEEEELb1ELb0ELb0EEEvNS_9FwdParamsE,"",@"SHT_CUDA_INFO"
	.sectionflags	@""
	.align	4


	//----- nvinfo : EIATTR_CUDA_API_VERSION
	.align		4
        /*0000*/ 	.byte	0x04, 0x37
        /*0002*/ 	.short	(.L_1426 - .L_1425)
.L_1425:
        /*0004*/ 	.word	0x00000082


	//----- nvinfo : EIATTR_KPARAM_INFO
	.align		4
.L_1426:
        /*0008*/ 	.byte	0x04, 0x17
        /*000a*/ 	.short	(.L_1428 - .L_1427)
.L_1427:
        /*000c*/ 	.word	0x00000000
        /*0010*/ 	.short	0x0000
        /*0012*/ 	.short	0x0000
        /*0014*/ 	.byte	0x00, 0xf0, 0xa1, 0x03


	//----- nvinfo : EIATTR_SPARSE_MMA_MASK
	.align		4
.L_1428:
        /*0018*/ 	.byte	0x03, 0x50
        /*001a*/ 	.short	0x0000


	//----- nvinfo : EIATTR_MAXREG_COUNT
	.align		4
        /*001c*/ 	.byte	0x03, 0x1b
        /*001e*/ 	.short	0x00ff


	//----- nvinfo : EIATTR_NUM_BARRIERS
	.align		4
        /*0020*/ 	.byte	0x02, 0x4c
        /*0022*/ 	.byte	0x01
	.zero		1


	//----- nvinfo : EIATTR_MERCURY_ISA_VERSION
	.align		4
        /*0024*/ 	.byte	0x03, 0x5f
        /*0026*/ 	.short	0x0101


	//----- nvinfo : EIATTR_COOP_GROUP_MASK_REGIDS
	.align		4
        /*0028*/ 	.byte	0x04, 0x29
        /*002a*/ 	.short	(.L_1430 - .L_1429)


	//   ....[0]....
.L_1429:
        /*002c*/ 	.word	0xffffffff


	//   ....[1]....
        /*0030*/ 	.word	0xffffffff


	//   ....[2]....
        /*0034*/ 	.word	0xffffffff


	//   ....[3]....
        /*0038*/ 	.word	0xffffffff


	//   ....[4]....
        /*003c*/ 	.word	0xffffffff


	//   ....[5]....
        /*0040*/ 	.word	0xffffffff


	//   ....[6]....
        /*0044*/ 	.word	0xffffffff


	//   ....[7]....
        /*0048*/ 	.word	0xffffffff


	//   ....[8]....
        /*004c*/ 	.word	0xffffffff


	//   ....[9]....
        /*0050*/ 	.word	0xffffffff


	//   ....[10]....
        /*0054*/ 	.word	0xffffffff


	//   ....[11]....
        /*0058*/ 	.word	0xffffffff


	//   ....[12]....
        /*005c*/ 	.word	0xffffffff


	//   ....[13]....
        /*0060*/ 	.word	0xffffffff


	//   ....[14]....
        /*0064*/ 	.word	0xffffffff


	//   ....[15]....
        /*0068*/ 	.word	0xffffffff


	//   ....[16]....
        /*006c*/ 	.word	0xffffffff


	//   ....[17]....
        /*0070*/ 	.word	0xffffffff


	//   ....[18]....
        /*0074*/ 	.word	0x050000cf


	//   ....[19]....
        /*0078*/ 	.word	0x050000cf


	//   ....[20]....
        /*007c*/ 	.word	0x050000cf


	//   ....[21]....
        /*0080*/ 	.word	0x050000cf


	//   ....[22]....
        /*0084*/ 	.word	0x050000cf


	//   ....[23]....
        /*0088*/ 	.word	0x050000cf


	//   ....[24]....
        /*008c*/ 	.word	0x050000cf


	//   ....[25]....
        /*0090*/ 	.word	0x050000cf


	//   ....[26]....
        /*0094*/ 	.word	0x050000cf


	//   ....[27]....
        /*0098*/ 	.word	0x050000cf


	//----- nvinfo : EIATTR_COOP_GROUP_INSTR_OFFSETS
	.align		4
.L_1430:
        /*009c*/ 	.byte	0x04, 0x28
        /*009e*/ 	.short	(.L_1432 - .L_1431)


	//   ....[0]....
.L_1431:
        /*00a0*/ 	.word	0x00018a50


	//   ....[1]....
        /*00a4*/ 	.word	0x00018a70


	//   ....[2]....
        /*00a8*/ 	.word	0x00018a90


	//   ....[3]....
        /*00ac*/ 	.word	0x00018ab0


	//   ....[4]....
        /*00b0*/ 	.word	0x00018ad0


	//   ....[5]....
        /*00b4*/ 	.word	0x00018f10


	//   ....[6]....
        /*00b8*/ 	.word	0x00018f30


	//   ....[7]....
        /*00bc*/ 	.word	0x00018f50


	//   ....[8]....
        /*00c0*/ 	.word	0x00018f70


	//   ....[9]....
        /*00c4*/ 	.word	0x00018f90


	//   ....[10]....
        /*00c8*/ 	.word	0x00019120


	//   ....[11]....
        /*00cc*/ 	.word	0x00019170


	//   ....[12]....
        /*00d0*/ 	.word	0x00019190


	//   ....[13]....
        /*00d4*/ 	.word	0x000191a0


	//   ....[14]....
        /*00d8*/ 	.word	0x00019260


	//   ....[15]....
        /*00dc*/ 	.word	0x000192a0


	//   ....[16]....
        /*00e0*/ 	.word	0x00019340


	//   ....[17]....
        /*00e4*/ 	.word	0x00019370


	//   ....[18]....
        /*00e8*/ 	.word	0x0001a160


	//   ....[19]....
        /*00ec*/ 	.word	0x0001a1d0


	//   ....[20]....
        /*00f0*/ 	.word	0x0001a240


	//   ....[21]....
        /*00f4*/ 	.word	0x0001a2b0


	//   ....[22]....
        /*00f8*/ 	.word	0x0001a320


	//   ....[23]....
        /*00fc*/ 	.word	0x0001a7b0


	//   ....[24]....
        /*0100*/ 	.word	0x0001a820


	//   ....[25]....
        /*0104*/ 	.word	0x0001a890


	//   ....[26]....
        /*0108*/ 	.word	0x0001a900


	//   ....[27]....
        /*010c*/ 	.word	0x0001a970


	//----- nvinfo : EIATTR_EXIT_INSTR_OFFSETS
	.align		4
.L_1432:
        /*0110*/ 	.byte	0x04, 0x1c
        /*0112*/ 	.short	(.L_1434 - .L_1433)


	//   ....[0]....
.L_1433:
        /*0114*/ 	.word	0x00000d70


	//   ....[1]....
        /*0118*/ 	.word	0x0001a100


	//----- nvinfo : EIATTR_MAX_THREADS
	.align		4
.L_1434:
        /*011c*/ 	.byte	0x04, 0x05
        /*011e*/ 	.short	(.L_1436 - .L_1435)
.L_1435:
        /*0120*/ 	.word	0x00000080
        /*0124*/ 	.word	0x00000001
        /*0128*/ 	.word	0x00000001


	//----- nvinfo : EIATTR_CRS_STACK_SIZE
	.align		4
.L_1436:
        /*012c*/ 	.byte	0x04, 0x1e
        /*012e*/ 	.short	(.L_1438 - .L_1437)
.L_1437:
        /*0130*/ 	.word	0x00000000


	//----- nvinfo : EIATTR_CBANK_PARAM_SIZE
	.align		4
.L_1438:
        /*0134*/ 	.byte	0x03, 0x19
        /*0136*/ 	.short	0x00e8


	//----- nvinfo : EIATTR_PARAM_CBANK
	.align		4
        /*0138*/ 	.byte	0x04, 0x0a
        /*013a*/ 	.short	(.L_1440 - .L_1439)
	.align		4
.L_1439:
        /*013c*/ 	.word	index@(.nv.constant0._ZN10layer_norm31ln_parallel_residual_fwd_kernelINS_13Kernel_traitsI6__halfS2_fS2_fjLj4096ELj1ELj1ELj4ELj16ENS_18Kernel_traits_baseILj4096ES2_S2_fS2_fjLj128EEEEELb1ELb0ELb0EEEvNS_9FwdParamsE)
        /*0140*/ 	.short	0x0210
        /*0142*/ 	.short	0x00e8


	//----- nvinfo : EIATTR_SW_WAR
	.align		4
.L_1440:
        /*0144*/ 	.byte	0x04, 0x36
        /*0146*/ 	.short	(.L_1442 - .L_1441)
.L_1441:
        /*0148*/ 	.word	0x00000008
.L_1442:


//--------------------- .nv.info._ZN10layer_norm31ln_parallel_residual_fwd_kernelINS_13Kernel_traitsI6__halfS2_fS2_fjLj4096ELj1ELj1ELj4ELj16ENS_18Kernel_traits_baseILj4096ES2_S2_fS2_fjLj128EEEEELb1ELb0ELb1EEEvNS_9FwdParamsE --------------------------
	.section	.nv.info._ZN10layer_norm31ln_parallel_residual_fwd_kernelINS_13Kernel_traitsI6__halfS2_fS2_fjLj4096ELj1ELj1ELj4ELj16ENS_18Kernel_traits_baseILj4096ES2_S2_fS2_fjLj128EEEEELb1ELb0ELb1EEEvNS_9FwdParamsE,"",@"SHT_CUDA_INFO"
	.sectionflags	@""
	.align	4


	//----- nvinfo : EIATTR_CUDA_API_VERSION
	.align		4
        /*0000*/ 	.byte	0x04, 0x37
        /*0002*/ 	.short	(.L_1444 - .L_1443)
.L_1443:
        /*0004*/ 	.word	0x00000082


	//----- nvinfo : EIATTR_KPARAM_INFO
	.align		4
.L_1444:
        /*0008*/ 	.byte	0x04, 0x17
        /*000a*/ 	.short	(.L_1446 - .L_1445)
.L_1445:
        /*000c*/ 	.word	0x00000000
        /*0010*/ 	.short	0x0000
        /*0012*/ 	.short	0x0000
        /*0014*/ 	.byte	0x00, 0xf0, 0xa1, 0x03


	//----- nvinfo : EIATTR_SPARSE_MMA_MASK
	.align		4
.L_1446:
        /*0018*/ 	.byte	0x03, 0x50
        /*001a*/ 	.short	0x0000


	//----- nvinfo : EIATTR_MAXREG_COUNT
	.align		4
        /*001c*/ 	.byte	0x03, 0x1b
        /*001e*/ 	.short	0x00ff


	//----- nvinfo : EIATTR_NUM_BARRIERS
	.align		4
        /*0020*/ 	.byte	0x02, 0x4c
        /*0022*/ 	.byte	0x01
	.zero		1


	//----- nvinfo : EIATTR_MERCURY_ISA_VERSION
	.align		4
        /*0024*/ 	.byte	0x03, 0x5f
        /*0026*/ 	.short	0x0101


	//----- nvinfo : EIATTR_COOP_GROUP_MASK_REGIDS
	.align		4
        /*0028*/ 	.byte	0x04, 0x29
        /*002a*/ 	.short	(.L_1448 - .L_1447)


	//   ....[0]....
.L_1447:
        /*002c*/ 	.word	0xffffffff


	//   ....[1]....
        /*0030*/ 	.word	0xffffffff


	//   ....[2]....
        /*0034*/ 	.word	0xffffffff


	//   ....[3]....
        /*0038*/ 	.word	0xffffffff


	//   ....[4]....
        /*003c*/ 	.word	0xffffffff


	//   ....[5]....
        /*0040*/ 	.word	0xffffffff


	//   ....[6]....
        /*0044*/ 	.word	0xffffffff


	//   ....[7]....
        /*0048*/ 	.word	0xffffffff


	//   ....[8]....
        /*004c*/ 	.word	0xffffffff


	//   ....[9]....
        /*0050*/ 	.word	0xffffffff


	//   ....[10]....
        /*0054*/ 	.word	0xffffffff


	//   ....[11]....
        /*0058*/ 	.word	0xffffffff


	//   ....[12]....
        /*005c*/ 	.word	0xffffffff


	//   ....[13]....
        /*0060*/ 	.word	0xffffffff


	//   ....[14]....
        /*0064*/ 	.word	0xffffffff


	//   ....[15]....
        /*0068*/ 	.word	0xffffffff


	//   ....[16]....
        /*006c*/ 	.word	0xffffffff


	//   ....[17]....
        /*0070*/ 	.word	0xffffffff


	//   ....[18]....
        /*0074*/ 	.word	0x050000a7


	//   ....[19]....
        /*0078*/ 	.word	0x050000a7


	//   ....[20]....
        /*007c*/ 	.word	0x050000a7


	//   ....[21]....
        /*0080*/ 	.word	0x050000a7


	//   ....[22]....
        /*0084*/ 	.word	0x050000a7


	//   ....[23]....
        /*0088*/ 	.word	0x050000a7


	//   ....[24]....
        /*008c*/ 	.word	0x050000a7


	//   ....[25]....
        /*0090*/ 	.word	0x050000a7


	//   ....[26]....
        /*0094*/ 	.word	0x050000a7


	//   ....[27]....
        /*0098*/ 	.word	0x050000a7


	//----- nvinfo : EIATTR_COOP_GROUP_INSTR_OFFSETS
	.align		4
.L_1448:
        /*009c*/ 	.byte	0x04, 0x28
        /*009e*/ 	.short	(.L_1450 - .L_1449)


	//   ....[0]....
.L_1449:
        /*00a0*/ 	.word	0x00017c10


	//   ....[1]....
        /*00a4*/ 	.word	0x00017c30


	//   ....[2]....
        /*00a8*/ 	.word	0x00017c50


	//   ....[3]....
        /*00ac*/ 	.word	0x00017c70


	//   ....[4]....
        /*00b0*/ 	.word	0x00017c90


	//   ....[5]....
        /*00b4*/ 	.word	0x000180c0


	//   ....[6]....
        /*00b8*/ 	.word	0x000180e0


	//   ....[7]....
        /*00bc*/ 	.word	0x00018100


	//   ....[8]....
        /*00c0*/ 	.word	0x00018120


	//   ....[9]....
        /*00c4*/ 	.word	0x00018140


	//   ....[10]....
        /*00c8*/ 	.word	0x00018300


	//   ....[11]....
        /*00cc*/ 	.word	0x00018380


	//   ....[12]....
        /*00d0*/ 	.word	0x000183b0


	//   ....[13]....
        /*00d4*/ 	.word	0x000183c0


	//   ....[14]....
        /*00d8*/ 	.word	0x00018470


	//   ....[15]....
        /*00dc*/ 	.word	0x000184b0


	//   ....[16]....
        /*00e0*/ 	.word	0x00018540


	//   ....[17]....
        /*00e4*/ 	.word	0x00018590


	//   ....[18]....
        /*00e8*/ 	.word	0x000195f0


	//   ....[19]....
        /*00ec*/ 	.word	0x00019660


	//   ....[20]....
        /*00f0*/ 	.word	0x000196d0


	//   ....[21]....
        /*00f4*/ 	.word	0x00019740


	//   ....[22]....
        /*00f8*/ 	.word	0x000197b0


	//   ....[23]....
        /*00fc*/ 	.word	0x00019c30


	//   ....[24]....
        /*0100*/ 	.word	0x00019ca0


	//   ....[25]....
        /*0104*/ 	.word	0x00019d10


	//   ....[26]....
        /*0108*/ 	.word	0x00019d80


	//   ....[27]....
        /*010c*/ 	.word	0x00019df0


	//----- nvinfo : EIATTR_EXIT_INSTR_OFFSETS
	.align		4
.L_1450:
        /*0110*/ 	.byte	0x04, 0x1c
        /*0112*/ 	.short	(.L_1452 - .L_1451)


	//   ....[0]....
.L_1451:
        /*0114*/ 	.word	0x000002d0


	//   ....[1]....
        /*0118*/ 	.word	0x000195a0


	//----- nvinfo : EIATTR_MAX_THREADS
	.align		4
.L_1452:
        /*011c*/ 	.byte	0x04, 0x05
        /*011e*/ 	.short	(.L_1454 - .L_1453)
.L_1453:
        /*0120*/ 	.word	0x00000080
        /*0124*/ 	.word	0x00000001
        /*0128*/ 	.word	0x00000001


	//----- nvinfo : EIATTR_CRS_STACK_SIZE
	.align		4
.L_1454:
        /*012c*/ 	.byte	0x04, 0x1e
        /*012e*/ 	.short	(.L_1456 - .L_1455)
.L_1455:
        /*0130*/ 	.word	0x00000000


	//----- nvinfo : EIATTR_CBANK_PARAM_SIZE
	.align		4
.L_1456:
        /*0134*/ 	.byte	0x03, 0x19
        /*0136*/ 	.short	0x00e8


	//----- nvinfo : EIATTR_PARAM_CBANK
	.align		4
        /*0138*/ 	.byte	0x04, 0x0a
        /*013a*/ 	.short	(.L_1458 - .L_1457)
	.align		4
.L_1457:
        /*013c*/ 	.word	index@(.nv.constant0._ZN10layer_norm31ln_parallel_residual_fwd_kernelINS_13Kernel_traitsI6__halfS2_fS2_fjLj4096ELj1ELj1ELj4ELj16ENS_18Kernel_traits_baseILj4096ES2_S2_fS2_fjLj128EEEEELb1ELb0ELb1EEEvNS_9FwdParamsE)
        /*0140*/ 	.short	0x0210
        /*0142*/ 	.short	0x00e8


	//----- nvinfo : EIATTR_SW_WAR
	.align		4
.L_1458:
        /*0144*/ 	.byte	0x04, 0x36
        /*0146*/ 	.short	(.L_1460 - .L_1459)
.L_1459:
        /*0148*/ 	.word	0x00000008
.L_1460:


//--------------------- .nv.info._ZN10layer_norm31ln_parallel_residual_fwd_kernelINS_13Kernel_traitsI6__halfS2_fS2_fjLj4096ELj1ELj1ELj4ELj16ENS_18Kernel_traits_baseILj4096ES2_S2_fS2_fjLj128EEEEELb1ELb1ELb0EEEvNS_9FwdParamsE --------------------------
	.section	.nv.info._ZN10layer_norm31ln_parallel_residual_fwd_kernelINS_13Kernel_traitsI6__halfS2_fS2_fjLj4096ELj1ELj1ELj4ELj16ENS_18Kernel_traits_baseILj4096ES2_S2_fS2_fjLj128EEEEELb1ELb1ELb0EEEvNS_9FwdParamsE,"",@"SHT_CUDA_INFO"
	.sectionflags	@""
	.align	4


	//----- nvinfo : EIATTR_CUDA_API_VERSION
	.align		4
        /*0000*/ 	.byte	0x04, 0x37
        /*0002*/ 	.short	(.L_1462 - .L_1461)
.L_1461:
        /*0004*/ 	.word	0x00000082


	//----- nvinfo : EIATTR_KPARAM_INFO
	.align		4
.L_1462:
        /*0008*/ 	.byte	0x04, 0x17
        /*000a*/ 	.short	(.L_1464 - .L_1463)
.L_1463:
        /*000c*/ 	.word	0x00000000
        /*0010*/ 	.short	0x0000
        /*0012*/ 	.short	0x0000
        /*0014*/ 	.byte	0x00, 0xf0, 0xa1, 0x03


	//----- nvinfo : EIATTR_SPARSE_MMA_MASK
	.align		4
.L_1464:
        /*0018*/ 	.byte	0x03, 0x50
        /*001a*/ 	.short	0x0000


	//----- nvinfo : EIATTR_MAXREG_COUNT
	.align		4
        /*001c*/ 	.byte	0x03, 0x1b
        /*001e*/ 	.short	0x00ff


	//----- nvinfo : EIATTR_NUM_BARRIERS
	.align		4
        /*0020*/ 	.byte	0x02, 0x4c
        /*0022*/ 	.byte	0x01
	.zero		1


	//----- nvinfo : EIATTR_MERCURY_ISA_VERSION
	.align		4
        /*0024*/ 	.byte	0x03, 0x5f
        /*0026*/ 	.short	0x0101


	//----- nvinfo : EIATTR_COOP_GROUP_MASK_REGIDS
	.align		4
        /*0028*/ 	.byte	0x04, 0x29
        /*002a*/ 	.short	(.L_1466 - .L_1465)


	//   ....[0]....
.L_1465:
        /*002c*/ 	.word	0xffffffff


	//   ....[1]....
        /*0030*/ 	.word	0xffffffff


	//   ....[2]....
        /*0034*/ 	.word	0xffffffff


	//   ....[3]....
        /*0038*/ 	.word	0xffffffff


	//   ....[4]....
        /*003c*/ 	.word	0xffffffff


	//   ....[5]....
        /*0040*/ 	.word	0xffffffff


	//   ....[6]....
        /*0044*/ 	.word	0xffffffff


	//   ....[7]....
        /*0048*/ 	.word	0xffffffff


	//   ....[8]....
        /*004c*/ 	.word	0xffffffff


	//   ....[9]....
        /*0050*/ 	.word	0xffffffff


	//   ....[10]....
        /*0054*/ 	.word	0xffffffff


	//   ....[11]....
        /*0058*/ 	.word	0xffffffff


	//   ....[12]....
        /*005c*/ 	.word	0xffffffff


	//   ....[13]....
        /*0060*/ 	.word	0xffffffff


	//   ....[14]....
        /*0064*/ 	.word	0xffffffff


	//   ....[15]....
        /*0068*/ 	.word	0xffffffff


	//   ....[16]....
        /*006c*/ 	.word	0xffffffff


	//   ....[17]....
        /*0070*/ 	.word	0xffffffff


	//   ....[18]....
        /*0074*/ 	.word	0x0500008f


	//   ....[19]....
        /*0078*/ 	.word	0x0500008f


	//   ....[20]....
        /*007c*/ 	.word	0x0500008f


	//   ....[21]....
        /*0080*/ 	.word	0x0500008f


	//   ....[22]....
        /*0084*/ 	.word	0x0500008f


	//   ....[23]....
        /*0088*/ 	.word	0x0500008f


	//   ....[24]....
        /*008c*/ 	.word	0x0500008f


	//   ....[25]....
        /*0090*/ 	.word	0x0500008f


	//   ....[26]....
        /*0094*/ 	.word	0x0500008f


	//   ....[27]....
        /*0098*/ 	.word	0x0500008f


	//----- nvinfo : EIATTR_COOP_GROUP_INSTR_OFFSETS
	.align		4
.L_1466:
        /*009c*/ 	.byte	0x04, 0x28
        /*009e*/ 	.short	(.L_1468 - .L_1467)


	//   ....[0]....
.L_1467:
        /*00a0*/ 	.word	0x000182d0


	//   ....[1]....
        /*00a4*/ 	.word	0x000182f0


	//   ....[2]....
        /*00a8*/ 	.word	0x00018310


	//   ....[3]....
        /*00ac*/ 	.word	0x00018330


	//   ....[4]....
        /*00b0*/ 	.word	0x00018350


	//   ....[5]....
        /*00b4*/ 	.word	0x00018790


	//   ....[6]....
        /*00b8*/ 	.word	0x000187b0


	//   ....[7]....
        /*00bc*/ 	.word	0x000187d0


	//   ....[8]....
        /*00c0*/ 	.word	0x000187f0


	//   ....[9]....
        /*00c4*/ 	.word	0x00018810


	//   ....[10]....
        /*00c8*/ 	.word	0x000189a0


	//   ....[11]....
        /*00cc*/ 	.word	0x000189f0


	//   ....[12]....
        /*00d0*/ 	.word	0x00018a10


	//   ....[13]....
        /*00d4*/ 	.word	0x00018a20


	//   ....[14]....
        /*00d8*/ 	.word	0x00018ae0


	//   ....[15]....
        /*00dc*/ 	.word	0x00018b20


	//   ....[16]....
        /*00e0*/ 	.word	0x00018bc0


	//   ....[17]....
        /*00e4*/ 	.word	0x00018bf0


	//   ....[18]....
        /*00e8*/ 	.word	0x00019620


	//   ....[19]....
        /*00ec*/ 	.word	0x00019690


	//   ....[20]....
        /*00f0*/ 	.word	0x00019700


	//   ....[21]....
        /*00f4*/ 	.word	0x00019770


	//   ....[22]....
        /*00f8*/ 	.word	0x000197e0


	//   ....[23]....
        /*00fc*/ 	.word	0x00019c70


	//   ....[24]....
        /*0100*/ 	.word	0x00019ce0


	//   ....[25]....
        /*0104*/ 	.word	0x00019d50


	//   ....[26]....
        /*0108*/ 	.word	0x00019dc0


	//   ....[27]....
        /*010c*/ 	.word	0x00019e30


	//----- nvinfo : EIATTR_EXIT_INSTR_OFFSETS
	.align		4
.L_1468:
        /*0110*/ 	.byte	0x04, 0x1c
        /*0112*/ 	.short	(.L_1470 - .L_1469)


	//   ....[0]....
.L_1469:
        /*0114*/ 	.word	0x000009f0


	//   ....[1]....
        /*0118*/ 	.word	0x000195c0


	//----- nvinfo : EIATTR_MAX_THREADS
	.align		4
.L_1470:
        /*011c*/ 	.byte	0x04, 0x05
        /*011e*/ 	.short	(.L_1472 - .L_1471)
.L_1471:
        /*0120*/ 	.word	0x00000080
        /*0124*/ 	.word	0x00000001
        /*0128*/ 	.word	0x00000001


	//----- nvinfo : EIATTR_CRS_STACK_SIZE
	.align		4
.L_1472:
        /*012c*/ 	.byte	0x04, 0x1e
        /*012e*/ 	.short	(.L_1474 - .L_1473)
.L_1473:
        /*0130*/ 	.word	0x00000000


	//----- nvinfo : EIATTR_CBANK_PARAM_SIZE
	.align		4
.L_1474:
        /*0134*/ 	.byte	0x03, 0x19
        /*0136*/ 	.short	0x00e8


	//----- nvinfo : EIATTR_PARAM_CBANK
	.align		4
        /*0138*/ 	.byte	0x04, 0x0a
        /*013a*/ 	.short	(.L_1476 - .L_1475)
	.align		4
.L_1475:
        /*013c*/ 	.word	index@(.nv.constant0._ZN10layer_norm31ln_parallel_residual_fwd_kernelINS_13Kernel_traitsI6__halfS2_fS2_fjLj4096ELj1ELj1ELj4ELj16ENS_18Kernel_traits_baseILj4096ES2_S2_fS2_fjLj128EEEEELb1ELb1ELb0EEEvNS_9FwdParamsE)
        /*0140*/ 	.short	0x0210
        /*0142*/ 	.short	0x00e8


	//----- nvinfo : EIATTR_SW_WAR
	.align		4
.L_1476:
        /*0144*/ 	.byte	0x04, 0x36
        /*0146*/ 	.short	(.L_1478 - .L_1477)
.L_1477:
        /*0148*/ 	.word	0x00000008
.L_1478:


//--------------------- .nv.info._ZN10layer_norm31ln_parallel_residual_fwd_kernelINS_13Kernel_traitsI6__halfS2_fS2_fjLj4096ELj1ELj1ELj4ELj16ENS_18Kernel_traits_baseILj4096ES2_S2_fS2_fjLj128EEEEELb1ELb1ELb1EEEvNS_9FwdParamsE --------------------------
	.section	.nv.info._ZN10layer_norm31ln_parallel_residual_fwd_kernelINS_13Kernel_traitsI6__halfS2_fS2_fjLj4096ELj1ELj1ELj4ELj16ENS_18Kernel_traits_baseILj4096ES2_S2_fS2_fjLj128EEEEELb1ELb1ELb1EEEvNS_9FwdParamsE,"",@"SHT_CUDA_INFO"
	.sectionflags	@""
	.align	4


	//----- nvinfo : EIATTR_CUDA_API_VERSION
	.align		4
        /*0000*/ 	.byte	0x04, 0x37
        /*0002*/ 	.short	(.L_1480 - .L_1479)
.L_1479:
        /*0004*/ 	.word	0x00000082


	//----- nvinfo : EIATTR_KPARAM_INFO
	.align		4
.L_1480:
        /*0008*/ 	.byte	0x04, 0x17
        /*000a*/ 	.short	(.L_1482 - .L_1481)
.L_1481:
        /*000c*/ 	.word	0x00000000
        /*0010*/ 	.short	0x0000
        /*0012*/ 	.short	0x0000
        /*0014*/ 	.byte	0x00, 0xf0, 0xa1, 0x03


	//----- nvinfo : EIATTR_SPARSE_MMA_MASK
	.align		4
.L_1482:
        /*0018*/ 	.byte	0x03, 0x50
        /*001a*/ 	.short	0x0000


	//----- nvinfo : EIATTR_MAXREG_COUNT
	.align		4
        /*001c*/ 	.byte	0x03, 0x1b
        /*001e*/ 	.short	0x00ff


	//----- nvinfo : EIATTR_NUM_BARRIERS
	.align		4
        /*0020*/ 	.byte	0x02, 0x4c
        /*0022*/ 	.byte	0x01
	.zero		1


	//----- nvinfo : EIATTR_MERCURY_ISA_VERSION
	.align		4
        /*0024*/ 	.byte	0x03, 0x5f
        /*0026*/ 	.short	0x0101


	//----- nvinfo : EIATTR_COOP_GROUP_MASK_REGIDS
	.align		4
        /*0028*/ 	.byte	0x04, 0x29
        /*002a*/ 	.short	(.L_1484 - .L_1483)


	//   ....[0]....
.L_1483:
        /*002c*/ 	.word	0xffffffff


	//   ....[1]....
        /*0030*/ 	.word	0xffffffff


	//   ....[2]....
        /*0034*/ 	.word	0xffffffff


	//   ....[3]....
        /*0038*/ 	.word	0xffffffff


	//   ....[4]....
        /*003c*/ 	.word	0xffffffff


	//   ....[5]....
        /*0040*/ 	.word	0xffffffff


	//   ....[6]....
        /*0044*/ 	.word	0xffffffff


	//   ....[7]....
        /*0048*/ 	.word	0xffffffff


	//   ....[8]....
        /*004c*/ 	.word	0xffffffff


	//   ....[9]....
        /*0050*/ 	.word	0xffffffff


	//   ....[10]....
        /*0054*/ 	.word	0xffffffff


	//   ....[11]....
        /*0058*/ 	.word	0xffffffff


	//   ....[12]....
        /*005c*/ 	.word	0xffffffff


	//   ....[13]....
        /*0060*/ 	.word	0xffffffff


	//   ....[14]....
        /*0064*/ 	.word	0xffffffff


	//   ....[15]....
        /*0068*/ 	.word	0xffffffff


	//   ....[16]....
        /*006c*/ 	.word	0xffffffff


	//   ....[17]....
        /*0070*/ 	.word	0xffffffff


	//   ....[18]....
        /*0074*/ 	.word	0x0500008b


	//   ....[19]....
        /*0078*/ 	.word	0x0500008b


	//   ....[20]....
        /*007c*/ 	.word	0x0500008b


	//   ....[21]....
        /*0080*/ 	.word	0x0500008b


	//   ....[22]....
        /*0084*/ 	.word	0x0500008b


	//   ....[23]....
        /*0088*/ 	.word	0x0500008b


	//   ....[24]....
        /*008c*/ 	.word	0x0500008b


	//   ....[25]....
        /*0090*/ 	.word	0x0500008b


	//   ....[26]....
        /*0094*/ 	.word	0x0500008b


	//   ....[27]....
        /*0098*/ 	.word	0x0500008b


	//----- nvinfo : EIATTR_COOP_GROUP_INSTR_OFFSETS
	.align		4
.L_1484:
        /*009c*/ 	.byte	0x04, 0x28
        /*009e*/ 	.short	(.L_1486 - .L_1485)


	//   ....[0]....
.L_1485:
        /*00a0*/ 	.word	0x000179d0


	//   ....[1]....
        /*00a4*/ 	.word	0x000179f0


	//   ....[2]....
        /*00a8*/ 	.word	0x00017a10


	//   ....[3]....
        /*00ac*/ 	.word	0x00017a30


	//   ....[4]....
        /*00b0*/ 	.word	0x00017a50


	//   ....[5]....
        /*00b4*/ 	.word	0x00017e80


	//   ....[6]....
        /*00b8*/ 	.word	0x00017ea0


	//   ....[7]....
        /*00bc*/ 	.word	0x00017ec0


	//   ....[8]....
        /*00c0*/ 	.word	0x00017ee0


	//   ....[9]....
        /*00c4*/ 	.word	0x00017f00


	//   ....[10]....
        /*00c8*/ 	.word	0x00018060


	//   ....[11]....
        /*00cc*/ 	.word	0x000180d0


	//   ....[12]....
        /*00d0*/ 	.word	0x000180f0


	//   ....[13]....
        /*00d4*/ 	.word	0x00018100


	//   ....[14]....
        /*00d8*/ 	.word	0x000181c0


	//   ....[15]....
        /*00dc*/ 	.word	0x00018200


	//   ....[16]....
        /*00e0*/ 	.word	0x00018270


	//   ....[17]....
        /*00e4*/ 	.word	0x000182b0


	//   ....[18]....
        /*00e8*/ 	.word	0x00018bd0


	//   ....[19]....
        /*00ec*/ 	.word	0x00018c40


	//   ....[20]....
        /*00f0*/ 	.word	0x00018cb0


	//   ....[21]....
        /*00f4*/ 	.word	0x00018d20


	//   ....[22]....
        /*00f8*/ 	.word	0x00018d90


	//   ....[23]....
        /*00fc*/ 	.word	0x00019210


	//   ....[24]....
        /*0100*/ 	.word	0x00019280


	//   ....[25]....
        /*0104*/ 	.word	0x000192f0


	//   ....[26]....
        /*0108*/ 	.word	0x00019360


	//   ....[27]....
        /*010c*/ 	.word	0x000193d0


	//----- nvinfo : EIATTR_EXIT_INSTR_OFFSETS
	.align		4
.L_1486:
        /*0110*/ 	.byte	0x04, 0x1c
        /*0112*/ 	.short	(.L_1488 - .L_1487)


	//   ....[0]....
.L_1487:
        /*0114*/ 	.word	0x000005d0


	//   ....[1]....
        /*0118*/ 	.word	0x00018b80


	//----- nvinfo : EIATTR_MAX_THREADS
	.align		4
.L_1488:
        /*011c*/ 	.byte	0x04, 0x05
        /*011e*/ 	.short	(.L_1490 - .L_1489)
.L_1489:
        /*0120*/ 	.word	0x00000080
        /*0124*/ 	.word	0x00000001
        /*0128*/ 	.word	0x00000001


	//----- nvinfo : EIATTR_CRS_STACK_SIZE
	.align		4
.L_1490:
        /*012c*/ 	.byte	0x04, 0x1e
        /*012e*/ 	.short	(.L_1492 - .L_1491)
.L_1491:
        /*0130*/ 	.word	0x00000000


	//----- nvinfo : EIATTR_CBANK_PARAM_SIZE
	.align		4
.L_1492:
        /*0134*/ 	.byte	0x03, 0x19
        /*0136*/ 	.short	0x00e8


	//----- nvinfo : EIATTR_PARAM_CBANK
	.align		4
        /*0138*/ 	.byte	0x04, 0x0a
        /*013a*/ 	.short	(.L_1494 - .L_1493)
	.align		4
.L_1493:
        /*013c*/ 	.word	index@(.nv.constant0._ZN10layer_norm31ln_parallel_residual_fwd_kernelINS_13Kernel_traitsI6__halfS2_fS2_fjLj4096ELj1ELj1ELj4ELj16ENS_18Kernel_traits_baseILj4096ES2_S2_fS2_fjLj128EEEEELb1ELb1ELb1EEEvNS_9FwdParamsE)
        /*0140*/ 	.short	0x0210
        /*0142*/ 	.short	0x00e8


	//----- nvinfo : EIATTR_SW_WAR
	.align		4
.L_1494:
        /*0144*/ 	.byte	0x04, 0x36
        /*0146*/ 	.short	(.L_1496 - .L_1495)
.L_1495:
        /*0148*/ 	.word	0x00000008
.L_1496:


//--------------------- .nv.info._ZN10layer_norm31ln_parallel_residual_fwd_kernelINS_13Kernel_traitsIf6__halffS2_fjLj4096ELj1ELj1ELj4ELj16ENS_18Kernel_traits_baseILj4096EfS2_fS2_fjLj128EEEEELb0ELb0ELb0EEEvNS_9FwdParamsE --------------------------
	.section	.nv.info._ZN10layer_norm31ln_parallel_residual_fwd_kernelINS_13Kernel_traitsIf6__halffS2_fjLj4096ELj1ELj1ELj4ELj16ENS_18Kernel_traits_baseILj4096EfS2_fS2_fjLj128EEEEELb0ELb0ELb0EEEvNS_9FwdParamsE,"",@"SHT_CUDA_INFO"
	.sectionflags	@""
	.align	4


	//----- nvinfo : EIATTR_CUDA_API_VERSION
	.align		4
        /*0000*/ 	.byte	0x04, 0x37
        /*0002*/ 	.short	(.L_1498 - .L_1497)
.L_1497:
        /*0004*/ 	.word	0x00000082


	//----- nvinfo : EIATTR_KPARAM_INFO
	.align		4
.L_1498:
        /*0008*/ 	.byte	0x04, 0x17
        /*000a*/ 	.short	(.L_1500 - .L_1499)
.L_1499:
        /*000c*/ 	.word	0x00000000
        /*0010*/ 	.short	0x0000
        /*0012*/ 	.short	0x0000
        /*0014*/ 	.byte	0x00, 0xf0, 0xa1, 0x03


	//----- nvinfo : EIATTR_SPARSE_MMA_MASK
	.align		4
.L_1500:
        /*0018*/ 	.byte	0x03, 0x50
        /*001a*/ 	.short	0x0000


	//----- nvinfo : EIATTR_MAXREG_COUNT
	.align		4
        /*001c*/ 	.byte	0x03, 0x1b
        /*001e*/ 	.short	0x00ff


	//----- nvinfo : EIATTR_NUM_BARRIERS
	.align		4
        /*0020*/ 	.byte	0x02, 0x4c
        /*0022*/ 	.byte	0x01
	.zero		1


	//----- nvinfo : EIATTR_MERCURY_ISA_VERSION
	.align		4
        /*0024*/ 	.byte	0x03, 0x5f
        /*0026*/ 	.short	0x0101


	//----- nvinfo : EIATTR_COOP_GROUP_MASK_REGIDS
	.align		4
        /*0028*/ 	.byte	0x04, 0x29
        /*002a*/ 	.short	(.L_1502 - .L_1501)


	//   ....[0]....
.L_1501:
        /*002c*/ 	.word	0xffffffff


	//   ....[1]....
        /*0030*/ 	.word	0xffffffff


	//   ....[2]....
        /*0034*/ 	.word	0xffffffff


	//   ....[3]....
        /*0038*/ 	.word	0xffffffff


	//   ....[4]....
        /*003c*/ 	.word	0xffffffff


	//   ....[5]....
        /*0040*/ 	.word	0xffffffff


	//   ....[6]....
        /*0044*/ 	.word	0xffffffff


	//   ....[7]....
        /*0048*/ 	.word	0xffffffff


	//   ....[8]....
        /*004c*/ 	.word	0xffffffff


	//   ....[9]....
        /*0050*/ 	.word	0xffffffff


	//   ....[10]....
        /*0054*/ 	.word	0xffffffff


	//   ....[11]....
        /*0058*/ 	.word	0xffffffff


	//   ....[12]....
        /*005c*/ 	.word	0xffffffff


	//   ....[13]....
        /*0060*/ 	.word	0xffffffff


	//   ....[14]....
        /*0064*/ 	.word	0xffffffff


	//   ....[15]....
        /*0068*/ 	.word	0xffffffff


	//   ....[16]....
        /*006c*/ 	.word	0xffffffff


	//   ....[17]....
        /*0070*/ 	.word	0xffffffff


	//   ....[18]....
        /*0074*/ 	.word	0x050000be


	//   ....[19]....
        /*0078*/ 	.word	0x050000be


	//   ....[20]....
        /*007c*/ 	.word	0x050000be


	//   ....[21]....
        /*0080*/ 	.word	0x050000be


	//   ....[22]....
        /*0084*/ 	.word	0x050000be


	//   ....[23]....
        /*0088*/ 	.word	0x050000be


	//   ....[24]....
        /*008c*/ 	.word	0x050000be


	//   ....[25]....
        /*0090*/ 	.word	0x050000be


	//   ....[26]....
        /*0094*/ 	.word	0x050000be


	//   ....[27]....
        /*0098*/ 	.word	0x050000be


	//----- nvinfo : EIATTR_COOP_GROUP_INSTR_OFFSETS
	.align		4
.L_1502:
        /*009c*/ 	.byte	0x04, 0x28
        /*009e*/ 	.short	(.L_1504 - .L_1503)


	//   ....[0]....
.L_1503:
        /*00a0*/ 	.word	0x00002550


	//   ....[1]....
        /*00a4*/ 	.word	0x00002570


	//   ....[2]....
        /*00a8*/ 	.word	0x00002590


	//   ....[3]....
        /*00ac*/ 	.word	0x000025b0


	//   ....[4]....
        /*00b0*/ 	.word	0x000025d0


	//   ....[5]....
        /*00b4*/ 	.word	0x00002a10


	//   ....[6]....
        /*00b8*/ 	.word	0x00002a30


	//   ....[7]....
        /*00bc*/ 	.word	0x00002a50


	//   ....[8]....
        /*00c0*/ 	.word	0x00002a70


	//   ....[9]....
        /*00c4*/ 	.word	0x00002a90


	//   ....[10]....
        /*00c8*/ 	.word	0x00002c30


	//   ....[11]....
        /*00cc*/ 	.word	0x00002c80


	//   ....[12]....
        /*00d0*/ 	.word	0x00002ca0


	//   ....[13]....
        /*00d4*/ 	.word	0x00002cb0


	//   ....[14]....
        /*00d8*/ 	.word	0x00002d70


	//   ....[15]....
        /*00dc*/ 	.word	0x00002db0


	//   ....[16]....
        /*00e0*/ 	.word	0x00002e50


	//   ....[17]....
        /*00e4*/ 	.word	0x00002e80


	//   ....[18]....
        /*00e8*/ 	.word	0x00003c50


	//   ....[19]....
        /*00ec*/ 	.word	0x00003cc0


	//   ....[20]....
        /*00f0*/ 	.word	0x00003d30


	//   ....[21]....
        /*00f4*/ 	.word	0x00003da0


	//   ....[22]....
        /*00f8*/ 	.word	0x00003e10


	//   ....[23]....
        /*00fc*/ 	.word	0x00004290


	//   ....[24]....
        /*0100*/ 	.word	0x00004300


	//   ....[25]....
        /*0104*/ 	.word	0x00004370


	//   ....[26]....
        /*0108*/ 	.word	0x000043e0


	//   ....[27]....
        /*010c*/ 	.word	0x00004450


	//----- nvinfo : EIATTR_EXIT_INSTR_OFFSETS
	.align		4
.L_1504:
        /*0110*/ 	.byte	0x04, 0x1c
        /*0112*/ 	.short	(.L_1506 - .L_1505)


	//   ....[0]....
.L_1505:
        /*0114*/ 	.word	0x00000a70


	//   ....[1]....
        /*0118*/ 	.word	0x00003bf0


	//----- nvinfo : EIATTR_MAX_THREADS
	.align		4
.L_1506:
        /*011c*/ 	.byte	0x04, 0x05
        /*011e*/ 	.short	(.L_1508 - .L_1507)
.L_1507:
        /*0120*/ 	.word	0x00000080
        /*0124*/ 	.word	0x00000001
        /*0128*/ 	.word	0x00000001


	//----- nvinfo : EIATTR_CRS_STACK_SIZE
	.align		4
.L_1508:
        /*012c*/ 	.byte	0x04, 0x1e
        /*012e*/ 	.short	(.L_1510 - .L_1509)
.L_1509:
        /*0130*/ 	.word	0x00000000


	//----- nvinfo : EIATTR_CBANK_PARAM_SIZE
	.align		4
.L_1510:
        /*0134*/ 	.byte	0x03, 0x19
        /*0136*/ 	.short	0x00e8


	//----- nvinfo : EIATTR_PARAM_CBANK
	.align		4
        /*0138*/ 	.byte	0x04, 0x0a
        /*013a*/ 	.short	(.L_1512 - .L_1511)
	.align		4
.L_1511:
        /*013c*/ 	.word	index@(.nv.constant0._ZN10layer_norm31ln_parallel_residual_fwd_kernelINS_13Kernel_traitsIf6__halffS2_fjLj4096ELj1ELj1ELj4ELj16ENS_18Kernel_traits_baseILj4096EfS2_fS2_fjLj128EEEEELb0ELb0ELb0EEEvNS_9FwdParamsE)
        /*0140*/ 	.short	0x0210
        /*0142*/ 	.short	0x00e8


	//----- nvinfo : EIATTR_SW_WAR
	.align		4
.L_1512:
        /*0144*/ 	.byte	0x04, 0x36
        /*0146*/ 	.short	(.L_1514 - .L_1513)
.L_1513:
        /*0148*/ 	.word	0x00000008
.L_1514:


//--------------------- .nv.info._ZN10layer_norm31ln_parallel_residual_fwd_kernelINS_13Kernel_traitsIf6__halffS2_fjLj4096ELj1ELj1ELj4ELj16ENS_18Kernel_traits_baseILj4096EfS2_fS2_fjLj128EEEEELb0ELb0ELb1EEEvNS_9FwdParamsE --------------------------
	.section	.nv.info._ZN10layer_norm31ln_parallel_residual_fwd_kernelINS_13Kernel_traitsIf6__halffS2_fjLj4096ELj1ELj1ELj4ELj16ENS_18Kernel_traits_baseILj4096EfS2_fS2_fjLj128EEEEELb0ELb0ELb1EEEvNS_9FwdParamsE,"",@"SHT_CUDA_INFO"
	.sectionflags	@""
	.align	4


	//----- nvinfo : EIATTR_CUDA_API_VERSION
	.align		4
        /*0000*/ 	.byte	0x04, 0x37
        /*0002*/ 	.short	(.L_1516 - .L_1515)
.L_1515:
        /*0004*/ 	.word	0x00000082


	//----- nvinfo : EIATTR_KPARAM_INFO
	.align		4
.L_1516:
        /*0008*/ 	.byte	0x04, 0x17
        /*000a*/ 	.short	(.L_1518 - .L_1517)
.L_1517:
        /*000c*/ 	.word	0x00000000
        /*0010*/ 	.short	0x0000
        /*0012*/ 	.short	0x0000
        /*0014*/ 	.byte	0x00, 0xf0, 0xa1, 0x03


	//----- nvinfo : EIATTR_SPARSE_MMA_MASK
	.align		4
.L_1518:
        /*0018*/ 	.byte	0x03, 0x50
        /*001a*/ 	.short	0x0000


	//----- nvinfo : EIATTR_MAXREG_COUNT
	.align		4
        /*001c*/ 	.byte	0x03, 0x1b
        /*001e*/ 	.short	0x00ff


	//----- nvinfo : EIATTR_NUM_BARRIERS
	.align		4
        /*0020*/ 	.byte	0x02, 0x4c
        /*0022*/ 	.byte	0x01
	.zero		1


	//----- nvinfo : EIATTR_MERCURY_ISA_VERSION
	.align		4
        /*0024*/ 	.byte	0x03, 0x5f
        /*0026*/ 	.short	0x0101


	//----- nvinfo : EIATTR_COOP_GROUP_MASK_REGIDS
	.align		4
        /*0028*/ 	.byte	0x04, 0x29
        /*002a*/ 	.short	(.L_1520 - .L_1519)


	//   ....[0]....
.L_1519:
        /*002c*/ 	.word	0xffffffff


	//   ....[1]....
        /*0030*/ 	.word	0xffffffff


	//   ....[2]....
        /*0034*/ 	.word	0xffffffff


	//   ....[3]....
        /*0038*/ 	.word	0xffffffff


	//   ....[4]....
        /*003c*/ 	.word	0xffffffff


	//   ....[5]....
        /*0040*/ 	.word	0xffffffff


	//   ....[6]....
        /*0044*/ 	.word	0xffffffff


	//   ....[7]....
        /*0048*/ 	.word	0xffffffff


	//   ....[8]....
        /*004c*/ 	.word	0xffffffff


	//   ....[9]....
        /*0050*/ 	.word	0xffffffff


	//   ....[10]....
        /*0054*/ 	.word	0xffffffff


	//   ....[11]....
        /*0058*/ 	.word	0xffffffff


	//   ....[12]....
        /*005c*/ 	.word	0xffffffff


	//   ....[13]....
        /*0060*/ 	.word	0xffffffff


	//   ....[14]....
        /*0064*/ 	.word	0xffffffff


	//   ....[15]....
        /*0068*/ 	.word	0xffffffff


	//   ....[16]....
        /*006c*/ 	.word	0xffffffff


	//   ....[17]....
        /*0070*/ 	.word	0xffffffff


	//   ....[18]....
        /*0074*/ 	.word	0x050000be


	//   ....[19]....
        /*0078*/ 	.word	0x050000be


	//   ....[20]....
        /*007c*/ 	.word	0x050000be


	//   ....[21]....
        /*0080*/ 	.word	0x050000be


	//   ....[22]....
        /*0084*/ 	.word	0x050000be


	//   ....[23]....
        /*0088*/ 	.word	0x050000be


	//   ....[24]....
        /*008c*/ 	.word	0x050000be


	//   ....[25]....
        /*0090*/ 	.word	0x050000be


	//   ....[26]....
        /*0094*/ 	.word	0x050000be


	//   ....[27]....
        /*0098*/ 	.word	0x050000be


	//----- nvinfo : EIATTR_COOP_GROUP_INSTR_OFFSETS
	.align		4
.L_1520:
        /*009c*/ 	.byte	0x04, 0x28
        /*009e*/ 	.short	(.L_1522 - .L_1521)


	//   ....[0]....
.L_1521:
        /*00a0*/ 	.word	0x00001d60


	//   ....[1]....
        /*00a4*/ 	.word	0x00001d80


	//   ....[2]....
        /*00a8*/ 	.word	0x00001da0


	//   ....[3]....
        /*00ac*/ 	.word	0x00001dc0


	//   ....[4]....
        /*00b0*/ 	.word	0x00001de0


	//   ....[5]....
        /*00b4*/ 	.word	0x00002210


	//   ....[6]....
        /*00b8*/ 	.word	0x00002230


	//   ....[7]....
        /*00bc*/ 	.word	0x00002250


	//   ....[8]....
        /*00c0*/ 	.word	0x00002270


	//   ....[9]....
        /*00c4*/ 	.word	0x00002290


	//   ....[10]....
        /*00c8*/ 	.word	0x000023f0


	//   ....[11]....
        /*00cc*/ 	.word	0x00002450


	//   ....[12]....
        /*00d0*/ 	.word	0x00002490


	//   ....[13]....
        /*00d4*/ 	.word	0x000024b0


	//   ....[14]....
        /*00d8*/ 	.word	0x00002540


	//   ....[15]....
        /*00dc*/ 	.word	0x00002570


	//   ....[16]....
        /*00e0*/ 	.word	0x00002610


	//   ....[17]....
        /*00e4*/ 	.word	0x00002630


	//   ....[18]....
        /*00e8*/ 	.word	0x00003390


	//   ....[19]....
        /*00ec*/ 	.word	0x00003400


	//   ....[20]....
        /*00f0*/ 	.word	0x00003470


	//   ....[21]....
        /*00f4*/ 	.word	0x000034e0


	//   ....[22]....
        /*00f8*/ 	.word	0x00003550


	//   ....[23]....
        /*00fc*/ 	.word	0x000039c0


	//   ....[24]....
        /*0100*/ 	.word	0x00003a30


	//   ....[25]....
        /*0104*/ 	.word	0x00003aa0


	//   ....[26]....
        /*0108*/ 	.word	0x00003b10


	//   ....[27]....
        /*010c*/ 	.word	0x00003b80


	//----- nvinfo : EIATTR_EXIT_INSTR_OFFSETS
	.align		4
.L_1522:
        /*0110*/ 	.byte	0x04, 0x1c
        /*0112*/ 	.short	(.L_1524 - .L_1523)


	//   ....[0]....
.L_1523:
        /*0114*/ 	.word	0x000004c0


	//   ....[1]....
        /*0118*/ 	.word	0x00003330


	//----- nvinfo : EIATTR_MAX_THREADS
	.align		4
.L_1524:
        /*011c*/ 	.byte	0x04, 0x05
        /*011e*/ 	.short	(.L_1526 - .L_1525)
.L_1525:
        /*0120*/ 	.word	0x00000080
        /*0124*/ 	.word	0x00000001
        /*0128*/ 	.word	0x00000001


	//----- nvinfo : EIATTR_CRS_STACK_SIZE
	.align		4
.L_1526:
        /*012c*/ 	.byte	0x04, 0x1e
        /*012e*/ 	.short	(.L_1528 - .L_1527)
.L_1527:
        /*0130*/ 	.word	0x00000000


	//----- nvinfo : EIATTR_CBANK_PARAM_SIZE
	.align		4
.L_1528:
        /*0134*/ 	.byte	0x03, 0x19
        /*0136*/ 	.short	0x00e8


	//----- nvinfo : EIATTR_PARAM_CBANK
	.align		4
        /*0138*/ 	.byte	0x04, 0x0a
        /*013a*/ 	.short	(.L_1530 - .L_1529)
	.align		4
.L_1529:
        /*013c*/ 	.word	index@(.nv.constant0._ZN10layer_norm31ln_parallel_residual_fwd_kernelINS_13Kernel_traitsIf6__halffS2_fjLj4096ELj1ELj1ELj4ELj16ENS_18Kernel_traits_baseILj4096EfS2_fS2_fjLj128EEEEELb0ELb0ELb1EEEvNS_9FwdParamsE)
        /*0140*/ 	.short	0x0210
        /*0142*/ 	.short	0x00e8


	//----- nvinfo : EIATTR_SW_WAR
	.align		4
.L_1530:
        /*0144*/ 	.byte	0x04, 0x36
        /*0146*/ 	.short	(.L_1532 - .L_1531)
.L_1531:
        /*0148*/ 	.word	0x00000008
.L_1532:


//--------------------- .nv.info._ZN10layer_norm31ln_parallel_residual_fwd_kernelINS_13Kernel_traitsIf6__halffS2_fjLj4096ELj1ELj1ELj4ELj16ENS_18Kernel_traits_baseILj4096EfS2_fS2_fjLj128EEEEELb0ELb1ELb0EEEvNS_9FwdParamsE --------------------------
	.section	.nv.info._ZN10layer_norm31ln_parallel_residual_fwd_kernelINS_13Kernel_traitsIf6__halffS2_fjLj4096ELj1ELj1ELj4ELj16ENS_18Kernel_traits_baseILj4096EfS2_fS2_fjLj128EEEEELb0ELb1ELb0EEEvNS_9FwdParamsE,"",@"SHT_CUDA_INFO"
	.sectionflags	@""
	.align	4


	//----- nvinfo : EIATTR_CUDA_API_VERSION
	.align		4
        /*0000*/ 	.byte	0x04, 0x37
        /*0002*/ 	.short	(.L_1534 - .L_1533)
.L_1533:
        /*0004*/ 	.word	0x00000082


	//----- nvinfo : EIATTR_KPARAM_INFO
	.align		4
.L_1534:
        /*0008*/ 	.byte	0x04, 0x17
        /*000a*/ 	.short	(.L_1536 - .L_1535)
.L_1535:
        /*000c*/ 	.word	0x00000000
        /*0010*/ 	.short	0x0000
        /*0012*/ 	.short	0x0000
        /*0014*/ 	.byte	0x00, 0xf0, 0xa1, 0x03


	//----- nvinfo : EIATTR_SPARSE_MMA_MASK
	.align		4
.L_1536:
        /*0018*/ 	.byte	0x03, 0x50
        /*001a*/ 	.short	0x0000


	//----- nvinfo : EIATTR_MAXREG_COUNT
	.align		4
        /*001c*/ 	.byte	0x03, 0x1b
        /*001e*/ 	.short	0x00ff


	//----- nvinfo : EIATTR_NUM_BARRIERS
	.align		4
        /*0020*/ 	.byte	0x02, 0x4c
        /*0022*/ 	.byte	0x01
	.zero		1


	//----- nvinfo : EIATTR_MERCURY_ISA_VERSION
	.align		4
        /*0024*/ 	.byte	0x03, 0x5f
        /*0026*/ 	.short	0x0101


	//----- nvinfo : EIATTR_COOP_GROUP_MASK_REGIDS
	.align		4
        /*0028*/ 	.byte	0x04, 0x29
        /*002a*/ 	.short	(.L_1538 - .L_1537)


	//   ....[0]....
.L_1537:
        /*002c*/ 	.word	0xffffffff


	//   ....[1]....
        /*0030*/ 	.word	0xffffffff


	//   ....[2]....
        /*0034*/ 	.word	0xffffffff


	//   ....[3]....
        /*0038*/ 	.word	0xffffffff


	//   ....[4]....
        /*003c*/ 	.word	0xffffffff


	//   ....[5]....
        /*0040*/ 	.word	0xffffffff


	//   ....[6]....
        /*0044*/ 	.word	0xffffffff


	//   ....[7]....
        /*0048*/ 	.word	0xffffffff


	//   ....[8]....
        /*004c*/ 	.word	0xffffffff


	//   ....[9]....
        /*0050*/ 	.word	0xffffffff


	//   ....[10]....
        /*0054*/ 	.word	0xffffffff


	//   ....[11]....
        /*0058*/ 	.word	0xffffffff


	//   ....[12]....
        /*005c*/ 	.word	0xffffffff


	//   ....[13]....
        /*0060*/ 	.word	0xffffffff


	//   ....[14]....
        /*0064*/ 	.word	0xffffffff


	//   ....[15]....
        /*0068*/ 	.word	0xffffffff


	//   ....[16]....
        /*006c*/ 	.word	0xffffffff


	//   ....[17]....
        /*0070*/ 	.word	0xffffffff


	//   ....[18]....
        /*0074*/ 	.word	0x0500007a


	//   ....[19]....
        /*0078*/ 	.word	0x0500007a


	//   ....[20]....
        /*007c*/ 	.word	0x0500007a


	//   ....[21]....
        /*0080*/ 	.word	0x0500007a


	//   ....[22]....
        /*0084*/ 	.word	0x0500007a


	//   ....[23]....
        /*0088*/ 	.word	0x0500007a


	//   ....[24]....
        /*008c*/ 	.word	0x0500007a


	//   ....[25]....
        /*0090*/ 	.word	0x0500007a


	//   ....[26]....
        /*0094*/ 	.word	0x0500007a


	//   ....[27]....
        /*0098*/ 	.word	0x0500007a


	//----- nvinfo : EIATTR_COOP_GROUP_INSTR_OFFSETS
	.align		4
.L_1538:
        /*009c*/ 	.byte	0x04, 0x28
        /*009e*/ 	.short	(.L_1540 - .L_1539)


	//   ....[0]....
.L_1539:
        /*00a0*/ 	.word	0x000020c0


	//   ....[1]....
        /*00a4*/ 	.word	0x000020e0


	//   ....[2]....
        /*00a8*/ 	.word	0x00002100


	//   ....[3]....
        /*00ac*/ 	.word	0x00002120


	//   ....[4]....
        /*00b0*/ 	.word	0x00002140


	//   ....[5]....
        /*00b4*/ 	.word	0x00002580


	//   ....[6]....
        /*00b8*/ 	.word	0x000025a0


	//   ....[7]....
        /*00bc*/ 	.word	0x000025c0


	//   ....[8]....
        /*00c0*/ 	.word	0x000025e0


	//   ....[9]....
        /*00c4*/ 	.word	0x00002600


	//   ....[10]....
        /*00c8*/ 	.word	0x00002760


	//   ....[11]....
        /*00cc*/ 	.word	0x000027d0


	//   ....[12]....
        /*00d0*/ 	.word	0x00002850


	//   ....[13]....
        /*00d4*/ 	.word	0x000028b0


	//   ....[14]....
        /*00d8*/ 	.word	0x000028c0


	//   ....[15]....
        /*00dc*/ 	.word	0x00002970


	//   ....[16]....
        /*00e0*/ 	.word	0x00002990


	//   ....[17]....
        /*00e4*/ 	.word	0x000029d0


	//   ....[18]....
        /*00e8*/ 	.word	0x00003400


	//   ....[19]....
        /*00ec*/ 	.word	0x00003460


	//   ....[20]....
        /*00f0*/ 	.word	0x000034c0


	//   ....[21]....
        /*00f4*/ 	.word	0x00003520


	//   ....[22]....
        /*00f8*/ 	.word	0x00003580


	//   ....[23]....
        /*00fc*/ 	.word	0x00003a00


	//   ....[24]....
        /*0100*/ 	.word	0x00003a60


	//   ....[25]....
        /*0104*/ 	.word	0x00003ac0


	//   ....[26]....
        /*0108*/ 	.word	0x00003b20


	//   ....[27]....
        /*010c*/ 	.word	0x00003b70


	//----- nvinfo : EIATTR_EXIT_INSTR_OFFSETS
	.align		4
.L_1540:
        /*0110*/ 	.byte	0x04, 0x1c
        /*0112*/ 	.short	(.L_1542 - .L_1541)


	//   ....[0]....
.L_1541:
        /*0114*/ 	.word	0x000005f0


	//   ....[1]....
        /*0118*/ 	.word	0x000033b0


	//----- nvinfo : EIATTR_MAX_THREADS
	.align		4
.L_1542:
        /*011c*/ 	.byte	0x04, 0x05
        /*011e*/ 	.short	(.L_1544 - .L_1543)
.L_1543:
        /*0120*/ 	.word	0x00000080
        /*0124*/ 	.word	0x00000001
        /*0128*/ 	.word	0x00000001


	//----- nvinfo : EIATTR_CRS_STACK_SIZE
	.align		4
.L_1544:
        /*012c*/ 	.byte	0x04, 0x1e
        /*012e*/ 	.short	(.L_1546 - .L_1545)
.L_1545:
        /*0130*/ 	.word	0x00000000


	//----- nvinfo : EIATTR_CBANK_PARAM_SIZE
	.align		4
.L_1546:
        /*0134*/ 	.byte	0x03, 0x19
        /*0136*/ 	.short	0x00e8


	//----- nvinfo : EIATTR_PARAM_CBANK
	.align		4
        /*0138*/ 	.byte	0x04, 0x0a
        /*013a*/ 	.short	(.L_1548 - .L_1547)
	.align		4
.L_1547:
        /*013c*/ 	.word	index@(.nv.constant0._ZN10layer_norm31ln_parallel_residual_fwd_kernelINS_13Kernel_traitsIf6__halffS2_fjLj4096ELj1ELj1ELj4ELj16ENS_18Kernel_traits_baseILj4096EfS2_fS2_fjLj128EEEEELb0ELb1ELb0EEEvNS_9FwdParamsE)
        /*0140*/ 	.short	0x0210
        /*0142*/ 	.short	0x00e8


	//----- nvinfo : EIATTR_SW_WAR
	.align		4
.L_1548:
        /*0144*/ 	.byte	0x04, 0x36
        /*0146*/ 	.short	(.L_1550 - .L_1549)
.L_1549:
        /*0148*/ 	.word	0x00000008
.L_1550:


//--------------------- .nv.info._ZN10layer_norm31ln_parallel_residual_fwd_kernelINS_13Kernel_traitsIf6__halffS2_fjLj4096ELj1ELj1ELj4ELj16ENS_18Kernel_traits_baseILj4096EfS2_fS2_fjLj128EEEEELb0ELb1ELb1EEEvNS_9FwdParamsE --------------------------
	.section	.nv.info._ZN10layer_norm31ln_parallel_residual_fwd_kernelINS_13Kernel_traitsIf6__halffS2_fjLj4096ELj1ELj1ELj4ELj16ENS_18Kernel_traits_baseILj4096EfS2_fS2_fjLj128EEEEELb0ELb1ELb1EEEvNS_9FwdParamsE,"",@"SHT_CUDA_INFO"
	.sectionflags	@""
	.align	4


	//----- nvinfo : EIATTR_CUDA_API_VERSION
	.align		4
        /*0000*/ 	.byte	0x04, 0x37
        /*0002*/ 	.short	(.L_1552 - .L_1551)
.L_1551:
        /*0004*/ 	.word	0x00000082


	//----- nvinfo : EIATTR_KPARAM_INFO
	.align		4
.L_1552:
        /*0008*/ 	.byte	0x04, 0x17
        /*000a*/ 	.short	(.L_1554 - .L_1553)
.L_1553:
        /*000c*/ 	.word	0x00000000
        /*0010*/ 	.short	0x0000
        /*0012*/ 	.short	0x0000
        /*0014*/ 	.byte	0x00, 0xf0, 0xa1, 0x03


	//----- nvinfo : EIATTR_SPARSE_MMA_MASK
	.align		4
.L_1554:
        /*0018*/ 	.byte	0x03, 0x50
        /*001a*/ 	.short	0x0000


	//----- nvinfo : EIATTR_MAXREG_COUNT
	.align		4
        /*001c*/ 	.byte	0x03, 0x1b
        /*001e*/ 	.short	0x00ff


	//----- nvinfo : EIATTR_NUM_BARRIERS
	.align		4
        /*0020*/ 	.byte	0x02, 0x4c
        /*0022*/ 	.byte	0x01
	.zero		1


	//----- nvinfo : EIATTR_MERCURY_ISA_VERSION
	.align		4
        /*0024*/ 	.byte	0x03, 0x5f
        /*0026*/ 	.short	0x0101


	//----- nvinfo : EIATTR_COOP_GROUP_MASK_REGIDS
	.align		4
        /*0028*/ 	.byte	0x04, 0x29
        /*002a*/ 	.short	(.L_1556 - .L_1555)


	//   ....[0]....
.L_1555:
        /*002c*/ 	.word	0xffffffff


	//   ....[1]....
        /*0030*/ 	.word	0xffffffff


	//   ....[2]....
        /*0034*/ 	.word	0xffffffff


	//   ....[3]....
        /*0038*/ 	.word	0xffffffff


	//   ....[4]....
        /*003c*/ 	.word	0xffffffff


	//   ....[5]....
        /*0040*/ 	.word	0xffffffff


	//   ....[6]....
        /*0044*/ 	.word	0xffffffff


	//   ....[7]....
        /*0048*/ 	.word	0xffffffff


	//   ....[8]....
        /*004c*/ 	.word	0xffffffff


	//   ....[9]....
        /*0050*/ 	.word	0xffffffff


	//   ....[10]....
        /*0054*/ 	.word	0xffffffff


	//   ....[11]....
        /*0058*/ 	.word	0xffffffff


	//   ....[12]....
        /*005c*/ 	.word	0xffffffff


	//   ....[13]....
        /*0060*/ 	.word	0xffffffff


	//   ....[14]....
        /*0064*/ 	.word	0xffffffff


	//   ....[15]....
        /*0068*/ 	.word	0xffffffff


	//   ....[16]....
        /*006c*/ 	.word	0xffffffff


	//   ....[17]....
        /*0070*/ 	.word	0xffffffff


	//   ....[18]....
        /*0074*/ 	.word	0x05000073


	//   ....[19]....
        /*0078*/ 	.word	0x05000073


	//   ....[20]....
        /*007c*/ 	.word	0x05000073


	//   ....[21]....
        /*0080*/ 	.word	0x05000073


	//   ....[22]....
        /*0084*/ 	.word	0x05000073


	//   ....[23]....
        /*0088*/ 	.word	0x05000073


	//   ....[24]....
        /*008c*/ 	.word	0x05000073


	//   ....[25]....
        /*0090*/ 	.word	0x05000073


	//   ....[26]....
        /*0094*/ 	.word	0x05000073


	//   ....[27]....
        /*0098*/ 	.word	0x05000073


	//----- nvinfo : EIATTR_COOP_GROUP_INSTR_OFFSETS
	.align		4
.L_1556:
        /*009c*/ 	.byte	0x04, 0x28
        /*009e*/ 	.short	(.L_1558 - .L_1557)


	//   ....[0]....
.L_1557:
        /*00a0*/ 	.word	0x00001a60


	//   ....[1]....
        /*00a4*/ 	.word	0x00001a80


	//   ....[2]....
        /*00a8*/ 	.word	0x00001aa0


	//   ....[3]....
        /*00ac*/ 	.word	0x00001ac0


	//   ....[4]....
        /*00b0*/ 	.word	0x00001ae0


	//   ....[5]....
        /*00b4*/ 	.word	0x00001f10


	//   ....[6]....
        /*00b8*/ 	.word	0x00001f30


	//   ....[7]....
        /*00bc*/ 	.word	0x00001f50


	//   ....[8]....
        /*00c0*/ 	.word	0x00001f70


	//   ....[9]....
        /*00c4*/ 	.word	0x00001f90


	//   ....[10]....
        /*00c8*/ 	.word	0x000020f0


	//   ....[11]....
        /*00cc*/ 	.word	0x00002150


	//   ....[12]....
        /*00d0*/ 	.word	0x00002160


	//   ....[13]....
        /*00d4*/ 	.word	0x000021c0


	//   ....[14]....
        /*00d8*/ 	.word	0x00002220


	//   ....[15]....
        /*00dc*/ 	.word	0x00002260


	//   ....[16]....
        /*00e0*/ 	.word	0x00002310


	//   ....[17]....
        /*00e4*/ 	.word	0x00002340


	//   ....[18]....
        /*00e8*/ 	.word	0x00002c60


	//   ....[19]....
        /*00ec*/ 	.word	0x00002cc0


	//   ....[20]....
        /*00f0*/ 	.word	0x00002d20


	//   ....[21]....
        /*00f4*/ 	.word	0x00002d80


	//   ....[22]....
        /*00f8*/ 	.word	0x00002de0


	//   ....[23]....
        /*00fc*/ 	.word	0x00003260


	//   ....[24]....
        /*0100*/ 	.word	0x000032c0


	//   ....[25]....
        /*0104*/ 	.word	0x00003320


	//   ....[26]....
        /*0108*/ 	.word	0x00003380


	//   ....[27]....
        /*010c*/ 	.word	0x000033e0


	//----- nvinfo : EIATTR_EXIT_INSTR_OFFSETS
	.align		4
.L_1558:
        /*0110*/ 	.byte	0x04, 0x1c
        /*0112*/ 	.short	(.L_1560 - .L_1559)


	//   ....[0]....
.L_1559:
        /*0114*/ 	.word	0x00000290


	//   ....[1]....
        /*0118*/ 	.word	0x00002c00


	//----- nvinfo : EIATTR_MAX_THREADS
	.align		4
.L_1560:
        /*011c*/ 	.byte	0x04, 0x05
        /*011e*/ 	.short	(.L_1562 - .L_1561)
.L_1561:
        /*0120*/ 	.word	0x00000080
        /*0124*/ 	.word	0x00000001
        /*0128*/ 	.word	0x00000001


	//----- nvinfo : EIATTR_CRS_STACK_SIZE
	.align		4
.L_1562:
        /*012c*/ 	.byte	0x04, 0x1e
        /*012e*/ 	.short	(.L_1564 - .L_1563)
.L_1563:
        /*0130*/ 	.word	0x00000000


	//----- nvinfo : EIATTR_CBANK_PARAM_SIZE
	.align		4
.L_1564:
        /*0134*/ 	.byte	0x03, 0x19
        /*0136*/ 	.short	0x00e8


	//----- nvinfo : EIATTR_PARAM_CBANK
	.align		4
        /*0138*/ 	.byte	0x04, 0x0a
        /*013a*/ 	.short	(.L_1566 - .L_1565)
	.align		4
.L_1565:
        /*013c*/ 	.word	index@(.nv.constant0._ZN10layer_norm31ln_parallel_residual_fwd_kernelINS_13Kernel_traitsIf6__halffS2_fjLj4096ELj1ELj1ELj4ELj16ENS_18Kernel_traits_baseILj4096EfS2_fS2_fjLj128EEEEELb0ELb1ELb1EEEvNS_9FwdParamsE)
        /*0140*/ 	.short	0x0210
        /*0142*/ 	.short	0x00e8


	//----- nvinfo : EIATTR_SW_WAR
	.align		4
.L_1566:
        /*0144*/ 	.byte	0x04, 0x36
        /*0146*/ 	.short	(.L_1568 - .L_1567)
.L_1567:
        /*0148*/ 	.word	0x00000008
.L_1568:


//--------------------- .nv.info._ZN10layer_norm31ln_parallel_residual_fwd_kernelINS_13Kernel_traitsIf6__halffS2_fjLj4096ELj1ELj1ELj4ELj16ENS_18Kernel_traits_baseILj4096EfS2_fS2_fjLj128EEEEELb1ELb0ELb0EEEvNS_9FwdParamsE --------------------------
	.section	.nv.info._ZN10layer_norm31ln_parallel_residual_fwd_kernelINS_13Kernel_traitsIf6__halffS2_fjLj4096ELj1ELj1ELj4ELj16ENS_18Kernel_traits_baseILj4096EfS2_fS2_fjLj128EEEEELb1ELb0ELb0EEEvNS_9FwdParamsE,"",@"SHT_CUDA_INFO"
	.sectionflags	@""
	.align	4


	//----- nvinfo : EIATTR_CUDA_API_VERSION
	.align		4
        /*0000*/ 	.byte	0x04, 0x37
        /*0002*/ 	.short	(.L_1570 - .L_1569)
.L_1569:
        /*0004*/ 	.word	0x00000082


	//----- nvinfo : EIATTR_KPARAM_INFO
	.align		4
.L_1570:
        /*0008*/ 	.byte	0x04, 0x17
        /*000a*/ 	.short	(.L_1572 - .L_1571)
.L_1571:
        /*000c*/ 	.word	0x00000000
        /*0010*/ 	.short	0x0000
        /*0012*/ 	.short	0x0000
        /*0014*/ 	.byte	0x00, 0xf0, 0xa1, 0x03


	//----- nvinfo : EIATTR_SPARSE_MMA_MASK
	.align		4
.L_1572:
        /*0018*/ 	.byte	0x03, 0x50
        /*001a*/ 	.short	0x0000


	//----- nvinfo : EIATTR_MAXREG_COUNT
	.align		4
        /*001c*/ 	.byte	0x03, 0x1b
        /*001e*/ 	.short	0x00ff


	//----- nvinfo : EIATTR_NUM_BARRIERS
	.align		4
        /*0020*/ 	.byte	0x02, 0x4c
        /*0022*/ 	.byte	0x01
	.zero		1


	//----- nvinfo : EIATTR_MERCURY_ISA_VERSION
	.align		4
        /*0024*/ 	.byte	0x03, 0x5f
        /*0026*/ 	.short	0x0101


	//----- nvinfo : EIATTR_COOP_GROUP_MASK_REGIDS
	.align		4
        /*0028*/ 	.byte	0x04, 0x29
        /*002a*/ 	.short	(.L_1574 - .L_1573)


	//   ....[0]....
.L_1573:
        /*002c*/ 	.word	0xffffffff


	//   ....[1]....
        /*0030*/ 	.word	0xffffffff


	//   ....[2]....
        /*0034*/ 	.word	0xffffffff


	//   ....[3]....
        /*0038*/ 	.word	0xffffffff


	//   ....[4]....
        /*003c*/ 	.word	0xffffffff


	//   ....[5]....
        /*0040*/ 	.word	0xffffffff


	//   ....[6]....
        /*0044*/ 	.word	0xffffffff


	//   ....[7]....
        /*0048*/ 	.word	0xffffffff


	//   ....[8]....
        /*004c*/ 	.word	0xffffffff


	//   ....[9]....
        /*0050*/ 	.word	0xffffffff


	//   ....[10]....
        /*0054*/ 	.word	0xffffffff


	//   ....[11]....
        /*0058*/ 	.word	0xffffffff


	//   ....[12]....
        /*005c*/ 	.word	0xffffffff


	//   ....[13]....
        /*0060*/ 	.word	0xffffffff


	//   ....[14]....
        /*0064*/ 	.word	0xffffffff


	//   ....[15]....
        /*0068*/ 	.word	0xffffffff


	//   ....[16]....
        /*006c*/ 	.word	0xffffffff


	//   ....[17]....
        /*0070*/ 	.word	0xffffffff


	//   ....[18]....
        /*0074*/ 	.word	0x050000cf


	//   ....[19]....
        /*0078*/ 	.word	0x050000cf


	//   ....[20]....
        /*007c*/ 	.word	0x050000cf


	//   ....[21]....
        /*0080*/ 	.word	0x050000cf


	//   ....[22]....
        /*0084*/ 	.word	0x050000cf


	//   ....[23]....
        /*0088*/ 	.word	0x050000cf


	//   ....[24]....
        /*008c*/ 	.word	0x050000cf


	//   ....[25]....
        /*0090*/ 	.word	0x050000cf


	//   ....[26]....
        /*0094*/ 	.word	0x050000cf


	//   ....[27]....
        /*0098*/ 	.word	0x050000cf


	//----- nvinfo : EIATTR_COOP_GROUP_INSTR_OFFSETS
	.align		4
.L_1574:
        /*009c*/ 	.byte	0x04, 0x28
        /*009e*/ 	.short	(.L_1576 - .L_1575)


	//   ....[0]....
.L_1575:
        /*00a0*/ 	.word	0x00018300


	//   ....[1]....
        /*00a4*/ 	.word	0x00018320


	//   ....[2]....
        /*00a8*/ 	.word	0x00018340


	//   ....[3]....
        /*00ac*/ 	.word	0x00018360


	//   ....[4]....
        /*00b0*/ 	.word	0x00018380


	//   ....[5]....
        /*00b4*/ 	.word	0x000187c0


	//   ....[6]....
        /*00b8*/ 	.word	0x000187e0


	//   ....[7]....
        /*00bc*/ 	.word	0x00018800


	//   ....[8]....
        /*00c0*/ 	.word	0x00018820


	//   ....[9]....
        /*00c4*/ 	.word	0x00018840


	//   ....[10]....
        /*00c8*/ 	.word	0x000189b0


	//   ....[11]....
        /*00cc*/ 	.word	0x00018a20


	//   ....[12]....
        /*00d0*/ 	.word	0x00018a40


	//   ....[13]....
        /*00d4*/ 	.word	0x00018a50


	//   ....[14]....
        /*00d8*/ 	.word	0x00018b10


	//   ....[15]....
        /*00dc*/ 	.word	0x00018b40


	//   ....[16]....
        /*00e0*/ 	.word	0x00018be0


	//   ....[17]....
        /*00e4*/ 	.word	0x00018c10


	//   ....[18]....
        /*00e8*/ 	.word	0x00019a10


	//   ....[19]....
        /*00ec*/ 	.word	0x00019a80


	//   ....[20]....
        /*00f0*/ 	.word	0x00019af0


	//   ....[21]....
        /*00f4*/ 	.word	0x00019b60


	//   ....[22]....
        /*00f8*/ 	.word	0x00019bd0


	//   ....[23]....
        /*00fc*/ 	.word	0x0001a060


	//   ....[24]....
        /*0100*/ 	.word	0x0001a0d0


	//   ....[25]....
        /*0104*/ 	.word	0x0001a140


	//   ....[26]....
        /*0108*/ 	.word	0x0001a1b0


	//   ....[27]....
        /*010c*/ 	.word	0x0001a220


	//----- nvinfo : EIATTR_EXIT_INSTR_OFFSETS
	.align		4
.L_1576:
        /*0110*/ 	.byte	0x04, 0x1c
        /*0112*/ 	.short	(.L_1578 - .L_1577)


	//   ....[0]....
.L_1577:
        /*0114*/ 	.word	0x00000f70


	//   ....[1]....
        /*0118*/ 	.word	0x000199b0


	//----- nvinfo : EIATTR_MAX_THREADS
	.align		4
.L_1578:
        /*011c*/ 	.byte	0x04, 0x05
        /*011e*/ 	.short	(.L_1580 - .L_1579)
.L_1579:
        /*0120*/ 	.word	0x00000080
        /*0124*/ 	.word	0x00000001
        /*0128*/ 	.word	0x00000001


	//----- nvinfo : EIATTR_CRS_STACK_SIZE
	.align		4
.L_1580:
        /*012c*/ 	.byte	0x04, 0x1e
        /*012e*/ 	.short	(.L_1582 - .L_1581)
.L_1581:
        /*0130*/ 	.word	0x00000000


	//----- nvinfo : EIATTR_CBANK_PARAM_SIZE
	.align		4
.L_1582:
        /*0134*/ 	.byte	0x03, 0x19
        /*0136*/ 	.short	0x00e8


	//----- nvinfo : EIATTR_PARAM_CBANK
	.align		4
        /*0138*/ 	.byte	0x04, 0x0a
        /*013a*/ 	.short	(.L_1584 - .L_1583)
	.align		4
.L_1583:
        /*013c*/ 	.word	index@(.nv.constant0._ZN10layer_norm31ln_parallel_residual_fwd_kernelINS_13Kernel_traitsIf6__halffS2_fjLj4096ELj1ELj1ELj4ELj16ENS_18Kernel_traits_baseILj4096EfS2_fS2_fjLj128EEEEELb1ELb0ELb0EEEvNS_9FwdParamsE)
        /*0140*/ 	.short	0x0210
        /*0142*/ 	.short	0x00e8


	//----- nvinfo : EIATTR_SW_WAR
	.align		4
.L_1584:
        /*0144*/ 	.byte	0x04, 0x36
        /*0146*/ 	.short	(.L_1586 - .L_1585)
.L_1585:
        /*0148*/ 	.word	0x00000008
.L_1586:


//--------------------- .nv.info._ZN10layer_norm31ln_parallel_residual_fwd_kernelINS_13Kernel_traitsIf6__halffS2_fjLj4096ELj1ELj1ELj4ELj16ENS_18Kernel_traits_baseILj4096EfS2_fS2_fjLj128EEEEELb1ELb0ELb1EEEvNS_9FwdParamsE --------------------------
	.section	.nv.info._ZN10layer_norm31ln_parallel_residual_fwd_kernelINS_13Kernel_traitsIf6__halffS2_fjLj4096ELj1ELj1ELj4ELj16ENS_18Kernel_traits_baseILj4096EfS2_fS2_fjLj128EEEEELb1ELb0ELb1EEEvNS_9FwdParamsE,"",@"SHT_CUDA_INFO"
	.sectionflags	@""
	.align	4


	//----- nvinfo : EIATTR_CUDA_API_VERSION
	.align		4
        /*0000*/ 	.byte	0x04, 0x37
        /*0002*/ 	.short	(.L_1588 - .L_1587)
.L_1587:
        /*0004*/ 	.word	0x00000082


	//----- nvinfo : EIATTR_KPARAM_INFO
	.align		4
.L_1588:
        /*0008*/ 	.byte	0x04, 0x17
        /*000a*/ 	.short	(.L_1590 - .L_1589)
.L_1589:
        /*000c*/ 	.word	0x00000000
        /*0010*/ 	.short	0x0000
        /*0012*/ 	.short	0x0000
        /*0014*/ 	.byte	0x00, 0xf0, 0xa1, 0x03


	//----- nvinfo : EIATTR_SPARSE_MMA_MASK
	.align		4
.L_1590:
        /*0018*/ 	.byte	0x03, 0x50
        /*001a*/ 	.short	0x0000


	//----- nvinfo : EIATTR_MAXREG_COUNT
	.align		4
        /*001c*/ 	.byte	0x03, 0x1b
        /*001e*/ 	.short	0x00ff


	//----- nvinfo : EIATTR_NUM_BARRIERS
	.align		4
        /*0020*/ 	.byte	0x02, 0x4c
        /*0022*/ 	.byte	0x01
	.zero		1


	//----- nvinfo : EIATTR_MERCURY_ISA_VERSION
	.align		4
        /*0024*/ 	.byte	0x03, 0x5f
        /*0026*/ 	.short	0x0101


	//----- nvinfo : EIATTR_COOP_GROUP_MASK_REGIDS
	.align		4
        /*0028*/ 	.byte	0x04, 0x29
        /*002a*/ 	.short	(.L_1592 - .L_1591)


	//   ....[0]....
.L_1591:
        /*002c*/ 	.word	0xffffffff


	//   ....[1]....
        /*0030*/ 	.word	0xffffffff


	//   ....[2]....
        /*0034*/ 	.word	0xffffffff


	//   ....[3]....
        /*0038*/ 	.word	0xffffffff


	//   ....[4]....
        /*003c*/ 	.word	0xffffffff


	//   ....[5]....
        /*0040*/ 	.word	0xffffffff


	//   ....[6]....
        /*0044*/ 	.word	0xffffffff


	//   ....[7]....
        /*0048*/ 	.word	0xffffffff


	//   ....[8]....
        /*004c*/ 	.word	0xffffffff


	//   ....[9]....
        /*0050*/ 	.word	0xffffffff


	//   ....[10]....
        /*0054*/ 	.word	0xffffffff


	//   ....[11]....
        /*0058*/ 	.word	0xffffffff


	//   ....[12]....
        /*005c*/ 	.word	0xffffffff


	//   ....[13]....
        /*0060*/ 	.word	0xffffffff


	//   ....[14]....
        /*0064*/ 	.word	0xffffffff


	//   ....[15]....
        /*0068*/ 	.word	0xffffffff


	//   ....[16]....
        /*006c*/ 	.word	0xffffffff


	//   ....[17]....
        /*0070*/ 	.word	0xffffffff


	//   ....[18]....
        /*0074*/ 	.word	0x050000cf


	//   ....[19]....
        /*0078*/ 	.word	0x050000cf


	//   ....[20]....
        /*007c*/ 	.word	0x050000cf


	//   ....[21]....
        /*0080*/ 	.word	0x050000cf


	//   ....[22]....
        /*0084*/ 	.word	0x050000cf


	//   ....[23]....
        /*0088*/ 	.word	0x050000cf


	//   ....[24]....
        /*008c*/ 	.word	0x050000cf


	//   ....[25]....
        /*0090*/ 	.word	0x050000cf


	//   ....[26]....
        /*0094*/ 	.word	0x050000cf


	//   ....[27]....
        /*0098*/ 	.word	0x050000cf


	//----- nvinfo : EIATTR_COOP_GROUP_INSTR_OFFSETS
	.align		4
.L_1592:
        /*009c*/ 	.byte	0x04, 0x28
        /*009e*/ 	.short	(.L_1594 - .L_1593)


	//   ....[0]....
.L_1593:
        /*00a0*/ 	.word	0x00017a20


	//   ....[1]....
        /*00a4*/ 	.word	0x00017a40


	//   ....[2]....
        /*00a8*/ 	.word	0x00017a60


	//   ....[3]....
        /*00ac*/ 	.word	0x00017a80


	//   ....[4]....
        /*00b0*/ 	.word	0x00017aa0


	//   ....[5]....
        /*00b4*/ 	.word	0x00017ed0


	//   ....[6]....
        /*00b8*/ 	.word	0x00017ef0


	//   ....[7]....
        /*00bc*/ 	.word	0x00017f10


	//   ....[8]....
        /*00c0*/ 	.word	0x00017f30


	//   ....[9]....
        /*00c4*/ 	.word	0x00017f50


	//   ....[10]....
        /*00c8*/ 	.word	0x000180b0


	//   ....[11]....
        /*00cc*/ 	.word	0x00018120


	//   ....[12]....
        /*00d0*/ 	.word	0x00018140


	//   ....[13]....
        /*00d4*/ 	.word	0x00018150


	//   ....[14]....
        /*00d8*/ 	.word	0x00018210


	//   ....[15]....
        /*00dc*/ 	.word	0x00018240


	//   ....[16]....
        /*00e0*/ 	.word	0x000182e0


	//   ....[17]....
        /*00e4*/ 	.word	0x00018300


	//   ....[18]....
        /*00e8*/ 	.word	0x00019020


	//   ....[19]....
        /*00ec*/ 	.word	0x00019090


	//   ....[20]....
        /*00f0*/ 	.word	0x00019100


	//   ....[21]....
        /*00f4*/ 	.word	0x00019170


	//   ....[22]....
        /*00f8*/ 	.word	0x000191e0


	//   ....[23]....
        /*00fc*/ 	.word	0x00019660


	//   ....[24]....
        /*0100*/ 	.word	0x000196d0


	//   ....[25]....
        /*0104*/ 	.word	0x00019740


	//   ....[26]....
        /*0108*/ 	.word	0x000197b0


	//   ....[27]....
        /*010c*/ 	.word	0x00019820


	//----- nvinfo : EIATTR_EXIT_INSTR_OFFSETS
	.align		4
.L_1594:
        /*0110*/ 	.byte	0x04, 0x1c
        /*0112*/ 	.short	(.L_1596 - .L_1595)


	//   ....[0]....
.L_1595:
        /*0114*/ 	.word	0x00000930


	//   ....[1]....
        /*0118*/ 	.word	0x00018fc0


	//----- nvinfo : EIATTR_MAX_THREADS
	.align		4
.L_1596:
        /*011c*/ 	.byte	0x04, 0x05
        /*011e*/ 	.short	(.L_1598 - .L_1597)
.L_1597:
        /*0120*/ 	.word	0x00000080
        /*0124*/ 	.word	0x00000001
        /*0128*/ 	.word	0x00000001


	//----- nvinfo : EIATTR_CRS_STACK_SIZE
	.align		4
.L_1598:
        /*012c*/ 	.byte	0x04, 0x1e
        /*012e*/ 	.short	(.L_1600 - .L_1599)
.L_1599:
        /*0130*/ 	.word	0x00000000


	//----- nvinfo : EIATTR_CBANK_PARAM_SIZE
	.align		4
.L_1600:
        /*0134*/ 	.byte	0x03, 0x19
        /*0136*/ 	.short	0x00e8


	//----- nvinfo : EIATTR_PARAM_CBANK
	.align		4
        /*0138*/ 	.byte	0x04, 0x0a
        /*013a*/ 	.short	(.L_1602 - .L_1601)
	.align		4
.L_1601:
        /*013c*/ 	.word	index@(.nv.constant0._ZN10layer_norm31ln_parallel_residual_fwd_kernelINS_13Kernel_traitsIf6__halffS2_fjLj4096ELj1ELj1ELj4ELj16ENS_18Kernel_traits_baseILj4096EfS2_fS2_fjLj128EEEEELb1ELb0ELb1EEEvNS_9FwdParamsE)
        /*0140*/ 	.short	0x0210
        /*0142*/ 	.short	0x00e8


	//----- nvinfo : EIATTR_SW_WAR
	.align		4
.L_1602:
        /*0144*/ 	.byte	0x04, 0x36
        /*0146*/ 	.short	(.L_1604 - .L_1603)
.L_1603:
        /*0148*/ 	.word	0x00000008
.L_1604:


//--------------------- .nv.info._ZN10layer_norm31ln_parallel_residual_fwd_kernelINS_13Kernel_traitsIf6__halffS2_fjLj4096ELj1ELj1ELj4ELj16ENS_18Kernel_traits_baseILj4096EfS2_fS2_fjLj128EEEEELb1ELb1ELb0EEEvNS_9FwdParamsE --------------------------
	.section	.nv.info._ZN10layer_norm31ln_parallel_residual_fwd_kernelINS_13Kernel_traitsIf6__halffS2_fjLj4096ELj1ELj1ELj4ELj16ENS_18Kernel_traits_baseILj4096EfS2_fS2_fjLj128EEEEELb1ELb1ELb0EEEvNS_9FwdParamsE,"",@"SHT_CUDA_INFO"
	.sectionflags	@""
	.align	4


	//----- nvinfo : EIATTR_CUDA_API_VERSION
	.align		4
        /*0000*/ 	.byte	0x04, 0x37
        /*0002*/ 	.short	(.L_1606 - .L_1605)
.L_1605:
        /*0004*/ 	.word	0x00000082


	//----- nvinfo : EIATTR_KPARAM_INFO
	.align		4
.L_1606:
        /*0008*/ 	.byte	0x04, 0x17
        /*000a*/ 	.short	(.L_1608 - .L_1607)
.L_1607:
        /*000c*/ 	.word	0x00000000
        /*0010*/ 	.short	0x0000
        /*0012*/ 	.short	0x0000
        /*0014*/ 	.byte	0x00, 0xf0, 0xa1, 0x03


	//----- nvinfo : EIATTR_SPARSE_MMA_MASK
	.align		4
.L_1608:
        /*0018*/ 	.byte	0x03, 0x50
        /*001a*/ 	.short	0x0000


	//----- nvinfo : EIATTR_MAXREG_COUNT
	.align		4
        /*001c*/ 	.byte	0x03, 0x1b
        /*001e*/ 	.short	0x00ff


	//----- nvinfo : EIATTR_NUM_BARRIERS
	.align		4
        /*0020*/ 	.byte	0x02, 0x4c
        /*0022*/ 	.byte	0x01
	.zero		1


	//----- nvinfo : EIATTR_MERCURY_ISA_VERSION
	.align		4
        /*0024*/ 	.byte	0x03, 0x5f
        /*0026*/ 	.short	0x0101


	//----- nvinfo : EIATTR_COOP_GROUP_MASK_REGIDS
	.align		4
        /*0028*/ 	.byte	0x04, 0x29
        /*002a*/ 	.short	(.L_1610 - .L_1609)


	//   ....[0]....
.L_1609:
        /*002c*/ 	.word	0xffffffff


	//   ....[1]....
        /*0030*/ 	.word	0xffffffff


	//   ....[2]....
        /*0034*/ 	.word	0xffffffff


	//   ....[3]....
        /*0038*/ 	.word	0xffffffff


	//   ....[4]....
        /*003c*/ 	.word	0xffffffff


	//   ....[5]....
        /*0040*/ 	.word	0xffffffff


	//   ....[6]....
        /*0044*/ 	.word	0xffffffff


	//   ....[7]....
        /*0048*/ 	.word	0xffffffff


	//   ....[8]....
        /*004c*/ 	.word	0xffffffff


	//   ....[9]....
        /*0050*/ 	.word	0xffffffff


	//   ....[10]....
        /*0054*/ 	.word	0xffffffff


	//   ....[11]....
        /*0058*/ 	.word	0xffffffff


	//   ....[12]....
        /*005c*/ 	.word	0xffffffff


	//   ....[13]....
        /*0060*/ 	.word	0xffffffff


	//   ....[14]....
        /*0064*/ 	.word	0xffffffff


	//   ....[15]....
        /*0068*/ 	.word	0xffffffff


	//   ....[16]....
        /*006c*/ 	.word	0xffffffff


	//   ....[17]....
        /*0070*/ 	.word	0xffffffff


	//   ....[18]....
        /*0074*/ 	.word	0x0500008e


	//   ....[19]....
        /*0078*/ 	.word	0x0500008e


	//   ....[20]....
        /*007c*/ 	.word	0x0500008e


	//   ....[21]....
        /*0080*/ 	.word	0x0500008e


	//   ....[22]....
        /*0084*/ 	.word	0x0500008e


	//   ....[23]....
        /*0088*/ 	.word	0x0500008e


	//   ....[24]....
        /*008c*/ 	.word	0x0500008e


	//   ....[25]....
        /*0090*/ 	.word	0x0500008e


	//   ....[26]....
        /*0094*/ 	.word	0x0500008e


	//   ....[27]....
        /*0098*/ 	.word	0x0500008e


	//----- nvinfo : EIATTR_COOP_GROUP_INSTR_OFFSETS
	.align		4
.L_1610:
        /*009c*/ 	.byte	0x04, 0x28
        /*009e*/ 	.short	(.L_1612 - .L_1611)


	//   ....[0]....
.L_1611:
        /*00a0*/ 	.word	0x00017a60


	//   ....[1]....
        /*00a4*/ 	.word	0x00017a80


	//   ....[2]....
        /*00a8*/ 	.word	0x00017aa0


	//   ....[3]....
        /*00ac*/ 	.word	0x00017ac0


	//   ....[4]....
        /*00b0*/ 	.word	0x00017ae0


	//   ....[5]....
        /*00b4*/ 	.word	0x00017f20


	//   ....[6]....
        /*00b8*/ 	.word	0x00017f40


	//   ....[7]....
        /*00bc*/ 	.word	0x00017f60


	//   ....[8]....
        /*00c0*/ 	.word	0x00017f80


	//   ....[9]....
        /*00c4*/ 	.word	0x00017fa0


	//   ....[10]....
        /*00c8*/ 	.word	0x00018110


	//   ....[11]....
        /*00cc*/ 	.word	0x00018180


	//   ....[12]....
        /*00d0*/ 	.word	0x000181a0


	//   ....[13]....
        /*00d4*/ 	.word	0x000181b0


	//   ....[14]....
        /*00d8*/ 	.word	0x00018270


	//   ....[15]....
        /*00dc*/ 	.word	0x000182a0


	//   ....[16]....
        /*00e0*/ 	.word	0x00018340


	//   ....[17]....
        /*00e4*/ 	.word	0x00018370


	//   ....[18]....
        /*00e8*/ 	.word	0x00018db0


	//   ....[19]....
        /*00ec*/ 	.word	0x00018e20


	//   ....[20]....
        /*00f0*/ 	.word	0x00018e90


	//   ....[21]....
        /*00f4*/ 	.word	0x00018f00


	//   ....[22]....
        /*00f8*/ 	.word	0x00018f70


	//   ....[23]....
        /*00fc*/ 	.word	0x00019400


	//   ....[24]....
        /*0100*/ 	.word	0x00019470


	//   ....[25]....
        /*0104*/ 	.word	0x000194e0


	//   ....[26]....
        /*0108*/ 	.word	0x00019550


	//   ....[27]....
        /*010c*/ 	.word	0x000195c0


	//----- nvinfo : EIATTR_EXIT_INSTR_OFFSETS
	.align		4
.L_1612:
        /*0110*/ 	.byte	0x04, 0x1c
        /*0112*/ 	.short	(.L_1614 - .L_1613)


	//   ....[0]....
.L_1613:
        /*0114*/ 	.word	0x00000af0


	//   ....[1]....
        /*0118*/ 	.word	0x00018d50


	//----- nvinfo : EIATTR_MAX_THREADS
	.align		4
.L_1614:
        /*011c*/ 	.byte	0x04, 0x05
        /*011e*/ 	.short	(.L_1616 - .L_1615)
.L_1615:
        /*0120*/ 	.word	0x00000080
        /*0124*/ 	.word	0x00000001
        /*0128*/ 	.word	0x00000001


	//----- nvinfo : EIATTR_CRS_STACK_SIZE
	.align		4
.L_1616:
        /*012c*/ 	.byte	0x04, 0x1e
        /*012e*/ 	.short	(.L_1618 - .L_1617)
.L_1617:
        /*0130*/ 	.word	0x00000000


	//----- nvinfo : EIATTR_CBANK_PARAM_SIZE
	.align		4
.L_1618:
        /*0134*/ 	.byte	0x03, 0x19
        /*0136*/ 	.short	0x00e8


	//----- nvinfo : EIATTR_PARAM_CBANK
	.align		4
        /*0138*/ 	.byte	0x04, 0x0a
        /*013a*/ 	.short	(.L_1620 - .L_1619)
	.align		4
.L_1619:
        /*013c*/ 	.word	index@(.nv.constant0._ZN10layer_norm31ln_parallel_residual_fwd_kernelINS_13Kernel_traitsIf6__halffS2_fjLj4096ELj1ELj1ELj4ELj16ENS_18Kernel_traits_baseILj4096EfS2_fS2_fjLj128EEEEELb1ELb1ELb0EEEvNS_9FwdParamsE)
        /*0140*/ 	.short	0x0210
        /*0142*/ 	.short	0x00e8


	//----- nvinfo : EIATTR_SW_WAR
	.align		4
.L_1620:
        /*0144*/ 	.byte	0x04, 0x36
        /*0146*/ 	.short	(.L_1622 - .L_1621)
.L_1621:
        /*0148*/ 	.word	0x00000008
.L_1622:


//--------------------- .nv.info._ZN10layer_norm31ln_parallel_residual_fwd_kernelINS_13Kernel_traitsIf6__halffS2_fjLj4096ELj1ELj1ELj4ELj16ENS_18Kernel_traits_baseILj4096EfS2_fS2_fjLj128EEEEELb1ELb1ELb1EEEvNS_9FwdParamsE --------------------------
	.section	.nv.info._ZN10layer_norm31ln_parallel_residual_fwd_kernelINS_13Kernel_traitsIf6__halffS2_fjLj4096ELj1ELj1ELj4ELj16ENS_18Kernel_traits_baseILj4096EfS2_fS2_fjLj128EEEEELb1ELb1ELb1EEEvNS_9FwdParamsE,"",@"SHT_CUDA_INFO"
	.sectionflags	@""
	.align	4


	//----- nvinfo : EIATTR_CUDA_API_VERSION
	.align		4
        /*0000*/ 	.byte	0x04, 0x37
        /*0002*/ 	.short	(.L_1624 - .L_1623)
.L_1623:
        /*0004*/ 	.word	0x00000082


	//----- nvinfo : EIATTR_KPARAM_INFO
	.align		4
.L_1624:
        /*0008*/ 	.byte	0x04, 0x17
        /*000a*/ 	.short	(.L_1626 - .L_1625)
.L_1625:
        /*000c*/ 	.word	0x00000000
        /*0010*/ 	.short	0x0000
        /*0012*/ 	.short	0x0000
        /*0014*/ 	.byte	0x00, 0xf0, 0xa1, 0x03


	//----- nvinfo : EIATTR_SPARSE_MMA_MASK
	.align		4
.L_1626:
        /*0018*/ 	.byte	0x03, 0x50
        /*001a*/ 	.short	0x0000


	//----- nvinfo : EIATTR_MAXREG_COUNT
	.align		4
        /*001c*/ 	.byte	0x03, 0x1b
        /*001e*/ 	.short	0x00ff


	//----- nvinfo : EIATTR_NUM_BARRIERS
	.align		4
        /*0020*/ 	.byte	0x02, 0x4c
        /*0022*/ 	.byte	0x01
	.zero		1


	//----- nvinfo : EIATTR_MERCURY_ISA_VERSION
	.align		4
        /*0024*/ 	.byte	0x03, 0x5f
        /*0026*/ 	.short	0x0101


	//----- nvinfo : EIATTR_COOP_GROUP_MASK_REGIDS
	.align		4
        /*0028*/ 	.byte	0x04, 0x29
        /*002a*/ 	.short	(.L_1628 - .L_1627)


	//   ....[0]....
.L_1627:
        /*002c*/ 	.word	0xffffffff


	//   ....[1]....
        /*0030*/ 	.word	0xffffffff


	//   ....[2]....
        /*0034*/ 	.word	0xffffffff


	//   ....[3]....
        /*0038*/ 	.word	0xffffffff


	//   ....[4]....
        /*003c*/ 	.word	0xffffffff


	//   ....[5]....
        /*0040*/ 	.word	0xffffffff


	//   ....[6]....
        /*0044*/ 	.word	0xffffffff


	//   ....[7]....
        /*0048*/ 	.word	0xffffffff


	//   ....[8]....
        /*004c*/ 	.word	0xffffffff


	//   ....[9]....
        /*0050*/ 	.word	0xffffffff


	//   ....[10]....
        /*0054*/ 	.word	0xffffffff


	//   ....[11]....
        /*0058*/ 	.word	0xffffffff


	//   ....[12]....
        /*005c*/ 	.word	0xffffffff


	//   ....[13]....
        /*0060*/ 	.word	0xffffffff


	//   ....[14]....
        /*0064*/ 	.word	0xffffffff


	//   ....[15]....
        /*0068*/ 	.word	0xffffffff


	//   ....[16]....
        /*006c*/ 	.word	0xffffffff


	//   ....[17]....
        /*0070*/ 	.word	0xffffffff


	//   ....[18]....
        /*0074*/ 	.word	0x05000089


	//   ....[19]....
        /*0078*/ 	.word	0x05000089


	//   ....[20]....
        /*007c*/ 	.word	0x05000089


	//   ....[21]....
        /*0080*/ 	.word	0x05000089


	//   ....[22]....
        /*0084*/ 	.word	0x05000089


	//   ....[23]....
        /*0088*/ 	.word	0x05000089


	//   ....[24]....
        /*008c*/ 	.word	0x05000089


	//   ....[25]....
        /*0090*/ 	.word	0x05000089


	//   ....[26]....
        /*0094*/ 	.word	0x05000089


	//   ....[27]....
        /*0098*/ 	.word	0x05000089


	//----- nvinfo : EIATTR_COOP_GROUP_INSTR_OFFSETS
	.align		4
.L_1628:
        /*009c*/ 	.byte	0x04, 0x28
        /*009e*/ 	.short	(.L_1630 - .L_1629)


	//   ....[0]....
.L_1629:
        /*00a0*/ 	.word	0x00017700


	//   ....[1]....
        /*00a4*/ 	.word	0x00017720


	//   ....[2]....
        /*00a8*/ 	.word	0x00017740


	//   ....[3]....
        /*00ac*/ 	.word	0x00017760


	//   ....[4]....
        /*00b0*/ 	.word	0x00017780


	//   ....[5]....
        /*00b4*/ 	.word	0x00017bb0


	//   ....[6]....
        /*00b8*/ 	.word	0x00017bd0


	//   ....[7]....
        /*00bc*/ 	.word	0x00017bf0


	//   ....[8]....
        /*00c0*/ 	.word	0x00017c10


	//   ....[9]....
        /*00c4*/ 	.word	0x00017c30


	//   ....[10]....
        /*00c8*/ 	.word	0x00017cf0


	//   ....[11]....
        /*00cc*/ 	.word	0x00017de0


	//   ....[12]....
        /*00d0*/ 	.word	0x00017e20


	//   ....[13]....
        /*00d4*/ 	.word	0x00017e30


	//   ....[14]....
        /*00d8*/ 	.word	0x00017ed0


	//   ....[15]....
        /*00dc*/ 	.word	0x00017f30


	//   ....[16]....
        /*00e0*/ 	.word	0x00017fa0


	//   ....[17]....
        /*00e4*/ 	.word	0x00017fe0


	//   ....[18]....
        /*00e8*/ 	.word	0x00018900


	//   ....[19]....
        /*00ec*/ 	.word	0x00018970


	//   ....[20]....
        /*00f0*/ 	.word	0x000189e0


	//   ....[21]....
        /*00f4*/ 	.word	0x00018a50


	//   ....[22]....
        /*00f8*/ 	.word	0x00018ac0


	//   ....[23]....
        /*00fc*/ 	.word	0x00018f40


	//   ....[24]....
        /*0100*/ 	.word	0x00018fb0


	//   ....[25]....
        /*0104*/ 	.word	0x00019020


	//   ....[26]....
        /*0108*/ 	.word	0x00019090


	//   ....[27]....
        /*010c*/ 	.word	0x00019100


	//----- nvinfo : EIATTR_EXIT_INSTR_OFFSETS
	.align		4
.L_1630:
        /*0110*/ 	.byte	0x04, 0x1c
        /*0112*/ 	.short	(.L_1632 - .L_1631)


	//   ....[0]....
.L_1631:
        /*0114*/ 	.word	0x00000710


	//   ....[1]....
        /*0118*/ 	.word	0x000188b0


	//----- nvinfo : EIATTR_MAX_THREADS
	.align		4
.L_1632:
        /*011c*/ 	.byte	0x04, 0x05
        /*011e*/ 	.short	(.L_1634 - .L_1633)
.L_1633:
        /*0120*/ 	.word	0x00000080
        /*0124*/ 	.word	0x00000001
        /*0128*/ 	.word	0x00000001


	//----- nvinfo : EIATTR_CRS_STACK_SIZE
	.align		4
.L_1634:
        /*012c*/ 	.byte	0x04, 0x1e
        /*012e*/ 	.short	(.L_1636 - .L_1635)
.L_1635:
        /*0130*/ 	.word	0x00000000


	//----- nvinfo : EIATTR_CBANK_PARAM_SIZE
	.align		4
.L_1636:
        /*0134*/ 	.byte	0x03, 0x19
        /*0136*/ 	.short	0x00e8


	//----- nvinfo : EIATTR_PARAM_CBANK
	.align		4
        /*0138*/ 	.byte	0x04, 0x0a
        /*013a*/ 	.short	(.L_1638 - .L_1637)
	.align		4
.L_1637:
        /*013c*/ 	.word	index@(.nv.constant0._ZN10layer_norm31ln_parallel_residual_fwd_kernelINS_13Kernel_traitsIf6__halffS2_fjLj4096ELj1ELj1ELj4ELj16ENS_18Kernel_traits_baseILj4096EfS2_fS2_fjLj128EEEEELb1ELb1ELb1EEEvNS_9FwdParamsE)
        /*0140*/ 	.short	0x0210
        /*0142*/ 	.short	0x00e8


	//----- nvinfo : EIATTR_SW_WAR
	.align		4
.L_1638:
        /*0144*/ 	.byte	0x04, 0x36
        /*0146*/ 	.short	(.L_1640 - .L_1639)
.L_1639:
        /*0148*/ 	.word	0x00000008
.L_1640:


//--------------------- .nv.info._ZN10layer_norm31ln_parallel_residual_fwd_kernelINS_13Kernel_traitsI6__halfffffjLj4096ELj1ELj1ELj4ELj16ENS_18Kernel_traits_baseILj4096ES2_ffffjLj128EEEEELb0ELb0ELb0EEEvNS_9FwdParamsE --------------------------
	.section	.nv.info._ZN10layer_norm31ln_parallel_residual_fwd_kernelINS_13Kernel_traitsI6__halfffffjLj4096ELj1ELj1ELj4ELj16ENS_18Kernel_traits_baseILj4096ES2_ffffjLj128EEEEELb0ELb0ELb0EEEvNS_9FwdParamsE,"",@"SHT_CUDA_INFO"
	.sectionflags	@""
	.align	4


	//----- nvinfo : EIATTR_CUDA_API_VERSION
	.align		4
        /*0000*/ 	.byte	0x04, 0x37
        /*0002*/ 	.short	(.L_1642 - .L_1641)
.L_1641:
        /*0004*/ 	.word	0x00000082


	//----- nvinfo : EIATTR_KPARAM_INFO
	.align		4
.L_1642:
        /*0008*/ 	.byte	0x04, 0x17
        /*000a*/ 	.short	(.L_1644 - .L_1643)
.L_1643:
        /*000c*/ 	.word	0x00000000
        /*0010*/ 	.short	0x0000
        /*0012*/ 	.short	0x0000
        /*0014*/ 	.byte	0x00, 0xf0, 0xa1, 0x03


	//----- nvinfo : EIATTR_SPARSE_MMA_MASK
	.align		4
.L_1644:
        /*0018*/ 	.byte	0x03, 0x50
        /*001a*/ 	.short	0x0000


	//----- nvinfo : EIATTR_MAXREG_COUNT
	.align		4
        /*001c*/ 	.byte	0x03, 0x1b
        /*001e*/ 	.short	0x00ff


	//----- nvinfo : EIATTR_NUM_BARRIERS
	.align		4
        /*0020*/ 	.byte	0x02, 0x4c
        /*0022*/ 	.byte	0x01
	.zero		1


	//----- nvinfo : EIATTR_MERCURY_ISA_VERSION
	.align		4
        /*0024*/ 	.byte	0x03, 0x5f
        /*0026*/ 	.short	0x0101


	//----- nvinfo : EIATTR_COOP_GROUP_MASK_REGIDS
	.align		4
        /*0028*/ 	.byte	0x04, 0x29
        /*002a*/ 	.short	(.L_1646 - .L_1645)


	//   ....[0]....
.L_1645:
        /*002c*/ 	.word	0xffffffff


	//   ....[1]....
        /*0030*/ 	.word	0xffffffff


	//   ....[2]....
        /*0034*/ 	.word	0xffffffff


	//   ....[3]....
        /*0038*/ 	.word	0xffffffff


	//   ....[4]....
        /*003c*/ 	.word	0xffffffff


	//   ....[5]....
        /*0040*/ 	.word	0xffffffff


	//   ....[6]....
        /*0044*/ 	.word	0xffffffff


	//   ....[7]....
        /*0048*/ 	.word	0xffffffff


	//   ....[8]....
        /*004c*/ 	.word	0xffffffff


	//   ....[9]....
        /*0050*/ 	.word	0xffffffff


	//   ....[10]....
        /*0054*/ 	.word	0xffffffff


	//   ....[11]....
        /*0058*/ 	.word	0xffffffff


	//   ....[12]....
        /*005c*/ 	.word	0xffffffff


	//   ....[13]....
        /*0060*/ 	.word	0xffffffff


	//   ....[14]....
        /*0064*/ 	.word	0xffffffff


	//   ....[15]....
        /*0068*/ 	.word	0xffffffff


	//   ....[16]....
        /*006c*/ 	.word	0xffffffff


	//   ....[17]....
        /*0070*/ 	.word	0xffffffff


	//   ....[18]....
        /*0074*/ 	.word	0x050000bd


	//   ....[19]....
        /*0078*/ 	.word	0x050000bd


	//   ....[20]....
        /*007c*/ 	.word	0x050000bd


	//   ....[21]....
        /*0080*/ 	.word	0x050000bd


	//   ....[22]....
        /*0084*/ 	.word	0x050000bd


	//   ....[23]....
        /*0088*/ 	.word	0x050000bd


	//   ....[24]....
        /*008c*/ 	.word	0x050000bd


	//   ....[25]....
        /*0090*/ 	.word	0x050000bd


	//   ....[26]....
        /*0094*/ 	.word	0x050000bd


	//   ....[27]....
        /*0098*/ 	.word	0x050000bd


	//----- nvinfo : EIATTR_COOP_GROUP_INSTR_OFFSETS
	.align		4
.L_1646:
        /*009c*/ 	.byte	0x04, 0x28
        /*009e*/ 	.short	(.L_1648 - .L_1647)


	//   ....[0]....
.L_1647:
        /*00a0*/ 	.word	0x00004570


	//   ....[1]....
        /*00a4*/ 	.word	0x000045a0


	//   ....[2]....
        /*00a8*/ 	.word	0x000045c0


	//   ....[3]....
        /*00ac*/ 	.word	0x000045e0


	//   ....[4]....
        /*00b0*/ 	.word	0x00004600


	//   ....[5]....
        /*00b4*/ 	.word	0x00004a70


	//   ....[6]....
        /*00b8*/ 	.word	0x00004a90


	//   ....[7]....
        /*00bc*/ 	.word	0x00004ab0


	//   ....[8]....
        /*00c0*/ 	.word	0x00004ad0


	//   ....[9]....
        /*00c4*/ 	.word	0x00004af0


	//   ....[10]....
        /*00c8*/ 	.word	0x00004c80


	//   ....[11]....
        /*00cc*/ 	.word	0x00004cc0


	//   ....[12]....
        /*00d0*/ 	.word	0x00004cf0


	//   ....[13]....
        /*00d4*/ 	.word	0x00004d00


	//   ....[14]....
        /*00d8*/ 	.word	0x00004db0


	//   ....[15]....
        /*00dc*/ 	.word	0x00004e00


	//   ....[16]....
        /*00e0*/ 	.word	0x00004e90


	//   ....[17]....
        /*00e4*/ 	.word	0x00004ec0


	//   ....[18]....
        /*00e8*/ 	.word	0x00005df0


	//   ....[19]....
        /*00ec*/ 	.word	0x00005e60


	//   ....[20]....
        /*00f0*/ 	.word	0x00005ed0


	//   ....[21]....
        /*00f4*/ 	.word	0x00005f40


	//   ....[22]....
        /*00f8*/ 	.word	0x00005fb0


	//   ....[23]....
        /*00fc*/ 	.word	0x00006480


	//   ....[24]....
        /*0100*/ 	.word	0x000064f0


	//   ....[25]....
        /*0104*/ 	.word	0x00006560


	//   ....[26]....
        /*0108*/ 	.word	0x000065d0


	//   ....[27]....
        /*010c*/ 	.word	0x00006640


	//----- nvinfo : EIATTR_EXIT_INSTR_OFFSETS
	.align		4
.L_1648:
        /*0110*/ 	.byte	0x04, 0x1c
        /*0112*/ 	.short	(.L_1650 - .L_1649)


	//   ....[0]....
.L_1649:
        /*0114*/ 	.word	0x00000ff0


	//   ....[1]....
        /*0118*/ 	.word	0x00005d90


	//----- nvinfo : EIATTR_MAX_THREADS
	.align		4
.L_1650:
        /*011c*/ 	.byte	0x04, 0x05
        /*011e*/ 	.short	(.L_1652 - .L_1651)
.L_1651:
        /*0120*/ 	.word	0x00000080
        /*0124*/ 	.word	0x00000001
        /*0128*/ 	.word	0x00000001


	//----- nvinfo : EIATTR_CRS_STACK_SIZE
	.align		4
.L_1652:
        /*012c*/ 	.byte	0x04, 0x1e
        /*012e*/ 	.short	(.L_1654 - .L_1653)
.L_1653:
        /*0130*/ 	.word	0x00000000


	//----- nvinfo : EIATTR_CBANK_PARAM_SIZE
	.align		4
.L_1654:
        /*0134*/ 	.byte	0x03, 0x19
        /*0136*/ 	.short	0x00e8


	//----- nvinfo : EIATTR_PARAM_CBANK
	.align		4
        /*0138*/ 	.byte	0x04, 0x0a
        /*013a*/ 	.short	(.L_1656 - .L_1655)
	.align		4
.L_1655:
        /*013c*/ 	.word	index@(.nv.constant0._ZN10layer_norm31ln_parallel_residual_fwd_kernelINS_13Kernel_traitsI6__halfffffjLj4096ELj1ELj1ELj4ELj16ENS_18Kernel_traits_baseILj4096ES2_ffffjLj128EEEEELb0ELb0ELb0EEEvNS_9FwdParamsE)
        /*0140*/ 	.short	0x0210
        /*0142*/ 	.short	0x00e8


	//----- nvinfo : EIATTR_SW_WAR
	.align		4
.L_1656:
        /*0144*/ 	.byte	0x04, 0x36
        /*0146*/ 	.short	(.L_1658 - .L_1657)
.L_1657:
        /*0148*/ 	.word	0x00000008
.L_1658:


//--------------------- .nv.info._ZN10layer_norm31ln_parallel_residual_fwd_kernelINS_13Kernel_traitsI6__halfffffjLj4096ELj1ELj1ELj4ELj16ENS_18Kernel_traits_baseILj4096ES2_ffffjLj128EEEEELb0ELb0ELb1EEEvNS_9FwdParamsE --------------------------
	.section	.nv.info._ZN10layer_norm31ln_parallel_residual_fwd_kernelINS_13Kernel_traitsI6__halfffffjLj4096ELj1ELj1ELj4ELj16ENS_18Kernel_traits_baseILj4096ES2_ffffjLj128EEEEELb0ELb0ELb1EEEvNS_9FwdParamsE,"",@"SHT_CUDA_INFO"
	.sectionflags	@""
	.align	4


	//----- nvinfo : EIATTR_CUDA_API_VERSION
	.align		4
        /*0000*/ 	.byte	0x04, 0x37
        /*0002*/ 	.short	(.L_1660 - .L_1659)
.L_1659:
        /*0004*/ 	.word	0x00000082


	//----- nvinfo : EIATTR_KPARAM_INFO
	.align		4
.L_1660:
        /*0008*/ 	.byte	0x04, 0x17
        /*000a*/ 	.short	(.L_1662 - .L_1661)
.L_1661:
        /*000c*/ 	.word	0x00000000
        /*0010*/ 	.short	0x0000
        /*0012*/ 	.short	0x0000
        /*0014*/ 	.byte	0x00, 0xf0, 0xa1, 0x03


	//----- nvinfo : EIATTR_SPARSE_MMA_MASK
	.align		4
.L_1662:
        /*0018*/ 	.byte	0x03, 0x50
        /*001a*/ 	.short	0x0000


	//----- nvinfo : EIATTR_MAXREG_COUNT
	.align		4
        /*001c*/ 	.byte	0x03, 0x1b
        /*001e*/ 	.short	0x00ff


	//----- nvinfo : EIATTR_NUM_BARRIERS
	.align		4
        /*0020*/ 	.byte	0x02, 0x4c
        /*0022*/ 	.byte	0x01
	.zero		1


	//----- nvinfo : EIATTR_MERCURY_ISA_VERSION
	.align		4
        /*0024*/ 	.byte	0x03, 0x5f
        /*0026*/ 	.short	0x0101


	//----- nvinfo : EIATTR_COOP_GROUP_MASK_REGIDS
	.align		4
        /*0028*/ 	.byte	0x04, 0x29
        /*002a*/ 	.short	(.L_1664 - .L_1663)


	//   ....[0]....
.L_1663:
        /*002c*/ 	.word	0xffffffff


	//   ....[1]....
        /*0030*/ 	.word	0xffffffff


	//   ....[2]....
        /*0034*/ 	.word	0xffffffff


	//   ....[3]....
        /*0038*/ 	.word	0xffffffff


	//   ....[4]....
        /*003c*/ 	.word	0xffffffff


	//   ....[5]....
        /*0040*/ 	.word	0xffffffff


	//   ....[6]....
        /*0044*/ 	.word	0xffffffff


	//   ....[7]....
        /*0048*/ 	.word	0xffffffff


	//   ....[8]....
        /*004c*/ 	.word	0xffffffff


	//   ....[9]....
        /*0050*/ 	.word	0xffffffff


	//   ....[10]....
        /*0054*/ 	.word	0xffffffff


	//   ....[11]....
        /*0058*/ 	.word	0xffffffff


	//   ....[12]....
        /*005c*/ 	.word	0xffffffff


	//   ....[13]....
        /*0060*/ 	.word	0xffffffff


	//   ....[14]....
        /*0064*/ 	.word	0xffffffff


	//   ....[15]....
        /*0068*/ 	.word	0xffffffff


	//   ....[16]....
        /*006c*/ 	.word	0xffffffff


	//   ....[17]....
        /*0070*/ 	.word	0xffffffff


	//   ....[18]....
        /*0074*/ 	.word	0x050000bc


	//   ....[19]....
        /*0078*/ 	.word	0x050000bc


	//   ....[20]....
        /*007c*/ 	.word	0x050000bc


	//   ....[21]....
        /*0080*/ 	.word	0x050000bc


	//   ....[22]....
        /*0084*/ 	.word	0x050000bc


	//   ....[23]....
        /*0088*/ 	.word	0x050000bc


	//   ....[24]....
        /*008c*/ 	.word	0x050000bc


	//   ....[25]....
        /*0090*/ 	.word	0x050000bc


	//   ....[26]....
        /*0094*/ 	.word	0x050000bc


	//   ....[27]....
        /*0098*/ 	.word	0x050000bc


	//----- nvinfo : EIATTR_COOP_GROUP_INSTR_OFFSETS
	.align		4
.L_1664:
        /*009c*/ 	.byte	0x04, 0x28
        /*009e*/ 	.short	(.L_1666 - .L_1665)


	//   ....[0]....
.L_1665:
        /*00a0*/ 	.word	0x00003540


	//   ....[1]....
        /*00a4*/ 	.word	0x00003560


	//   ....[2]....
        /*00a8*/ 	.word	0x00003580


	//   ....[3]....
        /*00ac*/ 	.word	0x000035a0


	//   ....[4]....
        /*00b0*/ 	.word	0x000035c0


	//   ....[5]....
        /*00b4*/ 	.word	0x000039f0


	//   ....[6]....
        /*00b8*/ 	.word	0x00003a10


	//   ....[7]....
        /*00bc*/ 	.word	0x00003a30


	//   ....[8]....
        /*00c0*/ 	.word	0x00003a50


	//   ....[9]....
        /*00c4*/ 	.word	0x00003a70


	//   ....[10]....
        /*00c8*/ 	.word	0x00003bd0


	//   ....[11]....
        /*00cc*/ 	.word	0x00003c20


	//   ....[12]....
        /*00d0*/ 	.word	0x00003c50


	//   ....[13]....
        /*00d4*/ 	.word	0x00003c60


	//   ....[14]....
        /*00d8*/ 	.word	0x00003cf0


	//   ....[15]....
        /*00dc*/ 	.word	0x00003d60


	//   ....[16]....
        /*00e0*/ 	.word	0x00003dd0


	//   ....[17]....
        /*00e4*/ 	.word	0x00003e10


	//   ....[18]....
        /*00e8*/ 	.word	0x000049e0


	//   ....[19]....
        /*00ec*/ 	.word	0x00004a50


	//   ....[20]....
        /*00f0*/ 	.word	0x00004ac0


	//   ....[21]....
        /*00f4*/ 	.word	0x00004b30


	//   ....[22]....
        /*00f8*/ 	.word	0x00004ba0


	//   ....[23]....
        /*00fc*/ 	.word	0x00005020


	//   ....[24]....
        /*0100*/ 	.word	0x00005090


	//   ....[25]....
        /*0104*/ 	.word	0x00005100


	//   ....[26]....
        /*0108*/ 	.word	0x00005170


	//   ....[27]....
        /*010c*/ 	.word	0x000051e0


	//----- nvinfo : EIATTR_EXIT_INSTR_OFFSETS
	.align		4
.L_1666:
        /*0110*/ 	.byte	0x04, 0x1c
        /*0112*/ 	.short	(.L_1668 - .L_1667)


	//   ....[0]....
.L_1667:
        /*0114*/ 	.word	0x000006f0


	//   ....[1]....
        /*0118*/ 	.word	0x00004980


	//----- nvinfo : EIATTR_MAX_THREADS
	.align		4
.L_1668:
        /*011c*/ 	.byte	0x04, 0x05
        /*011e*/ 	.short	(.L_1670 - .L_1669)
.L_1669:
        /*0120*/ 	.word	0x00000080
        /*0124*/ 	.word	0x00000001
        /*0128*/ 	.word	0x00000001


	//----- nvinfo : EIATTR_CRS_STACK_SIZE
	.align		4
.L_1670:
        /*012c*/ 	.byte	0x04, 0x1e
        /*012e*/ 	.short	(.L_1672 - .L_1671)
.L_1671:
        /*0130*/ 	.word	0x00000000


	//----- nvinfo : EIATTR_CBANK_PARAM_SIZE
	.align		4
.L_1672:
        /*0134*/ 	.byte	0x03, 0x19
        /*0136*/ 	.short	0x00e8


	//----- nvinfo : EIATTR_PARAM_CBANK
	.align		4
        /*0138*/ 	.byte	0x04, 0x0a
        /*013a*/ 	.short	(.L_1674 - .L_1673)
	.align		4
.L_1673:
        /*013c*/ 	.word	index@(.nv.constant0._ZN10layer_norm31ln_parallel_residual_fwd_kernelINS_13Kernel_traitsI6__halfffffjLj4096ELj1ELj1ELj4ELj16ENS_18Kernel_traits_baseILj4096ES2_ffffjLj128EEEEELb0ELb0ELb1EEEvNS_9FwdParamsE)
        /*0140*/ 	.short	0x0210
        /*0142*/ 	.short	0x00e8


	//----- nvinfo : EIATTR_SW_WAR
	.align		4
.L_1674:
        /*0144*/ 	.byte	0x04, 0x36
        /*0146*/ 	.short	(.L_1676 - .L_1675)
.L_1675:
        /*0148*/ 	.word	0x00000008
.L_1676:


//--------------------- .nv.info._ZN10layer_norm31ln_parallel_residual_fwd_kernelINS_13Kernel_traitsI6__halfffffjLj4096ELj1ELj1ELj4ELj16ENS_18Kernel_traits_baseILj4096ES2_ffffjLj128EEEEELb0ELb1ELb0EEEvNS_9FwdParamsE --------------------------
	.section	.nv.info._ZN10layer_norm31ln_parallel_residual_fwd_kernelINS_13Kernel_traitsI6__halfffffjLj4096ELj1ELj1ELj4ELj16ENS_18Kernel_traits_baseILj4096ES2_ffffjLj128EEEEELb0ELb1ELb0EEEvNS_9FwdParamsE,"",@"SHT_CUDA_INFO"
	.sectionflags	@""
	.align	4


	//----- nvinfo : EIATTR_CUDA_API_VERSION
	.align		4
        /*0000*/ 	.byte	0x04, 0x37
        /*0002*/ 	.short	(.L_1678 - .L_1677)
.L_1677:
        /*0004*/ 	.word	0x00000082


	//----- nvinfo : EIATTR_KPARAM_INFO
	.align		4
.L_1678:
        /*0008*/ 	.byte	0x04, 0x17
        /*000a*/ 	.short	(.L_1680 - .L_1679)
.L_1679:
        /*000c*/ 	.word	0x00000000
        /*0010*/ 	.short	0x0000
        /*0012*/ 	.short	0x0000
        /*0014*/ 	.byte	0x00, 0xf0, 0xa1, 0x03


	//----- nvinfo : EIATTR_SPARSE_MMA_MASK
	.align		4
.L_1680:
        /*0018*/ 	.byte	0x03, 0x50
        /*001a*/ 	.short	0x0000


	//----- nvinfo : EIATTR_MAXREG_COUNT
	.align		4
        /*001c*/ 	.byte	0x03, 0x1b
        /*001e*/ 	.short	0x00ff


	//----- nvinfo : EIATTR_NUM_BARRIERS
	.align		4
        /*0020*/ 	.byte	0x02, 0x4c
        /*0022*/ 	.byte	0x01
	.zero		1


	//----- nvinfo : EIATTR_MERCURY_ISA_VERSION
	.align		4
        /*0024*/ 	.byte	0x03, 0x5f
        /*0026*/ 	.short	0x0101


	//----- nvinfo : EIATTR_COOP_GROUP_MASK_REGIDS
	.align		4
        /*0028*/ 	.byte	0x04, 0x29
        /*002a*/ 	.short	(.L_1682 - .L_1681)


	//   ....[0]....
.L_1681:
        /*002c*/ 	.word	0xffffffff


	//   ....[1]....
        /*0030*/ 	.word	0xffffffff


	//   ....[2]....
        /*0034*/ 	.word	0xffffffff


	//   ....[3]....
        /*0038*/ 	.word	0xffffffff


	//   ....[4]....
        /*003c*/ 	.word	0xffffffff


	//   ....[5]....
        /*0040*/ 	.word	0xffffffff


	//   ....[6]....
        /*0044*/ 	.word	0xffffffff


	//   ....[7]....
        /*0048*/ 	.word	0xffffffff


	//   ....[8]....
        /*004c*/ 	.word	0xffffffff


	//   ....[9]....
        /*0050*/ 	.word	0xffffffff


	//   ....[10]....
        /*0054*/ 	.word	0xffffffff


	//   ....[11]....
        /*0058*/ 	.word	0xffffffff


	//   ....[12]....
        /*005c*/ 	.word	0xffffffff


	//   ....[13]....
        /*0060*/ 	.word	0xffffffff


	//   ....[14]....
        /*0064*/ 	.word	0xffffffff


	//   ....[15]....
        /*0068*/ 	.word	0xffffffff


	//   ....[16]....
        /*006c*/ 	.word	0xffffffff


	//   ....[17]....
        /*0070*/ 	.word	0xffffffff


	//   ....[18]....
        /*0074*/ 	.word	0x0500007b


	//   ....[19]....
        /*0078*/ 	.word	0x0500007b


	//   ....[20]....
        /*007c*/ 	.word	0x0500007b


	//   ....[21]....
        /*0080*/ 	.word	0x0500007b


	//   ....[22]....
        /*0084*/ 	.word	0x0500007b


	//   ....[23]....
        /*0088*/ 	.word	0x0500007b


	//   ....[24]....
        /*008c*/ 	.word	0x0500007b


	//   ....[25]....
        /*0090*/ 	.word	0x0500007b


	//   ....[26]....
        /*0094*/ 	.word	0x0500007b


	//   ....[27]....
        /*0098*/ 	.word	0x0500007b


	//----- nvinfo : EIATTR_COOP_GROUP_INSTR_OFFSETS
	.align		4
.L_1682:
        /*009c*/ 	.byte	0x04, 0x28
        /*009e*/ 	.short	(.L_1684 - .L_1683)


	//   ....[0]....
.L_1683:
        /*00a0*/ 	.word	0x00003710


	//   ....[1]....
        /*00a4*/ 	.word	0x00003740


	//   ....[2]....
        /*00a8*/ 	.word	0x00003760


	//   ....[3]....
        /*00ac*/ 	.word	0x00003780


	//   ....[4]....
        /*00b0*/ 	.word	0x000037a0


	//   ....[5]....
        /*00b4*/ 	.word	0x00003c00


	//   ....[6]....
        /*00b8*/ 	.word	0x00003c20


	//   ....[7]....
        /*00bc*/ 	.word	0x00003c40


	//   ....[8]....
        /*00c0*/ 	.word	0x00003c60


	//   ....[9]....
        /*00c4*/ 	.word	0x00003c80


	//   ....[10]....
        /*00c8*/ 	.word	0x00003dc0


	//   ....[11]....
        /*00cc*/ 	.word	0x00003e50


	//   ....[12]....
        /*00d0*/ 	.word	0x00003e60


	//   ....[13]....
        /*00d4*/ 	.word	0x00003ed0


	//   ....[14]....
        /*00d8*/ 	.word	0x00003f50


	//   ....[15]....
        /*00dc*/ 	.word	0x00003ff0


	//   ....[16]....
        /*00e0*/ 	.word	0x00004000


	//   ....[17]....
        /*00e4*/ 	.word	0x00004050


	//   ....[18]....
        /*00e8*/ 	.word	0x00004ba0


	//   ....[19]....
        /*00ec*/ 	.word	0x00004c00


	//   ....[20]....
        /*00f0*/ 	.word	0x00004c60


	//   ....[21]....
        /*00f4*/ 	.word	0x00004cc0


	//   ....[22]....
        /*00f8*/ 	.word	0x00004d20


	//   ....[23]....
        /*00fc*/ 	.word	0x000051d0


	//   ....[24]....
        /*0100*/ 	.word	0x00005220


	//   ....[25]....
        /*0104*/ 	.word	0x00005280


	//   ....[26]....
        /*0108*/ 	.word	0x000052e0


	//   ....[27]....
        /*010c*/ 	.word	0x00005340


	//----- nvinfo : EIATTR_EXIT_INSTR_OFFSETS
	.align		4
.L_1684:
        /*0110*/ 	.byte	0x04, 0x1c
        /*0112*/ 	.short	(.L_1686 - .L_1685)


	//   ....[0]....
.L_1685:
        /*0114*/ 	.word	0x00000900


	//   ....[1]....
        /*0118*/ 	.word	0x00004b50


	//----- nvinfo : EIATTR_MAX_THREADS
	.align		4
.L_1686:
        /*011c*/ 	.byte	0x04, 0x05
        /*011e*/ 	.short	(.L_1688 - .L_1687)
.L_1687:
        /*0120*/ 	.word	0x00000080
        /*0124*/ 	.word	0x00000001
        /*0128*/ 	.word	0x00000001


	//----- nvinfo : EIATTR_CRS_STACK_SIZE
	.align		4
.L_1688:
        /*012c*/ 	.byte	0x04, 0x1e
        /*012e*/ 	.short	(.L_1690 - .L_1689)
.L_1689:
        /*0130*/ 	.word	0x00000000


	//----- nvinfo : EIATTR_CBANK_PARAM_SIZE
	.align		4
.L_1690:
        /*0134*/ 	.byte	0x03, 0x19
        /*0136*/ 	.short	0x00e8


	//----- nvinfo : EIATTR_PARAM_CBANK
	.align		4
        /*0138*/ 	.byte	0x04, 0x0a
        /*013a*/ 	.short	(.L_1692 - .L_1691)
	.align		4
.L_1691:
        /*013c*/ 	.word	index@(.nv.constant0._ZN10layer_norm31ln_parallel_residual_fwd_kernelINS_13Kernel_traitsI6__halfffffjLj4096ELj1ELj1ELj4ELj16ENS_18Kernel_traits_baseILj4096ES2_ffffjLj128EEEEELb0ELb1ELb0EEEvNS_9FwdParamsE)
        /*0140*/ 	.short	0x0210
        /*0142*/ 	.short	0x00e8


	//----- nvinfo : EIATTR_SW_WAR
	.align		4
.L_1692:
        /*0144*/ 	.byte	0x04, 0x36
        /*0146*/ 	.short	(.L_1694 - .L_1693)
.L_1693:
        /*0148*/ 	.word	0x00000008
.L_1694:


//--------------------- .nv.info._ZN10layer_norm31ln_parallel_residual_fwd_kernelINS_13Kernel_traitsI6__halfffffjLj4096ELj1ELj1ELj4ELj16ENS_18Kernel_traits_baseILj4096ES2_ffffjLj128EEEEELb0ELb1ELb1EEEvNS_9FwdParamsE --------------------------
	.section	.nv.info._ZN10layer_norm31ln_parallel_residual_fwd_kernelINS_13Kernel_traitsI6__halfffffjLj4096ELj1ELj1ELj4ELj16ENS_18Kernel_traits_baseILj4096ES2_ffffjLj128EEEEELb0ELb1ELb1EEEvNS_9FwdParamsE,"",@"SHT_CUDA_INFO"
	.sectionflags	@""
	.align	4


	//----- nvinfo : EIATTR_CUDA_API_VERSION
	.align		4
        /*0000*/ 	.byte	0x04, 0x37
        /*0002*/ 	.short	(.L_1696 - .L_1695)
.L_1695:
        /*0004*/ 	.word	0x00000082


	//----- nvinfo : EIATTR_KPARAM_INFO
	.align		4
.L_1696:
        /*0008*/ 	.byte	0x04, 0x17
        /*000a*/ 	.short	(.L_1698 - .L_1697)
.L_1697:
        /*000c*/ 	.word	0x00000000
        /*0010*/ 	.short	0x0000
        /*0012*/ 	.short	0x0000
        /*0014*/ 	.byte	0x00, 0xf0, 0xa1, 0x03


	//----- nvinfo : EIATTR_SPARSE_MMA_MASK
	.align		4
.L_1698:
        /*0018*/ 	.byte	0x03, 0x50
        /*001a*/ 	.short	0x0000


	//----- nvinfo : EIATTR_MAXREG_COUNT
	.align		4
        /*001c*/ 	.byte	0x03, 0x1b
        /*001e*/ 	.short	0x00ff


	//----- nvinfo : EIATTR_NUM_BARRIERS
	.align		4
        /*0020*/ 	.byte	0x02, 0x4c
        /*0022*/ 	.byte	0x01
	.zero		1


	//----- nvinfo : EIATTR_MERCURY_ISA_VERSION
	.align		4
        /*0024*/ 	.byte	0x03, 0x5f
        /*0026*/ 	.short	0x0101


	//----- nvinfo : EIATTR_COOP_GROUP_MASK_REGIDS
	.align		4
        /*0028*/ 	.byte	0x04, 0x29
        /*002a*/ 	.short	(.L_1700 - .L_1699)


	//   ....[0]....
.L_1699:
        /*002c*/ 	.word	0xffffffff


	//   ....[1]....
        /*0030*/ 	.word	0xffffffff


	//   ....[2]....
        /*0034*/ 	.word	0xffffffff


	//   ....[3]....
        /*0038*/ 	.word	0xffffffff


	//   ....[4]....
        /*003c*/ 	.word	0xffffffff


	//   ....[5]....
        /*0040*/ 	.word	0xffffffff


	//   ....[6]....
        /*0044*/ 	.word	0xffffffff


	//   ....[7]....
        /*0048*/ 	.word	0xffffffff


	//   ....[8]....
        /*004c*/ 	.word	0xffffffff


	//   ....[9]....
        /*0050*/ 	.word	0xffffffff


	//   ....[10]....
        /*0054*/ 	.word	0xffffffff


	//   ....[11]....
        /*0058*/ 	.word	0xffffffff


	//   ....[12]....
        /*005c*/ 	.word	0xffffffff


	//   ....[13]....
        /*0060*/ 	.word	0xffffffff


	//   ....[14]....
        /*0064*/ 	.word	0xffffffff


	//   ....[15]....
        /*0068*/ 	.word	0xffffffff


	//   ....[16]....
        /*006c*/ 	.word	0xffffffff


	//   ....[17]....
        /*0070*/ 	.word	0xffffffff


	//   ....[18]....
        /*0074*/ 	.word	0x0500007c


	//   ....[19]....
        /*0078*/ 	.word	0x0500007c


	//   ....[20]....
        /*007c*/ 	.word	0x0500007c


	//   ....[21]....
        /*0080*/ 	.word	0x0500007c


	//   ....[22]....
        /*0084*/ 	.word	0x0500007c


	//   ....[23]....
        /*0088*/ 	.word	0x0500007c


	//   ....[24]....
        /*008c*/ 	.word	0x0500007c


	//   ....[25]....
        /*0090*/ 	.word	0x0500007c


	//   ....[26]....
        /*0094*/ 	.word	0x0500007c


	//   ....[27]....
        /*0098*/ 	.word	0x0500007c


	//----- nvinfo : EIATTR_COOP_GROUP_INSTR_OFFSETS
	.align		4
.L_1700:
        /*009c*/ 	.byte	0x04, 0x28
        /*009e*/ 	.short	(.L_1702 - .L_1701)


	//   ....[0]....
.L_1701:
        /*00a0*/ 	.word	0x000028a0


	//   ....[1]....
        /*00a4*/ 	.word	0x000028c0


	//   ....[2]....
        /*00a8*/ 	.word	0x000028e0


	//   ....[3]....
        /*00ac*/ 	.word	0x00002900


	//   ....[4]....
        /*00b0*/ 	.word	0x00002920


	//   ....[5]....
        /*00b4*/ 	.word	0x00002d50


	//   ....[6]....
        /*00b8*/ 	.word	0x00002d70


	//   ....[7]....
        /*00bc*/ 	.word	0x00002d90


	//   ....[8]....
        /*00c0*/ 	.word	0x00002db0


	//   ....[9]....
        /*00c4*/ 	.word	0x00002dd0


	//   ....[10]....
        /*00c8*/ 	.word	0x00002f40


	//   ....[11]....
        /*00cc*/ 	.word	0x00002f90


	//   ....[12]....
        /*00d0*/ 	.word	0x00002fc0


	//   ....[13]....
        /*00d4*/ 	.word	0x00002fd0


	//   ....[14]....
        /*00d8*/ 	.word	0x00003070


	//   ....[15]....
        /*00dc*/ 	.word	0x000030c0


	//   ....[16]....
        /*00e0*/ 	.word	0x00003140


	//   ....[17]....
        /*00e4*/ 	.word	0x00003170


	//   ....[18]....
        /*00e8*/ 	.word	0x00003a00


	//   ....[19]....
        /*00ec*/ 	.word	0x00003a70


	//   ....[20]....
        /*00f0*/ 	.word	0x00003ae0


	//   ....[21]....
        /*00f4*/ 	.word	0x00003b50


	//   ....[22]....
        /*00f8*/ 	.word	0x00003bc0


	//   ....[23]....
        /*00fc*/ 	.word	0x00004040


	//   ....[24]....
        /*0100*/ 	.word	0x000040b0


	//   ....[25]....
        /*0104*/ 	.word	0x00004120


	//   ....[26]....
        /*0108*/ 	.word	0x00004190


	//   ....[27]....
        /*010c*/ 	.word	0x00004200


	//----- nvinfo : EIATTR_EXIT_INSTR_OFFSETS
	.align		4
.L_1702:
        /*0110*/ 	.byte	0x04, 0x1c
        /*0112*/ 	.short	(.L_1704 - .L_1703)


	//   ....[0]....
.L_1703:
        /*0114*/ 	.word	0x000001d0


	//   ....[1]....
        /*0118*/ 	.word	0x000039a0


	//----- nvinfo : EIATTR_MAX_THREADS
	.align		4
.L_1704:
        /*011c*/ 	.byte	0x04, 0x05
        /*011e*/ 	.short	(.L_1706 - .L_1705)
.L_1705:
        /*0120*/ 	.word	0x00000080
        /*0124*/ 	.word	0x00000001
        /*0128*/ 	.word	0x00000001


	//----- nvinfo : EIATTR_CRS_STACK_SIZE
	.align		4
.L_1706:
        /*012c*/ 	.byte	0x04, 0x1e
        /*012e*/ 	.short	(.L_1708 - .L_1707)
.L_1707:
        /*0130*/ 	.word	0x00000000


	//----- nvinfo : EIATTR_CBANK_PARAM_SIZE
	.align		4
.L_1708:
        /*0134*/ 	.byte	0x03, 0x19
        /*0136*/ 	.short	0x00e8


	//----- nvinfo : EIATTR_PARAM_CBANK
	.align		4
        /*0138*/ 	.byte	0x04, 0x0a
        /*013a*/ 	.short	(.L_1710 - .L_1709)
	.align		4
.L_1709:
        /*013c*/ 	.word	index@(.nv.constant0._ZN10layer_norm31ln_parallel_residual_fwd_kernelINS_13Kernel_traitsI6__halfffffjLj4096ELj1ELj1ELj4ELj16ENS_18Kernel_traits_baseILj4096ES2_ffffjLj128EEEEELb0ELb1ELb1EEEvNS_9FwdParamsE)
        /*0140*/ 	.short	0x0210
        /*0142*/ 	.short	0x00e8


	//----- nvinfo : EIATTR_SW_WAR
	.align		4
.L_1710:
        /*0144*/ 	.byte	0x04, 0x36
        /*0146*/ 	.short	(.L_1712 - .L_1711)
.L_1711:
        /*0148*/ 	.word	0x00000008
.L_1712:


//--------------------- .nv.info._ZN10layer_norm31ln_parallel_residual_fwd_kernelINS_13Kernel_traitsI6__halfffffjLj4096ELj1ELj1ELj4ELj16ENS_18Kernel_traits_baseILj4096ES2_ffffjLj128EEEEELb1ELb0ELb0EEEvNS_9FwdParamsE --------------------------
	.section	.nv.info._ZN10layer_norm31ln_parallel_residual_fwd_kernelINS_13Kernel_traitsI6__halfffffjLj4096ELj1ELj1ELj4ELj16ENS_18Kernel_traits_baseILj4096ES2_ffffjLj128EEEEELb1ELb0ELb0EEEvNS_9FwdParamsE,"",@"SHT_CUDA_INFO"
	.sectionflags	@""
	.align	4


	//----- nvinfo : EIATTR_CUDA_API_VERSION
	.align		4
        /*0000*/ 	.byte	0x04, 0x37
        /*0002*/ 	.short	(.L_1714 - .L_1713)
.L_1713:
        /*0004*/ 	.word	0x00000082


	//----- nvinfo : EIATTR_KPARAM_INFO
	.align		4
.L_1714:
        /*0008*/ 	.byte	0x04, 0x17
        /*000a*/ 	.short	(.L_1716 - .L_1715)
.L_1715:
        /*000c*/ 	.word	0x00000000
        /*0010*/ 	.short	0x0000
        /*0012*/ 	.short	0x0000
        /*0014*/ 	.byte	0x00, 0xf0, 0xa1, 0x03


	//----- nvinfo : EIATTR_SPARSE_MMA_MASK
	.align		4
.L_1716:
        /*0018*/ 	.byte	0x03, 0x50
        /*001a*/ 	.short	0x0000


	//----- nvinfo : EIATTR_MAXREG_COUNT
	.align		4
        /*001c*/ 	.byte	0x03, 0x1b
        /*001e*/ 	.short	0x00ff


	//----- nvinfo : EIATTR_NUM_BARRIERS
	.align		4
        /*0020*/ 	.byte	0x02, 0x4c
        /*0022*/ 	.byte	0x01
	.zero		1


	//----- nvinfo : EIATTR_MERCURY_ISA_VERSION
	.align		4
        /*0024*/ 	.byte	0x03, 0x5f
        /*0026*/ 	.short	0x0101


	//----- nvinfo : EIATTR_COOP_GROUP_MASK_REGIDS
	.align		4
        /*0028*/ 	.byte	0x04, 0x29
        /*002a*/ 	.short	(.L_1718 - .L_1717)


	//   ....[0]....
.L_1717:
        /*002c*/ 	.word	0xffffffff


	//   ....[1]....
        /*0030*/ 	.word	0xffffffff


	//   ....[2]....
        /*0034*/ 	.word	0xffffffff


	//   ....[3]....
        /*0038*/ 	.word	0xffffffff


	//   ....[4]....
        /*003c*/ 	.word	0xffffffff


	//   ....[5]....
        /*0040*/ 	.word	0xffffffff


	//   ....[6]....
        /*0044*/ 	.word	0xffffffff


	//   ....[7]....
        /*0048*/ 	.word	0xffffffff


	//   ....[8]....
        /*004c*/ 	.word	0xffffffff


	//   ....[9]....
        /*0050*/ 	.word	0xffffffff


	//   ....[10]....
        /*0054*/ 	.word	0xffffffff


	//   ....[11]....
        /*0058*/ 	.word	0xffffffff


	//   ....[12]....
        /*005c*/ 	.word	0xffffffff


	//   ....[13]....
        /*0060*/ 	.word	0xffffffff


	//   ....[14]....
        /*0064*/ 	.word	0xffffffff


	//   ....[15]....
        /*0068*/ 	.word	0xffffffff


	//   ....[16]....
        /*006c*/ 	.word	0xffffffff


	//   ....[17]....
        /*0070*/ 	.word	0xffffffff


	//   ....[18]....
        /*0074*/ 	.word	0x050000d9


	//   ....[19]....
        /*0078*/ 	.word	0x050000d9


	//   ....[20]....
        /*007c*/ 	.word	0x050000d9


	//   ....[21]....
        /*0080*/ 	.word	0x050000d9


	//   ....[22]....
        /*0084*/ 	.word	0x050000d9


	//   ....[23]....
        /*0088*/ 	.word	0x050000d9


	//   ....[24]....
        /*008c*/ 	.word	0x050000d9


	//   ....[25]....
        /*0090*/ 	.word	0x050000d9


	//   ....[26]....
        /*0094*/ 	.word	0x050000d9


	//   ....[27]....
        /*0098*/ 	.word	0x050000d9


	//----- nvinfo : EIATTR_COOP_GROUP_INSTR_OFFSETS
	.align		4
.L_1718:
        /*009c*/ 	.byte	0x04, 0x28
        /*009e*/ 	.short	(.L_1720 - .L_1719)


	//   ....[0]....
.L_1719:
        /*00a0*/ 	.word	0x000198f0


	//   ....[1]....
        /*00a4*/ 	.word	0x00019940


	//   ....[2]....
        /*00a8*/ 	.word	0x00019960


	//   ....[3]....
        /*00ac*/ 	.word	0x00019980


	//   ....[4]....
        /*00b0*/ 	.word	0x000199a0


	//   ....[5]....
        /*00b4*/ 	.word	0x00019df0


	//   ....[6]....
        /*00b8*/ 	.word	0x00019e10


	//   ....[7]....
        /*00bc*/ 	.word	0x00019e30


	//   ....[8]....
        /*00c0*/ 	.word	0x00019e50


	//   ....[9]....
        /*00c4*/ 	.word	0x00019e70


	//   ....[10]....
        /*00c8*/ 	.word	0x0001a020


	//   ....[11]....
        /*00cc*/ 	.word	0x0001a060


	//   ....[12]....
        /*00d0*/ 	.word	0x0001a090


	//   ....[13]....
        /*00d4*/ 	.word	0x0001a0a0


	//   ....[14]....
        /*00d8*/ 	.word	0x0001a150


	//   ....[15]....
        /*00dc*/ 	.word	0x0001a1a0


	//   ....[16]....
        /*00e0*/ 	.word	0x0001a230


	//   ....[17]....
        /*00e4*/ 	.word	0x0001a260


	//   ....[18]....
        /*00e8*/ 	.word	0x0001b1d0


	//   ....[19]....
        /*00ec*/ 	.word	0x0001b240


	//   ....[20]....
        /*00f0*/ 	.word	0x0001b2b0


	//   ....[21]....
        /*00f4*/ 	.word	0x0001b320


	//   ....[22]....
        /*00f8*/ 	.word	0x0001b390


	//   ....[23]....
        /*00fc*/ 	.word	0x0001b840


	//   ....[24]....
        /*0100*/ 	.word	0x0001b8b0


	//   ....[25]....
        /*0104*/ 	.word	0x0001b920


	//   ....[26]....
        /*0108*/ 	.word	0x0001b990


	//   ....[27]....
        /*010c*/ 	.word	0x0001ba00


	//----- nvinfo : EIATTR_EXIT_INSTR_OFFSETS
	.align		4
.L_1720:
        /*0110*/ 	.byte	0x04, 0x1c
        /*0112*/ 	.short	(.L_1722 - .L_1721)


	//   ....[0]....
.L_1721:
        /*0114*/ 	.word	0x00001430


	//   ....[1]....
        /*0118*/ 	.word	0x0001b150


	//----- nvinfo : EIATTR_MAX_THREADS
	.align		4
.L_1722:
        /*011c*/ 	.byte	0x04, 0x05
        /*011e*/ 	.short	(.L_1724 - .L_1723)
.L_1723:
        /*0120*/ 	.word	0x00000080
        /*0124*/ 	.word	0x00000001
        /*0128*/ 	.word	0x00000001


	//----- nvinfo : EIATTR_CRS_STACK_SIZE
	.align		4
.L_1724:
        /*012c*/ 	.byte	0x04, 0x1e
        /*012e*/ 	.short	(.L_1726 - .L_1725)
.L_1725:
        /*0130*/ 	.word	0x00000000


	//----- nvinfo : EIATTR_CBANK_PARAM_SIZE
	.align		4
.L_1726:
        /*0134*/ 	.byte	0x03, 0x19
        /*0136*/ 	.short	0x00e8


	//----- nvinfo : EIATTR_PARAM_CBANK
	.align		4
        /*0138*/ 	.byte	0x04, 0x0a
        /*013a*/ 	.short	(.L_1728 - .L_1727)
	.align		4
.L_1727:
        /*013c*/ 	.word	index@(.nv.constant0._ZN10layer_norm31ln_parallel_residual_fwd_kernelINS_13Kernel_traitsI6__halfffffjLj4096ELj1ELj1ELj4ELj16ENS_18Kernel_traits_baseILj4096ES2_ffffjLj128EEEEELb1ELb0ELb0EEEvNS_9FwdParamsE)
        /*0140*/ 	.short	0x0210
        /*0142*/ 	.short	0x00e8


	//----- nvinfo : EIATTR_SW_WAR
	.align		4
.L_1728:
        /*0144*/ 	.byte	0x04, 0x36
        /*0146*/ 	.short	(.L_1730 - .L_1729)
.L_1729:
        /*0148*/ 	.word	0x00000008
.L_1730:


//--------------------- .nv.info._ZN10layer_norm31ln_parallel_residual_fwd_kernelINS_13Kernel_traitsI6__halfffffjLj4096ELj1ELj1ELj4ELj16ENS_18Kernel_traits_baseILj4096ES2_ffffjLj128EEEEELb1ELb0ELb1EEEvNS_9FwdParamsE --------------------------
	.section	.nv.info._ZN10layer_norm31ln_parallel_residual_fwd_kernelINS_13Kernel_traitsI6__halfffffjLj4096ELj1ELj1ELj4ELj16ENS_18Kernel_traits_baseILj4096ES2_ffffjLj128EEEEELb1ELb0ELb1EEEvNS_9FwdParamsE,"",@"SHT_CUDA_INFO"
	.sectionflags	@""
	.align	4


	//----- nvinfo : EIATTR_CUDA_API_VERSION
	.align		4
        /*0000*/ 	.byte	0x04, 0x37
        /*0002*/ 	.short	(.L_1732 - .L_1731)
.L_1731:
        /*0004*/ 	.word	0x00000082


	//----- nvinfo : EIATTR_KPARAM_INFO
	.align		4
.L_1732:
        /*0008*/ 	.byte	0x04, 0x17
        /*000a*/ 	.short	(.L_1734 - .L_1733)
.L_1733:
        /*000c*/ 	.word	0x00000000
        /*0010*/ 	.short	0x0000
        /*0012*/ 	.short	0x0000
        /*0014*/ 	.byte	0x00, 0xf0, 0xa1, 0x03


	//----- nvinfo : EIATTR_SPARSE_MMA_MASK
	.align		4
.L_1734:
        /*0018*/ 	.byte	0x03, 0x50
        /*001a*/ 	.short	0x0000


	//----- nvinfo : EIATTR_MAXREG_COUNT
	.align		4
        /*001c*/ 	.byte	0x03, 0x1b
        /*001e*/ 	.short	0x00ff


	//----- nvinfo : EIATTR_NUM_BARRIERS
	.align		4
        /*0020*/ 	.byte	0x02, 0x4c
        /*0022*/ 	.byte	0x01
	.zero		1


	//----- nvinfo : EIATTR_MERCURY_ISA_VERSION
	.align		4
        /*0024*/ 	.byte	0x03, 0x5f
        /*0026*/ 	.short	0x0101


	//----- nvinfo : EIATTR_COOP_GROUP_MASK_REGIDS
	.align		4
        /*0028*/ 	.byte	0x04, 0x29
        /*002a*/ 	.short	(.L_1736 - .L_1735)


	//   ....[0]....
.L_1735:
        /*002c*/ 	.word	0xffffffff


	//   ....[1]....
        /*0030*/ 	.word	0xffffffff


	//   ....[2]....
        /*0034*/ 	.word	0xffffffff


	//   ....[3]....
        /*0038*/ 	.word	0xffffffff


	//   ....[4]....
        /*003c*/ 	.word	0xffffffff


	//   ....[5]....
        /*0040*/ 	.word	0xffffffff


	//   ....[6]....
        /*0044*/ 	.word	0xffffffff


	//   ....[7]....
        /*0048*/ 	.word	0xffffffff


	//   ....[8]....
        /*004c*/ 	.word	0xffffffff


	//   ....[9]....
        /*0050*/ 	.word	0xffffffff


	//   ....[10]....
        /*0054*/ 	.word	0xffffffff


	//   ....[11]....
        /*0058*/ 	.word	0xffffffff


	//   ....[12]....
        /*005c*/ 	.word	0xffffffff


	//   ....[13]....
        /*0060*/ 	.word	0xffffffff


	//   ....[14]....
        /*0064*/ 	.word	0xffffffff


	//   ....[15]....
        /*0068*/ 	.word	0xffffffff


	//   ....[16]....
        /*006c*/ 	.word	0xffffffff


	//   ....[17]....
        /*0070*/ 	.word	0xffffffff


	//   ....[18]....
        /*0074*/ 	.word	0x050000df


	//   ....[19]....
        /*0078*/ 	.word	0x050000df


	//   ....[20]....
        /*007c*/ 	.word	0x050000df


	//   ....[21]....
        /*0080*/ 	.word	0x050000df


	//   ....[22]....
        /*0084*/ 	.word	0x050000df


	//   ....[23]....
        /*0088*/ 	.word	0x050000df


	//   ....[24]....
        /*008c*/ 	.word	0x050000df


	//   ....[25]....
        /*0090*/ 	.word	0x050000df


	//   ....[26]....
        /*0094*/ 	.word	0x050000df


	//   ....[27]....
        /*0098*/ 	.word	0x050000df


	//----- nvinfo : EIATTR_COOP_GROUP_INSTR_OFFSETS
	.align		4
.L_1736:
        /*009c*/ 	.byte	0x04, 0x28
        /*009e*/ 	.short	(.L_1738 - .L_1737)


	//   ....[0]....
.L_1737:
        /*00a0*/ 	.word	0x000185a0


	//   ....[1]....
        /*00a4*/ 	.word	0x000185c0


	//   ....[2]....
        /*00a8*/ 	.word	0x000185e0


	//   ....[3]....
        /*00ac*/ 	.word	0x00018600


	//   ....[4]....
        /*00b0*/ 	.word	0x00018620


	//   ....[5]....
        /*00b4*/ 	.word	0x00018a50


	//   ....[6]....
        /*00b8*/ 	.word	0x00018a70


	//   ....[7]....
        /*00bc*/ 	.word	0x00018a90


	//   ....[8]....
        /*00c0*/ 	.word	0x00018ab0


	//   ....[9]....
        /*00c4*/ 	.word	0x00018ad0


	//   ....[10]....
        /*00c8*/ 	.word	0x00018c50


	//   ....[11]....
        /*00cc*/ 	.word	0x00018ca0


	//   ....[12]....
        /*00d0*/ 	.word	0x00018cc0


	//   ....[13]....
        /*00d4*/ 	.word	0x00018cd0


	//   ....[14]....
        /*00d8*/ 	.word	0x00018d70


	//   ....[15]....
        /*00dc*/ 	.word	0x00018dc0


	//   ....[16]....
        /*00e0*/ 	.word	0x00018e30


	//   ....[17]....
        /*00e4*/ 	.word	0x00018e80


	//   ....[18]....
        /*00e8*/ 	.word	0x00019a50


	//   ....[19]....
        /*00ec*/ 	.word	0x00019ac0


	//   ....[20]....
        /*00f0*/ 	.word	0x00019b30


	//   ....[21]....
        /*00f4*/ 	.word	0x00019ba0


	//   ....[22]....
        /*00f8*/ 	.word	0x00019c10


	//   ....[23]....
        /*00fc*/ 	.word	0x0001a090


	//   ....[24]....
        /*0100*/ 	.word	0x0001a100


	//   ....[25]....
        /*0104*/ 	.word	0x0001a170


	//   ....[26]....
        /*0108*/ 	.word	0x0001a1e0


	//   ....[27]....
        /*010c*/ 	.word	0x0001a250


	//----- nvinfo : EIATTR_EXIT_INSTR_OFFSETS
	.align		4
.L_1738:
        /*0110*/ 	.byte	0x04, 0x1c
        /*0112*/ 	.short	(.L_1740 - .L_1739)


	//   ....[0]....
.L_1739:
        /*0114*/ 	.word	0x000006a0


	//   ....[1]....
        /*0118*/ 	.word	0x000199f0


	//----- nvinfo : EIATTR_MAX_THREADS
	.align		4
.L_1740:
        /*011c*/ 	.byte	0x04, 0x05
        /*011e*/ 	.short	(.L_1742 - .L_1741)
.L_1741:
        /*0120*/ 	.word	0x00000080
        /*0124*/ 	.word	0x00000001
        /*0128*/ 	.word	0x00000001


	//----- nvinfo : EIATTR_CRS_STACK_SIZE
	.align		4
.L_1742:
        /*012c*/ 	.byte	0x04, 0x1e
        /*012e*/ 	.short	(.L_1744 - .L_1743)
.L_1743:
        /*0130*/ 	.word	0x00000000


	//----- nvinfo : EIATTR_CBANK_PARAM_SIZE
	.align		4
.L_1744:
        /*0134*/ 	.byte	0x03, 0x19
        /*0136*/ 	.short	0x00e8


	//----- nvinfo : EIATTR_PARAM_CBANK
	.align		4
        /*0138*/ 	.byte	0x04, 0x0a
        /*013a*/ 	.short	(.L_1746 - .L_1745)
	.align		4
.L_1745:
        /*013c*/ 	.word	index@(.nv.constant0._ZN10layer_norm31ln_parallel_residual_fwd_kernelINS_13Kernel_traitsI6__halfffffjLj4096ELj1ELj1ELj4ELj16ENS_18Kernel_traits_baseILj4096ES2_ffffjLj128EEEEELb1ELb0ELb1EEEvNS_9FwdParamsE)
        /*0140*/ 	.short	0x0210
        /*0142*/ 	.short	0x00e8


	//----- nvinfo : EIATTR_SW_WAR
	.align		4
.L_1746:
        /*0144*/ 	.byte	0x04, 0x36
        /*0146*/ 	.short	(.L_1748 - .L_1747)
.L_1747:
        /*0148*/ 	.word	0x00000008
.L_1748:


//--------------------- .nv.info._ZN10layer_norm31ln_parallel_residual_fwd_kernelINS_13Kernel_traitsI6__halfffffjLj4096ELj1ELj1ELj4ELj16ENS_18Kernel_traits_baseILj4096ES2_ffffjLj128EEEEELb1ELb1ELb0EEEvNS_9FwdParamsE --------------------------
	.section	.nv.info._ZN10layer_norm31ln_parallel_residual_fwd_kernelINS_13Kernel_traitsI6__halfffffjLj4096ELj1ELj1ELj4ELj16ENS_18Kernel_traits_baseILj4096ES2_ffffjLj128EEEEELb1ELb1ELb0EEEvNS_9FwdParamsE,"",@"SHT_CUDA_INFO"
	.sectionflags	@""
	.align	4


	//----- nvinfo : EIATTR_CUDA_API_VERSION
	.align		4
        /*0000*/ 	.byte	0x04, 0x37
        /*0002*/ 	.short	(.L_1750 - .L_1749)
.L_1749:
        /*0004*/ 	.word	0x00000082


	//----- nvinfo : EIATTR_KPARAM_INFO
	.align		4
.L_1750:
        /*0008*/ 	.byte	0x04, 0x17
        /*000a*/ 	.short	(.L_1752 - .L_1751)
.L_1751:
        /*000c*/ 	.word	0x00000000
        /*0010*/ 	.short	0x0000
        /*0012*/ 	.short	0x0000
        /*0014*/ 	.byte	0x00, 0xf0, 0xa1, 0x03


	//----- nvinfo : EIATTR_SPARSE_MMA_MASK
	.align		4
.L_1752:
        /*0018*/ 	.byte	0x03, 0x50
        /*001a*/ 	.short	0x0000


	//----- nvinfo : EIATTR_MAXREG_COUNT
	.align		4
        /*001c*/ 	.byte	0x03, 0x1b
        /*001e*/ 	.short	0x00ff


	//----- nvinfo : EIATTR_NUM_BARRIERS
	.align		4
        /*0020*/ 	.byte	0x02, 0x4c
        /*0022*/ 	.byte	0x01
	.zero		1


	//----- nvinfo : EIATTR_MERCURY_ISA_VERSION
	.align		4
        /*0024*/ 	.byte	0x03, 0x5f
        /*0026*/ 	.short	0x0101


	//----- nvinfo : EIATTR_COOP_GROUP_MASK_REGIDS
	.align		4
        /*0028*/ 	.byte	0x04, 0x29
        /*002a*/ 	.short	(.L_1754 - .L_1753)


	//   ....[0]....
.L_1753:
        /*002c*/ 	.word	0xffffffff


	//   ....[1]....
        /*0030*/ 	.word	0xffffffff


	//   ....[2]....
        /*0034*/ 	.word	0xffffffff


	//   ....[3]....
        /*0038*/ 	.word	0xffffffff


	//   ....[4]....
        /*003c*/ 	.word	0xffffffff


	//   ....[5]....
        /*0040*/ 	.word	0xffffffff


	//   ....[6]....
        /*0044*/ 	.word	0xffffffff


	//   ....[7]....
        /*0048*/ 	.word	0xffffffff


	//   ....[8]....
        /*004c*/ 	.word	0xffffffff


	//   ....[9]....
        /*0050*/ 	.word	0xffffffff


	//   ....[10]....
        /*0054*/ 	.word	0xffffffff


	//   ....[11]....
        /*0058*/ 	.word	0xffffffff


	//   ....[12]....
        /*005c*/ 	.word	0xffffffff


	//   ....[13]....
        /*0060*/ 	.word	0xffffffff


	//   ....[14]....
        /*0064*/ 	.word	0xffffffff


	//   ....[15]....
        /*0068*/ 	.word	0xffffffff


	//   ....[16]....
        /*006c*/ 	.word	0xffffffff


	//   ....[17]....
        /*0070*/ 	.word	0xffffffff


	//   ....[18]....
        /*0074*/ 	.word	0x0500008f


	//   ....[19]....
        /*0078*/ 	.word	0x0500008f


	//   ....[20]....
        /*007c*/ 	.word	0x0500008f


	//   ....[21]....
        /*0080*/ 	.word	0x0500008f


	//   ....[22]....
        /*0084*/ 	.word	0x0500008f


	//   ....[23]....
        /*0088*/ 	.word	0x0500008f


	//   ....[24]....
        /*008c*/ 	.word	0x0500008f


	//   ....[25]....
        /*0090*/ 	.word	0x0500008f


	//   ....[26]....
        /*0094*/ 	.word	0x0500008f


	//   ....[27]....
        /*0098*/ 	.word	0x0500008f


	//----- nvinfo : EIATTR_COOP_GROUP_INSTR_OFFSETS
	.align		4
.L_1754:
        /*009c*/ 	.byte	0x04, 0x28
        /*009e*/ 	.short	(.L_1756 - .L_1755)


	//   ....[0]....
.L_1755:
        /*00a0*/ 	.word	0x00018a40


	//   ....[1]....
        /*00a4*/ 	.word	0x00018a90


	//   ....[2]....
        /*00a8*/ 	.word	0x00018ab0


	//   ....[3]....
        /*00ac*/ 	.word	0x00018ad0


	//   ....[4]....
        /*00b0*/ 	.word	0x00018af0


	//   ....[5]....
        /*00b4*/ 	.word	0x00018f40


	//   ....[6]....
        /*00b8*/ 	.word	0x00018f60


	//   ....[7]....
        /*00bc*/ 	.word	0x00018f80


	//   ....[8]....
        /*00c0*/ 	.word	0x00018fa0


	//   ....[9]....
        /*00c4*/ 	.word	0x00018fc0


	//   ....[10]....
        /*00c8*/ 	.word	0x00019170


	//   ....[11]....
        /*00cc*/ 	.word	0x000191a0


	//   ....[12]....
        /*00d0*/ 	.word	0x000191d0


	//   ....[13]....
        /*00d4*/ 	.word	0x000191f0


	//   ....[14]....
        /*00d8*/ 	.word	0x00019280


	//   ....[15]....
        /*00dc*/ 	.word	0x000192d0


	//   ....[16]....
        /*00e0*/ 	.word	0x00019350


	//   ....[17]....
        /*00e4*/ 	.word	0x00019390


	//   ....[18]....
        /*00e8*/ 	.word	0x00019f20


	//   ....[19]....
        /*00ec*/ 	.word	0x00019f90


	//   ....[20]....
        /*00f0*/ 	.word	0x0001a000


	//   ....[21]....
        /*00f4*/ 	.word	0x0001a070


	//   ....[22]....
        /*00f8*/ 	.word	0x0001a0e0


	//   ....[23]....
        /*00fc*/ 	.word	0x0001a590


	//   ....[24]....
        /*0100*/ 	.word	0x0001a600


	//   ....[25]....
        /*0104*/ 	.word	0x0001a670


	//   ....[26]....
        /*0108*/ 	.word	0x0001a6e0


	//   ....[27]....
        /*010c*/ 	.word	0x0001a750


	//----- nvinfo : EIATTR_EXIT_INSTR_OFFSETS
	.align		4
.L_1756:
        /*0110*/ 	.byte	0x04, 0x1c
        /*0112*/ 	.short	(.L_1758 - .L_1757)


	//   ....[0]....
.L_1757:
        /*0114*/ 	.word	0x00000d70


	//   ....[1]....
        /*0118*/ 	.word	0x00019ea0


	//----- nvinfo : EIATTR_MAX_THREADS
	.align		4
.L_1758:
        /*011c*/ 	.byte	0x04, 0x05
        /*011e*/ 	.short	(.L_1760 - .L_1759)
.L_1759:
        /*0120*/ 	.word	0x00000080
        /*0124*/ 	.word	0x00000001
        /*0128*/ 	.word	0x00000001


	//----- nvinfo : EIATTR_CRS_STACK_SIZE
	.align		4
.L_1760:
        /*012c*/ 	.byte	0x04, 0x1e
        /*012e*/ 	.short	(.L_1762 - .L_1761)
.L_1761:
        /*0130*/ 	.word	0x00000000


	//----- nvinfo : EIATTR_CBANK_PARAM_SIZE
	.align		4
.L_1762:
        /*0134*/ 	.byte	0x03, 0x19
        /*0136*/ 	.short	0x00e8


	//----- nvinfo : EIATTR_PARAM_CBANK
	.align		4
        /*0138*/ 	.byte	0x04, 0x0a
        /*013a*/ 	.short	(.L_1764 - .L_1763)
	.align		4
.L_1763:
        /*013c*/ 	.word	index@(.nv.constant0._ZN10layer_norm31ln_parallel_residual_fwd_kernelINS_13Kernel_traitsI6__halfffffjLj4096ELj1ELj1ELj4ELj16ENS_18Kernel_traits_baseILj4096ES2_ffffjLj128EEEEELb1ELb1ELb0EEEvNS_9FwdParamsE)
        /*0140*/ 	.short	0x0210
        /*0142*/ 	.short	0x00e8


	//----- nvinfo : EIATTR_SW_WAR
	.align		4
.L_1764:
        /*0144*/ 	.byte	0x04, 0x36
        /*0146*/ 	.short	(.L_1766 - .L_1765)
.L_1765:
        /*0148*/ 	.word	0x00000008
.L_1766:


//--------------------- .nv.info._ZN10layer_norm31ln_parallel_residual_fwd_kernelINS_13Kernel_traitsI6__halfffffjLj4096ELj1ELj1ELj4ELj16ENS_18Kernel_traits_baseILj4096ES2_ffffjLj128EEEEELb1ELb1ELb1EEEvNS_9FwdParamsE --------------------------
	.section	.nv.info._ZN10layer_norm31ln_parallel_residual_fwd_kernelINS_13Kernel_traitsI6__halfffffjLj4096ELj1ELj1ELj4ELj16ENS_18Kernel_traits_baseILj4096ES2_ffffjLj128EEEEELb1ELb1ELb1EEEvNS_9FwdParamsE,"",@"SHT_CUDA_INFO"
	.sectionflags	@""
	.align	4


	//----- nvinfo : EIATTR_CUDA_API_VERSION
	.align		4
        /*0000*/ 	.byte	0x04, 0x37
        /*0002*/ 	.short	(.L_1768 - .L_1767)
.L_1767:
        /*0004*/ 	.word	0x00000082


	//----- nvinfo : EIATTR_KPARAM_INFO
	.align		4
.L_1768:
        /*0008*/ 	.byte	0x04, 0x17
        /*000a*/ 	.short	(.L_1770 - .L_1769)
.L_1769:
        /*000c*/ 	.word	0x00000000
        /*0010*/ 	.short	0x0000
        /*0012*/ 	.short	0x0000
        /*0014*/ 	.byte	0x00, 0xf0, 0xa1, 0x03


	//----- nvinfo : EIATTR_SPARSE_MMA_MASK
	.align		4
.L_1770:
        /*0018*/ 	.byte	0x03, 0x50
        /*001a*/ 	.short	0x0000


	//----- nvinfo : EIATTR_MAXREG_COUNT
	.align		4
        /*001c*/ 	.byte	0x03, 0x1b
        /*001e*/ 	.short	0x00ff


	//----- nvinfo : EIATTR_NUM_BARRIERS
	.align		4
        /*0020*/ 	.byte	0x02, 0x4c
        /*0022*/ 	.byte	0x01
	.zero		1


	//----- nvinfo : EIATTR_MERCURY_ISA_VERSION
	.align		4
        /*0024*/ 	.byte	0x03, 0x5f
        /*0026*/ 	.short	0x0101


	//----- nvinfo : EIATTR_COOP_GROUP_MASK_REGIDS
	.align		4
        /*0028*/ 	.byte	0x04, 0x29
        /*002a*/ 	.short	(.L_1772 - .L_1771)


	//   ....[0]....
.L_1771:
        /*002c*/ 	.word	0xffffffff


	//   ....[1]....
        /*0030*/ 	.word	0xffffffff


	//   ....[2]....
        /*0034*/ 	.word	0xffffffff


	//   ....[3]....
        /*0038*/ 	.word	0xffffffff


	//   ....[4]....
        /*003c*/ 	.word	0xffffffff


	//   ....[5]....
        /*0040*/ 	.word	0xffffffff


	//   ....[6]....
        /*0044*/ 	.word	0xffffffff


	//   ....[7]....
        /*0048*/ 	.word	0xffffffff


	//   ....[8]....
        /*004c*/ 	.word	0xffffffff


	//   ....[9]....
        /*0050*/ 	.word	0xffffffff


	//   ....[10]....
        /*0054*/ 	.word	0xffffffff


	//   ....[11]....
        /*0058*/ 	.word	0xffffffff


	//   ....[12]....
        /*005c*/ 	.word	0xffffffff


	//   ....[13]....
        /*0060*/ 	.word	0xffffffff


	//   ....[14]....
        /*0064*/ 	.word	0xffffffff


	//   ....[15]....
        /*0068*/ 	.word	0xffffffff


	//   ....[16]....
        /*006c*/ 	.word	0xffffffff


	//   ....[17]....
        /*0070*/ 	.word	0xffffffff


	//   ....[18]....
        /*0074*/ 	.word	0x05000086


	//   ....[19]....
        /*0078*/ 	.word	0x05000086


	//   ....[20]....
        /*007c*/ 	.word	0x05000086


	//   ....[21]....
        /*0080*/ 	.word	0x05000086


	//   ....[22]....
        /*0084*/ 	.word	0x05000086


	//   ....[23]....
        /*0088*/ 	.word	0x05000086


	//   ....[24]....
        /*008c*/ 	.word	0x05000086


	//   ....[25]....
        /*0090*/ 	.word	0x05000086


	//   ....[26]....
        /*0094*/ 	.word	0x05000086


	//   ....[27]....
        /*0098*/ 	.word	0x05000086


	//----- nvinfo : EIATTR_COOP_GROUP_INSTR_OFFSETS
	.align		4
.L_1772:
        /*009c*/ 	.byte	0x04, 0x28
        /*009e*/ 	.short	(.L_1774 - .L_1773)


	//   ....[0]....
.L_1773:
        /*00a0*/ 	.word	0x000179e0


	//   ....[1]....
        /*00a4*/ 	.word	0x00017a00


	//   ....[2]....
        /*00a8*/ 	.word	0x00017a20


	//   ....[3]....
        /*00ac*/ 	.word	0x00017a40


	//   ....[4]....
        /*00b0*/ 	.word	0x00017a60


	//   ....[5]....
        /*00b4*/ 	.word	0x00017e90


	//   ....[6]....
        /*00b8*/ 	.word	0x00017eb0


	//   ....[7]....
        /*00bc*/ 	.word	0x00017ed0


	//   ....[8]....
        /*00c0*/ 	.word	0x00017ef0


	//   ....[9]....
        /*00c4*/ 	.word	0x00017f10


	//   ....[10]....
        /*00c8*/ 	.word	0x00018070


	//   ....[11]....
        /*00cc*/ 	.word	0x000180e0


	//   ....[12]....
        /*00d0*/ 	.word	0x00018100


	//   ....[13]....
        /*00d4*/ 	.word	0x00018110


	//   ....[14]....
        /*00d8*/ 	.word	0x000181b0


	//   ....[15]....
        /*00dc*/ 	.word	0x00018200


	//   ....[16]....
        /*00e0*/ 	.word	0x00018280


	//   ....[17]....
        /*00e4*/ 	.word	0x000182c0


	//   ....[18]....
        /*00e8*/ 	.word	0x00018b60


	//   ....[19]....
        /*00ec*/ 	.word	0x00018bd0


	//   ....[20]....
        /*00f0*/ 	.word	0x00018c40


	//   ....[21]....
        /*00f4*/ 	.word	0x00018cb0


	//   ....[22]....
        /*00f8*/ 	.word	0x00018d20


	//   ....[23]....
        /*00fc*/ 	.word	0x000191a0


	//   ....[24]....
        /*0100*/ 	.word	0x00019210


	//   ....[25]....
        /*0104*/ 	.word	0x00019280


	//   ....[26]....
        /*0108*/ 	.word	0x000192f0


	//   ....[27]....
        /*010c*/ 	.word	0x00019360


	//----- nvinfo : EIATTR_EXIT_INSTR_OFFSETS
	.align		4
.L_1774:
        /*0110*/ 	.byte	0x04, 0x1c
        /*0112*/ 	.short	(.L_1776 - .L_1775)


	//   ....[0]....
.L_1775:
        /*0114*/ 	.word	0x00000610


	//   ....[1]....
        /*0118*/ 	.word	0x00018b00


	//----- nvinfo : EIATTR_MAX_THREADS
	.align		4
.L_1776:
        /*011c*/ 	.byte	0x04, 0x05
        /*011e*/ 	.short	(.L_1778 - .L_1777)
.L_1777:
        /*0120*/ 	.word	0x00000080
        /*0124*/ 	.word	0x00000001
        /*0128*/ 	.word	0x00000001


	//----- nvinfo : EIATTR_CRS_STACK_SIZE
	.align		4
.L_1778:
        /*012c*/ 	.byte	0x04, 0x1e
        /*012e*/ 	.short	(.L_1780 - .L_1779)
.L_1779:
        /*0130*/ 	.word	0x00000000


	//----- nvinfo : EIATTR_CBANK_PARAM_SIZE
	.align		4
.L_1780:
        /*0134*/ 	.byte	0x03, 0x19
        /*0136*/ 	.short	0x00e8


	//----- nvinfo : EIATTR_PARAM_CBANK
	.align		4
        /*0138*/ 	.byte	0x04, 0x0a
        /*013a*/ 	.short	(.L_1782 - .L_1781)
	.align		4
.L_1781:
        /*013c*/ 	.word	index@(.nv.constant0._ZN10layer_norm31ln_parallel_residual_fwd_kernelINS_13Kernel_traitsI6__halfffffjLj4096ELj1ELj1ELj4ELj16ENS_18Kernel_traits_baseILj4096ES2_ffffjLj128EEEEELb1ELb1ELb1EEEvNS_9FwdParamsE)
        /*0140*/ 	.short	0x0210
        /*0142*/ 	.short	0x00e8


	//----- nvinfo : EIATTR_SW_WAR
	.align		4
.L_1782:
        /*0144*/ 	.byte	0x04, 0x36
        /*0146*/ 	.short	(.L_1784 - .L_1783)
.L_1783:
        /*0148*/ 	.word	0x00000008
.L_1784:


//--------------------- .nv.info._ZN10layer_norm31ln_parallel_residual_fwd_kernelINS_13Kernel_traitsIfffffjLj4096ELj1ELj1ELj4ELj16ENS_18Kernel_traits_baseILj4096EfffffjLj128EEEEELb0ELb0ELb0EEEvNS_9FwdParamsE --------------------------
	.section	.nv.info._ZN10layer_norm31ln_parallel_residual_fwd_kernelINS_13Kernel_traitsIfffffjLj4096ELj1ELj1ELj4ELj16ENS_18Kernel_traits_baseILj4096EfffffjLj128EEEEELb0ELb0ELb0EEEvNS_9FwdParamsE,"",@"SHT_CUDA_INFO"
	.sectionflags	@""
	.align	4


	//----- nvinfo : EIATTR_CUDA_API_VERSION
	.align		4
        /*0000*/ 	.byte	0x04, 0x37
        /*0002*/ 	.short	(.L_1786 - .L_1785)
.L_1785:
        /*0004*/ 	.word	0x00000082


	//----- nvinfo : EIATTR_KPARAM_INFO
	.align		4
.L_1786:
        /*0008*/ 	.byte	0x04, 0x17
        /*000a*/ 	.short	(.L_1788 - .L_1787)
.L_1787:
        /*000c*/ 	.word	0x00000000
        /*0010*/ 	.short	0x0000
        /*0012*/ 	.short	0x0000
        /*0014*/ 	.byte	0x00, 0xf0, 0xa1, 0x03


	//----- nvinfo : EIATTR_SPARSE_MMA_MASK
	.align		4
.L_1788:
        /*0018*/ 	.byte	0x03, 0x50
        /*001a*/ 	.short	0x0000


	//----- nvinfo : EIATTR_MAXREG_COUNT
	.align		4
        /*001c*/ 	.byte	0x03, 0x1b
        /*001e*/ 	.short	0x00ff


	//----- nvinfo : EIATTR_NUM_BARRIERS
	.align		4
        /*0020*/ 	.byte	0x02, 0x4c
        /*0022*/ 	.byte	0x01
	.zero		1


	//----- nvinfo : EIATTR_MERCURY_ISA_VERSION
	.align		4
        /*0024*/ 	.byte	0x03, 0x5f
        /*0026*/ 	.short	0x0101


	//----- nvinfo : EIATTR_COOP_GROUP_MASK_REGIDS
	.align		4
        /*0028*/ 	.byte	0x04, 0x29
        /*002a*/ 	.short	(.L_1790 - .L_1789)


	//   ....[0]....
.L_1789:
        /*002c*/ 	.word	0xffffffff


	//   ....[1]....
        /*0030*/ 	.word	0xffffffff


	//   ....[2]....
        /*0034*/ 	.word	0xffffffff


	//   ....[3]....
        /*0038*/ 	.word	0xffffffff


	//   ....[4]....
        /*003c*/ 	.word	0xffffffff


	//   ....[5]....
        /*0040*/ 	.word	0xffffffff


	//   ....[6]....
        /*0044*/ 	.word	0xffffffff


	//   ....[7]....
        /*0048*/ 	.word	0xffffffff


	//   ....[8]....
        /*004c*/ 	.word	0xffffffff


	//   ....[9]....
        /*0050*/ 	.word	0xffffffff


	//   ....[10]....
        /*0054*/ 	.word	0xffffffff


	//   ....[11]....
        /*0058*/ 	.word	0xffffffff


	//   ....[12]....
        /*005c*/ 	.word	0xffffffff


	//   ....[13]....
        /*0060*/ 	.word	0xffffffff


	//   ....[14]....
        /*0064*/ 	.word	0xffffffff


	//   ....[15]....
        /*0068*/ 	.word	0xffffffff


	//   ....[16]....
        /*006c*/ 	.word	0xffffffff


	//   ....[17]....
        /*0070*/ 	.word	0xffffffff


	//   ....[18]....
        /*0074*/ 	.word	0x050000be


	//   ....[19]....
        /*0078*/ 	.word	0x050000be


	//   ....[20]....
        /*007c*/ 	.word	0x050000be


	//   ....[21]....
        /*0080*/ 	.word	0x050000be


	//   ....[22]....
        /*0084*/ 	.word	0x050000be


	//   ....[23]....
        /*0088*/ 	.word	0x050000be


	//   ....[24]....
        /*008c*/ 	.word	0x050000be


	//   ....[25]....
        /*0090*/ 	.word	0x050000be


	//   ....[26]....
        /*0094*/ 	.word	0x050000be


	//   ....[27]....
        /*0098*/ 	.word	0x050000be


	//----- nvinfo : EIATTR_COOP_GROUP_INSTR_OFFSETS
	.align		4
.L_1790:
        /*009c*/ 	.byte	0x04, 0x28
        /*009e*/ 	.short	(.L_1792 - .L_1791)


	//   ....[0]....
.L_1791:
        /*00a0*/ 	.word	0x00003870


	//   ....[1]....
        /*00a4*/ 	.word	0x000038a0


	//   ....[2]....
        /*00a8*/ 	.word	0x000038c0


	//   ....[3]....
        /*00ac*/ 	.word	0x000038e0


	//   ....[4]....
        /*00b0*/ 	.word	0x00003900


	//   ....[5]....
        /*00b4*/ 	.word	0x00003d70


	//   ....[6]....
        /*00b8*/ 	.word	0x00003d90


	//   ....[7]....
        /*00bc*/ 	.word	0x00003db0


	//   ....[8]....
        /*00c0*/ 	.word	0x00003dd0


	//   ....[9]....
        /*00c4*/ 	.word	0x00003df0


	//   ....[10]....
        /*00c8*/ 	.word	0x00003f80


	//   ....[11]....
        /*00cc*/ 	.word	0x00003fc0


	//   ....[12]....
        /*00d0*/ 	.word	0x00003ff0


	//   ....[13]....
        /*00d4*/ 	.word	0x00004000


	//   ....[14]....
        /*00d8*/ 	.word	0x000040a0


	//   ....[15]....
        /*00dc*/ 	.word	0x000040f0


	//   ....[16]....
        /*00e0*/ 	.word	0x00004170


	//   ....[17]....
        /*00e4*/ 	.word	0x000041c0


	//   ....[18]....
        /*00e8*/ 	.word	0x000050f0


	//   ....[19]....
        /*00ec*/ 	.word	0x00005160


	//   ....[20]....
        /*00f0*/ 	.word	0x000051d0


	//   ....[21]....
        /*00f4*/ 	.word	0x00005240


	//   ....[22]....
        /*00f8*/ 	.word	0x000052b0


	//   ....[23]....
        /*00fc*/ 	.word	0x00005780


	//   ....[24]....
        /*0100*/ 	.word	0x000057f0


	//   ....[25]....
        /*0104*/ 	.word	0x00005860


	//   ....[26]....
        /*0108*/ 	.word	0x000058d0


	//   ....[27]....
        /*010c*/ 	.word	0x00005940


	//----- nvinfo : EIATTR_EXIT_INSTR_OFFSETS
	.align		4
.L_1792:
        /*0110*/ 	.byte	0x04, 0x1c
        /*0112*/ 	.short	(.L_1794 - .L_1793)


	//   ....[0]....
.L_1793:
        /*0114*/ 	.word	0x000010f0


	//   ....[1]....
        /*0118*/ 	.word	0x00005090


	//----- nvinfo : EIATTR_MAX_THREADS
	.align		4
.L_1794:
        /*011c*/ 	.byte	0x04, 0x05
        /*011e*/ 	.short	(.L_1796 - .L_1795)
.L_1795:
        /*0120*/ 	.word	0x00000080
        /*0124*/ 	.word	0x00000001
        /*0128*/ 	.word	0x00000001


	//----- nvinfo : EIATTR_CRS_STACK_SIZE
	.align		4
.L_1796:
        /*012c*/ 	.byte	0x04, 0x1e
        /*012e*/ 	.short	(.L_1798 - .L_1797)
.L_1797:
        /*0130*/ 	.word	0x00000000


	//----- nvinfo : EIATTR_CBANK_PARAM_SIZE
	.align		4
.L_1798:
        /*0134*/ 	.byte	0x03, 0x19
        /*0136*/ 	.short	0x00e8


	//----- nvinfo : EIATTR_PARAM_CBANK
	.align		4
        /*0138*/ 	.byte	0x04, 0x0a
        /*013a*/ 	.short	(.L_1800 - .L_1799)
	.align		4
.L_1799:
        /*013c*/ 	.word	index@(.nv.constant0._ZN10layer_norm31ln_parallel_residual_fwd_kernelINS_13Kernel_traitsIfffffjLj4096ELj1ELj1ELj4ELj16ENS_18Kernel_traits_baseILj4096EfffffjLj128EEEEELb0ELb0ELb0EEEvNS_9FwdParamsE)
        /*0140*/ 	.short	0x0210
        /*0142*/ 	.short	0x00e8


	//----- nvinfo : EIATTR_SW_WAR
	.align		4
.L_1800:
        /*0144*/ 	.byte	0x04, 0x36
        /*0146*/ 	.short	(.L_1802 - .L_1801)
.L_1801:
        /*0148*/ 	.word	0x00000008
.L_1802:


//--------------------- .nv.info._ZN10layer_norm31ln_parallel_residual_fwd_kernelINS_13Kernel_traitsIfffffjLj4096ELj1ELj1ELj4ELj16ENS_18Kernel_traits_baseILj4096EfffffjLj128EEEEELb0ELb0ELb1EEEvNS_9FwdParamsE --------------------------
	.section	.nv.info._ZN10layer_norm31ln_parallel_residual_fwd_kernelINS_13Kernel_traitsIfffffjLj4096ELj1ELj1ELj4ELj16ENS_18Kernel_traits_baseILj4096EfffffjLj128EEEEELb0ELb0ELb1EEEvNS_9FwdParamsE,"",@"SHT_CUDA_INFO"
	.sectionflags	@""
	.align	4


	//----- nvinfo : EIATTR_CUDA_API_VERSION
	.align		4
        /*0000*/ 	.byte	0x04, 0x37
        /*0002*/ 	.short	(.L_1804 - .L_1803)
.L_1803:
        /*0004*/ 	.word	0x00000082


	//----- nvinfo : EIATTR_KPARAM_INFO
	.align		4
.L_1804:
        /*0008*/ 	.byte	0x04, 0x17
        /*000a*/ 	.short	(.L_1806 - .L_1805)
.L_1805:
        /*000c*/ 	.word	0x00000000
        /*0010*/ 	.short	0x0000
        /*0012*/ 	.short	0x0000
        /*0014*/ 	.byte	0x00, 0xf0, 0xa1, 0x03


	//----- nvinfo : EIATTR_SPARSE_MMA_MASK
	.align		4
.L_1806:
        /*0018*/ 	.byte	0x03, 0x50
        /*001a*/ 	.short	0x0000


	//----- nvinfo : EIATTR_MAXREG_COUNT
	.align		4
        /*001c*/ 	.byte	0x03, 0x1b
        /*001e*/ 	.short	0x00ff


	//----- nvinfo : EIATTR_NUM_BARRIERS
	.align		4
        /*0020*/ 	.byte	0x02, 0x4c
        /*0022*/ 	.byte	0x01
	.zero		1


	//----- nvinfo : EIATTR_MERCURY_ISA_VERSION
	.align		4
        /*0024*/ 	.byte	0x03, 0x5f
        /*0026*/ 	.short	0x0101


	//----- nvinfo : EIATTR_COOP_GROUP_MASK_REGIDS
	.align		4
        /*0028*/ 	.byte	0x04, 0x29
        /*002a*/ 	.short	(.L_1808 - .L_1807)


	//   ....[0]....
.L_1807:
        /*002c*/ 	.word	0xffffffff


	//   ....[1]....
        /*0030*/ 	.word	0xffffffff


	//   ....[2]....
        /*0034*/ 	.word	0xffffffff


	//   ....[3]....
        /*0038*/ 	.word	0xffffffff


	//   ....[4]....
        /*003c*/ 	.word	0xffffffff


	//   ....[5]....
        /*0040*/ 	.word	0xffffffff


	//   ....[6]....
        /*0044*/ 	.word	0xffffffff


	//   ....[7]....
        /*0048*/ 	.word	0xffffffff


	//   ....[8]....
        /*004c*/ 	.word	0xffffffff


	//   ....[9]....
        /*0050*/ 	.word	0xffffffff


	//   ....[10]....
        /*0054*/ 	.word	0xffffffff


	//   ....[11]....
        /*0058*/ 	.word	0xffffffff


	//   ....[12]....
        /*005c*/ 	.word	0xffffffff


	//   ....[13]....
        /*0060*/ 	.word	0xffffffff


	//   ....[14]....
        /*0064*/ 	.word	0xffffffff


	//   ....[15]....
        /*0068*/ 	.word	0xffffffff


	//   ....[16]....
        /*006c*/ 	.word	0xffffffff


	//   ....[17]....
        /*0070*/ 	.word	0xffffffff


	//   ....[18]....
        /*0074*/ 	.word	0x050000c0


	//   ....[19]....
        /*0078*/ 	.word	0x050000c0


	//   ....[20]....
        /*007c*/ 	.word	0x050000c0


	//   ....[21]....
        /*0080*/ 	.word	0x050000c0


	//   ....[22]....
        /*0084*/ 	.word	0x050000c0


	//   ....[23]....
        /*0088*/ 	.word	0x050000c0


	//   ....[24]....
        /*008c*/ 	.word	0x050000c0


	//   ....[25]....
        /*0090*/ 	.word	0x050000c0


	//   ....[26]....
        /*0094*/ 	.word	0x050000c0


	//   ....[27]....
        /*0098*/ 	.word	0x050000c0


	//----- nvinfo : EIATTR_COOP_GROUP_INSTR_OFFSETS
	.align		4
.L_1808:
        /*009c*/ 	.byte	0x04, 0x28
        /*009e*/ 	.short	(.L_1810 - .L_1809)


	//   ....[0]....
.L_1809:
        /*00a0*/ 	.word	0x00002a40


	//   ....[1]....
        /*00a4*/ 	.word	0x00002a60


	//   ....[2]....
        /*00a8*/ 	.word	0x00002a80


	//   ....[3]....
        /*00ac*/ 	.word	0x00002aa0


	//   ....[4]....
        /*00b0*/ 	.word	0x00002ac0


	//   ....[5]....
        /*00b4*/ 	.word	0x00002ef0


	//   ....[6]....
        /*00b8*/ 	.word	0x00002f10


	//   ....[7]....
        /*00bc*/ 	.word	0x00002f30


	//   ....[8]....
        /*00c0*/ 	.word	0x00002f50


	//   ....[9]....
        /*00c4*/ 	.word	0x00002f70


	//   ....[10]....
        /*00c8*/ 	.word	0x000030f0


	//   ....[11]....
        /*00cc*/ 	.word	0x00003140


	//   ....[12]....
        /*00d0*/ 	.word	0x00003170


	//   ....[13]....
        /*00d4*/ 	.word	0x00003180


	//   ....[14]....
        /*00d8*/ 	.word	0x00003210


	//   ....[15]....
        /*00dc*/ 	.word	0x00003270


	//   ....[16]....
        /*00e0*/ 	.word	0x00003300


	//   ....[17]....
        /*00e4*/ 	.word	0x00003330


	//   ....[18]....
        /*00e8*/ 	.word	0x00003ee0


	//   ....[19]....
        /*00ec*/ 	.word	0x00003f50


	//   ....[20]....
        /*00f0*/ 	.word	0x00003fc0


	//   ....[21]....
        /*00f4*/ 	.word	0x00004030


	//   ....[22]....
        /*00f8*/ 	.word	0x000040a0


	//   ....[23]....
        /*00fc*/ 	.word	0x00004510


	//   ....[24]....
        /*0100*/ 	.word	0x00004580


	//   ....[25]....
        /*0104*/ 	.word	0x000045f0


	//   ....[26]....
        /*0108*/ 	.word	0x00004660


	//   ....[27]....
        /*010c*/ 	.word	0x000046d0


	//----- nvinfo : EIATTR_EXIT_INSTR_OFFSETS
	.align		4
.L_1810:
        /*0110*/ 	.byte	0x04, 0x1c
        /*0112*/ 	.short	(.L_1812 - .L_1811)


	//   ....[0]....
.L_1811:
        /*0114*/ 	.word	0x00000960


	//   ....[1]....
        /*0118*/ 	.word	0x00003e80


	//----- nvinfo : EIATTR_MAX_THREADS
	.align		4
.L_1812:
        /*011c*/ 	.byte	0x04, 0x05
        /*011e*/ 	.short	(.L_1814 - .L_1813)
.L_1813:
        /*0120*/ 	.word	0x00000080
        /*0124*/ 	.word	0x00000001
        /*0128*/ 	.word	0x00000001


	//----- nvinfo : EIATTR_CRS_STACK_SIZE
	.align		4
.L_1814:
        /*012c*/ 	.byte	0x04, 0x1e
        /*012e*/ 	.short	(.L_1816 - .L_1815)
.L_1815:
        /*0130*/ 	.word	0x00000000


	//----- nvinfo : EIATTR_CBANK_PARAM_SIZE
	.align		4
.L_1816:
        /*0134*/ 	.byte	0x03, 0x19
        /*0136*/ 	.short	0x00e8


	//----- nvinfo : EIATTR_PARAM_CBANK
	.align		4
        /*0138*/ 	.byte	0x04, 0x0a
        /*013a*/ 	.short	(.L_1818 - .L_1817)
	.align		4
.L_1817:
        /*013c*/ 	.word	index@(.nv.constant0._ZN10layer_norm31ln_parallel_residual_fwd_kernelINS_13Kernel_traitsIfffffjLj4096ELj1ELj1ELj4ELj16ENS_18Kernel_traits_baseILj4096EfffffjLj128EEEEELb0ELb0ELb1EEEvNS_9FwdParamsE)
        /*0140*/ 	.short	0x0210
        /*0142*/ 	.short	0x00e8


	//----- nvinfo : EIATTR_SW_WAR
	.align		4
.L_1818:
        /*0144*/ 	.byte	0x04, 0x36
        /*0146*/ 	.short	(.L_1820 - .L_1819)
.L_1819:
        /*0148*/ 	.word	0x00000008
.L_1820:


//--------------------- .nv.info._ZN10layer_norm31ln_parallel_residual_fwd_kernelINS_13Kernel_traitsIfffffjLj4096ELj1ELj1ELj4ELj16ENS_18Kernel_traits_baseILj4096EfffffjLj128EEEEELb0ELb1ELb0EEEvNS_9FwdParamsE --------------------------
	.section	.nv.info._ZN10layer_norm31ln_parallel_residual_fwd_kernelINS_13Kernel_traitsIfffffjLj4096ELj1ELj1ELj4ELj16ENS_18Kernel_traits_baseILj4096EfffffjLj128EEEEELb0ELb1ELb0EEEvNS_9FwdParamsE,"",@"SHT_CUDA_INFO"
	.sectionflags	@""
	.align	4


	//----- nvinfo : EIATTR_CUDA_API_VERSION
	.align		4
        /*0000*/ 	.byte	0x04, 0x37
        /*0002*/ 	.short	(.L_1822 - .L_1821)
.L_1821:
        /*0004*/ 	.word	0x00000082


	//----- nvinfo : EIATTR_KPARAM_INFO
	.align		4
.L_1822:
        /*0008*/ 	.byte	0x04, 0x17
        /*000a*/ 	.short	(.L_1824 - .L_1823)
.L_1823:
        /*000c*/ 	.word	0x00000000
        /*0010*/ 	.short	0x0000
        /*0012*/ 	.short	0x0000
        /*0014*/ 	.byte	0x00, 0xf0, 0xa1, 0x03


	//----- nvinfo : EIATTR_SPARSE_MMA_MASK
	.align		4
.L_1824:
        /*0018*/ 	.byte	0x03, 0x50
        /*001a*/ 	.short	0x0000


	//----- nvinfo : EIATTR_MAXREG_COUNT
	.align		4
        /*001c*/ 	.byte	0x03, 0x1b
        /*001e*/ 	.short	0x00ff


	//----- nvinfo : EIATTR_NUM_BARRIERS
	.align		4
        /*0020*/ 	.byte	0x02, 0x4c
        /*0022*/ 	.byte	0x01
	.zero		1


	//----- nvinfo : EIATTR_MERCURY_ISA_VERSION
	.align		4
        /*0024*/ 	.byte	0x03, 0x5f
        /*0026*/ 	.short	0x0101


	//----- nvinfo : EIATTR_COOP_GROUP_MASK_REGIDS
	.align		4
        /*0028*/ 	.byte	0x04, 0x29
        /*002a*/ 	.short	(.L_1826 - .L_1825)


	//   ....[0]....
.L_1825:
        /*002c*/ 	.word	0xffffffff


	//   ....[1]....
        /*0030*/ 	.word	0xffffffff


	//   ....[2]....
        /*0034*/ 	.word	0xffffffff


	//   ....[3]....
        /*0038*/ 	.word	0xffffffff


	//   ....[4]....
        /*003c*/ 	.word	0xffffffff


	//   ....[5]....
        /*0040*/ 	.word	0xffffffff


	//   ....[6]....
        /*0044*/ 	.word	0xffffffff


	//   ....[7]....
        /*0048*/ 	.word	0xffffffff


	//   ....[8]....
        /*004c*/ 	.word	0xffffffff


	//   ....[9]....
        /*0050*/ 	.word	0xffffffff


	//   ....[10]....
        /*0054*/ 	.word	0xffffffff


	//   ....[11]....
        /*0058*/ 	.word	0xffffffff


	//   ....[12]....
        /*005c*/ 	.word	0xffffffff


	//   ....[13]....
        /*0060*/ 	.word	0xffffffff


	//   ....[14]....
        /*0064*/ 	.word	0xffffffff


	//   ....[15]....
        /*0068*/ 	.word	0xffffffff


	//   ....[16]....
        /*006c*/ 	.word	0xffffffff


	//   ....[17]....
        /*0070*/ 	.word	0xffffffff


	//   ....[18]....
        /*0074*/ 	.word	0x0500007b


	//   ....[19]....
        /*0078*/ 	.word	0x0500007b


	//   ....[20]....
        /*007c*/ 	.word	0x0500007b


	//   ....[21]....
        /*0080*/ 	.word	0x0500007b


	//   ....[22]....
        /*0084*/ 	.word	0x0500007b


	//   ....[23]....
        /*0088*/ 	.word	0x0500007b


	//   ....[24]....
        /*008c*/ 	.word	0x0500007b


	//   ....[25]....
        /*0090*/ 	.word	0x0500007b


	//   ....[26]....
        /*0094*/ 	.word	0x0500007b


	//   ....[27]....
        /*0098*/ 	.word	0x0500007b


	//----- nvinfo : EIATTR_COOP_GROUP_INSTR_OFFSETS
	.align		4
.L_1826:
        /*009c*/ 	.byte	0x04, 0x28
        /*009e*/ 	.short	(.L_1828 - .L_1827)


	//   ....[0]....
.L_1827:
        /*00a0*/ 	.word	0x00003090


	//   ....[1]....
        /*00a4*/ 	.word	0x000030c0


	//   ....[2]....
        /*00a8*/ 	.word	0x000030e0


	//   ....[3]....
        /*00ac*/ 	.word	0x00003100


	//   ....[4]....
        /*00b0*/ 	.word	0x00003120


	//   ....[5]....
        /*00b4*/ 	.word	0x00003580


	//   ....[6]....
        /*00b8*/ 	.word	0x000035a0


	//   ....[7]....
        /*00bc*/ 	.word	0x000035c0


	//   ....[8]....
        /*00c0*/ 	.word	0x000035e0


	//   ....[9]....
        /*00c4*/ 	.word	0x00003600


	//   ....[10]....
        /*00c8*/ 	.word	0x00003740


	//   ....[11]....
        /*00cc*/ 	.word	0x000037d0


	//   ....[12]....
        /*00d0*/ 	.word	0x000037e0


	//   ....[13]....
        /*00d4*/ 	.word	0x00003850


	//   ....[14]....
        /*00d8*/ 	.word	0x000038d0


	//   ....[15]....
        /*00dc*/ 	.word	0x00003970


	//   ....[16]....
        /*00e0*/ 	.word	0x00003980


	//   ....[17]....
        /*00e4*/ 	.word	0x000039d0


	//   ....[18]....
        /*00e8*/ 	.word	0x00004520


	//   ....[19]....
        /*00ec*/ 	.word	0x00004580


	//   ....[20]....
        /*00f0*/ 	.word	0x000045e0


	//   ....[21]....
        /*00f4*/ 	.word	0x00004640


	//   ....[22]....
        /*00f8*/ 	.word	0x000046a0


	//   ....[23]....
        /*00fc*/ 	.word	0x00004b50


	//   ....[24]....
        /*0100*/ 	.word	0x00004ba0


	//   ....[25]....
        /*0104*/ 	.word	0x00004c00


	//   ....[26]....
        /*0108*/ 	.word	0x00004c60


	//   ....[27]....
        /*010c*/ 	.word	0x00004cc0


	//----- nvinfo : EIATTR_EXIT_INSTR_OFFSETS
	.align		4
.L_1828:
        /*0110*/ 	.byte	0x04, 0x1c
        /*0112*/ 	.short	(.L_1830 - .L_1829)


	//   ....[0]....
.L_1829:
        /*0114*/ 	.word	0x00000980


	//   ....[1]....
        /*0118*/ 	.word	0x000044d0


	//----- nvinfo : EIATTR_MAX_THREADS
	.align		4
.L_1830:
        /*011c*/ 	.byte	0x04, 0x05
        /*011e*/ 	.short	(.L_1832 - .L_1831)
.L_1831:
        /*0120*/ 	.word	0x00000080
        /*0124*/ 	.word	0x00000001
        /*0128*/ 	.word	0x00000001


	//----- nvinfo : EIATTR_CRS_STACK_SIZE
	.align		4
.L_1832:
        /*012c*/ 	.byte	0x04, 0x1e
        /*012e*/ 	.short	(.L_1834 - .L_1833)
.L_1833:
        /*0130*/ 	.word	0x00000000


	//----- nvinfo : EIATTR_CBANK_PARAM_SIZE
	.align		4
.L_1834:
        /*0134*/ 	.byte	0x03, 0x19
        /*0136*/ 	.short	0x00e8


	//----- nvinfo : EIATTR_PARAM_CBANK
	.align		4
        /*0138*/ 	.byte	0x04, 0x0a
        /*013a*/ 	.short	(.L_1836 - .L_1835)
	.align		4
.L_1835:
        /*013c*/ 	.word	index@(.nv.constant0._ZN10layer_norm31ln_parallel_residual_fwd_kernelINS_13Kernel_traitsIfffffjLj4096ELj1ELj1ELj4ELj16ENS_18Kernel_traits_baseILj4096EfffffjLj128EEEEELb0ELb1ELb0EEEvNS_9FwdParamsE)
        /*0140*/ 	.short	0x0210
        /*0142*/ 	.short	0x00e8


	//----- nvinfo : EIATTR_SW_WAR
	.align		4
.L_1836:
        /*0144*/ 	.byte	0x04, 0x36
        /*0146*/ 	.short	(.L_1838 - .L_1837)
.L_1837:
        /*0148*/ 	.word	0x00000008
.L_1838:


//--------------------- .nv.info._ZN10layer_norm31ln_parallel_residual_fwd_kernelINS_13Kernel_traitsIfffffjLj4096ELj1ELj1ELj4ELj16ENS_18Kernel_traits_baseILj4096EfffffjLj128EEEEELb0ELb1ELb1EEEvNS_9FwdParamsE --------------------------
	.section	.nv.info._ZN10layer_norm31ln_parallel_residual_fwd_kernelINS_13Kernel_traitsIfffffjLj4096ELj1ELj1ELj4ELj16ENS_18Kernel_traits_baseILj4096EfffffjLj128EEEEELb0ELb1ELb1EEEvNS_9FwdParamsE,"",@"SHT_CUDA_INFO"
	.sectionflags	@""
	.align	4


	//----- nvinfo : EIATTR_CUDA_API_VERSION
	.align		4
        /*0000*/ 	.byte	0x04, 0x37
        /*0002*/ 	.short	(.L_1840 - .L_1839)
.L_1839:
        /*0004*/ 	.word	0x00000082


	//----- nvinfo : EIATTR_KPARAM_INFO
	.align		4
.L_1840:
        /*0008*/ 	.byte	0x04, 0x17
        /*000a*/ 	.short	(.L_1842 - .L_1841)
.L_1841:
        /*000c*/ 	.word	0x00000000
        /*0010*/ 	.short	0x0000
        /*0012*/ 	.short	0x0000
        /*0014*/ 	.byte	0x00, 0xf0, 0xa1, 0x03


	//----- nvinfo : EIATTR_SPARSE_MMA_MASK
	.align		4
.L_1842:
        /*0018*/ 	.byte	0x03, 0x50
        /*001a*/ 	.short	0x0000


	//----- nvinfo : EIATTR_MAXREG_COUNT
	.align		4
        /*001c*/ 	.byte	0x03, 0x1b
        /*001e*/ 	.short	0x00ff


	//----- nvinfo : EIATTR_NUM_BARRIERS
	.align		4
        /*0020*/ 	.byte	0x02, 0x4c
        /*0022*/ 	.byte	0x01
	.zero		1


	//----- nvinfo : EIATTR_MERCURY_ISA_VERSION
	.align		4
        /*0024*/ 	.byte	0x03, 0x5f
        /*0026*/ 	.short	0x0101


	//----- nvinfo : EIATTR_COOP_GROUP_MASK_REGIDS
	.align		4
        /*0028*/ 	.byte	0x04, 0x29
        /*002a*/ 	.short	(.L_1844 - .L_1843)


	//   ....[0]....
.L_1843:
        /*002c*/ 	.word	0xffffffff


	//   ....[1]....
        /*0030*/ 	.word	0xffffffff


	//   ....[2]....
        /*0034*/ 	.word	0xffffffff


	//   ....[3]....
        /*0038*/ 	.word	0xffffffff


	//   ....[4]....
        /*003c*/ 	.word	0xffffffff


	//   ....[5]....
        /*0040*/ 	.word	0xffffffff


	//   ....[6]....
        /*0044*/ 	.word	0xffffffff


	//   ....[7]....
        /*0048*/ 	.word	0xffffffff


	//   ....[8]....
        /*004c*/ 	.word	0xffffffff


	//   ....[9]....
        /*0050*/ 	.word	0xffffffff


	//   ....[10]....
        /*0054*/ 	.word	0xffffffff


	//   ....[11]....
        /*0058*/ 	.word	0xffffffff


	//   ....[12]....
        /*005c*/ 	.word	0xffffffff


	//   ....[13]....
        /*0060*/ 	.word	0xffffffff


	//   ....[14]....
        /*0064*/ 	.word	0xffffffff


	//   ....[15]....
        /*0068*/ 	.word	0xffffffff


	//   ....[16]....
        /*006c*/ 	.word	0xffffffff


	//   ....[17]....
        /*0070*/ 	.word	0xffffffff


	//   ....[18]....
        /*0074*/ 	.word	0x05000084


	//   ....[19]....
        /*0078*/ 	.word	0x05000084


	//   ....[20]....
        /*007c*/ 	.word	0x05000084


	//   ....[21]....
        /*0080*/ 	.word	0x05000084


	//   ....[22]....
        /*0084*/ 	.word	0x05000084


	//   ....[23]....
        /*0088*/ 	.word	0x05000084


	//   ....[24]....
        /*008c*/ 	.word	0x05000084


	//   ....[25]....
        /*0090*/ 	.word	0x05000084


	//   ....[26]....
        /*0094*/ 	.word	0x05000084


	//   ....[27]....
        /*0098*/ 	.word	0x05000084


	//----- nvinfo : EIATTR_COOP_GROUP_INSTR_OFFSETS
	.align		4
.L_1844:
        /*009c*/ 	.byte	0x04, 0x28
        /*009e*/ 	.short	(.L_1846 - .L_1845)


	//   ....[0]....
.L_1845:
        /*00a0*/ 	.word	0x000023d0


	//   ....[1]....
        /*00a4*/ 	.word	0x000023f0


	//   ....[2]....
        /*00a8*/ 	.word	0x00002410


	//   ....[3]....
        /*00ac*/ 	.word	0x00002430


	//   ....[4]....
        /*00b0*/ 	.word	0x00002450


	//   ....[5]....
        /*00b4*/ 	.word	0x00002880


	//   ....[6]....
        /*00b8*/ 	.word	0x000028a0


	//   ....[7]....
        /*00bc*/ 	.word	0x000028c0


	//   ....[8]....
        /*00c0*/ 	.word	0x000028e0


	//   ....[9]....
        /*00c4*/ 	.word	0x00002900


	//   ....[10]....
        /*00c8*/ 	.word	0x00002a50


	//   ....[11]....
        /*00cc*/ 	.word	0x00002aa0


	//   ....[12]....
        /*00d0*/ 	.word	0x00002ac0


	//   ....[13]....
        /*00d4*/ 	.word	0x00002ad0


	//   ....[14]....
        /*00d8*/ 	.word	0x00002b70


	//   ....[15]....
        /*00dc*/ 	.word	0x00002bd0


	//   ....[16]....
        /*00e0*/ 	.word	0x00002c40


	//   ....[17]....
        /*00e4*/ 	.word	0x00002c80


	//   ....[18]....
        /*00e8*/ 	.word	0x00003570


	//   ....[19]....
        /*00ec*/ 	.word	0x000035e0


	//   ....[20]....
        /*00f0*/ 	.word	0x00003650


	//   ....[21]....
        /*00f4*/ 	.word	0x000036c0


	//   ....[22]....
        /*00f8*/ 	.word	0x00003730


	//   ....[23]....
        /*00fc*/ 	.word	0x00003ba0


	//   ....[24]....
        /*0100*/ 	.word	0x00003c10


	//   ....[25]....
        /*0104*/ 	.word	0x00003c80


	//   ....[26]....
        /*0108*/ 	.word	0x00003cf0


	//   ....[27]....
        /*010c*/ 	.word	0x00003d60


	//----- nvinfo : EIATTR_EXIT_INSTR_OFFSETS
	.align		4
.L_1846:
        /*0110*/ 	.byte	0x04, 0x1c
        /*0112*/ 	.short	(.L_1848 - .L_1847)


	//   ....[0]....
.L_1847:
        /*0114*/ 	.word	0x000002e0


	//   ....[1]....
        /*0118*/ 	.word	0x00003510


	//----- nvinfo : EIATTR_MAX_THREADS
	.align		4
.L_1848:
        /*011c*/ 	.byte	0x04, 0x05
        /*011e*/ 	.short	(.L_1850 - .L_1849)
.L_1849:
        /*0120*/ 	.word	0x00000080
        /*0124*/ 	.word	0x00000001
        /*0128*/ 	.word	0x00000001


	//----- nvinfo : EIATTR_CRS_STACK_SIZE
	.align		4
.L_1850:
        /*012c*/ 	.byte	0x04, 0x1e
        /*012e*/ 	.short	(.L_1852 - .L_1851)
.L_1851:
        /*0130*/ 	.word	0x00000000


	//----- nvinfo : EIATTR_CBANK_PARAM_SIZE
	.align		4
.L_1852:
        /*0134*/ 	.byte	0x03, 0x19
        /*0136*/ 	.short	0x00e8


	//----- nvinfo : EIATTR_PARAM_CBANK
	.align		4
        /*0138*/ 	.byte	0x04, 0x0a
        /*013a*/ 	.short	(.L_1854 - .L_1853)
	.align		4
.L_1853:
        /*013c*/ 	.word	index@(.nv.constant0._ZN10layer_norm31ln_parallel_residual_fwd_kernelINS_13Kernel_traitsIfffffjLj4096ELj1ELj1ELj4ELj16ENS_18Kernel_traits_baseILj4096EfffffjLj128EEEEELb0ELb1ELb1EEEvNS_9FwdParamsE)
        /*0140*/ 	.short	0x0210
        /*0142*/ 	.short	0x00e8


	//----- nvinfo : EIATTR_SW_WAR
	.align		4
.L_1854:
        /*0144*/ 	.byte	0x04, 0x36
        /*0146*/ 	.short	(.L_1856 - .L_1855)
.L_1855:
        /*0148*/ 	.word	0x00000008
.L_1856:


//--------------------- .nv.info._ZN10layer_norm31ln_parallel_residual_fwd_kernelINS_13Kernel_traitsIfffffjLj4096ELj1ELj1ELj4ELj16ENS_18Kernel_traits_baseILj4096EfffffjLj128EEEEELb1ELb0ELb0EEEvNS_9FwdParamsE --------------------------
	.section	.nv.info._ZN10layer_norm31ln_parallel_residual_fwd_kernelINS_13Kernel_traitsIfffffjLj4096ELj1ELj1ELj4ELj16ENS_18Kernel_traits_baseILj4096EfffffjLj128EEEEELb1ELb0ELb0EEEvNS_9FwdParamsE,"",@"SHT_CUDA_INFO"
	.sectionflags	@""
	.align	4


	//----- nvinfo : EIATTR_CUDA_API_VERSION
	.align		4
        /*0000*/ 	.byte	0x04, 0x37
        /*0002*/ 	.short	(.L_1858 - .L_1857)
.L_1857:
        /*0004*/ 	.word	0x00000082


	//----- nvinfo : EIATTR_KPARAM_INFO
	.align		4
.L_1858:
        /*0008*/ 	.byte	0x04, 0x17
        /*000a*/ 	.short	(.L_1860 - .L_1859)
.L_1859:
        /*000c*/ 	.word	0x00000000
        /*0010*/ 	.short	0x0000
        /*0012*/ 	.short	0x0000
        /*0014*/ 	.byte	0x00, 0xf0, 0xa1, 0x03


	//----- nvinfo : EIATTR_SPARSE_MMA_MASK
	.align		4
.L_1860:
        /*0018*/ 	.byte	0x03, 0x50
        /*001a*/ 	.short	0x0000


	//----- nvinfo : EIATTR_MAXREG_COUNT
	.align		4
        /*001c*/ 	.byte	0x03, 0x1b
        /*001e*/ 	.short	0x00ff


	//----- nvinfo : EIATTR_NUM_BARRIERS
	.align		4
        /*0020*/ 	.byte	0x02, 0x4c
        /*0022*/ 	.byte	0x01
	.zero		1


	//----- nvinfo : EIATTR_MERCURY_ISA_VERSION
	.align		4
        /*0024*/ 	.byte	0x03, 0x5f
        /*0026*/ 	.short	0x0101


	//----- nvinfo : EIATTR_COOP_GROUP_MASK_REGIDS
	.align		4
        /*0028*/ 	.byte	0x04, 0x29
        /*002a*/ 	.short	(.L_1862 - .L_1861)


	//   ....[0]....
.L_1861:
        /*002c*/ 	.word	0xffffffff


	//   ....[1]....
        /*0030*/ 	.word	0xffffffff


	//   ....[2]....
        /*0034*/ 	.word	0xffffffff


	//   ....[3]....
        /*0038*/ 	.word	0xffffffff


	//   ....[4]....
        /*003c*/ 	.word	0xffffffff


	//   ....[5]....
        /*0040*/ 	.word	0xffffffff


	//   ....[6]....
        /*0044*/ 	.word	0xffffffff


	//   ....[7]....
        /*0048*/ 	.word	0xffffffff


	//   ....[8]....
        /*004c*/ 	.word	0xffffffff


	//   ....[9]....
        /*0050*/ 	.word	0xffffffff


	//   ....[10]....
        /*0054*/ 	.word	0xffffffff


	//   ....[11]....
        /*0058*/ 	.word	0xffffffff


	//   ....[12]....
        /*005c*/ 	.word	0xffffffff


	//   ....[13]....
        /*0060*/ 	.word	0xffffffff


	//   ....[14]....
        /*0064*/ 	.word	0xffffffff


	//   ....[15]....
        /*0068*/ 	.word	0xffffffff


	//   ....[16]....
        /*006c*/ 	.word	0xffffffff


	//   ....[17]....
        /*0070*/ 	.word	0xffffffff


	//   ....[18]....
        /*0074*/ 	.word	0x050000d9


	//   ....[19]....
        /*0078*/ 	.word	0x050000d9


	//   ....[20]....
        /*007c*/ 	.word	0x050000d9


	//   ....[21]....
        /*0080*/ 	.word	0x050000d9


	//   ....[22]....
        /*0084*/ 	.word	0x050000d9


	//   ....[23]....
        /*0088*/ 	.word	0x050000d9


	//   ....[24]....
        /*008c*/ 	.word	0x050000d9


	//   ....[25]....
        /*0090*/ 	.word	0x050000d9


	//   ....[26]....
        /*0094*/ 	.word	0x050000d9


	//   ....[27]....
        /*0098*/ 	.word	0x050000d9


	//----- nvinfo : EIATTR_COOP_GROUP_INSTR_OFFSETS
	.align		4
.L_1862:
        /*009c*/ 	.byte	0x04, 0x28
        /*009e*/ 	.short	(.L_1864 - .L_1863)


	//   ....[0]....
.L_1863:
        /*00a0*/ 	.word	0x00018bf0


	//   ....[1]....
        /*00a4*/ 	.word	0x00018c40


	//   ....[2]....
        /*00a8*/ 	.word	0x00018c60


	//   ....[3]....
        /*00ac*/ 	.word	0x00018c80


	//   ....[4]....
        /*00b0*/ 	.word	0x00018ca0


	//   ....[5]....
        /*00b4*/ 	.word	0x000190f0


	//   ....[6]....
        /*00b8*/ 	.word	0x00019110


	//   ....[7]....
        /*00bc*/ 	.word	0x00019130


	//   ....[8]....
        /*00c0*/ 	.word	0x00019150


	//   ....[9]....
        /*00c4*/ 	.word	0x00019170


	//   ....[10]....
        /*00c8*/ 	.word	0x00019320


	//   ....[11]....
        /*00cc*/ 	.word	0x00019360


	//   ....[12]....
        /*00d0*/ 	.word	0x00019390


	//   ....[13]....
        /*00d4*/ 	.word	0x000193a0


	//   ....[14]....
        /*00d8*/ 	.word	0x00019440


	//   ....[15]....
        /*00dc*/ 	.word	0x00019490


	//   ....[16]....
        /*00e0*/ 	.word	0x00019530


	//   ....[17]....
        /*00e4*/ 	.word	0x00019560


	//   ....[18]....
        /*00e8*/ 	.word	0x0001a4d0


	//   ....[19]....
        /*00ec*/ 	.word	0x0001a540


	//   ....[20]....
        /*00f0*/ 	.word	0x0001a5b0


	//   ....[21]....
        /*00f4*/ 	.word	0x0001a620


	//   ....[22]....
        /*00f8*/ 	.word	0x0001a690


	//   ....[23]....
        /*00fc*/ 	.word	0x0001ab40


	//   ....[24]....
        /*0100*/ 	.word	0x0001abb0


	//   ....[25]....
        /*0104*/ 	.word	0x0001ac20


	//   ....[26]....
        /*0108*/ 	.word	0x0001ac90


	//   ....[27]....
        /*010c*/ 	.word	0x0001ad00


	//----- nvinfo : EIATTR_EXIT_INSTR_OFFSETS
	.align		4
.L_1864:
        /*0110*/ 	.byte	0x04, 0x1c
        /*0112*/ 	.short	(.L_1866 - .L_1865)


	//   ....[0]....
.L_1865:
        /*0114*/ 	.word	0x00001500


	//   ....[1]....
        /*0118*/ 	.word	0x0001a450


	//----- nvinfo : EIATTR_MAX_THREADS
	.align		4
.L_1866:
        /*011c*/ 	.byte	0x04, 0x05
        /*011e*/ 	.short	(.L_1868 - .L_1867)
.L_1867:
        /*0120*/ 	.word	0x00000080
        /*0124*/ 	.word	0x00000001
        /*0128*/ 	.word	0x00000001


	//----- nvinfo : EIATTR_CRS_STACK_SIZE
	.align		4
.L_1868:
        /*012c*/ 	.byte	0x04, 0x1e
        /*012e*/ 	.short	(.L_1870 - .L_1869)
.L_1869:
        /*0130*/ 	.word	0x00000000


	//----- nvinfo : EIATTR_CBANK_PARAM_SIZE
	.align		4
.L_1870:
        /*0134*/ 	.byte	0x03, 0x19
        /*0136*/ 	.short	0x00e8


	//----- nvinfo : EIATTR_PARAM_CBANK
	.align		4
        /*0138*/ 	.byte	0x04, 0x0a
        /*013a*/ 	.short	(.L_1872 - .L_1871)
	.align		4
.L_1871:
        /*013c*/ 	.word	index@(.nv.constant0._ZN10layer_norm31ln_parallel_residual_fwd_kernelINS_13Kernel_traitsIfffffjLj4096ELj1ELj1ELj4ELj16ENS_18Kernel_traits_baseILj4096EfffffjLj128EEEEELb1ELb0ELb0EEEvNS_9FwdParamsE)
        /*0140*/ 	.short	0x0210
        /*0142*/ 	.short	0x00e8


	//----- nvinfo : EIATTR_SW_WAR
	.align		4
.L_1872:
        /*0144*/ 	.byte	0x04, 0x36
        /*0146*/ 	.short	(.L_1874 - .L_1873)
.L_1873:
        /*0148*/ 	.word	0x00000008
.L_1874:


//--------------------- .nv.info._ZN10layer_norm31ln_parallel_residual_fwd_kernelINS_13Kernel_traitsIfffffjLj4096ELj1ELj1ELj4ELj16ENS_18Kernel_traits_baseILj4096EfffffjLj128EEEEELb1ELb0ELb1EEEvNS_9FwdParamsE --------------------------
	.section	.nv.info._ZN10layer_norm31ln_parallel_residual_fwd_kernelINS_13Kernel_traitsIfffffjLj4096ELj1ELj1ELj4ELj16ENS_18Kernel_traits_baseILj4096EfffffjLj128EEEEELb1ELb0ELb1EEEvNS_9FwdParamsE,"",@"SHT_CUDA_INFO"
	.sectionflags	@""
	.align	4


	//----- nvinfo : EIATTR_CUDA_API_VERSION
	.align		4
        /*0000*/ 	.byte	0x04, 0x37
        /*0002*/ 	.short	(.L_1876 - .L_1875)
.L_1875:
        /*0004*/ 	.word	0x00000082


	//----- nvinfo : EIATTR_KPARAM_INFO
	.align		4
.L_1876:
        /*0008*/ 	.byte	0x04, 0x17
        /*000a*/ 	.short	(.L_1878 - .L_1877)
.L_1877:
        /*000c*/ 	.word	0x00000000
        /*0010*/ 	.short	0x0000
        /*0012*/ 	.short	0x0000
        /*0014*/ 	.byte	0x00, 0xf0, 0xa1, 0x03


	//----- nvinfo : EIATTR_SPARSE_MMA_MASK
	.align		4
.L_1878:
        /*0018*/ 	.byte	0x03, 0x50
        /*001a*/ 	.short	0x0000


	//----- nvinfo : EIATTR_MAXREG_COUNT
	.align		4
        /*001c*/ 	.byte	0x03, 0x1b
        /*001e*/ 	.short	0x00ff


	//----- nvinfo : EIATTR_NUM_BARRIERS
	.align		4
        /*0020*/ 	.byte	0x02, 0x4c
        /*0022*/ 	.byte	0x01
	.zero		1


	//----- nvinfo : EIATTR_MERCURY_ISA_VERSION
	.align		4
        /*0024*/ 	.byte	0x03, 0x5f
        /*0026*/ 	.short	0x0101


	//----- nvinfo : EIATTR_COOP_GROUP_MASK_REGIDS
	.align		4
        /*0028*/ 	.byte	0x04, 0x29
        /*002a*/ 	.short	(.L_1880 - .L_1879)


	//   ....[0]....
.L_1879:
        /*002c*/ 	.word	0xffffffff


	//   ....[1]....
        /*0030*/ 	.word	0xffffffff


	//   ....[2]....
        /*0034*/ 	.word	0xffffffff


	//   ....[3]....
        /*0038*/ 	.word	0xffffffff


	//   ....[4]....
        /*003c*/ 	.word	0xffffffff


	//   ....[5]....
        /*0040*/ 	.word	0xffffffff


	//   ....[6]....
        /*0044*/ 	.word	0xffffffff


	//   ....[7]....
        /*0048*/ 	.word	0xffffffff


	//   ....[8]....
        /*004c*/ 	.word	0xffffffff


	//   ....[9]....
        /*0050*/ 	.word	0xffffffff


	//   ....[10]....
        /*0054*/ 	.word	0xffffffff


	//   ....[11]....
        /*0058*/ 	.word	0xffffffff


	//   ....[12]....
        /*005c*/ 	.word	0xffffffff


	//   ....[13]....
        /*0060*/ 	.word	0xffffffff


	//   ....[14]....
        /*0064*/ 	.word	0xffffffff


	//   ....[15]....
        /*0068*/ 	.word	0xffffffff


	//   ....[16]....
        /*006c*/ 	.word	0xffffffff


	//   ....[17]....
        /*0070*/ 	.word	0xffffffff


	//   ....[18]....
        /*0074*/ 	.word	0x050000df


	//   ....[19]....
        /*0078*/ 	.word	0x050000df


	//   ....[20]....
        /*007c*/ 	.word	0x050000df


	//   ....[21]....
        /*0080*/ 	.word	0x050000df


	//   ....[22]....
        /*0084*/ 	.word	0x050000df


	//   ....[23]....
        /*0088*/ 	.word	0x050000df


	//   ....[24]....
        /*008c*/ 	.word	0x050000df


	//   ....[25]....
        /*0090*/ 	.word	0x050000df


	//   ....[26]....
        /*0094*/ 	.word	0x050000df


	//   ....[27]....
        /*0098*/ 	.word	0x050000df


	//----- nvinfo : EIATTR_COOP_GROUP_INSTR_OFFSETS
	.align		4
.L_1880:
        /*009c*/ 	.byte	0x04, 0x28
        /*009e*/ 	.short	(.L_1882 - .L_1881)


	//   ....[0]....
.L_1881:
        /*00a0*/ 	.word	0x00017b20


	//   ....[1]....
        /*00a4*/ 	.word	0x00017b40


	//   ....[2]....
        /*00a8*/ 	.word	0x00017b60


	//   ....[3]....
        /*00ac*/ 	.word	0x00017b80


	//   ....[4]....
        /*00b0*/ 	.word	0x00017ba0


	//   ....[5]....
        /*00b4*/ 	.word	0x00017fd0


	//   ....[6]....
        /*00b8*/ 	.word	0x00017ff0


	//   ....[7]....
        /*00bc*/ 	.word	0x00018010


	//   ....[8]....
        /*00c0*/ 	.word	0x00018030


	//   ....[9]....
        /*00c4*/ 	.word	0x00018050


	//   ....[10]....
        /*00c8*/ 	.word	0x000181c0


	//   ....[11]....
        /*00cc*/ 	.word	0x00018220


	//   ....[12]....
        /*00d0*/ 	.word	0x00018240


	//   ....[13]....
        /*00d4*/ 	.word	0x00018250


	//   ....[14]....
        /*00d8*/ 	.word	0x000182f0


	//   ....[15]....
        /*00dc*/ 	.word	0x00018340


	//   ....[16]....
        /*00e0*/ 	.word	0x000183b0


	//   ....[17]....
        /*00e4*/ 	.word	0x00018400


	//   ....[18]....
        /*00e8*/ 	.word	0x00018fd0


	//   ....[19]....
        /*00ec*/ 	.word	0x00019040


	//   ....[20]....
        /*00f0*/ 	.word	0x000190b0


	//   ....[21]....
        /*00f4*/ 	.word	0x00019120


	//   ....[22]....
        /*00f8*/ 	.word	0x00019190


	//   ....[23]....
        /*00fc*/ 	.word	0x00019610


	//   ....[24]....
        /*0100*/ 	.word	0x00019680


	//   ....[25]....
        /*0104*/ 	.word	0x000196f0


	//   ....[26]....
        /*0108*/ 	.word	0x00019760


	//   ....[27]....
        /*010c*/ 	.word	0x000197d0


	//----- nvinfo : EIATTR_EXIT_INSTR_OFFSETS
	.align		4
.L_1882:
        /*0110*/ 	.byte	0x04, 0x1c
        /*0112*/ 	.short	(.L_1884 - .L_1883)


	//   ....[0]....
.L_1883:
        /*0114*/ 	.word	0x00000910


	//   ....[1]....
        /*0118*/ 	.word	0x00018f70


	//----- nvinfo : EIATTR_MAX_THREADS
	.align		4
.L_1884:
        /*011c*/ 	.byte	0x04, 0x05
        /*011e*/ 	.short	(.L_1886 - .L_1885)
.L_1885:
        /*0120*/ 	.word	0x00000080
        /*0124*/ 	.word	0x00000001
        /*0128*/ 	.word	0x00000001


	//----- nvinfo : EIATTR_CRS_STACK_SIZE
	.align		4
.L_1886:
        /*012c*/ 	.byte	0x04, 0x1e
        /*012e*/ 	.short	(.L_1888 - .L_1887)
.L_1887:
        /*0130*/ 	.word	0x00000000


	//----- nvinfo : EIATTR_CBANK_PARAM_SIZE
	.align		4
.L_1888:
        /*0134*/ 	.byte	0x03, 0x19
        /*0136*/ 	.short	0x00e8


	//----- nvinfo : EIATTR_PARAM_CBANK
	.align		4
        /*0138*/ 	.byte	0x04, 0x0a
        /*013a*/ 	.short	(.L_1890 - .L_1889)
	.align		4
.L_1889:
        /*013c*/ 	.word	index@(.nv.constant0._ZN10layer_norm31ln_parallel_residual_fwd_kernelINS_13Kernel_traitsIfffffjLj4096ELj1ELj1ELj4ELj16ENS_18Kernel_traits_baseILj4096EfffffjLj128EEEEELb1ELb0ELb1EEEvNS_9FwdParamsE)
        /*0140*/ 	.short	0x0210
        /*0142*/ 	.short	0x00e8


	//----- nvinfo : EIATTR_SW_WAR
	.align		4
.L_1890:
        /*0144*/ 	.byte	0x04, 0x36
        /*0146*/ 	.short	(.L_1892 - .L_1891)
.L_1891:
        /*0148*/ 	.word	0x00000008
.L_1892:


//--------------------- .nv.info._ZN10layer_norm31ln_parallel_residual_fwd_kernelINS_13Kernel_traitsIfffffjLj4096ELj1ELj1ELj4ELj16ENS_18Kernel_traits_baseILj4096EfffffjLj128EEEEELb1ELb1ELb0EEEvNS_9FwdParamsE --------------------------
	.section	.nv.info._ZN10layer_norm31ln_parallel_residual_fwd_kernelINS_13Kernel_traitsIfffffjLj4096ELj1ELj1ELj4ELj16ENS_18Kernel_traits_baseILj4096EfffffjLj128EEEEELb1ELb1ELb0EEEvNS_9FwdParamsE,"",@"SHT_CUDA_INFO"
	.sectionflags	@""
	.align	4


	//----- nvinfo : EIATTR_CUDA_API_VERSION
	.align		4
        /*0000*/ 	.byte	0x04, 0x37
        /*0002*/ 	.short	(.L_1894 - .L_1893)
.L_1893:
        /*0004*/ 	.word	0x00000082


	//----- nvinfo : EIATTR_KPARAM_INFO
	.align		4
.L_1894:
        /*0008*/ 	.byte	0x04, 0x17
        /*000a*/ 	.short	(.L_1896 - .L_1895)
.L_1895:
        /*000c*/ 	.word	0x00000000
        /*0010*/ 	.short	0x0000
        /*0012*/ 	.short	0x0000
        /*0014*/ 	.byte	0x00, 0xf0, 0xa1, 0x03


	//----- nvinfo : EIATTR_SPARSE_MMA_MASK
	.align		4
.L_1896:
        /*0018*/ 	.byte	0x03, 0x50
        /*001a*/ 	.short	0x0000


	//----- nvinfo : EIATTR_MAXREG_COUNT
	.align		4
        /*001c*/ 	.byte	0x03, 0x1b
        /*001e*/ 	.short	0x00ff


	//----- nvinfo : EIATTR_NUM_BARRIERS
	.align		4
        /*0020*/ 	.byte	0x02, 0x4c
        /*0022*/ 	.byte	0x01
	.zero		1


	//----- nvinfo : EIATTR_MERCURY_ISA_VERSION
	.align		4
        /*0024*/ 	.byte	0x03, 0x5f
        /*0026*/ 	.short	0x0101


	//----- nvinfo : EIATTR_COOP_GROUP_MASK_REGIDS
	.align		4
        /*0028*/ 	.byte	0x04, 0x29
        /*002a*/ 	.short	(.L_1898 - .L_1897)


	//   ....[0]....
.L_1897:
        /*002c*/ 	.word	0xffffffff


	//   ....[1]....
        /*0030*/ 	.word	0xffffffff


	//   ....[2]....
        /*0034*/ 	.word	0xffffffff


	//   ....[3]....
        /*0038*/ 	.word	0xffffffff


	//   ....[4]....
        /*003c*/ 	.word	0xffffffff


	//   ....[5]....
        /*0040*/ 	.word	0xffffffff


	//   ....[6]....
        /*0044*/ 	.word	0xffffffff


	//   ....[7]....
        /*0048*/ 	.word	0xffffffff


	//   ....[8]....
        /*004c*/ 	.word	0xffffffff


	//   ....[9]....
        /*0050*/ 	.word	0xffffffff


	//   ....[10]....
        /*0054*/ 	.word	0xffffffff


	//   ....[11]....
        /*0058*/ 	.word	0xffffffff


	//   ....[12]....
        /*005c*/ 	.word	0xffffffff


	//   ....[13]....
        /*0060*/ 	.word	0xffffffff


	//   ....[14]....
        /*0064*/ 	.word	0xffffffff


	//   ....[15]....
        /*0068*/ 	.word	0xffffffff


	//   ....[16]....
        /*006c*/ 	.word	0xffffffff


	//   ....[17]....
        /*0070*/ 	.word	0xffffffff


	//   ....[18]....
        /*0074*/ 	.word	0x0500008f


	//   ....[19]....
        /*0078*/ 	.word	0x0500008f


	//   ....[20]....
        /*007c*/ 	.word	0x0500008f


	//   ....[21]....
        /*0080*/ 	.word	0x0500008f


	//   ....[22]....
        /*0084*/ 	.word	0x0500008f


	//   ....[23]....
        /*0088*/ 	.word	0x0500008f


	//   ....[24]....
        /*008c*/ 	.word	0x0500008f


	//   ....[25]....
        /*0090*/ 	.word	0x0500008f


	//   ....[26]....
        /*0094*/ 	.word	0x0500008f


	//   ....[27]....
        /*0098*/ 	.word	0x0500008f


	//----- nvinfo : EIATTR_COOP_GROUP_INSTR_OFFSETS
	.align		4
.L_1898:
        /*009c*/ 	.byte	0x04, 0x28
        /*009e*/ 	.short	(.L_1900 - .L_1899)


	//   ....[0]....
.L_1899:
        /*00a0*/ 	.word	0x00017bc0


	//   ....[1]....
        /*00a4*/ 	.word	0x00017c10


	//   ....[2]....
        /*00a8*/ 	.word	0x00017c30


	//   ....[3]....
        /*00ac*/ 	.word	0x00017c50


	//   ....[4]....
        /*00b0*/ 	.word	0x00017c70


	//   ....[5]....
        /*00b4*/ 	.word	0x000180c0


	//   ....[6]....
        /*00b8*/ 	.word	0x000180e0


	//   ....[7]....
        /*00bc*/ 	.word	0x00018100


	//   ....[8]....
        /*00c0*/ 	.word	0x00018120


	//   ....[9]....
        /*00c4*/ 	.word	0x00018140


	//   ....[10]....
        /*00c8*/ 	.word	0x00018290


	//   ....[11]....
        /*00cc*/ 	.word	0x00018330


	//   ....[12]....
        /*00d0*/ 	.word	0x00018370


	//   ....[13]....
        /*00d4*/ 	.word	0x00018380


	//   ....[14]....
        /*00d8*/ 	.word	0x00018410


	//   ....[15]....
        /*00dc*/ 	.word	0x00018450


	//   ....[16]....
        /*00e0*/ 	.word	0x000184c0


	//   ....[17]....
        /*00e4*/ 	.word	0x00018510


	//   ....[18]....
        /*00e8*/ 	.word	0x000190a0


	//   ....[19]....
        /*00ec*/ 	.word	0x00019110


	//   ....[20]....
        /*00f0*/ 	.word	0x00019180


	//   ....[21]....
        /*00f4*/ 	.word	0x000191f0


	//   ....[22]....
        /*00f8*/ 	.word	0x00019260


	//   ....[23]....
        /*00fc*/ 	.word	0x00019710


	//   ....[24]....
        /*0100*/ 	.word	0x00019780


	//   ....[25]....
        /*0104*/ 	.word	0x000197f0


	//   ....[26]....
        /*0108*/ 	.word	0x00019860


	//   ....[27]....
        /*010c*/ 	.word	0x000198d0


	//----- nvinfo : EIATTR_EXIT_INSTR_OFFSETS
	.align		4
.L_1900:
        /*0110*/ 	.byte	0x04, 0x1c
        /*0112*/ 	.short	(.L_1902 - .L_1901)


	//   ....[0]....
.L_1901:
        /*0114*/ 	.word	0x00000de0


	//   ....[1]....
        /*0118*/ 	.word	0x00019020


	//----- nvinfo : EIATTR_MAX_THREADS
	.align		4
.L_1902:
        /*011c*/ 	.byte	0x04, 0x05
        /*011e*/ 	.short	(.L_1904 - .L_1903)
.L_1903:
        /*0120*/ 	.word	0x00000080
        /*0124*/ 	.word	0x00000001
        /*0128*/ 	.word	0x00000001


	//----- nvinfo : EIATTR_CRS_STACK_SIZE
	.align		4
.L_1904:
        /*012c*/ 	.byte	0x04, 0x1e
        /*012e*/ 	.short	(.L_1906 - .L_1905)
.L_1905:
        /*0130*/ 	.word	0x00000000


	//----- nvinfo : EIATTR_CBANK_PARAM_SIZE
	.align		4
.L_1906:
        /*0134*/ 	.byte	0x03, 0x19
        /*0136*/ 	.short	0x00e8


	//----- nvinfo : EIATTR_PARAM_CBANK
	.align		4
        /*0138*/ 	.byte	0x04, 0x0a
        /*013a*/ 	.short	(.L_1908 - .L_1907)
	.align		4
.L_1907:
        /*013c*/ 	.word	index@(.nv.constant0._ZN10layer_norm31ln_parallel_residual_fwd_kernelINS_13Kernel_traitsIfffffjLj4096ELj1ELj1ELj4ELj16ENS_18Kernel_traits_baseILj4096EfffffjLj128EEEEELb1ELb1ELb0EEEvNS_9FwdParamsE)
        /*0140*/ 	.short	0x0210
        /*0142*/ 	.short	0x00e8


	//----- nvinfo : EIATTR_SW_WAR
	.align		4
.L_1908:
        /*0144*/ 	.byte	0x04, 0x36
        /*0146*/ 	.short	(.L_1910 - .L_1909)
.L_1909:
        /*0148*/ 	.word	0x00000008
.L_1910:


//--------------------- .nv.info._ZN10layer_norm31ln_parallel_residual_fwd_kernelINS_13Kernel_traitsIfffffjLj4096ELj1ELj1ELj4ELj16ENS_18Kernel_traits_baseILj4096EfffffjLj128EEEEELb1ELb1ELb1EEEvNS_9FwdParamsE --------------------------
	.section	.nv.info._ZN10layer_norm31ln_parallel_residual_fwd_kernelINS_13Kernel_traitsIfffffjLj4096ELj1ELj1ELj4ELj16ENS_18Kernel_traits_baseILj4096EfffffjLj128EEEEELb1ELb1ELb1EEEvNS_9FwdParamsE,"",@"SHT_CUDA_INFO"
	.sectionflags	@""
	.align	4


	//----- nvinfo : EIATTR_CUDA_API_VERSION
	.align		4
        /*0000*/ 	.byte	0x04, 0x37
        /*0002*/ 	.short	(.L_1912 - .L_1911)
.L_1911:
        /*0004*/ 	.word	0x00000082


	//----- nvinfo : EIATTR_KPARAM_INFO
	.align		4
.L_1912:
        /*0008*/ 	.byte	0x04, 0x17
        /*000a*/ 	.short	(.L_1914 - .L_1913)
.L_1913:
        /*000c*/ 	.word	0x00000000
        /*0010*/ 	.short	0x0000
        /*0012*/ 	.short	0x0000
        /*0014*/ 	.byte	0x00, 0xf0, 0xa1, 0x03


	//----- nvinfo : EIATTR_SPARSE_MMA_MASK
	.align		4
.L_1914:
        /*0018*/ 	.byte	0x03, 0x50
        /*001a*/ 	.short	0x0000


	//----- nvinfo : EIATTR_MAXREG_COUNT
	.align		4
        /*001c*/ 	.byte	0x03, 0x1b
        /*001e*/ 	.short	0x00ff


	//----- nvinfo : EIATTR_NUM_BARRIERS
	.align		4
        /*0020*/ 	.byte	0x02, 0x4c
        /*0022*/ 	.byte	0x01
	.zero		1


	//----- nvinfo : EIATTR_MERCURY_ISA_VERSION
	.align		4
        /*0024*/ 	.byte	0x03, 0x5f
        /*0026*/ 	.short	0x0101


	//----- nvinfo : EIATTR_COOP_GROUP_MASK_REGIDS
	.align		4
        /*0028*/ 	.byte	0x04, 0x29
        /*002a*/ 	.short	(.L_1916 - .L_1915)


	//   ....[0]....
.L_1915:
        /*002c*/ 	.word	0xffffffff


	//   ....[1]....
        /*0030*/ 	.word	0xffffffff


	//   ....[2]....
        /*0034*/ 	.word	0xffffffff


	//   ....[3]....
        /*0038*/ 	.word	0xffffffff


	//   ....[4]....
        /*003c*/ 	.word	0xffffffff


	//   ....[5]....
        /*0040*/ 	.word	0xffffffff


	//   ....[6]....
        /*0044*/ 	.word	0xffffffff


	//   ....[7]....
        /*0048*/ 	.word	0xffffffff


	//   ....[8]....
        /*004c*/ 	.word	0xffffffff


	//   ....[9]....
        /*0050*/ 	.word	0xffffffff


	//   ....[10]....
        /*0054*/ 	.word	0xffffffff


	//   ....[11]....
        /*0058*/ 	.word	0xffffffff


	//   ....[12]....
        /*005c*/ 	.word	0xffffffff


	//   ....[13]....
        /*0060*/ 	.word	0xffffffff


	//   ....[14]....
        /*0064*/ 	.word	0xffffffff


	//   ....[15]....
        /*0068*/ 	.word	0xffffffff


	//   ....[16]....
        /*006c*/ 	.word	0xffffffff


	//   ....[17]....
        /*0070*/ 	.word	0xffffffff


	//   ....[18]....
        /*0074*/ 	.word	0x0500008b


	//   ....[19]....
        /*0078*/ 	.word	0x0500008b


	//   ....[20]....
        /*007c*/ 	.word	0x0500008b


	//   ....[21]....
        /*0080*/ 	.word	0x0500008b


	//   ....[22]....
        /*0084*/ 	.word	0x0500008b


	//   ....[23]....
        /*0088*/ 	.word	0x0500008b


	//   ....[24]....
        /*008c*/ 	.word	0x0500008b


	//   ....[25]....
        /*0090*/ 	.word	0x0500008b


	//   ....[26]....
        /*0094*/ 	.word	0x0500008b


	//   ....[27]....
        /*0098*/ 	.word	0x0500008b


	//----- nvinfo : EIATTR_COOP_GROUP_INSTR_OFFSETS
	.align		4
.L_1916:
        /*009c*/ 	.byte	0x04, 0x28
        /*009e*/ 	.short	(.L_1918 - .L_1917)


	//   ....[0]....
.L_1917:
        /*00a0*/ 	.word	0x00017410


	//   ....[1]....
        /*00a4*/ 	.word	0x00017430


	//   ....[2]....
        /*00a8*/ 	.word	0x00017450


	//   ....[3]....
        /*00ac*/ 	.word	0x00017470


	//   ....[4]....
        /*00b0*/ 	.word	0x00017490


	//   ....[5]....
        /*00b4*/ 	.word	0x000178c0


	//   ....[6]....
        /*00b8*/ 	.word	0x000178e0


	//   ....[7]....
        /*00bc*/ 	.word	0x00017900


	//   ....[8]....
        /*00c0*/ 	.word	0x00017920


	//   ....[9]....
        /*00c4*/ 	.word	0x00017940


	//   ....[10]....
        /*00c8*/ 	.word	0x00017aa0


	//   ....[11]....
        /*00cc*/ 	.word	0x00017b10


	//   ....[12]....
        /*00d0*/ 	.word	0x00017b30


	//   ....[13]....
        /*00d4*/ 	.word	0x00017b40


	//   ....[14]....
        /*00d8*/ 	.word	0x00017be0


	//   ....[15]....
        /*00dc*/ 	.word	0x00017c30


	//   ....[16]....
        /*00e0*/ 	.word	0x00017ca0


	//   ....[17]....
        /*00e4*/ 	.word	0x00017cf0


	//   ....[18]....
        /*00e8*/ 	.word	0x00018590


	//   ....[19]....
        /*00ec*/ 	.word	0x00018600


	//   ....[20]....
        /*00f0*/ 	.word	0x00018670


	//   ....[21]....
        /*00f4*/ 	.word	0x000186e0


	//   ....[22]....
        /*00f8*/ 	.word	0x00018750


	//   ....[23]....
        /*00fc*/ 	.word	0x00018bd0


	//   ....[24]....
        /*0100*/ 	.word	0x00018c40


	//   ....[25]....
        /*0104*/ 	.word	0x00018cb0


	//   ....[26]....
        /*0108*/ 	.word	0x00018d20


	//   ....[27]....
        /*010c*/ 	.word	0x00018d90


	//----- nvinfo : EIATTR_EXIT_INSTR_OFFSETS
	.align		4
.L_1918:
        /*0110*/ 	.byte	0x04, 0x1c
        /*0112*/ 	.short	(.L_1920 - .L_1919)


	//   ....[0]....
.L_1919:
        /*0114*/ 	.word	0x00000710


	//   ....[1]....
        /*0118*/ 	.word	0x00018530


	//----- nvinfo : EIATTR_MAX_THREADS
	.align		4
.L_1920:
        /*011c*/ 	.byte	0x04, 0x05
        /*011e*/ 	.short	(.L_1922 - .L_1921)
.L_1921:
        /*0120*/ 	.word	0x00000080
        /*0124*/ 	.word	0x00000001
        /*0128*/ 	.word	0x00000001


	//----- nvinfo : EIATTR_CRS_STACK_SIZE
	.align		4
.L_1922:
        /*012c*/ 	.byte	0x04, 0x1e
        /*012e*/ 	.short	(.L_1924 - .L_1923)
.L_1923:
        /*0130*/ 	.word	0x00000000


	//----- nvinfo : EIATTR_CBANK_PARAM_SIZE
	.align		4
.L_1924:
        /*0134*/ 	.byte	0x03, 0x19
        /*0136*/ 	.short	0x00e8


	//----- nvinfo : EIATTR_PARAM_CBANK
	.align		4
        /*0138*/ 	.byte	0x04, 0x0a
        /*013a*/ 	.short	(.L_1926 - .L_1925)
	.align		4
.L_1925:
        /*013c*/ 	.word	index@(.nv.constant0._ZN10layer_norm31ln_parallel_residual_fwd_kernelINS_13Kernel_traitsIfffffjLj4096ELj1ELj1ELj4ELj16ENS_18Kernel_traits_baseILj4096EfffffjLj128EEEEELb1ELb1ELb1EEEvNS_9FwdParamsE)
        /*0140*/ 	.short	0x0210
        /*0142*/ 	.short	0x00e8


	//----- nvinfo : EIATTR_SW_WAR
	.align		4
.L_1926:
        /*0144*/ 	.byte	0x04, 0x36
        /*0146*/ 	.short	(.L_1928 - .L_1927)
.L_1927:
        /*0148*/ 	.word	0x00000008
.L_1928:


//--------------------- .nv.callgraph             --------------------------
	.section	.nv.callgraph,"",@"SHT_CUDA_CALLGRAPH"
	.align	4
	.sectionentsize	8
	.align		4
        /*0000*/ 	.word	0x00000000
	.align		4
        /*0004*/ 	.word	0xffffffff
	.align		4
        /*0008*/ 	.word	0x00000000
	.align		4
        /*000c*/ 	.word	0xfffffffe
	.align		4
        /*0010*/ 	.word	0x00000000
	.align		4
        /*0014*/ 	.word	0xfffffffd
	.align		4
        /*0018*/ 	.word	0x00000000
	.align		4
        /*001c*/ 	.word	0xfffffffc


//--------------------- .nv.constant4             --------------------------
	.section	.nv.constant4,"a",@progbits
	.align	8
	.align		8
.nv.constant4:
        /*0000*/ 	.dword	precalc_xorwow_matrix
	.align		8
        /*0008*/ 	.dword	precalc_xorwow_offset_matrix
	.align		8
        /*0010*/ 	.dword	mrg32k3aM1
	.align		8
        /*0018*/ 	.dword	mrg32k3aM2
	.align		8
        /*0020*/ 	.dword	mrg32k3aM1SubSeq
	.align		8
        /*0028*/ 	.dword	mrg32k3aM2SubSeq
	.align		8
        /*0030*/ 	.dword	mrg32k3aM1Seq
	.align		8
        /*0038*/ 	.dword	mrg32k3aM2Seq


//--------------------- .nv.constant3             --------------------------
	.section	.nv.constant3,"a",@progbits
	.align	8
.nv.constant3:
	.type		__cr_lgamma_table,@object
	.size		__cr_lgamma_table,(.L_8 - __cr_lgamma_table)
__cr_lgamma_table:
        /*0000*/ 	.byte	0x00, 0x00, 0x00, 0x00, 0x00, 0x00, 0x00, 0x00, 0x00, 0x00, 0x00, 0x00, 0x00, 0x00, 0x00, 0x00
        /*0010*/ 	.byte	0xef, 0x39, 0xfa, 0xfe, 0x42, 0x2e, 0xe6, 0x3f, 0x02, 0x20, 0x2a, 0xfa, 0x0b, 0xab, 0xfc, 0x3f
        /*0020*/ 	.byte	0xf9, 0x2c, 0x92, 0x7c, 0xa7, 0x6c, 0x09, 0x40, 0xc9, 0x79, 0x44, 0x3c, 0x64, 0x26, 0x13, 0x40
        /*0030*/ 	.byte	0xca, 0x01, 0xcf, 0x3a, 0x27, 0x51, 0x1a, 0x40, 0x30, 0xcc, 0x2d, 0xf3, 0xe1, 0x0c, 0x21, 0x40
        /*0040*/ 	.byte	0x0d, 0xb7, 0xfc, 0x82, 0x8e, 0x35, 0x25, 0x40
.L_8:


//--------------------- .text._ZN10layer_norm31ln_parallel_residual_fwd_kernelINS_13Kernel_traitsI13__nv_bfloat16S2_S2_S2_fjLj4096ELj1ELj1ELj4ELj16ENS_18Kernel_traits_baseILj4096ES2_S2_S2_S2_fjLj128EEEEELb0ELb0ELb0EEEvNS_9FwdParamsE --------------------------
	.section	.text._ZN10layer_norm31ln_parallel_residual_fwd_kernelINS_13Kernel_traitsI13__nv_bfloat16S2_S2_S2_fjLj4096ELj1ELj1ELj4ELj16ENS_18Kernel_traits_baseILj4096ES2_S2_S2_S2_fjLj128EEEEELb0ELb0ELb0EEEvNS_9FwdParamsE,"ax",@progbits
	.align	128
        .global         _ZN10layer_norm31ln_parallel_residual_fwd_kernelINS_13Kernel_traitsI13__nv_bfloat16S2_S2_S2_fjLj4096ELj1ELj1ELj4ELj16ENS_18Kernel_traits_baseILj4096ES2_S2_S2_S2_fjLj128EEEEELb0ELb0ELb0EEEvNS_9FwdParamsE
        .type           _ZN10layer_norm31ln_parallel_residual_fwd_kernelINS_13Kernel_traitsI13__nv_bfloat16S2_S2_S2_fjLj4096ELj1ELj1ELj4ELj16ENS_18Kernel_traits_baseILj4096ES2_S2_S2_S2_fjLj128EEEEELb0ELb0ELb0EEEvNS_9FwdParamsE,@function
        .size           _ZN10layer_norm31ln_parallel_residual_fwd_kernelINS_13Kernel_traitsI13__nv_bfloat16S2_S2_S2_fjLj4096ELj1ELj1ELj4ELj16ENS_18Kernel_traits_baseILj4096ES2_S2_S2_S2_fjLj128EEEEELb0ELb0ELb0EEEvNS_9FwdParamsE,(.L_x_27020 - _ZN10layer_norm31ln_parallel_residual_fwd_kernelINS_13Kernel_traitsI13__nv_bfloat16S2_S2_S2_fjLj4096ELj1ELj1ELj4ELj16ENS_18Kernel_traits_baseILj4096ES2_S2_S2_S2_fjLj128EEEEELb0ELb0ELb0EEEvNS_9FwdParamsE)
        .other          _ZN10layer_norm31ln_parallel_residual_fwd_kernelINS_13Kernel_traitsI13__nv_bfloat16S2_S2_S2_fjLj4096ELj1ELj1ELj4ELj16ENS_18Kernel_traits_baseILj4096ES2_S2_S2_S2_fjLj128EEEEELb0ELb0ELb0EEEvNS_9FwdParamsE,@"STO_CUDA_ENTRY STV_DEFAULT"
_ZN10layer_norm31ln_parallel_residual_fwd_kernelINS_13Kernel_traitsI13__nv_bfloat16S2_S2_S2_fjLj4096ELj1ELj1ELj4ELj16ENS_18Kernel_traits_baseILj4096ES2_S2_S2_S2_fjLj128EEEEELb0ELb0ELb0EEEvNS_9FwdParamsE:
.text._ZN10layer_norm31ln_parallel_residual_fwd_kernelINS_13Kernel_traitsI13__nv_bfloat16S2_S2_S2_fjLj4096ELj1ELj1ELj4ELj16ENS_18Kernel_traits_baseILj4096ES2_S2_S2_S2_fjLj128EEEEELb0ELb0ELb0EEEvNS_9FwdParamsE:
[----:B------:R-:W-:Y:S01]  /*0000*/  LDC R1, c[0x0][0x28] ;  /* 0x00000a00ff017b82 */ /* 0x000fe20000000800 */
[----:B------:R-:W0:Y:S07]  /*0010*/  S2R R59, SR_TID.X ;  /* 0x00000000003b7919 */ /* 0x000e2e0000002100 */
[----:B------:R-:W1:Y:S01]  /*0020*/  LDC R5, c[0x0][0x218] ;  /* 0x00008600ff057b82 */ /* 0x000e620000000800 */
[----:B------:R-:W-:Y:S01]  /*0030*/  ULDC.64 UR4, c[0x0][0x208] ;  /* 0x0000820000047ab9 */ /* 0x000fe20000000a00 */
[----:B------:R-:W-:Y:S01]  /*0040*/  BSSY B0, `(.L_x_0) ;  /* 0x0000031000007945 */ /* 0x000fe20003800000 */
[----:B-1----:R-:W-:-:S04]  /*0050*/  SHF.R.S32.HI R0, RZ, 0x1f, R5 ;  /* 0x0000001fff007819 */ /* 0x002fc80000011405 */
[----:B------:R-:W-:Y:S02]  /*0060*/  LEA.HI R76, R0, R5, RZ, 0x3 ;  /* 0x00000005004c7211 */ /* 0x000fe400078f18ff */
[C---:B0-----:R-:W-:Y:S02]  /*0070*/  LOP3.LUT R3, R59.reuse, 0x7f, RZ, 0xc, !PT ;  /* 0x0000007f3b037812 */ /* 0x041fe400078e0cff */
[----:B------:R-:W-:Y:S02]  /*0080*/  LOP3.LUT R56, R59, 0x7f, RZ, 0xc0, !PT ;  /* 0x0000007f3b387812 */ /* 0x000fe400078ec0ff */
[----:B------:R-:W-:-:S03]  /*0090*/  LEA.HI.SX32 R58, R76, R3, 0x1d ;  /* 0x000000034c3a7211 */ /* 0x000fc600078feaff */
[----:B------:R-:W-:Y:S01]  /*00a0*/  IMAD.MOV.U32 R49, RZ, RZ, R56 ;  /* 0x000000ffff317224 */ /* 0x000fe200078e0038 */
[C---:B------:R-:W-:Y:S02]  /*00b0*/  LOP3.LUT P0, RZ, R58.reuse, 0xffffff80, RZ, 0xc0, !PT ;  /* 0xffffff803aff7812 */ /* 0x040fe4000780c0ff */
[C---:B------:R-:W-:Y:S02]  /*00c0*/  ISETP.GE.U32.AND P6, PT, R58.reuse, 0x100, PT ;  /* 0x000001003a00780c */ /* 0x040fe40003fc6070 */
[C---:B------:R-:W-:Y:S02]  /*00d0*/  ISETP.GE.U32.AND P5, PT, R58.reuse, 0x180, PT ;  /* 0x000001803a00780c */ /* 0x040fe40003fa6070 */
[----:B------:R-:W-:Y:S02]  /*00e0*/  ISETP.GE.U32.AND P4, PT, R58, 0x200, PT ;  /* 0x000002003a00780c */ /* 0x000fe40003f86070 */
[----:B------:R-:W-:Y:S02]  /*00f0*/  P2R R0, PR, RZ, 0x40 ;  /* 0x00000040ff007803 */ /* 0x000fe40000000000 */
[----:B------:R-:W-:-:S02]  /*0100*/  P2R R0, PR, RZ, 0x20 ;  /* 0x00000020ff007803 */ /* 0x000fc40000000000 */
[----:B------:R-:W-:Y:S01]  /*0110*/  P2R R0, PR, RZ, 0x10 ;  /* 0x00000010ff007803 */ /* 0x000fe20000000000 */
[----:B------:R-:W-:Y:S06]  /*0120*/  @!P0 BRA `(.L_x_1) ;  /* 0x0000000000888947 */ /* 0x000fec0003800000 */
[----:B------:R-:W-:Y:S01]  /*0130*/  ULDC.64 UR6, c[0x0][0x2c8] ;  /* 0x0000b20000067ab9 */ /* 0x000fe20000000a00 */
[----:B------:R-:W0:Y:S01]  /*0140*/  LDC.64 R44, c[0x0][0x260] ;  /* 0x00009800ff2c7b82 */ /* 0x000e220000000a00 */
[----:B------:R-:W-:Y:S01]  /*0150*/  ISETP.NE.U32.AND P1, PT, RZ, UR6, PT ;  /* 0x00000006ff007c0c */ /* 0x000fe2000bf25070 */
[----:B------:R-:W-:Y:S01]  /*0160*/  ULDC.64 UR8, c[0x0][0x2d0] ;  /* 0x0000b40000087ab9 */ /* 0x000fe20000000a00 */
[C---:B------:R-:W-:Y:S01]  /*0170*/  IMAD.SHL.U32 R20, R49.reuse, 0x10, RZ ;  /* 0x0000001031147824 */ /* 0x040fe200078e00ff */
[----:B------:R-:W-:Y:S02]  /*0180*/  ISETP.NE.U32.AND P2, PT, RZ, UR8, PT ;  /* 0x00000008ff007c0c */ /* 0x000fe4000bf45070 */
[----:B------:R-:W-:Y:S02]  /*0190*/  ISETP.NE.AND.EX P1, PT, RZ, UR7, PT, P1 ;  /* 0x00000007ff007c0c */ /* 0x000fe4000bf25310 */
[----:B------:R-:W-:Y:S02]  /*01a0*/  ISETP.NE.AND.EX P2, PT, RZ, UR9, PT, P2 ;  /* 0x00000009ff007c0c */ /* 0x000fe4000bf45320 */
[----:B------:R-:W-:-:S09]  /*01b0*/  SHF.L.U64.HI R0, R49, 0x4, RZ ;  /* 0x0000000431007819 */ /* 0x000fd200000102ff */
[----:B------:R-:W-:-:S04]  /*01c0*/  @P1 LEA R24, P3, R49, UR6, 0x4 ;  /* 0x0000000631181c11 */ /* 0x000fc8000f8620ff */
[C---:B------:R-:W-:Y:S01]  /*01d0*/  @P1 LEA.HI.X R25, R49.reuse, UR7, RZ, 0x4, P3 ;  /* 0x0000000731191c11 */ /* 0x040fe200098f24ff */
[----:B------:R-:W-:Y:S01]  /*01e0*/  ULDC.64 UR6, c[0x0][0x268] ;  /* 0x00009a0000067ab9 */ /* 0x000fe20000000a00 */
[----:B0-----:R-:W-:Y:S01]  /*01f0*/  IMAD.WIDE.U32 R44, R49, 0x10, R44 ;  /* 0x00000010312c7825 */ /* 0x001fe200078e002c */
[----:B------:R-:W-:-:S03]  /*0200*/  IADD3 R36, P3, R20, UR6, RZ ;  /* 0x0000000614247c10 */ /* 0x000fc6000ff7e0ff */
[----:B------:R-:W5:Y:S01]  /*0210*/  @P1 LDG.E.128 R24, desc[UR4][R24.64] ;  /* 0x0000000418181981 */ /* 0x000f62000c1e1d00 */
[----:B------:R-:W-:Y:S02]  /*0220*/  IADD3.X R37, R0, UR7, RZ, P3, !PT ;  /* 0x0000000700257c10 */ /* 0x000fe40009ffe4ff */
[----:B------:R-:W-:Y:S01]  /*0230*/  @P2 IADD3 R20, P3, R20, UR8, RZ ;  /* 0x0000000814142c10 */ /* 0x000fe2000ff7e0ff */
[----:B------:R-:W2:Y:S03]  /*0240*/  LDG.E.128 R44, desc[UR4][R44.64] ;  /* 0x000000042c2c7981 */ /* 0x000ea6000c1e1d00 */
[----:B------:R-:W-:Y:S01]  /*0250*/  @P2 IADD3.X R21, R0, UR9, RZ, P3, !PT ;  /* 0x0000000900152c10 */ /* 0x000fe20009ffe4ff */
[----:B------:R-:W3:Y:S05]  /*0260*/  LDG.E.128 R36, desc[UR4][R36.64] ;  /* 0x0000000424247981 */ /* 0x000eea000c1e1d00 */
[----:B------:R-:W5:Y:S01]  /*0270*/  @P2 LDG.E.128 R20, desc[UR4][R20.64] ;  /* 0x0000000414142981 */ /* 0x000f62000c1e1d00 */
[----:B------:R-:W-:-:S02]  /*0280*/  LOP3.LUT R49, R49, 0x80, RZ, 0xfc, !PT ;  /* 0x0000008031317812 */ /* 0x000fc400078efcff */
[----:B------:R-:W-:Y:S02]  /*0290*/  @!P1 CS2R R24, SRZ ;  /* 0x0000000000189805 */ /* 0x000fe4000001ff00 */
[----:B------:R-:W-:Y:S02]  /*02a0*/  @!P1 CS2R R26, SRZ ;  /* 0x00000000001a9805 */ /* 0x000fe4000001ff00 */
[----:B--2---:R-:W-:Y:S02]  /*02b0*/  PRMT R159, R44, 0x7632, R159 ;  /* 0x000076322c9f7816 */ /* 0x004fe4000000009f */
[----:B------:R-:W-:Y:S02]  /*02c0*/  PRMT R157, R45, 0x7632, R157 ;  /* 0x000076322d9d7816 */ /* 0x000fe4000000009d */
[----:B------:R-:W-:Y:S02]  /*02d0*/  PRMT R155, R46, 0x7632, R155 ;  /* 0x000076322e9b7816 */ /* 0x000fe4000000009b */
[----:B------:R-:W-:-:S02]  /*02e0*/  PRMT R153, R47, 0x7632, R153 ;  /* 0x000076322f997816 */ /* 0x000fc40000000099 */
[----:B---3--:R-:W-:Y:S02]  /*02f0*/  PRMT R156, R36, 0x7632, R156 ;  /* 0x00007632249c7816 */ /* 0x008fe4000000009c */
[----:B------:R-:W-:Y:S02]  /*0300*/  @!P2 CS2R R20, SRZ ;  /* 0x000000000014a805 */ /* 0x000fe4000001ff00 */
[----:B------:R-:W-:Y:S02]  /*0310*/  PRMT R154, R37, 0x7632, R154 ;  /* 0x00007632259a7816 */ /* 0x000fe4000000009a */
[----:B------:R-:W-:Y:S02]  /*0320*/  @!P2 CS2R R22, SRZ ;  /* 0x000000000016a805 */ /* 0x000fe4000001ff00 */
[----:B------:R-:W-:Y:S02]  /*0330*/  PRMT R152, R38, 0x7632, R152 ;  /* 0x0000763226987816 */ /* 0x000fe40000000098 */
[----:B------:R-:W-:-:S07]  /*0340*/  PRMT R150, R39, 0x7632, R150 ;  /* 0x0000763227967816 */ /* 0x000fce0000000096 */
.L_x_1:
[----:B------:R-:W-:Y:S05]  /*0350*/  BSYNC B0 ;  /* 0x0000000000007941 */ /* 0x000fea0003800000 */
.L_x_0:
[----:B------:R-:W-:Y:S04]  /*0360*/  BSSY B0, `(.L_x_2) ;  /* 0x0000024000007945 */ /* 0x000fe80003800000 */
[----:B------:R-:W-:Y:S05]  /*0370*/  @!P6 BRA `(.L_x_3) ;  /* 0x000000000088e947 */ /* 0x000fea0003800000 */
[----:B------:R-:W-:Y:S01]  /*0380*/  ULDC.64 UR6, c[0x0][0x2c8] ;  /* 0x0000b20000067ab9 */ /* 0x000fe20000000a00 */
[----:B------:R-:W0:Y:S01]  /*0390*/  LDC.64 R2, c[0x0][0x260] ;  /* 0x00009800ff027b82 */ /* 0x000e220000000a00 */
[----:B------:R-:W-:Y:S01]  /*03a0*/  ISETP.NE.U32.AND P1, PT, RZ, UR6, PT ;  /* 0x00000006ff007c0c */ /* 0x000fe2000bf25070 */
[----:B------:R-:W-:Y:S01]  /*03b0*/  ULDC.64 UR8, c[0x0][0x2d0] ;  /* 0x0000b40000087ab9 */ /* 0x000fe20000000a00 */
[C---:B------:R-:W-:Y:S02]  /*03c0*/  SHF.L.U32 R12, R49.reuse, 0x4, RZ ;  /* 0x00000004310c7819 */ /* 0x040fe400000006ff */
[----:B------:R-:W-:Y:S02]  /*03d0*/  ISETP.NE.AND.EX P1, PT, RZ, UR7, PT, P1 ;  /* 0x00000007ff007c0c */ /* 0x000fe4000bf25310 */
[----:B------:R-:W-:Y:S02]  /*03e0*/  ISETP.NE.U32.AND P2, PT, RZ, UR8, PT ;  /* 0x00000008ff007c0c */ /* 0x000fe4000bf45070 */
[----:B------:R-:W-:-:S02]  /*03f0*/  SHF.L.U64.HI R0, R49, 0x4, RZ ;  /* 0x0000000431007819 */ /* 0x000fc400000102ff */
[----:B------:R-:W-:-:S07]  /*0400*/  ISETP.NE.AND.EX P2, PT, RZ, UR9, PT, P2 ;  /* 0x00000009ff007c0c */ /* 0x000fce000bf45320 */
        /* <DEDUP_REMOVED lines=12> */
[----:B------:R-:W-:Y:S01]  /*04d0*/  VIADD R49, R49, 0x80 ;  /* 0x0000008031317836 */ /* 0x000fe20000000000 */
[----:B------:R-:W-:-:S02]  /*04e0*/  @!P1 CS2R R16, SRZ ;  /* 0x0000000000109805 */ /* 0x000fc4000001ff00 */
[----:B------:R-:W-:Y:S02]  /*04f0*/  @!P1 CS2R R18, SRZ ;  /* 0x0000000000129805 */ /* 0x000fe4000001ff00 */
[----:B--2---:R-:W-:Y:S02]  /*0500*/  PRMT R151, R40, 0x7632, R151 ;  /* 0x0000763228977816 */ /* 0x004fe40000000097 */
[----:B------:R-:W-:Y:S02]  /*0510*/  PRMT R149, R41, 0x7632, R149 ;  /* 0x0000763229957816 */ /* 0x000fe40000000095 */
[----:B------:R-:W-:Y:S02]  /*0520*/  PRMT R147, R42, 0x7632, R147 ;  /* 0x000076322a937816 */ /* 0x000fe40000000093 */
[----:B------:R-:W-:Y:S02]  /*0530*/  PRMT R145, R43, 0x7632, R145 ;  /* 0x000076322b917816 */ /* 0x000fe40000000091 */
[----:B---3--:R-:W-:-:S02]  /*0540*/  PRMT R148, R32, 0x7632, R148 ;  /* 0x0000763220947816 */ /* 0x008fc40000000094 */
[----:B------:R-:W-:Y:S02]  /*0550*/  @!P2 CS2R R12, SRZ ;  /* 0x00000000000ca805 */ /* 0x000fe4000001ff00 */
[----:B------:R-:W-:Y:S02]  /*0560*/  PRMT R146, R33, 0x7632, R146 ;  /* 0x0000763221927816 */ /* 0x000fe40000000092 */
[----:B------:R-:W-:Y:S02]  /*0570*/  @!P2 CS2R R14, SRZ ;  /* 0x00000000000ea805 */ /* 0x000fe4000001ff00 */
[----:B------:R-:W-:Y:S02]  /*0580*/  PRMT R144, R34, 0x7632, R144 ;  /* 0x0000763222907816 */ /* 0x000fe40000000090 */
[----:B------:R-:W-:-:S07]  /*0590*/  PRMT R142, R35, 0x7632, R142 ;  /* 0x00007632238e7816 */ /* 0x000fce000000008e */
.L_x_3:
[----:B------:R-:W-:Y:S05]  /*05a0*/  BSYNC B0 ;  /* 0x0000000000007941 */ /* 0x000fea0003800000 */
.L_x_2:
[----:B------:R-:W-:Y:S04]  /*05b0*/  BSSY B0, `(.L_x_4) ;  /* 0x0000024000007945 */ /* 0x000fe80003800000 */
[----:B------:R-:W-:Y:S05]  /*05c0*/  @!P5 BRA `(.L_x_5) ;  /* 0x000000000088d947 */ /* 0x000fea0003800000 */
        /* <DEDUP_REMOVED lines=21> */
[----:B------:R-:W-:-:S02]  /*0720*/  IADD3 R49, R49, 0x80, RZ ;  /* 0x0000008031317810 */ /* 0x000fc40007ffe0ff */
        /* <DEDUP_REMOVED lines=12> */
.L_x_5:
[----:B------:R-:W-:Y:S05]  /*07f0*/  BSYNC B0 ;  /* 0x0000000000007941 */ /* 0x000fea0003800000 */
.L_x_4:
[----:B------:R-:W-:Y:S04]  /*0800*/  BSSY B0, `(.L_x_6) ;  /* 0x000001b000007945 */ /* 0x000fe80003800000 */
[----:B------:R-:W-:Y:S05]  /*0810*/  @!P4 BRA `(.L_x_7) ;  /* 0x000000000064c947 */ /* 0x000fea0003800000 */
[----:B------:R-:W-:Y:S01]  /*0820*/  ULDC.64 UR6, c[0x0][0x2c8] ;  /* 0x0000b20000067ab9 */ /* 0x000fe20000000a00 */
[----:B------:R-:W-:Y:S01]  /*0830*/  ULDC.64 UR8, c[0x0][0x2d0] ;  /* 0x0000b40000087ab9 */ /* 0x000fe20000000a00 */
[----:B------:R-:W-:Y:S01]  /*0840*/  ISETP.NE.U32.AND P1, PT, RZ, UR6, PT ;  /* 0x00000006ff007c0c */ /* 0x000fe2000bf25070 */
[----:B------:R-:W0:Y:S01]  /*0850*/  LDC.64 R68, c[0x0][0x260] ;  /* 0x00009800ff447b82 */ /* 0x000e220000000a00 */
[----:B------:R-:W-:Y:S01]  /*0860*/  ISETP.NE.U32.AND P2, PT, RZ, UR8, PT ;  /* 0x00000008ff007c0c */ /* 0x000fe2000bf45070 */
[----:B------:R-:W-:Y:S01]  /*0870*/  IMAD.SHL.U32 R80, R49, 0x10, RZ ;  /* 0x0000001031507824 */ /* 0x000fe200078e00ff */
[----:B------:R-:W-:Y:S02]  /*0880*/  ISETP.NE.AND.EX P1, PT, RZ, UR7, PT, P1 ;  /* 0x00000007ff007c0c */ /* 0x000fe4000bf25310 */
[----:B------:R-:W-:Y:S02]  /*0890*/  ISETP.NE.AND.EX P2, PT, RZ, UR9, PT, P2 ;  /* 0x00000009ff007c0c */ /* 0x000fe4000bf45320 */
[----:B------:R-:W-:-:S09]  /*08a0*/  SHF.R.U32.HI R0, RZ, 0x1c, R49 ;  /* 0x0000001cff007819 */ /* 0x000fd20000011631 */
[----:B------:R-:W-:-:S04]  /*08b0*/  @P1 LEA R2, P3, R49, UR6, 0x4 ;  /* 0x0000000631021c11 */ /* 0x000fc8000f8620ff */
[C---:B------:R-:W-:Y:S01]  /*08c0*/  @P1 LEA.HI.X R3, R49.reuse, UR7, RZ, 0x4, P3 ;  /* 0x0000000731031c11 */ /* 0x040fe200098f24ff */
[----:B------:R-:W-:Y:S01]  /*08d0*/  ULDC.64 UR6, c[0x0][0x268] ;  /* 0x00009a0000067ab9 */ /* 0x000fe20000000a00 */
[----:B------:R-:W-:Y:S01]  /*08e0*/  @P2 IADD3 R62, P3, R80, UR8, RZ ;  /* 0x00000008503e2c10 */ /* 0x000fe2000ff7e0ff */
[----:B0-----:R-:W-:Y:S02]  /*08f0*/  IMAD.WIDE.U32 R68, R49, 0x10, R68 ;  /* 0x0000001031447825 */ /* 0x001fe400078e0044 */
[----:B------:R0:W5:Y:S01]  /*0900*/  @P1 LDG.E.128 R64, desc[UR4][R2.64] ;  /* 0x0000000402401981 */ /* 0x000162000c1e1d00 */
[----:B------:R-:W-:Y:S02]  /*0910*/  @P2 IADD3.X R63, R0, UR9, RZ, P3, !PT ;  /* 0x00000009003f2c10 */ /* 0x000fe40009ffe4ff */
[----:B------:R-:W-:Y:S01]  /*0920*/  IADD3 R80, P3, R80, UR6, RZ ;  /* 0x0000000650507c10 */ /* 0x000fe2000ff7e0ff */
[----:B------:R-:W5:Y:S03]  /*0930*/  LDG.E.128 R68, desc[UR4][R68.64] ;  /* 0x0000000444447981 */ /* 0x000f66000c1e1d00 */
[----:B------:R-:W-:Y:S01]  /*0940*/  IADD3.X R81, R0, UR7, RZ, P3, !PT ;  /* 0x0000000700517c10 */ /* 0x000fe20009ffe4ff */
[----:B------:R-:W5:Y:S05]  /*0950*/  @P2 LDG.E.128 R60, desc[UR4][R62.64] ;  /* 0x000000043e3c2981 */ /* 0x000f6a000c1e1d00 */
[----:B------:R-:W5:Y:S01]  /*0960*/  LDG.E.128 R80, desc[UR4][R80.64] ;  /* 0x0000000450507981 */ /* 0x000f62000c1e1d00 */
[----:B------:R-:W-:-:S02]  /*0970*/  @!P1 CS2R R64, SRZ ;  /* 0x0000000000409805 */ /* 0x000fc4000001ff00 */
[----:B------:R-:W-:Y:S02]  /*0980*/  @!P1 CS2R R66, SRZ ;  /* 0x0000000000429805 */ /* 0x000fe4000001ff00 */
[----:B------:R-:W-:Y:S02]  /*0990*/  @!P2 CS2R R60, SRZ ;  /* 0x00000000003ca805 */ /* 0x000fe4000001ff00 */
[----:B0-----:R-:W-:-:S07]  /*09a0*/  @!P2 CS2R R62, SRZ ;  /* 0x00000000003ea805 */ /* 0x001fce000001ff00 */
.L_x_7:
[----:B------:R-:W-:Y:S05]  /*09b0*/  BSYNC B0 ;  /* 0x0000000000007941 */ /* 0x000fea0003800000 */
.L_x_6:
[----:B------:R-:W0:Y:S08]  /*09c0*/  S2UR UR6, SR_CTAID.X ;  /* 0x00000000000679c3 */ /* 0x000e300000002500 */
[----:B------:R-:W1:Y:S01]  /*09d0*/  LDC.64 R2, c[0x0][0x228] ;  /* 0x00008a00ff027b82 */ /* 0x000e620000000a00 */
[----:B0-----:R-:W-:Y:S01]  /*09e0*/  LEA.HI R158, R59, UR6, RZ, 0x19 ;  /* 0x000000063b9e7c11 */ /* 0x001fe2000f8fc8ff */
[----:B------:R-:W-:-:S03]  /*09f0*/  ULDC UR6, c[0x0][0x214] ;  /* 0x0000850000067ab9 */ /* 0x000fc60000000800 */
[----:B------:R-:W-:Y:S01]  /*0a00*/  ISETP.GE.AND P2, PT, R158, UR6, PT ;  /* 0x000000069e007c0c */ /* 0x000fe2000bf46270 */
[----:B------:R-:W-:Y:S02]  /*0a10*/  ULDC.64 UR6, c[0x0][0x230] ;  /* 0x00008c0000067ab9 */ /* 0x000fe40000000a00 */
[----:B-1----:R-:W-:-:S04]  /*0a20*/  LOP3.LUT P1, RZ, R2, UR6, RZ, 0xfc, !PT ;  /* 0x0000000602ff7c12 */ /* 0x002fc8000f82fcff */
[----:B------:R-:W-:-:S06]  /*0a30*/  LOP3.LUT P1, RZ, R3, UR7, RZ, 0xfc, P1 ;  /* 0x0000000703ff7c12 */ /* 0x000fcc000882fcff */
[----:B------:R-:W-:Y:S07]  /*0a40*/  @P2 EXIT ;  /* 0x000000000000294d */ /* 0x000fee0003800000 */
[----:B------:R-:W-:Y:S01]  /*0a50*/  IMAD.U32 R50, R37, 0x10000, RZ ;  /* 0x0001000025327824 */ /* 0x000fe200078e00ff */
[----:B-----5:R-:W-:Y:S01]  /*0a60*/  PRMT R129, R20, 0x7632, R129 ;  /* 0x0000763214817816 */ /* 0x020fe20000000081 */
[----:B------:R-:W-:Y:S01]  /*0a70*/  IMAD.U32 R37, R28, 0x10000, RZ ;  /* 0x000100001c257824 */ /* 0x000fe200078e00ff */
[----:B------:R-:W-:Y:S01]  /*0a80*/  SHF.L.U32 R28, R20, 0x10, RZ ;  /* 0x00000010141c7819 */ /* 0x000fe200000006ff */
[C---:B------:R-:W-:Y:S01]  /*0a90*/  IMAD.U32 R20, R12.reuse, 0x10000, RZ ;  /* 0x000100000c147824 */ /* 0x040fe200078e00ff */
[----:B------:R-:W-:Y:S01]  /*0aa0*/  SHF.R.S32.HI R76, RZ, 0x3, R76 ;  /* 0x00000003ff4c7819 */ /* 0x000fe2000001144c */
[----:B------:R-:W-:Y:S01]  /*0ab0*/  IMAD.U32 R3, R65, 0x10000, RZ ;  /* 0x0001000041037824 */ /* 0x000fe200078e00ff */
[----:B------:R-:W-:Y:S01]  /*0ac0*/  PRMT R121, R12, 0x7632, R121 ;  /* 0x000076320c797816 */ /* 0x000fe20000000079 */
[C---:B------:R-:W-:Y:S01]  /*0ad0*/  IMAD.U32 R12, R4.reuse, 0x10000, RZ ;  /* 0x00010000040c7824 */ /* 0x040fe200078e00ff */
[----:B------:R-:W-:Y:S01]  /*0ae0*/  PRMT R113, R4, 0x7632, R113 ;  /* 0x0000763204717816 */ /* 0x000fe20000000071 */
[----:B------:R-:W-:Y:S01]  /*0af0*/  IMAD.U32 R0, R67, 0x10000, RZ ;  /* 0x0001000043007824 */ /* 0x000fe200078e00ff */
[----:B------:R-:W-:Y:S01]  /*0b00*/  PRMT R104, R64, 0x7632, R104 ;  /* 0x0000763240687816 */ /* 0x000fe20000000068 */
[----:B------:R-:W-:Y:S01]  /*0b10*/  IMAD.U32 R57, R44, 0x10000, RZ ;  /* 0x000100002c397824 */ /* 0x000fe200078e00ff */
[----:B------:R-:W-:Y:S01]  /*0b20*/  SHF.L.U32 R4, R64, 0x10, RZ ;  /* 0x0000001040047819 */ /* 0x000fe200000006ff */
[----:B------:R-:W-:Y:S01]  /*0b30*/  IMAD.U32 R52, R47, 0x10000, RZ ;  /* 0x000100002f347824 */ /* 0x000fe200078e00ff */
[----:B------:R-:W-:Y:S01]  /*0b40*/  PRMT R100, R65, 0x7632, R100 ;  /* 0x0000763241647816 */ /* 0x000fe20000000064 */
[----:B------:R-:W-:Y:S01]  /*0b50*/  IMAD.U32 R49, R40, 0x10000, RZ ;  /* 0x0001000028317824 */ /* 0x000fe200078e00ff */
[----:B------:R-:W-:Y:S01]  /*0b60*/  LOP3.LUT R65, R59, 0x60, RZ, 0xc0, !PT ;  /* 0x000000603b417812 */ /* 0x000fe200078ec0ff */
[----:B------:R-:W-:Y:S01]  /*0b70*/  IMAD.U32 R44, R43, 0x10000, RZ ;  /* 0x000100002b2c7824 */ /* 0x000fe200078e00ff */
[----:B------:R-:W-:Y:S01]  /*0b80*/  LOP3.LUT R64, R76, 0x7f, RZ, 0xc0, !PT ;  /* 0x0000007f4c407812 */ /* 0x000fe200078ec0ff */
[----:B------:R-:W-:Y:S01]  /*0b90*/  IMAD.U32 R43, R34, 0x10000, RZ ;  /* 0x00010000222b7824 */ /* 0x000fe200078e00ff */
[----:B------:R-:W-:Y:S01]  /*0ba0*/  SHF.R.U32.HI R76, RZ, 0x2, R76 ;  /* 0x00000002ff4c7819 */ /* 0x000fe2000001164c */
[----:B------:R-:W-:Y:S01]  /*0bb0*/  IMAD.U32 R40, R35, 0x10000, RZ ;  /* 0x0001000023287824 */ /* 0x000fe200078e00ff */
[----:B------:R-:W-:Y:S01]  /*0bc0*/  VIADDMNMX R65, R64, -R65, RZ, !PT ;  /* 0x8000004140417246 */ /* 0x000fe200078001ff */
[----:B------:R-:W-:Y:S01]  /*0bd0*/  IMAD.U32 R34, R29, 0x10000, RZ ;  /* 0x000100001d227824 */ /* 0x000fe200078e00ff */
[----:B------:R-:W-:Y:S01]  /*0be0*/  LOP3.LUT R76, R76, 0x3fffffe0, RZ, 0xc0, !PT ;  /* 0x3fffffe04c4c7812 */ /* 0x000fe200078ec0ff */
[----:B------:R-:W-:Y:S01]  /*0bf0*/  IMAD.U32 R29, R27, 0x10000, RZ ;  /* 0x000100001b1d7824 */ /* 0x000fe200078e00ff */
[----:B------:R-:W-:Y:S01]  /*0c00*/  VIMNMX R65, R65, 0x20, PT ;  /* 0x0000002041417848 */ /* 0x000fe20003fe0100 */
[----:B------:R-:W-:Y:S01]  /*0c10*/  ULDC.U8 UR6, c[0x0][0x2a0] ;  /* 0x0000a80000067ab9 */ /* 0x000fe20000000000 */
[----:B------:R-:W-:Y:S01]  /*0c20*/  PRMT R94, R66, 0x7632, R94 ;  /* 0x00007632425e7816 */ /* 0x000fe2000000005e */
[----:B------:R-:W-:Y:S01]  /*0c30*/  IMAD.U32 R55, R46, 0x10000, RZ ;  /* 0x000100002e377824 */ /* 0x000fe200078e00ff */
[----:B------:R-:W-:Y:S01]  /*0c40*/  SHF.L.U32 R2, R66, 0x10, RZ ;  /* 0x0000001042027819 */ /* 0x000fe200000006ff */
[----:B------:R-:W-:Y:S01]  /*0c50*/  IMAD.IADD R65, R65, 0x1, R76 ;  /* 0x0000000141417824 */ /* 0x000fe200078e024c */
[----:B------:R-:W-:Y:S01]  /*0c60*/  SHF.L.U32 R66, R59, 0x5, RZ ;  /* 0x000000053b427819 */ /* 0x000fe200000006ff */
[----:B------:R-:W-:Y:S01]  /*0c70*/  IMAD.U32 R51, R38, 0x10000, RZ ;  /* 0x0001000026337824 */ /* 0x000fe200078e00ff */
[----:B------:R-:W-:Y:S01]  /*0c80*/  PRMT R90, R67, 0x7632, R90 ;  /* 0x00007632435a7816 */ /* 0x000fe2000000005a */
[----:B------:R-:W-:Y:S01]  /*0c90*/  IMAD.U32 R46, R41, 0x10000, RZ ;  /* 0x00010000292e7824 */ /* 0x000fe200078e00ff */
[----:B------:R-:W-:Y:S01]  /*0ca0*/  SHF.L.U32 R65, R65, 0x3, RZ ;  /* 0x0000000341417819 */ /* 0x000fe200000006ff */
[----:B------:R-:W-:Y:S01]  /*0cb0*/  IMAD.U32 R38, R73, 0x10000, RZ ;  /* 0x0001000049267824 */ /* 0x000fe200078e00ff */
[----:B------:R-:W-:Y:S01]  /*0cc0*/  LOP3.LUT R67, R66, 0x3e0, RZ, 0xc0, !PT ;  /* 0x000003e042437812 */ /* 0x000fe200078ec0ff */
[----:B------:R-:W-:Y:S01]  /*0cd0*/  IMAD.U32 R85, R60, 0x10000, RZ ;  /* 0x000100003c557824 */ /* 0x000fe200078e00ff */
[----:B------:R-:W-:Y:S01]  /*0ce0*/  I2FP.F32.U32 R65, R65 ;  /* 0x0000004100417245 */ /* 0x000fe20000201000 */
[----:B------:R-:W-:Y:S01]  /*0cf0*/  IMAD.U32 R87, R62, 0x10000, RZ ;  /* 0x000100003e577824 */ /* 0x000fe200078e00ff */
[----:B------:R-:W-:Y:S01]  /*0d00*/  VIADDMNMX R67, R64, -R67, RZ, !PT ;  /* 0x8000004340437246 */ /* 0x000fe200078001ff */
[----:B------:R-:W-:Y:S01]  /*0d10*/  IMAD.U32 R159, R159, 0x10000, RZ ;  /* 0x000100009f9f7824 */ /* 0x000fe200078e00ff */
[----:B------:R0:W1:Y:S01]  /*0d20*/  MUFU.RCP R96, R65 ;  /* 0x0000004100607308 */ /* 0x0000620000001000 */
[----:B------:R-:W-:Y:S01]  /*0d30*/  SHF.L.U32 R47, R42, 0x10, RZ ;  /* 0x000000102a2f7819 */ /* 0x000fe200000006ff */
[----:B------:R-:W-:Y:S01]  /*0d40*/  IMAD.U32 R157, R157, 0x10000, RZ ;  /* 0x000100009d9d7824 */ /* 0x000fe200078e00ff */
[----:B------:R-:W-:Y:S01]  /*0d50*/  VIMNMX R67, R67, 0x20, PT ;  /* 0x0000002043437848 */ /* 0x000fe20003fe0100 */
[----:B------:R-:W-:Y:S01]  /*0d60*/  IMAD.U32 R155, R155, 0x10000, RZ ;  /* 0x000100009b9b7824 */ /* 0x000fe200078e00ff */
[----:B------:R-:W-:Y:S01]  /*0d70*/  SHF.L.U32 R42, R33, 0x10, RZ ;  /* 0x00000010212a7819 */ /* 0x000fe200000006ff */
[----:B------:R-:W-:Y:S01]  /*0d80*/  IMAD.U32 R33, R31, 0x10000, RZ ;  /* 0x000100001f217824 */ /* 0x000fe200078e00ff */
[----:B------:R-:W-:Y:S01]  /*0d90*/  SHF.L.U32 R35, R30, 0x10, RZ ;  /* 0x000000101e237819 */ /* 0x000fe200000006ff */
[----:B------:R-:W-:Y:S01]  /*0da0*/  IMAD.U32 R30, R26, 0x10000, RZ ;  /* 0x000100001a1e7824 */ /* 0x000fe200078e00ff */
[----:B------:R-:W-:Y:S01]  /*0db0*/  SHF.L.U32 R54, R45, 0x10, RZ ;  /* 0x000000102d367819 */ /* 0x000fe200000006ff */
[----:B------:R-:W-:Y:S01]  /*0dc0*/  IMAD.U32 R45, R32, 0x10000, RZ ;  /* 0x00010000202d7824 */ /* 0x000fe200078e00ff */
[----:B------:R-:W-:Y:S01]  /*0dd0*/  PRMT R126, R26, 0x7632, R126 ;  /* 0x000076321a7e7816 */ /* 0x000fe2000000007e */
[----:B------:R-:W-:Y:S01]  /*0de0*/  IMAD.U32 R26, R22, 0x10000, RZ ;  /* 0x00010000161a7824 */ /* 0x000fe200078e00ff */
[----:B------:R-:W-:Y:S01]  /*0df0*/  PRMT R124, R27, 0x7632, R124 ;  /* 0x000076321b7c7816 */ /* 0x000fe2000000007c */
[----:B------:R-:W-:Y:S01]  /*0e00*/  IMAD.U32 R27, R21, 0x10000, RZ ;  /* 0x00010000151b7824 */ /* 0x000fe200078e00ff */
[C---:B------:R-:W-:Y:S01]  /*0e10*/  PRMT R128, R25.reuse, 0x7632, R128 ;  /* 0x0000763219807816 */ /* 0x040fe20000000080 */
[----:B------:R-:W-:Y:S01]  /*0e20*/  IMAD.U32 R32, R24, 0x10000, RZ ;  /* 0x0001000018207824 */ /* 0x000fe200078e00ff */
[----:B------:R-:W-:Y:S01]  /*0e30*/  SHF.L.U32 R31, R25, 0x10, RZ ;  /* 0x00000010191f7819 */ /* 0x000fe200000006ff */
[----:B------:R-:W-:Y:S01]  /*0e40*/  IMAD.U32 R153, R153, 0x10000, RZ ;  /* 0x0001000099997824 */ /* 0x000fe200078e00ff */
[----:B------:R-:W-:Y:S01]  /*0e50*/  PRMT R127, R21, 0x7632, R127 ;  /* 0x00007632157f7816 */ /* 0x000fe2000000007f */
        /* <DEDUP_REMOVED lines=18> */
[----:B------:R-:W-:Y:S01]  /*0f80*/  IMAD.MOV.U32 R134, RZ, RZ, 0x1 ;  /* 0x00000001ff867424 */ /* 0x000fe200078e00ff */
[----:B------:R-:W-:Y:S01]  /*0f90*/  PRMT R99, R70, 0x7632, R99 ;  /* 0x0000763246637816 */ /* 0x000fe20000000063 */
[----:B------:R-:W-:Y:S01]  /*0fa0*/  IMAD.U32 R129, R129, 0x10000, RZ ;  /* 0x0001000081817824 */ /* 0x000fe200078e00ff */
[----:B------:R-:W-:Y:S01]  /*0fb0*/  PRMT R95, R71, 0x7632, R95 ;  /* 0x00007632475f7816 */ /* 0x000fe2000000005f */
[----:B------:R-:W-:Y:S01]  /*0fc0*/  IMAD.U32 R127, R127, 0x10000, RZ ;  /* 0x000100007f7f7824 */ /* 0x000fe200078e00ff */
[----:B------:R-:W-:Y:S01]  /*0fd0*/  PRMT R105, R80, 0x7632, R105 ;  /* 0x0000763250697816 */ /* 0x000fe20000000069 */
[----:B------:R-:W-:Y:S01]  /*0fe0*/  IMAD.U32 R125, R125, 0x10000, RZ ;  /* 0x000100007d7d7824 */ /* 0x000fe200078e00ff */
[C---:B------:R-:W-:Y:S01]  /*0ff0*/  PRMT R101, R81.reuse, 0x7632, R101 ;  /* 0x0000763251657816 */ /* 0x040fe20000000065 */
[----:B------:R-:W-:Y:S01]  /*1000*/  IMAD.U32 R81, R81, 0x10000, RZ ;  /* 0x0001000051517824 */ /* 0x000fe200078e00ff */
[C---:B------:R-:W-:Y:S01]  /*1010*/  PRMT R97, R82.reuse, 0x7632, R97 ;  /* 0x0000763252617816 */ /* 0x040fe20000000061 */
[----:B------:R-:W-:Y:S01]  /*1020*/  IMAD.U32 R82, R82, 0x10000, RZ ;  /* 0x0001000052527824 */ /* 0x000fe200078e00ff */
[----:B------:R-:W-:Y:S01]  /*1030*/  PRMT R93, R83, 0x7632, R93 ;  /* 0x00007632535d7816 */ /* 0x000fe2000000005d */
[----:B------:R-:W-:Y:S01]  /*1040*/  IMAD.U32 R123, R123, 0x10000, RZ ;  /* 0x000100007b7b7824 */ /* 0x000fe200078e00ff */
[----:B------:R-:W-:Y:S01]  /*1050*/  IADD3 R67, R76, R67, RZ ;  /* 0x000000434c437210 */ /* 0x000fe20007ffe0ff */
[----:B------:R-:W-:Y:S01]  /*1060*/  IMAD.U32 R121, R121, 0x10000, RZ ;  /* 0x0001000079797824 */ /* 0x000fe200078e00ff */
[----:B------:R-:W-:Y:S01]  /*1070*/  PRMT R130, R24, 0x7632, R130 ;  /* 0x0000763218827816 */ /* 0x000fe20000000082 */
[C---:B------:R-:W-:Y:S01]  /*1080*/  IMAD.U32 R24, R16.reuse, 0x10000, RZ ;  /* 0x0001000010187824 */ /* 0x040fe200078e00ff */
        /* <DEDUP_REMOVED lines=30> */
[----:B------:R-:W-:Y:S01]  /*1270*/  ISETP.NE.AND P2, PT, RZ, UR6, PT ;  /* 0x00000006ff007c0c */ /* 0x000fe2000bf45270 */
[----:B------:R-:W-:Y:S01]  /*1280*/  IMAD.U32 R101, R101, 0x10000, RZ ;  /* 0x0001000065657824 */ /* 0x000fe200078e00ff */
[----:B------:R-:W-:Y:S01]  /*1290*/  SHF.L.U32 R19, R13, 0x10, RZ ;  /* 0x000000100d137819 */ /* 0x000fe200000006ff */
        /* <DEDUP_REMOVED lines=18> */
[----:B------:R-:W-:Y:S01]  /*13c0*/  IMAD.SHL.U32 R86, R67, 0x8, RZ ;  /* 0x0000000843567824 */ /* 0x000fe200078e00ff */
[----:B------:R-:W-:Y:S01]  /*13d0*/  SHF.L.U32 R80, R80, 0x10, RZ ;  /* 0x0000001050507819 */ /* 0x000fe200000006ff */
[----:B------:R-:W-:Y:S01]  /*13e0*/  ULDC UR10, c[0x0][0x218] ;  /* 0x00008600000a7ab9 */ /* 0x000fe20000000800 */
[----:B------:R-:W-:Y:S01]  /*13f0*/  SHF.L.U32 R83, R83, 0x10, RZ ;  /* 0x0000001053537819 */ /* 0x000fe200000006ff */
[----:B------:R-:W-:Y:S01]  /*1400*/  ULDC UR7, c[0x0][0x290] ;  /* 0x0000a40000077ab9 */ /* 0x000fe20000000800 */
[----:B------:R-:W-:Y:S01]  /*1410*/  SHF.L.U32 R84, R61, 0x10, RZ ;  /* 0x000000103d547819 */ /* 0x000fe200000006ff */
[----:B------:R-:W-:Y:S01]  /*1420*/  ULDC.64 UR12, c[0x0][0x228] ;  /* 0x00008a00000c7ab9 */ /* 0x000fe20000000a00 */
[----:B------:R-:W-:Y:S01]  /*1430*/  SHF.L.U32 R160, R63, 0x10, RZ ;  /* 0x000000103fa07819 */ /* 0x000fe200000006ff */
[----:B------:R-:W-:Y:S01]  /*1440*/  ULDC.64 UR14, c[0x0][0x230] ;  /* 0x00008c00000e7ab9 */ /* 0x000fe20000000a00 */
[----:B------:R-:W-:Y:S01]  /*1450*/  SHF.L.U32 R156, R156, 0x10, RZ ;  /* 0x000000109c9c7819 */ /* 0x000fe200000006ff */
[----:B------:R-:W-:Y:S01]  /*1460*/  ULDC.64 UR8, c[0x0][0x210] ;  /* 0x0000840000087ab9 */ /* 0x000fe20000000a00 */
[----:B------:R-:W-:-:S02]  /*1470*/  SHF.L.U32 R154, R154, 0x10, RZ ;  /* 0x000000109a9a7819 */ /* 0x000fc400000006ff */
[----:B------:R-:W-:Y:S02]  /*1480*/  SHF.L.U32 R152, R152, 0x10, RZ ;  /* 0x0000001098987819 */ /* 0x000fe400000006ff */
[----:B------:R-:W-:Y:S02]  /*1490*/  SHF.L.U32 R150, R150, 0x10, RZ ;  /* 0x0000001096967819 */ /* 0x000fe400000006ff */
[----:B------:R-:W-:Y:S02]  /*14a0*/  SHF.L.U32 R148, R148, 0x10, RZ ;  /* 0x0000001094947819 */ /* 0x000fe400000006ff */
[----:B------:R-:W-:Y:S02]  /*14b0*/  SHF.L.U32 R146, R146, 0x10, RZ ;  /* 0x0000001092927819 */ /* 0x000fe400000006ff */
[----:B------:R-:W-:Y:S02]  /*14c0*/  SHF.L.U32 R144, R144, 0x10, RZ ;  /* 0x0000001090907819 */ /* 0x000fe400000006ff */
[----:B------:R-:W-:-:S02]  /*14d0*/  SHF.L.U32 R142, R142, 0x10, RZ ;  /* 0x000000108e8e7819 */ /* 0x000fc400000006ff */
[----:B------:R-:W-:Y:S02]  /*14e0*/  SHF.L.U32 R140, R140, 0x10, RZ ;  /* 0x000000108c8c7819 */ /* 0x000fe400000006ff */
[----:B------:R-:W-:Y:S02]  /*14f0*/  SHF.L.U32 R138, R138, 0x10, RZ ;  /* 0x000000108a8a7819 */ /* 0x000fe400000006ff */
[----:B------:R-:W-:Y:S02]  /*1500*/  SHF.L.U32 R132, R132, 0x10, RZ ;  /* 0x0000001084847819 */ /* 0x000fe400000006ff */
[----:B------:R-:W-:Y:S02]  /*1510*/  SHF.L.U32 R131, R131, 0x10, RZ ;  /* 0x0000001083837819 */ /* 0x000fe400000006ff */
[----:B------:R-:W-:Y:S02]  /*1520*/  SHF.L.U32 R130, R130, 0x10, RZ ;  /* 0x0000001082827819 */ /* 0x000fe400000006ff */
[----:B------:R-:W-:-:S02]  /*1530*/  P2R R162, PR, RZ, 0x4 ;  /* 0x00000004ffa27803 */ /* 0x000fc40000000000 */
        /* <DEDUP_REMOVED lines=18> */
[----:B01----:R-:W-:-:S07]  /*1660*/  SHF.L.U32 R88, R88, 0x10, RZ ;  /* 0x0000001058587819 */ /* 0x003fce00000006ff */
.L_x_153:
[----:B0-----:R-:W-:Y:S01]  /*1670*/  IMAD R72, R158, UR10, RZ ;  /* 0x0000000a9e487c24 */ /* 0x001fe2000f8e02ff */
[----:B------:R-:W-:Y:S04]  /*1680*/  BSSY B0, `(.L_x_8) ;  /* 0x00000aa000007945 */ /* 0x000fe80003800000 */
[----:B------:R-:W-:-:S04]  /*1690*/  SHF.R.S32.HI R73, RZ, 0x1f, R72 ;  /* 0x0000001fff497819 */ /* 0x000fc80000011448 */
[----:B------:R-:W-:-:S04]  /*16a0*/  LEA.HI R73, R73, R72, RZ, 0x3 ;  /* 0x0000004849497211 */ /* 0x000fc800078f18ff */
[----:B------:R-:W-:-:S04]  /*16b0*/  LEA.HI.SX32 R221, R73, R56, 0x1d ;  /* 0x0000003849dd7211 */ /* 0x000fc800078feaff */
[----:B------:R-:W-:Y:S01]  /*16c0*/  MOV R135, R221 ;  /* 0x000000dd00877202 */ /* 0x000fe20000000f00 */
[----:B-----5:R-:W-:Y:S06]  /*16d0*/  @!P0 BRA `(.L_x_9) ;  /* 0x0000000800908947 */ /* 0x020fec0003800000 */
[----:B------:R-:W-:Y:S01]  /*16e0*/  ISETP.NE.U32.AND P3, PT, RZ, UR12, PT ;  /* 0x0000000cff007c0c */ /* 0x000fe2000bf65070 */
[----:B------:R-:W0:Y:S03]  /*16f0*/  LDC.64 R72, c[0x0][0x220] ;  /* 0x00008800ff487b82 */ /* 0x000e260000000a00 */
[----:B------:R-:W-:-:S13]  /*1700*/  ISETP.NE.AND.EX P3, PT, RZ, UR13, PT, P3 ;  /* 0x0000000dff007c0c */ /* 0x000fda000bf65330 */
[----:B------:R-:W-:-:S04]  /*1710*/  @P3 LEA R78, P2, R221, UR12, 0x4 ;  /* 0x0000000cdd4e3c11 */ /* 0x000fc8000f8420ff */
[C---:B------:R-:W-:Y:S02]  /*1720*/  @P3 LEA.HI.X R79, R221.reuse, UR13, RZ, 0x4, P2 ;  /* 0x0000000ddd4f3c11 */ /* 0x040fe400090f24ff */
[----:B------:R-:W-:Y:S01]  /*1730*/  ISETP.NE.U32.AND P2, PT, RZ, UR14, PT ;  /* 0x0000000eff007c0c */ /* 0x000fe2000bf45070 */
[----:B0-----:R-:W-:Y:S02]  /*1740*/  IMAD.WIDE.U32 R72, R221, 0x10, R72 ;  /* 0x00000010dd487825 */ /* 0x001fe400078e0048 */
[----:B------:R0:W5:Y:S01]  /*1750*/  @P3 LDG.E.128 R60, desc[UR4][R78.64] ;  /* 0x000000044e3c3981 */ /* 0x000162000c1e1d00 */
[----:B------:R-:W-:-:S03]  /*1760*/  ISETP.NE.AND.EX P2, PT, RZ, UR15, PT, P2 ;  /* 0x0000000fff007c0c */ /* 0x000fc6000bf45320 */
[----:B------:R-:W2:Y:S10]  /*1770*/  LDG.E.128 R72, desc[UR4][R72.64] ;  /* 0x0000000448487981 */ /* 0x000eb4000c1e1d00 */
[----:B------:R-:W-:-:S04]  /*1780*/  @P2 LEA R76, P4, R221, UR14, 0x4 ;  /* 0x0000000edd4c2c11 */ /* 0x000fc8000f8820ff */
[----:B------:R-:W-:-:S05]  /*1790*/  @P2 LEA.HI.X R77, R221, UR15, RZ, 0x4, P4 ;  /* 0x0000000fdd4d2c11 */ /* 0x000fca000a0f24ff */
[----:B------:R0:W5:Y:S01]  /*17a0*/  @P2 LDG.E.128 R64, desc[UR4][R76.64] ;  /* 0x000000044c402981 */ /* 0x000162000c1e1d00 */
[----:B------:R-:W-:-:S04]  /*17b0*/  ISETP.NE.U32.AND P3, PT, RZ, UR12, PT ;  /* 0x0000000cff007c0c */ /* 0x000fc8000bf65070 */
[----:B------:R-:W-:Y:S01]  /*17c0*/  ISETP.NE.AND.EX P3, PT, RZ, UR13, PT, P3 ;  /* 0x0000000dff007c0c */ /* 0x000fe2000bf65330 */
[C---:B--2---:R-:W-:Y:S01]  /*17d0*/  IMAD.U32 R91, R72.reuse, 0x10000, RZ ;  /* 0x00010000485b7824 */ /* 0x044fe200078e00ff */
[----:B------:R-:W-:-:S11]  /*17e0*/  PRMT R175, R72, 0x7632, R175 ;  /* 0x0000763248af7816 */ /* 0x000fd600000000af */
[----:B0-----:R-:W-:Y:S05]  /*17f0*/  @P3 BRA `(.L_x_10) ;  /* 0x0000000000203947 */ /* 0x001fea0003800000 */
[----:B------:R-:W-:-:S04]  /*1800*/  ISETP.NE.U32.AND P4, PT, RZ, UR14, PT ;  /* 0x0000000eff007c0c */ /* 0x000fc8000bf85070 */
[----:B------:R-:W-:-:S13]  /*1810*/  ISETP.NE.AND.EX P4, PT, RZ, UR15, PT, P4 ;  /* 0x0000000fff007c0c */ /* 0x000fda000bf85340 */
[----:B------:R-:W-:Y:S05]  /*1820*/  @P4 BRA `(.L_x_11) ;  /* 0x0000000000084947 */ /* 0x000fea0003800000 */
[----:B------:R-:W-:Y:S05]  /*1830*/  @P1 BRA `(.L_x_12) ;  /* 0x0000000000201947 */ /* 0x000fea0003800000 */
[----:B------:R-:W-:Y:S05]  /*1840*/  BRA `(.L_x_13) ;  /* 0x0000000000247947 */ /* 0x000fea0003800000 */
.L_x_11:
[----:B-----5:R-:W-:-:S05]  /*1850*/  SHF.L.U32 R72, R64, 0x10, RZ ;  /* 0x0000001040487819 */ /* 0x020fca00000006ff */
[----:B------:R-:W-:Y:S01]  /*1860*/  FADD.FTZ R91, R72, R91 ;  /* 0x0000005b485b7221 */ /* 0x000fe20000010000 */
[----:B------:R-:W-:Y:S06]  /*1870*/  BRA `(.L_x_12) ;  /* 0x0000000000107947 */ /* 0x000fec0003800000 */
.L_x_10:
[----:B-----5:R-:W-:Y:S01]  /*1880*/  IMAD.U32 R72, R60, 0x10000, RZ ;  /* 0x000100003c487824 */ /* 0x020fe200078e00ff */
[----:B------:R-:W-:-:S03]  /*1890*/  @P2 SHF.L.U32 R76, R64, 0x10, RZ ;  /* 0x00000010404c2819 */ /* 0x000fc600000006ff */
[----:B------:R-:W-:-:S04]  /*18a0*/  FADD.FTZ R91, R72, R91 ;  /* 0x0000005b485b7221 */ /* 0x000fc80000010000 */
[----:B------:R-:W-:-:S07]  /*18b0*/  @P2 FADD.FTZ R91, R76, R91 ;  /* 0x0000005b4c5b2221 */ /* 0x000fce0000010000 */
.L_x_12:
[----:B------:R-:W-:-:S04]  /*18c0*/  F2FP.BF16.F32.PACK_AB R72, RZ, R91 ;  /* 0x0000005bff48723e */ /* 0x000fc800000010ff */
[----:B------:R-:W-:-:S07]  /*18d0*/  PRMT R68, R72, 0x7610, R68 ;  /* 0x0000761048447816 */ /* 0x000fce0000000044 */
.L_x_13:
[----:B------:R-:W-:Y:S01]  /*18e0*/  IMAD.U32 R175, R175, 0x10000, RZ ;  /* 0x00010000afaf7824 */ /* 0x000fe200078e00ff */
[----:B------:R-:W-:Y:S06]  /*18f0*/  @P3 BRA `(.L_x_14) ;  /* 0x0000000000243947 */ /* 0x000fec0003800000 */
[----:B------:R-:W-:-:S04]  /*1900*/  ISETP.NE.U32.AND P4, PT, RZ, UR14, PT ;  /* 0x0000000eff007c0c */ /* 0x000fc8000bf85070 */
[----:B------:R-:W-:-:S13]  /*1910*/  ISETP.NE.AND.EX P4, PT, RZ, UR15, PT, P4 ;  /* 0x0000000fff007c0c */ /* 0x000fda000bf85340 */
[----:B------:R-:W-:Y:S05]  /*1920*/  @P4 BRA `(.L_x_15) ;  /* 0x0000000000084947 */ /* 0x000fea0003800000 */
[----:B------:R-:W-:Y:S05]  /*1930*/  @P1 BRA `(.L_x_16) ;  /* 0x00000000002c1947 */ /* 0x000fea0003800000 */
[----:B------:R-:W-:Y:S05]  /*1940*/  BRA `(.L_x_17) ;  /* 0x0000000000307947 */ /* 0x000fea0003800000 */
.L_x_15:
[----:B-----5:R-:W-:-:S04]  /*1950*/  PRMT R72, R64, 0x7632, R72 ;  /* 0x0000763240487816 */ /* 0x020fc80000000048 */
[----:B------:R-:W-:-:S05]  /*1960*/  SHF.L.U32 R72, R72, 0x10, RZ ;  /* 0x0000001048487819 */ /* 0x000fca00000006ff */
[----:B------:R-:W-:Y:S01]  /*1970*/  FADD.FTZ R175, R72, R175 ;  /* 0x000000af48af7221 */ /* 0x000fe20000010000 */
[----:B------:R-:W-:Y:S06]  /*1980*/  BRA `(.L_x_16) ;  /* 0x0000000000187947 */ /* 0x000fec0003800000 */
.L_x_14:
[----:B-----5:R-:W-:Y:S02]  /*1990*/  PRMT R72, R60, 0x7632, R72 ;  /* 0x000076323c487816 */ /* 0x020fe40000000048 */
[----:B------:R-:W-:-:S03]  /*19a0*/  @P2 PRMT R76, R64, 0x7632, R76 ;  /* 0x00007632404c2816 */ /* 0x000fc6000000004c */
[----:B------:R-:W-:Y:S01]  /*19b0*/  IMAD.U32 R72, R72, 0x10000, RZ ;  /* 0x0001000048487824 */ /* 0x000fe200078e00ff */
[----:B------:R-:W-:-:S03]  /*19c0*/  @P2 SHF.L.U32 R76, R76, 0x10, RZ ;  /* 0x000000104c4c2819 */ /* 0x000fc600000006ff */
[----:B------:R-:W-:-:S04]  /*19d0*/  FADD.FTZ R175, R72, R175 ;  /* 0x000000af48af7221 */ /* 0x000fc80000010000 */
[----:B------:R-:W-:-:S07]  /*19e0*/  @P2 FADD.FTZ R175, R76, R175 ;  /* 0x000000af4caf2221 */ /* 0x000fce0000010000 */
.L_x_16:
[----:B------:R-:W-:-:S04]  /*19f0*/  F2FP.BF16.F32.PACK_AB R72, RZ, R175 ;  /* 0x000000afff48723e */ /* 0x000fc800000010ff */
[----:B------:R-:W-:-:S07]  /*1a00*/  PRMT R68, R68, 0x5410, R72 ;  /* 0x0000541044447816 */ /* 0x000fce0000000048 */
.L_x_17:
[C---:B------:R-:W-:Y:S01]  /*1a10*/  IMAD.U32 R173, R73.reuse, 0x10000, RZ ;  /* 0x0001000049ad7824 */ /* 0x040fe200078e00ff */
[----:B------:R-:W-:Y:S01]  /*1a20*/  PRMT R73, R73, 0x7632, R73 ;  /* 0x0000763249497816 */ /* 0x000fe20000000049 */
[----:B------:R-:W-:Y:S06]  /*1a30*/  @P3 BRA `(.L_x_18) ;  /* 0x0000000000203947 */ /* 0x000fec0003800000 */
[----:B------:R-:W-:-:S04]  /*1a40*/  ISETP.NE.U32.AND P4, PT, RZ, UR14, PT ;  /* 0x0000000eff007c0c */ /* 0x000fc8000bf85070 */
[----:B------:R-:W-:-:S13]  /*1a50*/  ISETP.NE.AND.EX P4, PT, RZ, UR15, PT, P4 ;  /* 0x0000000fff007c0c */ /* 0x000fda000bf85340 */
[----:B------:R-:W-:Y:S05]  /*1a60*/  @P4 BRA `(.L_x_19) ;  /* 0x0000000000084947 */ /* 0x000fea0003800000 */
[----:B------:R-:W-:Y:S05]  /*1a70*/  @P1 BRA `(.L_x_20) ;  /* 0x0000000000201947 */ /* 0x000fea0003800000 */
[----:B------:R-:W-:Y:S05]  /*1a80*/  BRA `(.L_x_21) ;  /* 0x0000000000247947 */ /* 0x000fea0003800000 */
.L_x_19:
[----:B-----5:R-:W-:-:S05]  /*1a90*/  SHF.L.U32 R72, R65, 0x10, RZ ;  /* 0x0000001041487819 */ /* 0x020fca00000006ff */
[----:B------:R-:W-:Y:S01]  /*1aa0*/  FADD.FTZ R173, R72, R173 ;  /* 0x000000ad48ad7221 */ /* 0x000fe20000010000 */
[----:B------:R-:W-:Y:S06]  /*1ab0*/  BRA `(.L_x_20) ;  /* 0x0000000000107947 */ /* 0x000fec0003800000 */
.L_x_18:
[----:B-----5:R-:W-:Y:S01]  /*1ac0*/  IMAD.U32 R72, R61, 0x10000, RZ ;  /* 0x000100003d487824 */ /* 0x020fe200078e00ff */
[----:B------:R-:W-:-:S03]  /*1ad0*/  @P2 SHF.L.U32 R76, R65, 0x10, RZ ;  /* 0x00000010414c2819 */ /* 0x000fc600000006ff */
[----:B------:R-:W-:-:S04]  /*1ae0*/  FADD.FTZ R173, R72, R173 ;  /* 0x000000ad48ad7221 */ /* 0x000fc80000010000 */
[----:B------:R-:W-:-:S07]  /*1af0*/  @P2 FADD.FTZ R173, R76, R173 ;  /* 0x000000ad4cad2221 */ /* 0x000fce0000010000 */
.L_x_20:
[----:B------:R-:W-:-:S04]  /*1b00*/  F2FP.BF16.F32.PACK_AB R72, RZ, R173 ;  /* 0x000000adff48723e */ /* 0x000fc800000010ff */
[----:B------:R-:W-:-:S07]  /*1b10*/  PRMT R69, R72, 0x7610, R69 ;  /* 0x0000761048457816 */ /* 0x000fce0000000045 */
.L_x_21:
[----:B------:R-:W-:Y:S01]  /*1b20*/  IMAD.U32 R195, R73, 0x10000, RZ ;  /* 0x0001000049c37824 */ /* 0x000fe200078e00ff */
[----:B------:R-:W-:Y:S06]  /*1b30*/  @P3 BRA `(.L_x_22) ;  /* 0x0000000000243947 */ /* 0x000fec0003800000 */
[----:B------:R-:W-:-:S04]  /*1b40*/  ISETP.NE.U32.AND P4, PT, RZ, UR14, PT ;  /* 0x0000000eff007c0c */ /* 0x000fc8000bf85070 */
[----:B------:R-:W-:-:S13]  /*1b50*/  ISETP.NE.AND.EX P4, PT, RZ, UR15, PT, P4 ;  /* 0x0000000fff007c0c */ /* 0x000fda000bf85340 */
[----:B------:R-:W-:Y:S05]  /*1b60*/  @P4 BRA `(.L_x_23) ;  /* 0x0000000000084947 */ /* 0x000fea0003800000 */
[----:B------:R-:W-:Y:S05]  /*1b70*/  @P1 BRA `(.L_x_24) ;  /* 0x00000000002c1947 */ /* 0x000fea0003800000 */
[----:B------:R-:W-:Y:S05]  /*1b80*/  BRA `(.L_x_25) ;  /* 0x0000000000307947 */ /* 0x000fea0003800000 */
.L_x_23:
[----:B-----5:R-:W-:-:S04]  /*1b90*/  PRMT R72, R65, 0x7632, R72 ;  /* 0x0000763241487816 */ /* 0x020fc80000000048 */
[----:B------:R-:W-:-:S05]  /*1ba0*/  SHF.L.U32 R72, R72, 0x10, RZ ;  /* 0x0000001048487819 */ /* 0x000fca00000006ff */
[----:B------:R-:W-:Y:S01]  /*1bb0*/  FADD.FTZ R195, R72, R195 ;  /* 0x000000c348c37221 */ /* 0x000fe20000010000 */
[----:B------:R-:W-:Y:S06]  /*1bc0*/  BRA `(.L_x_24) ;  /* 0x0000000000187947 */ /* 0x000fec0003800000 */
.L_x_22:
[----:B-----5:R-:W-:Y:S02]  /*1bd0*/  PRMT R72, R61, 0x7632, R72 ;  /* 0x000076323d487816 */ /* 0x020fe40000000048 */
[----:B------:R-:W-:-:S03]  /*1be0*/  @P2 PRMT R73, R65, 0x7632, R73 ;  /* 0x0000763241492816 */ /* 0x000fc60000000049 */
[----:B------:R-:W-:Y:S01]  /*1bf0*/  IMAD.U32 R72, R72, 0x10000, RZ ;  /* 0x0001000048487824 */ /* 0x000fe200078e00ff */
[----:B------:R-:W-:-:S03]  /*1c00*/  @P2 SHF.L.U32 R76, R73, 0x10, RZ ;  /* 0x00000010494c2819 */ /* 0x000fc600000006ff */
[----:B------:R-:W-:-:S04]  /*1c10*/  FADD.FTZ R195, R72, R195 ;  /* 0x000000c348c37221 */ /* 0x000fc80000010000 */
[----:B------:R-:W-:-:S07]  /*1c20*/  @P2 FADD.FTZ R195, R76, R195 ;  /* 0x000000c34cc32221 */ /* 0x000fce0000010000 */
.L_x_24:
[----:B------:R-:W-:-:S04]  /*1c30*/  F2FP.BF16.F32.PACK_AB R72, RZ, R195 ;  /* 0x000000c3ff48723e */ /* 0x000fc800000010ff */
[----:B------:R-:W-:-:S07]  /*1c40*/  PRMT R69, R69, 0x5410, R72 ;  /* 0x0000541045457816 */ /* 0x000fce0000000048 */
.L_x_25:
        /* <DEDUP_REMOVED lines=8> */
.L_x_27:
[----:B-----5:R-:W-:-:S05]  /*1cd0*/  SHF.L.U32 R72, R66, 0x10, RZ ;  /* 0x0000001042487819 */ /* 0x020fca00000006ff */
[----:B------:R-:W-:Y:S01]  /*1ce0*/  FADD.FTZ R193, R72, R193 ;  /* 0x000000c148c17221 */ /* 0x000fe20000010000 */
[----:B------:R-:W-:Y:S06]  /*1cf0*/  BRA `(.L_x_28) ;  /* 0x0000000000107947 */ /* 0x000fec0003800000 */
.L_x_26:
[----:B-----5:R-:W-:Y:S01]  /*1d00*/  IMAD.U32 R72, R62, 0x10000, RZ ;  /* 0x000100003e487824 */ /* 0x020fe200078e00ff */
[----:B------:R-:W-:-:S03]  /*1d10*/  @P2 SHF.L.U32 R76, R66, 0x10, RZ ;  /* 0x00000010424c2819 */ /* 0x000fc600000006ff */
[----:B------:R-:W-:-:S04]  /*1d20*/  FADD.FTZ R193, R72, R193 ;  /* 0x000000c148c17221 */ /* 0x000fc80000010000 */
[----:B------:R-:W-:-:S07]  /*1d30*/  @P2 FADD.FTZ R193, R76, R193 ;  /* 0x000000c14cc12221 */ /* 0x000fce0000010000 */
.L_x_28:
[----:B------:R-:W-:-:S04]  /*1d40*/  F2FP.BF16.F32.PACK_AB R72, RZ, R193 ;  /* 0x000000c1ff48723e */ /* 0x000fc800000010ff */
[----:B------:R-:W-:-:S07]  /*1d50*/  PRMT R70, R72, 0x7610, R70 ;  /* 0x0000761048467816 */ /* 0x000fce0000000046 */
.L_x_29:
[----:B------:R-:W-:Y:S01]  /*1d60*/  IMAD.U32 R197, R74, 0x10000, RZ ;  /* 0x000100004ac57824 */ /* 0x000fe200078e00ff */
[----:B------:R-:W-:Y:S06]  /*1d70*/  @P3 BRA `(.L_x_30) ;  /* 0x0000000000243947 */ /* 0x000fec0003800000 */
[----:B------:R-:W-:-:S04]  /*1d80*/  ISETP.NE.U32.AND P4, PT, RZ, UR14, PT ;  /* 0x0000000eff007c0c */ /* 0x000fc8000bf85070 */
[----:B------:R-:W-:-:S13]  /*1d90*/  ISETP.NE.AND.EX P4, PT, RZ, UR15, PT, P4 ;  /* 0x0000000fff007c0c */ /* 0x000fda000bf85340 */
[----:B------:R-:W-:Y:S05]  /*1da0*/  @P4 BRA `(.L_x_31) ;  /* 0x0000000000084947 */ /* 0x000fea0003800000 */
[----:B------:R-:W-:Y:S05]  /*1db0*/  @P1 BRA `(.L_x_32) ;  /* 0x00000000002c1947 */ /* 0x000fea0003800000 */
[----:B------:R-:W-:Y:S05]  /*1dc0*/  BRA `(.L_x_33) ;  /* 0x0000000000307947 */ /* 0x000fea0003800000 */
.L_x_31:
[----:B-----5:R-:W-:-:S04]  /*1dd0*/  PRMT R72, R66, 0x7632, R72 ;  /* 0x0000763242487816 */ /* 0x020fc80000000048 */
[----:B------:R-:W-:-:S05]  /*1de0*/  SHF.L.U32 R72, R72, 0x10, RZ ;  /* 0x0000001048487819 */ /* 0x000fca00000006ff */
[----:B------:R-:W-:Y:S01]  /*1df0*/  FADD.FTZ R197, R72, R197 ;  /* 0x000000c548c57221 */ /* 0x000fe20000010000 */
[----:B------:R-:W-:Y:S06]  /*1e00*/  BRA `(.L_x_32) ;  /* 0x0000000000187947 */ /* 0x000fec0003800000 */
.L_x_30:
[----:B-----5:R-:W-:Y:S02]  /*1e10*/  PRMT R72, R62, 0x7632, R72 ;  /* 0x000076323e487816 */ /* 0x020fe40000000048 */
[----:B------:R-:W-:-:S03]  /*1e20*/  @P2 PRMT R73, R66, 0x7632, R73 ;  /* 0x0000763242492816 */ /* 0x000fc60000000049 */
[----:B------:R-:W-:Y:S01]  /*1e30*/  IMAD.U32 R72, R72, 0x10000, RZ ;  /* 0x0001000048487824 */ /* 0x000fe200078e00ff */
[----:B------:R-:W-:-:S03]  /*1e40*/  @P2 SHF.L.U32 R74, R73, 0x10, RZ ;  /* 0x00000010494a2819 */ /* 0x000fc600000006ff */
[----:B------:R-:W-:-:S04]  /*1e50*/  FADD.FTZ R197, R72, R197 ;  /* 0x000000c548c57221 */ /* 0x000fc80000010000 */
[----:B------:R-:W-:-:S07]  /*1e60*/  @P2 FADD.FTZ R197, R74, R197 ;  /* 0x000000c54ac52221 */ /* 0x000fce0000010000 */
.L_x_32:
[----:B------:R-:W-:-:S04]  /*1e70*/  F2FP.BF16.F32.PACK_AB R72, RZ, R197 ;  /* 0x000000c5ff48723e */ /* 0x000fc800000010ff */
[----:B------:R-:W-:-:S07]  /*1e80*/  PRMT R70, R70, 0x5410, R72 ;  /* 0x0000541046467816 */ /* 0x000fce0000000048 */
.L_x_33:
        /* <DEDUP_REMOVED lines=8> */
.L_x_35:
[----:B-----5:R-:W-:-:S05]  /*1f10*/  SHF.L.U32 R72, R67, 0x10, RZ ;  /* 0x0000001043487819 */ /* 0x020fca00000006ff */
[----:B------:R-:W-:Y:S01]  /*1f20*/  FADD.FTZ R199, R72, R199 ;  /* 0x000000c748c77221 */ /* 0x000fe20000010000 */
[----:B------:R-:W-:Y:S06]  /*1f30*/  BRA `(.L_x_36) ;  /* 0x0000000000107947 */ /* 0x000fec0003800000 */
.L_x_34:
[----:B-----5:R-:W-:Y:S01]  /*1f40*/  IMAD.U32 R72, R63, 0x10000, RZ ;  /* 0x000100003f487824 */ /* 0x020fe200078e00ff */
[----:B------:R-:W-:-:S03]  /*1f50*/  @P2 SHF.L.U32 R74, R67, 0x10, RZ ;  /* 0x00000010434a2819 */ /* 0x000fc600000006ff */
[----:B------:R-:W-:-:S04]  /*1f60*/  FADD.FTZ R199, R72, R199 ;  /* 0x000000c748c77221 */ /* 0x000fc80000010000 */
[----:B------:R-:W-:-:S07]  /*1f70*/  @P2 FADD.FTZ R199, R74, R199 ;  /* 0x000000c74ac72221 */ /* 0x000fce0000010000 */
.L_x_36:
[----:B------:R-:W-:-:S04]  /*1f80*/  F2FP.BF16.F32.PACK_AB R72, RZ, R199 ;  /* 0x000000c7ff48723e */ /* 0x000fc800000010ff */
[----:B------:R-:W-:-:S07]  /*1f90*/  PRMT R71, R72, 0x7610, R71 ;  /* 0x0000761048477816 */ /* 0x000fce0000000047 */
.L_x_37:
[----:B------:R-:W-:Y:S01]  /*1fa0*/  IMAD.U32 R213, R75, 0x10000, RZ ;  /* 0x000100004bd57824 */ /* 0x000fe200078e00ff */
[----:B------:R-:W-:Y:S06]  /*1fb0*/  @P3 BRA `(.L_x_38) ;  /* 0x0000000000243947 */ /* 0x000fec0003800000 */
[----:B------:R-:W-:-:S04]  /*1fc0*/  ISETP.NE.U32.AND P2, PT, RZ, UR14, PT ;  /* 0x0000000eff007c0c */ /* 0x000fc8000bf45070 */
[----:B------:R-:W-:-:S13]  /*1fd0*/  ISETP.NE.AND.EX P2, PT, RZ, UR15, PT, P2 ;  /* 0x0000000fff007c0c */ /* 0x000fda000bf45320 */
[----:B------:R-:W-:Y:S05]  /*1fe0*/  @P2 BRA `(.L_x_39) ;  /* 0x0000000000082947 */ /* 0x000fea0003800000 */
[----:B------:R-:W-:Y:S05]  /*1ff0*/  @P1 BRA `(.L_x_40) ;  /* 0x00000000002c1947 */ /* 0x000fea0003800000 */
[----:B------:R-:W-:Y:S05]  /*2000*/  BRA `(.L_x_41) ;  /* 0x0000000000307947 */ /* 0x000fea0003800000 */
.L_x_39:
[----:B-----5:R-:W-:-:S04]  /*2010*/  PRMT R72, R67, 0x7632, R72 ;  /* 0x0000763243487816 */ /* 0x020fc80000000048 */
[----:B------:R-:W-:-:S05]  /*2020*/  SHF.L.U32 R72, R72, 0x10, RZ ;  /* 0x0000001048487819 */ /* 0x000fca00000006ff */
[----:B------:R-:W-:Y:S01]  /*2030*/  FADD.FTZ R213, R72, R213 ;  /* 0x000000d548d57221 */ /* 0x000fe20000010000 */
[----:B------:R-:W-:Y:S06]  /*2040*/  BRA `(.L_x_40) ;  /* 0x0000000000187947 */ /* 0x000fec0003800000 */
.L_x_38:
[----:B-----5:R-:W-:Y:S02]  /*2050*/  PRMT R72, R63, 0x7632, R72 ;  /* 0x000076323f487816 */ /* 0x020fe40000000048 */
[----:B------:R-:W-:-:S03]  /*2060*/  @P2 PRMT R73, R67, 0x7632, R73 ;  /* 0x0000763243492816 */ /* 0x000fc60000000049 */
[----:B------:R-:W-:Y:S01]  /*2070*/  IMAD.U32 R72, R72, 0x10000, RZ ;  /* 0x0001000048487824 */ /* 0x000fe200078e00ff */
[----:B------:R-:W-:-:S03]  /*2080*/  @P2 SHF.L.U32 R74, R73, 0x10, RZ ;  /* 0x00000010494a2819 */ /* 0x000fc600000006ff */
[----:B------:R-:W-:-:S04]  /*2090*/  FADD.FTZ R213, R72, R213 ;  /* 0x000000d548d57221 */ /* 0x000fc80000010000 */
[----:B------:R-:W-:-:S07]  /*20a0*/  @P2 FADD.FTZ R213, R74, R213 ;  /* 0x000000d54ad52221 */ /* 0x000fce0000010000 */
.L_x_40:
[----:B------:R-:W-:-:S04]  /*20b0*/  F2FP.BF16.F32.PACK_AB R72, RZ, R213 ;  /* 0x000000d5ff48723e */ /* 0x000fc800000010ff */
[----:B------:R-:W-:-:S07]  /*20c0*/  PRMT R71, R71, 0x5410, R72 ;  /* 0x0000541047477816 */ /* 0x000fce0000000048 */
.L_x_41:
[----:B------:R-:W0:Y:S01]  /*20d0*/  @P1 LDC.64 R72, c[0x0][0x238] ;  /* 0x00008e00ff481b82 */ /* 0x000e220000000a00 */
[C---:B------:R-:W-:Y:S01]  /*20e0*/  VIADD R135, R221.reuse, 0x80 ;  /* 0x00000080dd877836 */ /* 0x040fe20000000000 */
[----:B0-----:R-:W-:-:S04]  /*20f0*/  @P1 LEA R72, P2, R221, R72, 0x4 ;  /* 0x00000048dd481211 */ /* 0x001fc800078420ff */
[----:B------:R-:W-:-:S05]  /*2100*/  @P1 LEA.HI.X R73, R221, R73, RZ, 0x4, P2 ;  /* 0x00000049dd491211 */ /* 0x000fca00010f24ff */
[----:B------:R0:W-:Y:S04]  /*2110*/  @P1 STG.E.128 desc[UR4][R72.64], R68 ;  /* 0x0000004448001986 */ /* 0x0001e8000c101d04 */
.L_x_9:
[----:B------:R-:W-:Y:S05]  /*2120*/  BSYNC B0 ;  /* 0x0000000000007941 */ /* 0x000fea0003800000 */
.L_x_8:
[----:B------:R-:W-:Y:S01]  /*2130*/  ISETP.GE.U32.AND P2, PT, R58, 0x100, PT ;  /* 0x000001003a00780c */ /* 0x000fe20003f46070 */
[----:B------:R-:W-:-:S12]  /*2140*/  BSSY B0, `(.L_x_42) ;  /* 0x00000a6000007945 */ /* 0x000fd80003800000 */
[----:B------:R-:W-:Y:S05]  /*2150*/  @!P2 BRA `(.L_x_43) ;  /* 0x000000080090a947 */ /* 0x000fea0003800000 */
[----:B------:R-:W-:Y:S01]  /*2160*/  ISETP.NE.U32.AND P3, PT, RZ, UR12, PT ;  /* 0x0000000cff007c0c */ /* 0x000fe2000bf65070 */
[----:B0-----:R-:W0:Y:S03]  /*2170*/  LDC.64 R72, c[0x0][0x220] ;  /* 0x00008800ff487b82 */ /* 0x001e260000000a00 */
[----:B------:R-:W-:-:S13]  /*2180*/  ISETP.NE.AND.EX P3, PT, RZ, UR13, PT, P3 ;  /* 0x0000000dff007c0c */ /* 0x000fda000bf65330 */
[----:B------:R-:W-:-:S04]  /*2190*/  @P3 LEA R78, P2, R135, UR12, 0x4 ;  /* 0x0000000c874e3c11 */ /* 0x000fc8000f8420ff */
[C---:B------:R-:W-:Y:S02]  /*21a0*/  @P3 LEA.HI.X R79, R135.reuse, UR13, RZ, 0x4, P2 ;  /* 0x0000000d874f3c11 */ /* 0x040fe400090f24ff */
[----:B------:R-:W-:Y:S01]  /*21b0*/  ISETP.NE.U32.AND P2, PT, RZ, UR14, PT ;  /* 0x0000000eff007c0c */ /* 0x000fe2000bf45070 */
[----:B0-----:R-:W-:Y:S02]  /*21c0*/  IMAD.WIDE.U32 R72, R135, 0x10, R72 ;  /* 0x0000001087487825 */ /* 0x001fe400078e0048 */
[----:B-----5:R0:W5:Y:S01]  /*21d0*/  @P3 LDG.E.128 R60, desc[UR4][R78.64] ;  /* 0x000000044e3c3981 */ /* 0x020162000c1e1d00 */
[----:B------:R-:W-:-:S03]  /*21e0*/  ISETP.NE.AND.EX P2, PT, RZ, UR15, PT, P2 ;  /* 0x0000000fff007c0c */ /* 0x000fc6000bf45320 */
[----:B------:R-:W2:Y:S10]  /*21f0*/  LDG.E.128 R72, desc[UR4][R72.64] ;  /* 0x0000000448487981 */ /* 0x000eb4000c1e1d00 */
[----:B------:R-:W-:-:S04]  /*2200*/  @P2 LEA R76, P4, R135, UR14, 0x4 ;  /* 0x0000000e874c2c11 */ /* 0x000fc8000f8820ff */
[----:B------:R-:W-:-:S05]  /*2210*/  @P2 LEA.HI.X R77, R135, UR15, RZ, 0x4, P4 ;  /* 0x0000000f874d2c11 */ /* 0x000fca000a0f24ff */
[----:B------:R0:W5:Y:S01]  /*2220*/  @P2 LDG.E.128 R64, desc[UR4][R76.64] ;  /* 0x000000044c402981 */ /* 0x000162000c1e1d00 */
[----:B------:R-:W-:-:S04]  /*2230*/  ISETP.NE.U32.AND P3, PT, RZ, UR12, PT ;  /* 0x0000000cff007c0c */ /* 0x000fc8000bf65070 */
[----:B------:R-:W-:Y:S02]  /*2240*/  ISETP.NE.AND.EX P3, PT, RZ, UR13, PT, P3 ;  /* 0x0000000dff007c0c */ /* 0x000fe4000bf65330 */
[C---:B--2---:R-:W-:Y:S02]  /*2250*/  SHF.L.U32 R89, R72.reuse, 0x10, RZ ;  /* 0x0000001048597819 */ /* 0x044fe400000006ff */
[----:B------:R-:W-:-:S09]  /*2260*/  PRMT R171, R72, 0x7632, R171 ;  /* 0x0000763248ab7816 */ /* 0x000fd200000000ab */
[----:B0-----:R-:W-:Y:S05]  /*2270*/  @P3 BRA `(.L_x_44) ;  /* 0x0000000000203947 */ /* 0x001fea0003800000 */
[----:B------:R-:W-:-:S04]  /*2280*/  ISETP.NE.U32.AND P4, PT, RZ, UR14, PT ;  /* 0x0000000eff007c0c */ /* 0x000fc8000bf85070 */
[----:B------:R-:W-:-:S13]  /*2290*/  ISETP.NE.AND.EX P4, PT, RZ, UR15, PT, P4 ;  /* 0x0000000fff007c0c */ /* 0x000fda000bf85340 */
[----:B------:R-:W-:Y:S05]  /*22a0*/  @P4 BRA `(.L_x_45) ;  /* 0x0000000000084947 */ /* 0x000fea0003800000 */
[----:B------:R-:W-:Y:S05]  /*22b0*/  @P1 BRA `(.L_x_46) ;  /* 0x0000000000201947 */ /* 0x000fea0003800000 */
[----:B------:R-:W-:Y:S05]  /*22c0*/  BRA `(.L_x_47) ;  /* 0x0000000000247947 */ /* 0x000fea0003800000 */
.L_x_45:
[----:B-----5:R-:W-:-:S04]  /*22d0*/  IMAD.U32 R72, R64, 0x10000, RZ ;  /* 0x0001000040487824 */ /* 0x020fc800078e00ff */
[----:B------:R-:W-:Y:S01]  /*22e0*/  FADD.FTZ R89, R72, R89 ;  /* 0x0000005948597221 */ /* 0x000fe20000010000 */
[----:B------:R-:W-:Y:S06]  /*22f0*/  BRA `(.L_x_46) ;  /* 0x0000000000107947 */ /* 0x000fec0003800000 */
.L_x_44:
[----:B-----5:R-:W-:Y:S01]  /*2300*/  SHF.L.U32 R72, R60, 0x10, RZ ;  /* 0x000000103c487819 */ /* 0x020fe200000006ff */
[----:B------:R-:W-:-:S04]  /*2310*/  @P2 IMAD.U32 R76, R64, 0x10000, RZ ;  /* 0x00010000404c2824 */ /* 0x000fc800078e00ff */
[----:B------:R-:W-:-:S04]  /*2320*/  FADD.FTZ R89, R72, R89 ;  /* 0x0000005948597221 */ /* 0x000fc80000010000 */
[----:B------:R-:W-:-:S07]  /*2330*/  @P2 FADD.FTZ R89, R76, R89 ;  /* 0x000000594c592221 */ /* 0x000fce0000010000 */
.L_x_46:
[----:B------:R-:W-:-:S04]  /*2340*/  F2FP.BF16.F32.PACK_AB R72, RZ, R89 ;  /* 0x00000059ff48723e */ /* 0x000fc800000010ff */
[----:B------:R-:W-:-:S07]  /*2350*/  PRMT R68, R72, 0x7610, R68 ;  /* 0x0000761048447816 */ /* 0x000fce0000000044 */
.L_x_47:
[----:B------:R-:W-:Y:S01]  /*2360*/  SHF.L.U32 R171, R171, 0x10, RZ ;  /* 0x00000010abab7819 */ /* 0x000fe200000006ff */
[----:B------:R-:W-:Y:S06]  /*2370*/  @P3 BRA `(.L_x_48) ;  /* 0x0000000000243947 */ /* 0x000fec0003800000 */
[----:B------:R-:W-:-:S04]  /*2380*/  ISETP.NE.U32.AND P4, PT, RZ, UR14, PT ;  /* 0x0000000eff007c0c */ /* 0x000fc8000bf85070 */
[----:B------:R-:W-:-:S13]  /*2390*/  ISETP.NE.AND.EX P4, PT, RZ, UR15, PT, P4 ;  /* 0x0000000fff007c0c */ /* 0x000fda000bf85340 */
[----:B------:R-:W-:Y:S05]  /*23a0*/  @P4 BRA `(.L_x_49) ;  /* 0x0000000000084947 */ /* 0x000fea0003800000 */
[----:B------:R-:W-:Y:S05]  /*23b0*/  @P1 BRA `(.L_x_50) ;  /* 0x00000000002c1947 */ /* 0x000fea0003800000 */
[----:B------:R-:W-:Y:S05]  /*23c0*/  BRA `(.L_x_51) ;  /* 0x0000000000307947 */ /* 0x000fea0003800000 */
.L_x_49:
[----:B-----5:R-:W-:-:S05]  /*23d0*/  PRMT R72, R64, 0x7632, R72 ;  /* 0x0000763240487816 */ /* 0x020fca0000000048 */
[----:B------:R-:W-:-:S04]  /*23e0*/  IMAD.U32 R72, R72, 0x10000, RZ ;  /* 0x0001000048487824 */ /* 0x000fc800078e00ff */
[----:B------:R-:W-:Y:S01]  /*23f0*/  FADD.FTZ R171, R72, R171 ;  /* 0x000000ab48ab7221 */ /* 0x000fe20000010000 */
[----:B------:R-:W-:Y:S06]  /*2400*/  BRA `(.L_x_50) ;  /* 0x0000000000187947 */ /* 0x000fec0003800000 */
.L_x_48:
[----:B-----5:R-:W-:Y:S02]  /*2410*/  PRMT R72, R60, 0x7632, R72 ;  /* 0x000076323c487816 */ /* 0x020fe40000000048 */
[----:B------:R-:W-:Y:S02]  /*2420*/  @P2 PRMT R76, R64, 0x7632, R76 ;  /* 0x00007632404c2816 */ /* 0x000fe4000000004c */
[----:B------:R-:W-:-:S03]  /*2430*/  SHF.L.U32 R72, R72, 0x10, RZ ;  /* 0x0000001048487819 */ /* 0x000fc600000006ff */
[----:B------:R-:W-:Y:S02]  /*2440*/  @P2 IMAD.U32 R76, R76, 0x10000, RZ ;  /* 0x000100004c4c2824 */ /* 0x000fe400078e00ff */
[----:B------:R-:W-:-:S04]  /*2450*/  FADD.FTZ R171, R72, R171 ;  /* 0x000000ab48ab7221 */ /* 0x000fc80000010000 */
[----:B------:R-:W-:-:S07]  /*2460*/  @P2 FADD.FTZ R171, R76, R171 ;  /* 0x000000ab4cab2221 */ /* 0x000fce0000010000 */
.L_x_50:
[----:B------:R-:W-:-:S04]  /*2470*/  F2FP.BF16.F32.PACK_AB R72, RZ, R171 ;  /* 0x000000abff48723e */ /* 0x000fc800000010ff */
[----:B------:R-:W-:-:S07]  /*2480*/  PRMT R68, R68, 0x5410, R72 ;  /* 0x0000541044447816 */ /* 0x000fce0000000048 */
.L_x_51:
[C---:B------:R-:W-:Y:S02]  /*2490*/  SHF.L.U32 R169, R73.reuse, 0x10, RZ ;  /* 0x0000001049a97819 */ /* 0x040fe400000006ff */
[----:B------:R-:W-:Y:S01]  /*24a0*/  PRMT R73, R73, 0x7632, R73 ;  /* 0x0000763249497816 */ /* 0x000fe20000000049 */
[----:B------:R-:W-:Y:S06]  /*24b0*/  @P3 BRA `(.L_x_52) ;  /* 0x0000000000203947 */ /* 0x000fec0003800000 */
[----:B------:R-:W-:-:S04]  /*24c0*/  ISETP.NE.U32.AND P4, PT, RZ, UR14, PT ;  /* 0x0000000eff007c0c */ /* 0x000fc8000bf85070 */
[----:B------:R-:W-:-:S13]  /*24d0*/  ISETP.NE.AND.EX P4, PT, RZ, UR15, PT, P4 ;  /* 0x0000000fff007c0c */ /* 0x000fda000bf85340 */
[----:B------:R-:W-:Y:S05]  /*24e0*/  @P4 BRA `(.L_x_53) ;  /* 0x0000000000084947 */ /* 0x000fea0003800000 */
[----:B------:R-:W-:Y:S05]  /*24f0*/  @P1 BRA `(.L_x_54) ;  /* 0x0000000000201947 */ /* 0x000fea0003800000 */
[----:B------:R-:W-:Y:S05]  /*2500*/  BRA `(.L_x_55) ;  /* 0x0000000000247947 */ /* 0x000fea0003800000 */
.L_x_53:
[----:B-----5:R-:W-:-:S04]  /*2510*/  IMAD.U32 R72, R65, 0x10000, RZ ;  /* 0x0001000041487824 */ /* 0x020fc800078e00ff */
[----:B------:R-:W-:Y:S01]  /*2520*/  FADD.FTZ R169, R72, R169 ;  /* 0x000000a948a97221 */ /* 0x000fe20000010000 */
[----:B------:R-:W-:Y:S06]  /*2530*/  BRA `(.L_x_54) ;  /* 0x0000000000107947 */ /* 0x000fec0003800000 */
.L_x_52:
[----:B-----5:R-:W-:Y:S01]  /*2540*/  SHF.L.U32 R72, R61, 0x10, RZ ;  /* 0x000000103d487819 */ /* 0x020fe200000006ff */
[----:B------:R-:W-:-:S04]  /*2550*/  @P2 IMAD.U32 R76, R65, 0x10000, RZ ;  /* 0x00010000414c2824 */ /* 0x000fc800078e00ff */
[----:B------:R-:W-:-:S04]  /*2560*/  FADD.FTZ R169, R72, R169 ;  /* 0x000000a948a97221 */ /* 0x000fc80000010000 */
[----:B------:R-:W-:-:S07]  /*2570*/  @P2 FADD.FTZ R169, R76, R169 ;  /* 0x000000a94ca92221 */ /* 0x000fce0000010000 */
.L_x_54:
[----:B------:R-:W-:-:S04]  /*2580*/  F2FP.BF16.F32.PACK_AB R72, RZ, R169 ;  /* 0x000000a9ff48723e */ /* 0x000fc800000010ff */
[----:B------:R-:W-:-:S07]  /*2590*/  PRMT R69, R72, 0x7610, R69 ;  /* 0x0000761048457816 */ /* 0x000fce0000000045 */
.L_x_55:
[----:B------:R-:W-:Y:S01]  /*25a0*/  SHF.L.U32 R191, R73, 0x10, RZ ;  /* 0x0000001049bf7819 */ /* 0x000fe200000006ff */
[----:B------:R-:W-:Y:S06]  /*25b0*/  @P3 BRA `(.L_x_56) ;  /* 0x0000000000243947 */ /* 0x000fec0003800000 */
[----:B------:R-:W-:-:S04]  /*25c0*/  ISETP.NE.U32.AND P4, PT, RZ, UR14, PT ;  /* 0x0000000eff007c0c */ /* 0x000fc8000bf85070 */
[----:B------:R-:W-:-:S13]  /*25d0*/  ISETP.NE.AND.EX P4, PT, RZ, UR15, PT, P4 ;  /* 0x0000000fff007c0c */ /* 0x000fda000bf85340 */
[----:B------:R-:W-:Y:S05]  /*25e0*/  @P4 BRA `(.L_x_57) ;  /* 0x0000000000084947 */ /* 0x000fea0003800000 */
[----:B------:R-:W-:Y:S05]  /*25f0*/  @P1 BRA `(.L_x_58) ;  /* 0x00000000002c1947 */ /* 0x000fea0003800000 */
[----:B------:R-:W-:Y:S05]  /*2600*/  BRA `(.L_x_59) ;  /* 0x0000000000307947 */ /* 0x000fea0003800000 */
.L_x_57:
[----:B-----5:R-:W-:-:S05]  /*2610*/  PRMT R72, R65, 0x7632, R72 ;  /* 0x0000763241487816 */ /* 0x020fca0000000048 */
[----:B------:R-:W-:-:S04]  /*2620*/  IMAD.U32 R72, R72, 0x10000, RZ ;  /* 0x0001000048487824 */ /* 0x000fc800078e00ff */
[----:B------:R-:W-:Y:S01]  /*2630*/  FADD.FTZ R191, R72, R191 ;  /* 0x000000bf48bf7221 */ /* 0x000fe20000010000 */
[----:B------:R-:W-:Y:S06]  /*2640*/  BRA `(.L_x_58) ;  /* 0x0000000000187947 */ /* 0x000fec0003800000 */
.L_x_56:
[----:B-----5:R-:W-:Y:S02]  /*2650*/  PRMT R72, R61, 0x7632, R72 ;  /* 0x000076323d487816 */ /* 0x020fe40000000048 */
[----:B------:R-:W-:Y:S02]  /*2660*/  @P2 PRMT R73, R65, 0x7632, R73 ;  /* 0x0000763241492816 */ /* 0x000fe40000000049 */
[----:B------:R-:W-:-:S03]  /*2670*/  SHF.L.U32 R72, R72, 0x10, RZ ;  /* 0x0000001048487819 */ /* 0x000fc600000006ff */
[----:B------:R-:W-:Y:S02]  /*2680*/  @P2 IMAD.U32 R76, R73, 0x10000, RZ ;  /* 0x00010000494c2824 */ /* 0x000fe400078e00ff */
[----:B------:R-:W-:-:S04]  /*2690*/  FADD.FTZ R191, R72, R191 ;  /* 0x000000bf48bf7221 */ /* 0x000fc80000010000 */
[----:B------:R-:W-:-:S07]  /*26a0*/  @P2 FADD.FTZ R191, R76, R191 ;  /* 0x000000bf4cbf2221 */ /* 0x000fce0000010000 */
.L_x_58:
[----:B------:R-:W-:-:S04]  /*26b0*/  F2FP.BF16.F32.PACK_AB R72, RZ, R191 ;  /* 0x000000bfff48723e */ /* 0x000fc800000010ff */
[----:B------:R-:W-:-:S07]  /*26c0*/  PRMT R69, R69, 0x5410, R72 ;  /* 0x0000541045457816 */ /* 0x000fce0000000048 */
.L_x_59:
        /* <DEDUP_REMOVED lines=8> */
.L_x_61:
[----:B-----5:R-:W-:-:S04]  /*2750*/  IMAD.U32 R72, R66, 0x10000, RZ ;  /* 0x0001000042487824 */ /* 0x020fc800078e00ff */
[----:B------:R-:W-:Y:S01]  /*2760*/  FADD.FTZ R189, R72, R189 ;  /* 0x000000bd48bd7221 */ /* 0x000fe20000010000 */
[----:B------:R-:W-:Y:S06]  /*2770*/  BRA `(.L_x_62) ;  /* 0x0000000000107947 */ /* 0x000fec0003800000 */
.L_x_60:
[----:B-----5:R-:W-:Y:S01]  /*2780*/  SHF.L.U32 R72, R62, 0x10, RZ ;  /* 0x000000103e487819 */ /* 0x020fe200000006ff */
[----:B------:R-:W-:-:S04]  /*2790*/  @P2 IMAD.U32 R76, R66, 0x10000, RZ ;  /* 0x00010000424c2824 */ /* 0x000fc800078e00ff */
[----:B------:R-:W-:-:S04]  /*27a0*/  FADD.FTZ R189, R72, R189 ;  /* 0x000000bd48bd7221 */ /* 0x000fc80000010000 */
[----:B------:R-:W-:-:S07]  /*27b0*/  @P2 FADD.FTZ R189, R76, R189 ;  /* 0x000000bd4cbd2221 */ /* 0x000fce0000010000 */
.L_x_62:
[----:B------:R-:W-:-:S04]  /*27c0*/  F2FP.BF16.F32.PACK_AB R72, RZ, R189 ;  /* 0x000000bdff48723e */ /* 0x000fc800000010ff */
[----:B------:R-:W-:-:S07]  /*27d0*/  PRMT R70, R72, 0x7610, R70 ;  /* 0x0000761048467816 */ /* 0x000fce0000000046 */
.L_x_63:
[----:B------:R-:W-:Y:S01]  /*27e0*/  SHF.L.U32 R201, R74, 0x10, RZ ;  /* 0x000000104ac97819 */ /* 0x000fe200000006ff */
[----:B------:R-:W-:Y:S06]  /*27f0*/  @P3 BRA `(.L_x_64) ;  /* 0x0000000000243947 */ /* 0x000fec0003800000 */
[----:B------:R-:W-:-:S04]  /*2800*/  ISETP.NE.U32.AND P4, PT, RZ, UR14, PT ;  /* 0x0000000eff007c0c */ /* 0x000fc8000bf85070 */
[----:B------:R-:W-:-:S13]  /*2810*/  ISETP.NE.AND.EX P4, PT, RZ, UR15, PT, P4 ;  /* 0x0000000fff007c0c */ /* 0x000fda000bf85340 */
[----:B------:R-:W-:Y:S05]  /*2820*/  @P4 BRA `(.L_x_65) ;  /* 0x0000000000084947 */ /* 0x000fea0003800000 */
[----:B------:R-:W-:Y:S05]  /*2830*/  @P1 BRA `(.L_x_66) ;  /* 0x00000000002c1947 */ /* 0x000fea0003800000 */
[----:B------:R-:W-:Y:S05]  /*2840*/  BRA `(.L_x_67) ;  /* 0x0000000000307947 */ /* 0x000fea0003800000 */
.L_x_65:
[----:B-----5:R-:W-:-:S05]  /*2850*/  PRMT R72, R66, 0x7632, R72 ;  /* 0x0000763242487816 */ /* 0x020fca0000000048 */
[----:B------:R-:W-:-:S04]  /*2860*/  IMAD.U32 R72, R72, 0x10000, RZ ;  /* 0x0001000048487824 */ /* 0x000fc800078e00ff */
[----:B------:R-:W-:Y:S01]  /*2870*/  FADD.FTZ R201, R72, R201 ;  /* 0x000000c948c97221 */ /* 0x000fe20000010000 */
[----:B------:R-:W-:Y:S06]  /*2880*/  BRA `(.L_x_66) ;  /* 0x0000000000187947 */ /* 0x000fec0003800000 */
.L_x_64:
[----:B-----5:R-:W-:Y:S02]  /*2890*/  PRMT R72, R62, 0x7632, R72 ;  /* 0x000076323e487816 */ /* 0x020fe40000000048 */
[----:B------:R-:W-:Y:S02]  /*28a0*/  @P2 PRMT R73, R66, 0x7632, R73 ;  /* 0x0000763242492816 */ /* 0x000fe40000000049 */
[----:B------:R-:W-:-:S03]  /*28b0*/  SHF.L.U32 R72, R72, 0x10, RZ ;  /* 0x0000001048487819 */ /* 0x000fc600000006ff */
[----:B------:R-:W-:Y:S02]  /*28c0*/  @P2 IMAD.U32 R74, R73, 0x10000, RZ ;  /* 0x00010000494a2824 */ /* 0x000fe400078e00ff */
[----:B------:R-:W-:-:S04]  /*28d0*/  FADD.FTZ R201, R72, R201 ;  /* 0x000000c948c97221 */ /* 0x000fc80000010000 */
[----:B------:R-:W-:-:S07]  /*28e0*/  @P2 FADD.FTZ R201, R74, R201 ;  /* 0x000000c94ac92221 */ /* 0x000fce0000010000 */
.L_x_66:
[----:B------:R-:W-:-:S04]  /*28f0*/  F2FP.BF16.F32.PACK_AB R72, RZ, R201 ;  /* 0x000000c9ff48723e */ /* 0x000fc800000010ff */
[----:B------:R-:W-:-:S07]  /*2900*/  PRMT R70, R70, 0x5410, R72 ;  /* 0x0000541046467816 */ /* 0x000fce0000000048 */
.L_x_67:
        /* <DEDUP_REMOVED lines=8> */
.L_x_69:
[----:B-----5:R-:W-:-:S04]  /*2990*/  IMAD.U32 R72, R67, 0x10000, RZ ;  /* 0x0001000043487824 */ /* 0x020fc800078e00ff */
[----:B------:R-:W-:Y:S01]  /*29a0*/  FADD.FTZ R203, R72, R203 ;  /* 0x000000cb48cb7221 */ /* 0x000fe20000010000 */
[----:B------:R-:W-:Y:S06]  /*29b0*/  BRA `(.L_x_70) ;  /* 0x0000000000107947 */ /* 0x000fec0003800000 */
.L_x_68:
[----:B-----5:R-:W-:Y:S01]  /*29c0*/  SHF.L.U32 R72, R63, 0x10, RZ ;  /* 0x000000103f487819 */ /* 0x020fe200000006ff */
[----:B------:R-:W-:-:S04]  /*29d0*/  @P2 IMAD.U32 R74, R67, 0x10000, RZ ;  /* 0x00010000434a2824 */ /* 0x000fc800078e00ff */
[----:B------:R-:W-:-:S04]  /*29e0*/  FADD.FTZ R203, R72, R203 ;  /* 0x000000cb48cb7221 */ /* 0x000fc80000010000 */
[----:B------:R-:W-:-:S07]  /*29f0*/  @P2 FADD.FTZ R203, R74, R203 ;  /* 0x000000cb4acb2221 */ /* 0x000fce0000010000 */
.L_x_70:
[----:B------:R-:W-:-:S04]  /*2a00*/  F2FP.BF16.F32.PACK_AB R72, RZ, R203 ;  /* 0x000000cbff48723e */ /* 0x000fc800000010ff */
[----:B------:R-:W-:-:S07]  /*2a10*/  PRMT R71, R72, 0x7610, R71 ;  /* 0x0000761048477816 */ /* 0x000fce0000000047 */
.L_x_71:
[----:B------:R-:W-:Y:S01]  /*2a20*/  SHF.L.U32 R215, R75, 0x10, RZ ;  /* 0x000000104bd77819 */ /* 0x000fe200000006ff */
[----:B------:R-:W-:Y:S06]  /*2a30*/  @P3 BRA `(.L_x_72) ;  /* 0x0000000000243947 */ /* 0x000fec0003800000 */
[----:B------:R-:W-:-:S04]  /*2a40*/  ISETP.NE.U32.AND P2, PT, RZ, UR14, PT ;  /* 0x0000000eff007c0c */ /* 0x000fc8000bf45070 */
[----:B------:R-:W-:-:S13]  /*2a50*/  ISETP.NE.AND.EX P2, PT, RZ, UR15, PT, P2 ;  /* 0x0000000fff007c0c */ /* 0x000fda000bf45320 */
[----:B------:R-:W-:Y:S05]  /*2a60*/  @P2 BRA `(.L_x_73) ;  /* 0x0000000000082947 */ /* 0x000fea0003800000 */
[----:B------:R-:W-:Y:S05]  /*2a70*/  @P1 BRA `(.L_x_74) ;  /* 0x00000000002c1947 */ /* 0x000fea0003800000 */
[----:B------:R-:W-:Y:S05]  /*2a80*/  BRA `(.L_x_75) ;  /* 0x0000000000307947 */ /* 0x000fea0003800000 */
.L_x_73:
[----:B-----5:R-:W-:-:S05]  /*2a90*/  PRMT R72, R67, 0x7632, R72 ;  /* 0x0000763243487816 */ /* 0x020fca0000000048 */
[----:B------:R-:W-:-:S04]  /*2aa0*/  IMAD.U32 R72, R72, 0x10000, RZ ;  /* 0x0001000048487824 */ /* 0x000fc800078e00ff */
[----:B------:R-:W-:Y:S01]  /*2ab0*/  FADD.FTZ R215, R72, R215 ;  /* 0x000000d748d77221 */ /* 0x000fe20000010000 */
[----:B------:R-:W-:Y:S06]  /*2ac0*/  BRA `(.L_x_74) ;  /* 0x0000000000187947 */ /* 0x000fec0003800000 */
.L_x_72:
[----:B-----5:R-:W-:Y:S02]  /*2ad0*/  PRMT R72, R63, 0x7632, R72 ;  /* 0x000076323f487816 */ /* 0x020fe40000000048 */
[----:B------:R-:W-:Y:S02]  /*2ae0*/  @P2 PRMT R73, R67, 0x7632, R73 ;  /* 0x0000763243492816 */ /* 0x000fe40000000049 */
[----:B------:R-:W-:-:S03]  /*2af0*/  SHF.L.U32 R72, R72, 0x10, RZ ;  /* 0x0000001048487819 */ /* 0x000fc600000006ff */
[----:B------:R-:W-:Y:S02]  /*2b00*/  @P2 IMAD.U32 R74, R73, 0x10000, RZ ;  /* 0x00010000494a2824 */ /* 0x000fe400078e00ff */
[----:B------:R-:W-:-:S04]  /*2b10*/  FADD.FTZ R215, R72, R215 ;  /* 0x000000d748d77221 */ /* 0x000fc80000010000 */
[----:B------:R-:W-:-:S07]  /*2b20*/  @P2 FADD.FTZ R215, R74, R215 ;  /* 0x000000d74ad72221 */ /* 0x000fce0000010000 */
.L_x_74:
[----:B------:R-:W-:-:S04]  /*2b30*/  F2FP.BF16.F32.PACK_AB R72, RZ, R215 ;  /* 0x000000d7ff48723e */ /* 0x000fc800000010ff */
[----:B------:R-:W-:-:S07]  /*2b40*/  PRMT R71, R71, 0x5410, R72 ;  /* 0x0000541047477816 */ /* 0x000fce0000000048 */
.L_x_75:
[----:B------:R-:W0:Y:S02]  /*2b50*/  @P1 LDC.64 R72, c[0x0][0x238] ;  /* 0x00008e00ff481b82 */ /* 0x000e240000000a00 */
[----:B0-----:R-:W-:-:S04]  /*2b60*/  @P1 LEA R72, P2, R135, R72, 0x4 ;  /* 0x0000004887481211 */ /* 0x001fc800078420ff */
[C---:B------:R-:W-:Y:S02]  /*2b70*/  @P1 LEA.HI.X R73, R135.reuse, R73, RZ, 0x4, P2 ;  /* 0x0000004987491211 */ /* 0x040fe400010f24ff */
[----:B------:R-:W-:-:S03]  /*2b80*/  IADD3 R135, R135, 0x80, RZ ;  /* 0x0000008087877810 */ /* 0x000fc60007ffe0ff */
[----:B------:R1:W-:Y:S04]  /*2b90*/  @P1 STG.E.128 desc[UR4][R72.64], R68 ;  /* 0x0000004448001986 */ /* 0x0003e8000c101d04 */
.L_x_43:
[----:B------:R-:W-:Y:S05]  /*2ba0*/  BSYNC B0 ;  /* 0x0000000000007941 */ /* 0x000fea0003800000 */
.L_x_42:
[----:B------:R-:W-:Y:S01]  /*2bb0*/  ISETP.GE.U32.AND P2, PT, R58, 0x180, PT ;  /* 0x000001803a00780c */ /* 0x000fe20003f46070 */
[----:B------:R-:W-:-:S12]  /*2bc0*/  BSSY B0, `(.L_x_76) ;  /* 0x00000a6000007945 */ /* 0x000fd80003800000 */
[----:B------:R-:W-:Y:S05]  /*2bd0*/  @!P2 BRA `(.L_x_77) ;  /* 0x000000080090a947 */ /* 0x000fea0003800000 */
[----:B------:R-:W-:Y:S01]  /*2be0*/  ISETP.NE.U32.AND P3, PT, RZ, UR12, PT ;  /* 0x0000000cff007c0c */ /* 0x000fe2000bf65070 */
[----:B01----:R-:W0:Y:S03]  /*2bf0*/  LDC.64 R72, c[0x0][0x220] ;  /* 0x00008800ff487b82 */ /* 0x003e260000000a00 */
        /* <DEDUP_REMOVED lines=21> */
.L_x_79:
[----:B-----5:R-:W-:-:S05]  /*2d50*/  SHF.L.U32 R72, R64, 0x10, RZ ;  /* 0x0000001040487819 */ /* 0x020fca00000006ff */
[----:B------:R-:W-:Y:S01]  /*2d60*/  FADD.FTZ R161, R72, R161 ;  /* 0x000000a148a17221 */ /* 0x000fe20000010000 */
[----:B------:R-:W-:Y:S06]  /*2d70*/  BRA `(.L_x_80) ;  /* 0x0000000000107947 */ /* 0x000fec0003800000 */
.L_x_78:
[----:B-----5:R-:W-:Y:S01]  /*2d80*/  IMAD.U32 R72, R60, 0x10000, RZ ;  /* 0x000100003c487824 */ /* 0x020fe200078e00ff */
[----:B------:R-:W-:-:S03]  /*2d90*/  @P2 SHF.L.U32 R76, R64, 0x10, RZ ;  /* 0x00000010404c2819 */ /* 0x000fc600000006ff */
[----:B------:R-:W-:-:S04]  /*2da0*/  FADD.FTZ R161, R72, R161 ;  /* 0x000000a148a17221 */ /* 0x000fc80000010000 */
[----:B------:R-:W-:-:S07]  /*2db0*/  @P2 FADD.FTZ R161, R76, R161 ;  /* 0x000000a14ca12221 */ /* 0x000fce0000010000 */
.L_x_80:
[----:B------:R-:W-:-:S04]  /*2dc0*/  F2FP.BF16.F32.PACK_AB R72, RZ, R161 ;  /* 0x000000a1ff48723e */ /* 0x000fc800000010ff */
[----:B------:R-:W-:-:S07]  /*2dd0*/  PRMT R68, R72, 0x7610, R68 ;  /* 0x0000761048447816 */ /* 0x000fce0000000044 */
.L_x_81:
[----:B------:R-:W-:Y:S01]  /*2de0*/  IMAD.U32 R167, R167, 0x10000, RZ ;  /* 0x00010000a7a77824 */ /* 0x000fe200078e00ff */
[----:B------:R-:W-:Y:S06]  /*2df0*/  @P3 BRA `(.L_x_82) ;  /* 0x0000000000243947 */ /* 0x000fec0003800000 */
[----:B------:R-:W-:-:S04]  /*2e00*/  ISETP.NE.U32.AND P4, PT, RZ, UR14, PT ;  /* 0x0000000eff007c0c */ /* 0x000fc8000bf85070 */
[----:B------:R-:W-:-:S13]  /*2e10*/  ISETP.NE.AND.EX P4, PT, RZ, UR15, PT, P4 ;  /* 0x0000000fff007c0c */ /* 0x000fda000bf85340 */
[----:B------:R-:W-:Y:S05]  /*2e20*/  @P4 BRA `(.L_x_83) ;  /* 0x0000000000084947 */ /* 0x000fea0003800000 */
[----:B------:R-:W-:Y:S05]  /*2e30*/  @P1 BRA `(.L_x_84) ;  /* 0x00000000002c1947 */ /* 0x000fea0003800000 */
[----:B------:R-:W-:Y:S05]  /*2e40*/  BRA `(.L_x_85) ;  /* 0x0000000000307947 */ /* 0x000fea0003800000 */
.L_x_83:
[----:B-----5:R-:W-:-:S04]  /*2e50*/  PRMT R72, R64, 0x7632, R72 ;  /* 0x0000763240487816 */ /* 0x020fc80000000048 */
[----:B------:R-:W-:-:S05]  /*2e60*/  SHF.L.U32 R72, R72, 0x10, RZ ;  /* 0x0000001048487819 */ /* 0x000fca00000006ff */
[----:B------:R-:W-:Y:S01]  /*2e70*/  FADD.FTZ R167, R72, R167 ;  /* 0x000000a748a77221 */ /* 0x000fe20000010000 */
[----:B------:R-:W-:Y:S06]  /*2e80*/  BRA `(.L_x_84) ;  /* 0x0000000000187947 */ /* 0x000fec0003800000 */
.L_x_82:
[----:B-----5:R-:W-:Y:S02]  /*2e90*/  PRMT R72, R60, 0x7632, R72 ;  /* 0x000076323c487816 */ /* 0x020fe40000000048 */
[----:B------:R-:W-:-:S03]  /*2ea0*/  @P2 PRMT R76, R64, 0x7632, R76 ;  /* 0x00007632404c2816 */ /* 0x000fc6000000004c */
[----:B------:R-:W-:Y:S01]  /*2eb0*/  IMAD.U32 R72, R72, 0x10000, RZ ;  /* 0x0001000048487824 */ /* 0x000fe200078e00ff */
[----:B------:R-:W-:-:S03]  /*2ec0*/  @P2 SHF.L.U32 R76, R76, 0x10, RZ ;  /* 0x000000104c4c2819 */ /* 0x000fc600000006ff */
[----:B------:R-:W-:-:S04]  /*2ed0*/  FADD.FTZ R167, R72, R167 ;  /* 0x000000a748a77221 */ /* 0x000fc80000010000 */
[----:B------:R-:W-:-:S07]  /*2ee0*/  @P2 FADD.FTZ R167, R76, R167 ;  /* 0x000000a74ca72221 */ /* 0x000fce0000010000 */
.L_x_84:
[----:B------:R-:W-:-:S04]  /*2ef0*/  F2FP.BF16.F32.PACK_AB R72, RZ, R167 ;  /* 0x000000a7ff48723e */ /* 0x000fc800000010ff */
[----:B------:R-:W-:-:S07]  /*2f00*/  PRMT R68, R68, 0x5410, R72 ;  /* 0x0000541044447816 */ /* 0x000fce0000000048 */
.L_x_85:
        /* <DEDUP_REMOVED lines=8> */
.L_x_87:
[----:B-----5:R-:W-:-:S05]  /*2f90*/  SHF.L.U32 R72, R65, 0x10, RZ ;  /* 0x0000001041487819 */ /* 0x020fca00000006ff */
[----:B------:R-:W-:Y:S01]  /*2fa0*/  FADD.FTZ R165, R72, R165 ;  /* 0x000000a548a57221 */ /* 0x000fe20000010000 */
[----:B------:R-:W-:Y:S06]  /*2fb0*/  BRA `(.L_x_88) ;  /* 0x0000000000107947 */ /* 0x000fec0003800000 */
.L_x_86:
[----:B-----5:R-:W-:Y:S01]  /*2fc0*/  IMAD.U32 R72, R61, 0x10000, RZ ;  /* 0x000100003d487824 */ /* 0x020fe200078e00ff */
[----:B------:R-:W-:-:S03]  /*2fd0*/  @P2 SHF.L.U32 R76, R65, 0x10, RZ ;  /* 0x00000010414c2819 */ /* 0x000fc600000006ff */
[----:B------:R-:W-:-:S04]  /*2fe0*/  FADD.FTZ R165, R72, R165 ;  /* 0x000000a548a57221 */ /* 0x000fc80000010000 */
[----:B------:R-:W-:-:S07]  /*2ff0*/  @P2 FADD.FTZ R165, R76, R165 ;  /* 0x000000a54ca52221 */ /* 0x000fce0000010000 */
.L_x_88:
[----:B------:R-:W-:-:S04]  /*3000*/  F2FP.BF16.F32.PACK_AB R72, RZ, R165 ;  /* 0x000000a5ff48723e */ /* 0x000fc800000010ff */
[----:B------:R-:W-:-:S07]  /*3010*/  PRMT R69, R72, 0x7610, R69 ;  /* 0x0000761048457816 */ /* 0x000fce0000000045 */
.L_x_89:
[----:B------:R-:W-:Y:S01]  /*3020*/  IMAD.U32 R187, R73, 0x10000, RZ ;  /* 0x0001000049bb7824 */ /* 0x000fe200078e00ff */
[----:B------:R-:W-:Y:S06]  /*3030*/  @P3 BRA `(.L_x_90) ;  /* 0x0000000000243947 */ /* 0x000fec0003800000 */
[----:B------:R-:W-:-:S04]  /*3040*/  ISETP.NE.U32.AND P4, PT, RZ, UR14, PT ;  /* 0x0000000eff007c0c */ /* 0x000fc8000bf85070 */
[----:B------:R-:W-:-:S13]  /*3050*/  ISETP.NE.AND.EX P4, PT, RZ, UR15, PT, P4 ;  /* 0x0000000fff007c0c */ /* 0x000fda000bf85340 */
[----:B------:R-:W-:Y:S05]  /*3060*/  @P4 BRA `(.L_x_91) ;  /* 0x0000000000084947 */ /* 0x000fea0003800000 */
[----:B------:R-:W-:Y:S05]  /*3070*/  @P1 BRA `(.L_x_92) ;  /* 0x00000000002c1947 */ /* 0x000fea0003800000 */
[----:B------:R-:W-:Y:S05]  /*3080*/  BRA `(.L_x_93) ;  /* 0x0000000000307947 */ /* 0x000fea0003800000 */
.L_x_91:
[----:B-----5:R-:W-:-:S04]  /*3090*/  PRMT R72, R65, 0x7632, R72 ;  /* 0x0000763241487816 */ /* 0x020fc80000000048 */
[----:B------:R-:W-:-:S05]  /*30a0*/  SHF.L.U32 R72, R72, 0x10, RZ ;  /* 0x0000001048487819 */ /* 0x000fca00000006ff */
[----:B------:R-:W-:Y:S01]  /*30b0*/  FADD.FTZ R187, R72, R187 ;  /* 0x000000bb48bb7221 */ /* 0x000fe20000010000 */
[----:B------:R-:W-:Y:S06]  /*30c0*/  BRA `(.L_x_92) ;  /* 0x0000000000187947 */ /* 0x000fec0003800000 */
.L_x_90:
[----:B-----5:R-:W-:Y:S02]  /*30d0*/  PRMT R72, R61, 0x7632, R72 ;  /* 0x000076323d487816 */ /* 0x020fe40000000048 */
[----:B------:R-:W-:-:S03]  /*30e0*/  @P2 PRMT R73, R65, 0x7632, R73 ;  /* 0x0000763241492816 */ /* 0x000fc60000000049 */
[----:B------:R-:W-:Y:S01]  /*30f0*/  IMAD.U32 R72, R72, 0x10000, RZ ;  /* 0x0001000048487824 */ /* 0x000fe200078e00ff */
[----:B------:R-:W-:-:S03]  /*3100*/  @P2 SHF.L.U32 R76, R73, 0x10, RZ ;  /* 0x00000010494c2819 */ /* 0x000fc600000006ff */
[----:B------:R-:W-:-:S04]  /*3110*/  FADD.FTZ R187, R72, R187 ;  /* 0x000000bb48bb7221 */ /* 0x000fc80000010000 */
[----:B------:R-:W-:-:S07]  /*3120*/  @P2 FADD.FTZ R187, R76, R187 ;  /* 0x000000bb4cbb2221 */ /* 0x000fce0000010000 */
.L_x_92:
[----:B------:R-:W-:-:S04]  /*3130*/  F2FP.BF16.F32.PACK_AB R72, RZ, R187 ;  /* 0x000000bbff48723e */ /* 0x000fc800000010ff */
[----:B------:R-:W-:-:S07]  /*3140*/  PRMT R69, R69, 0x5410, R72 ;  /* 0x0000541045457816 */ /* 0x000fce0000000048 */
.L_x_93:
        /* <DEDUP_REMOVED lines=8> */
.L_x_95:
[----:B-----5:R-:W-:-:S05]  /*31d0*/  SHF.L.U32 R72, R66, 0x10, RZ ;  /* 0x0000001042487819 */ /* 0x020fca00000006ff */
[----:B------:R-:W-:Y:S01]  /*31e0*/  FADD.FTZ R185, R72, R185 ;  /* 0x000000b948b97221 */ /* 0x000fe20000010000 */
[----:B------:R-:W-:Y:S06]  /*31f0*/  BRA `(.L_x_96) ;  /* 0x0000000000107947 */ /* 0x000fec0003800000 */
.L_x_94:
[----:B-----5:R-:W-:Y:S01]  /*3200*/  IMAD.U32 R72, R62, 0x10000, RZ ;  /* 0x000100003e487824 */ /* 0x020fe200078e00ff */
[----:B------:R-:W-:-:S03]  /*3210*/  @P2 SHF.L.U32 R76, R66, 0x10, RZ ;  /* 0x00000010424c2819 */ /* 0x000fc600000006ff */
[----:B------:R-:W-:-:S04]  /*3220*/  FADD.FTZ R185, R72, R185 ;  /* 0x000000b948b97221 */ /* 0x000fc80000010000 */
[----:B------:R-:W-:-:S07]  /*3230*/  @P2 FADD.FTZ R185, R76, R185 ;  /* 0x000000b94cb92221 */ /* 0x000fce0000010000 */
.L_x_96:
[----:B------:R-:W-:-:S04]  /*3240*/  F2FP.BF16.F32.PACK_AB R72, RZ, R185 ;  /* 0x000000b9ff48723e */ /* 0x000fc800000010ff */
[----:B------:R-:W-:-:S07]  /*3250*/  PRMT R70, R72, 0x7610, R70 ;  /* 0x0000761048467816 */ /* 0x000fce0000000046 */
.L_x_97:
[----:B------:R-:W-:Y:S01]  /*3260*/  IMAD.U32 R205, R74, 0x10000, RZ ;  /* 0x000100004acd7824 */ /* 0x000fe200078e00ff */
[----:B------:R-:W-:Y:S06]  /*3270*/  @P3 BRA `(.L_x_98) ;  /* 0x0000000000243947 */ /* 0x000fec0003800000 */
[----:B------:R-:W-:-:S04]  /*3280*/  ISETP.NE.U32.AND P4, PT, RZ, UR14, PT ;  /* 0x0000000eff007c0c */ /* 0x000fc8000bf85070 */
[----:B------:R-:W-:-:S13]  /*3290*/  ISETP.NE.AND.EX P4, PT, RZ, UR15, PT, P4 ;  /* 0x0000000fff007c0c */ /* 0x000fda000bf85340 */
[----:B------:R-:W-:Y:S05]  /*32a0*/  @P4 BRA `(.L_x_99) ;  /* 0x0000000000084947 */ /* 0x000fea0003800000 */
[----:B------:R-:W-:Y:S05]  /*32b0*/  @P1 BRA `(.L_x_100) ;  /* 0x00000000002c1947 */ /* 0x000fea0003800000 */
[----:B------:R-:W-:Y:S05]  /*32c0*/  BRA `(.L_x_101) ;  /* 0x0000000000307947 */ /* 0x000fea0003800000 */
.L_x_99:
[----:B-----5:R-:W-:-:S04]  /*32d0*/  PRMT R72, R66, 0x7632, R72 ;  /* 0x0000763242487816 */ /* 0x020fc80000000048 */
[----:B------:R-:W-:-:S05]  /*32e0*/  SHF.L.U32 R72, R72, 0x10, RZ ;  /* 0x0000001048487819 */ /* 0x000fca00000006ff */
[----:B------:R-:W-:Y:S01]  /*32f0*/  FADD.FTZ R205, R72, R205 ;  /* 0x000000cd48cd7221 */ /* 0x000fe20000010000 */
[----:B------:R-:W-:Y:S06]  /*3300*/  BRA `(.L_x_100) ;  /* 0x0000000000187947 */ /* 0x000fec0003800000 */
.L_x_98:
[----:B-----5:R-:W-:Y:S02]  /*3310*/  PRMT R72, R62, 0x7632, R72 ;  /* 0x000076323e487816 */ /* 0x020fe40000000048 */
[----:B------:R-:W-:-:S03]  /*3320*/  @P2 PRMT R73, R66, 0x7632, R73 ;  /* 0x0000763242492816 */ /* 0x000fc60000000049 */
[----:B------:R-:W-:Y:S01]  /*3330*/  IMAD.U32 R72, R72, 0x10000, RZ ;  /* 0x0001000048487824 */ /* 0x000fe200078e00ff */
[----:B------:R-:W-:-:S03]  /*3340*/  @P2 SHF.L.U32 R74, R73, 0x10, RZ ;  /* 0x00000010494a2819 */ /* 0x000fc600000006ff */
[----:B------:R-:W-:-:S04]  /*3350*/  FADD.FTZ R205, R72, R205 ;  /* 0x000000cd48cd7221 */ /* 0x000fc80000010000 */
[----:B------:R-:W-:-:S07]  /*3360*/  @P2 FADD.FTZ R205, R74, R205 ;  /* 0x000000cd4acd2221 */ /* 0x000fce0000010000 */
.L_x_100:
[----:B------:R-:W-:-:S04]  /*3370*/  F2FP.BF16.F32.PACK_AB R72, RZ, R205 ;  /* 0x000000cdff48723e */ /* 0x000fc800000010ff */
[----:B------:R-:W-:-:S07]  /*3380*/  PRMT R70, R70, 0x5410, R72 ;  /* 0x0000541046467816 */ /* 0x000fce0000000048 */
.L_x_101:
        /* <DEDUP_REMOVED lines=8> */
.L_x_103:
[----:B-----5:R-:W-:-:S05]  /*3410*/  SHF.L.U32 R72, R67, 0x10, RZ ;  /* 0x0000001043487819 */ /* 0x020fca00000006ff */
[----:B------:R-:W-:Y:S01]  /*3420*/  FADD.FTZ R207, R72, R207 ;  /* 0x000000cf48cf7221 */ /* 0x000fe20000010000 */
[----:B------:R-:W-:Y:S06]  /*3430*/  BRA `(.L_x_104) ;  /* 0x0000000000107947 */ /* 0x000fec0003800000 */
.L_x_102:
[----:B-----5:R-:W-:Y:S01]  /*3440*/  IMAD.U32 R72, R63, 0x10000, RZ ;  /* 0x000100003f487824 */ /* 0x020fe200078e00ff */
[----:B------:R-:W-:-:S03]  /*3450*/  @P2 SHF.L.U32 R74, R67, 0x10, RZ ;  /* 0x00000010434a2819 */ /* 0x000fc600000006ff */
[----:B------:R-:W-:-:S04]  /*3460*/  FADD.FTZ R207, R72, R207 ;  /* 0x000000cf48cf7221 */ /* 0x000fc80000010000 */
[----:B------:R-:W-:-:S07]  /*3470*/  @P2 FADD.FTZ R207, R74, R207 ;  /* 0x000000cf4acf2221 */ /* 0x000fce0000010000 */
.L_x_104:
[----:B------:R-:W-:-:S04]  /*3480*/  F2FP.BF16.F32.PACK_AB R72, RZ, R207 ;  /* 0x000000cfff48723e */ /* 0x000fc800000010ff */
[----:B------:R-:W-:-:S07]  /*3490*/  PRMT R71, R72, 0x7610, R71 ;  /* 0x0000761048477816 */ /* 0x000fce0000000047 */
.L_x_105:
[----:B------:R-:W-:Y:S01]  /*34a0*/  IMAD.U32 R217, R75, 0x10000, RZ ;  /* 0x000100004bd97824 */ /* 0x000fe200078e00ff */
[----:B------:R-:W-:Y:S06]  /*34b0*/  @P3 BRA `(.L_x_106) ;  /* 0x0000000000243947 */ /* 0x000fec0003800000 */
[----:B------:R-:W-:-:S04]  /*34c0*/  ISETP.NE.U32.AND P2, PT, RZ, UR14, PT ;  /* 0x0000000eff007c0c */ /* 0x000fc8000bf45070 */
[----:B------:R-:W-:-:S13]  /*34d0*/  ISETP.NE.AND.EX P2, PT, RZ, UR15, PT, P2 ;  /* 0x0000000fff007c0c */ /* 0x000fda000bf45320 */
[----:B------:R-:W-:Y:S05]  /*34e0*/  @P2 BRA `(.L_x_107) ;  /* 0x0000000000082947 */ /* 0x000fea0003800000 */
[----:B------:R-:W-:Y:S05]  /*34f0*/  @P1 BRA `(.L_x_108) ;  /* 0x00000000002c1947 */ /* 0x000fea0003800000 */
[----:B------:R-:W-:Y:S05]  /*3500*/  BRA `(.L_x_109) ;  /* 0x0000000000307947 */ /* 0x000fea0003800000 */
.L_x_107:
[----:B-----5:R-:W-:-:S04]  /*3510*/  PRMT R72, R67, 0x7632, R72 ;  /* 0x0000763243487816 */ /* 0x020fc80000000048 */
[----:B------:R-:W-:-:S05]  /*3520*/  SHF.L.U32 R72, R72, 0x10, RZ ;  /* 0x0000001048487819 */ /* 0x000fca00000006ff */
[----:B------:R-:W-:Y:S01]  /*3530*/  FADD.FTZ R217, R72, R217 ;  /* 0x000000d948d97221 */ /* 0x000fe20000010000 */
[----:B------:R-:W-:Y:S06]  /*3540*/  BRA `(.L_x_108) ;  /* 0x0000000000187947 */ /* 0x000fec0003800000 */
.L_x_106:
[----:B-----5:R-:W-:Y:S02]  /*3550*/  PRMT R72, R63, 0x7632, R72 ;  /* 0x000076323f487816 */ /* 0x020fe40000000048 */
[----:B------:R-:W-:-:S03]  /*3560*/  @P2 PRMT R73, R67, 0x7632, R73 ;  /* 0x0000763243492816 */ /* 0x000fc60000000049 */
[----:B------:R-:W-:Y:S01]  /*3570*/  IMAD.U32 R72, R72, 0x10000, RZ ;  /* 0x0001000048487824 */ /* 0x000fe200078e00ff */
[----:B------:R-:W-:-:S03]  /*3580*/  @P2 SHF.L.U32 R74, R73, 0x10, RZ ;  /* 0x00000010494a2819 */ /* 0x000fc600000006ff */
[----:B------:R-:W-:-:S04]  /*3590*/  FADD.FTZ R217, R72, R217 ;  /* 0x000000d948d97221 */ /* 0x000fc80000010000 */
[----:B------:R-:W-:-:S07]  /*35a0*/  @P2 FADD.FTZ R217, R74, R217 ;  /* 0x000000d94ad92221 */ /* 0x000fce0000010000 */
.L_x_108:
[----:B------:R-:W-:-:S04]  /*35b0*/  F2FP.BF16.F32.PACK_AB R72, RZ, R217 ;  /* 0x000000d9ff48723e */ /* 0x000fc800000010ff */
[----:B------:R-:W-:-:S07]  /*35c0*/  PRMT R71, R71, 0x5410, R72 ;  /* 0x0000541047477816 */ /* 0x000fce0000000048 */
.L_x_109:
[----:B------:R-:W0:Y:S02]  /*35d0*/  @P1 LDC.64 R72, c[0x0][0x238] ;  /* 0x00008e00ff481b82 */ /* 0x000e240000000a00 */
[----:B0-----:R-:W-:-:S04]  /*35e0*/  @P1 LEA R72, P2, R135, R72, 0x4 ;  /* 0x0000004887481211 */ /* 0x001fc800078420ff */
[C---:B------:R-:W-:Y:S01]  /*35f0*/  @P1 LEA.HI.X R73, R135.reuse, R73, RZ, 0x4, P2 ;  /* 0x0000004987491211 */ /* 0x040fe200010f24ff */
[----:B------:R-:W-:-:S04]  /*3600*/  VIADD R135, R135, 0x80 ;  /* 0x0000008087877836 */ /* 0x000fc80000000000 */
[----:B------:R2:W-:Y:S04]  /*3610*/  @P1 STG.E.128 desc[UR4][R72.64], R68 ;  /* 0x0000004448001986 */ /* 0x0005e8000c101d04 */
.L_x_77:
[----:B------:R-:W-:Y:S05]  /*3620*/  BSYNC B0 ;  /* 0x0000000000007941 */ /* 0x000fea0003800000 */
.L_x_76:
[----:B------:R-:W-:Y:S01]  /*3630*/  ISETP.GE.U32.AND P2, PT, R58, 0x200, PT ;  /* 0x000002003a00780c */ /* 0x000fe20003f46070 */
[----:B------:R-:W-:-:S12]  /*3640*/  BSSY B0, `(.L_x_110) ;  /* 0x00000a5000007945 */ /* 0x000fd80003800000 */
[----:B------:R-:W-:Y:S05]  /*3650*/  @!P2 BRA `(.L_x_111) ;  /* 0x00000008008ca947 */ /* 0x000fea0003800000 */
[----:B------:R-:W-:Y:S01]  /*3660*/  ISETP.NE.U32.AND P3, PT, RZ, UR12, PT ;  /* 0x0000000cff007c0c */ /* 0x000fe2000bf65070 */
[----:B012---:R-:W0:Y:S03]  /*3670*/  LDC.64 R72, c[0x0][0x220] ;  /* 0x00008800ff487b82 */ /* 0x007e260000000a00 */
        /* <DEDUP_REMOVED lines=21> */
.L_x_113:
[----:B-----5:R-:W-:-:S04]  /*37d0*/  IMAD.U32 R72, R64, 0x10000, RZ ;  /* 0x0001000040487824 */ /* 0x020fc800078e00ff */
[----:B------:R-:W-:Y:S01]  /*37e0*/  FADD.FTZ R163, R72, R163 ;  /* 0x000000a348a37221 */ /* 0x000fe20000010000 */
[----:B------:R-:W-:Y:S06]  /*37f0*/  BRA `(.L_x_114) ;  /* 0x0000000000107947 */ /* 0x000fec0003800000 */
.L_x_112:
[----:B-----5:R-:W-:Y:S01]  /*3800*/  SHF.L.U32 R72, R60, 0x10, RZ ;  /* 0x000000103c487819 */ /* 0x020fe200000006ff */
[----:B------:R-:W-:-:S04]  /*3810*/  @P2 IMAD.U32 R76, R64, 0x10000, RZ ;  /* 0x00010000404c2824 */ /* 0x000fc800078e00ff */
[----:B------:R-:W-:-:S04]  /*3820*/  FADD.FTZ R163, R72, R163 ;  /* 0x000000a348a37221 */ /* 0x000fc80000010000 */
[----:B------:R-:W-:-:S07]  /*3830*/  @P2 FADD.FTZ R163, R76, R163 ;  /* 0x000000a34ca32221 */ /* 0x000fce0000010000 */
.L_x_114:
[----:B------:R-:W-:-:S04]  /*3840*/  F2FP.BF16.F32.PACK_AB R72, RZ, R163 ;  /* 0x000000a3ff48723e */ /* 0x000fc800000010ff */
[----:B------:R-:W-:-:S07]  /*3850*/  PRMT R68, R72, 0x7610, R68 ;  /* 0x0000761048447816 */ /* 0x000fce0000000044 */
.L_x_115:
[----:B------:R-:W-:Y:S01]  /*3860*/  SHF.L.U32 R177, R177, 0x10, RZ ;  /* 0x00000010b1b17819 */ /* 0x000fe200000006ff */
[----:B------:R-:W-:Y:S06]  /*3870*/  @P3 BRA `(.L_x_116) ;  /* 0x0000000000243947 */ /* 0x000fec0003800000 */
[----:B------:R-:W-:-:S04]  /*3880*/  ISETP.NE.U32.AND P4, PT, RZ, UR14, PT ;  /* 0x0000000eff007c0c */ /* 0x000fc8000bf85070 */
[----:B------:R-:W-:-:S13]  /*3890*/  ISETP.NE.AND.EX P4, PT, RZ, UR15, PT, P4 ;  /* 0x0000000fff007c0c */ /* 0x000fda000bf85340 */
[----:B------:R-:W-:Y:S05]  /*38a0*/  @P4 BRA `(.L_x_117) ;  /* 0x0000000000084947 */ /* 0x000fea0003800000 */
[----:B------:R-:W-:Y:S05]  /*38b0*/  @P1 BRA `(.L_x_118) ;  /* 0x00000000002c1947 */ /* 0x000fea0003800000 */
[----:B------:R-:W-:Y:S05]  /*38c0*/  BRA `(.L_x_119) ;  /* 0x0000000000307947 */ /* 0x000fea0003800000 */
.L_x_117:
[----:B-----5:R-:W-:-:S05]  /*38d0*/  PRMT R72, R64, 0x7632, R72 ;  /* 0x0000763240487816 */ /* 0x020fca0000000048 */
[----:B------:R-:W-:-:S04]  /*38e0*/  IMAD.U32 R72, R72, 0x10000, RZ ;  /* 0x0001000048487824 */ /* 0x000fc800078e00ff */
[----:B------:R-:W-:Y:S01]  /*38f0*/  FADD.FTZ R177, R72, R177 ;  /* 0x000000b148b17221 */ /* 0x000fe20000010000 */
[----:B------:R-:W-:Y:S06]  /*3900*/  BRA `(.L_x_118) ;  /* 0x0000000000187947 */ /* 0x000fec0003800000 */
.L_x_116:
[----:B-----5:R-:W-:Y:S02]  /*3910*/  PRMT R72, R60, 0x7632, R72 ;  /* 0x000076323c487816 */ /* 0x020fe40000000048 */
[----:B------:R-:W-:Y:S02]  /*3920*/  @P2 PRMT R76, R64, 0x7632, R76 ;  /* 0x00007632404c2816 */ /* 0x000fe4000000004c */
[----:B------:R-:W-:-:S03]  /*3930*/  SHF.L.U32 R72, R72, 0x10, RZ ;  /* 0x0000001048487819 */ /* 0x000fc600000006ff */
[----:B------:R-:W-:Y:S02]  /*3940*/  @P2 IMAD.U32 R76, R76, 0x10000, RZ ;  /* 0x000100004c4c2824 */ /* 0x000fe400078e00ff */
[----:B------:R-:W-:-:S04]  /*3950*/  FADD.FTZ R177, R72, R177 ;  /* 0x000000b148b17221 */ /* 0x000fc80000010000 */
[----:B------:R-:W-:-:S07]  /*3960*/  @P2 FADD.FTZ R177, R76, R177 ;  /* 0x000000b14cb12221 */ /* 0x000fce0000010000 */
.L_x_118:
[----:B------:R-:W-:-:S04]  /*3970*/  F2FP.BF16.F32.PACK_AB R72, RZ, R177 ;  /* 0x000000b1ff48723e */ /* 0x000fc800000010ff */
[----:B------:R-:W-:-:S07]  /*3980*/  PRMT R68, R68, 0x5410, R72 ;  /* 0x0000541044447816 */ /* 0x000fce0000000048 */
.L_x_119:
        /* <DEDUP_REMOVED lines=8> */
.L_x_121:
[----:B-----5:R-:W-:-:S04]  /*3a10*/  IMAD.U32 R72, R65, 0x10000, RZ ;  /* 0x0001000041487824 */ /* 0x020fc800078e00ff */
[----:B------:R-:W-:Y:S01]  /*3a20*/  FADD.FTZ R179, R72, R179 ;  /* 0x000000b348b37221 */ /* 0x000fe20000010000 */
[----:B------:R-:W-:Y:S06]  /*3a30*/  BRA `(.L_x_122) ;  /* 0x0000000000107947 */ /* 0x000fec0003800000 */
.L_x_120:
[----:B-----5:R-:W-:Y:S01]  /*3a40*/  SHF.L.U32 R72, R61, 0x10, RZ ;  /* 0x000000103d487819 */ /* 0x020fe200000006ff */
[----:B------:R-:W-:-:S04]  /*3a50*/  @P2 IMAD.U32 R76, R65, 0x10000, RZ ;  /* 0x00010000414c2824 */ /* 0x000fc800078e00ff */
[----:B------:R-:W-:-:S04]  /*3a60*/  FADD.FTZ R179, R72, R179 ;  /* 0x000000b348b37221 */ /* 0x000fc80000010000 */
[----:B------:R-:W-:-:S07]  /*3a70*/  @P2 FADD.FTZ R179, R76, R179 ;  /* 0x000000b34cb32221 */ /* 0x000fce0000010000 */
.L_x_122:
[----:B------:R-:W-:-:S04]  /*3a80*/  F2FP.BF16.F32.PACK_AB R72, RZ, R179 ;  /* 0x000000b3ff48723e */ /* 0x000fc800000010ff */
[----:B------:R-:W-:-:S07]  /*3a90*/  PRMT R69, R72, 0x7610, R69 ;  /* 0x0000761048457816 */ /* 0x000fce0000000045 */
.L_x_123:
[----:B------:R-:W-:Y:S01]  /*3aa0*/  SHF.L.U32 R183, R73, 0x10, RZ ;  /* 0x0000001049b77819 */ /* 0x000fe200000006ff */
[----:B------:R-:W-:Y:S06]  /*3ab0*/  @P3 BRA `(.L_x_124) ;  /* 0x0000000000243947 */ /* 0x000fec0003800000 */
[----:B------:R-:W-:-:S04]  /*3ac0*/  ISETP.NE.U32.AND P4, PT, RZ, UR14, PT ;  /* 0x0000000eff007c0c */ /* 0x000fc8000bf85070 */
[----:B------:R-:W-:-:S13]  /*3ad0*/  ISETP.NE.AND.EX P4, PT, RZ, UR15, PT, P4 ;  /* 0x0000000fff007c0c */ /* 0x000fda000bf85340 */
[----:B------:R-:W-:Y:S05]  /*3ae0*/  @P4 BRA `(.L_x_125) ;  /* 0x0000000000084947 */ /* 0x000fea0003800000 */
[----:B------:R-:W-:Y:S05]  /*3af0*/  @P1 BRA `(.L_x_126) ;  /* 0x00000000002c1947 */ /* 0x000fea0003800000 */
[----:B------:R-:W-:Y:S05]  /*3b00*/  BRA `(.L_x_127) ;  /* 0x0000000000307947 */ /* 0x000fea0003800000 */
.L_x_125:
[----:B-----5:R-:W-:-:S05]  /*3b10*/  PRMT R72, R65, 0x7632, R72 ;  /* 0x0000763241487816 */ /* 0x020fca0000000048 */
[----:B------:R-:W-:-:S04]  /*3b20*/  IMAD.U32 R72, R72, 0x10000, RZ ;  /* 0x0001000048487824 */ /* 0x000fc800078e00ff */
[----:B------:R-:W-:Y:S01]  /*3b30*/  FADD.FTZ R183, R72, R183 ;  /* 0x000000b748b77221 */ /* 0x000fe20000010000 */
[----:B------:R-:W-:Y:S06]  /*3b40*/  BRA `(.L_x_126) ;  /* 0x0000000000187947 */ /* 0x000fec0003800000 */
.L_x_124:
[----:B-----5:R-:W-:Y:S02]  /*3b50*/  PRMT R72, R61, 0x7632, R72 ;  /* 0x000076323d487816 */ /* 0x020fe40000000048 */
[----:B------:R-:W-:Y:S02]  /*3b60*/  @P2 PRMT R73, R65, 0x7632, R73 ;  /* 0x0000763241492816 */ /* 0x000fe40000000049 */
[----:B------:R-:W-:-:S03]  /*3b70*/  SHF.L.U32 R72, R72, 0x10, RZ ;  /* 0x0000001048487819 */ /* 0x000fc600000006ff */
[----:B------:R-:W-:Y:S02]  /*3b80*/  @P2 IMAD.U32 R76, R73, 0x10000, RZ ;  /* 0x00010000494c2824 */ /* 0x000fe400078e00ff */
[----:B------:R-:W-:-:S04]  /*3b90*/  FADD.FTZ R183, R72, R183 ;  /* 0x000000b748b77221 */ /* 0x000fc80000010000 */
[----:B------:R-:W-:-:S07]  /*3ba0*/  @P2 FADD.FTZ R183, R76, R183 ;  /* 0x000000b74cb72221 */ /* 0x000fce0000010000 */
.L_x_126:
[----:B------:R-:W-:-:S04]  /*3bb0*/  F2FP.BF16.F32.PACK_AB R72, RZ, R183 ;  /* 0x000000b7ff48723e */ /* 0x000fc800000010ff */
[----:B------:R-:W-:-:S07]  /*3bc0*/  PRMT R69, R69, 0x5410, R72 ;  /* 0x0000541045457816 */ /* 0x000fce0000000048 */
.L_x_127:
        /* <DEDUP_REMOVED lines=8> */
.L_x_129:
[----:B-----5:R-:W-:-:S04]  /*3c50*/  IMAD.U32 R72, R66, 0x10000, RZ ;  /* 0x0001000042487824 */ /* 0x020fc800078e00ff */
[----:B------:R-:W-:Y:S01]  /*3c60*/  FADD.FTZ R181, R72, R181 ;  /* 0x000000b548b57221 */ /* 0x000fe20000010000 */
[----:B------:R-:W-:Y:S06]  /*3c70*/  BRA `(.L_x_130) ;  /* 0x0000000000107947 */ /* 0x000fec0003800000 */
.L_x_128:
[----:B-----5:R-:W-:Y:S01]  /*3c80*/  SHF.L.U32 R72, R62, 0x10, RZ ;  /* 0x000000103e487819 */ /* 0x020fe200000006ff */
[----:B------:R-:W-:-:S04]  /*3c90*/  @P2 IMAD.U32 R76, R66, 0x10000, RZ ;  /* 0x00010000424c2824 */ /* 0x000fc800078e00ff */
[----:B------:R-:W-:-:S04]  /*3ca0*/  FADD.FTZ R181, R72, R181 ;  /* 0x000000b548b57221 */ /* 0x000fc80000010000 */
[----:B------:R-:W-:-:S07]  /*3cb0*/  @P2 FADD.FTZ R181, R76, R181 ;  /* 0x000000b54cb52221 */ /* 0x000fce0000010000 */
.L_x_130:
[----:B------:R-:W-:-:S04]  /*3cc0*/  F2FP.BF16.F32.PACK_AB R72, RZ, R181 ;  /* 0x000000b5ff48723e */ /* 0x000fc800000010ff */
[----:B------:R-:W-:-:S07]  /*3cd0*/  PRMT R70, R72, 0x7610, R70 ;  /* 0x0000761048467816 */ /* 0x000fce0000000046 */
.L_x_131:
[----:B------:R-:W-:Y:S01]  /*3ce0*/  SHF.L.U32 R209, R74, 0x10, RZ ;  /* 0x000000104ad17819 */ /* 0x000fe200000006ff */
[----:B------:R-:W-:Y:S06]  /*3cf0*/  @P3 BRA `(.L_x_132) ;  /* 0x0000000000243947 */ /* 0x000fec0003800000 */
[----:B------:R-:W-:-:S04]  /*3d00*/  ISETP.NE.U32.AND P4, PT, RZ, UR14, PT ;  /* 0x0000000eff007c0c */ /* 0x000fc8000bf85070 */
[----:B------:R-:W-:-:S13]  /*3d10*/  ISETP.NE.AND.EX P4, PT, RZ, UR15, PT, P4 ;  /* 0x0000000fff007c0c */ /* 0x000fda000bf85340 */
[----:B------:R-:W-:Y:S05]  /*3d20*/  @P4 BRA `(.L_x_133) ;  /* 0x0000000000084947 */ /* 0x000fea0003800000 */
[----:B------:R-:W-:Y:S05]  /*3d30*/  @P1 BRA `(.L_x_134) ;  /* 0x00000000002c1947 */ /* 0x000fea0003800000 */
[----:B------:R-:W-:Y:S05]  /*3d40*/  BRA `(.L_x_135) ;  /* 0x0000000000307947 */ /* 0x000fea0003800000 */
.L_x_133:
[----:B-----5:R-:W-:-:S05]  /*3d50*/  PRMT R72, R66, 0x7632, R72 ;  /* 0x0000763242487816 */ /* 0x020fca0000000048 */
[----:B------:R-:W-:-:S04]  /*3d60*/  IMAD.U32 R72, R72, 0x10000, RZ ;  /* 0x0001000048487824 */ /* 0x000fc800078e00ff */
[----:B------:R-:W-:Y:S01]  /*3d70*/  FADD.FTZ R209, R72, R209 ;  /* 0x000000d148d17221 */ /* 0x000fe20000010000 */
[----:B------:R-:W-:Y:S06]  /*3d80*/  BRA `(.L_x_134) ;  /* 0x0000000000187947 */ /* 0x000fec0003800000 */
.L_x_132:
[----:B-----5:R-:W-:Y:S02]  /*3d90*/  PRMT R72, R62, 0x7632, R72 ;  /* 0x000076323e487816 */ /* 0x020fe40000000048 */
[----:B------:R-:W-:Y:S02]  /*3da0*/  @P2 PRMT R73, R66, 0x7632, R73 ;  /* 0x0000763242492816 */ /* 0x000fe40000000049 */
[----:B------:R-:W-:-:S03]  /*3db0*/  SHF.L.U32 R72, R72, 0x10, RZ ;  /* 0x0000001048487819 */ /* 0x000fc600000006ff */
[----:B------:R-:W-:Y:S02]  /*3dc0*/  @P2 IMAD.U32 R74, R73, 0x10000, RZ ;  /* 0x00010000494a2824 */ /* 0x000fe400078e00ff */
[----:B------:R-:W-:-:S04]  /*3dd0*/  FADD.FTZ R209, R72, R209 ;  /* 0x000000d148d17221 */ /* 0x000fc80000010000 */
[----:B------:R-:W-:-:S07]  /*3de0*/  @P2 FADD.FTZ R209, R74, R209 ;  /* 0x000000d14ad12221 */ /* 0x000fce0000010000 */
.L_x_134:
[----:B------:R-:W-:-:S04]  /*3df0*/  F2FP.BF16.F32.PACK_AB R72, RZ, R209 ;  /* 0x000000d1ff48723e */ /* 0x000fc800000010ff */
[----:B------:R-:W-:-:S07]  /*3e00*/  PRMT R70, R70, 0x5410, R72 ;  /* 0x0000541046467816 */ /* 0x000fce0000000048 */
.L_x_135:
        /* <DEDUP_REMOVED lines=8> */
.L_x_137:
[----:B-----5:R-:W-:-:S04]  /*3e90*/  IMAD.U32 R72, R67, 0x10000, RZ ;  /* 0x0001000043487824 */ /* 0x020fc800078e00ff */
[----:B------:R-:W-:Y:S01]  /*3ea0*/  FADD.FTZ R211, R72, R211 ;  /* 0x000000d348d37221 */ /* 0x000fe20000010000 */
[----:B------:R-:W-:Y:S06]  /*3eb0*/  BRA `(.L_x_138) ;  /* 0x0000000000107947 */ /* 0x000fec0003800000 */
.L_x_136:
[----:B-----5:R-:W-:Y:S01]  /*3ec0*/  SHF.L.U32 R72, R63, 0x10, RZ ;  /* 0x000000103f487819 */ /* 0x020fe200000006ff */
[----:B------:R-:W-:-:S04]  /*3ed0*/  @P2 IMAD.U32 R74, R67, 0x10000, RZ ;  /* 0x00010000434a2824 */ /* 0x000fc800078e00ff */
[----:B------:R-:W-:-:S04]  /*3ee0*/  FADD.FTZ R211, R72, R211 ;  /* 0x000000d348d37221 */ /* 0x000fc80000010000 */
[----:B------:R-:W-:-:S07]  /*3ef0*/  @P2 FADD.FTZ R211, R74, R211 ;  /* 0x000000d34ad32221 */ /* 0x000fce0000010000 */
.L_x_138:
[----:B------:R-:W-:-:S04]  /*3f00*/  F2FP.BF16.F32.PACK_AB R72, RZ, R211 ;  /* 0x000000d3ff48723e */ /* 0x000fc800000010ff */
[----:B------:R-:W-:-:S07]  /*3f10*/  PRMT R71, R72, 0x7610, R71 ;  /* 0x0000761048477816 */ /* 0x000fce0000000047 */
.L_x_139:
[----:B------:R-:W-:Y:S01]  /*3f20*/  SHF.L.U32 R219, R75, 0x10, RZ ;  /* 0x000000104bdb7819 */ /* 0x000fe200000006ff */
[----:B------:R-:W-:Y:S06]  /*3f30*/  @P3 BRA `(.L_x_140) ;  /* 0x0000000000243947 */ /* 0x000fec0003800000 */
[----:B------:R-:W-:-:S04]  /*3f40*/  ISETP.NE.U32.AND P2, PT, RZ, UR14, PT ;  /* 0x0000000eff007c0c */ /* 0x000fc8000bf45070 */
[----:B------:R-:W-:-:S13]  /*3f50*/  ISETP.NE.AND.EX P2, PT, RZ, UR15, PT, P2 ;  /* 0x0000000fff007c0c */ /* 0x000fda000bf45320 */
[----:B------:R-:W-:Y:S05]  /*3f60*/  @P2 BRA `(.L_x_141) ;  /* 0x0000000000082947 */ /* 0x000fea0003800000 */
[----:B------:R-:W-:Y:S05]  /*3f70*/  @P1 BRA `(.L_x_142) ;  /* 0x00000000002c1947 */ /* 0x000fea0003800000 */
[----:B------:R-:W-:Y:S05]  /*3f80*/  BRA `(.L_x_143) ;  /* 0x0000000000307947 */ /* 0x000fea0003800000 */
.L_x_141:
[----:B-----5:R-:W-:-:S05]  /*3f90*/  PRMT R72, R67, 0x7632, R72 ;  /* 0x0000763243487816 */ /* 0x020fca0000000048 */
[----:B------:R-:W-:-:S04]  /*3fa0*/  IMAD.U32 R72, R72, 0x10000, RZ ;  /* 0x0001000048487824 */ /* 0x000fc800078e00ff */
[----:B------:R-:W-:Y:S01]  /*3fb0*/  FADD.FTZ R219, R72, R219 ;  /* 0x000000db48db7221 */ /* 0x000fe20000010000 */
[----:B------:R-:W-:Y:S06]  /*3fc0*/  BRA `(.L_x_142) ;  /* 0x0000000000187947 */ /* 0x000fec0003800000 */
.L_x_140:
[----:B-----5:R-:W-:Y:S02]  /*3fd0*/  PRMT R72, R63, 0x7632, R72 ;  /* 0x000076323f487816 */ /* 0x020fe40000000048 */
[----:B------:R-:W-:Y:S02]  /*3fe0*/  @P2 PRMT R73, R67, 0x7632, R73 ;  /* 0x0000763243492816 */ /* 0x000fe40000000049 */
[----:B------:R-:W-:-:S03]  /*3ff0*/  SHF.L.U32 R72, R72, 0x10, RZ ;  /* 0x0000001048487819 */ /* 0x000fc600000006ff */
[----:B------:R-:W-:Y:S02]  /*4000*/  @P2 IMAD.U32 R74, R73, 0x10000, RZ ;  /* 0x00010000494a2824 */ /* 0x000fe400078e00ff */
[----:B------:R-:W-:-:S04]  /*4010*/  FADD.FTZ R219, R72, R219 ;  /* 0x000000db48db7221 */ /* 0x000fc80000010000 */
[----:B------:R-:W-:-:S07]  /*4020*/  @P2 FADD.FTZ R219, R74, R219 ;  /* 0x000000db4adb2221 */ /* 0x000fce0000010000 */
.L_x_142:
[----:B------:R-:W-:-:S04]  /*4030*/  F2FP.BF16.F32.PACK_AB R72, RZ, R219 ;  /* 0x000000dbff48723e */ /* 0x000fc800000010ff */
[----:B------:R-:W-:-:S07]  /*4040*/  PRMT R71, R71, 0x5410, R72 ;  /* 0x0000541047477816 */ /* 0x000fce0000000048 */
.L_x_143:
[----:B------:R-:W0:Y:S02]  /*4050*/  @P1 LDC.64 R72, c[0x0][0x238] ;  /* 0x00008e00ff481b82 */ /* 0x000e240000000a00 */
[----:B0-----:R-:W-:-:S04]  /*4060*/  @P1 LEA R72, P2, R135, R72, 0x4 ;  /* 0x0000004887481211 */ /* 0x001fc800078420ff */
[----:B------:R-:W-:-:S05]  /*4070*/  @P1 LEA.HI.X R73, R135, R73, RZ, 0x4, P2 ;  /* 0x0000004987491211 */ /* 0x000fca00010f24ff */
[----:B------:R3:W-:Y:S04]  /*4080*/  @P1 STG.E.128 desc[UR4][R72.64], R68 ;  /* 0x0000004448001986 */ /* 0x0007e8000c101d04 */
.L_x_111:
[----:B------:R-:W-:Y:S05]  /*4090*/  BSYNC B0 ;  /* 0x0000000000007941 */ /* 0x000fea0003800000 */
.L_x_110:
[----:B0123--:R-:W-:Y:S01]  /*40a0*/  FADD.FTZ R72, RZ, R91 ;  /* 0x0000005bff487221 */ /* 0x00ffe20000010000 */
[C---:B------:R-:W-:Y:S01]  /*40b0*/  ISETP.GT.U32.AND P2, PT, R58.reuse, 0xff, PT ;  /* 0x000000ff3a00780c */ /* 0x040fe20003f44070 */
[----:B------:R-:W-:Y:S01]  /*40c0*/  UMOV UR6, 0xffffffff ;  /* 0xffffffff00067882 */ /* 0x000fe20000000000 */
[C---:B------:R-:W-:Y:S01]  /*40d0*/  ISETP.GT.U32.AND P3, PT, R58.reuse, 0x17f, PT ;  /* 0x0000017f3a00780c */ /* 0x040fe20003f64070 */
[----:B------:R-:W-:Y:S01]  /*40e0*/  FADD.FTZ R72, R175, R72 ;  /* 0x00000048af487221 */ /* 0x000fe20000010000 */
[----:B------:R-:W-:Y:S02]  /*40f0*/  ISETP.GT.U32.AND P5, PT, R58, 0x1ff, PT ;  /* 0x000001ff3a00780c */ /* 0x000fe40003fa4070 */
[----:B------:R-:W-:Y:S01]  /*4100*/  LOP3.LUT P4, RZ, R134, 0xff, RZ, 0xc0, !PT ;  /* 0x000000ff86ff7812 */ /* 0x000fe2000788c0ff */
[----:B------:R-:W-:Y:S01]  /*4110*/  FADD.FTZ R72, R173, R72 ;  /* 0x00000048ad487221 */ /* 0x000fe20000010000 */
[----:B------:R-:W-:Y:S02]  /*4120*/  SHF.R.U32.HI R74, RZ, 0x5, R59 ;  /* 0x00000005ff4a7819 */ /* 0x000fe4000001163b */
[----:B------:R-:W-:Y:S01]  /*4130*/  LOP3.LUT P6, RZ, R59, 0x1f, RZ, 0xc0, !PT ;  /* 0x0000001f3bff7812 */ /* 0x000fe200078cc0ff */
[----:B------:R-:W-:Y:S01]  /*4140*/  FADD.FTZ R72, R195, R72 ;  /* 0x00000048c3487221 */ /* 0x000fe20000010000 */
[----:B------:R-:W-:-:S03]  /*4150*/  LOP3.LUT R75, R74, 0x7fffffc, RZ, 0xc0, !PT ;  /* 0x07fffffc4a4b7812 */ /* 0x000fc600078ec0ff */
[----:B------:R-:W-:-:S04]  /*4160*/  FADD.FTZ R72, R193, R72 ;  /* 0x00000048c1487221 */ /* 0x000fc80000010000 */
[----:B------:R-:W-:Y:S01]  /*4170*/  FADD.FTZ R72, R197, R72 ;  /* 0x00000048c5487221 */ /* 0x000fe20000010000 */
[----:B------:R-:W-:-:S03]  /*4180*/  @!P4 IADD3 R75, R75, 0x4, RZ ;  /* 0x000000044b4bc810 */ /* 0x000fc60007ffe0ff */
[----:B------:R-:W-:-:S04]  /*4190*/  FADD.FTZ R72, R199, R72 ;  /* 0x00000048c7487221 */ /* 0x000fc80000010000 */
[----:B------:R-:W-:-:S05]  /*41a0*/  FADD.FTZ R72, R213, R72 ;  /* 0x00000048d5487221 */ /* 0x000fca0000010000 */
[----:B------:R-:W-:-:S05]  /*41b0*/  FSEL R76, R72, RZ, P0 ;  /* 0x000000ff484c7208 */ /* 0x000fca0000000000 */
[----:B------:R-:W-:-:S04]  /*41c0*/  FADD.FTZ R72, R89, R76 ;  /* 0x0000004c59487221 */ /* 0x000fc80000010000 */
[----:B------:R-:W-:-:S04]  /*41d0*/  FADD.FTZ R72, R171, R72 ;  /* 0x00000048ab487221 */ /* 0x000fc80000010000 */
[----:B------:R-:W-:-:S04]  /*41e0*/  FADD.FTZ R72, R169, R72 ;  /* 0x00000048a9487221 */ /* 0x000fc80000010000 */
[----:B------:R-:W-:-:S04]  /*41f0*/  FADD.FTZ R72, R191, R72 ;  /* 0x00000048bf487221 */ /* 0x000fc80000010000 */
[----:B------:R-:W-:-:S04]  /*4200*/  FADD.FTZ R72, R189, R72 ;  /* 0x00000048bd487221 */ /* 0x000fc80000010000 */
[----:B------:R-:W-:-:S04]  /*4210*/  FADD.FTZ R72, R201, R72 ;  /* 0x00000048c9487221 */ /* 0x000fc80000010000 */
[----:B------:R-:W-:-:S04]  /*4220*/  FADD.FTZ R72, R203, R72 ;  /* 0x00000048cb487221 */ /* 0x000fc80000010000 */
[----:B------:R-:W-:-:S04]  /*4230*/  @P2 FADD.FTZ R76, R215, R72 ;  /* 0x00000048d74c2221 */ /* 0x000fc80000010000 */
        /* <DEDUP_REMOVED lines=15> */
[----:B------:R-:W-:Y:S01]  /*4330*/  @P5 FADD.FTZ R76, R219, R72 ;  /* 0x00000048db4c5221 */ /* 0x000fe20000010000 */
[----:B------:R-:W-:Y:S01]  /*4340*/  P2R R72, PR, RZ, 0x40 ;  /* 0x00000040ff487803 */ /* 0x000fe20000000000 */
[----:B------:R-:W-:Y:S06]  /*4350*/  BRA.DIV UR6, `(.L_x_144) ;  /* 0x0000001606b07947 */ /* 0x000fec000b800000 */
[----:B------:R-:W0:Y:S02]  /*4360*/  SHFL.BFLY PT, R73, R76, 0x1, 0x1f ;  /* 0x0c201f004c497f89 */ /* 0x000e2400000e0000 */
[----:B0-----:R-:W-:-:S05]  /*4370*/  FADD.FTZ R77, R76, R73 ;  /* 0x000000494c4d7221 */ /* 0x001fca0000010000 */
[----:B------:R-:W0:Y:S02]  /*4380*/  SHFL.BFLY PT, R72, R77, 0x2, 0x1f ;  /* 0x0c401f004d487f89 */ /* 0x000e2400000e0000 */
[----:B0-----:R-:W-:-:S05]  /*4390*/  FADD.FTZ R78, R77, R72 ;  /* 0x000000484d4e7221 */ /* 0x001fca0000010000 */
[----:B------:R-:W0:Y:S02]  /*43a0*/  SHFL.BFLY PT, R73, R78, 0x4, 0x1f ;  /* 0x0c801f004e497f89 */ /* 0x000e2400000e0000 */
[----:B0-----:R-:W-:-:S05]  /*43b0*/  FADD.FTZ R79, R78, R73 ;  /* 0x000000494e4f7221 */ /* 0x001fca0000010000 */
[----:B------:R-:W0:Y:S02]  /*43c0*/  SHFL.BFLY PT, R72, R79, 0x8, 0x1f ;  /* 0x0d001f004f487f89 */ /* 0x000e2400000e0000 */
[----:B0-----:R-:W-:-:S05]  /*43d0*/  FADD.FTZ R134, R79, R72 ;  /* 0x000000484f867221 */ /* 0x001fca0000010000 */
[----:B------:R-:W0:Y:S02]  /*43e0*/  SHFL.BFLY PT, R73, R134, 0x10, 0x1f ;  /* 0x0e001f0086497f89 */ /* 0x000e2400000e0000 */
[----:B0-----:R-:W-:-:S04]  /*43f0*/  FADD.FTZ R73, R134, R73 ;  /* 0x0000004986497221 */ /* 0x001fc80000010000 */
[----:B------:R-:W-:-:S04]  /*4400*/  FMUL.FTZ R72, R96, R73 ;  /* 0x0000004960487220 */ /* 0x000fc80000410000 */
[--C-:B------:R-:W-:Y:S01]  /*4410*/  FADD.FTZ R73, R91, -R72.reuse ;  /* 0x800000485b497221 */ /* 0x100fe20000010000 */
[--C-:B------:R-:W-:Y:S01]  /*4420*/  FADD.FTZ R76, R175, -R72.reuse ;  /* 0x80000048af4c7221 */ /* 0x100fe20000010000 */
[--C-:B------:R-:W-:Y:S01]  /*4430*/  FADD.FTZ R136, R173, -R72.reuse ;  /* 0x80000048ad887221 */ /* 0x100fe20000010000 */
[--C-:B------:R-:W-:Y:S01]  /*4440*/  FADD.FTZ R78, R193, -R72.reuse ;  /* 0x80000048c14e7221 */ /* 0x100fe20000010000 */
[----:B------:R-:W-:Y:S01]  /*4450*/  FFMA.FTZ R73, R73, R73, RZ ;  /* 0x0000004949497223 */ /* 0x000fe200000100ff */
[--C-:B------:R-:W-:Y:S01]  /*4460*/  FADD.FTZ R77, R171, -R72.reuse ;  /* 0x80000048ab4d7221 */ /* 0x100fe20000010000 */
[--C-:B------:R-:W-:Y:S02]  /*4470*/  FADD.FTZ R79, R169, -R72.reuse ;  /* 0x80000048a94f7221 */ /* 0x100fe40000010000 */
[----:B------:R-:W-:Y:S01]  /*4480*/  FFMA.FTZ R73, R76, R76, R73 ;  /* 0x0000004c4c497223 */ /* 0x000fe20000010049 */
[----:B------:R-:W-:-:S03]  /*4490*/  FADD.FTZ R76, R195, -R72 ;  /* 0x80000048c34c7221 */ /* 0x000fc60000010000 */
[----:B------:R-:W-:-:S04]  /*44a0*/  FFMA.FTZ R73, R136, R136, R73 ;  /* 0x0000008888497223 */ /* 0x000fc80000010049 */
[----:B------:R-:W-:Y:S01]  /*44b0*/  FFMA.FTZ R73, R76, R76, R73 ;  /* 0x0000004c4c497223 */ /* 0x000fe20000010049 */
[----:B------:R-:W-:-:S03]  /*44c0*/  FADD.FTZ R76, R197, -R72 ;  /* 0x80000048c54c7221 */ /* 0x000fc60000010000 */
[----:B------:R-:W-:Y:S01]  /*44d0*/  FFMA.FTZ R73, R78, R78, R73 ;  /* 0x0000004e4e497223 */ /* 0x000fe20000010049 */
[----:B------:R-:W-:-:S03]  /*44e0*/  FADD.FTZ R78, R199, -R72 ;  /* 0x80000048c74e7221 */ /* 0x000fc60000010000 */
[----:B------:R-:W-:Y:S01]  /*44f0*/  FFMA.FTZ R73, R76, R76, R73 ;  /* 0x0000004c4c497223 */ /* 0x000fe20000010049 */
[----:B------:R-:W-:-:S03]  /*4500*/  FADD.FTZ R76, R213, -R72 ;  /* 0x80000048d54c7221 */ /* 0x000fc60000010000 */
[----:B------:R-:W-:-:S04]  /*4510*/  FFMA.FTZ R73, R78, R78, R73 ;  /* 0x0000004e4e497223 */ /* 0x000fc80000010049 */
[----:B------:R-:W-:Y:S01]  /*4520*/  FFMA.FTZ R73, R76, R76, R73 ;  /* 0x0000004c4c497223 */ /* 0x000fe20000010049 */
[----:B------:R-:W-:-:S04]  /*4530*/  FADD.FTZ R76, R89, -R72 ;  /* 0x80000048594c7221 */ /* 0x000fc80000010000 */
[----:B------:R-:W-:-:S05]  /*4540*/  FSEL R73, R73, RZ, P0 ;  /* 0x000000ff49497208 */ /* 0x000fca0000000000 */
[----:B------:R-:W-:-:S04]  /*4550*/  FFMA.FTZ R76, R76, R76, R73 ;  /* 0x0000004c4c4c7223 */ /* 0x000fc80000010049 */
[----:B------:R-:W-:Y:S01]  /*4560*/  FFMA.FTZ R76, R77, R77, R76 ;  /* 0x0000004d4d4c7223 */ /* 0x000fe2000001004c */
[----:B------:R-:W-:-:S03]  /*4570*/  FADD.FTZ R77, R191, -R72 ;  /* 0x80000048bf4d7221 */ /* 0x000fc60000010000 */
        /* <DEDUP_REMOVED lines=10> */
[----:B------:R-:W-:Y:S01]  /*4620*/  @P2 FFMA.FTZ R73, R77, R77, R76 ;  /* 0x0000004d4d492223 */ /* 0x000fe2000001004c */
[--C-:B------:R-:W-:Y:S01]  /*4630*/  FADD.FTZ R76, R161, -R72.reuse ;  /* 0x80000048a14c7221 */ /* 0x100fe20000010000 */
        /* <DEDUP_REMOVED lines=28> */
[----:B------:R-:W-:-:S04]  /*4800*/  FFMA.FTZ R76, R79, R79, R76 ;  /* 0x0000004f4f4c7223 */ /* 0x000fc8000001004c */
[----:B------:R-:W-:-:S05]  /*4810*/  @P5 FFMA.FTZ R73, R77, R77, R76 ;  /* 0x0000004d4d495223 */ /* 0x000fca000001004c */
        /* <DEDUP_REMOVED lines=8> */
[----:B------:R0:W1:Y:S02]  /*48a0*/  SHFL.BFLY PT, R134, R79, 0x10, 0x1f ;  /* 0x0e001f004f867f89 */ /* 0x00006400000e0000 */
.L_x_164:
[C---:B------:R-:W-:Y:S01]  /*48b0*/  LOP3.LUT P2, RZ, R59.reuse, 0x1f, RZ, 0xc0, !PT ;  /* 0x0000001f3bff7812 */ /* 0x040fe2000784c0ff */
[----:B------:R-:W-:Y:S05]  /*48c0*/  WARPSYNC.ALL ;  /* 0x0000000000007948 */ /* 0x000fea0003800000 */
[----:B------:R-:W-:Y:S02]  /*48d0*/  LOP3.LUT R74, R74, 0x3, RZ, 0xc0, !PT ;  /* 0x000000034a4a7812 */ /* 0x000fe400078ec0ff */
[----:B------:R-:W-:-:S05]  /*48e0*/  LOP3.LUT R78, R59, 0x1f, RZ, 0xc0, !PT ;  /* 0x0000001f3b4e7812 */ /* 0x000fca00078ec0ff */
[----:B------:R-:W2:Y:S01]  /*48f0*/  @!P2 S2R R76, SR_CgaCtaId ;  /* 0x00000000004ca919 */ /* 0x000ea20000008800 */
[----:B------:R-:W-:-:S04]  /*4900*/  @!P2 MOV R73, 0x400 ;  /* 0x000004000049a802 */ /* 0x000fc80000000f00 */
[----:B--2---:R-:W-:Y:S01]  /*4910*/  @!P2 LEA R77, R76, R73, 0x18 ;  /* 0x000000494c4da211 */ /* 0x004fe200078ec0ff */
[----:B------:R-:W-:Y:S02]  /*4920*/  @!P2 IMAD.IADD R76, R75, 0x1, R74 ;  /* 0x000000014b4ca824 */ /* 0x000fe400078e024a */
[----:B-1----:R-:W-:-:S03]  /*4930*/  FADD.FTZ R73, R79, R134 ;  /* 0x000000864f497221 */ /* 0x002fc60000010000 */
[----:B------:R-:W-:-:S05]  /*4940*/  @!P2 LEA R76, R76, R77, 0x3 ;  /* 0x0000004d4c4ca211 */ /* 0x000fca00078e18ff */
[----:B------:R1:W-:Y:S01]  /*4950*/  @!P2 STS.64 [R76], R72 ;  /* 0x000000484c00a388 */ /* 0x0003e20000000a00 */
[----:B------:R-:W-:-:S13]  /*4960*/  ISETP.GT.U32.AND P2, PT, R78, 0x3, PT ;  /* 0x000000034e00780c */ /* 0x000fda0003f44070 */
[----:B-1----:R-:W1:Y:S01]  /*4970*/  @!P2 S2R R73, SR_CgaCtaId ;  /* 0x000000000049a919 */ /* 0x002e620000008800 */
[----:B------:R-:W-:Y:S01]  /*4980*/  @!P2 MOV R72, 0x400 ;  /* 0x000004000048a802 */ /* 0x000fe20000000f00 */
[----:B------:R-:W-:Y:S01]  /*4990*/  @!P2 IMAD.IADD R75, R75, 0x1, R78 ;  /* 0x000000014b4ba824 */ /* 0x000fe200078e024e */
[----:B------:R-:W-:Y:S01]  /*49a0*/  BAR.SYNC.DEFER_BLOCKING 0x0 ;  /* 0x0000000000007b1d */ /* 0x000fe20000010000 */
[----:B------:R-:W-:-:S05]  /*49b0*/  ISETP.NE.AND P3, PT, R162, RZ, PT ;  /* 0x000000ffa200720c */ /* 0x000fca0003f65270 */
[----:B------:R-:W-:Y:S01]  /*49c0*/  BSSY B0, `(.L_x_145) ;  /* 0x0000068000007945 */ /* 0x000fe20003800000 */
[----:B-1----:R-:W-:Y:S02]  /*49d0*/  @!P2 LEA R76, R73, R72, 0x18 ;  /* 0x00000048494ca211 */ /* 0x002fe400078ec0ff */
[----:B------:R-:W-:Y:S02]  /*49e0*/  CS2R R72, SRZ ;  /* 0x0000000000487805 */ /* 0x000fe4000001ff00 */
[----:B------:R-:W-:Y:S01]  /*49f0*/  @!P2 LEA R76, R75, R76, 0x3 ;  /* 0x0000004c4b4ca211 */ /* 0x000fe200078e18ff */
[----:B------:R-:W-:Y:S01]  /*4a00*/  IMAD.MOV.U32 R75, RZ, RZ, RZ ;  /* 0x000000ffff4b7224 */ /* 0x000fe200078e00ff */
[----:B------:R-:W-:-:S03]  /*4a10*/  @!P2 MOV R75, R86 ;  /* 0x00000056004ba202 */ /* 0x000fc60000000f00 */
[----:B------:R-:W-:Y:S01]  /*4a20*/  @!P2 LDS.64 R72, [R76] ;  /* 0x000000004c48a984 */ /* 0x000fe20000000a00 */
[----:B------:R-:W-:Y:S02]  /*4a30*/  I2FP.F32.S32 R137, R75 ;  /* 0x0000004b00897245 */ /* 0x000fe40000201400 */
[----:B------:R-:W-:Y:S01]  /*4a40*/  LOP3.LUT P2, RZ, R74, 0x1f, R59, 0xf8, !PT ;  /* 0x0000001f4aff7812 */ /* 0x000fe2000784f83b */
[----:B------:R-:W0:Y:S02]  /*4a50*/  SHFL.DOWN PT, R78, R75, 0x2, 0x1f ;  /* 0x08401f004b4e7f89 */ /* 0x000e2400000e0000 */
[----:B0-----:R-:W-:Y:S01]  /*4a60*/  IMAD.IADD R79, R78, 0x1, R75 ;  /* 0x000000014e4f7824 */ /* 0x001fe200078e024b */
[----:B------:R-:W-:-:S04]  /*4a70*/  I2FP.F32.S32 R78, R78 ;  /* 0x0000004e004e7245 */ /* 0x000fc80000201400 */
[----:B------:R-:W-:Y:S01]  /*4a80*/  I2FP.F32.S32 R134, R79 ;  /* 0x0000004f00867245 */ /* 0x000fe20000201400 */
[----:B------:R-:W-:Y:S03]  /*4a90*/  SHFL.DOWN PT, R164, R79, 0x1, 0x1f ;  /* 0x08201f004fa47f89 */ /* 0x000fe600000e0000 */
[----:B------:R-:W0:Y:S01]  /*4aa0*/  MUFU.RCP R135, R134 ;  /* 0x0000008600877308 */ /* 0x000e220000001000 */
[----:B------:R-:W1:Y:S04]  /*4ab0*/  SHFL.DOWN PT, R77, R72, 0x2, 0x1f ;  /* 0x08401f00484d7f89 */ /* 0x000e6800000e0000 */
[----:B------:R-:W2:Y:S01]  /*4ac0*/  SHFL.DOWN PT, R76, R73, 0x2, 0x1f ;  /* 0x08401f00494c7f89 */ /* 0x000ea200000e0000 */
[----:B-1----:R-:W-:-:S04]  /*4ad0*/  FMUL.FTZ R136, R77, R78 ;  /* 0x0000004e4d887220 */ /* 0x002fc80000410000 */
[----:B------:R-:W-:Y:S01]  /*4ae0*/  FFMA.FTZ R136, R137, R72, R136 ;  /* 0x0000004889887223 */ /* 0x000fe20000010088 */
[----:B------:R-:W-:Y:S01]  /*4af0*/  FADD.FTZ R72, -R77, R72 ;  /* 0x000000484d487221 */ /* 0x000fe20000010100 */
[----:B--2---:R-:W-:Y:S01]  /*4b00*/  FADD.FTZ R76, R76, R73 ;  /* 0x000000494c4c7221 */ /* 0x004fe20000010000 */
[----:B------:R-:W-:Y:S01]  /*4b10*/  IADD3 R77, R79, R164, RZ ;  /* 0x000000a44f4d7210 */ /* 0x000fe20007ffe0ff */
[----:B0-----:R-:W-:Y:S01]  /*4b20*/  FMUL.FTZ R75, R135, R136 ;  /* 0x00000088874b7220 */ /* 0x001fe20000410000 */
[----:B------:R-:W-:Y:S01]  /*4b30*/  FMUL.FTZ R72, R72, R72 ;  /* 0x0000004848487220 */ /* 0x000fe20000410000 */
[----:B------:R-:W-:Y:S02]  /*4b40*/  I2FP.F32.S32 R164, R164 ;  /* 0x000000a400a47245 */ /* 0x000fe40000201400 */
[----:B------:R-:W-:Y:S01]  /*4b50*/  I2FP.F32.S32 R77, R77 ;  /* 0x0000004d004d7245 */ /* 0x000fe20000201400 */
[----:B------:R-:W0:Y:S01]  /*4b60*/  SHFL.DOWN PT, R136, R75, 0x1, 0x1f ;  /* 0x08201f004b887f89 */ /* 0x000e2200000e0000 */
[----:B------:R-:W-:-:S04]  /*4b70*/  FMUL.FTZ R72, R72, R137 ;  /* 0x0000008948487220 */ /* 0x000fc80000410000 */
[----:B------:R-:W-:Y:S01]  /*4b80*/  FMUL.FTZ R72, R72, R78 ;  /* 0x0000004e48487220 */ /* 0x000fe20000410000 */
[----:B------:R-:W1:Y:S03]  /*4b90*/  MUFU.RCP R77, R77 ;  /* 0x0000004d004d7308 */ /* 0x000e660000001000 */
[----:B------:R-:W-:-:S05]  /*4ba0*/  FFMA.FTZ R72, R135, R72, R76 ;  /* 0x0000004887487223 */ /* 0x000fca000001004c */
[----:B------:R-:W2:Y:S01]  /*4bb0*/  SHFL.DOWN PT, R73, R72, 0x1, 0x1f ;  /* 0x08201f0048497f89 */ /* 0x000ea200000e0000 */
[----:B0-----:R-:W-:-:S04]  /*4bc0*/  FMUL.FTZ R79, R136, R164 ;  /* 0x000000a4884f7220 */ /* 0x001fc80000410000 */
[----:B------:R-:W-:Y:S01]  /*4bd0*/  FFMA.FTZ R76, R134, R75, R79 ;  /* 0x0000004b864c7223 */ /* 0x000fe2000001004f */
[----:B------:R-:W-:Y:S01]  /*4be0*/  FADD.FTZ R75, R75, -R136 ;  /* 0x800000884b4b7221 */ /* 0x000fe20000010000 */
[----:B------:R-:W0:Y:S02]  /*4bf0*/  LDC R79, c[0x0][0x2d8] ;  /* 0x0000b600ff4f7b82 */ /* 0x000e240000000800 */
[----:B-1----:R-:W-:Y:S01]  /*4c00*/  FMUL.FTZ R78, R77, R76 ;  /* 0x0000004c4d4e7220 */ /* 0x002fe20000410000 */
[----:B------:R-:W-:-:S04]  /*4c10*/  FMUL.FTZ R75, R75, R75 ;  /* 0x0000004b4b4b7220 */ /* 0x000fc80000410000 */
[----:B------:R-:W-:Y:S01]  /*4c20*/  FMUL.FTZ R75, R134, R75 ;  /* 0x0000004b864b7220 */ /* 0x000fe20000410000 */
[----:B--2---:R-:W-:Y:S01]  /*4c30*/  FADD.FTZ R76, R72, R73 ;  /* 0x00000049484c7221 */ /* 0x004fe20000010000 */
[----:B------:R-:W1:Y:S01]  /*4c40*/  SHFL.IDX PT, R135, R78, RZ, 0x1f ;  /* 0x00001fff4e877589 */ /* 0x000e6200000e0000 */
[----:B------:R-:W2:Y:S01]  /*4c50*/  @!P2 LDC.64 R72, c[0x0][0x258] ;  /* 0x00009600ff48ab82 */ /* 0x000ea20000000a00 */
[----:B------:R-:W-:-:S04]  /*4c60*/  FMUL.FTZ R75, R75, R164 ;  /* 0x000000a44b4b7220 */ /* 0x000fc80000410000 */
[----:B------:R-:W-:-:S03]  /*4c70*/  FFMA.FTZ R76, R77, R75, R76 ;  /* 0x0000004b4d4c7223 */ /* 0x000fc6000001004c */
[----:B------:R-:W3:Y:S03]  /*4c80*/  @!P2 LDC.64 R74, c[0x0][0x250] ;  /* 0x00009400ff4aab82 */ /* 0x000ee60000000a00 */
[----:B------:R-:W0:Y:S01]  /*4c90*/  SHFL.IDX PT, R76, R76, RZ, 0x1f ;  /* 0x00001fff4c4c7589 */ /* 0x000e2200000e0000 */
[C---:B-1----:R-:W-:Y:S01]  /*4ca0*/  FMUL.FTZ R77, R135.reuse, R135 ;  /* 0x00000087874d7220 */ /* 0x042fe20000410000 */
[----:B--2---:R-:W-:Y:S01]  /*4cb0*/  @!P2 IMAD.WIDE R72, R158, 0x4, R72 ;  /* 0x000000049e48a825 */ /* 0x004fe200078e0248 */
[----:B------:R-:W-:-:S03]  /*4cc0*/  FSEL R164, R135, RZ, !P3 ;  /* 0x000000ff87a47208 */ /* 0x000fc60005800000 */
[----:B------:R-:W-:Y:S01]  /*4cd0*/  FSEL R78, R77, RZ, P3 ;  /* 0x000000ff4d4e7208 */ /* 0x000fe20001800000 */
[----:B---3--:R-:W-:-:S04]  /*4ce0*/  @!P2 IMAD.WIDE R74, R158, 0x4, R74 ;  /* 0x000000049e4aa825 */ /* 0x008fc800078e024a */
[----:B0-----:R-:W-:Y:S01]  /*4cf0*/  FFMA.FTZ R77, R76, UR7, R79 ;  /* 0x000000074c4d7c23 */ /* 0x001fe2000801004f */
[----:B------:R0:W-:Y:S03]  /*4d00*/  @!P2 STG.E desc[UR4][R74.64], R135 ;  /* 0x000000874a00a986 */ /* 0x0001e6000c101904 */
[----:B------:R-:W-:-:S04]  /*4d10*/  FADD.FTZ R77, R77, R78 ;  /* 0x0000004e4d4d7221 */ /* 0x000fc80000010000 */
[----:B------:R-:W1:Y:S02]  /*4d20*/  MUFU.RSQ R223, R77 ;  /* 0x0000004d00df7308 */ /* 0x000e640000001400 */
[----:B-1----:R0:W-:Y:S01]  /*4d30*/  @!P2 STG.E desc[UR4][R72.64], R223 ;  /* 0x000000df4800a986 */ /* 0x0021e2000c101904 */
[----:B------:R-:W-:Y:S05]  /*4d40*/  @!P0 BRA `(.L_x_146) ;  /* 0x0000000000bc8947 */ /* 0x000fea0003800000 */
[----:B------:R-:W1:Y:S01]  /*4d50*/  LDC.64 R136, c[0x0][0x2b8] ;  /* 0x0000ae00ff887b82 */ /* 0x000e620000000a00 */
[--C-:B0-----:R-:W-:Y:S01]  /*4d60*/  FADD.FTZ R72, R91, -R164.reuse ;  /* 0x800000a45b487221 */ /* 0x101fe20000010000 */
[--C-:B------:R-:W-:Y:S01]  /*4d70*/  FADD.FTZ R74, R175, -R164.reuse ;  /* 0x800000a4af4a7221 */ /* 0x100fe20000010000 */
[--C-:B------:R-:W-:Y:S01]  /*4d80*/  FADD.FTZ R76, R173, -R164.reuse ;  /* 0x800000a4ad4c7221 */ /* 0x100fe20000010000 */
[--C-:B------:R-:W-:Y:S01]  /*4d90*/  FADD.FTZ R166, R195, -R164.reuse ;  /* 0x800000a4c3a67221 */ /* 0x100fe20000010000 */
[--C-:B------:R-:W-:Y:S01]  /*4da0*/  FADD.FTZ R168, R193, -R164.reuse ;  /* 0x800000a4c1a87221 */ /* 0x100fe20000010000 */
[----:B------:R-:W-:Y:S01]  /*4db0*/  FADD.FTZ R170, R197, -R164 ;  /* 0x800000a4c5aa7221 */ /* 0x000fe20000010000 */
[C---:B------:R-:W-:Y:S01]  /*4dc0*/  FMUL.FTZ R75, R223.reuse, R72 ;  /* 0x00000048df4b7220 */ /* 0x040fe20000410000 */
[----:B------:R-:W0:Y:S01]  /*4dd0*/  LDC.64 R134, c[0x0][0x2c0] ;  /* 0x0000b000ff867b82 */ /* 0x000e220000000a00 */
[C---:B------:R-:W-:Y:S01]  /*4de0*/  FMUL.FTZ R77, R223.reuse, R74 ;  /* 0x0000004adf4d7220 */ /* 0x040fe20000410000 */
[C---:B------:R-:W-:Y:S01]  /*4df0*/  FMUL.FTZ R78, R223.reuse, R76 ;  /* 0x0000004cdf4e7220 */ /* 0x040fe20000410000 */
[C---:B------:R-:W-:Y:S01]  /*4e00*/  FMUL.FTZ R79, R223.reuse, R166 ;  /* 0x000000a6df4f7220 */ /* 0x040fe20000410000 */
[C---:B------:R-:W-:Y:S01]  /*4e10*/  FMUL.FTZ R168, R223.reuse, R168 ;  /* 0x000000a8dfa87220 */ /* 0x040fe20000410000 */
[----:B------:R-:W-:Y:S01]  /*4e20*/  FMUL.FTZ R170, R223, R170 ;  /* 0x000000aadfaa7220 */ /* 0x000fe20000410000 */
[----:B------:R-:W-:Y:S01]  /*4e30*/  FFMA.FTZ R72, R57, R75, R32 ;  /* 0x0000004b39487223 */ /* 0x000fe20000010020 */
[----:B------:R-:W-:Y:S01]  /*4e40*/  FFMA.FTZ R73, R159, R77, R130 ;  /* 0x0000004d9f497223 */ /* 0x000fe20000010082 */
[----:B------:R-:W-:Y:S01]  /*4e50*/  FFMA.FTZ R74, R54, R78, R31 ;  /* 0x0000004e364a7223 */ /* 0x000fe2000001001f */
[----:B------:R-:W-:Y:S01]  /*4e60*/  FFMA.FTZ R225, R157, R79, R128 ;  /* 0x0000004f9de17223 */ /* 0x000fe20000010080 */
[--C-:B------:R-:W-:Y:S01]  /*4e70*/  FADD.FTZ R166, R199, -R164.reuse ;  /* 0x800000a4c7a67221 */ /* 0x100fe20000010000 */
[----:B------:R-:W-:Y:S01]  /*4e80*/  FADD.FTZ R174, R213, -R164 ;  /* 0x800000a4d5ae7221 */ /* 0x000fe20000010000 */
[----:B------:R-:W-:Y:S01]  /*4e90*/  FFMA.FTZ R76, R55, R168, R30 ;  /* 0x000000a8374c7223 */ /* 0x000fe2000001001e */
[----:B------:R-:W-:Y:S01]  /*4ea0*/  FFMA.FTZ R227, R155, R170, R126 ;  /* 0x000000aa9be37223 */ /* 0x000fe2000001007e */
[----:B------:R-:W-:Y:S01]  /*4eb0*/  F2FP.BF16.F32.PACK_AB R72, R73, R72 ;  /* 0x000000484948723e */ /* 0x000fe200000010ff */
[C---:B------:R-:W-:Y:S01]  /*4ec0*/  FMUL.FTZ R172, R223.reuse, R166 ;  /* 0x000000a6dfac7220 */ /* 0x040fe20000410000 */
[----:B------:R-:W-:Y:S01]  /*4ed0*/  FMUL.FTZ R174, R223, R174 ;  /* 0x000000aedfae7220 */ /* 0x000fe20000410000 */
[----:B------:R-:W-:Y:S01]  /*4ee0*/  F2FP.BF16.F32.PACK_AB R73, R225, R74 ;  /* 0x0000004ae149723e */ /* 0x000fe200000010ff */
[----:B------:R-:W-:Y:S01]  /*4ef0*/  FFMA.FTZ R166, R50, R78, R27 ;  /* 0x0000004e32a67223 */ /* 0x000fe2000001001b */
[----:B------:R-:W-:Y:S01]  /*4f00*/  F2FP.BF16.F32.PACK_AB R74, R227, R76 ;  /* 0x0000004ce34a723e */ /* 0x000fe200000010ff */
[----:B------:R-:W-:Y:S01]  /*4f10*/  FFMA.FTZ R76, R53, R75, R28 ;  /* 0x0000004b354c7223 */ /* 0x000fe2000001001c */
        /* <DEDUP_REMOVED lines=8> */
[----:B------:R-:W-:Y:S01]  /*4fa0*/  F2FP.BF16.F32.PACK_AB R75, R168, R75 ;  /* 0x0000004ba84b723e */ /* 0x000fe200000010ff */
[----:B-1----:R-:W-:Y:S01]  /*4fb0*/  IMAD.WIDE.U32 R136, R221, 0x10, R136 ;  /* 0x00000010dd887825 */ /* 0x002fe200078e0088 */
[----:B------:R-:W-:-:S02]  /*4fc0*/  F2FP.BF16.F32.PACK_AB R79, R231, R172 ;  /* 0x000000ace74f723e */ /* 0x000fc400000010ff */
[----:B------:R-:W-:Y:S01]  /*4fd0*/  F2FP.BF16.F32.PACK_AB R78, R229, R78 ;  /* 0x0000004ee54e723e */ /* 0x000fe200000010ff */
[----:B0-----:R-:W-:Y:S01]  /*4fe0*/  IMAD.WIDE.U32 R134, R221, 0x10, R134 ;  /* 0x00000010dd867825 */ /* 0x001fe200078e0086 */
[----:B------:R-:W-:Y:S01]  /*4ff0*/  F2FP.BF16.F32.PACK_AB R77, R227, R166 ;  /* 0x000000a6e34d723e */ /* 0x000fe200000010ff */
[----:B------:R1:W-:Y:S01]  /*5000*/  STG.E.128 desc[UR4][R136.64], R72 ;  /* 0x0000004888007986 */ /* 0x0003e2000c101d04 */
[----:B------:R-:W-:Y:S01]  /*5010*/  F2FP.BF16.F32.PACK_AB R76, R225, R76 ;  /* 0x0000004ce14c723e */ /* 0x000fe200000010ff */
[----:B------:R-:W-:-:S04]  /*5020*/  VIADD R221, R221, 0x80 ;  /* 0x00000080dddd7836 */ /* 0x000fc80000000000 */
[----:B------:R1:W-:Y:S03]  /*5030*/  STG.E.128 desc[UR4][R134.64], R76 ;  /* 0x0000004c86007986 */ /* 0x0003e6000c101d04 */
.L_x_146:
[----:B------:R-:W-:Y:S05]  /*5040*/  BSYNC B0 ;  /* 0x0000000000007941 */ /* 0x000fea0003800000 */
.L_x_145:
[----:B------:R-:W-:Y:S01]  /*5050*/  ISETP.GE.U32.AND P2, PT, R58, 0x100, PT ;  /* 0x000001003a00780c */ /* 0x000fe20003f46070 */
[----:B------:R-:W-:-:S12]  /*5060*/  BSSY B0, `(.L_x_147) ;  /* 0x0000031000007945 */ /* 0x000fd80003800000 */
[----:B------:R-:W-:Y:S05]  /*5070*/  @!P2 BRA `(.L_x_148) ;  /* 0x0000000000bca947 */ /* 0x000fea0003800000 */
[----:B-1----:R-:W1:Y:S01]  /*5080*/  LDC.64 R136, c[0x0][0x2b8] ;  /* 0x0000ae00ff887b82 */ /* 0x002e620000000a00 */
        /* <DEDUP_REMOVED lines=43> */
[----:B------:R-:W-:Y:S02]  /*5340*/  F2FP.BF16.F32.PACK_AB R76, R225, R76 ;  /* 0x0000004ce14c723e */ /* 0x000fe400000010ff */
[----:B------:R-:W-:-:S03]  /*5350*/  IADD3 R221, R221, 0x80, RZ ;  /* 0x00000080dddd7810 */ /* 0x000fc60007ffe0ff */
[----:B------:R2:W-:Y:S04]  /*5360*/  STG.E.128 desc[UR4][R134.64], R76 ;  /* 0x0000004c86007986 */ /* 0x0005e8000c101d04 */
.L_x_148:
[----:B------:R-:W-:Y:S05]  /*5370*/  BSYNC B0 ;  /* 0x0000000000007941 */ /* 0x000fea0003800000 */
.L_x_147:
[----:B------:R-:W-:Y:S01]  /*5380*/  ISETP.GE.U32.AND P2, PT, R58, 0x180, PT ;  /* 0x000001803a00780c */ /* 0x000fe20003f46070 */
[----:B------:R-:W-:-:S12]  /*5390*/  BSSY B0, `(.L_x_149) ;  /* 0x0000031000007945 */ /* 0x000fd80003800000 */
[----:B------:R-:W-:Y:S05]  /*53a0*/  @!P2 BRA `(.L_x_150) ;  /* 0x0000000000bca947 */ /* 0x000fea0003800000 */
[----:B-12---:R-:W1:Y:S01]  /*53b0*/  LDC.64 R136, c[0x0][0x2b8] ;  /* 0x0000ae00ff887b82 */ /* 0x006e620000000a00 */
        /* <DEDUP_REMOVED lines=46> */
.L_x_150:
[----:B------:R-:W-:Y:S05]  /*56a0*/  BSYNC B0 ;  /* 0x0000000000007941 */ /* 0x000fea0003800000 */
.L_x_149:
[----:B------:R-:W-:Y:S01]  /*56b0*/  ISETP.GE.U32.AND P2, PT, R58, 0x200, PT ;  /* 0x000002003a00780c */ /* 0x000fe20003f46070 */
[----:B------:R-:W-:-:S12]  /*56c0*/  BSSY B0, `(.L_x_151) ;  /* 0x0000030000007945 */ /* 0x000fd80003800000 */
[----:B------:R-:W-:Y:S05]  /*56d0*/  @!P2 BRA `(.L_x_152) ;  /* 0x0000000000b8a947 */ /* 0x000fea0003800000 */
[----:B0123--:R-:W0:Y:S01]  /*56e0*/  LDC.64 R134, c[0x0][0x2b8] ;  /* 0x0000ae00ff867b82 */ /* 0x00fe220000000a00 */
[--C-:B------:R-:W-:Y:S01]  /*56f0*/  FADD.FTZ R72, R163, -R164.reuse ;  /* 0x800000a4a3487221 */ /* 0x100fe20000010000 */
[--C-:B------:R-:W-:Y:S01]  /*5700*/  FADD.FTZ R74, R177, -R164.reuse ;  /* 0x800000a4b14a7221 */ /* 0x100fe20000010000 */
[--C-:B------:R-:W-:Y:S01]  /*5710*/  FADD.FTZ R76, R179, -R164.reuse ;  /* 0x800000a4b34c7221 */ /* 0x100fe20000010000 */
[--C-:B------:R-:W-:Y:S01]  /*5720*/  FADD.FTZ R166, R183, -R164.reuse ;  /* 0x800000a4b7a67221 */ /* 0x100fe20000010000 */
[--C-:B------:R-:W-:Y:S01]  /*5730*/  FADD.FTZ R168, R181, -R164.reuse ;  /* 0x800000a4b5a87221 */ /* 0x100fe20000010000 */
[--C-:B------:R-:W-:Y:S01]  /*5740*/  FADD.FTZ R170, R209, -R164.reuse ;  /* 0x800000a4d1aa7221 */ /* 0x100fe20000010000 */
[--C-:B------:R-:W-:Y:S01]  /*5750*/  FADD.FTZ R172, R211, -R164.reuse ;  /* 0x800000a4d3ac7221 */ /* 0x100fe20000010000 */
[----:B------:R-:W1:Y:S01]  /*5760*/  LDC.64 R136, c[0x0][0x2c0] ;  /* 0x0000b000ff887b82 */ /* 0x000e620000000a00 */
[C---:B------:R-:W-:Y:S01]  /*5770*/  FMUL.FTZ R75, R223.reuse, R72 ;  /* 0x00000048df4b7220 */ /* 0x040fe20000410000 */
[----:B------:R-:W-:Y:S01]  /*5780*/  FMUL.FTZ R77, R223, R74 ;  /* 0x0000004adf4d7220 */ /* 0x000fe20000410000 */
[----:B------:R-:W-:Y:S01]  /*5790*/  FADD.FTZ R164, R219, -R164 ;  /* 0x800000a4dba47221 */ /* 0x000fe20000010000 */
[C---:B------:R-:W-:Y:S01]  /*57a0*/  FMUL.FTZ R78, R223.reuse, R76 ;  /* 0x0000004cdf4e7220 */ /* 0x040fe20000410000 */
[C---:B------:R-:W-:Y:S01]  /*57b0*/  FMUL.FTZ R166, R223.reuse, R166 ;  /* 0x000000a6dfa67220 */ /* 0x040fe20000410000 */
[C---:B------:R-:W-:Y:S01]  /*57c0*/  FMUL.FTZ R168, R223.reuse, R168 ;  /* 0x000000a8dfa87220 */ /* 0x040fe20000410000 */
[----:B------:R-:W-:Y:S01]  /*57d0*/  FMUL.FTZ R170, R223, R170 ;  /* 0x000000aadfaa7220 */ /* 0x000fe20000410000 */
[----:B------:R-:W-:Y:S01]  /*57e0*/  FFMA.FTZ R72, R9, R75, R4 ;  /* 0x0000004b09487223 */ /* 0x000fe20000010004 */
[----:B------:R-:W-:Y:S01]  /*57f0*/  FFMA.FTZ R73, R107, R77, R104 ;  /* 0x0000004d6b497223 */ /* 0x000fe20000010068 */
[C---:B------:R-:W-:Y:S01]  /*5800*/  FMUL.FTZ R172, R223.reuse, R172 ;  /* 0x000000acdfac7220 */ /* 0x040fe20000410000 */
[----:B------:R-:W-:Y:S01]  /*5810*/  FMUL.FTZ R174, R223, R164 ;  /* 0x000000a4dfae7220 */ /* 0x000fe20000410000 */
[----:B------:R-:W-:Y:S01]  /*5820*/  FFMA.FTZ R74, R6, R78, R3 ;  /* 0x0000004e064a7223 */ /* 0x000fe20000010003 */
[----:B------:R-:W-:Y:S01]  /*5830*/  FFMA.FTZ R79, R103, R166, R100 ;  /* 0x000000a6674f7223 */ /* 0x000fe20000010064 */
[----:B------:R-:W-:Y:S01]  /*5840*/  FFMA.FTZ R76, R7, R168, R2 ;  /* 0x000000a8074c7223 */ /* 0x000fe20000010002 */
[----:B------:R-:W-:Y:S01]  /*5850*/  FFMA.FTZ R223, R99, R170, R94 ;  /* 0x000000aa63df7223 */ /* 0x000fe2000001005e */
[----:B------:R-:W-:Y:S01]  /*5860*/  F2FP.BF16.F32.PACK_AB R72, R73, R72 ;  /* 0x000000484948723e */ /* 0x000fe200000010ff */
[----:B------:R-:W-:Y:S01]  /*5870*/  FFMA.FTZ R164, R81, R78, R84 ;  /* 0x0000004e51a47223 */ /* 0x000fe20000010054 */
[----:B------:R-:W-:Y:S01]  /*5880*/  F2FP.BF16.F32.PACK_AB R73, R79, R74 ;  /* 0x0000004a4f49723e */ /* 0x000fe200000010ff */
[----:B------:R-:W-:Y:S01]  /*5890*/  FFMA.FTZ R78, R82, R168, R87 ;  /* 0x000000a8524e7223 */ /* 0x000fe20000010057 */
[----:B------:R-:W-:Y:S01]  /*58a0*/  F2FP.BF16.F32.PACK_AB R74, R223, R76 ;  /* 0x0000004cdf4a723e */ /* 0x000fe200000010ff */
[----:B------:R-:W-:Y:S01]  /*58b0*/  FFMA.FTZ R76, R80, R75, R85 ;  /* 0x0000004b504c7223 */ /* 0x000fe20000010055 */
[----:B0-----:R-:W-:-:S04]  /*58c0*/  IMAD.WIDE.U32 R134, R221, 0x10, R134 ;  /* 0x00000010dd867825 */ /* 0x001fc800078e0086 */
[----:B------:R-:W-:Y:S01]  /*58d0*/  FFMA.FTZ R75, R5, R172, R0 ;  /* 0x000000ac054b7223 */ /* 0x000fe20000010000 */
[----:B------:R-:W-:Y:S01]  /*58e0*/  FFMA.FTZ R168, R95, R174, R90 ;  /* 0x000000ae5fa87223 */ /* 0x000fe2000001005a */
[----:B------:R-:W-:Y:S01]  /*58f0*/  FFMA.FTZ R79, R83, R172, R160 ;  /* 0x000000ac534f7223 */ /* 0x000fe200000100a0 */
[----:B-1----:R-:W-:-:S04]  /*5900*/  IMAD.WIDE.U32 R136, R221, 0x10, R136 ;  /* 0x00000010dd887825 */ /* 0x002fc800078e0088 */
[----:B------:R-:W-:Y:S01]  /*5910*/  FFMA.FTZ R174, R93, R174, R88 ;  /* 0x000000ae5dae7223 */ /* 0x000fe20000010058 */
[----:B------:R-:W-:Y:S01]  /*5920*/  FFMA.FTZ R225, R97, R170, R92 ;  /* 0x000000aa61e17223 */ /* 0x000fe2000001005c */
[----:B------:R-:W-:Y:S01]  /*5930*/  FFMA.FTZ R223, R101, R166, R98 ;  /* 0x000000a665df7223 */ /* 0x000fe20000010062 */
[----:B------:R-:W-:Y:S01]  /*5940*/  FFMA.FTZ R221, R105, R77, R102 ;  /* 0x0000004d69dd7223 */ /* 0x000fe20000010066 */
[----:B------:R-:W-:Y:S02]  /*5950*/  F2FP.BF16.F32.PACK_AB R75, R168, R75 ;  /* 0x0000004ba84b723e */ /* 0x000fe400000010ff */
[----:B------:R-:W-:Y:S02]  /*5960*/  F2FP.BF16.F32.PACK_AB R79, R174, R79 ;  /* 0x0000004fae4f723e */ /* 0x000fe400000010ff */
[----:B------:R-:W-:Y:S01]  /*5970*/  F2FP.BF16.F32.PACK_AB R78, R225, R78 ;  /* 0x0000004ee14e723e */ /* 0x000fe200000010ff */
[----:B------:R4:W-:Y:S01]  /*5980*/  STG.E.128 desc[UR4][R134.64], R72 ;  /* 0x0000004886007986 */ /* 0x0009e2000c101d04 */
[----:B------:R-:W-:-:S02]  /*5990*/  F2FP.BF16.F32.PACK_AB R77, R223, R164 ;  /* 0x000000a4df4d723e */ /* 0x000fc400000010ff */
[----:B------:R-:W-:-:S05]  /*59a0*/  F2FP.BF16.F32.PACK_AB R76, R221, R76 ;  /* 0x0000004cdd4c723e */ /* 0x000fca00000010ff */
[----:B------:R4:W-:Y:S02]  /*59b0*/  STG.E.128 desc[UR4][R136.64], R76 ;  /* 0x0000004c88007986 */ /* 0x0009e4000c101d04 */
.L_x_152:
[----:B------:R-:W-:Y:S05]  /*59c0*/  BSYNC B0 ;  /* 0x0000000000007941 */ /* 0x000fea0003800000 */
.L_x_151:
[----:B------:R-:W-:Y:S02]  /*59d0*/  IADD3 R158, R158, UR8, RZ ;  /* 0x000000089e9e7c10 */ /* 0x000fe4000fffe0ff */
[----:B-1234-:R-:W-:Y:S02]  /*59e0*/  SEL R134, RZ, 0x1, P4 ;  /* 0x00000001ff867807 */ /* 0x01efe40002000000 */
[----:B------:R-:W-:-:S13]  /*59f0*/  ISETP.GE.AND P2, PT, R158, UR9, PT ;  /* 0x000000099e007c0c */ /* 0x000fda000bf46270 */
[----:B------:R-:W-:Y:S05]  /*5a00*/  @!P2 BRA `(.L_x_153) ;  /* 0xffffffbc0018a947 */ /* 0x000fea000383ffff */
[----:B------:R-:W-:Y:S05]  /*5a10*/  EXIT ;  /* 0x000000000000794d */ /* 0x000fea0003800000 */
.L_x_144:
[----:B------:R-:W-:Y:S01]  /*5a20*/  HFMA2.MMA R137, -RZ, RZ, 0, 5.9604644775390625e-08 ;  /* 0x00000001ff897435 */ /* 0x000fe200000001ff */
[----:B------:R-:W-:Y:S01]  /*5a30*/  IMAD.MOV.U32 R164, RZ, RZ, R76 ;  /* 0x000000ffffa47224 */ /* 0x000fe200078e004c */
[----:B------:R-:W-:Y:S01]  /*5a40*/  MOV R135, 0xffffffff ;  /* 0xffffffff00877802 */ /* 0x000fe20000000f00 */
[----:B------:R-:W-:-:S08]  /*5a50*/  IMAD.MOV.U32 R166, RZ, RZ, 0x1f ;  /* 0x0000001fffa67424 */ /* 0x000fd000078e00ff */
[----:B-----5:R-:W-:Y:S05]  /*5a60*/  WARPSYNC.COLLECTIVE R135, `(.L_x_154) ;  /* 0x0000000087087348 */ /* 0x020fea0003c00000 */
[----:B------:R0:W1:Y:S02]  /*5a70*/  SHFL.BFLY P6, R136, R164, R137, R166 ;  /* 0x0c000089a4887389 */ /* 0x00006400000c00a6 */
[----:B01---5:R-:W-:Y:S01]  /*5a80*/  ENDCOLLECTIVE ;  /* 0x000000000000791b */ /* 0x023fe20003800000 */
.L_x_154:
[----:B------:R-:W-:Y:S02]  /*5a90*/  IMAD.MOV.U32 R137, RZ, RZ, 0x2 ;  /* 0x00000002ff897424 */ /* 0x000fe400078e00ff */
[----:B------:R-:W-:-:S04]  /*5aa0*/  IMAD.MOV.U32 R73, RZ, RZ, R136 ;  /* 0x000000ffff497224 */ /* 0x000fc800078e0088 */
[----:B------:R-:W-:-:S05]  /*5ab0*/  FADD.FTZ R77, R76, R73 ;  /* 0x000000494c4d7221 */ /* 0x000fca0000010000 */
[----:B------:R-:W-:-:S07]  /*5ac0*/  MOV R164, R77 ;  /* 0x0000004d00a47202 */ /* 0x000fce0000000f00 */
[----:B------:R-:W-:Y:S05]  /*5ad0*/  WARPSYNC.COLLECTIVE R135, `(.L_x_155) ;  /* 0x0000000087087348 */ /* 0x000fea0003c00000 */
[----:B------:R0:W1:Y:S02]  /*5ae0*/  SHFL.BFLY P6, R136, R164, R137, R166 ;  /* 0x0c000089a4887389 */ /* 0x00006400000c00a6 */
[----:B01----:R-:W-:Y:S01]  /*5af0*/  ENDCOLLECTIVE ;  /* 0x000000000000791b */ /* 0x003fe20003800000 */
.L_x_155:
[----:B------:R-:W-:Y:S01]  /*5b00*/  HFMA2.MMA R137, -RZ, RZ, 0, 2.384185791015625e-07 ;  /* 0x00000004ff897435 */ /* 0x000fe200000001ff */
[----:B------:R-:W-:-:S05]  /*5b10*/  MOV R72, R136 ;  /* 0x0000008800487202 */ /* 0x000fca0000000f00 */
[----:B------:R-:W-:-:S04]  /*5b20*/  FADD.FTZ R78, R77, R72 ;  /* 0x000000484d4e7221 */ /* 0x000fc80000010000 */
[----:B------:R-:W-:-:S07]  /*5b30*/  IMAD.MOV.U32 R164, RZ, RZ, R78 ;  /* 0x000000ffffa47224 */ /* 0x000fce00078e004e */
[----:B------:R-:W-:Y:S05]  /*5b40*/  WARPSYNC.COLLECTIVE R135, `(.L_x_156) ;  /* 0x0000000087087348 */ /* 0x000fea0003c00000 */
[----:B------:R0:W1:Y:S02]  /*5b50*/  SHFL.BFLY P6, R136, R164, R137, R166 ;  /* 0x0c000089a4887389 */ /* 0x00006400000c00a6 */
[----:B01----:R-:W-:Y:S01]  /*5b60*/  ENDCOLLECTIVE ;  /* 0x000000000000791b */ /* 0x003fe20003800000 */
.L_x_156:
[----:B------:R-:W-:Y:S02]  /*5b70*/  IMAD.MOV.U32 R137, RZ, RZ, 0x8 ;  /* 0x00000008ff897424 */ /* 0x000fe400078e00ff */
[----:B------:R-:W-:-:S04]  /*5b80*/  IMAD.MOV.U32 R73, RZ, RZ, R136 ;  /* 0x000000ffff497224 */ /* 0x000fc800078e0088 */
[----:B------:R-:W-:-:S05]  /*5b90*/  FADD.FTZ R79, R78, R73 ;  /* 0x000000494e4f7221 */ /* 0x000fca0000010000 */
[----:B------:R-:W-:-:S07]  /*5ba0*/  MOV R164, R79 ;  /* 0x0000004f00a47202 */ /* 0x000fce0000000f00 */
[----:B------:R-:W-:Y:S05]  /*5bb0*/  WARPSYNC.COLLECTIVE R135, `(.L_x_157) ;  /* 0x0000000087087348 */ /* 0x000fea0003c00000 */
[----:B------:R0:W1:Y:S02]  /*5bc0*/  SHFL.BFLY P6, R136, R164, R137, R166 ;  /* 0x0c000089a4887389 */ /* 0x00006400000c00a6 */
[----:B01----:R-:W-:Y:S01]  /*5bd0*/  ENDCOLLECTIVE ;  /* 0x000000000000791b */ /* 0x003fe20003800000 */
.L_x_157:
[----:B------:R-:W-:Y:S01]  /*5be0*/  HFMA2.MMA R137, -RZ, RZ, 0, 9.5367431640625e-07 ;  /* 0x00000010ff897435 */ /* 0x000fe200000001ff */
[----:B------:R-:W-:-:S05]  /*5bf0*/  MOV R72, R136 ;  /* 0x0000008800487202 */ /* 0x000fca0000000f00 */
[----:B------:R-:W-:-:S04]  /*5c00*/  FADD.FTZ R134, R79, R72 ;  /* 0x000000484f867221 */ /* 0x000fc80000010000 */
[----:B------:R-:W-:-:S07]  /*5c10*/  IMAD.MOV.U32 R164, RZ, RZ, R134 ;  /* 0x000000ffffa47224 */ /* 0x000fce00078e0086 */
[----:B------:R-:W-:Y:S05]  /*5c20*/  WARPSYNC.COLLECTIVE R135, `(.L_x_158) ;  /* 0x0000000087087348 */ /* 0x000fea0003c00000 */
[----:B------:R0:W1:Y:S02]  /*5c30*/  SHFL.BFLY P6, R136, R164, R137, R166 ;  /* 0x0c000089a4887389 */ /* 0x00006400000c00a6 */
[----:B01----:R-:W-:Y:S01]  /*5c40*/  ENDCOLLECTIVE ;  /* 0x000000000000791b */ /* 0x003fe20003800000 */
.L_x_158:
[----:B------:R-:W-:Y:S02]  /*5c50*/  IMAD.MOV.U32 R137, RZ, RZ, 0x1 ;  /* 0x00000001ff897424 */ /* 0x000fe400078e00ff */
[----:B------:R-:W-:-:S04]  /*5c60*/  IMAD.MOV.U32 R73, RZ, RZ, R136 ;  /* 0x000000ffff497224 */ /* 0x000fc800078e0088 */
[----:B------:R-:W-:-:S04]  /*5c70*/  FADD.FTZ R73, R134, R73 ;  /* 0x0000004986497221 */ /* 0x000fc80000010000 */
[----:B------:R-:W-:-:S04]  /*5c80*/  FMUL.FTZ R72, R96, R73 ;  /* 0x0000004960487220 */ /* 0x000fc80000410000 */
[--C-:B------:R-:W-:Y:S01]  /*5c90*/  FADD.FTZ R73, R91, -R72.reuse ;  /* 0x800000485b497221 */ /* 0x100fe20000010000 */
[--C-:B------:R-:W-:Y:S01]  /*5ca0*/  FADD.FTZ R76, R175, -R72.reuse ;  /* 0x80000048af4c7221 */ /* 0x100fe20000010000 */
[--C-:B------:R-:W-:Y:S01]  /*5cb0*/  FADD.FTZ R78, R173, -R72.reuse ;  /* 0x80000048ad4e7221 */ /* 0x100fe20000010000 */
[--C-:B------:R-:W-:Y:S01]  /*5cc0*/  FADD.FTZ R77, R171, -R72.reuse ;  /* 0x80000048ab4d7221 */ /* 0x100fe20000010000 */
[----:B------:R-:W-:Y:S01]  /*5cd0*/  FFMA.FTZ R73, R73, R73, RZ ;  /* 0x0000004949497223 */ /* 0x000fe200000100ff */
        /* <DEDUP_REMOVED lines=60> */
[----:B------:R-:W-:-:S07]  /*60a0*/  MOV R164, R73 ;  /* 0x0000004900a47202 */ /* 0x000fce0000000f00 */
[----:B------:R-:W-:Y:S05]  /*60b0*/  WARPSYNC.COLLECTIVE R135, `(.L_x_159) ;  /* 0x0000000087087348 */ /* 0x000fea0003c00000 */
[----:B------:R0:W1:Y:S02]  /*60c0*/  SHFL.BFLY P6, R136, R164, R137, R166 ;  /* 0x0c000089a4887389 */ /* 0x00006400000c00a6 */
[----:B01----:R-:W-:Y:S01]  /*60d0*/  ENDCOLLECTIVE ;  /* 0x000000000000791b */ /* 0x003fe20003800000 */
.L_x_159:
[----:B------:R-:W-:Y:S01]  /*60e0*/  HFMA2.MMA R137, -RZ, RZ, 0, 1.1920928955078125e-07 ;  /* 0x00000002ff897435 */ /* 0x000fe200000001ff */
[----:B------:R-:W-:-:S05]  /*60f0*/  MOV R76, R136 ;  /* 0x00000088004c7202 */ /* 0x000fca0000000f00 */
[----:B------:R-:W-:-:S04]  /*6100*/  FADD.FTZ R76, R73, R76 ;  /* 0x0000004c494c7221 */ /* 0x000fc80000010000 */
[----:B------:R-:W-:-:S07]  /*6110*/  IMAD.MOV.U32 R164, RZ, RZ, R76 ;  /* 0x000000ffffa47224 */ /* 0x000fce00078e004c */
[----:B------:R-:W-:Y:S05]  /*6120*/  WARPSYNC.COLLECTIVE R135, `(.L_x_160) ;  /* 0x0000000087087348 */ /* 0x000fea0003c00000 */
[----:B------:R0:W1:Y:S02]  /*6130*/  SHFL.BFLY P6, R136, R164, R137, R166 ;  /* 0x0c000089a4887389 */ /* 0x00006400000c00a6 */
[----:B01----:R-:W-:Y:S01]  /*6140*/  ENDCOLLECTIVE ;  /* 0x000000000000791b */ /* 0x003fe20003800000 */
.L_x_160:
[----:B------:R-:W-:Y:S02]  /*6150*/  IMAD.MOV.U32 R137, RZ, RZ, 0x4 ;  /* 0x00000004ff897424 */ /* 0x000fe400078e00ff */
[----:B------:R-:W-:-:S04]  /*6160*/  IMAD.MOV.U32 R77, RZ, RZ, R136 ;  /* 0x000000ffff4d7224 */ /* 0x000fc800078e0088 */
[----:B------:R-:W-:-:S05]  /*6170*/  FADD.FTZ R77, R76, R77 ;  /* 0x0000004d4c4d7221 */ /* 0x000fca0000010000 */
[----:B------:R-:W-:-:S07]  /*6180*/  MOV R164, R77 ;  /* 0x0000004d00a47202 */ /* 0x000fce0000000f00 */
[----:B------:R-:W-:Y:S05]  /*6190*/  WARPSYNC.COLLECTIVE R135, `(.L_x_161) ;  /* 0x0000000087087348 */ /* 0x000fea0003c00000 */
[----:B------:R0:W1:Y:S02]  /*61a0*/  SHFL.BFLY P6, R136, R164, R137, R166 ;  /* 0x0c000089a4887389 */ /* 0x00006400000c00a6 */
[----:B01----:R-:W-:Y:S01]  /*61b0*/  ENDCOLLECTIVE ;  /* 0x000000000000791b */ /* 0x003fe20003800000 */
.L_x_161:
[----:B------:R-:W-:Y:S01]  /*61c0*/  HFMA2.MMA R137, -RZ, RZ, 0, 4.76837158203125e-07 ;  /* 0x00000008ff897435 */ /* 0x000fe200000001ff */
[----:B------:R-:W-:-:S05]  /*61d0*/  MOV R78, R136 ;  /* 0x00000088004e7202 */ /* 0x000fca0000000f00 */
[----:B------:R-:W-:-:S04]  /*61e0*/  FADD.FTZ R78, R77, R78 ;  /* 0x0000004e4d4e7221 */ /* 0x000fc80000010000 */
[----:B------:R-:W-:-:S07]  /*61f0*/  IMAD.MOV.U32 R164, RZ, RZ, R78 ;  /* 0x000000ffffa47224 */ /* 0x000fce00078e004e */
[----:B------:R-:W-:Y:S05]  /*6200*/  WARPSYNC.COLLECTIVE R135, `(.L_x_162) ;  /* 0x0000000087087348 */ /* 0x000fea0003c00000 */
[----:B------:R0:W1:Y:S02]  /*6210*/  SHFL.BFLY P6, R136, R164, R137, R166 ;  /* 0x0c000089a4887389 */ /* 0x00006400000c00a6 */
[----:B01----:R-:W-:Y:S01]  /*6220*/  ENDCOLLECTIVE ;  /* 0x000000000000791b */ /* 0x003fe20003800000 */
.L_x_162:
[----:B------:R-:W-:Y:S02]  /*6230*/  IMAD.MOV.U32 R137, RZ, RZ, 0x10 ;  /* 0x00000010ff897424 */ /* 0x000fe400078e00ff */
[----:B------:R-:W-:-:S04]  /*6240*/  IMAD.MOV.U32 R79, RZ, RZ, R136 ;  /* 0x000000ffff4f7224 */ /* 0x000fc800078e0088 */
[----:B------:R-:W-:-:S05]  /*6250*/  FADD.FTZ R79, R78, R79 ;  /* 0x0000004f4e4f7221 */ /* 0x000fca0000010000 */
[----:B------:R-:W-:-:S07]  /*6260*/  MOV R164, R79 ;  /* 0x0000004f00a47202 */ /* 0x000fce0000000f00 */
[----:B------:R-:W-:Y:S05]  /*6270*/  WARPSYNC.COLLECTIVE R135, `(.L_x_163) ;  /* 0x0000000087087348 */ /* 0x000fea0003c00000 */
[----:B------:R0:W1:Y:S02]  /*6280*/  SHFL.BFLY P6, R136, R164, R137, R166 ;  /* 0x0c000089a4887389 */ /* 0x00006400000c00a6 */
[----:B01----:R-:W-:Y:S01]  /*6290*/  ENDCOLLECTIVE ;  /* 0x000000000000791b */ /* 0x003fe20003800000 */
.L_x_163:
[----:B------:R-:W-:Y:S01]  /*62a0*/  MOV R134, R136 ;  /* 0x0000008800867202 */ /* 0x000fe20000000f00 */
[----:B------:R-:W-:Y:S06]  /*62b0*/  BRA `(.L_x_164) ;  /* 0xffffffe4007c7947 */ /* 0x000fec000383ffff */
.L_x_165:
[----:B------:R-:W-:-:S00]  /*62c0*/  BRA `(.L_x_165) ;  /* 0xfffffffc00fc7947 */ /* 0x000fc0000383ffff */
[----:B------:R-:W-:-:S00]  /*62d0*/  NOP ;  /* 0x0000000000007918 */ /* 0x000fc00000000000 */
        /* <DEDUP_REMOVED lines=10> */
.L_x_27020:


//--------------------- .text._ZN10layer_norm31ln_parallel_residual_fwd_kernelINS_13Kernel_traitsI13__nv_bfloat16S2_S2_S2_fjLj4096ELj1ELj1ELj4ELj16ENS_18Kernel_traits_baseILj4096ES2_S2_S2_S2_fjLj128EEEEELb0ELb0ELb1EEEvNS_9FwdParamsE --------------------------
	.section	.text._ZN10layer_norm31ln_parallel_residual_fwd_kernelINS_13Kernel_traitsI13__nv_bfloat16S2_S2_S2_fjLj4096ELj1ELj1ELj4ELj16ENS_18Kernel_traits_baseILj4096ES2_S2_S2_S2_fjLj128EEEEELb0ELb0ELb1EEEvNS_9FwdParamsE,"ax",@progbits
	.align	128
        .global         _ZN10layer_norm31ln_parallel_residual_fwd_kernelINS_13Kernel_traitsI13__nv_bfloat16S2_S2_S2_fjLj4096ELj1ELj1ELj4ELj16ENS_18Kernel_traits_baseILj4096ES2_S2_S2_S2_fjLj128EEEEELb0ELb0ELb1EEEvNS_9FwdParamsE
        .type           _ZN10layer_norm31ln_parallel_residual_fwd_kernelINS_13Kernel_traitsI13__nv_bfloat16S2_S2_S2_fjLj4096ELj1ELj1ELj4ELj16ENS_18Kernel_traits_baseILj4096ES2_S2_S2_S2_fjLj128EEEEELb0ELb0ELb1EEEvNS_9FwdParamsE,@function
        .size           _ZN10layer_norm31ln_parallel_residual_fwd_kernelINS_13Kernel_traitsI13__nv_bfloat16S2_S2_S2_fjLj4096ELj1ELj1ELj4ELj16ENS_18Kernel_traits_baseILj4096ES2_S2_S2_S2_fjLj128EEEEELb0ELb0ELb1EEEvNS_9FwdParamsE,(.L_x_27021 - _ZN10layer_norm31ln_parallel_residual_fwd_kernelINS_13Kernel_traitsI13__nv_bfloat16S2_S2_S2_fjLj4096ELj1ELj1ELj4ELj16ENS_18Kernel_traits_baseILj4096ES2_S2_S2_S2_fjLj128EEEEELb0ELb0ELb1EEEvNS_9FwdParamsE)
        .other          _ZN10layer_norm31ln_parallel_residual_fwd_kernelINS_13Kernel_traitsI13__nv_bfloat16S2_S2_S2_fjLj4096ELj1ELj1ELj4ELj16ENS_18Kernel_traits_baseILj4096ES2_S2_S2_S2_fjLj128EEEEELb0ELb0ELb1EEEvNS_9FwdParamsE,@"STO_CUDA_ENTRY STV_DEFAULT"
_ZN10layer_norm31ln_parallel_residual_fwd_kernelINS_13Kernel_traitsI13__nv_bfloat16S2_S2_S2_fjLj4096ELj1ELj1ELj4ELj16ENS_18Kernel_traits_baseILj4096ES2_S2_S2_S2_fjLj128EEEEELb0ELb0ELb1EEEvNS_9FwdParamsE:
.text._ZN10layer_norm31ln_parallel_residual_fwd_kernelINS_13Kernel_traitsI13__nv_bfloat16S2_S2_S2_fjLj4096ELj1ELj1ELj4ELj16ENS_18Kernel_traits_baseILj4096ES2_S2_S2_S2_fjLj128EEEEELb0ELb0ELb1EEEvNS_9FwdParamsE:
[----:B------:R-:W-:Y:S01]  /*0000*/  LDC R1, c[0x0][0x28] ;  /* 0x00000a00ff017b82 */ /* 0x000fe20000000800 */
[----:B------:R-:W0:Y:S01]  /*0010*/  S2R R0, SR_TID.X ;  /* 0x0000000000007919 */ /* 0x000e220000002100 */
[----:B------:R-:W-:Y:S01]  /*0020*/  ULDC.64 UR6, c[0x0][0x2d0] ;  /* 0x0000b40000067ab9 */ /* 0x000fe20000000a00 */
[----:B------:R-:W-:Y:S01]  /*0030*/  ULDC.64 UR4, c[0x0][0x2c8] ;  /* 0x0000b20000047ab9 */ /* 0x000fe20000000a00 */
[----:B------:R-:W-:-:S04]  /*0040*/  ISETP.NE.U32.AND P2, PT, RZ, UR6, PT ;  /* 0x00000006ff007c0c */ /* 0x000fc8000bf45070 */
[----:B------:R-:W1:Y:S01]  /*0050*/  LDC.64 R60, c[0x0][0x228] ;  /* 0x00008a00ff3c7b82 */ /* 0x000e620000000a00 */
[----:B------:R-:W-:Y:S01]  /*0060*/  ISETP.NE.U32.AND P1, PT, RZ, UR4, PT ;  /* 0x00000004ff007c0c */ /* 0x000fe2000bf25070 */
[----:B------:R-:W-:Y:S01]  /*0070*/  ULDC.64 UR8, c[0x0][0x260] ;  /* 0x0000980000087ab9 */ /* 0x000fe20000000a00 */
[----:B------:R-:W-:Y:S02]  /*0080*/  ISETP.NE.AND.EX P2, PT, RZ, UR7, PT, P2 ;  /* 0x00000007ff007c0c */ /* 0x000fe4000bf45320 */
[----:B------:R-:W-:Y:S02]  /*0090*/  ISETP.NE.AND.EX P1, PT, RZ, UR5, PT, P1 ;  /* 0x00000005ff007c0c */ /* 0x000fe4000bf25310 */
[----:B0-----:R-:W-:-:S04]  /*00a0*/  SHF.L.U32 R2, R0, 0x4, RZ ;  /* 0x0000000400027819 */ /* 0x001fc800000006ff */
[----:B------:R-:W-:Y:S02]  /*00b0*/  LOP3.LUT R3, R2, 0x7f0, RZ, 0xc0, !PT ;  /* 0x000007f002037812 */ /* 0x000fe400078ec0ff */
[----:B------:R-:W-:Y:S02]  /*00c0*/  LOP3.LUT R2, R0, 0x7f, RZ, 0xc0, !PT ;  /* 0x0000007f00027812 */ /* 0x000fe400078ec0ff */
[----:B------:R-:W-:Y:S02]  /*00d0*/  IADD3 R4, P0, R3, UR4, RZ ;  /* 0x0000000403047c10 */ /* 0x000fe4000ff1e0ff */
[----:B------:R-:W-:-:S03]  /*00e0*/  SHF.L.U32 R6, R2, 0x4, RZ ;  /* 0x0000000402067819 */ /* 0x000fc600000006ff */
[----:B------:R-:W-:Y:S01]  /*00f0*/  IMAD.X R5, RZ, RZ, UR5, P0 ;  /* 0x00000005ff057e24 */ /* 0x000fe200080e06ff */
[----:B------:R-:W-:Y:S01]  /*0100*/  IADD3 R28, P0, R6, UR6, RZ ;  /* 0x00000006061c7c10 */ /* 0x000fe2000ff1e0ff */
[----:B------:R-:W-:Y:S01]  /*0110*/  ULDC.64 UR4, c[0x0][0x208] ;  /* 0x0000820000047ab9 */ /* 0x000fe20000000a00 */
[----:B------:R-:W0:Y:S01]  /*0120*/  S2UR UR6, SR_CTAID.X ;  /* 0x00000000000679c3 */ /* 0x000e220000002500 */
[----:B------:R-:W-:Y:S01]  /*0130*/  SHF.R.U32.HI R91, RZ, 0x7, R0 ;  /* 0x00000007ff5b7819 */ /* 0x000fe20000011600 */
[----:B------:R-:W5:Y:S01]  /*0140*/  @P1 LDG.E.128 R72, desc[UR4][R4.64] ;  /* 0x0000000404481981 */ /* 0x000f62000c1e1d00 */
[----:B------:R-:W-:-:S03]  /*0150*/  IMAD.X R29, RZ, RZ, UR7, P0 ;  /* 0x00000007ff1d7e24 */ /* 0x000fc600080e06ff */
[----:B------:R-:W5:Y:S04]  /*0160*/  @P1 LDG.E.128 R8, desc[UR4][R4.64+0x800] ;  /* 0x0008000404081981 */ /* 0x000f68000c1e1d00 */
[----:B------:R-:W5:Y:S04]  /*0170*/  @P2 LDG.E.128 R20, desc[UR4][R28.64] ;  /* 0x000000041c142981 */ /* 0x000f68000c1e1d00 */
[----:B------:R-:W5:Y:S04]  /*0180*/  @P2 LDG.E.128 R24, desc[UR4][R28.64+0x800] ;  /* 0x000800041c182981 */ /* 0x000f68000c1e1d00 */
[----:B------:R-:W5:Y:S04]  /*0190*/  @P2 LDG.E.128 R56, desc[UR4][R28.64+0x1000] ;  /* 0x001000041c382981 */ /* 0x000f68000c1e1d00 */
[----:B------:R-:W5:Y:S01]  /*01a0*/  @P2 LDG.E.128 R52, desc[UR4][R28.64+0x1800] ;  /* 0x001800041c342981 */ /* 0x000f62000c1e1d00 */
[----:B0-----:R-:W-:Y:S01]  /*01b0*/  IADD3 R92, R91, UR6, RZ ;  /* 0x000000065b5c7c10 */ /* 0x001fe2000fffe0ff */
[----:B------:R-:W-:-:S02]  /*01c0*/  ULDC.64 UR6, c[0x0][0x268] ;  /* 0x00009a0000067ab9 */ /* 0x000fc40000000a00 */
[----:B------:R-:W5:Y:S04]  /*01d0*/  @P1 LDG.E.128 R12, desc[UR4][R4.64+0x1000] ;  /* 0x00100004040c1981 */ /* 0x000f68000c1e1d00 */
[----:B------:R0:W5:Y:S02]  /*01e0*/  @P1 LDG.E.128 R16, desc[UR4][R4.64+0x1800] ;  /* 0x0018000404101981 */ /* 0x000164000c1e1d00 */
[----:B0-----:R-:W-:Y:S01]  /*01f0*/  IADD3 R4, P0, R3, UR8, RZ ;  /* 0x0000000803047c10 */ /* 0x001fe2000ff1e0ff */
[----:B------:R-:W-:Y:S02]  /*0200*/  ULDC UR8, c[0x0][0x214] ;  /* 0x0000850000087ab9 */ /* 0x000fe40000000800 */
[----:B------:R-:W-:Y:S02]  /*0210*/  ISETP.GE.AND P3, PT, R92, UR8, PT ;  /* 0x000000085c007c0c */ /* 0x000fe4000bf66270 */
[----:B------:R-:W-:Y:S01]  /*0220*/  IMAD.X R5, RZ, RZ, UR9, P0 ;  /* 0x00000009ff057e24 */ /* 0x000fe200080e06ff */
[----:B------:R-:W-:Y:S01]  /*0230*/  ULDC.64 UR8, c[0x0][0x230] ;  /* 0x00008c0000087ab9 */ /* 0x000fe20000000a00 */
[----:B------:R-:W-:-:S02]  /*0240*/  IADD3 R6, P4, R6, UR6, RZ ;  /* 0x0000000606067c10 */ /* 0x000fc4000ff9e0ff */
[----:B-1----:R-:W-:Y:S02]  /*0250*/  LOP3.LUT P0, RZ, R60, UR8, RZ, 0xfc, !PT ;  /* 0x000000083cff7c12 */ /* 0x002fe4000f80fcff */
[----:B------:R-:W-:Y:S02]  /*0260*/  IADD3.X R7, RZ, UR7, RZ, P4, !PT ;  /* 0x00000007ff077c10 */ /* 0x000fe4000a7fe4ff */
[----:B------:R-:W-:-:S03]  /*0270*/  LOP3.LUT P0, RZ, R61, UR9, RZ, 0xfc, P0 ;  /* 0x000000093dff7c12 */ /* 0x000fc6000800fcff */
[----:B------:R-:W-:Y:S10]  /*0280*/  @P3 EXIT ;  /* 0x000000000000394d */ /* 0x000ff40003800000 */
[----:B------:R-:W2:Y:S04]  /*0290*/  LDG.E.128 R64, desc[UR4][R4.64+0x1800] ;  /* 0x0018000404407981 */ /* 0x000ea8000c1e1d00 */
[----:B------:R-:W3:Y:S01]  /*02a0*/  LDG.E.128 R68, desc[UR4][R6.64+0x1800] ;  /* 0x0018000406447981 */ /* 0x000ee2000c1e1d00 */
[----:B-----5:R-:W-:Y:S02]  /*02b0*/  @!P1 CS2R R8, SRZ ;  /* 0x0000000000089805 */ /* 0x020fe4000001ff00 */
[----:B------:R-:W-:Y:S02]  /*02c0*/  @!P1 CS2R R10, SRZ ;  /* 0x00000000000a9805 */ /* 0x000fe4000001ff00 */
[----:B------:R-:W-:Y:S01]  /*02d0*/  @!P1 CS2R R12, SRZ ;  /* 0x00000000000c9805 */ /* 0x000fe2000001ff00 */
[----:B------:R-:W5:Y:S01]  /*02e0*/  LDG.E.128 R36, desc[UR4][R6.64] ;  /* 0x0000000406247981 */ /* 0x000f62000c1e1d00 */
[----:B------:R-:W-:-:S03]  /*02f0*/  @!P1 CS2R R14, SRZ ;  /* 0x00000000000e9805 */ /* 0x000fc6000001ff00 */
[----:B------:R-:W5:Y:S01]  /*0300*/  LDG.E.128 R32, desc[UR4][R6.64+0x800] ;  /* 0x0008000406207981 */ /* 0x000f62000c1e1d00 */
[----:B------:R-:W-:-:S03]  /*0310*/  PRMT R94, R8, 0x7632, R94 ;  /* 0x00007632085e7816 */ /* 0x000fc6000000005e */
[----:B------:R0:W5:Y:S01]  /*0320*/  LDG.E.128 R28, desc[UR4][R6.64+0x1000] ;  /* 0x00100004061c7981 */ /* 0x000162000c1e1d00 */
[----:B------:R-:W-:Y:S02]  /*0330*/  PRMT R96, R9, 0x7632, R96 ;  /* 0x0000763209607816 */ /* 0x000fe40000000060 */
[----:B------:R-:W-:Y:S02]  /*0340*/  @!P1 CS2R R16, SRZ ;  /* 0x0000000000109805 */ /* 0x000fe4000001ff00 */
[----:B------:R-:W-:Y:S02]  /*0350*/  PRMT R98, R10, 0x7632, R98 ;  /* 0x000076320a627816 */ /* 0x000fe40000000062 */
[----:B------:R-:W-:Y:S02]  /*0360*/  @!P1 CS2R R18, SRZ ;  /* 0x0000000000129805 */ /* 0x000fe4000001ff00 */
[----:B------:R-:W-:Y:S02]  /*0370*/  PRMT R100, R11, 0x7632, R100 ;  /* 0x000076320b647816 */ /* 0x000fe40000000064 */
[----:B------:R-:W-:-:S02]  /*0380*/  @!P2 CS2R R20, SRZ ;  /* 0x000000000014a805 */ /* 0x000fc4000001ff00 */
[----:B------:R-:W-:Y:S02]  /*0390*/  @!P2 CS2R R22, SRZ ;  /* 0x000000000016a805 */ /* 0x000fe4000001ff00 */
[----:B------:R-:W-:Y:S02]  /*03a0*/  @!P2 CS2R R24, SRZ ;  /* 0x000000000018a805 */ /* 0x000fe4000001ff00 */
[----:B------:R-:W-:Y:S01]  /*03b0*/  @!P2 CS2R R26, SRZ ;  /* 0x00000000001aa805 */ /* 0x000fe2000001ff00 */
[----:B0-----:R-:W-:Y:S01]  /*03c0*/  IMAD.U32 R7, R8, 0x10000, RZ ;  /* 0x0001000008077824 */ /* 0x001fe200078e00ff */
[----:B------:R-:W-:Y:S01]  /*03d0*/  SHF.L.U32 R8, R9, 0x10, RZ ;  /* 0x0000001009087819 */ /* 0x000fe200000006ff */
[----:B------:R-:W-:Y:S01]  /*03e0*/  IMAD.U32 R9, R10, 0x10000, RZ ;  /* 0x000100000a097824 */ /* 0x000fe200078e00ff */
[----:B------:R-:W-:Y:S01]  /*03f0*/  SHF.L.U32 R10, R11, 0x10, RZ ;  /* 0x000000100b0a7819 */ /* 0x000fe200000006ff */
[C---:B------:R-:W-:Y:S01]  /*0400*/  IMAD.U32 R11, R12.reuse, 0x10000, RZ ;  /* 0x000100000c0b7824 */ /* 0x040fe200078e00ff */
[----:B------:R-:W-:-:S02]  /*0410*/  PRMT R102, R12, 0x7632, R102 ;  /* 0x000076320c667816 */ /* 0x000fc40000000066 */
[----:B------:R-:W-:Y:S02]  /*0420*/  @!P2 CS2R R56, SRZ ;  /* 0x000000000038a805 */ /* 0x000fe4000001ff00 */
[C---:B------:R-:W-:Y:S02]  /*0430*/  PRMT R104, R13.reuse, 0x7632, R104 ;  /* 0x000076320d687816 */ /* 0x040fe40000000068 */
[----:B------:R-:W-:Y:S02]  /*0440*/  @!P2 CS2R R58, SRZ ;  /* 0x00000000003aa805 */ /* 0x000fe4000001ff00 */
[----:B------:R-:W-:Y:S01]  /*0450*/  SHF.L.U32 R12, R13, 0x10, RZ ;  /* 0x000000100d0c7819 */ /* 0x000fe200000006ff */
[C---:B------:R-:W-:Y:S01]  /*0460*/  IMAD.U32 R13, R14.reuse, 0x10000, RZ ;  /* 0x000100000e0d7824 */ /* 0x040fe200078e00ff */
[----:B------:R-:W-:Y:S02]  /*0470*/  PRMT R106, R14, 0x7632, R106 ;  /* 0x000076320e6a7816 */ /* 0x000fe4000000006a */
[----:B------:R-:W-:-:S02]  /*0480*/  @!P2 CS2R R52, SRZ ;  /* 0x000000000034a805 */ /* 0x000fc4000001ff00 */
[C---:B------:R-:W-:Y:S02]  /*0490*/  PRMT R108, R15.reuse, 0x7632, R108 ;  /* 0x000076320f6c7816 */ /* 0x040fe4000000006c */
[----:B------:R-:W-:Y:S02]  /*04a0*/  @!P2 CS2R R54, SRZ ;  /* 0x000000000036a805 */ /* 0x000fe4000001ff00 */
[----:B------:R-:W-:Y:S01]  /*04b0*/  SHF.L.U32 R14, R15, 0x10, RZ ;  /* 0x000000100f0e7819 */ /* 0x000fe200000006ff */
[C---:B------:R-:W-:Y:S01]  /*04c0*/  IMAD.U32 R15, R16.reuse, 0x10000, RZ ;  /* 0x00010000100f7824 */ /* 0x040fe200078e00ff */
[----:B------:R-:W-:Y:S02]  /*04d0*/  PRMT R110, R16, 0x7632, R110 ;  /* 0x00007632106e7816 */ /* 0x000fe4000000006e */
[----:B------:R-:W-:Y:S02]  /*04e0*/  @!P1 CS2R R72, SRZ ;  /* 0x0000000000489805 */ /* 0x000fe4000001ff00 */
[----:B------:R-:W-:-:S02]  /*04f0*/  PRMT R112, R17, 0x7632, R112 ;  /* 0x0000763211707816 */ /* 0x000fc40000000070 */
[----:B------:R-:W-:Y:S02]  /*0500*/  @!P1 CS2R R74, SRZ ;  /* 0x00000000004a9805 */ /* 0x000fe4000001ff00 */
[----:B------:R-:W-:Y:S01]  /*0510*/  SHF.L.U32 R16, R17, 0x10, RZ ;  /* 0x0000001011107819 */ /* 0x000fe200000006ff */
[C---:B------:R-:W-:Y:S01]  /*0520*/  IMAD.U32 R17, R18.reuse, 0x10000, RZ ;  /* 0x0001000012117824 */ /* 0x040fe200078e00ff */
[----:B------:R-:W-:Y:S01]  /*0530*/  PRMT R114, R18, 0x7632, R114 ;  /* 0x0000763212727816 */ /* 0x000fe20000000072 */
[----:B------:R-:W-:Y:S01]  /*0540*/  ULDC.U8 UR6, c[0x0][0x2a0] ;  /* 0x0000a80000067ab9 */ /* 0x000fe20000000000 */
[C---:B------:R-:W-:Y:S01]  /*0550*/  PRMT R116, R19.reuse, 0x7632, R116 ;  /* 0x0000763213747816 */ /* 0x040fe20000000074 */
[----:B------:R-:W5:Y:S01]  /*0560*/  LDG.E.128 R48, desc[UR4][R4.64] ;  /* 0x0000000404307981 */ /* 0x000f62000c1e1d00 */
[----:B------:R-:W-:Y:S01]  /*0570*/  SHF.L.U32 R18, R19, 0x10, RZ ;  /* 0x0000001013127819 */ /* 0x000fe200000006ff */
[C---:B------:R-:W-:Y:S01]  /*0580*/  IMAD.U32 R19, R20.reuse, 0x10000, RZ ;  /* 0x0001000014137824 */ /* 0x040fe200078e00ff */
[----:B------:R-:W-:Y:S01]  /*0590*/  PRMT R123, R20, 0x7632, R123 ;  /* 0x00007632147b7816 */ /* 0x000fe2000000007b */
[----:B------:R-:W5:Y:S01]  /*05a0*/  LDG.E.128 R44, desc[UR4][R4.64+0x800] ;  /* 0x00080004042c7981 */ /* 0x000f62000c1e1d00 */
[C---:B------:R-:W-:Y:S01]  /*05b0*/  PRMT R121, R21.reuse, 0x7632, R121 ;  /* 0x0000763215797816 */ /* 0x040fe20000000079 */
[----:B------:R-:W-:Y:S01]  /*05c0*/  ULDC UR7, c[0x0][0x218] ;  /* 0x0000860000077ab9 */ /* 0x000fe20000000800 */
[----:B------:R-:W-:Y:S01]  /*05d0*/  SHF.L.U32 R20, R21, 0x10, RZ ;  /* 0x0000001015147819 */ /* 0x000fe200000006ff */
[----:B------:R-:W-:Y:S01]  /*05e0*/  IMAD.U32 R21, R22, 0x10000, RZ ;  /* 0x0001000016157824 */ /* 0x000fe200078e00ff */
[----:B------:R-:W-:Y:S01]  /*05f0*/  ISETP.NE.U32.AND P3, PT, R60, RZ, PT ;  /* 0x000000ff3c00720c */ /* 0x000fe20003f65070 */
[----:B------:R0:W5:Y:S01]  /*0600*/  LDG.E.128 R40, desc[UR4][R4.64+0x1000] ;  /* 0x0010000404287981 */ /* 0x000162000c1e1d00 */
[----:B------:R-:W-:Y:S01]  /*0610*/  PRMT R119, R22, 0x7632, R119 ;  /* 0x0000763216777816 */ /* 0x000fe20000000077 */
[----:B------:R-:W-:Y:S01]  /*0620*/  ULDC UR8, c[0x0][0x290] ;  /* 0x0000a40000087ab9 */ /* 0x000fe20000000800 */
[----:B------:R-:W-:-:S02]  /*0630*/  PRMT R60, R23, 0x7632, R60 ;  /* 0x00007632173c7816 */ /* 0x000fc4000000003c */
[----:B------:R-:W-:Y:S01]  /*0640*/  SHF.R.U32.HI R131, RZ, 0x5, R0 ;  /* 0x00000005ff837819 */ /* 0x000fe20000011600 */
[----:B------:R-:W-:Y:S01]  /*0650*/  IMAD.MOV.U32 R152, RZ, RZ, 0x1 ;  /* 0x00000001ff987424 */ /* 0x000fe200078e00ff */
[----:B------:R-:W-:Y:S01]  /*0660*/  SHF.L.U32 R22, R23, 0x10, RZ ;  /* 0x0000001017167819 */ /* 0x000fe200000006ff */
[C---:B------:R-:W-:Y:S01]  /*0670*/  IMAD.U32 R23, R24.reuse, 0x10000, RZ ;  /* 0x0001000018177824 */ /* 0x040fe200078e00ff */
[----:B------:R-:W-:Y:S01]  /*0680*/  PRMT R95, R24, 0x7632, R95 ;  /* 0x00007632185f7816 */ /* 0x000fe2000000005f */
[----:B------:R-:W-:Y:S01]  /*0690*/  ULDC.64 UR18, c[0x0][0x230] ;  /* 0x00008c0000127ab9 */ /* 0x000fe20000000a00 */
        /* <DEDUP_REMOVED lines=8> */
[----:B------:R-:W-:-:S02]  /*0720*/  PRMT R105, R57, 0x7632, R105 ;  /* 0x0000763239697816 */ /* 0x000fc40000000069 */
[----:B------:R-:W-:Y:S02]  /*0730*/  PRMT R107, R58, 0x7632, R107 ;  /* 0x000076323a6b7816 */ /* 0x000fe4000000006b */
[----:B------:R-:W-:Y:S02]  /*0740*/  PRMT R109, R59, 0x7632, R109 ;  /* 0x000076323b6d7816 */ /* 0x000fe4000000006d */
[----:B------:R-:W-:Y:S02]  /*0750*/  PRMT R111, R52, 0x7632, R111 ;  /* 0x00007632346f7816 */ /* 0x000fe4000000006f */
[----:B------:R-:W-:Y:S02]  /*0760*/  PRMT R113, R53, 0x7632, R113 ;  /* 0x0000763235717816 */ /* 0x000fe40000000071 */
[----:B------:R-:W-:Y:S02]  /*0770*/  PRMT R115, R54, 0x7632, R115 ;  /* 0x0000763236737816 */ /* 0x000fe40000000073 */
[----:B------:R-:W-:-:S02]  /*0780*/  PRMT R117, R55, 0x7632, R117 ;  /* 0x0000763237757816 */ /* 0x000fc40000000075 */
[----:B------:R-:W-:Y:S02]  /*0790*/  PRMT R124, R72, 0x7632, R124 ;  /* 0x00007632487c7816 */ /* 0x000fe4000000007c */
[----:B------:R-:W-:Y:S02]  /*07a0*/  PRMT R122, R73, 0x7632, R122 ;  /* 0x00007632497a7816 */ /* 0x000fe4000000007a */
[----:B------:R-:W-:Y:S02]  /*07b0*/  PRMT R120, R74, 0x7632, R120 ;  /* 0x000076324a787816 */ /* 0x000fe40000000078 */
[----:B------:R-:W-:Y:S02]  /*07c0*/  PRMT R118, R75, 0x7632, R118 ;  /* 0x000076324b767816 */ /* 0x000fe40000000076 */
[----:B------:R-:W-:Y:S01]  /*07d0*/  SHF.L.U32 R24, R25, 0x10, RZ ;  /* 0x0000001019187819 */ /* 0x000fe200000006ff */
[----:B------:R-:W-:Y:S01]  /*07e0*/  IMAD.U32 R25, R26, 0x10000, RZ ;  /* 0x000100001a197824 */ /* 0x000fe200078e00ff */
[----:B------:R-:W-:Y:S01]  /*07f0*/  SHF.L.U32 R26, R27, 0x10, RZ ;  /* 0x000000101b1a7819 */ /* 0x000fe200000006ff */
[----:B------:R-:W-:Y:S01]  /*0800*/  IMAD.U32 R3, R72, 0x10000, RZ ;  /* 0x0001000048037824 */ /* 0x000fe200078e00ff */
[----:B0-----:R-:W-:Y:S01]  /*0810*/  SHF.L.U32 R4, R73, 0x10, RZ ;  /* 0x0000001049047819 */ /* 0x001fe200000006ff */
        /* <DEDUP_REMOVED lines=11> */
[----:B------:R-:W-:Y:S01]  /*08d0*/  ISETP.NE.AND.EX P1, PT, R61, RZ, PT, P3 ;  /* 0x000000ff3d00720c */ /* 0x000fe20003f25330 */
[----:B------:R-:W-:Y:S01]  /*08e0*/  IMAD.U32 R121, R121, 0x10000, RZ ;  /* 0x0001000079797824 */ /* 0x000fe200078e00ff */
[----:B------:R-:W-:Y:S01]  /*08f0*/  LEA R91, R91, 0x4, 0x2 ;  /* 0x000000045b5b7811 */ /* 0x000fe200078e10ff */
[----:B------:R-:W-:Y:S01]  /*0900*/  IMAD.U32 R119, R119, 0x10000, RZ ;  /* 0x0001000077777824 */ /* 0x000fe200078e00ff */
[----:B------:R-:W-:Y:S01]  /*0910*/  LOP3.LUT R90, R0, 0x1f, RZ, 0xc0, !PT ;  /* 0x0000001f005a7812 */ /* 0x000fe200078ec0ff */
        /* <DEDUP_REMOVED lines=23> */
[----:B------:R-:W-:-:S02]  /*0a90*/  SHF.L.U32 R106, R106, 0x10, RZ ;  /* 0x000000106a6a7819 */ /* 0x000fc400000006ff */
[----:B------:R-:W-:Y:S02]  /*0aa0*/  SHF.L.U32 R108, R108, 0x10, RZ ;  /* 0x000000106c6c7819 */ /* 0x000fe400000006ff */
[----:B------:R-:W-:Y:S02]  /*0ab0*/  SHF.L.U32 R110, R110, 0x10, RZ ;  /* 0x000000106e6e7819 */ /* 0x000fe400000006ff */
[----:B------:R-:W-:Y:S02]  /*0ac0*/  SHF.L.U32 R112, R112, 0x10, RZ ;  /* 0x0000001070707819 */ /* 0x000fe400000006ff */
[----:B------:R-:W-:Y:S02]  /*0ad0*/  SHF.L.U32 R114, R114, 0x10, RZ ;  /* 0x0000001072727819 */ /* 0x000fe400000006ff */
[----:B------:R-:W-:Y:S02]  /*0ae0*/  SHF.L.U32 R116, R116, 0x10, RZ ;  /* 0x0000001074747819 */ /* 0x000fe400000006ff */
[----:B------:R-:W-:-:S02]  /*0af0*/  LOP3.LUT R131, R131, 0x3, RZ, 0xc0, !PT ;  /* 0x0000000383837812 */ /* 0x000fc400078ec0ff */
[----:B--2---:R-:W-:Y:S02]  /*0b00*/  PRMT R126, R66, 0x7632, R126 ;  /* 0x00007632427e7816 */ /* 0x004fe4000000007e */
[----:B------:R-:W-:Y:S02]  /*0b10*/  PRMT R129, R65, 0x7632, R129 ;  /* 0x0000763241817816 */ /* 0x000fe40000000081 */
[----:B---3--:R-:W-:Y:S02]  /*0b20*/  PRMT R125, R70, 0x7632, R125 ;  /* 0x00007632467d7816 */ /* 0x008fe4000000007d */
[----:B------:R-:W-:Y:S02]  /*0b30*/  PRMT R128, R69, 0x7632, R128 ;  /* 0x0000763245807816 */ /* 0x000fe40000000080 */
[----:B------:R-:W-:Y:S01]  /*0b40*/  PRMT R130, R68, 0x7632, R130 ;  /* 0x0000763244827816 */ /* 0x000fe20000000082 */
        /* <DEDUP_REMOVED lines=9> */
[----:B------:R-:W-:-:S07]  /*0be0*/  SHF.L.U32 R130, R130, 0x10, RZ ;  /* 0x0000001082827819 */ /* 0x000fce00000006ff */
.L_x_295:
[----:B0-----:R-:W0:Y:S01]  /*0bf0*/  LDC.64 R154, c[0x0][0x220] ;  /* 0x00008800ff9a7b82 */ /* 0x001e220000000a00 */
[----:B------:R-:W-:Y:S01]  /*0c00*/  IMAD R72, R92, UR7, RZ ;  /* 0x000000075c487c24 */ /* 0x000fe2000f8e02ff */
[----:B------:R-:W-:-:S04]  /*0c10*/  ISETP.NE.U32.AND P2, PT, RZ, UR18, PT ;  /* 0x00000012ff007c0c */ /* 0x000fc8000bf45070 */
[----:B------:R-:W-:Y:S02]  /*0c20*/  SHF.R.S32.HI R73, RZ, 0x1f, R72 ;  /* 0x0000001fff497819 */ /* 0x000fe40000011448 */
[----:B------:R-:W-:Y:S02]  /*0c30*/  ISETP.NE.AND.EX P2, PT, RZ, UR19, PT, P2 ;  /* 0x00000013ff007c0c */ /* 0x000fe4000bf45320 */
[----:B------:R-:W-:-:S04]  /*0c40*/  LEA.HI R73, R73, R72, RZ, 0x3 ;  /* 0x0000004849497211 */ /* 0x000fc800078f18ff */
[----:B------:R-:W-:-:S04]  /*0c50*/  LEA.HI.SX32 R77, R73, R2, 0x1d ;  /* 0x00000002494d7211 */ /* 0x000fc800078feaff */
[----:B------:R-:W-:-:S03]  /*0c60*/  @P1 LEA R80, P3, R77, UR16, 0x4 ;  /* 0x000000104d501c11 */ /* 0x000fc6000f8620ff */
[C---:B------:R-:W-:Y:S02]  /*0c70*/  @P2 LEA R78, P4, R77.reuse, UR18, 0x4 ;  /* 0x000000124d4e2c11 */ /* 0x040fe4000f8820ff */
[C---:B------:R-:W-:Y:S01]  /*0c80*/  @P1 LEA.HI.X R81, R77.reuse, UR17, RZ, 0x4, P3 ;  /* 0x000000114d511c11 */ /* 0x040fe200098f24ff */
[C---:B0-----:R-:W-:Y:S01]  /*0c90*/  IMAD.WIDE.U32 R72, R77.reuse, 0x10, R154 ;  /* 0x000000104d487825 */ /* 0x041fe200078e009a */
[----:B------:R-:W-:-:S03]  /*0ca0*/  @P2 LEA.HI.X R79, R77, UR19, RZ, 0x4, P4 ;  /* 0x000000134d4f2c11 */ /* 0x000fc6000a0f24ff */
[----:B-----5:R0:W5:Y:S04]  /*0cb0*/  @P1 LDG.E.128 R52, desc[UR4][R80.64] ;  /* 0x0000000450341981 */ /* 0x020168000c1e1d00 */
[----:B------:R-:W2:Y:S04]  /*0cc0*/  LDG.E.128 R72, desc[UR4][R72.64] ;  /* 0x0000000448487981 */ /* 0x000ea8000c1e1d00 */
        /* <DEDUP_REMOVED lines=11> */
.L_x_167:
[----:B-----5:R-:W-:-:S05]  /*0d80*/  SHF.L.U32 R72, R56, 0x10, RZ ;  /* 0x0000001038487819 */ /* 0x020fca00000006ff */
[----:B------:R-:W-:Y:S01]  /*0d90*/  FADD.FTZ R139, R139, R72 ;  /* 0x000000488b8b7221 */ /* 0x000fe20000010000 */
[----:B------:R-:W-:Y:S06]  /*0da0*/  BRA `(.L_x_168) ;  /* 0x0000000000107947 */ /* 0x000fec0003800000 */
.L_x_166:
[----:B-----5:R-:W-:Y:S01]  /*0db0*/  IMAD.U32 R72, R52, 0x10000, RZ ;  /* 0x0001000034487824 */ /* 0x020fe200078e00ff */
[----:B------:R-:W-:-:S03]  /*0dc0*/  @P2 SHF.L.U32 R76, R56, 0x10, RZ ;  /* 0x00000010384c2819 */ /* 0x000fc600000006ff */
[----:B------:R-:W-:-:S04]  /*0dd0*/  FADD.FTZ R139, R139, R72 ;  /* 0x000000488b8b7221 */ /* 0x000fc80000010000 */
[----:B------:R-:W-:-:S07]  /*0de0*/  @P2 FADD.FTZ R139, R139, R76 ;  /* 0x0000004c8b8b2221 */ /* 0x000fce0000010000 */
.L_x_168:
[----:B------:R-:W-:-:S04]  /*0df0*/  F2FP.BF16.F32.PACK_AB R72, RZ, R139 ;  /* 0x0000008bff48723e */ /* 0x000fc800000010ff */
[----:B------:R-:W-:-:S07]  /*0e00*/  PRMT R60, R72, 0x7610, R60 ;  /* 0x00007610483c7816 */ /* 0x000fce000000003c */
.L_x_169:
[----:B------:R-:W-:Y:S01]  /*0e10*/  IMAD.U32 R146, R146, 0x10000, RZ ;  /* 0x0001000092927824 */ /* 0x000fe200078e00ff */
[----:B------:R-:W-:Y:S06]  /*0e20*/  @P3 BRA `(.L_x_170) ;  /* 0x0000000000243947 */ /* 0x000fec0003800000 */
[----:B------:R-:W-:-:S04]  /*0e30*/  ISETP.NE.U32.AND P4, PT, RZ, UR18, PT ;  /* 0x00000012ff007c0c */ /* 0x000fc8000bf85070 */
[----:B------:R-:W-:-:S13]  /*0e40*/  ISETP.NE.AND.EX P4, PT, RZ, UR19, PT, P4 ;  /* 0x00000013ff007c0c */ /* 0x000fda000bf85340 */
[----:B------:R-:W-:Y:S05]  /*0e50*/  @P4 BRA `(.L_x_171) ;  /* 0x0000000000084947 */ /* 0x000fea0003800000 */
[----:B------:R-:W-:Y:S05]  /*0e60*/  @P0 BRA `(.L_x_172) ;  /* 0x00000000002c0947 */ /* 0x000fea0003800000 */
[----:B------:R-:W-:Y:S05]  /*0e70*/  BRA `(.L_x_173) ;  /* 0x0000000000307947 */ /* 0x000fea0003800000 */
.L_x_171:
[----:B-----5:R-:W-:-:S04]  /*0e80*/  PRMT R72, R56, 0x7632, R72 ;  /* 0x0000763238487816 */ /* 0x020fc80000000048 */
[----:B------:R-:W-:-:S05]  /*0e90*/  SHF.L.U32 R79, R72, 0x10, RZ ;  /* 0x00000010484f7819 */ /* 0x000fca00000006ff */
[----:B------:R-:W-:Y:S01]  /*0ea0*/  FADD.FTZ R146, R146, R79 ;  /* 0x0000004f92927221 */ /* 0x000fe20000010000 */
[----:B------:R-:W-:Y:S06]  /*0eb0*/  BRA `(.L_x_172) ;  /* 0x0000000000187947 */ /* 0x000fec0003800000 */
.L_x_170:
[----:B-----5:R-:W-:Y:S02]  /*0ec0*/  PRMT R72, R52, 0x7632, R72 ;  /* 0x0000763234487816 */ /* 0x020fe40000000048 */
[----:B------:R-:W-:-:S03]  /*0ed0*/  @P2 PRMT R76, R56, 0x7632, R76 ;  /* 0x00007632384c2816 */ /* 0x000fc6000000004c */
[----:B------:R-:W-:Y:S01]  /*0ee0*/  IMAD.U32 R79, R72, 0x10000, RZ ;  /* 0x00010000484f7824 */ /* 0x000fe200078e00ff */
[----:B------:R-:W-:-:S03]  /*0ef0*/  @P2 SHF.L.U32 R81, R76, 0x10, RZ ;  /* 0x000000104c512819 */ /* 0x000fc600000006ff */
[----:B------:R-:W-:-:S04]  /*0f00*/  FADD.FTZ R146, R146, R79 ;  /* 0x0000004f92927221 */ /* 0x000fc80000010000 */
[----:B------:R-:W-:-:S07]  /*0f10*/  @P2 FADD.FTZ R146, R146, R81 ;  /* 0x0000005192922221 */ /* 0x000fce0000010000 */
.L_x_172:
[----:B------:R-:W-:-:S04]  /*0f20*/  F2FP.BF16.F32.PACK_AB R72, RZ, R146 ;  /* 0x00000092ff48723e */ /* 0x000fc800000010ff */
[----:B------:R-:W-:-:S07]  /*0f30*/  PRMT R60, R60, 0x5410, R72 ;  /* 0x000054103c3c7816 */ /* 0x000fce0000000048 */
.L_x_173:
        /* <DEDUP_REMOVED lines=8> */
.L_x_175:
[----:B-----5:R-:W-:-:S05]  /*0fc0*/  SHF.L.U32 R79, R57, 0x10, RZ ;  /* 0x00000010394f7819 */ /* 0x020fca00000006ff */
[----:B------:R-:W-:Y:S01]  /*0fd0*/  FADD.FTZ R138, R138, R79 ;  /* 0x0000004f8a8a7221 */ /* 0x000fe20000010000 */
[----:B------:R-:W-:Y:S06]  /*0fe0*/  BRA `(.L_x_176) ;  /* 0x0000000000107947 */ /* 0x000fec0003800000 */
.L_x_174:
[----:B-----5:R-:W-:Y:S01]  /*0ff0*/  IMAD.U32 R79, R53, 0x10000, RZ ;  /* 0x00010000354f7824 */ /* 0x020fe200078e00ff */
[----:B------:R-:W-:-:S03]  /*1000*/  @P2 SHF.L.U32 R81, R57, 0x10, RZ ;  /* 0x0000001039512819 */ /* 0x000fc600000006ff */
[----:B------:R-:W-:-:S04]  /*1010*/  FADD.FTZ R138, R138, R79 ;  /* 0x0000004f8a8a7221 */ /* 0x000fc80000010000 */
[----:B------:R-:W-:-:S07]  /*1020*/  @P2 FADD.FTZ R138, R138, R81 ;  /* 0x000000518a8a2221 */ /* 0x000fce0000010000 */
.L_x_176:
[----:B------:R-:W-:-:S04]  /*1030*/  F2FP.BF16.F32.PACK_AB R72, RZ, R138 ;  /* 0x0000008aff48723e */ /* 0x000fc800000010ff */
[----:B------:R-:W-:-:S07]  /*1040*/  PRMT R61, R72, 0x7610, R61 ;  /* 0x00007610483d7816 */ /* 0x000fce000000003d */
.L_x_177:
[----:B------:R-:W-:Y:S01]  /*1050*/  IMAD.U32 R145, R73, 0x10000, RZ ;  /* 0x0001000049917824 */ /* 0x000fe200078e00ff */
[----:B------:R-:W-:Y:S06]  /*1060*/  @P3 BRA `(.L_x_178) ;  /* 0x0000000000243947 */ /* 0x000fec0003800000 */
[----:B------:R-:W-:-:S04]  /*1070*/  ISETP.NE.U32.AND P4, PT, RZ, UR18, PT ;  /* 0x00000012ff007c0c */ /* 0x000fc8000bf85070 */
[----:B------:R-:W-:-:S13]  /*1080*/  ISETP.NE.AND.EX P4, PT, RZ, UR19, PT, P4 ;  /* 0x00000013ff007c0c */ /* 0x000fda000bf85340 */
[----:B------:R-:W-:Y:S05]  /*1090*/  @P4 BRA `(.L_x_179) ;  /* 0x0000000000084947 */ /* 0x000fea0003800000 */
[----:B------:R-:W-:Y:S05]  /*10a0*/  @P0 BRA `(.L_x_180) ;  /* 0x00000000002c0947 */ /* 0x000fea0003800000 */
[----:B------:R-:W-:Y:S05]  /*10b0*/  BRA `(.L_x_181) ;  /* 0x0000000000307947 */ /* 0x000fea0003800000 */
.L_x_179:
[----:B-----5:R-:W-:-:S04]  /*10c0*/  PRMT R72, R57, 0x7632, R72 ;  /* 0x0000763239487816 */ /* 0x020fc80000000048 */
[----:B------:R-:W-:-:S05]  /*10d0*/  SHF.L.U32 R72, R72, 0x10, RZ ;  /* 0x0000001048487819 */ /* 0x000fca00000006ff */
[----:B------:R-:W-:Y:S01]  /*10e0*/  FADD.FTZ R145, R145, R72 ;  /* 0x0000004891917221 */ /* 0x000fe20000010000 */
[----:B------:R-:W-:Y:S06]  /*10f0*/  BRA `(.L_x_180) ;  /* 0x0000000000187947 */ /* 0x000fec0003800000 */
.L_x_178:
[----:B-----5:R-:W-:Y:S02]  /*1100*/  PRMT R72, R53, 0x7632, R72 ;  /* 0x0000763235487816 */ /* 0x020fe40000000048 */
[----:B------:R-:W-:-:S03]  /*1110*/  @P2 PRMT R73, R57, 0x7632, R73 ;  /* 0x0000763239492816 */ /* 0x000fc60000000049 */
[----:B------:R-:W-:Y:S01]  /*1120*/  IMAD.U32 R72, R72, 0x10000, RZ ;  /* 0x0001000048487824 */ /* 0x000fe200078e00ff */
[----:B------:R-:W-:-:S03]  /*1130*/  @P2 SHF.L.U32 R76, R73, 0x10, RZ ;  /* 0x00000010494c2819 */ /* 0x000fc600000006ff */
[----:B------:R-:W-:-:S04]  /*1140*/  FADD.FTZ R145, R145, R72 ;  /* 0x0000004891917221 */ /* 0x000fc80000010000 */
[----:B------:R-:W-:-:S07]  /*1150*/  @P2 FADD.FTZ R145, R145, R76 ;  /* 0x0000004c91912221 */ /* 0x000fce0000010000 */
.L_x_180:
[----:B------:R-:W-:-:S04]  /*1160*/  F2FP.BF16.F32.PACK_AB R72, RZ, R145 ;  /* 0x00000091ff48723e */ /* 0x000fc800000010ff */
[----:B------:R-:W-:-:S07]  /*1170*/  PRMT R61, R61, 0x5410, R72 ;  /* 0x000054103d3d7816 */ /* 0x000fce0000000048 */
.L_x_181:
        /* <DEDUP_REMOVED lines=8> */
.L_x_183:
[----:B-----5:R-:W-:-:S05]  /*1200*/  SHF.L.U32 R72, R58, 0x10, RZ ;  /* 0x000000103a487819 */ /* 0x020fca00000006ff */
[----:B------:R-:W-:Y:S01]  /*1210*/  FADD.FTZ R137, R137, R72 ;  /* 0x0000004889897221 */ /* 0x000fe20000010000 */
[----:B------:R-:W-:Y:S06]  /*1220*/  BRA `(.L_x_184) ;  /* 0x0000000000107947 */ /* 0x000fec0003800000 */
.L_x_182:
[----:B-----5:R-:W-:Y:S01]  /*1230*/  IMAD.U32 R72, R54, 0x10000, RZ ;  /* 0x0001000036487824 */ /* 0x020fe200078e00ff */
[----:B------:R-:W-:-:S03]  /*1240*/  @P2 SHF.L.U32 R76, R58, 0x10, RZ ;  /* 0x000000103a4c2819 */ /* 0x000fc600000006ff */
[----:B------:R-:W-:-:S04]  /*1250*/  FADD.FTZ R137, R137, R72 ;  /* 0x0000004889897221 */ /* 0x000fc80000010000 */
[----:B------:R-:W-:-:S07]  /*1260*/  @P2 FADD.FTZ R137, R137, R76 ;  /* 0x0000004c89892221 */ /* 0x000fce0000010000 */
.L_x_184:
[----:B------:R-:W-:-:S04]  /*1270*/  F2FP.BF16.F32.PACK_AB R72, RZ, R137 ;  /* 0x00000089ff48723e */ /* 0x000fc800000010ff */
[----:B------:R-:W-:-:S07]  /*1280*/  PRMT R62, R72, 0x7610, R62 ;  /* 0x00007610483e7816 */ /* 0x000fce000000003e */
.L_x_185:
[----:B------:R-:W-:Y:S01]  /*1290*/  IMAD.U32 R144, R74, 0x10000, RZ ;  /* 0x000100004a907824 */ /* 0x000fe200078e00ff */
[----:B------:R-:W-:Y:S06]  /*12a0*/  @P3 BRA `(.L_x_186) ;  /* 0x0000000000243947 */ /* 0x000fec0003800000 */
[----:B------:R-:W-:-:S04]  /*12b0*/  ISETP.NE.U32.AND P4, PT, RZ, UR18, PT ;  /* 0x00000012ff007c0c */ /* 0x000fc8000bf85070 */
[----:B------:R-:W-:-:S13]  /*12c0*/  ISETP.NE.AND.EX P4, PT, RZ, UR19, PT, P4 ;  /* 0x00000013ff007c0c */ /* 0x000fda000bf85340 */
[----:B------:R-:W-:Y:S05]  /*12d0*/  @P4 BRA `(.L_x_187) ;  /* 0x0000000000084947 */ /* 0x000fea0003800000 */
[----:B------:R-:W-:Y:S05]  /*12e0*/  @P0 BRA `(.L_x_188) ;  /* 0x00000000002c0947 */ /* 0x000fea0003800000 */
[----:B------:R-:W-:Y:S05]  /*12f0*/  BRA `(.L_x_189) ;  /* 0x0000000000307947 */ /* 0x000fea0003800000 */
.L_x_187:
[----:B-----5:R-:W-:-:S04]  /*1300*/  PRMT R72, R58, 0x7632, R72 ;  /* 0x000076323a487816 */ /* 0x020fc80000000048 */
[----:B------:R-:W-:-:S05]  /*1310*/  SHF.L.U32 R73, R72, 0x10, RZ ;  /* 0x0000001048497819 */ /* 0x000fca00000006ff */
[----:B------:R-:W-:Y:S01]  /*1320*/  FADD.FTZ R144, R144, R73 ;  /* 0x0000004990907221 */ /* 0x000fe20000010000 */
[----:B------:R-:W-:Y:S06]  /*1330*/  BRA `(.L_x_188) ;  /* 0x0000000000187947 */ /* 0x000fec0003800000 */
.L_x_186:
[----:B-----5:R-:W-:Y:S02]  /*1340*/  PRMT R72, R54, 0x7632, R72 ;  /* 0x0000763236487816 */ /* 0x020fe40000000048 */
[----:B------:R-:W-:-:S03]  /*1350*/  @P2 PRMT R74, R58, 0x7632, R74 ;  /* 0x000076323a4a2816 */ /* 0x000fc6000000004a */
[----:B------:R-:W-:Y:S01]  /*1360*/  IMAD.U32 R73, R72, 0x10000, RZ ;  /* 0x0001000048497824 */ /* 0x000fe200078e00ff */
[----:B------:R-:W-:-:S03]  /*1370*/  @P2 SHF.L.U32 R79, R74, 0x10, RZ ;  /* 0x000000104a4f2819 */ /* 0x000fc600000006ff */
[----:B------:R-:W-:-:S04]  /*1380*/  FADD.FTZ R144, R144, R73 ;  /* 0x0000004990907221 */ /* 0x000fc80000010000 */
[----:B------:R-:W-:-:S07]  /*1390*/  @P2 FADD.FTZ R144, R144, R79 ;  /* 0x0000004f90902221 */ /* 0x000fce0000010000 */
.L_x_188:
[----:B------:R-:W-:-:S04]  /*13a0*/  F2FP.BF16.F32.PACK_AB R72, RZ, R144 ;  /* 0x00000090ff48723e */ /* 0x000fc800000010ff */
[----:B------:R-:W-:-:S07]  /*13b0*/  PRMT R62, R62, 0x5410, R72 ;  /* 0x000054103e3e7816 */ /* 0x000fce0000000048 */
.L_x_189:
        /* <DEDUP_REMOVED lines=8> */
.L_x_191:
[----:B-----5:R-:W-:-:S05]  /*1440*/  SHF.L.U32 R73, R59, 0x10, RZ ;  /* 0x000000103b497819 */ /* 0x020fca00000006ff */
[----:B------:R-:W-:Y:S01]  /*1450*/  FADD.FTZ R136, R136, R73 ;  /* 0x0000004988887221 */ /* 0x000fe20000010000 */
[----:B------:R-:W-:Y:S06]  /*1460*/  BRA `(.L_x_192) ;  /* 0x0000000000107947 */ /* 0x000fec0003800000 */
.L_x_190:
[----:B-----5:R-:W-:Y:S01]  /*1470*/  IMAD.U32 R73, R55, 0x10000, RZ ;  /* 0x0001000037497824 */ /* 0x020fe200078e00ff */
[----:B------:R-:W-:-:S03]  /*1480*/  @P2 SHF.L.U32 R79, R59, 0x10, RZ ;  /* 0x000000103b4f2819 */ /* 0x000fc600000006ff */
[----:B------:R-:W-:-:S04]  /*1490*/  FADD.FTZ R136, R136, R73 ;  /* 0x0000004988887221 */ /* 0x000fc80000010000 */
[----:B------:R-:W-:-:S07]  /*14a0*/  @P2 FADD.FTZ R136, R136, R79 ;  /* 0x0000004f88882221 */ /* 0x000fce0000010000 */
.L_x_192:
[----:B------:R-:W-:-:S04]  /*14b0*/  F2FP.BF16.F32.PACK_AB R72, RZ, R136 ;  /* 0x00000088ff48723e */ /* 0x000fc800000010ff */
[----:B------:R-:W-:-:S07]  /*14c0*/  PRMT R63, R72, 0x7610, R63 ;  /* 0x00007610483f7816 */ /* 0x000fce000000003f */
.L_x_193:
[----:B------:R-:W-:Y:S01]  /*14d0*/  IMAD.U32 R143, R75, 0x10000, RZ ;  /* 0x000100004b8f7824 */ /* 0x000fe200078e00ff */
[----:B------:R-:W-:Y:S06]  /*14e0*/  @P3 BRA `(.L_x_194) ;  /* 0x0000000000243947 */ /* 0x000fec0003800000 */
[----:B------:R-:W-:-:S04]  /*14f0*/  ISETP.NE.U32.AND P4, PT, RZ, UR18, PT ;  /* 0x00000012ff007c0c */ /* 0x000fc8000bf85070 */
[----:B------:R-:W-:-:S13]  /*1500*/  ISETP.NE.AND.EX P4, PT, RZ, UR19, PT, P4 ;  /* 0x00000013ff007c0c */ /* 0x000fda000bf85340 */
[----:B------:R-:W-:Y:S05]  /*1510*/  @P4 BRA `(.L_x_195) ;  /* 0x0000000000084947 */ /* 0x000fea0003800000 */
[----:B------:R-:W-:Y:S05]  /*1520*/  @P0 BRA `(.L_x_196) ;  /* 0x00000000002c0947 */ /* 0x000fea0003800000 */
[----:B------:R-:W-:Y:S05]  /*1530*/  BRA `(.L_x_197) ;  /* 0x0000000000307947 */ /* 0x000fea0003800000 */
.L_x_195:
[----:B-----5:R-:W-:-:S04]  /*1540*/  PRMT R72, R59, 0x7632, R72 ;  /* 0x000076323b487816 */ /* 0x020fc80000000048 */
[----:B------:R-:W-:-:S05]  /*1550*/  SHF.L.U32 R72, R72, 0x10, RZ ;  /* 0x0000001048487819 */ /* 0x000fca00000006ff */
[----:B------:R-:W-:Y:S01]  /*1560*/  FADD.FTZ R143, R143, R72 ;  /* 0x000000488f8f7221 */ /* 0x000fe20000010000 */
[----:B------:R-:W-:Y:S06]  /*1570*/  BRA `(.L_x_196) ;  /* 0x0000000000187947 */ /* 0x000fec0003800000 */
.L_x_194:
[----:B-----5:R-:W-:Y:S02]  /*1580*/  PRMT R72, R55, 0x7632, R72 ;  /* 0x0000763237487816 */ /* 0x020fe40000000048 */
[----:B------:R-:W-:-:S03]  /*1590*/  @P2 PRMT R73, R59, 0x7632, R73 ;  /* 0x000076323b492816 */ /* 0x000fc60000000049 */
[----:B------:R-:W-:Y:S01]  /*15a0*/  IMAD.U32 R72, R72, 0x10000, RZ ;  /* 0x0001000048487824 */ /* 0x000fe200078e00ff */
[----:B------:R-:W-:-:S03]  /*15b0*/  @P2 SHF.L.U32 R74, R73, 0x10, RZ ;  /* 0x00000010494a2819 */ /* 0x000fc600000006ff */
[----:B------:R-:W-:-:S04]  /*15c0*/  FADD.FTZ R143, R143, R72 ;  /* 0x000000488f8f7221 */ /* 0x000fc80000010000 */
[----:B------:R-:W-:-:S07]  /*15d0*/  @P2 FADD.FTZ R143, R143, R74 ;  /* 0x0000004a8f8f2221 */ /* 0x000fce0000010000 */
.L_x_196:
[----:B------:R-:W-:-:S04]  /*15e0*/  F2FP.BF16.F32.PACK_AB R72, RZ, R143 ;  /* 0x0000008fff48723e */ /* 0x000fc800000010ff */
[----:B------:R-:W-:-:S07]  /*15f0*/  PRMT R63, R63, 0x5410, R72 ;  /* 0x000054103f3f7816 */ /* 0x000fce0000000048 */
.L_x_197:
[----:B------:R-:W0:Y:S01]  /*1600*/  @P0 LDC.64 R72, c[0x0][0x238] ;  /* 0x00008e00ff480b82 */ /* 0x000e220000000a00 */
[----:B------:R-:W-:-:S04]  /*1610*/  VIADD R76, R77, 0x80 ;  /* 0x000000804d4c7836 */ /* 0x000fc80000000000 */
[C---:B------:R-:W-:Y:S01]  /*1620*/  IMAD.WIDE.U32 R74, R76.reuse, 0x10, R154 ;  /* 0x000000104c4a7825 */ /* 0x040fe200078e009a */
[----:B------:R-:W-:-:S04]  /*1630*/  @P2 LEA R78, P6, R76, UR18, 0x4 ;  /* 0x000000124c4e2c11 */ /* 0x000fc8000f8c20ff */
[----:B------:R-:W-:Y:S02]  /*1640*/  @P2 LEA.HI.X R79, R76, UR19, RZ, 0x4, P6 ;  /* 0x000000134c4f2c11 */ /* 0x000fe4000b0f24ff */
[----:B0-----:R-:W-:-:S04]  /*1650*/  @P0 LEA R72, P4, R77, R72, 0x4 ;  /* 0x000000484d480211 */ /* 0x001fc800078820ff */
[----:B------:R-:W-:Y:S02]  /*1660*/  @P0 LEA.HI.X R73, R77, R73, RZ, 0x4, P4 ;  /* 0x000000494d490211 */ /* 0x000fe400020f24ff */
[----:B------:R-:W-:-:S03]  /*1670*/  @P1 LEA R80, P4, R76, UR16, 0x4 ;  /* 0x000000104c501c11 */ /* 0x000fc6000f8820ff */
[----:B------:R0:W-:Y:S01]  /*1680*/  @P0 STG.E.128 desc[UR4][R72.64], R60 ;  /* 0x0000003c48000986 */ /* 0x0001e2000c101d04 */
[----:B------:R-:W-:-:S03]  /*1690*/  @P1 LEA.HI.X R81, R76, UR17, RZ, 0x4, P4 ;  /* 0x000000114c511c11 */ /* 0x000fc6000a0f24ff */
[----:B-----5:R-:W5:Y:S04]  /*16a0*/  @P2 LDG.E.128 R56, desc[UR4][R78.64] ;  /* 0x000000044e382981 */ /* 0x020f68000c1e1d00 */
[----:B------:R1:W5:Y:S04]  /*16b0*/  @P1 LDG.E.128 R52, desc[UR4][R80.64] ;  /* 0x0000000450341981 */ /* 0x000368000c1e1d00 */
[----:B0-----:R-:W1:Y:S02]  /*16c0*/  LDG.E.128 R72, desc[UR4][R74.64] ;  /* 0x000000044a487981 */ /* 0x001e64000c1e1d00 */
[----:B-1----:R-:W-:-:S02]  /*16d0*/  SHF.L.U32 R81, R72, 0x10, RZ ;  /* 0x0000001048517819 */ /* 0x002fc400000006ff */
[----:B------:R-:W-:Y:S01]  /*16e0*/  PRMT R132, R72, 0x7632, R132 ;  /* 0x0000763248847816 */ /* 0x000fe20000000084 */
[----:B------:R-:W-:Y:S06]  /*16f0*/  @P3 BRA `(.L_x_198) ;  /* 0x0000000000203947 */ /* 0x000fec0003800000 */
[----:B------:R-:W-:-:S04]  /*1700*/  ISETP.NE.U32.AND P4, PT, RZ, UR18, PT ;  /* 0x00000012ff007c0c */ /* 0x000fc8000bf85070 */
[----:B------:R-:W-:-:S13]  /*1710*/  ISETP.NE.AND.EX P4, PT, RZ, UR19, PT, P4 ;  /* 0x00000013ff007c0c */ /* 0x000fda000bf85340 */
[----:B------:R-:W-:Y:S05]  /*1720*/  @P4 BRA `(.L_x_199) ;  /* 0x0000000000084947 */ /* 0x000fea0003800000 */
[----:B------:R-:W-:Y:S05]  /*1730*/  @P0 BRA `(.L_x_200) ;  /* 0x0000000000200947 */ /* 0x000fea0003800000 */
[----:B------:R-:W-:Y:S05]  /*1740*/  BRA `(.L_x_201) ;  /* 0x0000000000247947 */ /* 0x000fea0003800000 */
.L_x_199:
[----:B-----5:R-:W-:-:S04]  /*1750*/  IMAD.U32 R72, R56, 0x10000, RZ ;  /* 0x0001000038487824 */ /* 0x020fc800078e00ff */
[----:B------:R-:W-:Y:S01]  /*1760*/  FADD.FTZ R81, R72, R81 ;  /* 0x0000005148517221 */ /* 0x000fe20000010000 */
[----:B------:R-:W-:Y:S06]  /*1770*/  BRA `(.L_x_200) ;  /* 0x0000000000107947 */ /* 0x000fec0003800000 */
.L_x_198:
[----:B-----5:R-:W-:Y:S01]  /*1780*/  SHF.L.U32 R72, R52, 0x10, RZ ;  /* 0x0000001034487819 */ /* 0x020fe200000006ff */
[----:B------:R-:W-:-:S04]  /*1790*/  @P2 IMAD.U32 R78, R56, 0x10000, RZ ;  /* 0x00010000384e2824 */ /* 0x000fc800078e00ff */
[----:B------:R-:W-:-:S04]  /*17a0*/  FADD.FTZ R81, R72, R81 ;  /* 0x0000005148517221 */ /* 0x000fc80000010000 */
[----:B------:R-:W-:-:S07]  /*17b0*/  @P2 FADD.FTZ R81, R78, R81 ;  /* 0x000000514e512221 */ /* 0x000fce0000010000 */
.L_x_200:
[----:B------:R-:W-:-:S04]  /*17c0*/  F2FP.BF16.F32.PACK_AB R72, RZ, R81 ;  /* 0x00000051ff48723e */ /* 0x000fc800000010ff */
[----:B------:R-:W-:-:S07]  /*17d0*/  PRMT R60, R72, 0x7610, R60 ;  /* 0x00007610483c7816 */ /* 0x000fce000000003c */
.L_x_201:
[----:B------:R-:W-:Y:S01]  /*17e0*/  SHF.L.U32 R132, R132, 0x10, RZ ;  /* 0x0000001084847819 */ /* 0x000fe200000006ff */
[----:B------:R-:W-:Y:S06]  /*17f0*/  @P3 BRA `(.L_x_202) ;  /* 0x0000000000243947 */ /* 0x000fec0003800000 */
[----:B------:R-:W-:-:S04]  /*1800*/  ISETP.NE.U32.AND P4, PT, RZ, UR18, PT ;  /* 0x00000012ff007c0c */ /* 0x000fc8000bf85070 */
[----:B------:R-:W-:-:S13]  /*1810*/  ISETP.NE.AND.EX P4, PT, RZ, UR19, PT, P4 ;  /* 0x00000013ff007c0c */ /* 0x000fda000bf85340 */
[----:B------:R-:W-:Y:S05]  /*1820*/  @P4 BRA `(.L_x_203) ;  /* 0x0000000000084947 */ /* 0x000fea0003800000 */
[----:B------:R-:W-:Y:S05]  /*1830*/  @P0 BRA `(.L_x_204) ;  /* 0x00000000002c0947 */ /* 0x000fea0003800000 */
[----:B------:R-:W-:Y:S05]  /*1840*/  BRA `(.L_x_205) ;  /* 0x0000000000307947 */ /* 0x000fea0003800000 */
.L_x_203:
[----:B-----5:R-:W-:-:S05]  /*1850*/  PRMT R72, R56, 0x7632, R72 ;  /* 0x0000763238487816 */ /* 0x020fca0000000048 */
[----:B------:R-:W-:-:S04]  /*1860*/  IMAD.U32 R79, R72, 0x10000, RZ ;  /* 0x00010000484f7824 */ /* 0x000fc800078e00ff */
[----:B------:R-:W-:Y:S01]  /*1870*/  FADD.FTZ R132, R132, R79 ;  /* 0x0000004f84847221 */ /* 0x000fe20000010000 */
[----:B------:R-:W-:Y:S06]  /*1880*/  BRA `(.L_x_204) ;  /* 0x0000000000187947 */ /* 0x000fec0003800000 */
.L_x_202:
[----:B-----5:R-:W-:Y:S02]  /*1890*/  PRMT R72, R52, 0x7632, R72 ;  /* 0x0000763234487816 */ /* 0x020fe40000000048 */
[----:B------:R-:W-:Y:S02]  /*18a0*/  @P2 PRMT R78, R56, 0x7632, R78 ;  /* 0x00007632384e2816 */ /* 0x000fe4000000004e */
[----:B------:R-:W-:-:S03]  /*18b0*/  SHF.L.U32 R79, R72, 0x10, RZ ;  /* 0x00000010484f7819 */ /* 0x000fc600000006ff */
[----:B------:R-:W-:Y:S02]  /*18c0*/  @P2 IMAD.U32 R83, R78, 0x10000, RZ ;  /* 0x000100004e532824 */ /* 0x000fe400078e00ff */
[----:B------:R-:W-:-:S04]  /*18d0*/  FADD.FTZ R132, R132, R79 ;  /* 0x0000004f84847221 */ /* 0x000fc80000010000 */
[----:B------:R-:W-:-:S07]  /*18e0*/  @P2 FADD.FTZ R132, R132, R83 ;  /* 0x0000005384842221 */ /* 0x000fce0000010000 */
.L_x_204:
[----:B------:R-:W-:-:S04]  /*18f0*/  F2FP.BF16.F32.PACK_AB R72, RZ, R132 ;  /* 0x00000084ff48723e */ /* 0x000fc800000010ff */
[----:B------:R-:W-:-:S07]  /*1900*/  PRMT R60, R60, 0x5410, R72 ;  /* 0x000054103c3c7816 */ /* 0x000fce0000000048 */
.L_x_205:
        /* <DEDUP_REMOVED lines=8> */
.L_x_207:
[----:B-----5:R-:W-:-:S04]  /*1990*/  IMAD.U32 R72, R57, 0x10000, RZ ;  /* 0x0001000039487824 */ /* 0x020fc800078e00ff */
[----:B------:R-:W-:Y:S01]  /*19a0*/  FADD.FTZ R79, R72, R79 ;  /* 0x0000004f484f7221 */ /* 0x000fe20000010000 */
[----:B------:R-:W-:Y:S06]  /*19b0*/  BRA `(.L_x_208) ;  /* 0x0000000000107947 */ /* 0x000fec0003800000 */
.L_x_206:
[----:B-----5:R-:W-:Y:S01]  /*19c0*/  SHF.L.U32 R72, R53, 0x10, RZ ;  /* 0x0000001035487819 */ /* 0x020fe200000006ff */
[----:B------:R-:W-:-:S04]  /*19d0*/  @P2 IMAD.U32 R78, R57, 0x10000, RZ ;  /* 0x00010000394e2824 */ /* 0x000fc800078e00ff */
[----:B------:R-:W-:-:S04]  /*19e0*/  FADD.FTZ R79, R72, R79 ;  /* 0x0000004f484f7221 */ /* 0x000fc80000010000 */
[----:B------:R-:W-:-:S07]  /*19f0*/  @P2 FADD.FTZ R79, R78, R79 ;  /* 0x0000004f4e4f2221 */ /* 0x000fce0000010000 */
.L_x_208:
[----:B------:R-:W-:-:S04]  /*1a00*/  F2FP.BF16.F32.PACK_AB R72, RZ, R79 ;  /* 0x0000004fff48723e */ /* 0x000fc800000010ff */
[----:B------:R-:W-:-:S07]  /*1a10*/  PRMT R61, R72, 0x7610, R61 ;  /* 0x00007610483d7816 */ /* 0x000fce000000003d */
.L_x_209:
[----:B------:R-:W-:Y:S01]  /*1a20*/  SHF.L.U32 R83, R73, 0x10, RZ ;  /* 0x0000001049537819 */ /* 0x000fe200000006ff */
[----:B------:R-:W-:Y:S06]  /*1a30*/  @P3 BRA `(.L_x_210) ;  /* 0x0000000000243947 */ /* 0x000fec0003800000 */
[----:B------:R-:W-:-:S04]  /*1a40*/  ISETP.NE.U32.AND P4, PT, RZ, UR18, PT ;  /* 0x00000012ff007c0c */ /* 0x000fc8000bf85070 */
[----:B------:R-:W-:-:S13]  /*1a50*/  ISETP.NE.AND.EX P4, PT, RZ, UR19, PT, P4 ;  /* 0x00000013ff007c0c */ /* 0x000fda000bf85340 */
[----:B------:R-:W-:Y:S05]  /*1a60*/  @P4 BRA `(.L_x_211) ;  /* 0x0000000000084947 */ /* 0x000fea0003800000 */
[----:B------:R-:W-:Y:S05]  /*1a70*/  @P0 BRA `(.L_x_212) ;  /* 0x00000000002c0947 */ /* 0x000fea0003800000 */
[----:B------:R-:W-:Y:S05]  /*1a80*/  BRA `(.L_x_213) ;  /* 0x0000000000307947 */ /* 0x000fea0003800000 */
.L_x_211:
[----:B-----5:R-:W-:-:S05]  /*1a90*/  PRMT R72, R57, 0x7632, R72 ;  /* 0x0000763239487816 */ /* 0x020fca0000000048 */
[----:B------:R-:W-:-:S04]  /*1aa0*/  IMAD.U32 R72, R72, 0x10000, RZ ;  /* 0x0001000048487824 */ /* 0x000fc800078e00ff */
[----:B------:R-:W-:Y:S01]  /*1ab0*/  FADD.FTZ R83, R83, R72 ;  /* 0x0000004853537221 */ /* 0x000fe20000010000 */
[----:B------:R-:W-:Y:S06]  /*1ac0*/  BRA `(.L_x_212) ;  /* 0x0000000000187947 */ /* 0x000fec0003800000 */
.L_x_210:
[----:B-----5:R-:W-:Y:S02]  /*1ad0*/  PRMT R72, R53, 0x7632, R72 ;  /* 0x0000763235487816 */ /* 0x020fe40000000048 */
[----:B------:R-:W-:Y:S02]  /*1ae0*/  @P2 PRMT R73, R57, 0x7632, R73 ;  /* 0x0000763239492816 */ /* 0x000fe40000000049 */
[----:B------:R-:W-:-:S03]  /*1af0*/  SHF.L.U32 R72, R72, 0x10, RZ ;  /* 0x0000001048487819 */ /* 0x000fc600000006ff */
[----:B------:R-:W-:Y:S02]  /*1b00*/  @P2 IMAD.U32 R78, R73, 0x10000, RZ ;  /* 0x00010000494e2824 */ /* 0x000fe400078e00ff */
[----:B------:R-:W-:-:S04]  /*1b10*/  FADD.FTZ R83, R83, R72 ;  /* 0x0000004853537221 */ /* 0x000fc80000010000 */
[----:B------:R-:W-:-:S07]  /*1b20*/  @P2 FADD.FTZ R83, R83, R78 ;  /* 0x0000004e53532221 */ /* 0x000fce0000010000 */
.L_x_212:
[----:B------:R-:W-:-:S04]  /*1b30*/  F2FP.BF16.F32.PACK_AB R72, RZ, R83 ;  /* 0x00000053ff48723e */ /* 0x000fc800000010ff */
[----:B------:R-:W-:-:S07]  /*1b40*/  PRMT R61, R61, 0x5410, R72 ;  /* 0x000054103d3d7816 */ /* 0x000fce0000000048 */
.L_x_213:
        /* <DEDUP_REMOVED lines=8> */
.L_x_215:
[----:B-----5:R-:W-:-:S04]  /*1bd0*/  IMAD.U32 R73, R58, 0x10000, RZ ;  /* 0x000100003a497824 */ /* 0x020fc800078e00ff */
[----:B------:R-:W-:Y:S01]  /*1be0*/  FADD.FTZ R82, R73, R82 ;  /* 0x0000005249527221 */ /* 0x000fe20000010000 */
[----:B------:R-:W-:Y:S06]  /*1bf0*/  BRA `(.L_x_216) ;  /* 0x0000000000107947 */ /* 0x000fec0003800000 */
.L_x_214:
[----:B-----5:R-:W-:Y:S01]  /*1c00*/  SHF.L.U32 R73, R54, 0x10, RZ ;  /* 0x0000001036497819 */ /* 0x020fe200000006ff */
[----:B------:R-:W-:-:S04]  /*1c10*/  @P2 IMAD.U32 R133, R58, 0x10000, RZ ;  /* 0x000100003a852824 */ /* 0x000fc800078e00ff */
[----:B------:R-:W-:-:S04]  /*1c20*/  FADD.FTZ R82, R73, R82 ;  /* 0x0000005249527221 */ /* 0x000fc80000010000 */
[----:B------:R-:W-:-:S07]  /*1c30*/  @P2 FADD.FTZ R82, R133, R82 ;  /* 0x0000005285522221 */ /* 0x000fce0000010000 */
.L_x_216:
[----:B------:R-:W-:-:S04]  /*1c40*/  F2FP.BF16.F32.PACK_AB R72, RZ, R82 ;  /* 0x00000052ff48723e */ /* 0x000fc800000010ff */
[----:B------:R-:W-:-:S07]  /*1c50*/  PRMT R62, R72, 0x7610, R62 ;  /* 0x00007610483e7816 */ /* 0x000fce000000003e */
.L_x_217:
[----:B------:R-:W-:Y:S01]  /*1c60*/  SHF.L.U32 R135, R74, 0x10, RZ ;  /* 0x000000104a877819 */ /* 0x000fe200000006ff */
[----:B------:R-:W-:Y:S06]  /*1c70*/  @P3 BRA `(.L_x_218) ;  /* 0x0000000000243947 */ /* 0x000fec0003800000 */
[----:B------:R-:W-:-:S04]  /*1c80*/  ISETP.NE.U32.AND P4, PT, RZ, UR18, PT ;  /* 0x00000012ff007c0c */ /* 0x000fc8000bf85070 */
[----:B------:R-:W-:-:S13]  /*1c90*/  ISETP.NE.AND.EX P4, PT, RZ, UR19, PT, P4 ;  /* 0x00000013ff007c0c */ /* 0x000fda000bf85340 */
[----:B------:R-:W-:Y:S05]  /*1ca0*/  @P4 BRA `(.L_x_219) ;  /* 0x0000000000084947 */ /* 0x000fea0003800000 */
[----:B------:R-:W-:Y:S05]  /*1cb0*/  @P0 BRA `(.L_x_220) ;  /* 0x00000000002c0947 */ /* 0x000fea0003800000 */
[----:B------:R-:W-:Y:S05]  /*1cc0*/  BRA `(.L_x_221) ;  /* 0x0000000000307947 */ /* 0x000fea0003800000 */
.L_x_219:
[----:B-----5:R-:W-:-:S05]  /*1cd0*/  PRMT R72, R58, 0x7632, R72 ;  /* 0x000076323a487816 */ /* 0x020fca0000000048 */
[----:B------:R-:W-:-:S04]  /*1ce0*/  IMAD.U32 R72, R72, 0x10000, RZ ;  /* 0x0001000048487824 */ /* 0x000fc800078e00ff */
[----:B------:R-:W-:Y:S01]  /*1cf0*/  FADD.FTZ R135, R135, R72 ;  /* 0x0000004887877221 */ /* 0x000fe20000010000 */
[----:B------:R-:W-:Y:S06]  /*1d00*/  BRA `(.L_x_220) ;  /* 0x0000000000187947 */ /* 0x000fec0003800000 */
.L_x_218:
[----:B-----5:R-:W-:Y:S02]  /*1d10*/  PRMT R72, R54, 0x7632, R72 ;  /* 0x0000763236487816 */ /* 0x020fe40000000048 */
[----:B------:R-:W-:Y:S02]  /*1d20*/  @P2 PRMT R73, R58, 0x7632, R73 ;  /* 0x000076323a492816 */ /* 0x000fe40000000049 */
[----:B------:R-:W-:-:S03]  /*1d30*/  SHF.L.U32 R72, R72, 0x10, RZ ;  /* 0x0000001048487819 */ /* 0x000fc600000006ff */
[----:B------:R-:W-:Y:S02]  /*1d40*/  @P2 IMAD.U32 R74, R73, 0x10000, RZ ;  /* 0x00010000494a2824 */ /* 0x000fe400078e00ff */
[----:B------:R-:W-:-:S04]  /*1d50*/  FADD.FTZ R135, R135, R72 ;  /* 0x0000004887877221 */ /* 0x000fc80000010000 */
[----:B------:R-:W-:-:S07]  /*1d60*/  @P2 FADD.FTZ R135, R135, R74 ;  /* 0x0000004a87872221 */ /* 0x000fce0000010000 */
.L_x_220:
[----:B------:R-:W-:-:S04]  /*1d70*/  F2FP.BF16.F32.PACK_AB R72, RZ, R135 ;  /* 0x00000087ff48723e */ /* 0x000fc800000010ff */
[----:B------:R-:W-:-:S07]  /*1d80*/  PRMT R62, R62, 0x5410, R72 ;  /* 0x000054103e3e7816 */ /* 0x000fce0000000048 */
.L_x_221:
        /* <DEDUP_REMOVED lines=8> */
.L_x_223:
[----:B-----5:R-:W-:-:S04]  /*1e10*/  IMAD.U32 R73, R59, 0x10000, RZ ;  /* 0x000100003b497824 */ /* 0x020fc800078e00ff */
[----:B------:R-:W-:Y:S01]  /*1e20*/  FADD.FTZ R134, R73, R134 ;  /* 0x0000008649867221 */ /* 0x000fe20000010000 */
[----:B------:R-:W-:Y:S06]  /*1e30*/  BRA `(.L_x_224) ;  /* 0x0000000000107947 */ /* 0x000fec0003800000 */
.L_x_222:
[----:B-----5:R-:W-:Y:S01]  /*1e40*/  SHF.L.U32 R73, R55, 0x10, RZ ;  /* 0x0000001037497819 */ /* 0x020fe200000006ff */
[----:B------:R-:W-:-:S04]  /*1e50*/  @P2 IMAD.U32 R133, R59, 0x10000, RZ ;  /* 0x000100003b852824 */ /* 0x000fc800078e00ff */
[----:B------:R-:W-:-:S04]  /*1e60*/  FADD.FTZ R134, R73, R134 ;  /* 0x0000008649867221 */ /* 0x000fc80000010000 */
[----:B------:R-:W-:-:S07]  /*1e70*/  @P2 FADD.FTZ R134, R133, R134 ;  /* 0x0000008685862221 */ /* 0x000fce0000010000 */
.L_x_224:
[----:B------:R-:W-:-:S04]  /*1e80*/  F2FP.BF16.F32.PACK_AB R72, RZ, R134 ;  /* 0x00000086ff48723e */ /* 0x000fc800000010ff */
[----:B------:R-:W-:-:S07]  /*1e90*/  PRMT R63, R72, 0x7610, R63 ;  /* 0x00007610483f7816 */ /* 0x000fce000000003f */
.L_x_225:
[----:B------:R-:W-:Y:S01]  /*1ea0*/  SHF.L.U32 R140, R75, 0x10, RZ ;  /* 0x000000104b8c7819 */ /* 0x000fe200000006ff */
[----:B------:R-:W-:Y:S06]  /*1eb0*/  @P3 BRA `(.L_x_226) ;  /* 0x0000000000243947 */ /* 0x000fec0003800000 */
[----:B------:R-:W-:-:S04]  /*1ec0*/  ISETP.NE.U32.AND P4, PT, RZ, UR18, PT ;  /* 0x00000012ff007c0c */ /* 0x000fc8000bf85070 */
[----:B------:R-:W-:-:S13]  /*1ed0*/  ISETP.NE.AND.EX P4, PT, RZ, UR19, PT, P4 ;  /* 0x00000013ff007c0c */ /* 0x000fda000bf85340 */
[----:B------:R-:W-:Y:S05]  /*1ee0*/  @P4 BRA `(.L_x_227) ;  /* 0x0000000000084947 */ /* 0x000fea0003800000 */
[----:B------:R-:W-:Y:S05]  /*1ef0*/  @P0 BRA `(.L_x_228) ;  /* 0x00000000002c0947 */ /* 0x000fea0003800000 */
[----:B------:R-:W-:Y:S05]  /*1f00*/  BRA `(.L_x_229) ;  /* 0x0000000000307947 */ /* 0x000fea0003800000 */
.L_x_227:
[----:B-----5:R-:W-:-:S05]  /*1f10*/  PRMT R72, R59, 0x7632, R72 ;  /* 0x000076323b487816 */ /* 0x020fca0000000048 */
[----:B------:R-:W-:-:S04]  /*1f20*/  IMAD.U32 R73, R72, 0x10000, RZ ;  /* 0x0001000048497824 */ /* 0x000fc800078e00ff */
[----:B------:R-:W-:Y:S01]  /*1f30*/  FADD.FTZ R140, R140, R73 ;  /* 0x000000498c8c7221 */ /* 0x000fe20000010000 */
[----:B------:R-:W-:Y:S06]  /*1f40*/  BRA `(.L_x_228) ;  /* 0x0000000000187947 */ /* 0x000fec0003800000 */
.L_x_226:
[----:B-----5:R-:W-:Y:S02]  /*1f50*/  PRMT R72, R55, 0x7632, R72 ;  /* 0x0000763237487816 */ /* 0x020fe40000000048 */
[----:B------:R-:W-:Y:S02]  /*1f60*/  @P2 PRMT R74, R59, 0x7632, R74 ;  /* 0x000076323b4a2816 */ /* 0x000fe4000000004a */
[----:B------:R-:W-:-:S03]  /*1f70*/  SHF.L.U32 R73, R72, 0x10, RZ ;  /* 0x0000001048497819 */ /* 0x000fc600000006ff */
[----:B------:R-:W-:Y:S02]  /*1f80*/  @P2 IMAD.U32 R75, R74, 0x10000, RZ ;  /* 0x000100004a4b2824 */ /* 0x000fe400078e00ff */
[----:B------:R-:W-:-:S04]  /*1f90*/  FADD.FTZ R140, R140, R73 ;  /* 0x000000498c8c7221 */ /* 0x000fc80000010000 */
[----:B------:R-:W-:-:S07]  /*1fa0*/  @P2 FADD.FTZ R140, R140, R75 ;  /* 0x0000004b8c8c2221 */ /* 0x000fce0000010000 */
.L_x_228:
[----:B------:R-:W-:-:S04]  /*1fb0*/  F2FP.BF16.F32.PACK_AB R72, RZ, R140 ;  /* 0x0000008cff48723e */ /* 0x000fc800000010ff */
[----:B------:R-:W-:-:S07]  /*1fc0*/  PRMT R63, R63, 0x5410, R72 ;  /* 0x000054103f3f7816 */ /* 0x000fce0000000048 */
.L_x_229:
[----:B------:R-:W0:Y:S01]  /*1fd0*/  @P0 LDC.64 R72, c[0x0][0x238] ;  /* 0x00008e00ff480b82 */ /* 0x000e220000000a00 */
[----:B------:R-:W-:-:S04]  /*1fe0*/  IADD3 R78, R77, 0x100, RZ ;  /* 0x000001004d4e7810 */ /* 0x000fc80007ffe0ff */
[C---:B------:R-:W-:Y:S01]  /*1ff0*/  @P2 LEA R148, P6, R78.reuse, UR18, 0x4 ;  /* 0x000000124e942c11 */ /* 0x040fe2000f8c20ff */
[----:B------:R-:W-:-:S03]  /*2000*/  IMAD.WIDE.U32 R74, R78, 0x10, R154 ;  /* 0x000000104e4a7825 */ /* 0x000fc600078e009a */
[----:B------:R-:W-:Y:S02]  /*2010*/  @P2 LEA.HI.X R149, R78, UR19, RZ, 0x4, P6 ;  /* 0x000000134e952c11 */ /* 0x000fe4000b0f24ff */
[----:B0-----:R-:W-:-:S04]  /*2020*/  @P0 LEA R72, P4, R76, R72, 0x4 ;  /* 0x000000484c480211 */ /* 0x001fc800078820ff */
[----:B------:R-:W-:Y:S02]  /*2030*/  @P0 LEA.HI.X R73, R76, R73, RZ, 0x4, P4 ;  /* 0x000000494c490211 */ /* 0x000fe400020f24ff */
[----:B------:R-:W-:-:S03]  /*2040*/  @P1 LEA R150, P4, R78, UR16, 0x4 ;  /* 0x000000104e961c11 */ /* 0x000fc6000f8820ff */
[----:B------:R0:W-:Y:S01]  /*2050*/  @P0 STG.E.128 desc[UR4][R72.64], R60 ;  /* 0x0000003c48000986 */ /* 0x0001e2000c101d04 */
[----:B------:R-:W-:-:S03]  /*2060*/  @P1 LEA.HI.X R151, R78, UR17, RZ, 0x4, P4 ;  /* 0x000000114e971c11 */ /* 0x000fc6000a0f24ff */
[----:B-----5:R1:W5:Y:S04]  /*2070*/  @P2 LDG.E.128 R56, desc[UR4][R148.64] ;  /* 0x0000000494382981 */ /* 0x020368000c1e1d00 */
[----:B------:R1:W5:Y:S04]  /*2080*/  @P1 LDG.E.128 R52, desc[UR4][R150.64] ;  /* 0x0000000496341981 */ /* 0x000368000c1e1d00 */
[----:B0-----:R-:W2:Y:S02]  /*2090*/  LDG.E.128 R72, desc[UR4][R74.64] ;  /* 0x000000044a487981 */ /* 0x001ea4000c1e1d00 */
[C---:B--2---:R-:W-:Y:S01]  /*20a0*/  IMAD.U32 R133, R72.reuse, 0x10000, RZ ;  /* 0x0001000048857824 */ /* 0x044fe200078e00ff */
[----:B------:R-:W-:Y:S01]  /*20b0*/  PRMT R141, R72, 0x7632, R141 ;  /* 0x00007632488d7816 */ /* 0x000fe2000000008d */
[----:B-1----:R-:W-:Y:S06]  /*20c0*/  @P3 BRA `(.L_x_230) ;  /* 0x0000000000203947 */ /* 0x002fec0003800000 */
[----:B------:R-:W-:-:S04]  /*20d0*/  ISETP.NE.U32.AND P4, PT, RZ, UR18, PT ;  /* 0x00000012ff007c0c */ /* 0x000fc8000bf85070 */
[----:B------:R-:W-:-:S13]  /*20e0*/  ISETP.NE.AND.EX P4, PT, RZ, UR19, PT, P4 ;  /* 0x00000013ff007c0c */ /* 0x000fda000bf85340 */
[----:B------:R-:W-:Y:S05]  /*20f0*/  @P4 BRA `(.L_x_231) ;  /* 0x0000000000084947 */ /* 0x000fea0003800000 */
[----:B------:R-:W-:Y:S05]  /*2100*/  @P0 BRA `(.L_x_232) ;  /* 0x0000000000200947 */ /* 0x000fea0003800000 */
[----:B------:R-:W-:Y:S05]  /*2110*/  BRA `(.L_x_233) ;  /* 0x0000000000247947 */ /* 0x000fea0003800000 */
.L_x_231:
[----:B-----5:R-:W-:-:S05]  /*2120*/  SHF.L.U32 R72, R56, 0x10, RZ ;  /* 0x0000001038487819 */ /* 0x020fca00000006ff */
[----:B------:R-:W-:Y:S01]  /*2130*/  FADD.FTZ R133, R72, R133 ;  /* 0x0000008548857221 */ /* 0x000fe20000010000 */
[----:B------:R-:W-:Y:S06]  /*2140*/  BRA `(.L_x_232) ;  /* 0x0000000000107947 */ /* 0x000fec0003800000 */
.L_x_230:
[----:B-----5:R-:W-:Y:S01]  /*2150*/  IMAD.U32 R72, R52, 0x10000, RZ ;  /* 0x0001000034487824 */ /* 0x020fe200078e00ff */
[----:B------:R-:W-:-:S03]  /*2160*/  @P2 SHF.L.U32 R80, R56, 0x10, RZ ;  /* 0x0000001038502819 */ /* 0x000fc600000006ff */
[----:B------:R-:W-:-:S04]  /*2170*/  FADD.FTZ R133, R72, R133 ;  /* 0x0000008548857221 */ /* 0x000fc80000010000 */
[----:B------:R-:W-:-:S07]  /*2180*/  @P2 FADD.FTZ R133, R80, R133 ;  /* 0x0000008550852221 */ /* 0x000fce0000010000 */
.L_x_232:
[----:B------:R-:W-:-:S04]  /*2190*/  F2FP.BF16.F32.PACK_AB R72, RZ, R133 ;  /* 0x00000085ff48723e */ /* 0x000fc800000010ff */
[----:B------:R-:W-:-:S07]  /*21a0*/  PRMT R60, R72, 0x7610, R60 ;  /* 0x00007610483c7816 */ /* 0x000fce000000003c */
.L_x_233:
[----:B------:R-:W-:Y:S01]  /*21b0*/  IMAD.U32 R141, R141, 0x10000, RZ ;  /* 0x000100008d8d7824 */ /* 0x000fe200078e00ff */
[----:B------:R-:W-:Y:S06]  /*21c0*/  @P3 BRA `(.L_x_234) ;  /* 0x0000000000243947 */ /* 0x000fec0003800000 */
[----:B------:R-:W-:-:S04]  /*21d0*/  ISETP.NE.U32.AND P4, PT, RZ, UR18, PT ;  /* 0x00000012ff007c0c */ /* 0x000fc8000bf85070 */
[----:B------:R-:W-:-:S13]  /*21e0*/  ISETP.NE.AND.EX P4, PT, RZ, UR19, PT, P4 ;  /* 0x00000013ff007c0c */ /* 0x000fda000bf85340 */
[----:B------:R-:W-:Y:S05]  /*21f0*/  @P4 BRA `(.L_x_235) ;  /* 0x0000000000084947 */ /* 0x000fea0003800000 */
[----:B------:R-:W-:Y:S05]  /*2200*/  @P0 BRA `(.L_x_236) ;  /* 0x00000000002c0947 */ /* 0x000fea0003800000 */
[----:B------:R-:W-:Y:S05]  /*2210*/  BRA `(.L_x_237) ;  /* 0x0000000000307947 */ /* 0x000fea0003800000 */
.L_x_235:
[----:B-----5:R-:W-:-:S04]  /*2220*/  PRMT R72, R56, 0x7632, R72 ;  /* 0x0000763238487816 */ /* 0x020fc80000000048 */
[----:B------:R-:W-:-:S05]  /*2230*/  SHF.L.U32 R72, R72, 0x10, RZ ;  /* 0x0000001048487819 */ /* 0x000fca00000006ff */
[----:B------:R-:W-:Y:S01]  /*2240*/  FADD.FTZ R141, R141, R72 ;  /* 0x000000488d8d7221 */ /* 0x000fe20000010000 */
[----:B------:R-:W-:Y:S06]  /*2250*/  BRA `(.L_x_236) ;  /* 0x0000000000187947 */ /* 0x000fec0003800000 */
.L_x_234:
[----:B-----5:R-:W-:Y:S02]  /*2260*/  PRMT R72, R52, 0x7632, R72 ;  /* 0x0000763234487816 */ /* 0x020fe40000000048 */
[----:B------:R-:W-:-:S03]  /*2270*/  @P2 PRMT R80, R56, 0x7632, R80 ;  /* 0x0000763238502816 */ /* 0x000fc60000000050 */
[----:B------:R-:W-:Y:S01]  /*2280*/  IMAD.U32 R72, R72, 0x10000, RZ ;  /* 0x0001000048487824 */ /* 0x000fe200078e00ff */
[----:B------:R-:W-:-:S03]  /*2290*/  @P2 SHF.L.U32 R80, R80, 0x10, RZ ;  /* 0x0000001050502819 */ /* 0x000fc600000006ff */
[----:B------:R-:W-:-:S04]  /*22a0*/  FADD.FTZ R141, R141, R72 ;  /* 0x000000488d8d7221 */ /* 0x000fc80000010000 */
[----:B------:R-:W-:-:S07]  /*22b0*/  @P2 FADD.FTZ R141, R141, R80 ;  /* 0x000000508d8d2221 */ /* 0x000fce0000010000 */
.L_x_236:
[----:B------:R-:W-:-:S04]  /*22c0*/  F2FP.BF16.F32.PACK_AB R72, RZ, R141 ;  /* 0x0000008dff48723e */ /* 0x000fc800000010ff */
[----:B------:R-:W-:-:S07]  /*22d0*/  PRMT R60, R60, 0x5410, R72 ;  /* 0x000054103c3c7816 */ /* 0x000fce0000000048 */
.L_x_237:
        /* <DEDUP_REMOVED lines=8> */
.L_x_239:
[----:B-----5:R-:W-:-:S05]  /*2360*/  SHF.L.U32 R147, R57, 0x10, RZ ;  /* 0x0000001039937819 */ /* 0x020fca00000006ff */
[----:B------:R-:W-:Y:S01]  /*2370*/  FADD.FTZ R142, R147, R142 ;  /* 0x0000008e938e7221 */ /* 0x000fe20000010000 */
[----:B------:R-:W-:Y:S06]  /*2380*/  BRA `(.L_x_240) ;  /* 0x0000000000107947 */ /* 0x000fec0003800000 */
.L_x_238:
[----:B-----5:R-:W-:Y:S01]  /*2390*/  IMAD.U32 R147, R53, 0x10000, RZ ;  /* 0x0001000035937824 */ /* 0x020fe200078e00ff */
[----:B------:R-:W-:-:S03]  /*23a0*/  @P2 SHF.L.U32 R149, R57, 0x10, RZ ;  /* 0x0000001039952819 */ /* 0x000fc600000006ff */
[----:B------:R-:W-:-:S04]  /*23b0*/  FADD.FTZ R142, R147, R142 ;  /* 0x0000008e938e7221 */ /* 0x000fc80000010000 */
[----:B------:R-:W-:-:S07]  /*23c0*/  @P2 FADD.FTZ R142, R149, R142 ;  /* 0x0000008e958e2221 */ /* 0x000fce0000010000 */
.L_x_240:
[----:B------:R-:W-:-:S04]  /*23d0*/  F2FP.BF16.F32.PACK_AB R72, RZ, R142 ;  /* 0x0000008eff48723e */ /* 0x000fc800000010ff */
[----:B------:R-:W-:-:S07]  /*23e0*/  PRMT R61, R72, 0x7610, R61 ;  /* 0x00007610483d7816 */ /* 0x000fce000000003d */
.L_x_241:
[----:B------:R-:W-:Y:S01]  /*23f0*/  IMAD.U32 R148, R73, 0x10000, RZ ;  /* 0x0001000049947824 */ /* 0x000fe200078e00ff */
[----:B------:R-:W-:Y:S06]  /*2400*/  @P3 BRA `(.L_x_242) ;  /* 0x0000000000243947 */ /* 0x000fec0003800000 */
[----:B------:R-:W-:-:S04]  /*2410*/  ISETP.NE.U32.AND P4, PT, RZ, UR18, PT ;  /* 0x00000012ff007c0c */ /* 0x000fc8000bf85070 */
[----:B------:R-:W-:-:S13]  /*2420*/  ISETP.NE.AND.EX P4, PT, RZ, UR19, PT, P4 ;  /* 0x00000013ff007c0c */ /* 0x000fda000bf85340 */
[----:B------:R-:W-:Y:S05]  /*2430*/  @P4 BRA `(.L_x_243) ;  /* 0x0000000000084947 */ /* 0x000fea0003800000 */
[----:B------:R-:W-:Y:S05]  /*2440*/  @P0 BRA `(.L_x_244) ;  /* 0x00000000002c0947 */ /* 0x000fea0003800000 */
[----:B------:R-:W-:Y:S05]  /*2450*/  BRA `(.L_x_245) ;  /* 0x0000000000307947 */ /* 0x000fea0003800000 */
.L_x_243:
[----:B-----5:R-:W-:-:S04]  /*2460*/  PRMT R72, R57, 0x7632, R72 ;  /* 0x0000763239487816 */ /* 0x020fc80000000048 */
[----:B------:R-:W-:-:S05]  /*2470*/  SHF.L.U32 R73, R72, 0x10, RZ ;  /* 0x0000001048497819 */ /* 0x000fca00000006ff */
[----:B------:R-:W-:Y:S01]  /*2480*/  FADD.FTZ R148, R148, R73 ;  /* 0x0000004994947221 */ /* 0x000fe20000010000 */
[----:B------:R-:W-:Y:S06]  /*2490*/  BRA `(.L_x_244) ;  /* 0x0000000000187947 */ /* 0x000fec0003800000 */
.L_x_242:
[----:B-----5:R-:W-:Y:S02]  /*24a0*/  PRMT R72, R53, 0x7632, R72 ;  /* 0x0000763235487816 */ /* 0x020fe40000000048 */
[----:B------:R-:W-:-:S03]  /*24b0*/  @P2 PRMT R80, R57, 0x7632, R80 ;  /* 0x0000763239502816 */ /* 0x000fc60000000050 */
[----:B------:R-:W-:Y:S01]  /*24c0*/  IMAD.U32 R73, R72, 0x10000, RZ ;  /* 0x0001000048497824 */ /* 0x000fe200078e00ff */
[----:B------:R-:W-:-:S03]  /*24d0*/  @P2 SHF.L.U32 R147, R80, 0x10, RZ ;  /* 0x0000001050932819 */ /* 0x000fc600000006ff */
[----:B------:R-:W-:-:S04]  /*24e0*/  FADD.FTZ R148, R148, R73 ;  /* 0x0000004994947221 */ /* 0x000fc80000010000 */
[----:B------:R-:W-:-:S07]  /*24f0*/  @P2 FADD.FTZ R148, R148, R147 ;  /* 0x0000009394942221 */ /* 0x000fce0000010000 */
.L_x_244:
[----:B------:R-:W-:-:S04]  /*2500*/  F2FP.BF16.F32.PACK_AB R72, RZ, R148 ;  /* 0x00000094ff48723e */ /* 0x000fc800000010ff */
[----:B------:R-:W-:-:S07]  /*2510*/  PRMT R61, R61, 0x5410, R72 ;  /* 0x000054103d3d7816 */ /* 0x000fce0000000048 */
.L_x_245:
        /* <DEDUP_REMOVED lines=8> */
.L_x_247:
[----:B-----5:R-:W-:-:S05]  /*25a0*/  SHF.L.U32 R72, R58, 0x10, RZ ;  /* 0x000000103a487819 */ /* 0x020fca00000006ff */
[----:B------:R-:W-:Y:S01]  /*25b0*/  FADD.FTZ R147, R72, R147 ;  /* 0x0000009348937221 */ /* 0x000fe20000010000 */
[----:B------:R-:W-:Y:S06]  /*25c0*/  BRA `(.L_x_248) ;  /* 0x0000000000107947 */ /* 0x000fec0003800000 */
.L_x_246:
[----:B-----5:R-:W-:Y:S01]  /*25d0*/  IMAD.U32 R72, R54, 0x10000, RZ ;  /* 0x0001000036487824 */ /* 0x020fe200078e00ff */
[----:B------:R-:W-:-:S03]  /*25e0*/  @P2 SHF.L.U32 R80, R58, 0x10, RZ ;  /* 0x000000103a502819 */ /* 0x000fc600000006ff */
[----:B------:R-:W-:-:S04]  /*25f0*/  FADD.FTZ R147, R72, R147 ;  /* 0x0000009348937221 */ /* 0x000fc80000010000 */
[----:B------:R-:W-:-:S07]  /*2600*/  @P2 FADD.FTZ R147, R80, R147 ;  /* 0x0000009350932221 */ /* 0x000fce0000010000 */
.L_x_248:
[----:B------:R-:W-:-:S04]  /*2610*/  F2FP.BF16.F32.PACK_AB R72, RZ, R147 ;  /* 0x00000093ff48723e */ /* 0x000fc800000010ff */
[----:B------:R-:W-:-:S07]  /*2620*/  PRMT R62, R72, 0x7610, R62 ;  /* 0x00007610483e7816 */ /* 0x000fce000000003e */
.L_x_249:
[----:B------:R-:W-:Y:S01]  /*2630*/  IMAD.U32 R150, R74, 0x10000, RZ ;  /* 0x000100004a967824 */ /* 0x000fe200078e00ff */
[----:B------:R-:W-:Y:S06]  /*2640*/  @P3 BRA `(.L_x_250) ;  /* 0x0000000000243947 */ /* 0x000fec0003800000 */
[----:B------:R-:W-:-:S04]  /*2650*/  ISETP.NE.U32.AND P4, PT, RZ, UR18, PT ;  /* 0x00000012ff007c0c */ /* 0x000fc8000bf85070 */
[----:B------:R-:W-:-:S13]  /*2660*/  ISETP.NE.AND.EX P4, PT, RZ, UR19, PT, P4 ;  /* 0x00000013ff007c0c */ /* 0x000fda000bf85340 */
[----:B------:R-:W-:Y:S05]  /*2670*/  @P4 BRA `(.L_x_251) ;  /* 0x0000000000084947 */ /* 0x000fea0003800000 */
[----:B------:R-:W-:Y:S05]  /*2680*/  @P0 BRA `(.L_x_252) ;  /* 0x00000000002c0947 */ /* 0x000fea0003800000 */
[----:B------:R-:W-:Y:S05]  /*2690*/  BRA `(.L_x_253) ;  /* 0x0000000000307947 */ /* 0x000fea0003800000 */
.L_x_251:
[----:B-----5:R-:W-:-:S04]  /*26a0*/  PRMT R72, R58, 0x7632, R72 ;  /* 0x000076323a487816 */ /* 0x020fc80000000048 */
[----:B------:R-:W-:-:S05]  /*26b0*/  SHF.L.U32 R73, R72, 0x10, RZ ;  /* 0x0000001048497819 */ /* 0x000fca00000006ff */
[----:B------:R-:W-:Y:S01]  /*26c0*/  FADD.FTZ R150, R150, R73 ;  /* 0x0000004996967221 */ /* 0x000fe20000010000 */
[----:B------:R-:W-:Y:S06]  /*26d0*/  BRA `(.L_x_252) ;  /* 0x0000000000187947 */ /* 0x000fec0003800000 */
.L_x_250:
[----:B-----5:R-:W-:-:S05]  /*26e0*/  PRMT R72, R54, 0x7632, R72 ;  /* 0x0000763236487816 */ /* 0x020fca0000000048 */
[----:B------:R-:W-:Y:S01]  /*26f0*/  IMAD.U32 R73, R72, 0x10000, RZ ;  /* 0x0001000048497824 */ /* 0x000fe200078e00ff */
[----:B------:R-:W-:-:S03]  /*2700*/  @P2 PRMT R72, R58, 0x7632, R72 ;  /* 0x000076323a482816 */ /* 0x000fc60000000048 */
[----:B------:R-:W-:Y:S01]  /*2710*/  FADD.FTZ R150, R150, R73 ;  /* 0x0000004996967221 */ /* 0x000fe20000010000 */
[----:B------:R-:W-:-:S05]  /*2720*/  @P2 SHF.L.U32 R73, R72, 0x10, RZ ;  /* 0x0000001048492819 */ /* 0x000fca00000006ff */
[----:B------:R-:W-:-:S07]  /*2730*/  @P2 FADD.FTZ R150, R150, R73 ;  /* 0x0000004996962221 */ /* 0x000fce0000010000 */
.L_x_252:
[----:B------:R-:W-:-:S04]  /*2740*/  F2FP.BF16.F32.PACK_AB R72, RZ, R150 ;  /* 0x00000096ff48723e */ /* 0x000fc800000010ff */
[----:B------:R-:W-:-:S07]  /*2750*/  PRMT R62, R62, 0x5410, R72 ;  /* 0x000054103e3e7816 */ /* 0x000fce0000000048 */
.L_x_253:
        /* <DEDUP_REMOVED lines=8> */
.L_x_255:
[----:B-----5:R-:W-:-:S05]  /*27e0*/  SHF.L.U32 R72, R59, 0x10, RZ ;  /* 0x000000103b487819 */ /* 0x020fca00000006ff */
[----:B------:R-:W-:Y:S01]  /*27f0*/  FADD.FTZ R149, R72, R149 ;  /* 0x0000009548957221 */ /* 0x000fe20000010000 */
[----:B------:R-:W-:Y:S06]  /*2800*/  BRA `(.L_x_256) ;  /* 0x0000000000107947 */ /* 0x000fec0003800000 */
.L_x_254:
[----:B-----5:R-:W-:-:S04]  /*2810*/  IMAD.U32 R72, R55, 0x10000, RZ ;  /* 0x0001000037487824 */ /* 0x020fc800078e00ff */
[----:B------:R-:W-:Y:S01]  /*2820*/  FADD.FTZ R149, R72, R149 ;  /* 0x0000009548957221 */ /* 0x000fe20000010000 */
[----:B------:R-:W-:-:S05]  /*2830*/  @P2 SHF.L.U32 R72, R59, 0x10, RZ ;  /* 0x000000103b482819 */ /* 0x000fca00000006ff */
[----:B------:R-:W-:-:S07]  /*2840*/  @P2 FADD.FTZ R149, R72, R149 ;  /* 0x0000009548952221 */ /* 0x000fce0000010000 */
.L_x_256:
[----:B------:R-:W-:-:S04]  /*2850*/  F2FP.BF16.F32.PACK_AB R72, RZ, R149 ;  /* 0x00000095ff48723e */ /* 0x000fc800000010ff */
[----:B------:R-:W-:-:S07]  /*2860*/  PRMT R63, R72, 0x7610, R63 ;  /* 0x00007610483f7816 */ /* 0x000fce000000003f */
.L_x_257:
[----:B------:R-:W-:Y:S01]  /*2870*/  IMAD.U32 R151, R75, 0x10000, RZ ;  /* 0x000100004b977824 */ /* 0x000fe200078e00ff */
[----:B------:R-:W-:Y:S06]  /*2880*/  @P3 BRA `(.L_x_258) ;  /* 0x0000000000243947 */ /* 0x000fec0003800000 */
[----:B------:R-:W-:-:S04]  /*2890*/  ISETP.NE.U32.AND P4, PT, RZ, UR18, PT ;  /* 0x00000012ff007c0c */ /* 0x000fc8000bf85070 */
[----:B------:R-:W-:-:S13]  /*28a0*/  ISETP.NE.AND.EX P4, PT, RZ, UR19, PT, P4 ;  /* 0x00000013ff007c0c */ /* 0x000fda000bf85340 */
[----:B------:R-:W-:Y:S05]  /*28b0*/  @P4 BRA `(.L_x_259) ;  /* 0x0000000000084947 */ /* 0x000fea0003800000 */
[----:B------:R-:W-:Y:S05]  /*28c0*/  @P0 BRA `(.L_x_260) ;  /* 0x00000000002c0947 */ /* 0x000fea0003800000 */
[----:B------:R-:W-:Y:S05]  /*28d0*/  BRA `(.L_x_261) ;  /* 0x0000000000307947 */ /* 0x000fea0003800000 */
.L_x_259:
[----:B-----5:R-:W-:-:S04]  /*28e0*/  PRMT R72, R59, 0x7632, R72 ;  /* 0x000076323b487816 */ /* 0x020fc80000000048 */
[----:B------:R-:W-:-:S05]  /*28f0*/  SHF.L.U32 R72, R72, 0x10, RZ ;  /* 0x0000001048487819 */ /* 0x000fca00000006ff */
[----:B------:R-:W-:Y:S01]  /*2900*/  FADD.FTZ R151, R151, R72 ;  /* 0x0000004897977221 */ /* 0x000fe20000010000 */
[----:B------:R-:W-:Y:S06]  /*2910*/  BRA `(.L_x_260) ;  /* 0x0000000000187947 */ /* 0x000fec0003800000 */
.L_x_258:
[----:B-----5:R-:W-:-:S05]  /*2920*/  PRMT R72, R55, 0x7632, R72 ;  /* 0x0000763237487816 */ /* 0x020fca0000000048 */
[----:B------:R-:W-:-:S04]  /*2930*/  IMAD.U32 R72, R72, 0x10000, RZ ;  /* 0x0001000048487824 */ /* 0x000fc800078e00ff */
[--C-:B------:R-:W-:Y:S01]  /*2940*/  FADD.FTZ R151, R151, R72.reuse ;  /* 0x0000004897977221 */ /* 0x100fe20000010000 */
[----:B------:R-:W-:-:S04]  /*2950*/  @P2 PRMT R72, R59, 0x7632, R72 ;  /* 0x000076323b482816 */ /* 0x000fc80000000048 */
[----:B------:R-:W-:-:S05]  /*2960*/  @P2 SHF.L.U32 R72, R72, 0x10, RZ ;  /* 0x0000001048482819 */ /* 0x000fca00000006ff */
[----:B------:R-:W-:-:S07]  /*2970*/  @P2 FADD.FTZ R151, R151, R72 ;  /* 0x0000004897972221 */ /* 0x000fce0000010000 */
.L_x_260:
[----:B------:R-:W-:-:S04]  /*2980*/  F2FP.BF16.F32.PACK_AB R72, RZ, R151 ;  /* 0x00000097ff48723e */ /* 0x000fc800000010ff */
[----:B------:R-:W-:-:S07]  /*2990*/  PRMT R63, R63, 0x5410, R72 ;  /* 0x000054103f3f7816 */ /* 0x000fce0000000048 */
.L_x_261:
[----:B------:R-:W0:Y:S01]  /*29a0*/  @P0 LDC.64 R72, c[0x0][0x238] ;  /* 0x00008e00ff480b82 */ /* 0x000e220000000a00 */
[----:B------:R-:W-:Y:S01]  /*29b0*/  VIADD R80, R77, 0x180 ;  /* 0x000001804d507836 */ /* 0x000fe20000000000 */
[----:B0-----:R-:W-:-:S04]  /*29c0*/  @P0 LEA R72, P4, R78, R72, 0x4 ;  /* 0x000000484e480211 */ /* 0x001fc800078820ff */
[----:B------:R-:W-:-:S05]  /*29d0*/  @P0 LEA.HI.X R73, R78, R73, RZ, 0x4, P4 ;  /* 0x000000494e490211 */ /* 0x000fca00020f24ff */
[----:B------:R0:W-:Y:S02]  /*29e0*/  @P0 STG.E.128 desc[UR4][R72.64], R60 ;  /* 0x0000003c48000986 */ /* 0x0001e4000c101d04 */
[----:B0-----:R-:W-:-:S04]  /*29f0*/  @P1 LEA R72, P4, R80, UR16, 0x4 ;  /* 0x0000001050481c11 */ /* 0x001fc8000f8820ff */
[----:B------:R-:W-:-:S05]  /*2a00*/  @P1 LEA.HI.X R73, R80, UR17, RZ, 0x4, P4 ;  /* 0x0000001150491c11 */ /* 0x000fca000a0f24ff */
[----:B-----5:R0:W5:Y:S02]  /*2a10*/  @P1 LDG.E.128 R52, desc[UR4][R72.64] ;  /* 0x0000000448341981 */ /* 0x020164000c1e1d00 */
[----:B0-----:R-:W-:-:S04]  /*2a20*/  @P2 LEA R72, P4, R80, UR18, 0x4 ;  /* 0x0000001250482c11 */ /* 0x001fc8000f8820ff */
[----:B------:R-:W-:-:S05]  /*2a30*/  @P2 LEA.HI.X R73, R80, UR19, RZ, 0x4, P4 ;  /* 0x0000001350492c11 */ /* 0x000fca000a0f24ff */
[----:B------:R0:W5:Y:S02]  /*2a40*/  @P2 LDG.E.128 R56, desc[UR4][R72.64] ;  /* 0x0000000448382981 */ /* 0x000164000c1e1d00 */
[----:B0-----:R-:W-:-:S06]  /*2a50*/  IMAD.WIDE.U32 R72, R80, 0x10, R154 ;  /* 0x0000001050487825 */ /* 0x001fcc00078e009a */
[----:B------:R-:W2:Y:S02]  /*2a60*/  LDG.E.128 R72, desc[UR4][R72.64] ;  /* 0x0000000448487981 */ /* 0x000ea4000c1e1d00 */
[C---:B--2---:R-:W-:Y:S02]  /*2a70*/  SHF.L.U32 R153, R72.reuse, 0x10, RZ ;  /* 0x0000001048997819 */ /* 0x044fe400000006ff */
[----:B------:R-:W-:Y:S01]  /*2a80*/  PRMT R155, R72, 0x7632, R155 ;  /* 0x00007632489b7816 */ /* 0x000fe2000000009b */
[----:B------:R-:W-:Y:S06]  /*2a90*/  @P3 BRA `(.L_x_262) ;  /* 0x0000000000203947 */ /* 0x000fec0003800000 */
[----:B------:R-:W-:-:S04]  /*2aa0*/  ISETP.NE.U32.AND P4, PT, RZ, UR18, PT ;  /* 0x00000012ff007c0c */ /* 0x000fc8000bf85070 */
[----:B------:R-:W-:-:S13]  /*2ab0*/  ISETP.NE.AND.EX P4, PT, RZ, UR19, PT, P4 ;  /* 0x00000013ff007c0c */ /* 0x000fda000bf85340 */
[----:B------:R-:W-:Y:S05]  /*2ac0*/  @P4 BRA `(.L_x_263) ;  /* 0x0000000000084947 */ /* 0x000fea0003800000 */
[----:B------:R-:W-:Y:S05]  /*2ad0*/  @P0 BRA `(.L_x_264) ;  /* 0x0000000000200947 */ /* 0x000fea0003800000 */
[----:B------:R-:W-:Y:S05]  /*2ae0*/  BRA `(.L_x_265) ;  /* 0x0000000000247947 */ /* 0x000fea0003800000 */
.L_x_263:
[----:B-----5:R-:W-:-:S04]  /*2af0*/  IMAD.U32 R72, R56, 0x10000, RZ ;  /* 0x0001000038487824 */ /* 0x020fc800078e00ff */
[----:B------:R-:W-:Y:S01]  /*2b00*/  FADD.FTZ R153, R72, R153 ;  /* 0x0000009948997221 */ /* 0x000fe20000010000 */
[----:B------:R-:W-:Y:S06]  /*2b10*/  BRA `(.L_x_264) ;  /* 0x0000000000107947 */ /* 0x000fec0003800000 */
.L_x_262:
[----:B-----5:R-:W-:-:S05]  /*2b20*/  SHF.L.U32 R72, R52, 0x10, RZ ;  /* 0x0000001034487819 */ /* 0x020fca00000006ff */
[----:B------:R-:W-:Y:S01]  /*2b30*/  FADD.FTZ R153, R72, R153 ;  /* 0x0000009948997221 */ /* 0x000fe20000010000 */
[----:B------:R-:W-:-:S04]  /*2b40*/  @P2 IMAD.U32 R72, R56, 0x10000, RZ ;  /* 0x0001000038482824 */ /* 0x000fc800078e00ff */
[----:B------:R-:W-:-:S07]  /*2b50*/  @P2 FADD.FTZ R153, R72, R153 ;  /* 0x0000009948992221 */ /* 0x000fce0000010000 */
.L_x_264:
[----:B------:R-:W-:-:S04]  /*2b60*/  F2FP.BF16.F32.PACK_AB R72, RZ, R153 ;  /* 0x00000099ff48723e */ /* 0x000fc800000010ff */
[----:B------:R-:W-:-:S07]  /*2b70*/  PRMT R60, R72, 0x7610, R60 ;  /* 0x00007610483c7816 */ /* 0x000fce000000003c */
.L_x_265:
[----:B------:R-:W-:Y:S01]  /*2b80*/  SHF.L.U32 R155, R155, 0x10, RZ ;  /* 0x000000109b9b7819 */ /* 0x000fe200000006ff */
[----:B------:R-:W-:Y:S06]  /*2b90*/  @P3 BRA `(.L_x_266) ;  /* 0x0000000000243947 */ /* 0x000fec0003800000 */
[----:B------:R-:W-:-:S04]  /*2ba0*/  ISETP.NE.U32.AND P4, PT, RZ, UR18, PT ;  /* 0x00000012ff007c0c */ /* 0x000fc8000bf85070 */
[----:B------:R-:W-:-:S13]  /*2bb0*/  ISETP.NE.AND.EX P4, PT, RZ, UR19, PT, P4 ;  /* 0x00000013ff007c0c */ /* 0x000fda000bf85340 */
[----:B------:R-:W-:Y:S05]  /*2bc0*/  @P4 BRA `(.L_x_267) ;  /* 0x0000000000084947 */ /* 0x000fea0003800000 */
[----:B------:R-:W-:Y:S05]  /*2bd0*/  @P0 BRA `(.L_x_268) ;  /* 0x00000000002c0947 */ /* 0x000fea0003800000 */
[----:B------:R-:W-:Y:S05]  /*2be0*/  BRA `(.L_x_269) ;  /* 0x0000000000307947 */ /* 0x000fea0003800000 */
.L_x_267:
[----:B-----5:R-:W-:-:S05]  /*2bf0*/  PRMT R72, R56, 0x7632, R72 ;  /* 0x0000763238487816 */ /* 0x020fca0000000048 */
[----:B------:R-:W-:-:S04]  /*2c00*/  IMAD.U32 R72, R72, 0x10000, RZ ;  /* 0x0001000048487824 */ /* 0x000fc800078e00ff */
[----:B------:R-:W-:Y:S01]  /*2c10*/  FADD.FTZ R155, R155, R72 ;  /* 0x000000489b9b7221 */ /* 0x000fe20000010000 */
[----:B------:R-:W-:Y:S06]  /*2c20*/  BRA `(.L_x_268) ;  /* 0x0000000000187947 */ /* 0x000fec0003800000 */
.L_x_266:
[----:B-----5:R-:W-:-:S04]  /*2c30*/  PRMT R72, R52, 0x7632, R72 ;  /* 0x0000763234487816 */ /* 0x020fc80000000048 */
[----:B------:R-:W-:-:S05]  /*2c40*/  SHF.L.U32 R72, R72, 0x10, RZ ;  /* 0x0000001048487819 */ /* 0x000fca00000006ff */
[--C-:B------:R-:W-:Y:S01]  /*2c50*/  FADD.FTZ R155, R155, R72.reuse ;  /* 0x000000489b9b7221 */ /* 0x100fe20000010000 */
[----:B------:R-:W-:-:S05]  /*2c60*/  @P2 PRMT R72, R56, 0x7632, R72 ;  /* 0x0000763238482816 */ /* 0x000fca0000000048 */
[----:B------:R-:W-:-:S04]  /*2c70*/  @P2 IMAD.U32 R72, R72, 0x10000, RZ ;  /* 0x0001000048482824 */ /* 0x000fc800078e00ff */
[----:B------:R-:W-:-:S07]  /*2c80*/  @P2 FADD.FTZ R155, R155, R72 ;  /* 0x000000489b9b2221 */ /* 0x000fce0000010000 */
.L_x_268:
[----:B------:R-:W-:-:S04]  /*2c90*/  F2FP.BF16.F32.PACK_AB R72, RZ, R155 ;  /* 0x0000009bff48723e */ /* 0x000fc800000010ff */
[----:B------:R-:W-:-:S07]  /*2ca0*/  PRMT R60, R60, 0x5410, R72 ;  /* 0x000054103c3c7816 */ /* 0x000fce0000000048 */
.L_x_269:
        /* <DEDUP_REMOVED lines=8> */
.L_x_271:
[----:B-----5:R-:W-:-:S04]  /*2d30*/  IMAD.U32 R157, R57, 0x10000, RZ ;  /* 0x00010000399d7824 */ /* 0x020fc800078e00ff */
[----:B------:R-:W-:Y:S01]  /*2d40*/  FADD.FTZ R154, R157, R154 ;  /* 0x0000009a9d9a7221 */ /* 0x000fe20000010000 */
[----:B------:R-:W-:Y:S06]  /*2d50*/  BRA `(.L_x_272) ;  /* 0x0000000000107947 */ /* 0x000fec0003800000 */
.L_x_270:
[----:B-----5:R-:W-:-:S05]  /*2d60*/  SHF.L.U32 R157, R53, 0x10, RZ ;  /* 0x00000010359d7819 */ /* 0x020fca00000006ff */
[----:B------:R-:W-:Y:S01]  /*2d70*/  FADD.FTZ R154, R157, R154 ;  /* 0x0000009a9d9a7221 */ /* 0x000fe20000010000 */
[----:B------:R-:W-:-:S04]  /*2d80*/  @P2 IMAD.U32 R157, R57, 0x10000, RZ ;  /* 0x00010000399d2824 */ /* 0x000fc800078e00ff */
[----:B------:R-:W-:-:S07]  /*2d90*/  @P2 FADD.FTZ R154, R157, R154 ;  /* 0x0000009a9d9a2221 */ /* 0x000fce0000010000 */
.L_x_272:
[----:B------:R-:W-:-:S04]  /*2da0*/  F2FP.BF16.F32.PACK_AB R72, RZ, R154 ;  /* 0x0000009aff48723e */ /* 0x000fc800000010ff */
[----:B------:R-:W-:-:S07]  /*2db0*/  PRMT R61, R72, 0x7610, R61 ;  /* 0x00007610483d7816 */ /* 0x000fce000000003d */
.L_x_273:
[----:B------:R-:W-:Y:S01]  /*2dc0*/  SHF.L.U32 R157, R73, 0x10, RZ ;  /* 0x00000010499d7819 */ /* 0x000fe200000006ff */
[----:B------:R-:W-:Y:S06]  /*2dd0*/  @P3 BRA `(.L_x_274) ;  /* 0x0000000000243947 */ /* 0x000fec0003800000 */
[----:B------:R-:W-:-:S04]  /*2de0*/  ISETP.NE.U32.AND P4, PT, RZ, UR18, PT ;  /* 0x00000012ff007c0c */ /* 0x000fc8000bf85070 */
[----:B------:R-:W-:-:S13]  /*2df0*/  ISETP.NE.AND.EX P4, PT, RZ, UR19, PT, P4 ;  /* 0x00000013ff007c0c */ /* 0x000fda000bf85340 */
[----:B------:R-:W-:Y:S05]  /*2e00*/  @P4 BRA `(.L_x_275) ;  /* 0x0000000000084947 */ /* 0x000fea0003800000 */
[----:B------:R-:W-:Y:S05]  /*2e10*/  @P0 BRA `(.L_x_276) ;  /* 0x00000000002c0947 */ /* 0x000fea0003800000 */
[----:B------:R-:W-:Y:S05]  /*2e20*/  BRA `(.L_x_277) ;  /* 0x0000000000307947 */ /* 0x000fea0003800000 */
.L_x_275:
[----:B-----5:R-:W-:-:S05]  /*2e30*/  PRMT R72, R57, 0x7632, R72 ;  /* 0x0000763239487816 */ /* 0x020fca0000000048 */
[----:B------:R-:W-:-:S04]  /*2e40*/  IMAD.U32 R72, R72, 0x10000, RZ ;  /* 0x0001000048487824 */ /* 0x000fc800078e00ff */
[----:B------:R-:W-:Y:S01]  /*2e50*/  FADD.FTZ R157, R157, R72 ;  /* 0x000000489d9d7221 */ /* 0x000fe20000010000 */
[----:B------:R-:W-:Y:S06]  /*2e60*/  BRA `(.L_x_276) ;  /* 0x0000000000187947 */ /* 0x000fec0003800000 */
.L_x_274:
[----:B-----5:R-:W-:-:S04]  /*2e70*/  PRMT R72, R53, 0x7632, R72 ;  /* 0x0000763235487816 */ /* 0x020fc80000000048 */
[----:B------:R-:W-:-:S05]  /*2e80*/  SHF.L.U32 R72, R72, 0x10, RZ ;  /* 0x0000001048487819 */ /* 0x000fca00000006ff */
[--C-:B------:R-:W-:Y:S01]  /*2e90*/  FADD.FTZ R157, R157, R72.reuse ;  /* 0x000000489d9d7221 */ /* 0x100fe20000010000 */
[----:B------:R-:W-:-:S04]  /*2ea0*/  @P2 PRMT R72, R57, 0x7632, R72 ;  /* 0x0000763239482816 */ /* 0x000fc80000000048 */
[----:B------:R-:W-:-:S05]  /*2eb0*/  @P2 SHF.L.U32 R72, R72, 0x10, RZ ;  /* 0x0000001048482819 */ /* 0x000fca00000006ff */
[----:B------:R-:W-:-:S07]  /*2ec0*/  @P2 FADD.FTZ R157, R157, R72 ;  /* 0x000000489d9d2221 */ /* 0x000fce0000010000 */
.L_x_276:
[----:B------:R-:W-:-:S04]  /*2ed0*/  F2FP.BF16.F32.PACK_AB R72, RZ, R157 ;  /* 0x0000009dff48723e */ /* 0x000fc800000010ff */
[----:B------:R-:W-:-:S07]  /*2ee0*/  PRMT R61, R61, 0x5410, R72 ;  /* 0x000054103d3d7816 */ /* 0x000fce0000000048 */
.L_x_277:
        /* <DEDUP_REMOVED lines=8> */
.L_x_279:
[----:B-----5:R-:W-:-:S05]  /*2f70*/  SHF.L.U32 R73, R58, 0x10, RZ ;  /* 0x000000103a497819 */ /* 0x020fca00000006ff */
[----:B------:R-:W-:Y:S01]  /*2f80*/  FADD.FTZ R156, R73, R156 ;  /* 0x0000009c499c7221 */ /* 0x000fe20000010000 */
[----:B------:R-:W-:Y:S06]  /*2f90*/  BRA `(.L_x_280) ;  /* 0x0000000000107947 */ /* 0x000fec0003800000 */
.L_x_278:
[----:B-----5:R-:W-:-:S05]  /*2fa0*/  SHF.L.U32 R73, R54, 0x10, RZ ;  /* 0x0000001036497819 */ /* 0x020fca00000006ff */
[----:B------:R-:W-:Y:S01]  /*2fb0*/  FADD.FTZ R156, R73, R156 ;  /* 0x0000009c499c7221 */ /* 0x000fe20000010000 */
[----:B------:R-:W-:-:S04]  /*2fc0*/  @P2 IMAD.U32 R73, R58, 0x10000, RZ ;  /* 0x000100003a492824 */ /* 0x000fc800078e00ff */
[----:B------:R-:W-:-:S07]  /*2fd0*/  @P2 FADD.FTZ R156, R73, R156 ;  /* 0x0000009c499c2221 */ /* 0x000fce0000010000 */
.L_x_280:
[----:B------:R-:W-:-:S04]  /*2fe0*/  F2FP.BF16.F32.PACK_AB R72, RZ, R156 ;  /* 0x0000009cff48723e */ /* 0x000fc800000010ff */
[----:B------:R-:W-:-:S07]  /*2ff0*/  PRMT R62, R72, 0x7610, R62 ;  /* 0x00007610483e7816 */ /* 0x000fce000000003e */
.L_x_281:
[----:B------:R-:W-:Y:S01]  /*3000*/  SHF.L.U32 R159, R74, 0x10, RZ ;  /* 0x000000104a9f7819 */ /* 0x000fe200000006ff */
[----:B------:R-:W-:Y:S06]  /*3010*/  @P3 BRA `(.L_x_282) ;  /* 0x0000000000243947 */ /* 0x000fec0003800000 */
[----:B------:R-:W-:-:S04]  /*3020*/  ISETP.NE.U32.AND P4, PT, RZ, UR18, PT ;  /* 0x00000012ff007c0c */ /* 0x000fc8000bf85070 */
[----:B------:R-:W-:-:S13]  /*3030*/  ISETP.NE.AND.EX P4, PT, RZ, UR19, PT, P4 ;  /* 0x00000013ff007c0c */ /* 0x000fda000bf85340 */
[----:B------:R-:W-:Y:S05]  /*3040*/  @P4 BRA `(.L_x_283) ;  /* 0x0000000000084947 */ /* 0x000fea0003800000 */
[----:B------:R-:W-:Y:S05]  /*3050*/  @P0 BRA `(.L_x_284) ;  /* 0x00000000002c0947 */ /* 0x000fea0003800000 */
[----:B------:R-:W-:Y:S05]  /*3060*/  BRA `(.L_x_285) ;  /* 0x0000000000307947 */ /* 0x000fea0003800000 */
.L_x_283:
[----:B-----5:R-:W-:-:S04]  /*3070*/  PRMT R72, R58, 0x7632, R72 ;  /* 0x000076323a487816 */ /* 0x020fc80000000048 */
[----:B------:R-:W-:-:S05]  /*3080*/  SHF.L.U32 R72, R72, 0x10, RZ ;  /* 0x0000001048487819 */ /* 0x000fca00000006ff */
[----:B------:R-:W-:Y:S01]  /*3090*/  FADD.FTZ R159, R159, R72 ;  /* 0x000000489f9f7221 */ /* 0x000fe20000010000 */
[----:B------:R-:W-:Y:S06]  /*30a0*/  BRA `(.L_x_284) ;  /* 0x0000000000187947 */ /* 0x000fec0003800000 */
.L_x_282:
[----:B-----5:R-:W-:-:S05]  /*30b0*/  PRMT R72, R54, 0x7632, R72 ;  /* 0x0000763236487816 */ /* 0x020fca0000000048 */
[----:B------:R-:W-:-:S04]  /*30c0*/  IMAD.U32 R72, R72, 0x10000, RZ ;  /* 0x0001000048487824 */ /* 0x000fc800078e00ff */
[--C-:B------:R-:W-:Y:S01]  /*30d0*/  FADD.FTZ R159, R159, R72.reuse ;  /* 0x000000489f9f7221 */ /* 0x100fe20000010000 */
[----:B------:R-:W-:-:S04]  /*30e0*/  @P2 PRMT R72, R58, 0x7632, R72 ;  /* 0x000076323a482816 */ /* 0x000fc80000000048 */
[----:B------:R-:W-:-:S05]  /*30f0*/  @P2 SHF.L.U32 R72, R72, 0x10, RZ ;  /* 0x0000001048482819 */ /* 0x000fca00000006ff */
[----:B------:R-:W-:-:S07]  /*3100*/  @P2 FADD.FTZ R159, R159, R72 ;  /* 0x000000489f9f2221 */ /* 0x000fce0000010000 */
.L_x_284:
[----:B------:R-:W-:-:S04]  /*3110*/  F2FP.BF16.F32.PACK_AB R72, RZ, R159 ;  /* 0x0000009fff48723e */ /* 0x000fc800000010ff */
[----:B------:R-:W-:-:S07]  /*3120*/  PRMT R62, R62, 0x5410, R72 ;  /* 0x000054103e3e7816 */ /* 0x000fce0000000048 */
.L_x_285:
        /* <DEDUP_REMOVED lines=8> */
.L_x_287:
[----:B-----5:R-:W-:-:S04]  /*31b0*/  IMAD.U32 R73, R59, 0x10000, RZ ;  /* 0x000100003b497824 */ /* 0x020fc800078e00ff */
[----:B------:R-:W-:Y:S01]  /*31c0*/  FADD.FTZ R158, R73, R158 ;  /* 0x0000009e499e7221 */ /* 0x000fe20000010000 */
[----:B------:R-:W-:Y:S06]  /*31d0*/  BRA `(.L_x_288) ;  /* 0x0000000000107947 */ /* 0x000fec0003800000 */
.L_x_286:
[----:B-----5:R-:W-:-:S05]  /*31e0*/  SHF.L.U32 R73, R55, 0x10, RZ ;  /* 0x0000001037497819 */ /* 0x020fca00000006ff */
[----:B------:R-:W-:Y:S01]  /*31f0*/  FADD.FTZ R158, R73, R158 ;  /* 0x0000009e499e7221 */ /* 0x000fe20000010000 */
[----:B------:R-:W-:-:S05]  /*3200*/  @P2 SHF.L.U32 R73, R59, 0x10, RZ ;  /* 0x000000103b492819 */ /* 0x000fca00000006ff */
[----:B------:R-:W-:-:S07]  /*3210*/  @P2 FADD.FTZ R158, R73, R158 ;  /* 0x0000009e499e2221 */ /* 0x000fce0000010000 */
.L_x_288:
[----:B------:R-:W-:-:S04]  /*3220*/  F2FP.BF16.F32.PACK_AB R72, RZ, R158 ;  /* 0x0000009eff48723e */ /* 0x000fc800000010ff */
[----:B------:R-:W-:-:S07]  /*3230*/  PRMT R63, R72, 0x7610, R63 ;  /* 0x00007610483f7816 */ /* 0x000fce000000003f */
.L_x_289:
[----:B------:R-:W-:Y:S01]  /*3240*/  IMAD.U32 R160, R75, 0x10000, RZ ;  /* 0x000100004ba07824 */ /* 0x000fe200078e00ff */
[----:B------:R-:W-:Y:S06]  /*3250*/  @P3 BRA `(.L_x_290) ;  /* 0x0000000000243947 */ /* 0x000fec0003800000 */
[----:B------:R-:W-:-:S04]  /*3260*/  ISETP.NE.U32.AND P2, PT, RZ, UR18, PT ;  /* 0x00000012ff007c0c */ /* 0x000fc8000bf45070 */
[----:B------:R-:W-:-:S13]  /*3270*/  ISETP.NE.AND.EX P2, PT, RZ, UR19, PT, P2 ;  /* 0x00000013ff007c0c */ /* 0x000fda000bf45320 */
[----:B------:R-:W-:Y:S05]  /*3280*/  @P2 BRA `(.L_x_291) ;  /* 0x0000000000082947 */ /* 0x000fea0003800000 */
[----:B------:R-:W-:Y:S05]  /*3290*/  @P0 BRA `(.L_x_292) ;  /* 0x00000000002c0947 */ /* 0x000fea0003800000 */
[----:B------:R-:W-:Y:S05]  /*32a0*/  BRA `(.L_x_293) ;  /* 0x0000000000307947 */ /* 0x000fea0003800000 */
.L_x_291:
[----:B-----5:R-:W-:-:S04]  /*32b0*/  PRMT R72, R59, 0x7632, R72 ;  /* 0x000076323b487816 */ /* 0x020fc80000000048 */
[----:B------:R-:W-:-:S05]  /*32c0*/  SHF.L.U32 R73, R72, 0x10, RZ ;  /* 0x0000001048497819 */ /* 0x000fca00000006ff */
[----:B------:R-:W-:Y:S01]  /*32d0*/  FADD.FTZ R160, R160, R73 ;  /* 0x00000049a0a07221 */ /* 0x000fe20000010000 */
[----:B------:R-:W-:Y:S06]  /*32e0*/  BRA `(.L_x_292) ;  /* 0x0000000000187947 */ /* 0x000fec0003800000 */
.L_x_290:
[----:B-----5:R-:W-:-:S04]  /*32f0*/  PRMT R72, R55, 0x7632, R72 ;  /* 0x0000763237487816 */ /* 0x020fc80000000048 */
[----:B------:R-:W-:Y:S02]  /*3300*/  SHF.L.U32 R73, R72, 0x10, RZ ;  /* 0x0000001048497819 */ /* 0x000fe400000006ff */
[----:B------:R-:W-:-:S03]  /*3310*/  @P2 PRMT R72, R59, 0x7632, R72 ;  /* 0x000076323b482816 */ /* 0x000fc60000000048 */
[----:B------:R-:W-:Y:S02]  /*3320*/  FADD.FTZ R160, R160, R73 ;  /* 0x00000049a0a07221 */ /* 0x000fe40000010000 */
[----:B------:R-:W-:-:S04]  /*3330*/  @P2 IMAD.U32 R73, R72, 0x10000, RZ ;  /* 0x0001000048492824 */ /* 0x000fc800078e00ff */
[----:B------:R-:W-:-:S07]  /*3340*/  @P2 FADD.FTZ R160, R160, R73 ;  /* 0x00000049a0a02221 */ /* 0x000fce0000010000 */
.L_x_292:
[----:B------:R-:W-:-:S04]  /*3350*/  F2FP.BF16.F32.PACK_AB R72, RZ, R160 ;  /* 0x000000a0ff48723e */ /* 0x000fc800000010ff */
[----:B------:R-:W-:-:S07]  /*3360*/  PRMT R63, R63, 0x5410, R72 ;  /* 0x000054103f3f7816 */ /* 0x000fce0000000048 */
.L_x_293:
[----:B------:R-:W-:Y:S01]  /*3370*/  FADD.FTZ R75, RZ, R139 ;  /* 0x0000008bff4b7221 */ /* 0x000fe20000010000 */
[----:B------:R-:W0:Y:S01]  /*3380*/  @P0 LDC.64 R72, c[0x0][0x238] ;  /* 0x00008e00ff480b82 */ /* 0x000e220000000a00 */
[----:B------:R-:W-:Y:S01]  /*3390*/  UMOV UR6, 0xffffffff ;  /* 0xffffffff00067882 */ /* 0x000fe20000000000 */
[----:B------:R-:W-:Y:S01]  /*33a0*/  ISETP.NE.AND P3, PT, R90, RZ, PT ;  /* 0x000000ff5a00720c */ /* 0x000fe20003f65270 */
[----:B------:R-:W-:-:S04]  /*33b0*/  FADD.FTZ R75, R75, R146 ;  /* 0x000000924b4b7221 */ /* 0x000fc80000010000 */
[----:B------:R-:W-:-:S04]  /*33c0*/  FADD.FTZ R74, R75, R138 ;  /* 0x0000008a4b4a7221 */ /* 0x000fc80000010000 */
[----:B------:R-:W-:-:S04]  /*33d0*/  FADD.FTZ R74, R74, R145 ;  /* 0x000000914a4a7221 */ /* 0x000fc80000010000 */
[----:B------:R-:W-:-:S04]  /*33e0*/  FADD.FTZ R75, R74, R137 ;  /* 0x000000894a4b7221 */ /* 0x000fc80000010000 */
[----:B------:R-:W-:-:S04]  /*33f0*/  FADD.FTZ R75, R75, R144 ;  /* 0x000000904b4b7221 */ /* 0x000fc80000010000 */
[----:B------:R-:W-:Y:S01]  /*3400*/  FADD.FTZ R74, R75, R136 ;  /* 0x000000884b4a7221 */ /* 0x000fe20000010000 */
[----:B0-----:R-:W-:-:S03]  /*3410*/  @P0 LEA R72, P2, R80, R72, 0x4 ;  /* 0x0000004850480211 */ /* 0x001fc600078420ff */
[----:B------:R-:W-:Y:S01]  /*3420*/  FADD.FTZ R74, R74, R143 ;  /* 0x0000008f4a4a7221 */ /* 0x000fe20000010000 */
[----:B------:R-:W-:Y:S02]  /*3430*/  @P0 LEA.HI.X R73, R80, R73, RZ, 0x4, P2 ;  /* 0x0000004950490211 */ /* 0x000fe400010f24ff */
[----:B------:R-:W-:Y:S01]  /*3440*/  LOP3.LUT P2, RZ, R152, 0xff, RZ, 0xc0, !PT ;  /* 0x000000ff98ff7812 */ /* 0x000fe2000784c0ff */
[----:B------:R-:W-:Y:S02]  /*3450*/  FADD.FTZ R75, R74, R81 ;  /* 0x000000514a4b7221 */ /* 0x000fe40000010000 */
[----:B------:R0:W-:Y:S02]  /*3460*/  @P0 STG.E.128 desc[UR4][R72.64], R60 ;  /* 0x0000003c48000986 */ /* 0x0001e4000c101d04 */
[----:B------:R-:W-:-:S04]  /*3470*/  FADD.FTZ R74, R75, R132 ;  /* 0x000000844b4a7221 */ /* 0x000fc80000010000 */
[----:B------:R-:W-:-:S04]  /*3480*/  FADD.FTZ R74, R74, R79 ;  /* 0x0000004f4a4a7221 */ /* 0x000fc80000010000 */
[----:B0-----:R-:W-:Y:S02]  /*3490*/  FADD.FTZ R73, R74, R83 ;  /* 0x000000534a497221 */ /* 0x001fe40000010000 */
[----:B------:R-:W0:Y:S02]  /*34a0*/  S2R R74, SR_TID.X ;  /* 0x00000000004a7919 */ /* 0x000e240000002100 */
[----:B------:R-:W-:-:S04]  /*34b0*/  FADD.FTZ R72, R73, R82 ;  /* 0x0000005249487221 */ /* 0x000fc80000010000 */
[----:B------:R-:W-:-:S04]  /*34c0*/  FADD.FTZ R73, R72, R135 ;  /* 0x0000008748497221 */ /* 0x000fc80000010000 */
[----:B------:R-:W-:-:S04]  /*34d0*/  FADD.FTZ R73, R73, R134 ;  /* 0x0000008649497221 */ /* 0x000fc80000010000 */
[----:B------:R-:W-:-:S04]  /*34e0*/  FADD.FTZ R72, R73, R140 ;  /* 0x0000008c49487221 */ /* 0x000fc80000010000 */
[----:B------:R-:W-:-:S04]  /*34f0*/  FADD.FTZ R72, R72, R133 ;  /* 0x0000008548487221 */ /* 0x000fc80000010000 */
[----:B------:R-:W-:-:S04]  /*3500*/  FADD.FTZ R73, R72, R141 ;  /* 0x0000008d48497221 */ /* 0x000fc80000010000 */
[----:B------:R-:W-:-:S04]  /*3510*/  FADD.FTZ R73, R73, R142 ;  /* 0x0000008e49497221 */ /* 0x000fc80000010000 */
[----:B------:R-:W-:Y:S01]  /*3520*/  FADD.FTZ R72, R73, R148 ;  /* 0x0000009449487221 */ /* 0x000fe20000010000 */
[----:B0-----:R-:W-:-:S03]  /*3530*/  SHF.R.U32.HI R74, RZ, 0x5, R74 ;  /* 0x00000005ff4a7819 */ /* 0x001fc6000001164a */
[----:B------:R-:W-:Y:S01]  /*3540*/  FADD.FTZ R73, R72, R147 ;  /* 0x0000009348497221 */ /* 0x000fe20000010000 */
[----:B------:R-:W-:-:S03]  /*3550*/  LOP3.LUT R74, R74, 0x7fffffc, RZ, 0xc0, !PT ;  /* 0x07fffffc4a4a7812 */ /* 0x000fc600078ec0ff */
[----:B------:R-:W-:Y:S01]  /*3560*/  FADD.FTZ R72, R73, R150 ;  /* 0x0000009649487221 */ /* 0x000fe20000010000 */
[----:B------:R-:W-:-:S03]  /*3570*/  SEL R74, R91, R74, !P2 ;  /* 0x0000004a5b4a7207 */ /* 0x000fc60005000000 */
[----:B------:R-:W-:-:S04]  /*3580*/  FADD.FTZ R72, R72, R149 ;  /* 0x0000009548487221 */ /* 0x000fc80000010000 */
        /* <DEDUP_REMOVED lines=20> */
[----:B------:R-:W-:-:S04]  /*36d0*/  FMUL.FTZ R72, R72, 0.0009765625 ;  /* 0x3a80000048487820 */ /* 0x000fc80000410000 */
[C---:B------:R-:W-:Y:S01]  /*36e0*/  FADD.FTZ R73, -R72.reuse, R139 ;  /* 0x0000008b48497221 */ /* 0x040fe20000010100 */
[----:B------:R-:W-:-:S03]  /*36f0*/  FADD.FTZ R152, -R72, R146 ;  /* 0x0000009248987221 */ /* 0x000fc60000010100 */
[----:B------:R-:W-:-:S04]  /*3700*/  FFMA.FTZ R73, R73, R73, RZ ;  /* 0x0000004949497223 */ /* 0x000fc800000100ff */
[----:B------:R-:W-:Y:S01]  /*3710*/  FFMA.FTZ R73, R152, R152, R73 ;  /* 0x0000009898497223 */ /* 0x000fe20000010049 */
[----:B------:R-:W-:-:S04]  /*3720*/  FADD.FTZ R152, -R72, R138 ;  /* 0x0000008a48987221 */ /* 0x000fc80000010100 */
        /* <DEDUP_REMOVED lines=58> */
[----:B------:R-:W-:-:S05]  /*3ad0*/  FFMA.FTZ R162, R152, R152, R73 ;  /* 0x0000009898a27223 */ /* 0x000fca0000010049 */
        /* <DEDUP_REMOVED lines=9> */
.L_x_306:
[----:B------:R-:W2:Y:S01]  /*3b70*/  @!P3 S2R R152, SR_CgaCtaId ;  /* 0x000000000098b919 */ /* 0x000ea20000008800 */
[----:B------:R-:W-:Y:S01]  /*3b80*/  ISETP.GT.U32.AND P4, PT, R90, 0x3, PT ;  /* 0x000000035a00780c */ /* 0x000fe20003f84070 */
[----:B-1----:R-:W-:Y:S01]  /*3b90*/  FADD.FTZ R73, R165, R73 ;  /* 0x00000049a5497221 */ /* 0x002fe20000010000 */
[----:B------:R-:W-:Y:S01]  /*3ba0*/  @!P3 MOV R75, 0x400 ;  /* 0x00000400004bb802 */ /* 0x000fe20000000f00 */
[----:B------:R-:W-:Y:S05]  /*3bb0*/  WARPSYNC.ALL ;  /* 0x0000000000007948 */ /* 0x000fea0003800000 */
[----:B------:R-:W-:-:S05]  /*3bc0*/  HFMA2.MMA R162, -RZ, RZ, 0, 0 ;  /* 0x00000000ffa27435 */ /* 0x000fca00000001ff */
[----:B------:R-:W1:Y:S01]  /*3bd0*/  @!P4 S2R R161, SR_CgaCtaId ;  /* 0x0000000000a1c919 */ /* 0x000e620000008800 */
[----:B------:R-:W-:-:S05]  /*3be0*/  @!P4 IMAD.MOV.U32 R162, RZ, RZ, 0x400 ;  /* 0x00000400ffa2c424 */ /* 0x000fca00078e00ff */
[----:B------:R-:W-:Y:S01]  /*3bf0*/  SHFL.DOWN PT, R163, R162, 0x2, 0x1f ;  /* 0x08401f00a2a37f89 */ /* 0x000fe200000e0000 */
[----:B--2---:R-:W-:Y:S02]  /*3c00*/  @!P3 LEA R152, R152, R75, 0x18 ;  /* 0x0000004b9898b211 */ /* 0x004fe400078ec0ff */
[----:B------:R-:W-:Y:S01]  /*3c10*/  @!P3 IADD3 R75, R131, R74, RZ ;  /* 0x0000004a834bb210 */ /* 0x000fe20007ffe0ff */
[----:B------:R-:W-:-:S03]  /*3c20*/  @!P4 IMAD.IADD R74, R90, 0x1, R74 ;  /* 0x000000015a4ac824 */ /* 0x000fc600078e024a */
[----:B------:R-:W-:Y:S02]  /*3c30*/  @!P3 LEA R75, R75, R152, 0x3 ;  /* 0x000000984b4bb211 */ /* 0x000fe400078e18ff */
[----:B------:R-:W-:-:S03]  /*3c40*/  @!P4 MOV R152, 0x400 ;  /* 0x000004000098c802 */ /* 0x000fc60000000f00 */
[----:B------:R2:W-:Y:S01]  /*3c50*/  @!P3 STS.64 [R75], R72 ;  /* 0x000000484b00b388 */ /* 0x0005e20000000a00 */
[----:B------:R-:W-:Y:S01]  /*3c60*/  BAR.SYNC.DEFER_BLOCKING 0x0 ;  /* 0x0000000000007b1d */ /* 0x000fe20000010000 */
[----:B-1----:R-:W-:Y:S02]  /*3c70*/  @!P4 LEA R161, R161, R152, 0x18 ;  /* 0x00000098a1a1c211 */ /* 0x002fe400078ec0ff */
[----:B------:R-:W-:Y:S02]  /*3c80*/  LOP3.LUT P3, RZ, R131, 0x1f, R0, 0xf8, !PT ;  /* 0x0000001f83ff7812 */ /* 0x000fe4000786f800 */
[----:B------:R-:W-:Y:S02]  /*3c90*/  @!P4 LEA R152, R74, R161, 0x3 ;  /* 0x000000a14a98c211 */ /* 0x000fe400078e18ff */
[----:B------:R-:W-:Y:S02]  /*3ca0*/  I2FP.F32.S32 R161, R162 ;  /* 0x000000a200a17245 */ /* 0x000fe40000201400 */
[----:B--2---:R-:W-:-:S06]  /*3cb0*/  CS2R R72, SRZ ;  /* 0x0000000000487805 */ /* 0x004fcc000001ff00 */
[----:B------:R-:W1:Y:S04]  /*3cc0*/  @!P4 LDS.64 R72, [R152] ;  /* 0x000000009848c984 */ /* 0x000e680000000a00 */
[----:B-1----:R-:W1:Y:S02]  /*3cd0*/  SHFL.DOWN PT, R75, R72, 0x2, 0x1f ;  /* 0x08401f00484b7f89 */ /* 0x002e6400000e0000 */
[----:B-1----:R-:W-:-:S04]  /*3ce0*/  FADD.FTZ R74, -R75, R72 ;  /* 0x000000484b4a7221 */ /* 0x002fc80000010100 */
[----:B------:R-:W-:Y:S01]  /*3cf0*/  FMUL.FTZ R164, R74, R74 ;  /* 0x0000004a4aa47220 */ /* 0x000fe20000410000 */
[----:B------:R-:W-:Y:S02]  /*3d00*/  IADD3 R74, R163, R162, RZ ;  /* 0x000000a2a34a7210 */ /* 0x000fe40007ffe0ff */
[----:B------:R-:W-:Y:S01]  /*3d10*/  I2FP.F32.S32 R163, R163 ;  /* 0x000000a300a37245 */ /* 0x000fe20000201400 */
[----:B------:R-:W-:-:S04]  /*3d20*/  FMUL.FTZ R164, R164, R161 ;  /* 0x000000a1a4a47220 */ /* 0x000fc80000410000 */
[-C--:B------:R-:W-:Y:S01]  /*3d30*/  FMUL.FTZ R152, R164, R163.reuse ;  /* 0x000000a3a4987220 */ /* 0x080fe20000410000 */
[----:B------:R-:W-:Y:S02]  /*3d40*/  FMUL.FTZ R164, R75, R163 ;  /* 0x000000a34ba47220 */ /* 0x000fe40000410000 */
[----:B------:R-:W-:Y:S02]  /*3d50*/  SHFL.DOWN PT, R163, R74, 0x1, 0x1f ;  /* 0x08201f004aa37f89 */ /* 0x000fe400000e0000 */
[----:B------:R-:W-:Y:S02]  /*3d60*/  FFMA.FTZ R164, R161, R72, R164 ;  /* 0x00000048a1a47223 */ /* 0x000fe400000100a4 */
[----:B------:R-:W1:Y:S02]  /*3d70*/  SHFL.DOWN PT, R72, R73, 0x2, 0x1f ;  /* 0x08401f0049487f89 */ /* 0x000e6400000e0000 */
[----:B-1----:R-:W-:Y:S01]  /*3d80*/  FADD.FTZ R162, R72, R73 ;  /* 0x0000004948a27221 */ /* 0x002fe20000010000 */
[----:B------:R-:W-:-:S04]  /*3d90*/  I2FP.F32.S32 R72, R74 ;  /* 0x0000004a00487245 */ /* 0x000fc80000201400 */
[----:B------:R-:W1:Y:S02]  /*3da0*/  MUFU.RCP R75, R72 ;  /* 0x00000048004b7308 */ /* 0x000e640000001000 */
[C---:B-1----:R-:W-:Y:S01]  /*3db0*/  FFMA.FTZ R152, R75.reuse, R152, R162 ;  /* 0x000000984b987223 */ /* 0x042fe200000100a2 */
[----:B------:R-:W-:Y:S01]  /*3dc0*/  FMUL.FTZ R75, R75, R164 ;  /* 0x000000a44b4b7220 */ /* 0x000fe20000410000 */
[----:B------:R-:W-:-:S04]  /*3dd0*/  PRMT R164, R38, 0x7632, R164 ;  /* 0x0000763226a47816 */ /* 0x000fc800000000a4 */
[----:B------:R-:W1:Y:S02]  /*3de0*/  SHFL.DOWN PT, R162, R75, 0x1, 0x1f ;  /* 0x08201f004ba27f89 */ /* 0x000e6400000e0000 */
[----:B-1----:R-:W-:-:S04]  /*3df0*/  FADD.FTZ R161, R75, -R162 ;  /* 0x800000a24ba17221 */ /* 0x002fc80000010000 */
[----:B0-----:R-:W-:Y:S01]  /*3e00*/  FMUL.FTZ R165, R161, R161 ;  /* 0x000000a1a1a57220 */ /* 0x001fe20000410000 */
[-C--:B------:R-:W-:Y:S02]  /*3e10*/  IADD3 R161, R74, R163.reuse, RZ ;  /* 0x000000a34aa17210 */ /* 0x080fe40007ffe0ff */
[----:B------:R-:W-:Y:S01]  /*3e20*/  I2FP.F32.S32 R163, R163 ;  /* 0x000000a300a37245 */ /* 0x000fe20000201400 */
[----:B------:R-:W-:Y:S01]  /*3e30*/  FMUL.FTZ R73, R72, R165 ;  /* 0x000000a548497220 */ /* 0x000fe20000410000 */
[----:B------:R-:W-:Y:S01]  /*3e40*/  I2FP.F32.S32 R161, R161 ;  /* 0x000000a100a17245 */ /* 0x000fe20000201400 */
[----:B------:R-:W0:Y:S02]  /*3e50*/  LDC R74, c[0x0][0x2d8] ;  /* 0x0000b600ff4a7b82 */ /* 0x000e240000000800 */
[-C--:B------:R-:W-:Y:S01]  /*3e60*/  FMUL.FTZ R73, R73, R163.reuse ;  /* 0x000000a349497220 */ /* 0x080fe20000410000 */
[----:B------:R-:W-:-:S04]  /*3e70*/  FMUL.FTZ R163, R162, R163 ;  /* 0x000000a3a2a37220 */ /* 0x000fc80000410000 */
[----:B------:R-:W-:Y:S02]  /*3e80*/  FFMA.FTZ R165, R72, R75, R163 ;  /* 0x0000004b48a57223 */ /* 0x000fe400000100a3 */
[----:B------:R-:W1:Y:S01]  /*3e90*/  SHFL.DOWN PT, R163, R152, 0x1, 0x1f ;  /* 0x08201f0098a37f89 */ /* 0x000e6200000e0000 */
[----:B------:R-:W2:Y:S02]  /*3ea0*/  MUFU.RCP R72, R161 ;  /* 0x000000a100487308 */ /* 0x000ea40000001000 */
[----:B--2---:R-:W-:Y:S01]  /*3eb0*/  FMUL.FTZ R75, R72, R165 ;  /* 0x000000a5484b7220 */ /* 0x004fe20000410000 */
[----:B-1----:R-:W-:-:S05]  /*3ec0*/  FADD.FTZ R163, R152, R163 ;  /* 0x000000a398a37221 */ /* 0x002fca0000010000 */
[----:B------:R-:W1:Y:S01]  /*3ed0*/  SHFL.IDX PT, R75, R75, RZ, 0x1f ;  /* 0x00001fff4b4b7589 */ /* 0x000e6200000e0000 */
[----:B------:R-:W-:Y:S02]  /*3ee0*/  FFMA.FTZ R163, R72, R73, R163 ;  /* 0x0000004948a37223 */ /* 0x000fe400000100a3 */
[----:B------:R-:W2:Y:S04]  /*3ef0*/  @!P3 LDC.64 R72, c[0x0][0x250] ;  /* 0x00009400ff48bb82 */ /* 0x000ea80000000a00 */
[----:B------:R-:W0:Y:S01]  /*3f00*/  SHFL.IDX PT, R163, R163, RZ, 0x1f ;  /* 0x00001fffa3a37589 */ /* 0x000e2200000e0000 */
[----:B-1----:R-:W-:Y:S01]  /*3f10*/  FMUL.FTZ R152, R75, R75 ;  /* 0x0000004b4b987220 */ /* 0x002fe20000410000 */
[----:B--2---:R-:W-:-:S04]  /*3f20*/  @!P3 IMAD.WIDE R72, R92, 0x4, R72 ;  /* 0x000000045c48b825 */ /* 0x004fc800078e0248 */
[----:B------:R-:W-:Y:S01]  /*3f30*/  FSEL R161, R152, RZ, P5 ;  /* 0x000000ff98a17208 */ /* 0x000fe20002800000 */
[----:B0-----:R-:W-:Y:S01]  /*3f40*/  FFMA.FTZ R74, R163, UR8, R74 ;  /* 0x00000008a34a7c23 */ /* 0x001fe2000801004a */
[----:B------:R0:W-:Y:S03]  /*3f50*/  @!P3 STG.E desc[UR4][R72.64], R75 ;  /* 0x0000004b4800b986 */ /* 0x0001e6000c101904 */
[----:B------:R-:W-:Y:S01]  /*3f60*/  FADD.FTZ R74, R74, R161 ;  /* 0x000000a14a4a7221 */ /* 0x000fe20000010000 */
[----:B------:R-:W-:-:S03]  /*3f70*/  FSEL R161, R75, RZ, !P5 ;  /* 0x000000ff4ba17208 */ /* 0x000fc60006800000 */
[----:B------:R-:W1:Y:S02]  /*3f80*/  MUFU.RSQ R152, R74 ;  /* 0x0000004a00987308 */ /* 0x000e640000001400 */
[C---:B------:R-:W-:Y:S01]  /*3f90*/  FADD.FTZ R139, -R161.reuse, R139 ;  /* 0x0000008ba18b7221 */ /* 0x040fe20000010100 */
[C---:B------:R-:W-:Y:S01]  /*3fa0*/  FADD.FTZ R163, -R161.reuse, R146 ;  /* 0x00000092a1a37221 */ /* 0x040fe20000010100 */
[C---:B------:R-:W-:Y:S01]  /*3fb0*/  FADD.FTZ R145, -R161.reuse, R145 ;  /* 0x00000091a1917221 */ /* 0x040fe20000010100 */
[----:B0-----:R-:W0:Y:S01]  /*3fc0*/  @!P3 LDC.64 R72, c[0x0][0x258] ;  /* 0x00009600ff48bb82 */ /* 0x001e220000000a00 */
[C---:B------:R-:W-:Y:S01]  /*3fd0*/  PRMT R75, R48.reuse, 0x7632, R75 ;  /* 0x00007632304b7816 */ /* 0x040fe2000000004b */
[C---:B------:R-:W-:Y:S01]  /*3fe0*/  FADD.FTZ R137, -R161.reuse, R137 ;  /* 0x00000089a1897221 */ /* 0x040fe20000010100 */
[C---:B------:R-:W-:Y:S01]  /*3ff0*/  FADD.FTZ R83, -R161.reuse, R83 ;  /* 0x00000053a1537221 */ /* 0x040fe20000010100 */
[C---:B------:R-:W-:Y:S01]  /*4000*/  FADD.FTZ R135, -R161.reuse, R135 ;  /* 0x00000087a1877221 */ /* 0x040fe20000010100 */
[----:B------:R-:W-:Y:S01]  /*4010*/  FADD.FTZ R155, -R161, R155 ;  /* 0x0000009ba19b7221 */ /* 0x000fe20000010100 */
[----:B------:R-:W-:Y:S01]  /*4020*/  IMAD.U32 R165, R75, 0x10000, RZ ;  /* 0x000100004ba57824 */ /* 0x000fe200078e00ff */
[----:B------:R-:W-:Y:S01]  /*4030*/  SHF.L.U32 R75, R48, 0x10, RZ ;  /* 0x00000010304b7819 */ /* 0x000fe200000006ff */
[C---:B------:R-:W-:Y:S01]  /*4040*/  FADD.FTZ R157, -R161.reuse, R157 ;  /* 0x0000009da19d7221 */ /* 0x040fe20000010100 */
[C---:B-1----:R-:W-:Y:S01]  /*4050*/  FMUL.FTZ R146, R152.reuse, R139 ;  /* 0x0000008b98927220 */ /* 0x042fe20000410000 */
[C---:B------:R-:W-:Y:S01]  /*4060*/  FMUL.FTZ R162, R152.reuse, R163 ;  /* 0x000000a398a27220 */ /* 0x040fe20000410000 */
[C---:B------:R-:W-:Y:S01]  /*4070*/  FADD.FTZ R139, -R161.reuse, R138 ;  /* 0x0000008aa18b7221 */ /* 0x040fe20000010100 */
[----:B------:R-:W-:Y:S01]  /*4080*/  FMUL.FTZ R138, R152, R145 ;  /* 0x00000091988a7220 */ /* 0x000fe20000410000 */
[----:B------:R-:W-:Y:S01]  /*4090*/  FFMA.FTZ R75, R146, R75, R3 ;  /* 0x0000004b924b7223 */ /* 0x000fe20000010003 */
[----:B------:R-:W-:Y:S01]  /*40a0*/  FFMA.FTZ R74, R162, R165, R124 ;  /* 0x000000a5a24a7223 */ /* 0x000fe2000001007c */
[C---:B------:R-:W-:Y:S01]  /*40b0*/  FMUL.FTZ R139, R152.reuse, R139 ;  /* 0x0000008b988b7220 */ /* 0x040fe20000410000 */
[C---:B------:R-:W-:Y:S01]  /*40c0*/  FADD.FTZ R145, -R161.reuse, R144 ;  /* 0x00000090a1917221 */ /* 0x040fe20000010100 */
[C---:B------:R-:W-:Y:S01]  /*40d0*/  FMUL.FTZ R144, R152.reuse, R137 ;  /* 0x0000008998907220 */ /* 0x040fe20000410000 */
[C---:B------:R-:W-:Y:S01]  /*40e0*/  FADD.FTZ R163, -R161.reuse, R136 ;  /* 0x00000088a1a37221 */ /* 0x040fe20000010100 */
[----:B------:R-:W-:Y:S01]  /*40f0*/  FADD.FTZ R165, -R161, R143 ;  /* 0x0000008fa1a57221 */ /* 0x000fe20000010100 */
[----:B------:R-:W-:Y:S01]  /*4100*/  FMUL.FTZ R145, R152, R145 ;  /* 0x0000009198917220 */ /* 0x000fe20000410000 */
[----:B0-----:R-:W-:-:S04]  /*4110*/  @!P3 IMAD.WIDE R72, R92, 0x4, R72 ;  /* 0x000000045c48b825 */ /* 0x001fc800078e0248 */
[C---:B------:R-:W-:Y:S01]  /*4120*/  FMUL.FTZ R163, R152.reuse, R163 ;  /* 0x000000a398a37220 */ /* 0x040fe20000410000 */
[C---:B------:R-:W-:Y:S01]  /*4130*/  FMUL.FTZ R165, R152.reuse, R165 ;  /* 0x000000a598a57220 */ /* 0x040fe20000410000 */
[----:B------:R-:W-:Y:S01]  /*4140*/  SHF.L.U32 R143, R77, 0x4, RZ ;  /* 0x000000044d8f7819 */ /* 0x000fe200000006ff */
[C---:B------:R-:W-:Y:S01]  /*4150*/  FMUL.FTZ R83, R152.reuse, R83 ;  /* 0x0000005398537220 */ /* 0x040fe20000410000 */
[----:B------:R0:W-:Y:S01]  /*4160*/  @!P3 STG.E desc[UR4][R72.64], R152 ;  /* 0x000000984800b986 */ /* 0x0001e2000c101904 */
[----:B------:R-:W-:Y:S01]  /*4170*/  SHF.R.U32.HI R77, RZ, 0x1c, R77 ;  /* 0x0000001cff4d7819 */ /* 0x000fe2000001164d */
[----:B------:R-:W-:Y:S01]  /*4180*/  FMUL.FTZ R135, R152, R135 ;  /* 0x0000008798877220 */ /* 0x000fe20000410000 */
[----:B------:R-:W-:Y:S02]  /*4190*/  IADD3 R92, R92, UR14, RZ ;  /* 0x0000000e5c5c7c10 */ /* 0x000fe4000fffe0ff */
[----:B0-----:R-:W-:Y:S02]  /*41a0*/  PRMT R73, R49, 0x7632, R73 ;  /* 0x0000763231497816 */ /* 0x001fe40000000049 */
[----:B------:R-:W-:-:S02]  /*41b0*/  F2FP.BF16.F32.PACK_AB R72, R74, R75 ;  /* 0x0000004b4a48723e */ /* 0x000fc400000010ff */
[----:B------:R-:W-:Y:S01]  /*41c0*/  SHF.L.U32 R75, R73, 0x10, RZ ;  /* 0x00000010494b7819 */ /* 0x000fe200000006ff */
[----:B------:R-:W-:-:S04]  /*41d0*/  IMAD.U32 R73, R49, 0x10000, RZ ;  /* 0x0001000031497824 */ /* 0x000fc800078e00ff */
[----:B------:R-:W-:Y:S01]  /*41e0*/  FFMA.FTZ R74, R138, R75, R122 ;  /* 0x0000004b8a4a7223 */ /* 0x000fe2000001007a */
[----:B------:R-:W-:-:S05]  /*41f0*/  FFMA.FTZ R73, R139, R73, R4 ;  /* 0x000000498b497223 */ /* 0x000fca0000010004 */
[----:B------:R-:W-:Y:S02]  /*4200*/  F2FP.BF16.F32.PACK_AB R73, R74, R73 ;  /* 0x000000494a49723e */ /* 0x000fe400000010ff */
[----:B------:R-:W-:-:S04]  /*4210*/  PRMT R74, R50, 0x7632, R74 ;  /* 0x00007632324a7816 */ /* 0x000fc8000000004a */
[----:B------:R-:W-:Y:S02]  /*4220*/  SHF.L.U32 R75, R74, 0x10, RZ ;  /* 0x000000104a4b7819 */ /* 0x000fe400000006ff */
[----:B------:R-:W-:-:S03]  /*4230*/  SHF.L.U32 R74, R50, 0x10, RZ ;  /* 0x00000010324a7819 */ /* 0x000fc600000006ff */
[----:B------:R-:W-:Y:S02]  /*4240*/  FFMA.FTZ R75, R145, R75, R120 ;  /* 0x0000004b914b7223 */ /* 0x000fe40000010078 */
[----:B------:R-:W-:-:S05]  /*4250*/  FFMA.FTZ R74, R144, R74, R5 ;  /* 0x0000004a904a7223 */ /* 0x000fca0000010005 */
[----:B------:R-:W-:Y:S02]  /*4260*/  F2FP.BF16.F32.PACK_AB R74, R75, R74 ;  /* 0x0000004a4b4a723e */ /* 0x000fe400000010ff */
[----:B------:R-:W-:-:S05]  /*4270*/  PRMT R75, R51, 0x7632, R75 ;  /* 0x00007632334b7816 */ /* 0x000fca000000004b */
[----:B------:R-:W-:Y:S01]  /*4280*/  IMAD.U32 R136, R75, 0x10000, RZ ;  /* 0x000100004b887824 */ /* 0x000fe200078e00ff */
[----:B------:R-:W-:-:S03]  /*4290*/  SHF.L.U32 R75, R51, 0x10, RZ ;  /* 0x00000010334b7819 */ /* 0x000fc600000006ff */
[----:B------:R-:W-:Y:S02]  /*42a0*/  FFMA.FTZ R136, R165, R136, R118 ;  /* 0x00000088a5887223 */ /* 0x000fe40000010076 */
[----:B------:R-:W-:-:S05]  /*42b0*/  FFMA.FTZ R75, R163, R75, R6 ;  /* 0x0000004ba34b7223 */ /* 0x000fca0000010006 */
[----:B------:R-:W-:Y:S02]  /*42c0*/  F2FP.BF16.F32.PACK_AB R75, R136, R75 ;  /* 0x0000004b884b723e */ /* 0x000fe400000010ff */
[----:B------:R-:W-:-:S04]  /*42d0*/  IADD3 R136, P3, R143, UR10, RZ ;  /* 0x0000000a8f887c10 */ /* 0x000fc8000ff7e0ff */
[----:B------:R-:W-:-:S05]  /*42e0*/  IADD3.X R137, R77, UR11, RZ, P3, !PT ;  /* 0x0000000b4d897c10 */ /* 0x000fca0009ffe4ff */
[----:B------:R0:W-:Y:S02]  /*42f0*/  STG.E.128 desc[UR4][R136.64], R72 ;  /* 0x0000004888007986 */ /* 0x0001e4000c101d04 */
[----:B0-----:R-:W-:Y:S01]  /*4300*/  PRMT R72, R39, 0x7632, R72 ;  /* 0x0000763227487816 */ /* 0x001fe20000000048 */
[----:B------:R-:W-:-:S04]  /*4310*/  IMAD.U32 R136, R37, 0x10000, RZ ;  /* 0x0001000025887824 */ /* 0x000fc800078e00ff */
[----:B------:R-:W-:Y:S01]  /*4320*/  IMAD.U32 R73, R72, 0x10000, RZ ;  /* 0x0001000048497824 */ /* 0x000fe200078e00ff */
[----:B------:R-:W-:-:S03]  /*4330*/  SHF.L.U32 R72, R164, 0x10, RZ ;  /* 0x00000010a4487819 */ /* 0x000fc600000006ff */
[----:B------:R-:W-:Y:S01]  /*4340*/  FFMA.FTZ R164, R165, R73, R70 ;  /* 0x00000049a5a47223 */ /* 0x000fe20000010046 */
[----:B------:R-:W-:Y:S01]  /*4350*/  PRMT R73, R37, 0x7632, R73 ;  /* 0x0000763225497816 */ /* 0x000fe20000000049 */
[----:B------:R-:W-:Y:S01]  /*4360*/  FFMA.FTZ R145, R145, R72, R119 ;  /* 0x0000004891917223 */ /* 0x000fe20000010077 */
[----:B------:R-:W-:Y:S01]  /*4370*/  SHF.L.U32 R72, R39, 0x10, RZ ;  /* 0x0000001027487819 */ /* 0x000fe200000006ff */
[----:B------:R-:W-:Y:S01]  /*4380*/  IMAD.U32 R165, R38, 0x10000, RZ ;  /* 0x0001000026a57824 */ /* 0x000fe200078e00ff */
[----:B------:R-:W-:-:S03]  /*4390*/  SHF.L.U32 R73, R73, 0x10, RZ ;  /* 0x0000001049497819 */ /* 0x000fc600000006ff */
[----:B------:R-:W-:Y:S01]  /*43a0*/  FFMA.FTZ R163, R163, R72, R22 ;  /* 0x00000048a3a37223 */ /* 0x000fe20000010016 */
[----:B------:R-:W-:Y:S01]  /*43b0*/  PRMT R72, R36, 0x7632, R72 ;  /* 0x0000763224487816 */ /* 0x000fe20000000048 */
[----:B------:R-:W-:Y:S01]  /*43c0*/  FFMA.FTZ R73, R138, R73, R121 ;  /* 0x000000498a497223 */ /* 0x000fe20000010079 */
[----:B------:R-:W-:Y:S01]  /*43d0*/  FFMA.FTZ R138, R139, R136, R20 ;  /* 0x000000888b8a7223 */ /* 0x000fe20000010014 */
[----:B------:R-:W-:Y:S01]  /*43e0*/  SHF.L.U32 R136, R36, 0x10, RZ ;  /* 0x0000001024887819 */ /* 0x000fe200000006ff */
[----:B------:R-:W-:Y:S01]  /*43f0*/  FFMA.FTZ R144, R144, R165, R21 ;  /* 0x000000a590907223 */ /* 0x000fe20000010015 */
[----:B------:R-:W-:Y:S01]  /*4400*/  SHF.L.U32 R72, R72, 0x10, RZ ;  /* 0x0000001048487819 */ /* 0x000fe200000006ff */
[----:B------:R-:W-:Y:S01]  /*4410*/  FADD.FTZ R139, -R161, R132 ;  /* 0x00000084a18b7221 */ /* 0x000fe20000010100 */
[----:B------:R-:W-:Y:S01]  /*4420*/  F2FP.BF16.F32.PACK_AB R75, R164, R163 ;  /* 0x000000a3a44b723e */ /* 0x000fe200000010ff */
[----:B------:R-:W-:Y:S01]  /*4430*/  FFMA.FTZ R137, R146, R136, R19 ;  /* 0x0000008892897223 */ /* 0x000fe20000010013 */
[----:B------:R-:W-:Y:S01]  /*4440*/  IADD3 R136, P3, R143, UR12, RZ ;  /* 0x0000000c8f887c10 */ /* 0x000fe2000ff7e0ff */
[----:B------:R-:W-:Y:S01]  /*4450*/  FFMA.FTZ R72, R162, R72, R123 ;  /* 0x00000048a2487223 */ /* 0x000fe2000001007b */
[----:B------:R-:W-:Y:S01]  /*4460*/  F2FP.BF16.F32.PACK_AB R74, R145, R144 ;  /* 0x00000090914a723e */ /* 0x000fe200000010ff */
[----:B------:R-:W-:Y:S01]  /*4470*/  FADD.FTZ R145, -R161, R142 ;  /* 0x0000008ea1917221 */ /* 0x000fe20000010100 */
[----:B------:R-:W-:Y:S01]  /*4480*/  F2FP.BF16.F32.PACK_AB R73, R73, R138 ;  /* 0x0000008a4949723e */ /* 0x000fe200000010ff */
[C---:B------:R-:W-:Y:S01]  /*4490*/  FADD.FTZ R146, -R161.reuse, R133 ;  /* 0x00000085a1927221 */ /* 0x040fe20000010100 */
[----:B------:R-:W-:Y:S01]  /*44a0*/  F2FP.BF16.F32.PACK_AB R72, R72, R137 ;  /* 0x000000894848723e */ /* 0x000fe200000010ff */
[----:B------:R-:W-:Y:S01]  /*44b0*/  FADD.FTZ R133, -R161, R149 ;  /* 0x00000095a1857221 */ /* 0x000fe20000010100 */
[----:B------:R-:W-:Y:S01]  /*44c0*/  IADD3.X R137, R77, UR13, RZ, P3, !PT ;  /* 0x0000000d4d897c10 */ /* 0x000fe20009ffe4ff */
[C---:B------:R-:W-:Y:S01]  /*44d0*/  FADD.FTZ R77, -R161.reuse, R81 ;  /* 0x00000051a14d7221 */ /* 0x040fe20000010100 */
[----:B------:R-:W-:Y:S01]  /*44e0*/  PRMT R138, R44, 0x7632, R138 ;  /* 0x000076322c8a7816 */ /* 0x000fe2000000008a */
[C---:B------:R-:W-:Y:S01]  /*44f0*/  FMUL.FTZ R81, R152.reuse, R139 ;  /* 0x0000008b98517220 */ /* 0x040fe20000410000 */
[C---:B------:R-:W-:Y:S01]  /*4500*/  FADD.FTZ R139, -R161.reuse, R79 ;  /* 0x0000004fa18b7221 */ /* 0x040fe20000010100 */
[----:B------:R0:W-:Y:S01]  /*4510*/  STG.E.128 desc[UR4][R136.64], R72 ;  /* 0x0000004888007986 */ /* 0x0001e2000c101d04 */
[----:B------:R-:W-:Y:S01]  /*4520*/  FMUL.FTZ R132, R152, R77 ;  /* 0x0000004d98847220 */ /* 0x000fe20000410000 */
[----:B------:R-:W-:Y:S01]  /*4530*/  FADD.FTZ R77, -R161, R82 ;  /* 0x00000052a14d7221 */ /* 0x000fe20000010100 */
[----:B------:R-:W-:Y:S01]  /*4540*/  SHF.L.U32 R143, R138, 0x10, RZ ;  /* 0x000000108a8f7819 */ /* 0x000fe200000006ff */
[----:B------:R-:W-:-:S02]  /*4550*/  IMAD.U32 R138, R44, 0x10000, RZ ;  /* 0x000100002c8a7824 */ /* 0x000fc400078e00ff */
[C---:B------:R-:W-:Y:S01]  /*4560*/  FADD.FTZ R79, -R161.reuse, R140 ;  /* 0x0000008ca14f7221 */ /* 0x040fe20000010100 */
[----:B------:R-:W-:Y:S01]  /*4570*/  FMUL.FTZ R139, R152, R139 ;  /* 0x0000008b988b7220 */ /* 0x000fe20000410000 */
[----:B------:R-:W-:Y:S01]  /*4580*/  FADD.FTZ R163, -R161, R151 ;  /* 0x00000097a1a37221 */ /* 0x000fe20000010100 */
[----:B------:R-:W-:Y:S01]  /*4590*/  FFMA.FTZ R143, R81, R143, R94 ;  /* 0x0000008f518f7223 */ /* 0x000fe2000001005e */
[----:B------:R-:W-:Y:S01]  /*45a0*/  FFMA.FTZ R138, R132, R138, R7 ;  /* 0x0000008a848a7223 */ /* 0x000fe20000010007 */
[C---:B------:R-:W-:Y:S01]  /*45b0*/  FADD.FTZ R165, -R161.reuse, R150 ;  /* 0x00000096a1a57221 */ /* 0x040fe20000010100 */
[C---:B------:R-:W-:Y:S01]  /*45c0*/  FADD.FTZ R144, -R161.reuse, R153 ;  /* 0x00000099a1907221 */ /* 0x040fe20000010100 */
[C---:B------:R-:W-:Y:S01]  /*45d0*/  FADD.FTZ R153, -R161.reuse, R154 ;  /* 0x0000009aa1997221 */ /* 0x040fe20000010100 */
[----:B------:R-:W-:Y:S01]  /*45e0*/  FADD.FTZ R151, -R161, R158 ;  /* 0x0000009ea1977221 */ /* 0x000fe20000010100 */
[C---:B------:R-:W-:Y:S01]  /*45f0*/  FMUL.FTZ R149, R152.reuse, R165 ;  /* 0x000000a598957220 */ /* 0x040fe20000410000 */
[C---:B------:R-:W-:Y:S01]  /*4600*/  FMUL.FTZ R146, R152.reuse, R146 ;  /* 0x0000009298927220 */ /* 0x040fe20000410000 */
[C---:B------:R-:W-:Y:S01]  /*4610*/  FMUL.FTZ R145, R152.reuse, R145 ;  /* 0x0000009198917220 */ /* 0x040fe20000410000 */
[----:B------:R-:W-:Y:S01]  /*4620*/  FMUL.FTZ R144, R152, R144 ;  /* 0x0000009098907220 */ /* 0x000fe20000410000 */
[----:B0-----:R-:W-:Y:S01]  /*4630*/  PRMT R75, R45, 0x7632, R75 ;  /* 0x000076322d4b7816 */ /* 0x001fe2000000004b */
[----:B------:R-:W-:Y:S01]  /*4640*/  FADD.FTZ R137, -R161, R134 ;  /* 0x00000086a1897221 */ /* 0x000fe20000010100 */
[----:B------:R-:W-:Y:S01]  /*4650*/  PRMT R74, R46, 0x7632, R74 ;  /* 0x000076322e4a7816 */ /* 0x000fe2000000004a */
[C---:B------:R-:W-:Y:S01]  /*4660*/  FMUL.FTZ R134, R152.reuse, R77 ;  /* 0x0000004d98867220 */ /* 0x040fe20000410000 */
[----:B------:R-:W-:Y:S01]  /*4670*/  SHF.L.U32 R75, R75, 0x10, RZ ;  /* 0x000000104b4b7819 */ /* 0x000fe200000006ff */
[C---:B------:R-:W-:Y:S01]  /*4680*/  FMUL.FTZ R136, R152.reuse, R79 ;  /* 0x0000004f98887220 */ /* 0x040fe20000410000 */
[----:B------:R-:W-:Y:S01]  /*4690*/  PRMT R73, R47, 0x7632, R73 ;  /* 0x000076322f497816 */ /* 0x000fe20000000049 */
[----:B------:R-:W-:Y:S01]  /*46a0*/  FMUL.FTZ R137, R152, R137 ;  /* 0x0000008998897220 */ /* 0x000fe20000410000 */
[----:B------:R-:W-:Y:S01]  /*46b0*/  SHF.L.U32 R77, R45, 0x10, RZ ;  /* 0x000000102d4d7819 */ /* 0x000fe200000006ff */
[----:B------:R-:W-:Y:S01]  /*46c0*/  FFMA.FTZ R82, R83, R75, R96 ;  /* 0x0000004b53527223 */ /* 0x000fe20000010060 */
[----:B------:R-:W-:Y:S01]  /*46d0*/  SHF.L.U32 R74, R74, 0x10, RZ ;  /* 0x000000104a4a7819 */ /* 0x000fe200000006ff */
[----:B------:R-:W-:Y:S01]  /*46e0*/  IMAD.U32 R73, R73, 0x10000, RZ ;  /* 0x0001000049497824 */ /* 0x000fe200078e00ff */
[----:B------:R-:W-:Y:S01]  /*46f0*/  SHF.L.U32 R75, R46, 0x10, RZ ;  /* 0x000000102e4b7819 */ /* 0x000fe200000006ff */
[----:B------:R-:W-:Y:S01]  /*4700*/  FFMA.FTZ R77, R139, R77, R8 ;  /* 0x0000004d8b4d7223 */ /* 0x000fe20000010008 */
[----:B------:R-:W-:Y:S01]  /*4710*/  F2FP.BF16.F32.PACK_AB R72, R143, R138 ;  /* 0x0000008a8f48723e */ /* 0x000fe200000010ff */
[----:B------:R-:W-:Y:S01]  /*4720*/  FFMA.FTZ R79, R135, R74, R98 ;  /* 0x0000004a874f7223 */ /* 0x000fe20000010062 */
[----:B------:R-:W-:Y:S01]  /*4730*/  FFMA.FTZ R140, R136, R73, R100 ;  /* 0x00000049888c7223 */ /* 0x000fe20000010064 */
[----:B------:R-:W-:Y:S01]  /*4740*/  FFMA.FTZ R74, R134, R75, R9 ;  /* 0x0000004b864a7223 */ /* 0x000fe20000010009 */
[----:B------:R-:W-:Y:S01]  /*4750*/  IMAD.U32 R138, R47, 0x10000, RZ ;  /* 0x000100002f8a7824 */ /* 0x000fe200078e00ff */
[----:B------:R-:W-:Y:S01]  /*4760*/  F2FP.BF16.F32.PACK_AB R73, R82, R77 ;  /* 0x0000004d5249723e */ /* 0x000fe200000010ff */
[----:B------:R-:W-:Y:S01]  /*4770*/  FADD.FTZ R143, -R161, R141 ;  /* 0x0000008da18f7221 */ /* 0x000fe20000010100 */
[----:B------:R-:W-:Y:S01]  /*4780*/  SHF.L.U32 R82, R76, 0x4, RZ ;  /* 0x000000044c527819 */ /* 0x000fe200000006ff */
[----:B------:R-:W-:Y:S01]  /*4790*/  FFMA.FTZ R75, R137, R138, R10 ;  /* 0x0000008a894b7223 */ /* 0x000fe2000001000a */
[----:B------:R-:W-:Y:S01]  /*47a0*/  F2FP.BF16.F32.PACK_AB R74, R79, R74 ;  /* 0x0000004a4f4a723e */ /* 0x000fe200000010ff */
[C---:B------:R-:W-:Y:S01]  /*47b0*/  FADD.FTZ R138, -R161.reuse, R148 ;  /* 0x00000094a18a7221 */ /* 0x040fe20000010100 */
[----:B------:R-:W-:Y:S01]  /*47c0*/  SHF.R.U32.HI R79, RZ, 0x1c, R76 ;  /* 0x0000001cff4f7819 */ /* 0x000fe2000001164c */
[C---:B------:R-:W-:Y:S01]  /*47d0*/  FADD.FTZ R148, -R161.reuse, R147 ;  /* 0x00000093a1947221 */ /* 0x040fe20000010100 */
[----:B------:R-:W-:Y:S01]  /*47e0*/  IADD3 R76, P3, R82, UR10, RZ ;  /* 0x0000000a524c7c10 */ /* 0x000fe2000ff7e0ff */
[----:B------:R-:W-:Y:S01]  /*47f0*/  FADD.FTZ R141, -R161, R159 ;  /* 0x0000009fa18d7221 */ /* 0x000fe20000010100 */
[----:B------:R-:W-:Y:S01]  /*4800*/  F2FP.BF16.F32.PACK_AB R75, R140, R75 ;  /* 0x0000004b8c4b723e */ /* 0x000fe200000010ff */
[C---:B------:R-:W-:Y:S01]  /*4810*/  FMUL.FTZ R148, R152.reuse, R148 ;  /* 0x0000009498947220 */ /* 0x040fe20000410000 */
[----:B------:R-:W-:Y:S01]  /*4820*/  IADD3.X R77, R79, UR11, RZ, P3, !PT ;  /* 0x0000000b4f4d7c10 */ /* 0x000fe20009ffe4ff */
[C---:B------:R-:W-:Y:S01]  /*4830*/  FMUL.FTZ R147, R152.reuse, R138 ;  /* 0x0000008a98937220 */ /* 0x040fe20000410000 */
[C---:B------:R-:W-:Y:S01]  /*4840*/  FMUL.FTZ R138, R152.reuse, R153 ;  /* 0x00000099988a7220 */ /* 0x040fe20000410000 */
[C---:B------:R-:W-:Y:S01]  /*4850*/  FMUL.FTZ R143, R152.reuse, R143 ;  /* 0x0000008f988f7220 */ /* 0x040fe20000410000 */
[C---:B------:R-:W-:Y:S01]  /*4860*/  FMUL.FTZ R140, R152.reuse, R157 ;  /* 0x0000009d988c7220 */ /* 0x040fe20000410000 */
[----:B------:R0:W-:Y:S01]  /*4870*/  STG.E.128 desc[UR4][R76.64], R72 ;  /* 0x000000484c007986 */ /* 0x0001e2000c101d04 */
[C---:B------:R-:W-:Y:S01]  /*4880*/  FMUL.FTZ R141, R152.reuse, R141 ;  /* 0x0000008d988d7220 */ /* 0x040fe20000410000 */
[----:B------:R-:W-:Y:S01]  /*4890*/  FMUL.FTZ R151, R152, R151 ;  /* 0x0000009798977220 */ /* 0x000fe20000410000 */
[----:B0-----:R-:W-:Y:S01]  /*48a0*/  PRMT R72, R35, 0x7632, R72 ;  /* 0x0000763223487816 */ /* 0x001fe20000000048 */
[----:B------:R-:W-:Y:S01]  /*48b0*/  FADD.FTZ R77, -R161, R156 ;  /* 0x0000009ca14d7221 */ /* 0x000fe20000010100 */
[----:B------:R-:W-:Y:S01]  /*48c0*/  PRMT R74, R34, 0x7632, R74 ;  /* 0x00007632224a7816 */ /* 0x000fe2000000004a */
[----:B------:R-:W-:Y:S01]  /*48d0*/  FMUL.FTZ R73, R152, R133 ;  /* 0x0000008598497220 */ /* 0x000fe20000410000 */
[----:B------:R-:W-:Y:S01]  /*48e0*/  SHF.L.U32 R72, R72, 0x10, RZ ;  /* 0x0000001048487819 */ /* 0x000fe200000006ff */
[----:B------:R-:W-:Y:S01]  /*48f0*/  FMUL.FTZ R142, R152, R77 ;  /* 0x0000004d988e7220 */ /* 0x000fe20000410000 */
[----:B------:R-:W-:Y:S01]  /*4900*/  PRMT R77, R33, 0x7632, R77 ;  /* 0x00007632214d7816 */ /* 0x000fe2000000004d */
[----:B------:R-:W-:Y:S01]  /*4910*/  IMAD.U32 R74, R74, 0x10000, RZ ;  /* 0x000100004a4a7824 */ /* 0x000fe200078e00ff */
[----:B------:R-:W-:Y:S01]  /*4920*/  PRMT R76, R32, 0x7632, R76 ;  /* 0x00007632204c7816 */ /* 0x000fe2000000004c */
[----:B------:R-:W-:Y:S01]  /*4930*/  FFMA.FTZ R72, R136, R72, R101 ;  /* 0x0000004888487223 */ /* 0x000fe20000010065 */
[----:B------:R-:W-:Y:S01]  /*4940*/  SHF.L.U32 R136, R77, 0x10, RZ ;  /* 0x000000104d887819 */ /* 0x000fe200000006ff */
[----:B------:R-:W-:Y:S01]  /*4950*/  FFMA.FTZ R74, R135, R74, R99 ;  /* 0x0000004a874a7223 */ /* 0x000fe20000010063 */
[----:B------:R-:W-:Y:S01]  /*4960*/  PRMT R135, R43, 0x7632, R135 ;  /* 0x000076322b877816 */ /* 0x000fe20000000087 */
[----:B------:R-:W-:Y:S01]  /*4970*/  IMAD.U32 R76, R76, 0x10000, RZ ;  /* 0x000100004c4c7824 */ /* 0x000fe200078e00ff */
[----:B------:R-:W-:Y:S01]  /*4980*/  SHF.L.U32 R77, R35, 0x10, RZ ;  /* 0x00000010234d7819 */ /* 0x000fe200000006ff */
[----:B------:R-:W-:Y:S01]  /*4990*/  FFMA.FTZ R83, R83, R136, R97 ;  /* 0x0000008853537223 */ /* 0x000fe20000010061 */
[----:B------:R-:W-:Y:S01]  /*49a0*/  PRMT R136, R31, 0x7632, R136 ;  /* 0x000076321f887816 */ /* 0x000fe20000000088 */
[----:B------:R-:W-:Y:S01]  /*49b0*/  FFMA.FTZ R76, R81, R76, R95 ;  /* 0x0000004c514c7223 */ /* 0x000fe2000001005f */
[----:B------:R-:W-:Y:S01]  /*49c0*/  SHF.L.U32 R81, R34, 0x10, RZ ;  /* 0x0000001022517819 */ /* 0x000fe200000006ff */
[C---:B------:R-:W-:Y:S01]  /*49d0*/  FMUL.FTZ R75, R152.reuse, R163 ;  /* 0x000000a3984b7220 */ /* 0x040fe20000410000 */
[----:B------:R-:W-:Y:S01]  /*49e0*/  SHF.L.U32 R135, R135, 0x10, RZ ;  /* 0x0000001087877819 */ /* 0x000fe200000006ff */
[----:B------:R-:W-:Y:S01]  /*49f0*/  FMUL.FTZ R133, R152, R155 ;  /* 0x0000009b98857220 */ /* 0x000fe20000410000 */
[----:B------:R-:W-:Y:S01]  /*4a00*/  SHF.L.U32 R150, R136, 0x10, RZ ;  /* 0x0000001088967819 */ /* 0x000fe200000006ff */
[----:B------:R-:W-:Y:S01]  /*4a10*/  FFMA.FTZ R155, R137, R77, R26 ;  /* 0x0000004d899b7223 */ /* 0x000fe2000001001a */
[----:B------:R-:W-:Y:S01]  /*4a20*/  FFMA.FTZ R137, R134, R81, R25 ;  /* 0x0000005186897223 */ /* 0x000fe20000010019 */
[----:B------:R-:W-:Y:S01]  /*4a30*/  FFMA.FTZ R81, R75, R135, R108 ;  /* 0x000000874b517223 */ /* 0x000fe2000001006c */
[----:B------:R-:W-:-:S02]  /*4a40*/  IMAD.U32 R77, R33, 0x10000, RZ ;  /* 0x00010000214d7824 */ /* 0x000fc400078e00ff */
[----:B------:R-:W-:Y:S01]  /*4a50*/  FFMA.FTZ R134, R75, R150, R109 ;  /* 0x000000964b867223 */ /* 0x000fe2000001006d */
[----:B------:R-:W-:Y:S01]  /*4a60*/  SHF.L.U32 R75, R32, 0x10, RZ ;  /* 0x00000010204b7819 */ /* 0x000fe200000006ff */
[----:B------:R-:W-:Y:S02]  /*4a70*/  IMAD.U32 R135, R43, 0x10000, RZ ;  /* 0x000100002b877824 */ /* 0x000fe400078e00ff */
[----:B------:R-:W-:Y:S01]  /*4a80*/  FFMA.FTZ R136, R139, R77, R24 ;  /* 0x0000004d8b887223 */ /* 0x000fe20000010018 */
[----:B------:R-:W-:Y:S01]  /*4a90*/  SHF.L.U32 R139, R31, 0x10, RZ ;  /* 0x000000101f8b7819 */ /* 0x000fe200000006ff */
[----:B------:R-:W-:Y:S01]  /*4aa0*/  FADD.FTZ R161, -R161, R160 ;  /* 0x000000a0a1a17221 */ /* 0x000fe20000010100 */
[----:B------:R-:W-:Y:S01]  /*4ab0*/  FFMA.FTZ R77, R132, R75, R23 ;  /* 0x0000004b844d7223 */ /* 0x000fe20000010017 */
[C---:B------:R-:W-:Y:S01]  /*4ac0*/  FFMA.FTZ R132, R73.reuse, R135, R14 ;  /* 0x0000008749847223 */ /* 0x040fe2000001000e */
[----:B------:R-:W-:Y:S01]  /*4ad0*/  F2FP.BF16.F32.PACK_AB R75, R72, R155 ;  /* 0x0000009b484b723e */ /* 0x000fe200000010ff */
[----:B------:R-:W-:Y:S01]  /*4ae0*/  FFMA.FTZ R135, R73, R139, R86 ;  /* 0x0000008b49877223 */ /* 0x000fe20000010056 */
[----:B------:R-:W-:Y:S01]  /*4af0*/  F2FP.BF16.F32.PACK_AB R73, R83, R136 ;  /* 0x000000885349723e */ /* 0x000fe200000010ff */
[----:B------:R-:W-:Y:S01]  /*4b00*/  FMUL.FTZ R153, R152, R161 ;  /* 0x000000a198997220 */ /* 0x000fe20000410000 */
[----:B------:R-:W-:Y:S01]  /*4b10*/  F2FP.BF16.F32.PACK_AB R72, R76, R77 ;  /* 0x0000004d4c48723e */ /* 0x000fe200000010ff */
[----:B------:R-:W-:Y:S01]  /*4b20*/  IMAD.U32 R139, R41, 0x10000, RZ ;  /* 0x00010000298b7824 */ /* 0x000fe200078e00ff */
[----:B------:R-:W-:-:S02]  /*4b30*/  PRMT R77, R42, 0x7632, R77 ;  /* 0x000076322a4d7816 */ /* 0x000fc4000000004d */
[----:B------:R-:W-:Y:S02]  /*4b40*/  PRMT R136, R30, 0x7632, R136 ;  /* 0x000076321e887816 */ /* 0x000fe40000000088 */
[----:B------:R-:W-:Y:S02]  /*4b50*/  F2FP.BF16.F32.PACK_AB R74, R74, R137 ;  /* 0x000000894a4a723e */ /* 0x000fe400000010ff */
[----:B------:R-:W-:Y:S02]  /*4b60*/  SHF.L.U32 R137, R77, 0x10, RZ ;  /* 0x000000104d897819 */ /* 0x000fe400000006ff */
[----:B------:R-:W-:Y:S02]  /*4b70*/  SHF.L.U32 R83, R42, 0x10, RZ ;  /* 0x000000102a537819 */ /* 0x000fe400000006ff */
[----:B------:R-:W-:Y:S01]  /*4b80*/  IADD3 R76, P3, R82, UR12, RZ ;  /* 0x0000000c524c7c10 */ /* 0x000fe2000ff7e0ff */
[----:B------:R-:W-:Y:S01]  /*4b90*/  IMAD.U32 R82, R30, 0x10000, RZ ;  /* 0x000100001e527824 */ /* 0x000fe200078e00ff */
[----:B------:R-:W-:Y:S01]  /*4ba0*/  SHF.L.U32 R150, R136, 0x10, RZ ;  /* 0x0000001088967819 */ /* 0x000fe200000006ff */
[----:B------:R-:W-:Y:S01]  /*4bb0*/  FFMA.FTZ R136, R149, R137, R106 ;  /* 0x0000008995887223 */ /* 0x000fe2000001006a */
[----:B------:R-:W-:Y:S01]  /*4bc0*/  IADD3.X R77, R79, UR13, RZ, P3, !PT ;  /* 0x0000000d4f4d7c10 */ /* 0x000fe20009ffe4ff */
[C---:B------:R-:W-:Y:S01]  /*4bd0*/  FFMA.FTZ R79, R148.reuse, R83, R13 ;  /* 0x00000053944f7223 */ /* 0x040fe2000001000d */
[----:B------:R-:W-:Y:S01]  /*4be0*/  FFMA.FTZ R148, R148, R82, R85 ;  /* 0x0000005294947223 */ /* 0x000fe20000010055 */
[----:B------:R-:W-:Y:S01]  /*4bf0*/  FFMA.FTZ R149, R149, R150, R107 ;  /* 0x0000009695957223 */ /* 0x000fe2000001006b */
[----:B------:R-:W-:Y:S01]  /*4c00*/  PRMT R150, R29, 0x7632, R150 ;  /* 0x000076321d967816 */ /* 0x000fe20000000096 */
[----:B------:R0:W-:Y:S01]  /*4c10*/  STG.E.128 desc[UR4][R76.64], R72 ;  /* 0x000000484c007986 */ /* 0x0001e2000c101d04 */
[----:B------:R-:W-:-:S02]  /*4c20*/  PRMT R82, R40, 0x7632, R82 ;  /* 0x0000763228527816 */ /* 0x000fc40000000052 */
[----:B------:R-:W-:Y:S02]  /*4c30*/  PRMT R83, R28, 0x7632, R83 ;  /* 0x000076321c537816 */ /* 0x000fe40000000053 */
[----:B------:R-:W-:Y:S02]  /*4c40*/  SHF.L.U32 R155, R29, 0x10, RZ ;  /* 0x000000101d9b7819 */ /* 0x000fe400000006ff */
[----:B------:R-:W-:Y:S02]  /*4c50*/  SHF.L.U32 R152, R150, 0x10, RZ ;  /* 0x0000001096987819 */ /* 0x000fe400000006ff */
[----:B------:R-:W-:Y:S02]  /*4c60*/  SHF.L.U32 R82, R82, 0x10, RZ ;  /* 0x0000001052527819 */ /* 0x000fe400000006ff */
[----:B------:R-:W-:Y:S02]  /*4c70*/  SHF.L.U32 R150, R83, 0x10, RZ ;  /* 0x0000001053967819 */ /* 0x000fe400000006ff */
[----:B------:R-:W-:-:S02]  /*4c80*/  PRMT R137, R41, 0x7632, R137 ;  /* 0x0000763229897816 */ /* 0x000fc40000000089 */
[----:B0-----:R-:W-:Y:S01]  /*4c90*/  PRMT R76, R67, 0x7632, R76 ;  /* 0x00007632434c7816 */ /* 0x001fe2000000004c */
[C---:B------:R-:W-:Y:S01]  /*4ca0*/  FFMA.FTZ R77, R145.reuse, R139, R12 ;  /* 0x0000008b914d7223 */ /* 0x040fe2000001000c */
[----:B------:R-:W-:Y:S01]  /*4cb0*/  FFMA.FTZ R73, R145, R155, R84 ;  /* 0x0000009b91497223 */ /* 0x000fe20000010054 */
[----:B------:R-:W-:Y:S02]  /*4cc0*/  IMAD.U32 R74, R40, 0x10000, RZ ;  /* 0x00010000284a7824 */ /* 0x000fe400078e00ff */
[C---:B------:R-:W-:Y:S01]  /*4cd0*/  FFMA.FTZ R75, R143.reuse, R82, R102 ;  /* 0x000000528f4b7223 */ /* 0x040fe20000010066 */
[----:B------:R-:W-:Y:S01]  /*4ce0*/  FFMA.FTZ R145, R143, R150, R103 ;  /* 0x000000968f917223 */ /* 0x000fe20000010067 */
[----:B------:R-:W-:Y:S01]  /*4cf0*/  SHF.L.U32 R143, R67, 0x10, RZ ;  /* 0x00000010438f7819 */ /* 0x000fe200000006ff */
[----:B------:R-:W-:Y:S01]  /*4d00*/  IMAD.U32 R83, R76, 0x10000, RZ ;  /* 0x000100004c537824 */ /* 0x000fe200078e00ff */
[C---:B------:R-:W-:Y:S01]  /*4d10*/  PRMT R82, R71.reuse, 0x7632, R82 ;  /* 0x0000763247527816 */ /* 0x040fe20000000052 */
[----:B------:R-:W-:Y:S01]  /*4d20*/  FFMA.FTZ R74, R146, R74, R11 ;  /* 0x0000004a924a7223 */ /* 0x000fe2000001000b */
[----:B------:R-:W-:Y:S01]  /*4d30*/  SHF.L.U32 R76, R71, 0x10, RZ ;  /* 0x00000010474c7819 */ /* 0x000fe200000006ff */
[----:B------:R-:W-:Y:S01]  /*4d40*/  IMAD.U32 R137, R137, 0x10000, RZ ;  /* 0x0001000089897824 */ /* 0x000fe200078e00ff */
[----:B------:R-:W-:Y:S01]  /*4d50*/  SHF.L.U32 R82, R82, 0x10, RZ ;  /* 0x0000001052527819 */ /* 0x000fe200000006ff */
[----:B------:R-:W-:Y:S01]  /*4d60*/  FFMA.FTZ R143, R151, R143, R18 ;  /* 0x0000008f978f7223 */ /* 0x000fe20000010012 */
[----:B------:R-:W-:-:S02]  /*4d70*/  IMAD.SHL.U32 R139, R78, 0x10, RZ ;  /* 0x000000104e8b7824 */ /* 0x000fc400078e00ff */
[----:B------:R-:W-:Y:S01]  /*4d80*/  FFMA.FTZ R151, R151, R76, R93 ;  /* 0x0000004c97977223 */ /* 0x000fe2000001005d */
[----:B------:R-:W-:Y:S01]  /*4d90*/  FFMA.FTZ R72, R147, R152, R105 ;  /* 0x0000009893487223 */ /* 0x000fe20000010069 */
[----:B------:R-:W-:Y:S01]  /*4da0*/  F2FP.BF16.F32.PACK_AB R76, R75, R74 ;  /* 0x0000004a4b4c723e */ /* 0x000fe200000010ff */
[----:B------:R-:W-:Y:S01]  /*4db0*/  FFMA.FTZ R154, R147, R137, R104 ;  /* 0x00000089939a7223 */ /* 0x000fe20000010068 */
[----:B------:R-:W-:Y:S01]  /*4dc0*/  SHF.L.U32 R152, R28, 0x10, RZ ;  /* 0x000000101c987819 */ /* 0x000fe200000006ff */
[----:B------:R-:W-:Y:S01]  /*4dd0*/  FFMA.FTZ R150, R153, R82, R117 ;  /* 0x0000005299967223 */ /* 0x000fe20000010075 */
[----:B------:R-:W-:Y:S02]  /*4de0*/  PRMT R74, R64, 0x7632, R74 ;  /* 0x00007632404a7816 */ /* 0x000fe4000000004a */
[----:B------:R-:W-:Y:S01]  /*4df0*/  SHF.R.U32.HI R137, RZ, 0x1c, R78 ;  /* 0x0000001cff897819 */ /* 0x000fe2000001164e */
[----:B------:R-:W-:Y:S01]  /*4e00*/  FFMA.FTZ R152, R146, R152, R27 ;  /* 0x0000009892987223 */ /* 0x000fe2000001001b */
[----:B------:R-:W-:Y:S01]  /*4e10*/  IADD3 R82, P3, R139, UR10, RZ ;  /* 0x0000000a8b527c10 */ /* 0x000fe2000ff7e0ff */
[----:B------:R-:W-:Y:S01]  /*4e20*/  FFMA.FTZ R146, R153, R83, R116 ;  /* 0x0000005399927223 */ /* 0x000fe20000010074 */
[----:B------:R-:W-:-:S02]  /*4e30*/  F2FP.BF16.F32.PACK_AB R78, R136, R79 ;  /* 0x0000004f884e723e */ /* 0x000fc400000010ff */
[----:B------:R-:W-:Y:S02]  /*4e40*/  SHF.L.U32 R75, R64, 0x10, RZ ;  /* 0x00000010404b7819 */ /* 0x000fe400000006ff */
[----:B------:R-:W-:Y:S01]  /*4e50*/  F2FP.BF16.F32.PACK_AB R79, R81, R132 ;  /* 0x00000084514f723e */ /* 0x000fe200000010ff */
[----:B------:R-:W-:Y:S01]  /*4e60*/  IMAD.U32 R132, R74, 0x10000, RZ ;  /* 0x000100004a847824 */ /* 0x000fe200078e00ff */
[----:B------:R-:W-:Y:S01]  /*4e70*/  SHF.L.U32 R136, R68, 0x10, RZ ;  /* 0x0000001044887819 */ /* 0x000fe200000006ff */
[----:B------:R-:W-:Y:S01]  /*4e80*/  FFMA.FTZ R81, R144, R75, R15 ;  /* 0x0000004b90517223 */ /* 0x000fe2000001000f */
[----:B------:R-:W-:Y:S01]  /*4e90*/  F2FP.BF16.F32.PACK_AB R77, R154, R77 ;  /* 0x0000004d9a4d723e */ /* 0x000fe200000010ff */
[----:B------:R-:W-:Y:S01]  /*4ea0*/  FFMA.FTZ R132, R133, R132, R110 ;  /* 0x0000008485847223 */ /* 0x000fe2000001006e */
[----:B------:R-:W-:Y:S01]  /*4eb0*/  IADD3.X R83, R137, UR11, RZ, P3, !PT ;  /* 0x0000000b89537c10 */ /* 0x000fe20009ffe4ff */
[----:B------:R-:W-:Y:S01]  /*4ec0*/  FFMA.FTZ R144, R144, R136, R87 ;  /* 0x0000008890907223 */ /* 0x000fe20000010057 */
[----:B------:R-:W-:Y:S01]  /*4ed0*/  F2FP.BF16.F32.PACK_AB R73, R72, R73 ;  /* 0x000000494849723e */ /* 0x000fe200000010ff */
[----:B------:R-:W-:Y:S01]  /*4ee0*/  FFMA.FTZ R136, R66, R142, R17 ;  /* 0x0000008e42887223 */ /* 0x000fe20000010011 */
[----:B------:R-:W-:Y:S01]  /*4ef0*/  F2FP.BF16.F32.PACK_AB R72, R145, R152 ;  /* 0x000000989148723e */ /* 0x000fe200000010ff */
[----:B------:R0:W-:Y:S01]  /*4f00*/  STG.E.128 desc[UR4][R82.64], R76 ;  /* 0x0000004c52007986 */ /* 0x0001e2000c101d04 */
[----:B------:R-:W-:Y:S01]  /*4f10*/  F2FP.BF16.F32.PACK_AB R75, R134, R135 ;  /* 0x00000087864b723e */ /* 0x000fe200000010ff */
[-C--:B------:R-:W-:Y:S01]  /*4f20*/  FFMA.FTZ R145, R126, R141.reuse, R114 ;  /* 0x0000008d7e917223 */ /* 0x080fe20000010072 */
[----:B------:R-:W-:Y:S01]  /*4f30*/  FFMA.FTZ R134, R65, R138, R16 ;  /* 0x0000008a41867223 */ /* 0x000fe20000010010 */
[-C--:B------:R-:W-:Y:S01]  /*4f40*/  FFMA.FTZ R135, R129, R140.reuse, R112 ;  /* 0x0000008c81877223 */ /* 0x080fe20000010070 */
[----:B------:R-:W-:Y:S01]  /*4f50*/  FFMA.FTZ R141, R125, R141, R115 ;  /* 0x0000008d7d8d7223 */ /* 0x000fe20000010073 */
[----:B------:R-:W-:Y:S01]  /*4f60*/  FFMA.FTZ R133, R130, R133, R111 ;  /* 0x0000008582857223 */ /* 0x000fe2000001006f */
[----:B------:R-:W-:Y:S01]  /*4f70*/  FFMA.FTZ R140, R128, R140, R113 ;  /* 0x0000008c808c7223 */ /* 0x000fe20000010071 */
[----:B------:R-:W-:-:S02]  /*4f80*/  F2FP.BF16.F32.PACK_AB R74, R149, R148 ;  /* 0x00000094954a723e */ /* 0x000fc400000010ff */
[----:B------:R-:W-:Y:S01]  /*4f90*/  SEL R152, RZ, 0x1, P2 ;  /* 0x00000001ff987807 */ /* 0x000fe20001000000 */
[----:B0-----:R-:W-:Y:S01]  /*4fa0*/  FFMA.FTZ R82, R127, R142, R89 ;  /* 0x0000008e7f527223 */ /* 0x001fe20000010059 */
[----:B------:R-:W-:Y:S01]  /*4fb0*/  F2FP.BF16.F32.PACK_AB R76, R132, R81 ;  /* 0x00000051844c723e */ /* 0x000fe200000010ff */
[----:B------:R-:W-:Y:S01]  /*4fc0*/  FFMA.FTZ R81, R69, R138, R88 ;  /* 0x0000008a45517223 */ /* 0x000fe20000010058 */
[----:B------:R-:W-:Y:S02]  /*4fd0*/  SHF.L.U32 R132, R80, 0x4, RZ ;  /* 0x0000000450847819 */ /* 0x000fe400000006ff */
[----:B------:R-:W-:Y:S02]  /*4fe0*/  F2FP.BF16.F32.PACK_AB R78, R145, R136 ;  /* 0x00000088914e723e */ /* 0x000fe400000010ff */
[----:B------:R-:W-:Y:S02]  /*4ff0*/  F2FP.BF16.F32.PACK_AB R77, R135, R134 ;  /* 0x00000086874d723e */ /* 0x000fe400000010ff */
[----:B------:R-:W-:-:S02]  /*5000*/  F2FP.BF16.F32.PACK_AB R82, R141, R82 ;  /* 0x000000528d52723e */ /* 0x000fc400000010ff */
[----:B------:R-:W-:Y:S02]  /*5010*/  IADD3 R136, P3, R139, UR12, RZ ;  /* 0x0000000c8b887c10 */ /* 0x000fe4000ff7e0ff */
[----:B------:R-:W-:Y:S02]  /*5020*/  SHF.R.U32.HI R141, RZ, 0x1c, R80 ;  /* 0x0000001cff8d7819 */ /* 0x000fe40000011650 */
[C---:B------:R-:W-:Y:S02]  /*5030*/  IADD3 R134, P4, R132.reuse, UR10, RZ ;  /* 0x0000000a84867c10 */ /* 0x040fe4000ff9e0ff */
[----:B------:R-:W-:Y:S02]  /*5040*/  IADD3 R132, P6, R132, UR12, RZ ;  /* 0x0000000c84847c10 */ /* 0x000fe4000ffde0ff */
[----:B------:R-:W-:Y:S02]  /*5050*/  IADD3.X R137, R137, UR13, RZ, P3, !PT ;  /* 0x0000000d89897c10 */ /* 0x000fe40009ffe4ff */
[----:B------:R-:W-:-:S02]  /*5060*/  F2FP.BF16.F32.PACK_AB R79, R146, R143 ;  /* 0x0000008f924f723e */ /* 0x000fc400000010ff */
[----:B------:R-:W-:Y:S01]  /*5070*/  IADD3.X R135, R141, UR11, RZ, P4, !PT ;  /* 0x0000000b8d877c10 */ /* 0x000fe2000a7fe4ff */
[----:B------:R0:W-:Y:S01]  /*5080*/  STG.E.128 desc[UR4][R136.64], R72 ;  /* 0x0000004888007986 */ /* 0x0001e2000c101d04 */
[----:B------:R-:W-:Y:S02]  /*5090*/  F2FP.BF16.F32.PACK_AB R80, R133, R144 ;  /* 0x000000908550723e */ /* 0x000fe400000010ff */
[----:B------:R-:W-:Y:S01]  /*50a0*/  F2FP.BF16.F32.PACK_AB R83, R150, R151 ;  /* 0x000000979653723e */ /* 0x000fe200000010ff */
[----:B------:R0:W-:Y:S01]  /*50b0*/  STG.E.128 desc[UR4][R134.64], R76 ;  /* 0x0000004c86007986 */ /* 0x0001e2000c101d04 */
[----:B------:R-:W-:Y:S02]  /*50c0*/  F2FP.BF16.F32.PACK_AB R81, R140, R81 ;  /* 0x000000518c51723e */ /* 0x000fe400000010ff */
[----:B------:R-:W-:Y:S02]  /*50d0*/  IADD3.X R133, R141, UR13, RZ, P6, !PT ;  /* 0x0000000d8d857c10 */ /* 0x000fe4000b7fe4ff */
[----:B------:R-:W-:-:S03]  /*50e0*/  ISETP.GE.AND P3, PT, R92, UR15, PT ;  /* 0x0000000f5c007c0c */ /* 0x000fc6000bf66270 */
[----:B------:R0:W-:Y:S10]  /*50f0*/  STG.E.128 desc[UR4][R132.64], R80 ;  /* 0x0000005084007986 */ /* 0x0001f4000c101d04 */
[----:B------:R-:W-:Y:S05]  /*5100*/  @!P3 BRA `(.L_x_295) ;  /* 0xffffffb800b8b947 */ /* 0x000fea000383ffff */
[----:B------:R-:W-:Y:S05]  /*5110*/  EXIT ;  /* 0x000000000000794d */ /* 0x000fea0003800000 */
.L_x_294:
[----:B------:R-:W-:Y:S01]  /*5120*/  IMAD.MOV.U32 R161, RZ, RZ, 0x1 ;  /* 0x00000001ffa17424 */ /* 0x000fe200078e00ff */
[----:B------:R-:W-:Y:S02]  /*5130*/  MOV R152, 0x1f ;  /* 0x0000001f00987802 */ /* 0x000fe40000000f00 */
[----:B------:R-:W-:-:S07]  /*5140*/  MOV R75, 0xffffffff ;  /* 0xffffffff004b7802 */ /* 0x000fce0000000f00 */
[----:B-----5:R-:W-:Y:S05]  /*5150*/  WARPSYNC.COLLECTIVE R75, `(.L_x_296) ;  /* 0x000000004b087348 */ /* 0x020fea0003c00000 */
[----:B------:R0:W1:Y:S02]  /*5160*/  SHFL.BFLY P4, R73, R162, R161, R152 ;  /* 0x0c0000a1a2497389 */ /* 0x0000640000080098 */
[----:B01---5:R-:W-:Y:S01]  /*5170*/  ENDCOLLECTIVE ;  /* 0x000000000000791b */ /* 0x023fe20003800000 */
.L_x_296:
[----:B------:R-:W-:Y:S01]  /*5180*/  HFMA2.MMA R161, -RZ, RZ, 0, 1.1920928955078125e-07 ;  /* 0x00000002ffa17435 */ /* 0x000fe200000001ff */
[----:B------:R-:W-:-:S04]  /*5190*/  FADD.FTZ R163, R162, R73 ;  /* 0x00000049a2a37221 */ /* 0x000fc80000010000 */
[----:B------:R-:W-:-:S07]  /*51a0*/  IMAD.MOV.U32 R162, RZ, RZ, R163 ;  /* 0x000000ffffa27224 */ /* 0x000fce00078e00a3 */
[----:B------:R-:W-:Y:S05]  /*51b0*/  WARPSYNC.COLLECTIVE R75, `(.L_x_297) ;  /* 0x000000004b087348 */ /* 0x000fea0003c00000 */
[----:B------:R0:W1:Y:S02]  /*51c0*/  SHFL.BFLY P4, R73, R162, R161, R152 ;  /* 0x0c0000a1a2497389 */ /* 0x0000640000080098 */
[----:B01----:R-:W-:Y:S01]  /*51d0*/  ENDCOLLECTIVE ;  /* 0x000000000000791b */ /* 0x003fe20003800000 */
.L_x_297:
[----:B------:R-:W-:Y:S02]  /*51e0*/  IMAD.MOV.U32 R161, RZ, RZ, 0x4 ;  /* 0x00000004ffa17424 */ /* 0x000fe400078e00ff */
[----:B------:R-:W-:-:S05]  /*51f0*/  FADD.FTZ R164, R163, R73 ;  /* 0x00000049a3a47221 */ /* 0x000fca0000010000 */
[----:B------:R-:W-:-:S07]  /*5200*/  MOV R162, R164 ;  /* 0x000000a400a27202 */ /* 0x000fce0000000f00 */
[----:B------:R-:W-:Y:S05]  /*5210*/  WARPSYNC.COLLECTIVE R75, `(.L_x_298) ;  /* 0x000000004b087348 */ /* 0x000fea0003c00000 */
[----:B------:R0:W1:Y:S02]  /*5220*/  SHFL.BFLY P4, R73, R162, R161, R152 ;  /* 0x0c0000a1a2497389 */ /* 0x0000640000080098 */
[----:B01----:R-:W-:Y:S01]  /*5230*/  ENDCOLLECTIVE ;  /* 0x000000000000791b */ /* 0x003fe20003800000 */
.L_x_298:
[----:B------:R-:W-:Y:S01]  /*5240*/  HFMA2.MMA R161, -RZ, RZ, 0, 4.76837158203125e-07 ;  /* 0x00000008ffa17435 */ /* 0x000fe200000001ff */
[----:B------:R-:W-:-:S05]  /*5250*/  FADD.FTZ R165, R164, R73 ;  /* 0x00000049a4a57221 */ /* 0x000fca0000010000 */
[----:B------:R-:W-:-:S07]  /*5260*/  MOV R162, R165 ;  /* 0x000000a500a27202 */ /* 0x000fce0000000f00 */
[----:B------:R-:W-:Y:S05]  /*5270*/  WARPSYNC.COLLECTIVE R75, `(.L_x_299) ;  /* 0x000000004b087348 */ /* 0x000fea0003c00000 */
[----:B------:R0:W1:Y:S02]  /*5280*/  SHFL.BFLY P4, R73, R162, R161, R152 ;  /* 0x0c0000a1a2497389 */ /* 0x0000640000080098 */
[----:B01----:R-:W-:Y:S01]  /*5290*/  ENDCOLLECTIVE ;  /* 0x000000000000791b */ /* 0x003fe20003800000 */
.L_x_299:
[----:B------:R-:W-:Y:S01]  /*52a0*/  MOV R161, 0x10 ;  /* 0x0000001000a17802 */ /* 0x000fe20000000f00 */
[----:B------:R-:W-:-:S04]  /*52b0*/  FADD.FTZ R165, R165, R73 ;  /* 0x00000049a5a57221 */ /* 0x000fc80000010000 */
[----:B------:R-:W-:-:S07]  /*52c0*/  IMAD.MOV.U32 R162, RZ, RZ, R165 ;  /* 0x000000ffffa27224 */ /* 0x000fce00078e00a5 */
[----:B------:R-:W-:Y:S05]  /*52d0*/  WARPSYNC.COLLECTIVE R75, `(.L_x_300) ;  /* 0x000000004b087348 */ /* 0x000fea0003c00000 */
[----:B------:R0:W1:Y:S02]  /*52e0*/  SHFL.BFLY P4, R73, R162, R161, R152 ;  /* 0x0c0000a1a2497389 */ /* 0x0000640000080098 */
[----:B01----:R-:W-:Y:S01]  /*52f0*/  ENDCOLLECTIVE ;  /* 0x000000000000791b */ /* 0x003fe20003800000 */
.L_x_300:
[----:B------:R-:W-:Y:S01]  /*5300*/  HFMA2.MMA R161, -RZ, RZ, 0, 5.9604644775390625e-08 ;  /* 0x00000001ffa17435 */ /* 0x000fe200000001ff */
[----:B------:R-:W-:-:S04]  /*5310*/  FADD.FTZ R72, R165, R73 ;  /* 0x00000049a5487221 */ /* 0x000fc80000010000 */
[----:B------:R-:W-:-:S04]  /*5320*/  FMUL.FTZ R72, R72, 0.0009765625 ;  /* 0x3a80000048487820 */ /* 0x000fc80000410000 */
[C---:B------:R-:W-:Y:S01]  /*5330*/  FADD.FTZ R73, -R72.reuse, R139 ;  /* 0x0000008b48497221 */ /* 0x040fe20000010100 */
[C---:B------:R-:W-:Y:S01]  /*5340*/  FADD.FTZ R162, -R72.reuse, R146 ;  /* 0x0000009248a27221 */ /* 0x040fe20000010100 */
[----:B------:R-:W-:Y:S02]  /*5350*/  FADD.FTZ R152, -R72, R137 ;  /* 0x0000008948987221 */ /* 0x000fe40000010100 */
[----:B------:R-:W-:-:S04]  /*5360*/  FFMA.FTZ R73, R73, R73, RZ ;  /* 0x0000004949497223 */ /* 0x000fc800000100ff */
[----:B------:R-:W-:Y:S01]  /*5370*/  FFMA.FTZ R73, R162, R162, R73 ;  /* 0x000000a2a2497223 */ /* 0x000fe20000010049 */
[----:B------:R-:W-:-:S04]  /*5380*/  FADD.FTZ R162, -R72, R138 ;  /* 0x0000008a48a27221 */ /* 0x000fc80000010100 */
[----:B------:R-:W-:Y:S01]  /*5390*/  FFMA.FTZ R73, R162, R162, R73 ;  /* 0x000000a2a2497223 */ /* 0x000fe20000010049 */
[----:B------:R-:W-:-:S04]  /*53a0*/  FADD.FTZ R162, -R72, R145 ;  /* 0x0000009148a27221 */ /* 0x000fc80000010100 */
[----:B------:R-:W-:Y:S01]  /*53b0*/  FFMA.FTZ R73, R162, R162, R73 ;  /* 0x000000a2a2497223 */ /* 0x000fe20000010049 */
[----:B------:R-:W-:-:S03]  /*53c0*/  FADD.FTZ R162, -R72, R160 ;  /* 0x000000a048a27221 */ /* 0x000fc60000010100 */
        /* <DEDUP_REMOVED lines=53> */
[----:B------:R-:W-:-:S03]  /*5720*/  IMAD.MOV.U32 R152, RZ, RZ, 0x1f ;  /* 0x0000001fff987424 */ /* 0x000fc600078e00ff */
[----:B------:R-:W-:-:S07]  /*5730*/  FFMA.FTZ R162, R162, R162, R73 ;  /* 0x000000a2a2a27223 */ /* 0x000fce0000010049 */
[----:B------:R-:W-:Y:S05]  /*5740*/  WARPSYNC.COLLECTIVE R75, `(.L_x_301) ;  /* 0x000000004b087348 */ /* 0x000fea0003c00000 */
[----:B------:R0:W1:Y:S02]  /*5750*/  SHFL.BFLY P4, R73, R162, R161, R152 ;  /* 0x0c0000a1a2497389 */ /* 0x0000640000080098 */
[----:B01----:R-:W-:Y:S01]  /*5760*/  ENDCOLLECTIVE ;  /* 0x000000000000791b */ /* 0x003fe20003800000 */
.L_x_301:
[----:B------:R-:W-:Y:S01]  /*5770*/  HFMA2.MMA R161, -RZ, RZ, 0, 1.1920928955078125e-07 ;  /* 0x00000002ffa17435 */ /* 0x000fe200000001ff */
[----:B------:R-:W-:-:S05]  /*5780*/  FADD.FTZ R163, R162, R73 ;  /* 0x00000049a2a37221 */ /* 0x000fca0000010000 */
[----:B------:R-:W-:-:S07]  /*5790*/  MOV R162, R163 ;  /* 0x000000a300a27202 */ /* 0x000fce0000000f00 */
[----:B------:R-:W-:Y:S05]  /*57a0*/  WARPSYNC.COLLECTIVE R75, `(.L_x_302) ;  /* 0x000000004b087348 */ /* 0x000fea0003c00000 */
[----:B------:R0:W1:Y:S02]  /*57b0*/  SHFL.BFLY P4, R73, R162, R161, R152 ;  /* 0x0c0000a1a2497389 */ /* 0x0000640000080098 */
[----:B01----:R-:W-:Y:S01]  /*57c0*/  ENDCOLLECTIVE ;  /* 0x000000000000791b */ /* 0x003fe20003800000 */
.L_x_302:
[----:B------:R-:W-:Y:S01]  /*57d0*/  MOV R161, 0x4 ;  /* 0x0000000400a17802 */ /* 0x000fe20000000f00 */
[----:B------:R-:W-:-:S04]  /*57e0*/  FADD.FTZ R164, R163, R73 ;  /* 0x00000049a3a47221 */ /* 0x000fc80000010000 */
[----:B------:R-:W-:-:S07]  /*57f0*/  IMAD.MOV.U32 R162, RZ, RZ, R164 ;  /* 0x000000ffffa27224 */ /* 0x000fce00078e00a4 */
[----:B------:R-:W-:Y:S05]  /*5800*/  WARPSYNC.COLLECTIVE R75, `(.L_x_303) ;  /* 0x000000004b087348 */ /* 0x000fea0003c00000 */
[----:B------:R0:W1:Y:S02]  /*5810*/  SHFL.BFLY P4, R73, R162, R161, R152 ;  /* 0x0c0000a1a2497389 */ /* 0x0000640000080098 */
[----:B01----:R-:W-:Y:S01]  /*5820*/  ENDCOLLECTIVE ;  /* 0x000000000000791b */ /* 0x003fe20003800000 */
.L_x_303:
[----:B------:R-:W-:Y:S02]  /*5830*/  IMAD.MOV.U32 R161, RZ, RZ, 0x8 ;  /* 0x00000008ffa17424 */ /* 0x000fe400078e00ff */
[----:B------:R-:W-:-:S05]  /*5840*/  FADD.FTZ R165, R164, R73 ;  /* 0x00000049a4a57221 */ /* 0x000fca0000010000 */
[----:B------:R-:W-:-:S07]  /*5850*/  MOV R162, R165 ;  /* 0x000000a500a27202 */ /* 0x000fce0000000f00 */
[----:B------:R-:W-:Y:S05]  /*5860*/  WARPSYNC.COLLECTIVE R75, `(.L_x_304) ;  /* 0x000000004b087348 */ /* 0x000fea0003c00000 */
[----:B------:R0:W1:Y:S02]  /*5870*/  SHFL.BFLY P4, R73, R162, R161, R152 ;  /* 0x0c0000a1a2497389 */ /* 0x0000640000080098 */
[----:B01----:R-:W-:Y:S01]  /*5880*/  ENDCOLLECTIVE ;  /* 0x000000000000791b */ /* 0x003fe20003800000 */
.L_x_304:
[----:B------:R-:W-:Y:S01]  /*5890*/  HFMA2.MMA R161, -RZ, RZ, 0, 9.5367431640625e-07 ;  /* 0x00000010ffa17435 */ /* 0x000fe200000001ff */
[----:B------:R-:W-:-:S05]  /*58a0*/  FADD.FTZ R165, R165, R73 ;  /* 0x00000049a5a57221 */ /* 0x000fca0000010000 */
[----:B------:R-:W-:-:S07]  /*58b0*/  MOV R162, R165 ;  /* 0x000000a500a27202 */ /* 0x000fce0000000f00 */
[----:B------:R-:W-:Y:S05]  /*58c0*/  WARPSYNC.COLLECTIVE R75, `(.L_x_305) ;  /* 0x000000004b087348 */ /* 0x000fea0003c00000 */
[----:B------:R0:W1:Y:S02]  /*58d0*/  SHFL.BFLY P4, R73, R162, R161, R152 ;  /* 0x0c0000a1a2497389 */ /* 0x0000640000080098 */
[----:B01----:R-:W-:Y:S01]  /*58e0*/  ENDCOLLECTIVE ;  /* 0x000000000000791b */ /* 0x003fe20003800000 */
.L_x_305:
[----:B------:R-:W-:Y:S05]  /*58f0*/  BRA `(.L_x_306) ;  /* 0xffffffe0009c7947 */ /* 0x000fea000383ffff */
.L_x_307:
        /* <DEDUP_REMOVED lines=16> */
.L_x_27021:


//--------------------- .text._ZN10layer_norm31ln_parallel_residual_fwd_kernelINS_13Kernel_traitsI13__nv_bfloat16S2_S2_S2_fjLj4096ELj1ELj1ELj4ELj16ENS_18Kernel_traits_baseILj4096ES2_S2_S2_S2_fjLj128EEEEELb0ELb1ELb0EEEvNS_9FwdParamsE --------------------------
	.section	.text._ZN10layer_norm31ln_parallel_residual_fwd_kernelINS_13Kernel_traitsI13__nv_bfloat16S2_S2_S2_fjLj4096ELj1ELj1ELj4ELj16ENS_18Kernel_traits_baseILj4096ES2_S2_S2_S2_fjLj128EEEEELb0ELb1ELb0EEEvNS_9FwdParamsE,"ax",@progbits
	.align	128
        .global         _ZN10layer_norm31ln_parallel_residual_fwd_kernelINS_13Kernel_traitsI13__nv_bfloat16S2_S2_S2_fjLj4096ELj1ELj1ELj4ELj16ENS_18Kernel_traits_baseILj4096ES2_S2_S2_S2_fjLj128EEEEELb0ELb1ELb0EEEvNS_9FwdParamsE
        .type           _ZN10layer_norm31ln_parallel_residual_fwd_kernelINS_13Kernel_traitsI13__nv_bfloat16S2_S2_S2_fjLj4096ELj1ELj1ELj4ELj16ENS_18Kernel_traits_baseILj4096ES2_S2_S2_S2_fjLj128EEEEELb0ELb1ELb0EEEvNS_9FwdParamsE,@function
        .size           _ZN10layer_norm31ln_parallel_residual_fwd_kernelINS_13Kernel_traitsI13__nv_bfloat16S2_S2_S2_fjLj4096ELj1ELj1ELj4ELj16ENS_18Kernel_traits_baseILj4096ES2_S2_S2_S2_fjLj128EEEEELb0ELb1ELb0EEEvNS_9FwdParamsE,(.L_x_27022 - _ZN10layer_norm31ln_parallel_residual_fwd_kernelINS_13Kernel_traitsI13__nv_bfloat16S2_S2_S2_fjLj4096ELj1ELj1ELj4ELj16ENS_18Kernel_traits_baseILj4096ES2_S2_S2_S2_fjLj128EEEEELb0ELb1ELb0EEEvNS_9FwdParamsE)
        .other          _ZN10layer_norm31ln_parallel_residual_fwd_kernelINS_13Kernel_traitsI13__nv_bfloat16S2_S2_S2_fjLj4096ELj1ELj1ELj4ELj16ENS_18Kernel_traits_baseILj4096ES2_S2_S2_S2_fjLj128EEEEELb0ELb1ELb0EEEvNS_9FwdParamsE,@"STO_CUDA_ENTRY STV_DEFAULT"
_ZN10layer_norm31ln_parallel_residual_fwd_kernelINS_13Kernel_traitsI13__nv_bfloat16S2_S2_S2_fjLj4096ELj1ELj1ELj4ELj16ENS_18Kernel_traits_baseILj4096ES2_S2_S2_S2_fjLj128EEEEELb0ELb1ELb0EEEvNS_9FwdParamsE:
.text._ZN10layer_norm31ln_parallel_residual_fwd_kernelINS_13Kernel_traitsI13__nv_bfloat16S2_S2_S2_fjLj4096ELj1ELj1ELj4ELj16ENS_18Kernel_traits_baseILj4096ES2_S2_S2_S2_fjLj128EEEEELb0ELb1ELb0EEEvNS_9FwdParamsE:
        /* <DEDUP_REMOVED lines=9> */
[----:B------:R-:W-:Y:S02]  /*0090*/  LEA.HI.SX32 R26, R40, R3, 0x1d ;  /* 0x00000003281a7211 */ /* 0x000fe400078feaff */
[----:B------:R-:W-:Y:S02]  /*00a0*/  MOV R21, R25 ;  /* 0x0000001900157202 */ /* 0x000fe40000000f00 */
[----:B------:R-:W-:-:S02]  /*00b0*/  LOP3.LUT P0, RZ, R26, 0xffffff80, RZ, 0xc0, !PT ;  /* 0xffffff801aff7812 */ /* 0x000fc4000780c0ff */
[C---:B------:R-:W-:Y:S02]  /*00c0*/  ISETP.GE.U32.AND P5, PT, R26.reuse, 0x100, PT ;  /* 0x000001001a00780c */ /* 0x040fe40003fa6070 */
[C---:B------:R-:W-:Y:S02]  /*00d0*/  ISETP.GE.U32.AND P4, PT, R26.reuse, 0x180, PT ;  /* 0x000001801a00780c */ /* 0x040fe40003f86070 */
[----:B------:R-:W-:Y:S02]  /*00e0*/  ISETP.GE.U32.AND P3, PT, R26, 0x200, PT ;  /* 0x000002001a00780c */ /* 0x000fe40003f66070 */
[----:B------:R-:W-:Y:S02]  /*00f0*/  P2R R0, PR, RZ, 0x20 ;  /* 0x00000020ff007803 */ /* 0x000fe40000000000 */
[----:B------:R-:W-:Y:S02]  /*0100*/  P2R R0, PR, RZ, 0x10 ;  /* 0x00000010ff007803 */ /* 0x000fe40000000000 */
[----:B------:R-:W-:Y:S01]  /*0110*/  P2R R0, PR, RZ, 0x8 ;  /* 0x00000008ff007803 */ /* 0x000fe20000000000 */
[----:B------:R-:W-:Y:S06]  /*0120*/  @!P0 BRA `(.L_x_309) ;  /* 0x0000000000408947 */ /* 0x000fec0003800000 */
[----:B------:R-:W0:Y:S01]  /*0130*/  LDC.64 R16, c[0x0][0x260] ;  /* 0x00009800ff107b82 */ /* 0x000e220000000a00 */
[----:B------:R-:W-:Y:S02]  /*0140*/  ULDC.64 UR6, c[0x0][0x2c8] ;  /* 0x0000b20000067ab9 */ /* 0x000fe40000000a00 */
[----:B------:R-:W-:-:S04]  /*0150*/  ISETP.NE.U32.AND P1, PT, RZ, UR6, PT ;  /* 0x00000006ff007c0c */ /* 0x000fc8000bf25070 */
[----:B------:R-:W-:-:S13]  /*0160*/  ISETP.NE.AND.EX P1, PT, RZ, UR7, PT, P1 ;  /* 0x00000007ff007c0c */ /* 0x000fda000bf25310 */
[C---:B------:R-:W-:Y:S01]  /*0170*/  @P1 LEA R2, P2, R21.reuse, UR6, 0x4 ;  /* 0x0000000615021c11 */ /* 0x040fe2000f8420ff */
[----:B0-----:R-:W-:-:S03]  /*0180*/  IMAD.WIDE.U32 R16, R21, 0x10, R16 ;  /* 0x0000001015107825 */ /* 0x001fc600078e0010 */
[----:B------:R-:W-:-:S03]  /*0190*/  @P1 LEA.HI.X R3, R21, UR7, RZ, 0x4, P2 ;  /* 0x0000000715031c11 */ /* 0x000fc600090f24ff */
[----:B------:R-:W2:Y:S04]  /*01a0*/  LDG.E.128 R16, desc[UR4][R16.64] ;  /* 0x0000000410107981 */ /* 0x000ea8000c1e1d00 */
[----:B------:R0:W5:Y:S01]  /*01b0*/  @P1 LDG.E.128 R4, desc[UR4][R2.64] ;  /* 0x0000000402041981 */ /* 0x000162000c1e1d00 */
[----:B------:R-:W-:Y:S02]  /*01c0*/  LOP3.LUT R21, R21, 0x80, RZ, 0xfc, !PT ;  /* 0x0000008015157812 */ /* 0x000fe400078efcff */
[----:B--2---:R-:W-:Y:S02]  /*01d0*/  PRMT R84, R16, 0x7632, R84 ;  /* 0x0000763210547816 */ /* 0x004fe40000000054 */
[----:B------:R-:W-:Y:S02]  /*01e0*/  PRMT R83, R17, 0x7632, R83 ;  /* 0x0000763211537816 */ /* 0x000fe40000000053 */
[----:B------:R-:W-:-:S02]  /*01f0*/  PRMT R82, R18, 0x7632, R82 ;  /* 0x0000763212527816 */ /* 0x000fc40000000052 */
[----:B------:R-:W-:Y:S02]  /*0200*/  @!P1 CS2R R4, SRZ ;  /* 0x0000000000049805 */ /* 0x000fe4000001ff00 */
[----:B------:R-:W-:Y:S02]  /*0210*/  PRMT R81, R19, 0x7632, R81 ;  /* 0x0000763213517816 */ /* 0x000fe40000000051 */
[----:B0-----:R-:W-:-:S07]  /*0220*/  @!P1 CS2R R6, SRZ ;  /* 0x0000000000069805 */ /* 0x001fce000001ff00 */
.L_x_309:
[----:B------:R-:W-:Y:S05]  /*0230*/  BSYNC B0 ;  /* 0x0000000000007941 */ /* 0x000fea0003800000 */
.L_x_308:
[----:B------:R-:W-:Y:S04]  /*0240*/  BSSY B0, `(.L_x_310) ;  /* 0x0000012000007945 */ /* 0x000fe80003800000 */
[----:B------:R-:W-:Y:S05]  /*0250*/  @!P5 BRA `(.L_x_311) ;  /* 0x000000000040d947 */ /* 0x000fea0003800000 */
[----:B------:R-:W0:Y:S01]  /*0260*/  LDC.64 R2, c[0x0][0x260] ;  /* 0x00009800ff027b82 */ /* 0x000e220000000a00 */
[----:B------:R-:W-:Y:S02]  /*0270*/  ULDC.64 UR6, c[0x0][0x2c8] ;  /* 0x0000b20000067ab9 */ /* 0x000fe40000000a00 */
[----:B------:R-:W-:-:S04]  /*0280*/  ISETP.NE.U32.AND P1, PT, RZ, UR6, PT ;  /* 0x00000006ff007c0c */ /* 0x000fc8000bf25070 */
[----:B------:R-:W-:Y:S01]  /*0290*/  ISETP.NE.AND.EX P1, PT, RZ, UR7, PT, P1 ;  /* 0x00000007ff007c0c */ /* 0x000fe2000bf25310 */
[----:B0-----:R-:W-:-:S12]  /*02a0*/  IMAD.WIDE.U32 R12, R21, 0x10, R2 ;  /* 0x00000010150c7825 */ /* 0x001fd800078e0002 */
[----:B------:R-:W-:-:S04]  /*02b0*/  @P1 LEA R2, P2, R21, UR6, 0x4 ;  /* 0x0000000615021c11 */ /* 0x000fc8000f8420ff */
[C---:B------:R-:W-:Y:S01]  /*02c0*/  @P1 LEA.HI.X R3, R21.reuse, UR7, RZ, 0x4, P2 ;  /* 0x0000000715031c11 */ /* 0x040fe200090f24ff */
[----:B------:R-:W2:Y:S04]  /*02d0*/  LDG.E.128 R12, desc[UR4][R12.64] ;  /* 0x000000040c0c7981 */ /* 0x000ea8000c1e1d00 */
[----:B------:R0:W5:Y:S01]  /*02e0*/  @P1 LDG.E.128 R36, desc[UR4][R2.64] ;  /* 0x0000000402241981 */ /* 0x000162000c1e1d00 */
[----:B------:R-:W-:Y:S01]  /*02f0*/  VIADD R21, R21, 0x80 ;  /* 0x0000008015157836 */ /* 0x000fe20000000000 */
[----:B--2---:R-:W-:Y:S02]  /*0300*/  PRMT R80, R12, 0x7632, R80 ;  /* 0x000076320c507816 */ /* 0x004fe40000000050 */
[----:B------:R-:W-:Y:S02]  /*0310*/  PRMT R79, R13, 0x7632, R79 ;  /* 0x000076320d4f7816 */ /* 0x000fe4000000004f */
[----:B------:R-:W-:-:S02]  /*0320*/  PRMT R78, R14, 0x7632, R78 ;  /* 0x000076320e4e7816 */ /* 0x000fc4000000004e */
[----:B------:R-:W-:Y:S02]  /*0330*/  @!P1 CS2R R36, SRZ ;  /* 0x0000000000249805 */ /* 0x000fe4000001ff00 */
[----:B------:R-:W-:Y:S02]  /*0340*/  PRMT R77, R15, 0x7632, R77 ;  /* 0x000076320f4d7816 */ /* 0x000fe4000000004d */
[----:B0-----:R-:W-:-:S07]  /*0350*/  @!P1 CS2R R38, SRZ ;  /* 0x0000000000269805 */ /* 0x001fce000001ff00 */
.L_x_311:
[----:B------:R-:W-:Y:S05]  /*0360*/  BSYNC B0 ;  /* 0x0000000000007941 */ /* 0x000fea0003800000 */
.L_x_310:
        /* <DEDUP_REMOVED lines=11> */
[----:B------:R-:W-:Y:S02]  /*0420*/  IADD3 R21, R21, 0x80, RZ ;  /* 0x0000008015157810 */ /* 0x000fe40007ffe0ff */
[----:B--2---:R-:W-:Y:S02]  /*0430*/  PRMT R76, R8, 0x7632, R76 ;  /* 0x00007632084c7816 */ /* 0x004fe4000000004c */
[----:B------:R-:W-:-:S02]  /*0440*/  PRMT R75, R9, 0x7632, R75 ;  /* 0x00007632094b7816 */ /* 0x000fc4000000004b */
[----:B------:R-:W-:Y:S02]  /*0450*/  PRMT R74, R10, 0x7632, R74 ;  /* 0x000076320a4a7816 */ /* 0x000fe4000000004a */
[----:B------:R-:W-:Y:S02]  /*0460*/  @!P1 CS2R R32, SRZ ;  /* 0x0000000000209805 */ /* 0x000fe4000001ff00 */
[----:B------:R-:W-:Y:S02]  /*0470*/  PRMT R73, R11, 0x7632, R73 ;  /* 0x000076320b497816 */ /* 0x000fe40000000049 */
[----:B0-----:R-:W-:-:S07]  /*0480*/  @!P1 CS2R R34, SRZ ;  /* 0x0000000000229805 */ /* 0x001fce000001ff00 */
.L_x_313:
[----:B------:R-:W-:Y:S05]  /*0490*/  BSYNC B0 ;  /* 0x0000000000007941 */ /* 0x000fea0003800000 */
.L_x_312:
[----:B------:R-:W-:Y:S04]  /*04a0*/  BSSY B0, `(.L_x_314) ;  /* 0x000000d000007945 */ /* 0x000fe80003800000 */
[----:B------:R-:W-:Y:S05]  /*04b0*/  @!P3 BRA `(.L_x_315) ;  /* 0x00000000002cb947 */ /* 0x000fea0003800000 */
[----:B------:R-:W-:Y:S01]  /*04c0*/  ULDC.64 UR6, c[0x0][0x2c8] ;  /* 0x0000b20000067ab9 */ /* 0x000fe20000000a00 */
[----:B------:R-:W0:Y:S01]  /*04d0*/  LDC.64 R44, c[0x0][0x260] ;  /* 0x00009800ff2c7b82 */ /* 0x000e220000000a00 */
[----:B------:R-:W-:-:S04]  /*04e0*/  ISETP.NE.U32.AND P1, PT, RZ, UR6, PT ;  /* 0x00000006ff007c0c */ /* 0x000fc8000bf25070 */
[----:B------:R-:W-:-:S13]  /*04f0*/  ISETP.NE.AND.EX P1, PT, RZ, UR7, PT, P1 ;  /* 0x00000007ff007c0c */ /* 0x000fda000bf25310 */
[----:B------:R-:W-:-:S04]  /*0500*/  @P1 LEA R2, P2, R21, UR6, 0x4 ;  /* 0x0000000615021c11 */ /* 0x000fc8000f8420ff */
[C---:B------:R-:W-:Y:S01]  /*0510*/  @P1 LEA.HI.X R3, R21.reuse, UR7, RZ, 0x4, P2 ;  /* 0x0000000715031c11 */ /* 0x040fe200090f24ff */
[----:B0-----:R-:W-:-:S04]  /*0520*/  IMAD.WIDE.U32 R44, R21, 0x10, R44 ;  /* 0x00000010152c7825 */ /* 0x001fc800078e002c */
[----:B------:R0:W5:Y:S04]  /*0530*/  @P1 LDG.E.128 R28, desc[UR4][R2.64] ;  /* 0x00000004021c1981 */ /* 0x000168000c1e1d00 */
[----:B------:R-:W5:Y:S01]  /*0540*/  LDG.E.128 R44, desc[UR4][R44.64] ;  /* 0x000000042c2c7981 */ /* 0x000f62000c1e1d00 */
[----:B------:R-:W-:Y:S02]  /*0550*/  @!P1 CS2R R28, SRZ ;  /* 0x00000000001c9805 */ /* 0x000fe4000001ff00 */
[----:B0-----:R-:W-:-:S07]  /*0560*/  @!P1 CS2R R30, SRZ ;  /* 0x00000000001e9805 */ /* 0x001fce000001ff00 */
.L_x_315:
[----:B------:R-:W-:Y:S05]  /*0570*/  BSYNC B0 ;  /* 0x0000000000007941 */ /* 0x000fea0003800000 */
.L_x_314:
        /* <DEDUP_REMOVED lines=9> */
[----:B------:R-:W-:Y:S01]  /*0610*/  SHF.R.S32.HI R40, RZ, 0x3, R40 ;  /* 0x00000003ff287819 */ /* 0x000fe20000011428 */
[----:B------:R-:W-:Y:S01]  /*0620*/  IMAD.U32 R20, R12, 0x10000, RZ ;  /* 0x000100000c147824 */ /* 0x000fe200078e00ff */
[C---:B-----5:R-:W-:Y:S01]  /*0630*/  PRMT R72, R4.reuse, 0x7632, R72 ;  /* 0x0000763204487816 */ /* 0x060fe20000000048 */
[----:B------:R-:W-:Y:S01]  /*0640*/  IMAD.U32 R12, R4, 0x10000, RZ ;  /* 0x00010000040c7824 */ /* 0x000fe200078e00ff */
[C---:B------:R-:W-:Y:S01]  /*0650*/  PRMT R64, R32.reuse, 0x7632, R64 ;  /* 0x0000763220407816 */ /* 0x040fe20000000040 */
[----:B------:R-:W-:Y:S01]  /*0660*/  IMAD.U32 R4, R32, 0x10000, RZ ;  /* 0x0001000020047824 */ /* 0x000fe200078e00ff */
[C---:B------:R-:W-:Y:S01]  /*0670*/  PRMT R63, R33.reuse, 0x7632, R63 ;  /* 0x00007632213f7816 */ /* 0x040fe2000000003f */
[----:B------:R-:W-:Y:S01]  /*0680*/  IMAD.U32 R2, R34, 0x10000, RZ ;  /* 0x0001000022027824 */ /* 0x000fe200078e00ff */
[----:B------:R-:W-:Y:S01]  /*0690*/  SHF.L.U32 R3, R33, 0x10, RZ ;  /* 0x0000001021037819 */ /* 0x000fe200000006ff */
        /* <DEDUP_REMOVED lines=8> */
[----:B------:R-:W-:Y:S01]  /*0720*/  HFMA2.MMA R120, -RZ, RZ, 0, 5.9604644775390625e-08 ;  /* 0x00000001ff787435 */ /* 0x000fe200000001ff */
[----:B------:R-:W-:Y:S01]  /*0730*/  LOP3.LUT R40, R40, 0x3fffffe0, RZ, 0xc0, !PT ;  /* 0x3fffffe028287812 */ /* 0x000fe200078ec0ff */
[----:B------:R-:W-:Y:S01]  /*0740*/  IMAD.U32 R16, R8, 0x10000, RZ ;  /* 0x0001000008107824 */ /* 0x000fe200078e00ff */
[----:B------:R-:W-:Y:S01]  /*0750*/  VIMNMX R33, R33, 0x20, PT ;  /* 0x0000002021217848 */ /* 0x000fe20003fe0100 */
[----:B------:R-:W-:Y:S01]  /*0760*/  IMAD.U32 R10, R6, 0x10000, RZ ;  /* 0x00010000060a7824 */ /* 0x000fe200078e00ff */
[----:B------:R-:W-:Y:S01]  /*0770*/  PRMT R62, R34, 0x7632, R62 ;  /* 0x00007632223e7816 */ /* 0x000fe2000000003e */
[----:B------:R-:W-:Y:S01]  /*0780*/  IMAD.SHL.U32 R34, R27, 0x20, RZ ;  /* 0x000000201b227824 */ /* 0x000fe200078e00ff */
[----:B------:R-:W-:Y:S01]  /*0790*/  IADD3 R33, R33, R40, RZ ;  /* 0x0000002821217210 */ /* 0x000fe20007ffe0ff */
[----:B------:R-:W-:Y:S01]  /*07a0*/  IMAD.U32 R8, R36, 0x10000, RZ ;  /* 0x0001000024087824 */ /* 0x000fe200078e00ff */
[----:B------:R-:W-:Y:S01]  /*07b0*/  PRMT R61, R35, 0x7632, R61 ;  /* 0x00007632233d7816 */ /* 0x000fe2000000003d */
[----:B------:R-:W-:Y:S01]  /*07c0*/  IMAD.U32 R49, R29, 0x10000, RZ ;  /* 0x000100001d317824 */ /* 0x000fe200078e00ff */
[----:B------:R-:W-:Y:S01]  /*07d0*/  SHF.L.U32 R0, R35, 0x10, RZ ;  /* 0x0000001023007819 */ /* 0x000fe200000006ff */
[----:B------:R-:W-:Y:S01]  /*07e0*/  IMAD.SHL.U32 R33, R33, 0x8, RZ ;  /* 0x0000000821217824 */ /* 0x000fe200078e00ff */
[----:B------:R-:W-:Y:S01]  /*07f0*/  LOP3.LUT R35, R34, 0x3e0, RZ, 0xc0, !PT ;  /* 0x000003e022237812 */ /* 0x000fe200078ec0ff */
[----:B------:R-:W-:Y:S01]  /*0800*/  IMAD.U32 R85, R31, 0x10000, RZ ;  /* 0x000100001f557824 */ /* 0x000fe200078e00ff */
[----:B------:R-:W-:Y:S01]  /*0810*/  PRMT R70, R6, 0x7632, R70 ;  /* 0x0000763206467816 */ /* 0x000fe20000000046 */
[----:B------:R-:W-:Y:S01]  /*0820*/  IMAD.U32 R6, R38, 0x10000, RZ ;  /* 0x0001000026067824 */ /* 0x000fe200078e00ff */
[----:B------:R-:W-:Y:S01]  /*0830*/  I2FP.F32.U32 R33, R33 ;  /* 0x0000002100217245 */ /* 0x000fe20000201000 */
[----:B------:R-:W-:Y:S01]  /*0840*/  IMAD.U32 R83, R83, 0x10000, RZ ;  /* 0x0001000053537824 */ /* 0x000fe200078e00ff */
[----:B------:R-:W-:Y:S01]  /*0850*/  VIADDMNMX R35, R32, -R35, RZ, !PT ;  /* 0x8000002320237246 */ /* 0x000fe200078001ff */
[----:B------:R-:W-:Y:S01]  /*0860*/  IMAD.U32 R81, R81, 0x10000, RZ ;  /* 0x0001000051517824 */ /* 0x000fe200078e00ff */
[----:B------:R0:W1:Y:S01]  /*0870*/  MUFU.RCP R90, R33 ;  /* 0x00000021005a7308 */ /* 0x0000620000001000 */
[----:B------:R-:W-:Y:S01]  /*0880*/  PRMT R68, R36, 0x7632, R68 ;  /* 0x0000763224447816 */ /* 0x000fe20000000044 */
[----:B------:R-:W-:Y:S01]  /*0890*/  IMAD.U32 R79, R79, 0x10000, RZ ;  /* 0x000100004f4f7824 */ /* 0x000fe200078e00ff */
[----:B------:R-:W-:Y:S01]  /*08a0*/  VIMNMX R35, R35, 0x20, PT ;  /* 0x0000002023237848 */ /* 0x000fe20003fe0100 */
[----:B------:R-:W-:Y:S01]  /*08b0*/  IMAD.U32 R77, R77, 0x10000, RZ ;  /* 0x000100004d4d7824 */ /* 0x000fe200078e00ff */
[----:B------:R-:W-:Y:S01]  /*08c0*/  PRMT R65, R39, 0x7632, R65 ;  /* 0x0000763227417816 */ /* 0x000fe20000000041 */
[----:B------:R-:W-:Y:S01]  /*08d0*/  IMAD.U32 R75, R75, 0x10000, RZ ;  /* 0x000100004b4b7824 */ /* 0x000fe200078e00ff */
[----:B------:R-:W-:Y:S01]  /*08e0*/  PRMT R59, R28, 0x7632, R59 ;  /* 0x000076321c3b7816 */ /* 0x000fe2000000003b */
[----:B------:R-:W-:Y:S01]  /*08f0*/  IMAD.IADD R35, R40, 0x1, R35 ;  /* 0x0000000128237824 */ /* 0x000fe200078e0223 */
[----:B------:R-:W-:Y:S01]  /*0900*/  PRMT R57, R29, 0x7632, R57 ;  /* 0x000076321d397816 */ /* 0x000fe20000000039 */
[----:B------:R-:W-:Y:S01]  /*0910*/  IMAD.U32 R73, R73, 0x10000, RZ ;  /* 0x0001000049497824 */ /* 0x000fe200078e00ff */
[----:B------:R-:W-:Y:S01]  /*0920*/  PRMT R55, R30, 0x7632, R55 ;  /* 0x000076321e377816 */ /* 0x000fe20000000037 */
[----:B------:R-:W-:Y:S01]  /*0930*/  IMAD.U32 R72, R72, 0x10000, RZ ;  /* 0x0001000048487824 */ /* 0x000fe200078e00ff */
[----:B------:R-:W-:Y:S01]  /*0940*/  PRMT R53, R31, 0x7632, R53 ;  /* 0x000076321f357816 */ /* 0x000fe20000000035 */
        /* <DEDUP_REMOVED lines=22> */
[----:B------:R-:W-:Y:S01]  /*0ab0*/  ULDC.U8 UR6, c[0x0][0x2a0] ;  /* 0x0000a80000067ab9 */ /* 0x000fe20000000000 */
[----:B------:R-:W-:Y:S01]  /*0ac0*/  SHF.L.U32 R17, R15, 0x10, RZ ;  /* 0x000000100f117819 */ /* 0x000fe200000006ff */
[----:B------:R-:W-:Y:S01]  /*0ad0*/  ULDC UR10, c[0x0][0x218] ;  /* 0x00008600000a7ab9 */ /* 0x000fe20000000800 */
[----:B------:R-:W-:Y:S01]  /*0ae0*/  SHF.L.U32 R15, R9, 0x10, RZ ;  /* 0x00000010090f7819 */ /* 0x000fe200000006ff */
[----:B------:R-:W-:Y:S01]  /*0af0*/  ULDC UR7, c[0x0][0x290] ;  /* 0x0000a40000077ab9 */ /* 0x000fe20000000800 */
[----:B------:R-:W-:Y:S01]  /*0b00*/  SHF.L.U32 R13, R11, 0x10, RZ ;  /* 0x000000100b0d7819 */ /* 0x000fe200000006ff */
[----:B------:R-:W-:Y:S01]  /*0b10*/  ULDC.64 UR12, c[0x0][0x228] ;  /* 0x00008a00000c7ab9 */ /* 0x000fe20000000a00 */
[----:B------:R-:W-:Y:S01]  /*0b20*/  SHF.L.U32 R11, R5, 0x10, RZ ;  /* 0x00000010050b7819 */ /* 0x000fe200000006ff */
[----:B------:R-:W-:Y:S01]  /*0b30*/  UISETP.NE.AND UP0, UPT, UR6, URZ, UPT ;  /* 0x0000003f0600728c */ /* 0x000fe2000bf05270 */
        /* <DEDUP_REMOVED lines=25> */
[----:B01----:R-:W-:-:S07]  /*0cd0*/  SHF.L.U32 R89, R35, 0x3, RZ ;  /* 0x0000000323597819 */ /* 0x003fce00000006ff */
.L_x_461:
[----:B0123--:R-:W-:Y:S01]  /*0ce0*/  IMAD R40, R91, UR10, RZ ;  /* 0x0000000a5b287c24 */ /* 0x00ffe2000f8e02ff */
[----:B------:R-:W-:Y:S04]  /*0cf0*/  BSSY B0, `(.L_x_316) ;  /* 0x00000aa000007945 */ /* 0x000fe80003800000 */
[----:B------:R-:W-:-:S04]  /*0d00*/  SHF.R.S32.HI R41, RZ, 0x1f, R40 ;  /* 0x0000001fff297819 */ /* 0x000fc80000011428 */
[----:B------:R-:W-:-:S04]  /*0d10*/  LEA.HI R40, R41, R40, RZ, 0x3 ;  /* 0x0000002829287211 */ /* 0x000fc800078f18ff */
[----:B------:R-:W-:-:S05]  /*0d20*/  LEA.HI.SX32 R88, R40, R25, 0x1d ;  /* 0x0000001928587211 */ /* 0x000fca00078feaff */
[----:B------:R-:W-:Y:S01]  /*0d30*/  IMAD.MOV.U32 R121, RZ, RZ, R88 ;  /* 0x000000ffff797224 */ /* 0x000fe200078e0058 */
        /* <DEDUP_REMOVED lines=24> */
.L_x_319:
[----:B-----5:R-:W-:-:S04]  /*0ec0*/  IMAD.U32 R93, R28, 0x10000, RZ ;  /* 0x000100001c5d7824 */ /* 0x020fc800078e00ff */
[----:B------:R-:W-:Y:S01]  /*0ed0*/  FADD.FTZ R52, R93, R52 ;  /* 0x000000345d347221 */ /* 0x000fe20000010000 */
[----:B------:R-:W-:Y:S06]  /*0ee0*/  BRA `(.L_x_320) ;  /* 0x0000000000107947 */ /* 0x000fec0003800000 */
.L_x_318:
[----:B-----5:R-:W-:-:S05]  /*0ef0*/  SHF.L.U32 R93, R32, 0x10, RZ ;  /* 0x00000010205d7819 */ /* 0x020fca00000006ff */
[----:B------:R-:W-:Y:S01]  /*0f00*/  FADD.FTZ R52, R93, R52 ;  /* 0x000000345d347221 */ /* 0x000fe20000010000 */
[----:B------:R-:W-:-:S04]  /*0f10*/  @P3 IMAD.U32 R93, R28, 0x10000, RZ ;  /* 0x000100001c5d3824 */ /* 0x000fc800078e00ff */
[----:B------:R-:W-:-:S07]  /*0f20*/  @P3 FADD.FTZ R52, R93, R52 ;  /* 0x000000345d343221 */ /* 0x000fce0000010000 */
.L_x_320:
[----:B------:R-:W-:-:S04]  /*0f30*/  F2FP.BF16.F32.PACK_AB R40, RZ, R52 ;  /* 0x00000034ff28723e */ /* 0x000fc800000010ff */
[----:B------:R-:W-:-:S07]  /*0f40*/  PRMT R36, R40, 0x7610, R36 ;  /* 0x0000761028247816 */ /* 0x000fce0000000024 */
.L_x_321:
[----:B------:R-:W-:Y:S01]  /*0f50*/  SHF.L.U32 R92, R100, 0x10, RZ ;  /* 0x00000010645c7819 */ /* 0x000fe200000006ff */
[----:B------:R-:W-:Y:S06]  /*0f60*/  @P4 BRA `(.L_x_322) ;  /* 0x0000000000244947 */ /* 0x000fec0003800000 */
[----:B------:R-:W-:-:S04]  /*0f70*/  ISETP.NE.U32.AND P2, PT, RZ, UR14, PT ;  /* 0x0000000eff007c0c */ /* 0x000fc8000bf45070 */
[----:B------:R-:W-:-:S13]  /*0f80*/  ISETP.NE.AND.EX P2, PT, RZ, UR15, PT, P2 ;  /* 0x0000000fff007c0c */ /* 0x000fda000bf45320 */
[----:B------:R-:W-:Y:S05]  /*0f90*/  @P2 BRA `(.L_x_323) ;  /* 0x0000000000082947 */ /* 0x000fea0003800000 */
[----:B------:R-:W-:Y:S05]  /*0fa0*/  @P1 BRA `(.L_x_324) ;  /* 0x00000000002c1947 */ /* 0x000fea0003800000 */
[----:B------:R-:W-:Y:S05]  /*0fb0*/  BRA `(.L_x_325) ;  /* 0x0000000000307947 */ /* 0x000fea0003800000 */
.L_x_323:
[----:B-----5:R-:W-:-:S05]  /*0fc0*/  PRMT R40, R28, 0x7632, R40 ;  /* 0x000076321c287816 */ /* 0x020fca0000000028 */
[----:B------:R-:W-:-:S04]  /*0fd0*/  IMAD.U32 R93, R40, 0x10000, RZ ;  /* 0x00010000285d7824 */ /* 0x000fc800078e00ff */
[----:B------:R-:W-:Y:S01]  /*0fe0*/  FADD.FTZ R92, R93, R92 ;  /* 0x0000005c5d5c7221 */ /* 0x000fe20000010000 */
[----:B------:R-:W-:Y:S06]  /*0ff0*/  BRA `(.L_x_324) ;  /* 0x0000000000187947 */ /* 0x000fec0003800000 */
.L_x_322:
[----:B-----5:R-:W-:-:S04]  /*1000*/  PRMT R40, R32, 0x7632, R40 ;  /* 0x0000763220287816 */ /* 0x020fc80000000028 */
[----:B------:R-:W-:Y:S02]  /*1010*/  SHF.L.U32 R93, R40, 0x10, RZ ;  /* 0x00000010285d7819 */ /* 0x000fe400000006ff */
[----:B------:R-:W-:-:S03]  /*1020*/  @P3 PRMT R40, R28, 0x7632, R40 ;  /* 0x000076321c283816 */ /* 0x000fc60000000028 */
[----:B------:R-:W-:Y:S02]  /*1030*/  FADD.FTZ R92, R93, R92 ;  /* 0x0000005c5d5c7221 */ /* 0x000fe40000010000 */
[----:B------:R-:W-:-:S04]  /*1040*/  @P3 IMAD.U32 R93, R40, 0x10000, RZ ;  /* 0x00010000285d3824 */ /* 0x000fc800078e00ff */
[----:B------:R-:W-:-:S07]  /*1050*/  @P3 FADD.FTZ R92, R93, R92 ;  /* 0x0000005c5d5c3221 */ /* 0x000fce0000010000 */
.L_x_324:
[----:B------:R-:W-:-:S04]  /*1060*/  F2FP.BF16.F32.PACK_AB R40, RZ, R92 ;  /* 0x0000005cff28723e */ /* 0x000fc800000010ff */
[----:B------:R-:W-:-:S07]  /*1070*/  PRMT R36, R36, 0x5410, R40 ;  /* 0x0000541024247816 */ /* 0x000fce0000000028 */
.L_x_325:
        /* <DEDUP_REMOVED lines=8> */
.L_x_327:
[----:B-----5:R-:W-:-:S04]  /*1100*/  IMAD.U32 R40, R29, 0x10000, RZ ;  /* 0x000100001d287824 */ /* 0x020fc800078e00ff */
[----:B------:R-:W-:Y:S01]  /*1110*/  FADD.FTZ R93, R40, R93 ;  /* 0x0000005d285d7221 */ /* 0x000fe20000010000 */
[----:B------:R-:W-:Y:S06]  /*1120*/  BRA `(.L_x_328) ;  /* 0x0000000000107947 */ /* 0x000fec0003800000 */
.L_x_326:
[----:B-----5:R-:W-:-:S05]  /*1130*/  SHF.L.U32 R40, R33, 0x10, RZ ;  /* 0x0000001021287819 */ /* 0x020fca00000006ff */
[----:B------:R-:W-:Y:S01]  /*1140*/  FADD.FTZ R93, R40, R93 ;  /* 0x0000005d285d7221 */ /* 0x000fe20000010000 */
[----:B------:R-:W-:-:S04]  /*1150*/  @P3 IMAD.U32 R40, R29, 0x10000, RZ ;  /* 0x000100001d283824 */ /* 0x000fc800078e00ff */
[----:B------:R-:W-:-:S07]  /*1160*/  @P3 FADD.FTZ R93, R40, R93 ;  /* 0x0000005d285d3221 */ /* 0x000fce0000010000 */
.L_x_328:
[----:B------:R-:W-:-:S04]  /*1170*/  F2FP.BF16.F32.PACK_AB R40, RZ, R93 ;  /* 0x0000005dff28723e */ /* 0x000fc800000010ff */
[----:B------:R-:W-:-:S07]  /*1180*/  PRMT R37, R40, 0x7610, R37 ;  /* 0x0000761028257816 */ /* 0x000fce0000000025 */
.L_x_329:
[----:B------:R-:W-:Y:S01]  /*1190*/  SHF.L.U32 R100, R41, 0x10, RZ ;  /* 0x0000001029647819 */ /* 0x000fe200000006ff */
[----:B------:R-:W-:Y:S06]  /*11a0*/  @P4 BRA `(.L_x_330) ;  /* 0x0000000000244947 */ /* 0x000fec0003800000 */
[----:B------:R-:W-:-:S04]  /*11b0*/  ISETP.NE.U32.AND P2, PT, RZ, UR14, PT ;  /* 0x0000000eff007c0c */ /* 0x000fc8000bf45070 */
[----:B------:R-:W-:-:S13]  /*11c0*/  ISETP.NE.AND.EX P2, PT, RZ, UR15, PT, P2 ;  /* 0x0000000fff007c0c */ /* 0x000fda000bf45320 */
[----:B------:R-:W-:Y:S05]  /*11d0*/  @P2 BRA `(.L_x_331) ;  /* 0x0000000000082947 */ /* 0x000fea0003800000 */
[----:B------:R-:W-:Y:S05]  /*11e0*/  @P1 BRA `(.L_x_332) ;  /* 0x00000000002c1947 */ /* 0x000fea0003800000 */
[----:B------:R-:W-:Y:S05]  /*11f0*/  BRA `(.L_x_333) ;  /* 0x0000000000307947 */ /* 0x000fea0003800000 */
.L_x_331:
[----:B-----5:R-:W-:-:S05]  /*1200*/  PRMT R40, R29, 0x7632, R40 ;  /* 0x000076321d287816 */ /* 0x020fca0000000028 */
[----:B------:R-:W-:-:S04]  /*1210*/  IMAD.U32 R41, R40, 0x10000, RZ ;  /* 0x0001000028297824 */ /* 0x000fc800078e00ff */
[----:B------:R-:W-:Y:S01]  /*1220*/  FADD.FTZ R100, R41, R100 ;  /* 0x0000006429647221 */ /* 0x000fe20000010000 */
[----:B------:R-:W-:Y:S06]  /*1230*/  BRA `(.L_x_332) ;  /* 0x0000000000187947 */ /* 0x000fec0003800000 */
.L_x_330:
[----:B-----5:R-:W-:-:S04]  /*1240*/  PRMT R40, R33, 0x7632, R40 ;  /* 0x0000763221287816 */ /* 0x020fc80000000028 */
[----:B------:R-:W-:Y:S02]  /*1250*/  SHF.L.U32 R41, R40, 0x10, RZ ;  /* 0x0000001028297819 */ /* 0x000fe400000006ff */
[----:B------:R-:W-:-:S03]  /*1260*/  @P3 PRMT R40, R29, 0x7632, R40 ;  /* 0x000076321d283816 */ /* 0x000fc60000000028 */
[----:B------:R-:W-:Y:S02]  /*1270*/  FADD.FTZ R100, R41, R100 ;  /* 0x0000006429647221 */ /* 0x000fe40000010000 */
[----:B------:R-:W-:-:S04]  /*1280*/  @P3 IMAD.U32 R41, R40, 0x10000, RZ ;  /* 0x0001000028293824 */ /* 0x000fc800078e00ff */
[----:B------:R-:W-:-:S07]  /*1290*/  @P3 FADD.FTZ R100, R41, R100 ;  /* 0x0000006429643221 */ /* 0x000fce0000010000 */
.L_x_332:
[----:B------:R-:W-:-:S04]  /*12a0*/  F2FP.BF16.F32.PACK_AB R40, RZ, R100 ;  /* 0x00000064ff28723e */ /* 0x000fc800000010ff */
[----:B------:R-:W-:-:S07]  /*12b0*/  PRMT R37, R37, 0x5410, R40 ;  /* 0x0000541025257816 */ /* 0x000fce0000000028 */
.L_x_333:
        /* <DEDUP_REMOVED lines=8> */
.L_x_335:
[----:B-----5:R-:W-:-:S04]  /*1340*/  IMAD.U32 R40, R30, 0x10000, RZ ;  /* 0x000100001e287824 */ /* 0x020fc800078e00ff */
[----:B------:R-:W-:Y:S01]  /*1350*/  FADD.FTZ R101, R40, R101 ;  /* 0x0000006528657221 */ /* 0x000fe20000010000 */
[----:B------:R-:W-:Y:S06]  /*1360*/  BRA `(.L_x_336) ;  /* 0x0000000000107947 */ /* 0x000fec0003800000 */
.L_x_334:
[----:B-----5:R-:W-:-:S05]  /*1370*/  SHF.L.U32 R40, R34, 0x10, RZ ;  /* 0x0000001022287819 */ /* 0x020fca00000006ff */
[----:B------:R-:W-:Y:S01]  /*1380*/  FADD.FTZ R101, R40, R101 ;  /* 0x0000006528657221 */ /* 0x000fe20000010000 */
[----:B------:R-:W-:-:S04]  /*1390*/  @P3 IMAD.U32 R40, R30, 0x10000, RZ ;  /* 0x000100001e283824 */ /* 0x000fc800078e00ff */
[----:B------:R-:W-:-:S07]  /*13a0*/  @P3 FADD.FTZ R101, R40, R101 ;  /* 0x0000006528653221 */ /* 0x000fce0000010000 */
.L_x_336:
[----:B------:R-:W-:-:S04]  /*13b0*/  F2FP.BF16.F32.PACK_AB R40, RZ, R101 ;  /* 0x00000065ff28723e */ /* 0x000fc800000010ff */
[----:B------:R-:W-:-:S07]  /*13c0*/  PRMT R38, R40, 0x7610, R38 ;  /* 0x0000761028267816 */ /* 0x000fce0000000026 */
.L_x_337:
[----:B------:R-:W-:Y:S01]  /*13d0*/  SHF.L.U32 R108, R42, 0x10, RZ ;  /* 0x000000102a6c7819 */ /* 0x000fe200000006ff */
[----:B------:R-:W-:Y:S06]  /*13e0*/  @P4 BRA `(.L_x_338) ;  /* 0x0000000000244947 */ /* 0x000fec0003800000 */
[----:B------:R-:W-:-:S04]  /*13f0*/  ISETP.NE.U32.AND P2, PT, RZ, UR14, PT ;  /* 0x0000000eff007c0c */ /* 0x000fc8000bf45070 */
[----:B------:R-:W-:-:S13]  /*1400*/  ISETP.NE.AND.EX P2, PT, RZ, UR15, PT, P2 ;  /* 0x0000000fff007c0c */ /* 0x000fda000bf45320 */
[----:B------:R-:W-:Y:S05]  /*1410*/  @P2 BRA `(.L_x_339) ;  /* 0x0000000000082947 */ /* 0x000fea0003800000 */
[----:B------:R-:W-:Y:S05]  /*1420*/  @P1 BRA `(.L_x_340) ;  /* 0x00000000002c1947 */ /* 0x000fea0003800000 */
[----:B------:R-:W-:Y:S05]  /*1430*/  BRA `(.L_x_341) ;  /* 0x0000000000307947 */ /* 0x000fea0003800000 */
.L_x_339:
[----:B-----5:R-:W-:-:S05]  /*1440*/  PRMT R40, R30, 0x7632, R40 ;  /* 0x000076321e287816 */ /* 0x020fca0000000028 */
[----:B------:R-:W-:-:S04]  /*1450*/  IMAD.U32 R41, R40, 0x10000, RZ ;  /* 0x0001000028297824 */ /* 0x000fc800078e00ff */
[----:B------:R-:W-:Y:S01]  /*1460*/  FADD.FTZ R108, R41, R108 ;  /* 0x0000006c296c7221 */ /* 0x000fe20000010000 */
[----:B------:R-:W-:Y:S06]  /*1470*/  BRA `(.L_x_340) ;  /* 0x0000000000187947 */ /* 0x000fec0003800000 */
.L_x_338:
[----:B-----5:R-:W-:-:S04]  /*1480*/  PRMT R40, R34, 0x7632, R40 ;  /* 0x0000763222287816 */ /* 0x020fc80000000028 */
[----:B------:R-:W-:Y:S02]  /*1490*/  SHF.L.U32 R41, R40, 0x10, RZ ;  /* 0x0000001028297819 */ /* 0x000fe400000006ff */
[----:B------:R-:W-:-:S03]  /*14a0*/  @P3 PRMT R40, R30, 0x7632, R40 ;  /* 0x000076321e283816 */ /* 0x000fc60000000028 */
[----:B------:R-:W-:Y:S02]  /*14b0*/  FADD.FTZ R108, R41, R108 ;  /* 0x0000006c296c7221 */ /* 0x000fe40000010000 */
[----:B------:R-:W-:-:S04]  /*14c0*/  @P3 IMAD.U32 R41, R40, 0x10000, RZ ;  /* 0x0001000028293824 */ /* 0x000fc800078e00ff */
[----:B------:R-:W-:-:S07]  /*14d0*/  @P3 FADD.FTZ R108, R41, R108 ;  /* 0x0000006c296c3221 */ /* 0x000fce0000010000 */
.L_x_340:
[----:B------:R-:W-:-:S04]  /*14e0*/  F2FP.BF16.F32.PACK_AB R40, RZ, R108 ;  /* 0x0000006cff28723e */ /* 0x000fc800000010ff */
[----:B------:R-:W-:-:S07]  /*14f0*/  PRMT R38, R38, 0x5410, R40 ;  /* 0x0000541026267816 */ /* 0x000fce0000000028 */
.L_x_341:
        /* <DEDUP_REMOVED lines=8> */
.L_x_343:
[----:B-----5:R-:W-:-:S04]  /*1580*/  IMAD.U32 R40, R31, 0x10000, RZ ;  /* 0x000100001f287824 */ /* 0x020fc800078e00ff */
[----:B------:R-:W-:Y:S01]  /*1590*/  FADD.FTZ R109, R40, R109 ;  /* 0x0000006d286d7221 */ /* 0x000fe20000010000 */
[----:B------:R-:W-:Y:S06]  /*15a0*/  BRA `(.L_x_344) ;  /* 0x0000000000107947 */ /* 0x000fec0003800000 */
.L_x_342:
[----:B-----5:R-:W-:-:S05]  /*15b0*/  SHF.L.U32 R40, R35, 0x10, RZ ;  /* 0x0000001023287819 */ /* 0x020fca00000006ff */
[----:B------:R-:W-:Y:S01]  /*15c0*/  FADD.FTZ R109, R40, R109 ;  /* 0x0000006d286d7221 */ /* 0x000fe20000010000 */
[----:B------:R-:W-:-:S04]  /*15d0*/  @P3 IMAD.U32 R40, R31, 0x10000, RZ ;  /* 0x000100001f283824 */ /* 0x000fc800078e00ff */
[----:B------:R-:W-:-:S07]  /*15e0*/  @P3 FADD.FTZ R109, R40, R109 ;  /* 0x0000006d286d3221 */ /* 0x000fce0000010000 */
.L_x_344:
[----:B------:R-:W-:-:S04]  /*15f0*/  F2FP.BF16.F32.PACK_AB R40, RZ, R109 ;  /* 0x0000006dff28723e */ /* 0x000fc800000010ff */
[----:B------:R-:W-:-:S07]  /*1600*/  PRMT R39, R40, 0x7610, R39 ;  /* 0x0000761028277816 */ /* 0x000fce0000000027 */
.L_x_345:
[----:B------:R-:W-:Y:S01]  /*1610*/  SHF.L.U32 R116, R43, 0x10, RZ ;  /* 0x000000102b747819 */ /* 0x000fe200000006ff */
[----:B------:R-:W-:Y:S06]  /*1620*/  @P4 BRA `(.L_x_346) ;  /* 0x0000000000244947 */ /* 0x000fec0003800000 */
[----:B------:R-:W-:-:S04]  /*1630*/  ISETP.NE.U32.AND P2, PT, RZ, UR14, PT ;  /* 0x0000000eff007c0c */ /* 0x000fc8000bf45070 */
[----:B------:R-:W-:-:S13]  /*1640*/  ISETP.NE.AND.EX P2, PT, RZ, UR15, PT, P2 ;  /* 0x0000000fff007c0c */ /* 0x000fda000bf45320 */
[----:B------:R-:W-:Y:S05]  /*1650*/  @P2 BRA `(.L_x_347) ;  /* 0x0000000000082947 */ /* 0x000fea0003800000 */
[----:B------:R-:W-:Y:S05]  /*1660*/  @P1 BRA `(.L_x_348) ;  /* 0x00000000002c1947 */ /* 0x000fea0003800000 */
[----:B------:R-:W-:Y:S05]  /*1670*/  BRA `(.L_x_349) ;  /* 0x0000000000307947 */ /* 0x000fea0003800000 */
.L_x_347:
[----:B-----5:R-:W-:-:S05]  /*1680*/  PRMT R40, R31, 0x7632, R40 ;  /* 0x000076321f287816 */ /* 0x020fca0000000028 */
[----:B------:R-:W-:-:S04]  /*1690*/  IMAD.U32 R41, R40, 0x10000, RZ ;  /* 0x0001000028297824 */ /* 0x000fc800078e00ff */
[----:B------:R-:W-:Y:S01]  /*16a0*/  FADD.FTZ R116, R41, R116 ;  /* 0x0000007429747221 */ /* 0x000fe20000010000 */
[----:B------:R-:W-:Y:S06]  /*16b0*/  BRA `(.L_x_348) ;  /* 0x0000000000187947 */ /* 0x000fec0003800000 */
.L_x_346:
[----:B-----5:R-:W-:-:S04]  /*16c0*/  PRMT R40, R35, 0x7632, R40 ;  /* 0x0000763223287816 */ /* 0x020fc80000000028 */
[----:B------:R-:W-:Y:S02]  /*16d0*/  SHF.L.U32 R41, R40, 0x10, RZ ;  /* 0x0000001028297819 */ /* 0x000fe400000006ff */
[----:B------:R-:W-:-:S03]  /*16e0*/  @P3 PRMT R40, R31, 0x7632, R40 ;  /* 0x000076321f283816 */ /* 0x000fc60000000028 */
[----:B------:R-:W-:Y:S02]  /*16f0*/  FADD.FTZ R116, R41, R116 ;  /* 0x0000007429747221 */ /* 0x000fe40000010000 */
[----:B------:R-:W-:-:S04]  /*1700*/  @P3 IMAD.U32 R41, R40, 0x10000, RZ ;  /* 0x0001000028293824 */ /* 0x000fc800078e00ff */
[----:B------:R-:W-:-:S07]  /*1710*/  @P3 FADD.FTZ R116, R41, R116 ;  /* 0x0000007429743221 */ /* 0x000fce0000010000 */
.L_x_348:
[----:B------:R-:W-:-:S04]  /*1720*/  F2FP.BF16.F32.PACK_AB R40, RZ, R116 ;  /* 0x00000074ff28723e */ /* 0x000fc800000010ff */
[----:B------:R-:W-:-:S07]  /*1730*/  PRMT R39, R39, 0x5410, R40 ;  /* 0x0000541027277816 */ /* 0x000fce0000000028 */
.L_x_349:
[----:B------:R-:W0:Y:S01]  /*1740*/  @P1 LDC.64 R40, c[0x0][0x238] ;  /* 0x00008e00ff281b82 */ /* 0x000e220000000a00 */
[C---:B------:R-:W-:Y:S02]  /*1750*/  IADD3 R121, R88.reuse, 0x80, RZ ;  /* 0x0000008058797810 */ /* 0x040fe40007ffe0ff */
[----:B0-----:R-:W-:-:S04]  /*1760*/  @P1 LEA R40, P2, R88, R40, 0x4 ;  /* 0x0000002858281211 */ /* 0x001fc800078420ff */
[----:B------:R-:W-:-:S05]  /*1770*/  @P1 LEA.HI.X R41, R88, R41, RZ, 0x4, P2 ;  /* 0x0000002958291211 */ /* 0x000fca00010f24ff */
[----:B------:R0:W-:Y:S04]  /*1780*/  @P1 STG.E.128 desc[UR4][R40.64], R36 ;  /* 0x0000002428001986 */ /* 0x0001e8000c101d04 */
.L_x_317:
[----:B------:R-:W-:Y:S05]  /*1790*/  BSYNC B0 ;  /* 0x0000000000007941 */ /* 0x000fea0003800000 */
.L_x_316:
        /* <DEDUP_REMOVED lines=26> */
.L_x_353:
[----:B-----5:R-:W-:-:S05]  /*1940*/  SHF.L.U32 R40, R28, 0x10, RZ ;  /* 0x000000101c287819 */ /* 0x020fca00000006ff */
[----:B------:R-:W-:Y:S01]  /*1950*/  FADD.FTZ R51, R40, R51 ;  /* 0x0000003328337221 */ /* 0x000fe20000010000 */
[----:B------:R-:W-:Y:S06]  /*1960*/  BRA `(.L_x_354) ;  /* 0x0000000000107947 */ /* 0x000fec0003800000 */
.L_x_352:
[----:B-----5:R-:W-:-:S04]  /*1970*/  IMAD.U32 R40, R32, 0x10000, RZ ;  /* 0x0001000020287824 */ /* 0x020fc800078e00ff */
[----:B------:R-:W-:Y:S01]  /*1980*/  FADD.FTZ R51, R40, R51 ;  /* 0x0000003328337221 */ /* 0x000fe20000010000 */
[----:B------:R-:W-:-:S05]  /*1990*/  @P3 SHF.L.U32 R40, R28, 0x10, RZ ;  /* 0x000000101c283819 */ /* 0x000fca00000006ff */
[----:B------:R-:W-:-:S07]  /*19a0*/  @P3 FADD.FTZ R51, R40, R51 ;  /* 0x0000003328333221 */ /* 0x000fce0000010000 */
.L_x_354:
[----:B------:R-:W-:-:S04]  /*19b0*/  F2FP.BF16.F32.PACK_AB R40, RZ, R51 ;  /* 0x00000033ff28723e */ /* 0x000fc800000010ff */
[----:B------:R-:W-:-:S07]  /*19c0*/  PRMT R36, R40, 0x7610, R36 ;  /* 0x0000761028247816 */ /* 0x000fce0000000024 */
.L_x_355:
[----:B------:R-:W-:Y:S01]  /*19d0*/  IMAD.U32 R94, R102, 0x10000, RZ ;  /* 0x00010000665e7824 */ /* 0x000fe200078e00ff */
[----:B------:R-:W-:Y:S06]  /*19e0*/  @P4 BRA `(.L_x_356) ;  /* 0x0000000000244947 */ /* 0x000fec0003800000 */
[----:B------:R-:W-:-:S04]  /*19f0*/  ISETP.NE.U32.AND P2, PT, RZ, UR14, PT ;  /* 0x0000000eff007c0c */ /* 0x000fc8000bf45070 */
[----:B------:R-:W-:-:S13]  /*1a00*/  ISETP.NE.AND.EX P2, PT, RZ, UR15, PT, P2 ;  /* 0x0000000fff007c0c */ /* 0x000fda000bf45320 */
[----:B------:R-:W-:Y:S05]  /*1a10*/  @P2 BRA `(.L_x_357) ;  /* 0x0000000000082947 */ /* 0x000fea0003800000 */
[----:B------:R-:W-:Y:S05]  /*1a20*/  @P1 BRA `(.L_x_358) ;  /* 0x00000000002c1947 */ /* 0x000fea0003800000 */
[----:B------:R-:W-:Y:S05]  /*1a30*/  BRA `(.L_x_359) ;  /* 0x0000000000307947 */ /* 0x000fea0003800000 */
.L_x_357:
[----:B-----5:R-:W-:-:S04]  /*1a40*/  PRMT R40, R28, 0x7632, R40 ;  /* 0x000076321c287816 */ /* 0x020fc80000000028 */
[----:B------:R-:W-:-:S05]  /*1a50*/  SHF.L.U32 R95, R40, 0x10, RZ ;  /* 0x00000010285f7819 */ /* 0x000fca00000006ff */
[----:B------:R-:W-:Y:S01]  /*1a60*/  FADD.FTZ R94, R95, R94 ;  /* 0x0000005e5f5e7221 */ /* 0x000fe20000010000 */
[----:B------:R-:W-:Y:S06]  /*1a70*/  BRA `(.L_x_358) ;  /* 0x0000000000187947 */ /* 0x000fec0003800000 */
.L_x_356:
[----:B-----5:R-:W-:-:S05]  /*1a80*/  PRMT R40, R32, 0x7632, R40 ;  /* 0x0000763220287816 */ /* 0x020fca0000000028 */
[----:B------:R-:W-:Y:S01]  /*1a90*/  IMAD.U32 R95, R40, 0x10000, RZ ;  /* 0x00010000285f7824 */ /* 0x000fe200078e00ff */
[----:B------:R-:W-:-:S03]  /*1aa0*/  @P3 PRMT R40, R28, 0x7632, R40 ;  /* 0x000076321c283816 */ /* 0x000fc60000000028 */
[----:B------:R-:W-:Y:S01]  /*1ab0*/  FADD.FTZ R94, R95, R94 ;  /* 0x0000005e5f5e7221 */ /* 0x000fe20000010000 */
[----:B------:R-:W-:-:S05]  /*1ac0*/  @P3 SHF.L.U32 R95, R40, 0x10, RZ ;  /* 0x00000010285f3819 */ /* 0x000fca00000006ff */
[----:B------:R-:W-:-:S07]  /*1ad0*/  @P3 FADD.FTZ R94, R95, R94 ;  /* 0x0000005e5f5e3221 */ /* 0x000fce0000010000 */
.L_x_358:
[----:B------:R-:W-:-:S04]  /*1ae0*/  F2FP.BF16.F32.PACK_AB R40, RZ, R94 ;  /* 0x0000005eff28723e */ /* 0x000fc800000010ff */
[----:B------:R-:W-:-:S07]  /*1af0*/  PRMT R36, R36, 0x5410, R40 ;  /* 0x0000541024247816 */ /* 0x000fce0000000028 */
.L_x_359:
        /* <DEDUP_REMOVED lines=8> */
.L_x_361:
[----:B-----5:R-:W-:-:S05]  /*1b80*/  SHF.L.U32 R40, R29, 0x10, RZ ;  /* 0x000000101d287819 */ /* 0x020fca00000006ff */
[----:B------:R-:W-:Y:S01]  /*1b90*/  FADD.FTZ R95, R40, R95 ;  /* 0x0000005f285f7221 */ /* 0x000fe20000010000 */
[----:B------:R-:W-:Y:S06]  /*1ba0*/  BRA `(.L_x_362) ;  /* 0x0000000000107947 */ /* 0x000fec0003800000 */
.L_x_360:
[----:B-----5:R-:W-:-:S04]  /*1bb0*/  IMAD.U32 R40, R33, 0x10000, RZ ;  /* 0x0001000021287824 */ /* 0x020fc800078e00ff */
[----:B------:R-:W-:Y:S01]  /*1bc0*/  FADD.FTZ R95, R40, R95 ;  /* 0x0000005f285f7221 */ /* 0x000fe20000010000 */
[----:B------:R-:W-:-:S05]  /*1bd0*/  @P3 SHF.L.U32 R40, R29, 0x10, RZ ;  /* 0x000000101d283819 */ /* 0x000fca00000006ff */
[----:B------:R-:W-:-:S07]  /*1be0*/  @P3 FADD.FTZ R95, R40, R95 ;  /* 0x0000005f285f3221 */ /* 0x000fce0000010000 */
.L_x_362:
[----:B------:R-:W-:-:S04]  /*1bf0*/  F2FP.BF16.F32.PACK_AB R40, RZ, R95 ;  /* 0x0000005fff28723e */ /* 0x000fc800000010ff */
[----:B------:R-:W-:-:S07]  /*1c00*/  PRMT R37, R40, 0x7610, R37 ;  /* 0x0000761028257816 */ /* 0x000fce0000000025 */
.L_x_363:
[----:B------:R-:W-:Y:S01]  /*1c10*/  IMAD.U32 R102, R41, 0x10000, RZ ;  /* 0x0001000029667824 */ /* 0x000fe200078e00ff */
[----:B------:R-:W-:Y:S06]  /*1c20*/  @P4 BRA `(.L_x_364) ;  /* 0x0000000000244947 */ /* 0x000fec0003800000 */
[----:B------:R-:W-:-:S04]  /*1c30*/  ISETP.NE.U32.AND P2, PT, RZ, UR14, PT ;  /* 0x0000000eff007c0c */ /* 0x000fc8000bf45070 */
[----:B------:R-:W-:-:S13]  /*1c40*/  ISETP.NE.AND.EX P2, PT, RZ, UR15, PT, P2 ;  /* 0x0000000fff007c0c */ /* 0x000fda000bf45320 */
[----:B------:R-:W-:Y:S05]  /*1c50*/  @P2 BRA `(.L_x_365) ;  /* 0x0000000000082947 */ /* 0x000fea0003800000 */
[----:B------:R-:W-:Y:S05]  /*1c60*/  @P1 BRA `(.L_x_366) ;  /* 0x00000000002c1947 */ /* 0x000fea0003800000 */
[----:B------:R-:W-:Y:S05]  /*1c70*/  BRA `(.L_x_367) ;  /* 0x0000000000307947 */ /* 0x000fea0003800000 */
.L_x_365:
[----:B-----5:R-:W-:-:S04]  /*1c80*/  PRMT R40, R29, 0x7632, R40 ;  /* 0x000076321d287816 */ /* 0x020fc80000000028 */
[----:B------:R-:W-:-:S05]  /*1c90*/  SHF.L.U32 R41, R40, 0x10, RZ ;  /* 0x0000001028297819 */ /* 0x000fca00000006ff */
[----:B------:R-:W-:Y:S01]  /*1ca0*/  FADD.FTZ R102, R41, R102 ;  /* 0x0000006629667221 */ /* 0x000fe20000010000 */
[----:B------:R-:W-:Y:S06]  /*1cb0*/  BRA `(.L_x_366) ;  /* 0x0000000000187947 */ /* 0x000fec0003800000 */
.L_x_364:
[----:B-----5:R-:W-:-:S05]  /*1cc0*/  PRMT R40, R33, 0x7632, R40 ;  /* 0x0000763221287816 */ /* 0x020fca0000000028 */
[----:B------:R-:W-:Y:S01]  /*1cd0*/  IMAD.U32 R41, R40, 0x10000, RZ ;  /* 0x0001000028297824 */ /* 0x000fe200078e00ff */
[----:B------:R-:W-:-:S03]  /*1ce0*/  @P3 PRMT R40, R29, 0x7632, R40 ;  /* 0x000076321d283816 */ /* 0x000fc60000000028 */
[----:B------:R-:W-:Y:S01]  /*1cf0*/  FADD.FTZ R102, R41, R102 ;  /* 0x0000006629667221 */ /* 0x000fe20000010000 */
[----:B------:R-:W-:-:S05]  /*1d00*/  @P3 SHF.L.U32 R41, R40, 0x10, RZ ;  /* 0x0000001028293819 */ /* 0x000fca00000006ff */
[----:B------:R-:W-:-:S07]  /*1d10*/  @P3 FADD.FTZ R102, R41, R102 ;  /* 0x0000006629663221 */ /* 0x000fce0000010000 */
.L_x_366:
[----:B------:R-:W-:-:S04]  /*1d20*/  F2FP.BF16.F32.PACK_AB R40, RZ, R102 ;  /* 0x00000066ff28723e */ /* 0x000fc800000010ff */
[----:B------:R-:W-:-:S07]  /*1d30*/  PRMT R37, R37, 0x5410, R40 ;  /* 0x0000541025257816 */ /* 0x000fce0000000028 */
.L_x_367:
        /* <DEDUP_REMOVED lines=8> */
.L_x_369:
[----:B-----5:R-:W-:-:S05]  /*1dc0*/  SHF.L.U32 R40, R30, 0x10, RZ ;  /* 0x000000101e287819 */ /* 0x020fca00000006ff */
[----:B------:R-:W-:Y:S01]  /*1dd0*/  FADD.FTZ R103, R40, R103 ;  /* 0x0000006728677221 */ /* 0x000fe20000010000 */
[----:B------:R-:W-:Y:S06]  /*1de0*/  BRA `(.L_x_370) ;  /* 0x0000000000107947 */ /* 0x000fec0003800000 */
.L_x_368:
[----:B-----5:R-:W-:-:S04]  /*1df0*/  IMAD.U32 R40, R34, 0x10000, RZ ;  /* 0x0001000022287824 */ /* 0x020fc800078e00ff */
[----:B------:R-:W-:Y:S01]  /*1e00*/  FADD.FTZ R103, R40, R103 ;  /* 0x0000006728677221 */ /* 0x000fe20000010000 */
[----:B------:R-:W-:-:S05]  /*1e10*/  @P3 SHF.L.U32 R40, R30, 0x10, RZ ;  /* 0x000000101e283819 */ /* 0x000fca00000006ff */
[----:B------:R-:W-:-:S07]  /*1e20*/  @P3 FADD.FTZ R103, R40, R103 ;  /* 0x0000006728673221 */ /* 0x000fce0000010000 */
.L_x_370:
[----:B------:R-:W-:-:S04]  /*1e30*/  F2FP.BF16.F32.PACK_AB R40, RZ, R103 ;  /* 0x00000067ff28723e */ /* 0x000fc800000010ff */
[----:B------:R-:W-:-:S07]  /*1e40*/  PRMT R38, R40, 0x7610, R38 ;  /* 0x0000761028267816 */ /* 0x000fce0000000026 */
.L_x_371:
[----:B------:R-:W-:Y:S01]  /*1e50*/  IMAD.U32 R110, R42, 0x10000, RZ ;  /* 0x000100002a6e7824 */ /* 0x000fe200078e00ff */
[----:B------:R-:W-:Y:S06]  /*1e60*/  @P4 BRA `(.L_x_372) ;  /* 0x0000000000244947 */ /* 0x000fec0003800000 */
[----:B------:R-:W-:-:S04]  /*1e70*/  ISETP.NE.U32.AND P2, PT, RZ, UR14, PT ;  /* 0x0000000eff007c0c */ /* 0x000fc8000bf45070 */
[----:B------:R-:W-:-:S13]  /*1e80*/  ISETP.NE.AND.EX P2, PT, RZ, UR15, PT, P2 ;  /* 0x0000000fff007c0c */ /* 0x000fda000bf45320 */
[----:B------:R-:W-:Y:S05]  /*1e90*/  @P2 BRA `(.L_x_373) ;  /* 0x0000000000082947 */ /* 0x000fea0003800000 */
[----:B------:R-:W-:Y:S05]  /*1ea0*/  @P1 BRA `(.L_x_374) ;  /* 0x00000000002c1947 */ /* 0x000fea0003800000 */
[----:B------:R-:W-:Y:S05]  /*1eb0*/  BRA `(.L_x_375) ;  /* 0x0000000000307947 */ /* 0x000fea0003800000 */
.L_x_373:
[----:B-----5:R-:W-:-:S04]  /*1ec0*/  PRMT R40, R30, 0x7632, R40 ;  /* 0x000076321e287816 */ /* 0x020fc80000000028 */
[----:B------:R-:W-:-:S05]  /*1ed0*/  SHF.L.U32 R41, R40, 0x10, RZ ;  /* 0x0000001028297819 */ /* 0x000fca00000006ff */
[----:B------:R-:W-:Y:S01]  /*1ee0*/  FADD.FTZ R110, R41, R110 ;  /* 0x0000006e296e7221 */ /* 0x000fe20000010000 */
[----:B------:R-:W-:Y:S06]  /*1ef0*/  BRA `(.L_x_374) ;  /* 0x0000000000187947 */ /* 0x000fec0003800000 */
.L_x_372:
[----:B-----5:R-:W-:-:S05]  /*1f00*/  PRMT R40, R34, 0x7632, R40 ;  /* 0x0000763222287816 */ /* 0x020fca0000000028 */
[----:B------:R-:W-:Y:S01]  /*1f10*/  IMAD.U32 R41, R40, 0x10000, RZ ;  /* 0x0001000028297824 */ /* 0x000fe200078e00ff */
[----:B------:R-:W-:-:S03]  /*1f20*/  @P3 PRMT R40, R30, 0x7632, R40 ;  /* 0x000076321e283816 */ /* 0x000fc60000000028 */
[----:B------:R-:W-:Y:S01]  /*1f30*/  FADD.FTZ R110, R41, R110 ;  /* 0x0000006e296e7221 */ /* 0x000fe20000010000 */
[----:B------:R-:W-:-:S05]  /*1f40*/  @P3 SHF.L.U32 R41, R40, 0x10, RZ ;  /* 0x0000001028293819 */ /* 0x000fca00000006ff */
[----:B------:R-:W-:-:S07]  /*1f50*/  @P3 FADD.FTZ R110, R41, R110 ;  /* 0x0000006e296e3221 */ /* 0x000fce0000010000 */
.L_x_374:
[----:B------:R-:W-:-:S04]  /*1f60*/  F2FP.BF16.F32.PACK_AB R40, RZ, R110 ;  /* 0x0000006eff28723e */ /* 0x000fc800000010ff */
[----:B------:R-:W-:-:S07]  /*1f70*/  PRMT R38, R38, 0x5410, R40 ;  /* 0x0000541026267816 */ /* 0x000fce0000000028 */
.L_x_375:
        /* <DEDUP_REMOVED lines=8> */
.L_x_377:
[----:B-----5:R-:W-:-:S05]  /*2000*/  SHF.L.U32 R40, R31, 0x10, RZ ;  /* 0x000000101f287819 */ /* 0x020fca00000006ff */
[----:B------:R-:W-:Y:S01]  /*2010*/  FADD.FTZ R111, R40, R111 ;  /* 0x0000006f286f7221 */ /* 0x000fe20000010000 */
[----:B------:R-:W-:Y:S06]  /*2020*/  BRA `(.L_x_378) ;  /* 0x0000000000107947 */ /* 0x000fec0003800000 */
.L_x_376:
[----:B-----5:R-:W-:-:S04]  /*2030*/  IMAD.U32 R40, R35, 0x10000, RZ ;  /* 0x0001000023287824 */ /* 0x020fc800078e00ff */
[----:B------:R-:W-:Y:S01]  /*2040*/  FADD.FTZ R111, R40, R111 ;  /* 0x0000006f286f7221 */ /* 0x000fe20000010000 */
[----:B------:R-:W-:-:S05]  /*2050*/  @P3 SHF.L.U32 R40, R31, 0x10, RZ ;  /* 0x000000101f283819 */ /* 0x000fca00000006ff */
[----:B------:R-:W-:-:S07]  /*2060*/  @P3 FADD.FTZ R111, R40, R111 ;  /* 0x0000006f286f3221 */ /* 0x000fce0000010000 */
.L_x_378:
[----:B------:R-:W-:-:S04]  /*2070*/  F2FP.BF16.F32.PACK_AB R40, RZ, R111 ;  /* 0x0000006fff28723e */ /* 0x000fc800000010ff */
[----:B------:R-:W-:-:S07]  /*2080*/  PRMT R39, R40, 0x7610, R39 ;  /* 0x0000761028277816 */ /* 0x000fce0000000027 */
.L_x_379:
[----:B------:R-:W-:Y:S01]  /*2090*/  IMAD.U32 R117, R43, 0x10000, RZ ;  /* 0x000100002b757824 */ /* 0x000fe200078e00ff */
[----:B------:R-:W-:Y:S06]  /*20a0*/  @P4 BRA `(.L_x_380) ;  /* 0x0000000000244947 */ /* 0x000fec0003800000 */
[----:B------:R-:W-:-:S04]  /*20b0*/  ISETP.NE.U32.AND P2, PT, RZ, UR14, PT ;  /* 0x0000000eff007c0c */ /* 0x000fc8000bf45070 */
[----:B------:R-:W-:-:S13]  /*20c0*/  ISETP.NE.AND.EX P2, PT, RZ, UR15, PT, P2 ;  /* 0x0000000fff007c0c */ /* 0x000fda000bf45320 */
[----:B------:R-:W-:Y:S05]  /*20d0*/  @P2 BRA `(.L_x_381) ;  /* 0x0000000000082947 */ /* 0x000fea0003800000 */
[----:B------:R-:W-:Y:S05]  /*20e0*/  @P1 BRA `(.L_x_382) ;  /* 0x00000000002c1947 */ /* 0x000fea0003800000 */
[----:B------:R-:W-:Y:S05]  /*20f0*/  BRA `(.L_x_383) ;  /* 0x0000000000307947 */ /* 0x000fea0003800000 */
.L_x_381:
[----:B-----5:R-:W-:-:S04]  /*2100*/  PRMT R40, R31, 0x7632, R40 ;  /* 0x000076321f287816 */ /* 0x020fc80000000028 */
[----:B------:R-:W-:-:S05]  /*2110*/  SHF.L.U32 R40, R40, 0x10, RZ ;  /* 0x0000001028287819 */ /* 0x000fca00000006ff */
[----:B------:R-:W-:Y:S01]  /*2120*/  FADD.FTZ R117, R40, R117 ;  /* 0x0000007528757221 */ /* 0x000fe20000010000 */
[----:B------:R-:W-:Y:S06]  /*2130*/  BRA `(.L_x_382) ;  /* 0x0000000000187947 */ /* 0x000fec0003800000 */
.L_x_380:
[----:B-----5:R-:W-:-:S05]  /*2140*/  PRMT R40, R35, 0x7632, R40 ;  /* 0x0000763223287816 */ /* 0x020fca0000000028 */
[----:B------:R-:W-:-:S04]  /*2150*/  IMAD.U32 R40, R40, 0x10000, RZ ;  /* 0x0001000028287824 */ /* 0x000fc800078e00ff */
[----:B------:R-:W-:Y:S01]  /*2160*/  FADD.FTZ R117, R40, R117 ;  /* 0x0000007528757221 */ /* 0x000fe20000010000 */
[----:B------:R-:W-:-:S04]  /*2170*/  @P3 PRMT R40, R31, 0x7632, R40 ;  /* 0x000076321f283816 */ /* 0x000fc80000000028 */
[----:B------:R-:W-:-:S05]  /*2180*/  @P3 SHF.L.U32 R40, R40, 0x10, RZ ;  /* 0x0000001028283819 */ /* 0x000fca00000006ff */
[----:B------:R-:W-:-:S07]  /*2190*/  @P3 FADD.FTZ R117, R40, R117 ;  /* 0x0000007528753221 */ /* 0x000fce0000010000 */
.L_x_382:
[----:B------:R-:W-:-:S04]  /*21a0*/  F2FP.BF16.F32.PACK_AB R40, RZ, R117 ;  /* 0x00000075ff28723e */ /* 0x000fc800000010ff */
[----:B------:R-:W-:-:S07]  /*21b0*/  PRMT R39, R39, 0x5410, R40 ;  /* 0x0000541027277816 */ /* 0x000fce0000000028 */
.L_x_383:
[----:B------:R-:W0:Y:S02]  /*21c0*/  @P1 LDC.64 R40, c[0x0][0x238] ;  /* 0x00008e00ff281b82 */ /* 0x000e240000000a00 */
[----:B0-----:R-:W-:-:S04]  /*21d0*/  @P1 LEA R40, P2, R121, R40, 0x4 ;  /* 0x0000002879281211 */ /* 0x001fc800078420ff */
[C---:B------:R-:W-:Y:S01]  /*21e0*/  @P1 LEA.HI.X R41, R121.reuse, R41, RZ, 0x4, P2 ;  /* 0x0000002979291211 */ /* 0x040fe200010f24ff */
[----:B------:R-:W-:-:S04]  /*21f0*/  VIADD R121, R121, 0x80 ;  /* 0x0000008079797836 */ /* 0x000fc80000000000 */
[----:B------:R1:W-:Y:S04]  /*2200*/  @P1 STG.E.128 desc[UR4][R40.64], R36 ;  /* 0x0000002428001986 */ /* 0x0003e8000c101d04 */
.L_x_351:
[----:B------:R-:W-:Y:S05]  /*2210*/  BSYNC B0 ;  /* 0x0000000000007941 */ /* 0x000fea0003800000 */
.L_x_350:
        /* <DEDUP_REMOVED lines=26> */
.L_x_387:
[----:B-----5:R-:W-:-:S04]  /*23c0*/  IMAD.U32 R97, R28, 0x10000, RZ ;  /* 0x000100001c617824 */ /* 0x020fc800078e00ff */
[----:B------:R-:W-:Y:S01]  /*23d0*/  FADD.FTZ R86, R97, R86 ;  /* 0x0000005661567221 */ /* 0x000fe20000010000 */
[----:B------:R-:W-:Y:S06]  /*23e0*/  BRA `(.L_x_388) ;  /* 0x0000000000107947 */ /* 0x000fec0003800000 */
.L_x_386:
[----:B-----5:R-:W-:-:S05]  /*23f0*/  SHF.L.U32 R97, R32, 0x10, RZ ;  /* 0x0000001020617819 */ /* 0x020fca00000006ff */
[----:B------:R-:W-:Y:S01]  /*2400*/  FADD.FTZ R86, R97, R86 ;  /* 0x0000005661567221 */ /* 0x000fe20000010000 */
[----:B------:R-:W-:-:S04]  /*2410*/  @P3 IMAD.U32 R97, R28, 0x10000, RZ ;  /* 0x000100001c613824 */ /* 0x000fc800078e00ff */
[----:B------:R-:W-:-:S07]  /*2420*/  @P3 FADD.FTZ R86, R97, R86 ;  /* 0x0000005661563221 */ /* 0x000fce0000010000 */
.L_x_388:
[----:B------:R-:W-:-:S04]  /*2430*/  F2FP.BF16.F32.PACK_AB R40, RZ, R86 ;  /* 0x00000056ff28723e */ /* 0x000fc800000010ff */
[----:B------:R-:W-:-:S07]  /*2440*/  PRMT R36, R40, 0x7610, R36 ;  /* 0x0000761028247816 */ /* 0x000fce0000000024 */
.L_x_389:
[----:B------:R-:W-:Y:S01]  /*2450*/  SHF.L.U32 R96, R104, 0x10, RZ ;  /* 0x0000001068607819 */ /* 0x000fe200000006ff */
[----:B------:R-:W-:Y:S06]  /*2460*/  @P4 BRA `(.L_x_390) ;  /* 0x0000000000244947 */ /* 0x000fec0003800000 */
[----:B------:R-:W-:-:S04]  /*2470*/  ISETP.NE.U32.AND P2, PT, RZ, UR14, PT ;  /* 0x0000000eff007c0c */ /* 0x000fc8000bf45070 */
[----:B------:R-:W-:-:S13]  /*2480*/  ISETP.NE.AND.EX P2, PT, RZ, UR15, PT, P2 ;  /* 0x0000000fff007c0c */ /* 0x000fda000bf45320 */
[----:B------:R-:W-:Y:S05]  /*2490*/  @P2 BRA `(.L_x_391) ;  /* 0x0000000000082947 */ /* 0x000fea0003800000 */
[----:B------:R-:W-:Y:S05]  /*24a0*/  @P1 BRA `(.L_x_392) ;  /* 0x00000000002c1947 */ /* 0x000fea0003800000 */
[----:B------:R-:W-:Y:S05]  /*24b0*/  BRA `(.L_x_393) ;  /* 0x0000000000307947 */ /* 0x000fea0003800000 */
.L_x_391:
[----:B-----5:R-:W-:-:S05]  /*24c0*/  PRMT R40, R28, 0x7632, R40 ;  /* 0x000076321c287816 */ /* 0x020fca0000000028 */
[----:B------:R-:W-:-:S04]  /*24d0*/  IMAD.U32 R97, R40, 0x10000, RZ ;  /* 0x0001000028617824 */ /* 0x000fc800078e00ff */
[----:B------:R-:W-:Y:S01]  /*24e0*/  FADD.FTZ R96, R97, R96 ;  /* 0x0000006061607221 */ /* 0x000fe20000010000 */
[----:B------:R-:W-:Y:S06]  /*24f0*/  BRA `(.L_x_392) ;  /* 0x0000000000187947 */ /* 0x000fec0003800000 */
.L_x_390:
[----:B-----5:R-:W-:-:S04]  /*2500*/  PRMT R40, R32, 0x7632, R40 ;  /* 0x0000763220287816 */ /* 0x020fc80000000028 */
[----:B------:R-:W-:Y:S02]  /*2510*/  SHF.L.U32 R97, R40, 0x10, RZ ;  /* 0x0000001028617819 */ /* 0x000fe400000006ff */
[----:B------:R-:W-:-:S03]  /*2520*/  @P3 PRMT R40, R28, 0x7632, R40 ;  /* 0x000076321c283816 */ /* 0x000fc60000000028 */
[----:B------:R-:W-:Y:S02]  /*2530*/  FADD.FTZ R96, R97, R96 ;  /* 0x0000006061607221 */ /* 0x000fe40000010000 */
[----:B------:R-:W-:-:S04]  /*2540*/  @P3 IMAD.U32 R97, R40, 0x10000, RZ ;  /* 0x0001000028613824 */ /* 0x000fc800078e00ff */
[----:B------:R-:W-:-:S07]  /*2550*/  @P3 FADD.FTZ R96, R97, R96 ;  /* 0x0000006061603221 */ /* 0x000fce0000010000 */
.L_x_392:
[----:B------:R-:W-:-:S04]  /*2560*/  F2FP.BF16.F32.PACK_AB R40, RZ, R96 ;  /* 0x00000060ff28723e */ /* 0x000fc800000010ff */
[----:B------:R-:W-:-:S07]  /*2570*/  PRMT R36, R36, 0x5410, R40 ;  /* 0x0000541024247816 */ /* 0x000fce0000000028 */
.L_x_393:
        /* <DEDUP_REMOVED lines=8> */
.L_x_395:
[----:B-----5:R-:W-:-:S04]  /*2600*/  IMAD.U32 R40, R29, 0x10000, RZ ;  /* 0x000100001d287824 */ /* 0x020fc800078e00ff */
[----:B------:R-:W-:Y:S01]  /*2610*/  FADD.FTZ R97, R40, R97 ;  /* 0x0000006128617221 */ /* 0x000fe20000010000 */
[----:B------:R-:W-:Y:S06]  /*2620*/  BRA `(.L_x_396) ;  /* 0x0000000000107947 */ /* 0x000fec0003800000 */
.L_x_394:
[----:B-----5:R-:W-:-:S05]  /*2630*/  SHF.L.U32 R40, R33, 0x10, RZ ;  /* 0x0000001021287819 */ /* 0x020fca00000006ff */
[----:B------:R-:W-:Y:S01]  /*2640*/  FADD.FTZ R97, R40, R97 ;  /* 0x0000006128617221 */ /* 0x000fe20000010000 */
[----:B------:R-:W-:-:S04]  /*2650*/  @P3 IMAD.U32 R40, R29, 0x10000, RZ ;  /* 0x000100001d283824 */ /* 0x000fc800078e00ff */
[----:B------:R-:W-:-:S07]  /*2660*/  @P3 FADD.FTZ R97, R40, R97 ;  /* 0x0000006128613221 */ /* 0x000fce0000010000 */
.L_x_396:
[----:B------:R-:W-:-:S04]  /*2670*/  F2FP.BF16.F32.PACK_AB R40, RZ, R97 ;  /* 0x00000061ff28723e */ /* 0x000fc800000010ff */
[----:B------:R-:W-:-:S07]  /*2680*/  PRMT R37, R40, 0x7610, R37 ;  /* 0x0000761028257816 */ /* 0x000fce0000000025 */
.L_x_397:
[----:B------:R-:W-:Y:S01]  /*2690*/  SHF.L.U32 R104, R41, 0x10, RZ ;  /* 0x0000001029687819 */ /* 0x000fe200000006ff */
[----:B------:R-:W-:Y:S06]  /*26a0*/  @P4 BRA `(.L_x_398) ;  /* 0x0000000000244947 */ /* 0x000fec0003800000 */
[----:B------:R-:W-:-:S04]  /*26b0*/  ISETP.NE.U32.AND P2, PT, RZ, UR14, PT ;  /* 0x0000000eff007c0c */ /* 0x000fc8000bf45070 */
[----:B------:R-:W-:-:S13]  /*26c0*/  ISETP.NE.AND.EX P2, PT, RZ, UR15, PT, P2 ;  /* 0x0000000fff007c0c */ /* 0x000fda000bf45320 */
[----:B------:R-:W-:Y:S05]  /*26d0*/  @P2 BRA `(.L_x_399) ;  /* 0x0000000000082947 */ /* 0x000fea0003800000 */
[----:B------:R-:W-:Y:S05]  /*26e0*/  @P1 BRA `(.L_x_400) ;  /* 0x00000000002c1947 */ /* 0x000fea0003800000 */
[----:B------:R-:W-:Y:S05]  /*26f0*/  BRA `(.L_x_401) ;  /* 0x0000000000307947 */ /* 0x000fea0003800000 */
.L_x_399:
[----:B-----5:R-:W-:-:S05]  /*2700*/  PRMT R40, R29, 0x7632, R40 ;  /* 0x000076321d287816 */ /* 0x020fca0000000028 */
[----:B------:R-:W-:-:S04]  /*2710*/  IMAD.U32 R41, R40, 0x10000, RZ ;  /* 0x0001000028297824 */ /* 0x000fc800078e00ff */
[----:B------:R-:W-:Y:S01]  /*2720*/  FADD.FTZ R104, R41, R104 ;  /* 0x0000006829687221 */ /* 0x000fe20000010000 */
[----:B------:R-:W-:Y:S06]  /*2730*/  BRA `(.L_x_400) ;  /* 0x0000000000187947 */ /* 0x000fec0003800000 */
.L_x_398:
[----:B-----5:R-:W-:-:S04]  /*2740*/  PRMT R40, R33, 0x7632, R40 ;  /* 0x0000763221287816 */ /* 0x020fc80000000028 */
[----:B------:R-:W-:Y:S02]  /*2750*/  SHF.L.U32 R41, R40, 0x10, RZ ;  /* 0x0000001028297819 */ /* 0x000fe400000006ff */
[----:B------:R-:W-:-:S03]  /*2760*/  @P3 PRMT R40, R29, 0x7632, R40 ;  /* 0x000076321d283816 */ /* 0x000fc60000000028 */
[----:B------:R-:W-:Y:S02]  /*2770*/  FADD.FTZ R104, R41, R104 ;  /* 0x0000006829687221 */ /* 0x000fe40000010000 */
[----:B------:R-:W-:-:S04]  /*2780*/  @P3 IMAD.U32 R41, R40, 0x10000, RZ ;  /* 0x0001000028293824 */ /* 0x000fc800078e00ff */
[----:B------:R-:W-:-:S07]  /*2790*/  @P3 FADD.FTZ R104, R41, R104 ;  /* 0x0000006829683221 */ /* 0x000fce0000010000 */
.L_x_400:
[----:B------:R-:W-:-:S04]  /*27a0*/  F2FP.BF16.F32.PACK_AB R40, RZ, R104 ;  /* 0x00000068ff28723e */ /* 0x000fc800000010ff */
[----:B------:R-:W-:-:S07]  /*27b0*/  PRMT R37, R37, 0x5410, R40 ;  /* 0x0000541025257816 */ /* 0x000fce0000000028 */
.L_x_401:
        /* <DEDUP_REMOVED lines=8> */
.L_x_403:
[----:B-----5:R-:W-:-:S05]  /*2840*/  SHF.L.U32 R40, R30, 0x10, RZ ;  /* 0x000000101e287819 */ /* 0x020fca00000006ff */
[----:B------:R-:W-:Y:S01]  /*2850*/  FADD.FTZ R105, R40, R105 ;  /* 0x0000006928697221 */ /* 0x000fe20000010000 */
[----:B------:R-:W-:Y:S06]  /*2860*/  BRA `(.L_x_404) ;  /* 0x0000000000107947 */ /* 0x000fec0003800000 */
.L_x_402:
[----:B-----5:R-:W-:-:S04]  /*2870*/  IMAD.U32 R40, R34, 0x10000, RZ ;  /* 0x0001000022287824 */ /* 0x020fc800078e00ff */
[----:B------:R-:W-:Y:S01]  /*2880*/  FADD.FTZ R105, R40, R105 ;  /* 0x0000006928697221 */ /* 0x000fe20000010000 */
[----:B------:R-:W-:-:S05]  /*2890*/  @P3 SHF.L.U32 R40, R30, 0x10, RZ ;  /* 0x000000101e283819 */ /* 0x000fca00000006ff */
[----:B------:R-:W-:-:S07]  /*28a0*/  @P3 FADD.FTZ R105, R40, R105 ;  /* 0x0000006928693221 */ /* 0x000fce0000010000 */
.L_x_404:
[----:B------:R-:W-:-:S04]  /*28b0*/  F2FP.BF16.F32.PACK_AB R40, RZ, R105 ;  /* 0x00000069ff28723e */ /* 0x000fc800000010ff */
[----:B------:R-:W-:-:S07]  /*28c0*/  PRMT R38, R40, 0x7610, R38 ;  /* 0x0000761028267816 */ /* 0x000fce0000000026 */
.L_x_405:
[----:B------:R-:W-:Y:S01]  /*28d0*/  SHF.L.U32 R112, R42, 0x10, RZ ;  /* 0x000000102a707819 */ /* 0x000fe200000006ff */
[----:B------:R-:W-:Y:S06]  /*28e0*/  @P4 BRA `(.L_x_406) ;  /* 0x0000000000244947 */ /* 0x000fec0003800000 */
[----:B------:R-:W-:-:S04]  /*28f0*/  ISETP.NE.U32.AND P2, PT, RZ, UR14, PT ;  /* 0x0000000eff007c0c */ /* 0x000fc8000bf45070 */
[----:B------:R-:W-:-:S13]  /*2900*/  ISETP.NE.AND.EX P2, PT, RZ, UR15, PT, P2 ;  /* 0x0000000fff007c0c */ /* 0x000fda000bf45320 */
[----:B------:R-:W-:Y:S05]  /*2910*/  @P2 BRA `(.L_x_407) ;  /* 0x0000000000082947 */ /* 0x000fea0003800000 */
[----:B------:R-:W-:Y:S05]  /*2920*/  @P1 BRA `(.L_x_408) ;  /* 0x00000000002c1947 */ /* 0x000fea0003800000 */
[----:B------:R-:W-:Y:S05]  /*2930*/  BRA `(.L_x_409) ;  /* 0x0000000000307947 */ /* 0x000fea0003800000 */
.L_x_407:
[----:B-----5:R-:W-:-:S05]  /*2940*/  PRMT R40, R30, 0x7632, R40 ;  /* 0x000076321e287816 */ /* 0x020fca0000000028 */
[----:B------:R-:W-:-:S04]  /*2950*/  IMAD.U32 R41, R40, 0x10000, RZ ;  /* 0x0001000028297824 */ /* 0x000fc800078e00ff */
[----:B------:R-:W-:Y:S01]  /*2960*/  FADD.FTZ R112, R41, R112 ;  /* 0x0000007029707221 */ /* 0x000fe20000010000 */
[----:B------:R-:W-:Y:S06]  /*2970*/  BRA `(.L_x_408) ;  /* 0x0000000000187947 */ /* 0x000fec0003800000 */
.L_x_406:
[----:B-----5:R-:W-:-:S04]  /*2980*/  PRMT R40, R34, 0x7632, R40 ;  /* 0x0000763222287816 */ /* 0x020fc80000000028 */
[----:B------:R-:W-:Y:S02]  /*2990*/  SHF.L.U32 R41, R40, 0x10, RZ ;  /* 0x0000001028297819 */ /* 0x000fe400000006ff */
[----:B------:R-:W-:-:S03]  /*29a0*/  @P3 PRMT R40, R30, 0x7632, R40 ;  /* 0x000076321e283816 */ /* 0x000fc60000000028 */
[----:B------:R-:W-:Y:S01]  /*29b0*/  FADD.FTZ R112, R41, R112 ;  /* 0x0000007029707221 */ /* 0x000fe20000010000 */
[----:B------:R-:W-:-:S05]  /*29c0*/  @P3 SHF.L.U32 R41, R40, 0x10, RZ ;  /* 0x0000001028293819 */ /* 0x000fca00000006ff */
[----:B------:R-:W-:-:S07]  /*29d0*/  @P3 FADD.FTZ R112, R41, R112 ;  /* 0x0000007029703221 */ /* 0x000fce0000010000 */
.L_x_408:
[----:B------:R-:W-:-:S04]  /*29e0*/  F2FP.BF16.F32.PACK_AB R40, RZ, R112 ;  /* 0x00000070ff28723e */ /* 0x000fc800000010ff */
[----:B------:R-:W-:-:S07]  /*29f0*/  PRMT R38, R38, 0x5410, R40 ;  /* 0x0000541026267816 */ /* 0x000fce0000000028 */
.L_x_409:
        /* <DEDUP_REMOVED lines=8> */
.L_x_411:
[----:B-----5:R-:W-:-:S05]  /*2a80*/  SHF.L.U32 R40, R31, 0x10, RZ ;  /* 0x000000101f287819 */ /* 0x020fca00000006ff */
[----:B------:R-:W-:Y:S01]  /*2a90*/  FADD.FTZ R113, R40, R113 ;  /* 0x0000007128717221 */ /* 0x000fe20000010000 */
[----:B------:R-:W-:Y:S06]  /*2aa0*/  BRA `(.L_x_412) ;  /* 0x0000000000107947 */ /* 0x000fec0003800000 */
.L_x_410:
[----:B-----5:R-:W-:-:S05]  /*2ab0*/  SHF.L.U32 R40, R35, 0x10, RZ ;  /* 0x0000001023287819 */ /* 0x020fca00000006ff */
[----:B------:R-:W-:Y:S01]  /*2ac0*/  FADD.FTZ R113, R40, R113 ;  /* 0x0000007128717221 */ /* 0x000fe20000010000 */
[----:B------:R-:W-:-:S04]  /*2ad0*/  @P3 IMAD.U32 R40, R31, 0x10000, RZ ;  /* 0x000100001f283824 */ /* 0x000fc800078e00ff */
[----:B------:R-:W-:-:S07]  /*2ae0*/  @P3 FADD.FTZ R113, R40, R113 ;  /* 0x0000007128713221 */ /* 0x000fce0000010000 */
.L_x_412:
[----:B------:R-:W-:-:S04]  /*2af0*/  F2FP.BF16.F32.PACK_AB R40, RZ, R113 ;  /* 0x00000071ff28723e */ /* 0x000fc800000010ff */
[----:B------:R-:W-:-:S07]  /*2b00*/  PRMT R39, R40, 0x7610, R39 ;  /* 0x0000761028277816 */ /* 0x000fce0000000027 */
.L_x_413:
[----:B------:R-:W-:Y:S01]  /*2b10*/  SHF.L.U32 R118, R43, 0x10, RZ ;  /* 0x000000102b767819 */ /* 0x000fe200000006ff */
[----:B------:R-:W-:Y:S06]  /*2b20*/  @P4 BRA `(.L_x_414) ;  /* 0x0000000000244947 */ /* 0x000fec0003800000 */
[----:B------:R-:W-:-:S04]  /*2b30*/  ISETP.NE.U32.AND P2, PT, RZ, UR14, PT ;  /* 0x0000000eff007c0c */ /* 0x000fc8000bf45070 */
[----:B------:R-:W-:-:S13]  /*2b40*/  ISETP.NE.AND.EX P2, PT, RZ, UR15, PT, P2 ;  /* 0x0000000fff007c0c */ /* 0x000fda000bf45320 */
[----:B------:R-:W-:Y:S05]  /*2b50*/  @P2 BRA `(.L_x_415) ;  /* 0x0000000000082947 */ /* 0x000fea0003800000 */
[----:B------:R-:W-:Y:S05]  /*2b60*/  @P1 BRA `(.L_x_416) ;  /* 0x00000000002c1947 */ /* 0x000fea0003800000 */
[----:B------:R-:W-:Y:S05]  /*2b70*/  BRA `(.L_x_417) ;  /* 0x0000000000307947 */ /* 0x000fea0003800000 */
.L_x_415:
[----:B-----5:R-:W-:-:S04]  /*2b80*/  PRMT R40, R31, 0x7632, R40 ;  /* 0x000076321f287816 */ /* 0x020fc80000000028 */
[----:B------:R-:W-:-:S05]  /*2b90*/  SHF.L.U32 R41, R40, 0x10, RZ ;  /* 0x0000001028297819 */ /* 0x000fca00000006ff */
[----:B------:R-:W-:Y:S01]  /*2ba0*/  FADD.FTZ R118, R41, R118 ;  /* 0x0000007629767221 */ /* 0x000fe20000010000 */
[----:B------:R-:W-:Y:S06]  /*2bb0*/  BRA `(.L_x_416) ;  /* 0x0000000000187947 */ /* 0x000fec0003800000 */
.L_x_414:
[----:B-----5:R-:W-:-:S05]  /*2bc0*/  PRMT R40, R35, 0x7632, R40 ;  /* 0x0000763223287816 */ /* 0x020fca0000000028 */
[----:B------:R-:W-:Y:S01]  /*2bd0*/  IMAD.U32 R41, R40, 0x10000, RZ ;  /* 0x0001000028297824 */ /* 0x000fe200078e00ff */
[----:B------:R-:W-:-:S03]  /*2be0*/  @P3 PRMT R40, R31, 0x7632, R40 ;  /* 0x000076321f283816 */ /* 0x000fc60000000028 */
[----:B------:R-:W-:Y:S01]  /*2bf0*/  FADD.FTZ R118, R41, R118 ;  /* 0x0000007629767221 */ /* 0x000fe20000010000 */
[----:B------:R-:W-:-:S05]  /*2c00*/  @P3 SHF.L.U32 R41, R40, 0x10, RZ ;  /* 0x0000001028293819 */ /* 0x000fca00000006ff */
[----:B------:R-:W-:-:S07]  /*2c10*/  @P3 FADD.FTZ R118, R41, R118 ;  /* 0x0000007629763221 */ /* 0x000fce0000010000 */
.L_x_416:
[----:B------:R-:W-:-:S04]  /*2c20*/  F2FP.BF16.F32.PACK_AB R40, RZ, R118 ;  /* 0x00000076ff28723e */ /* 0x000fc800000010ff */
[----:B------:R-:W-:-:S07]  /*2c30*/  PRMT R39, R39, 0x5410, R40 ;  /* 0x0000541027277816 */ /* 0x000fce0000000028 */
.L_x_417:
[----:B------:R-:W0:Y:S02]  /*2c40*/  @P1 LDC.64 R40, c[0x0][0x238] ;  /* 0x00008e00ff281b82 */ /* 0x000e240000000a00 */
[----:B0-----:R-:W-:-:S04]  /*2c50*/  @P1 LEA R40, P2, R121, R40, 0x4 ;  /* 0x0000002879281211 */ /* 0x001fc800078420ff */
[C---:B------:R-:W-:Y:S02]  /*2c60*/  @P1 LEA.HI.X R41, R121.reuse, R41, RZ, 0x4, P2 ;  /* 0x0000002979291211 */ /* 0x040fe400010f24ff */
[----:B------:R-:W-:-:S03]  /*2c70*/  IADD3 R121, R121, 0x80, RZ ;  /* 0x0000008079797810 */ /* 0x000fc60007ffe0ff */
[----:B------:R2:W-:Y:S04]  /*2c80*/  @P1 STG.E.128 desc[UR4][R40.64], R36 ;  /* 0x0000002428001986 */ /* 0x0005e8000c101d04 */
.L_x_385:
[----:B------:R-:W-:Y:S05]  /*2c90*/  BSYNC B0 ;  /* 0x0000000000007941 */ /* 0x000fea0003800000 */
.L_x_384:
        /* <DEDUP_REMOVED lines=26> */
.L_x_421:
[----:B-----5:R-:W-:-:S05]  /*2e40*/  SHF.L.U32 R40, R28, 0x10, RZ ;  /* 0x000000101c287819 */ /* 0x020fca00000006ff */
[----:B------:R-:W-:Y:S01]  /*2e50*/  FADD.FTZ R87, R40, R87 ;  /* 0x0000005728577221 */ /* 0x000fe20000010000 */
[----:B------:R-:W-:Y:S06]  /*2e60*/  BRA `(.L_x_422) ;  /* 0x0000000000107947 */ /* 0x000fec0003800000 */
.L_x_420:
[----:B-----5:R-:W-:-:S05]  /*2e70*/  SHF.L.U32 R40, R32, 0x10, RZ ;  /* 0x0000001020287819 */ /* 0x020fca00000006ff */
[----:B------:R-:W-:Y:S01]  /*2e80*/  FADD.FTZ R87, R40, R87 ;  /* 0x0000005728577221 */ /* 0x000fe20000010000 */
[----:B------:R-:W-:-:S04]  /*2e90*/  @P3 IMAD.U32 R40, R28, 0x10000, RZ ;  /* 0x000100001c283824 */ /* 0x000fc800078e00ff */
[----:B------:R-:W-:-:S07]  /*2ea0*/  @P3 FADD.FTZ R87, R40, R87 ;  /* 0x0000005728573221 */ /* 0x000fce0000010000 */
.L_x_422:
[----:B------:R-:W-:-:S04]  /*2eb0*/  F2FP.BF16.F32.PACK_AB R40, RZ, R87 ;  /* 0x00000057ff28723e */ /* 0x000fc800000010ff */
[----:B------:R-:W-:-:S07]  /*2ec0*/  PRMT R36, R40, 0x7610, R36 ;  /* 0x0000761028247816 */ /* 0x000fce0000000024 */
.L_x_423:
[----:B------:R-:W-:Y:S01]  /*2ed0*/  SHF.L.U32 R98, R106, 0x10, RZ ;  /* 0x000000106a627819 */ /* 0x000fe200000006ff */
[----:B------:R-:W-:Y:S06]  /*2ee0*/  @P4 BRA `(.L_x_424) ;  /* 0x0000000000244947 */ /* 0x000fec0003800000 */
[----:B------:R-:W-:-:S04]  /*2ef0*/  ISETP.NE.U32.AND P2, PT, RZ, UR14, PT ;  /* 0x0000000eff007c0c */ /* 0x000fc8000bf45070 */
[----:B------:R-:W-:-:S13]  /*2f00*/  ISETP.NE.AND.EX P2, PT, RZ, UR15, PT, P2 ;  /* 0x0000000fff007c0c */ /* 0x000fda000bf45320 */
[----:B------:R-:W-:Y:S05]  /*2f10*/  @P2 BRA `(.L_x_425) ;  /* 0x0000000000082947 */ /* 0x000fea0003800000 */
[----:B------:R-:W-:Y:S05]  /*2f20*/  @P1 BRA `(.L_x_426) ;  /* 0x00000000002c1947 */ /* 0x000fea0003800000 */
[----:B------:R-:W-:Y:S05]  /*2f30*/  BRA `(.L_x_427) ;  /* 0x0000000000307947 */ /* 0x000fea0003800000 */
.L_x_425:
[----:B-----5:R-:W-:-:S04]  /*2f40*/  PRMT R40, R28, 0x7632, R40 ;  /* 0x000076321c287816 */ /* 0x020fc80000000028 */
[----:B------:R-:W-:-:S05]  /*2f50*/  SHF.L.U32 R99, R40, 0x10, RZ ;  /* 0x0000001028637819 */ /* 0x000fca00000006ff */
[----:B------:R-:W-:Y:S01]  /*2f60*/  FADD.FTZ R98, R99, R98 ;  /* 0x0000006263627221 */ /* 0x000fe20000010000 */
[----:B------:R-:W-:Y:S06]  /*2f70*/  BRA `(.L_x_426) ;  /* 0x0000000000187947 */ /* 0x000fec0003800000 */
.L_x_424:
[----:B-----5:R-:W-:-:S05]  /*2f80*/  PRMT R40, R32, 0x7632, R40 ;  /* 0x0000763220287816 */ /* 0x020fca0000000028 */
[----:B------:R-:W-:Y:S01]  /*2f90*/  IMAD.U32 R99, R40, 0x10000, RZ ;  /* 0x0001000028637824 */ /* 0x000fe200078e00ff */
[----:B------:R-:W-:-:S03]  /*2fa0*/  @P3 PRMT R40, R28, 0x7632, R40 ;  /* 0x000076321c283816 */ /* 0x000fc60000000028 */
[----:B------:R-:W-:Y:S01]  /*2fb0*/  FADD.FTZ R98, R99, R98 ;  /* 0x0000006263627221 */ /* 0x000fe20000010000 */
[----:B------:R-:W-:-:S05]  /*2fc0*/  @P3 SHF.L.U32 R99, R40, 0x10, RZ ;  /* 0x0000001028633819 */ /* 0x000fca00000006ff */
[----:B------:R-:W-:-:S07]  /*2fd0*/  @P3 FADD.FTZ R98, R99, R98 ;  /* 0x0000006263623221 */ /* 0x000fce0000010000 */
.L_x_426:
[----:B------:R-:W-:-:S04]  /*2fe0*/  F2FP.BF16.F32.PACK_AB R40, RZ, R98 ;  /* 0x00000062ff28723e */ /* 0x000fc800000010ff */
[----:B------:R-:W-:-:S07]  /*2ff0*/  PRMT R36, R36, 0x5410, R40 ;  /* 0x0000541024247816 */ /* 0x000fce0000000028 */
.L_x_427:
        /* <DEDUP_REMOVED lines=8> */
.L_x_429:
[----:B-----5:R-:W-:-:S04]  /*3080*/  IMAD.U32 R40, R29, 0x10000, RZ ;  /* 0x000100001d287824 */ /* 0x020fc800078e00ff */
[----:B------:R-:W-:Y:S01]  /*3090*/  FADD.FTZ R99, R40, R99 ;  /* 0x0000006328637221 */ /* 0x000fe20000010000 */
[----:B------:R-:W-:Y:S06]  /*30a0*/  BRA `(.L_x_430) ;  /* 0x0000000000107947 */ /* 0x000fec0003800000 */
.L_x_428:
[----:B-----5:R-:W-:-:S05]  /*30b0*/  SHF.L.U32 R40, R33, 0x10, RZ ;  /* 0x0000001021287819 */ /* 0x020fca00000006ff */
[----:B------:R-:W-:Y:S01]  /*30c0*/  FADD.FTZ R99, R40, R99 ;  /* 0x0000006328637221 */ /* 0x000fe20000010000 */
[----:B------:R-:W-:-:S05]  /*30d0*/  @P3 SHF.L.U32 R40, R29, 0x10, RZ ;  /* 0x000000101d283819 */ /* 0x000fca00000006ff */
[----:B------:R-:W-:-:S07]  /*30e0*/  @P3 FADD.FTZ R99, R40, R99 ;  /* 0x0000006328633221 */ /* 0x000fce0000010000 */
.L_x_430:
[----:B------:R-:W-:-:S04]  /*30f0*/  F2FP.BF16.F32.PACK_AB R40, RZ, R99 ;  /* 0x00000063ff28723e */ /* 0x000fc800000010ff */
[----:B------:R-:W-:-:S07]  /*3100*/  PRMT R37, R40, 0x7610, R37 ;  /* 0x0000761028257816 */ /* 0x000fce0000000025 */
.L_x_431:
[----:B------:R-:W-:Y:S01]  /*3110*/  IMAD.U32 R106, R41, 0x10000, RZ ;  /* 0x00010000296a7824 */ /* 0x000fe200078e00ff */
[----:B------:R-:W-:Y:S06]  /*3120*/  @P4 BRA `(.L_x_432) ;  /* 0x0000000000244947 */ /* 0x000fec0003800000 */
[----:B------:R-:W-:-:S04]  /*3130*/  ISETP.NE.U32.AND P2, PT, RZ, UR14, PT ;  /* 0x0000000eff007c0c */ /* 0x000fc8000bf45070 */
[----:B------:R-:W-:-:S13]  /*3140*/  ISETP.NE.AND.EX P2, PT, RZ, UR15, PT, P2 ;  /* 0x0000000fff007c0c */ /* 0x000fda000bf45320 */
[----:B------:R-:W-:Y:S05]  /*3150*/  @P2 BRA `(.L_x_433) ;  /* 0x0000000000082947 */ /* 0x000fea0003800000 */
[----:B------:R-:W-:Y:S05]  /*3160*/  @P1 BRA `(.L_x_434) ;  /* 0x00000000002c1947 */ /* 0x000fea0003800000 */
[----:B------:R-:W-:Y:S05]  /*3170*/  BRA `(.L_x_435) ;  /* 0x0000000000307947 */ /* 0x000fea0003800000 */
.L_x_433:
[----:B-----5:R-:W-:-:S04]  /*3180*/  PRMT R40, R29, 0x7632, R40 ;  /* 0x000076321d287816 */ /* 0x020fc80000000028 */
[----:B------:R-:W-:-:S05]  /*3190*/  SHF.L.U32 R41, R40, 0x10, RZ ;  /* 0x0000001028297819 */ /* 0x000fca00000006ff */
[----:B------:R-:W-:Y:S01]  /*31a0*/  FADD.FTZ R106, R41, R106 ;  /* 0x0000006a296a7221 */ /* 0x000fe20000010000 */
[----:B------:R-:W-:Y:S06]  /*31b0*/  BRA `(.L_x_434) ;  /* 0x0000000000187947 */ /* 0x000fec0003800000 */
.L_x_432:
[----:B-----5:R-:W-:-:S04]  /*31c0*/  PRMT R40, R33, 0x7632, R40 ;  /* 0x0000763221287816 */ /* 0x020fc80000000028 */
[----:B------:R-:W-:Y:S02]  /*31d0*/  SHF.L.U32 R41, R40, 0x10, RZ ;  /* 0x0000001028297819 */ /* 0x000fe400000006ff */
[----:B------:R-:W-:-:S03]  /*31e0*/  @P3 PRMT R40, R29, 0x7632, R40 ;  /* 0x000076321d283816 */ /* 0x000fc60000000028 */
[----:B------:R-:W-:Y:S02]  /*31f0*/  FADD.FTZ R106, R41, R106 ;  /* 0x0000006a296a7221 */ /* 0x000fe40000010000 */
[----:B------:R-:W-:-:S04]  /*3200*/  @P3 IMAD.U32 R41, R40, 0x10000, RZ ;  /* 0x0001000028293824 */ /* 0x000fc800078e00ff */
[----:B------:R-:W-:-:S07]  /*3210*/  @P3 FADD.FTZ R106, R41, R106 ;  /* 0x0000006a296a3221 */ /* 0x000fce0000010000 */
.L_x_434:
[----:B------:R-:W-:-:S04]  /*3220*/  F2FP.BF16.F32.PACK_AB R40, RZ, R106 ;  /* 0x0000006aff28723e */ /* 0x000fc800000010ff */
[----:B------:R-:W-:-:S07]  /*3230*/  PRMT R37, R37, 0x5410, R40 ;  /* 0x0000541025257816 */ /* 0x000fce0000000028 */
.L_x_435:
        /* <DEDUP_REMOVED lines=8> */
.L_x_437:
[----:B-----5:R-:W-:-:S05]  /*32c0*/  SHF.L.U32 R40, R30, 0x10, RZ ;  /* 0x000000101e287819 */ /* 0x020fca00000006ff */
[----:B------:R-:W-:Y:S01]  /*32d0*/  FADD.FTZ R107, R40, R107 ;  /* 0x0000006b286b7221 */ /* 0x000fe20000010000 */
[----:B------:R-:W-:Y:S06]  /*32e0*/  BRA `(.L_x_438) ;  /* 0x0000000000107947 */ /* 0x000fec0003800000 */
.L_x_436:
[----:B-----5:R-:W-:-:S04]  /*32f0*/  IMAD.U32 R40, R34, 0x10000, RZ ;  /* 0x0001000022287824 */ /* 0x020fc800078e00ff */
[----:B------:R-:W-:Y:S01]  /*3300*/  FADD.FTZ R107, R40, R107 ;  /* 0x0000006b286b7221 */ /* 0x000fe20000010000 */
[----:B------:R-:W-:-:S05]  /*3310*/  @P3 SHF.L.U32 R40, R30, 0x10, RZ ;  /* 0x000000101e283819 */ /* 0x000fca00000006ff */
[----:B------:R-:W-:-:S07]  /*3320*/  @P3 FADD.FTZ R107, R40, R107 ;  /* 0x0000006b286b3221 */ /* 0x000fce0000010000 */
.L_x_438:
[----:B------:R-:W-:-:S04]  /*3330*/  F2FP.BF16.F32.PACK_AB R40, RZ, R107 ;  /* 0x0000006bff28723e */ /* 0x000fc800000010ff */
[----:B------:R-:W-:-:S07]  /*3340*/  PRMT R38, R40, 0x7610, R38 ;  /* 0x0000761028267816 */ /* 0x000fce0000000026 */
.L_x_439:
[----:B------:R-:W-:Y:S01]  /*3350*/  SHF.L.U32 R114, R42, 0x10, RZ ;  /* 0x000000102a727819 */ /* 0x000fe200000006ff */
[----:B------:R-:W-:Y:S06]  /*3360*/  @P4 BRA `(.L_x_440) ;  /* 0x0000000000244947 */ /* 0x000fec0003800000 */
[----:B------:R-:W-:-:S04]  /*3370*/  ISETP.NE.U32.AND P2, PT, RZ, UR14, PT ;  /* 0x0000000eff007c0c */ /* 0x000fc8000bf45070 */
[----:B------:R-:W-:-:S13]  /*3380*/  ISETP.NE.AND.EX P2, PT, RZ, UR15, PT, P2 ;  /* 0x0000000fff007c0c */ /* 0x000fda000bf45320 */
[----:B------:R-:W-:Y:S05]  /*3390*/  @P2 BRA `(.L_x_441) ;  /* 0x0000000000082947 */ /* 0x000fea0003800000 */
[----:B------:R-:W-:Y:S05]  /*33a0*/  @P1 BRA `(.L_x_442) ;  /* 0x00000000002c1947 */ /* 0x000fea0003800000 */
[----:B------:R-:W-:Y:S05]  /*33b0*/  BRA `(.L_x_443) ;  /* 0x0000000000307947 */ /* 0x000fea0003800000 */
.L_x_441:
[----:B-----5:R-:W-:-:S05]  /*33c0*/  PRMT R40, R30, 0x7632, R40 ;  /* 0x000076321e287816 */ /* 0x020fca0000000028 */
[----:B------:R-:W-:-:S04]  /*33d0*/  IMAD.U32 R41, R40, 0x10000, RZ ;  /* 0x0001000028297824 */ /* 0x000fc800078e00ff */
[----:B------:R-:W-:Y:S01]  /*33e0*/  FADD.FTZ R114, R41, R114 ;  /* 0x0000007229727221 */ /* 0x000fe20000010000 */
[----:B------:R-:W-:Y:S06]  /*33f0*/  BRA `(.L_x_442) ;  /* 0x0000000000187947 */ /* 0x000fec0003800000 */
.L_x_440:
[----:B-----5:R-:W-:-:S04]  /*3400*/  PRMT R40, R34, 0x7632, R40 ;  /* 0x0000763222287816 */ /* 0x020fc80000000028 */
[----:B------:R-:W-:Y:S02]  /*3410*/  SHF.L.U32 R41, R40, 0x10, RZ ;  /* 0x0000001028297819 */ /* 0x000fe400000006ff */
[----:B------:R-:W-:-:S03]  /*3420*/  @P3 PRMT R40, R30, 0x7632, R40 ;  /* 0x000076321e283816 */ /* 0x000fc60000000028 */
[----:B------:R-:W-:Y:S01]  /*3430*/  FADD.FTZ R114, R41, R114 ;  /* 0x0000007229727221 */ /* 0x000fe20000010000 */
[----:B------:R-:W-:-:S05]  /*3440*/  @P3 SHF.L.U32 R41, R40, 0x10, RZ ;  /* 0x0000001028293819 */ /* 0x000fca00000006ff */
[----:B------:R-:W-:-:S07]  /*3450*/  @P3 FADD.FTZ R114, R41, R114 ;  /* 0x0000007229723221 */ /* 0x000fce0000010000 */
.L_x_442:
[----:B------:R-:W-:-:S04]  /*3460*/  F2FP.BF16.F32.PACK_AB R40, RZ, R114 ;  /* 0x00000072ff28723e */ /* 0x000fc800000010ff */
[----:B------:R-:W-:-:S07]  /*3470*/  PRMT R38, R38, 0x5410, R40 ;  /* 0x0000541026267816 */ /* 0x000fce0000000028 */
.L_x_443:
        /* <DEDUP_REMOVED lines=8> */
.L_x_445:
[----:B-----5:R-:W-:-:S05]  /*3500*/  SHF.L.U32 R40, R31, 0x10, RZ ;  /* 0x000000101f287819 */ /* 0x020fca00000006ff */
[----:B------:R-:W-:Y:S01]  /*3510*/  FADD.FTZ R115, R40, R115 ;  /* 0x0000007328737221 */ /* 0x000fe20000010000 */
[----:B------:R-:W-:Y:S06]  /*3520*/  BRA `(.L_x_446) ;  /* 0x0000000000107947 */ /* 0x000fec0003800000 */
.L_x_444:
[----:B-----5:R-:W-:-:S05]  /*3530*/  SHF.L.U32 R40, R35, 0x10, RZ ;  /* 0x0000001023287819 */ /* 0x020fca00000006ff */
[----:B------:R-:W-:Y:S01]  /*3540*/  FADD.FTZ R115, R40, R115 ;  /* 0x0000007328737221 */ /* 0x000fe20000010000 */
[----:B------:R-:W-:-:S04]  /*3550*/  @P3 IMAD.U32 R40, R31, 0x10000, RZ ;  /* 0x000100001f283824 */ /* 0x000fc800078e00ff */
[----:B------:R-:W-:-:S07]  /*3560*/  @P3 FADD.FTZ R115, R40, R115 ;  /* 0x0000007328733221 */ /* 0x000fce0000010000 */
.L_x_446:
[----:B------:R-:W-:-:S04]  /*3570*/  F2FP.BF16.F32.PACK_AB R40, RZ, R115 ;  /* 0x00000073ff28723e */ /* 0x000fc800000010ff */
[----:B------:R-:W-:-:S07]  /*3580*/  PRMT R39, R40, 0x7610, R39 ;  /* 0x0000761028277816 */ /* 0x000fce0000000027 */
.L_x_447:
[----:B------:R-:W-:Y:S01]  /*3590*/  SHF.L.U32 R119, R43, 0x10, RZ ;  /* 0x000000102b777819 */ /* 0x000fe200000006ff */
[----:B------:R-:W-:Y:S06]  /*35a0*/  @P4 BRA `(.L_x_448) ;  /* 0x0000000000244947 */ /* 0x000fec0003800000 */
[----:B------:R-:W-:-:S04]  /*35b0*/  ISETP.NE.U32.AND P2, PT, RZ, UR14, PT ;  /* 0x0000000eff007c0c */ /* 0x000fc8000bf45070 */
[----:B------:R-:W-:-:S13]  /*35c0*/  ISETP.NE.AND.EX P2, PT, RZ, UR15, PT, P2 ;  /* 0x0000000fff007c0c */ /* 0x000fda000bf45320 */
[----:B------:R-:W-:Y:S05]  /*35d0*/  @P2 BRA `(.L_x_449) ;  /* 0x0000000000082947 */ /* 0x000fea0003800000 */
[----:B------:R-:W-:Y:S05]  /*35e0*/  @P1 BRA `(.L_x_450) ;  /* 0x00000000002c1947 */ /* 0x000fea0003800000 */
[----:B------:R-:W-:Y:S05]  /*35f0*/  BRA `(.L_x_451) ;  /* 0x0000000000307947 */ /* 0x000fea0003800000 */
.L_x_449:
[----:B-----5:R-:W-:-:S04]  /*3600*/  PRMT R40, R31, 0x7632, R40 ;  /* 0x000076321f287816 */ /* 0x020fc80000000028 */
[----:B------:R-:W-:-:S05]  /*3610*/  SHF.L.U32 R40, R40, 0x10, RZ ;  /* 0x0000001028287819 */ /* 0x000fca00000006ff */
[----:B------:R-:W-:Y:S01]  /*3620*/  FADD.FTZ R119, R40, R119 ;  /* 0x0000007728777221 */ /* 0x000fe20000010000 */
[----:B------:R-:W-:Y:S06]  /*3630*/  BRA `(.L_x_450) ;  /* 0x0000000000187947 */ /* 0x000fec0003800000 */
.L_x_448:
[----:B-----5:R-:W-:-:S05]  /*3640*/  PRMT R40, R35, 0x7632, R40 ;  /* 0x0000763223287816 */ /* 0x020fca0000000028 */
[----:B------:R-:W-:-:S04]  /*3650*/  IMAD.U32 R40, R40, 0x10000, RZ ;  /* 0x0001000028287824 */ /* 0x000fc800078e00ff */
[----:B------:R-:W-:Y:S01]  /*3660*/  FADD.FTZ R119, R40, R119 ;  /* 0x0000007728777221 */ /* 0x000fe20000010000 */
[----:B------:R-:W-:-:S04]  /*3670*/  @P3 PRMT R40, R31, 0x7632, R40 ;  /* 0x000076321f283816 */ /* 0x000fc80000000028 */
[----:B------:R-:W-:-:S05]  /*3680*/  @P3 SHF.L.U32 R40, R40, 0x10, RZ ;  /* 0x0000001028283819 */ /* 0x000fca00000006ff */
[----:B------:R-:W-:-:S07]  /*3690*/  @P3 FADD.FTZ R119, R40, R119 ;  /* 0x0000007728773221 */ /* 0x000fce0000010000 */
.L_x_450:
[----:B------:R-:W-:-:S04]  /*36a0*/  F2FP.BF16.F32.PACK_AB R40, RZ, R119 ;  /* 0x00000077ff28723e */ /* 0x000fc800000010ff */
[----:B------:R-:W-:-:S07]  /*36b0*/  PRMT R39, R39, 0x5410, R40 ;  /* 0x0000541027277816 */ /* 0x000fce0000000028 */
.L_x_451:
[----:B------:R-:W0:Y:S02]  /*36c0*/  @P1 LDC.64 R40, c[0x0][0x238] ;  /* 0x00008e00ff281b82 */ /* 0x000e240000000a00 */
[----:B0-----:R-:W-:-:S04]  /*36d0*/  @P1 LEA R40, P2, R121, R40, 0x4 ;  /* 0x0000002879281211 */ /* 0x001fc800078420ff */
[----:B------:R-:W-:-:S05]  /*36e0*/  @P1 LEA.HI.X R41, R121, R41, RZ, 0x4, P2 ;  /* 0x0000002979291211 */ /* 0x000fca00010f24ff */
[----:B------:R3:W-:Y:S04]  /*36f0*/  @P1 STG.E.128 desc[UR4][R40.64], R36 ;  /* 0x0000002428001986 */ /* 0x0007e8000c101d04 */
.L_x_419:
[----:B------:R-:W-:Y:S05]  /*3700*/  BSYNC B0 ;  /* 0x0000000000007941 */ /* 0x000fea0003800000 */
.L_x_418:
[----:B0123--:R-:W-:Y:S01]  /*3710*/  FADD.FTZ R41, RZ, R52 ;  /* 0x00000034ff297221 */ /* 0x00ffe20000010000 */
[C---:B------:R-:W-:Y:S01]  /*3720*/  ISETP.GT.U32.AND P2, PT, R26.reuse, 0xff, PT ;  /* 0x000000ff1a00780c */ /* 0x040fe20003f44070 */
[----:B------:R-:W-:Y:S01]  /*3730*/  UMOV UR6, 0xffffffff ;  /* 0xffffffff00067882 */ /* 0x000fe20000000000 */
[----:B------:R-:W-:Y:S01]  /*3740*/  ISETP.GT.U32.AND P3, PT, R26, 0x17f, PT ;  /* 0x0000017f1a00780c */ /* 0x000fe20003f64070 */
        /* <DEDUP_REMOVED lines=52> */
[----:B------:R-:W-:-:S03]  /*3a90*/  FADD.FTZ R121, R92, -R40 ;  /* 0x800000285c797221 */ /* 0x000fc60000010000 */
[----:B------:R-:W-:Y:S01]  /*3aa0*/  FFMA.FTZ R120, R41, R41, RZ ;  /* 0x0000002929787223 */ /* 0x000fe200000100ff */
[----:B------:R-:W-:-:S03]  /*3ab0*/  FADD.FTZ R41, R101, -R40 ;  /* 0x8000002865297221 */ /* 0x000fc60000010000 */
[----:B------:R-:W-:Y:S01]  /*3ac0*/  FFMA.FTZ R120, R121, R121, R120 ;  /* 0x0000007979787223 */ /* 0x000fe20000010078 */
[----:B------:R-:W-:-:S04]  /*3ad0*/  FADD.FTZ R121, R93, -R40 ;  /* 0x800000285d797221 */ /* 0x000fc80000010000 */
[----:B------:R-:W-:Y:S01]  /*3ae0*/  FFMA.FTZ R120, R121, R121, R120 ;  /* 0x0000007979787223 */ /* 0x000fe20000010078 */
[----:B------:R-:W-:-:S04]  /*3af0*/  FADD.FTZ R121, R100, -R40 ;  /* 0x8000002864797221 */ /* 0x000fc80000010000 */
[----:B------:R-:W-:Y:S01]  /*3b00*/  FFMA.FTZ R120, R121, R121, R120 ;  /* 0x0000007979787223 */ /* 0x000fe20000010078 */
[----:B------:R-:W-:-:S03]  /*3b10*/  FADD.FTZ R121, R94, -R40 ;  /* 0x800000285e797221 */ /* 0x000fc60000010000 */
[----:B------:R-:W-:Y:S01]  /*3b20*/  FFMA.FTZ R120, R41, R41, R120 ;  /* 0x0000002929787223 */ /* 0x000fe20000010078 */
[----:B------:R-:W-:-:S04]  /*3b30*/  FADD.FTZ R41, R108, -R40 ;  /* 0x800000286c297221 */ /* 0x000fc80000010000 */
[----:B------:R-:W-:Y:S01]  /*3b40*/  FFMA.FTZ R120, R41, R41, R120 ;  /* 0x0000002929787223 */ /* 0x000fe20000010078 */
[----:B------:R-:W-:-:S04]  /*3b50*/  FADD.FTZ R41, R109, -R40 ;  /* 0x800000286d297221 */ /* 0x000fc80000010000 */
[----:B------:R-:W-:Y:S01]  /*3b60*/  FFMA.FTZ R120, R41, R41, R120 ;  /* 0x0000002929787223 */ /* 0x000fe20000010078 */
[----:B------:R-:W-:-:S04]  /*3b70*/  FADD.FTZ R41, R116, -R40 ;  /* 0x8000002874297221 */ /* 0x000fc80000010000 */
[----:B------:R-:W-:Y:S01]  /*3b80*/  FFMA.FTZ R41, R41, R41, R120 ;  /* 0x0000002929297223 */ /* 0x000fe20000010078 */
[----:B------:R-:W-:-:S04]  /*3b90*/  FADD.FTZ R120, R51, -R40 ;  /* 0x8000002833787221 */ /* 0x000fc80000010000 */
[----:B------:R-:W-:-:S05]  /*3ba0*/  FSEL R41, R41, RZ, P0 ;  /* 0x000000ff29297208 */ /* 0x000fca0000000000 */
[----:B------:R-:W-:-:S04]  /*3bb0*/  FFMA.FTZ R120, R120, R120, R41 ;  /* 0x0000007878787223 */ /* 0x000fc80000010029 */
        /* <DEDUP_REMOVED lines=12> */
[----:B------:R-:W-:Y:S01]  /*3c80*/  @P2 FFMA.FTZ R41, R121, R121, R120 ;  /* 0x0000007979292223 */ /* 0x000fe20000010078 */
[--C-:B------:R-:W-:Y:S01]  /*3c90*/  FADD.FTZ R120, R86, -R40.reuse ;  /* 0x8000002856787221 */ /* 0x100fe20000010000 */
[----:B------:R-:W-:-:S03]  /*3ca0*/  FADD.FTZ R121, R96, -R40 ;  /* 0x8000002860797221 */ /* 0x000fc60000010000 */
        /* <DEDUP_REMOVED lines=39> */
.L_x_472:
[----:B------:R-:W-:Y:S01]  /*3f20*/  LOP3.LUT P2, RZ, R27, 0x1f, RZ, 0xc0, !PT ;  /* 0x0000001f1bff7812 */ /* 0x000fe2000784c0ff */
[----:B01----:R-:W-:Y:S01]  /*3f30*/  FADD.FTZ R41, R41, R124 ;  /* 0x0000007c29297221 */ /* 0x003fe20000010000 */
[----:B------:R-:W-:Y:S01]  /*3f40*/  LOP3.LUT R42, R42, 0x3, RZ, 0xc0, !PT ;  /* 0x000000032a2a7812 */ /* 0x000fe200078ec0ff */
[----:B------:R-:W-:Y:S05]  /*3f50*/  WARPSYNC.ALL ;  /* 0x0000000000007948 */ /* 0x000fea0003800000 */
[----:B------:R-:W-:-:S05]  /*3f60*/  LOP3.LUT R122, R27, 0x1f, RZ, 0xc0, !PT ;  /* 0x0000001f1b7a7812 */ /* 0x000fca00078ec0ff */
[----:B------:R-:W0:Y:S01]  /*3f70*/  @!P2 S2R R121, SR_CgaCtaId ;  /* 0x000000000079a919 */ /* 0x000e220000008800 */
[----:B------:R-:W-:-:S04]  /*3f80*/  @!P2 MOV R120, 0x400 ;  /* 0x000004000078a802 */ /* 0x000fc80000000f00 */
[----:B0-----:R-:W-:Y:S01]  /*3f90*/  @!P2 LEA R121, R121, R120, 0x18 ;  /* 0x000000787979a211 */ /* 0x001fe200078ec0ff */
[----:B------:R-:W-:-:S05]  /*3fa0*/  @!P2 IMAD.IADD R120, R43, 0x1, R42 ;  /* 0x000000012b78a824 */ /* 0x000fca00078e022a */
[----:B------:R-:W-:-:S05]  /*3fb0*/  @!P2 LEA R120, R120, R121, 0x3 ;  /* 0x000000797878a211 */ /* 0x000fca00078e18ff */
[----:B------:R0:W-:Y:S01]  /*3fc0*/  @!P2 STS.64 [R120], R40 ;  /* 0x000000287800a388 */ /* 0x0001e20000000a00 */
[----:B------:R-:W-:-:S13]  /*3fd0*/  ISETP.GT.U32.AND P2, PT, R122, 0x3, PT ;  /* 0x000000037a00780c */ /* 0x000fda0003f44070 */
[----:B0-----:R-:W0:Y:S01]  /*3fe0*/  @!P2 S2R R41, SR_CgaCtaId ;  /* 0x000000000029a919 */ /* 0x001e220000008800 */
[----:B------:R-:W-:Y:S01]  /*3ff0*/  @!P2 MOV R40, 0x400 ;  /* 0x000004000028a802 */ /* 0x000fe20000000f00 */
[----:B------:R-:W-:Y:S01]  /*4000*/  HFMA2.MMA R120, -RZ, RZ, 0, 0 ;  /* 0x00000000ff787435 */ /* 0x000fe200000001ff */
[----:B------:R-:W-:Y:S01]  /*4010*/  @!P2 IADD3 R43, R43, R122, RZ ;  /* 0x0000007a2b2ba210 */ /* 0x000fe20007ffe0ff */
[----:B------:R-:W-:Y:S01]  /*4020*/  BAR.SYNC.DEFER_BLOCKING 0x0 ;  /* 0x0000000000007b1d */ /* 0x000fe20000010000 */
[----:B------:R-:W-:-:S03]  /*4030*/  PLOP3.LUT P3, PT, PT, PT, UP0, 0x40, 0x0 ;  /* 0x000000000000781c */ /* 0x000fc60003f6e808 */
[----:B------:R-:W-:Y:S02]  /*4040*/  @!P2 MOV R120, R89 ;  /* 0x000000590078a202 */ /* 0x000fe40000000f00 */
[----:B------:R-:W-:Y:S02]  /*4050*/  BSSY B0, `(.L_x_453) ;  /* 0x0000058000007945 */ /* 0x000fe40003800000 */
[----:B------:R-:W-:Y:S01]  /*4060*/  I2FP.F32.S32 R121, R120 ;  /* 0x0000007800797245 */ /* 0x000fe20000201400 */
[----:B------:R-:W-:Y:S01]  /*4070*/  SHFL.DOWN PT, R123, R120, 0x2, 0x1f ;  /* 0x08401f00787b7f89 */ /* 0x000fe200000e0000 */
[----:B0-----:R-:W-:-:S05]  /*4080*/  @!P2 LEA R40, R41, R40, 0x18 ;  /* 0x000000282928a211 */ /* 0x001fca00078ec0ff */
[----:B------:R-:W-:Y:S01]  /*4090*/  @!P2 IMAD R122, R43, 0x8, R40 ;  /* 0x000000082b7aa824 */ /* 0x000fe200078e0228 */
[----:B------:R-:W-:-:S06]  /*40a0*/  CS2R R40, SRZ ;  /* 0x0000000000287805 */ /* 0x000fcc000001ff00 */
[----:B------:R-:W0:Y:S01]  /*40b0*/  @!P2 LDS.64 R40, [R122] ;  /* 0x000000007a28a984 */ /* 0x000e220000000a00 */
[----:B------:R-:W-:-:S03]  /*40c0*/  LOP3.LUT P2, RZ, R42, 0x1f, R27, 0xf8, !PT ;  /* 0x0000001f2aff7812 */ /* 0x000fc6000784f81b */
[----:B0-----:R-:W0:Y:S02]  /*40d0*/  SHFL.DOWN PT, R43, R40, 0x2, 0x1f ;  /* 0x08401f00282b7f89 */ /* 0x001e2400000e0000 */
[----:B0-----:R-:W-:-:S04]  /*40e0*/  FADD.FTZ R42, -R43, R40 ;  /* 0x000000282b2a7221 */ /* 0x001fc80000010100 */
[----:B------:R-:W-:Y:S01]  /*40f0*/  FMUL.FTZ R124, R42, R42 ;  /* 0x0000002a2a7c7220 */ /* 0x000fe20000410000 */
[----:B------:R-:W-:Y:S01]  /*4100*/  IMAD.IADD R42, R123, 0x1, R120 ;  /* 0x000000017b2a7824 */ /* 0x000fe200078e0278 */
[----:B------:R-:W-:Y:S02]  /*4110*/  I2FP.F32.S32 R123, R123 ;  /* 0x0000007b007b7245 */ /* 0x000fe40000201400 */
[----:B------:R-:W-:Y:S02]  /*4120*/  FMUL.FTZ R122, R124, R121 ;  /* 0x000000797c7a7220 */ /* 0x000fe40000410000 */
[----:B------:R-:W-:Y:S01]  /*4130*/  I2FP.F32.S32 R120, R42 ;  /* 0x0000002a00787245 */ /* 0x000fe20000201400 */
[-C--:B------:R-:W-:Y:S01]  /*4140*/  FMUL.FTZ R124, R43, R123.reuse ;  /* 0x0000007b2b7c7220 */ /* 0x080fe20000410000 */
[----:B------:R-:W-:Y:S02]  /*4150*/  FMUL.FTZ R122, R122, R123 ;  /* 0x0000007b7a7a7220 */ /* 0x000fe40000410000 */
[----:B------:R-:W-:Y:S01]  /*4160*/  SHFL.DOWN PT, R123, R42, 0x1, 0x1f ;  /* 0x08201f002a7b7f89 */ /* 0x000fe200000e0000 */
[----:B------:R-:W-:-:S02]  /*4170*/  FFMA.FTZ R124, R121, R40, R124 ;  /* 0x00000028797c7223 */ /* 0x000fc4000001007c */
[----:B------:R-:W0:Y:S01]  /*4180*/  MUFU.RCP R121, R120 ;  /* 0x0000007800797308 */ /* 0x000e220000001000 */
[----:B------:R-:W1:Y:S02]  /*4190*/  SHFL.DOWN PT, R40, R41, 0x2, 0x1f ;  /* 0x08401f0029287f89 */ /* 0x000e6400000e0000 */
[----:B-1----:R-:W-:Y:S01]  /*41a0*/  FADD.FTZ R40, R40, R41 ;  /* 0x0000002928287221 */ /* 0x002fe20000010000 */
[----:B------:R-:W-:-:S03]  /*41b0*/  I2FP.F32.S32 R41, R123 ;  /* 0x0000007b00297245 */ /* 0x000fc60000201400 */
[C---:B0-----:R-:W-:Y:S01]  /*41c0*/  FFMA.FTZ R43, R121.reuse, R122, R40 ;  /* 0x0000007a792b7223 */ /* 0x041fe20000010028 */
[----:B------:R-:W-:Y:S01]  /*41d0*/  FMUL.FTZ R121, R121, R124 ;  /* 0x0000007c79797220 */ /* 0x000fe20000410000 */
[----:B------:R-:W-:-:S04]  /*41e0*/  IADD3 R40, R42, R123, RZ ;  /* 0x0000007b2a287210 */ /* 0x000fc80007ffe0ff */
[----:B------:R-:W0:Y:S01]  /*41f0*/  SHFL.DOWN PT, R122, R121, 0x1, 0x1f ;  /* 0x08201f00797a7f89 */ /* 0x000e2200000e0000 */
[----:B------:R-:W-:-:S06]  /*4200*/  I2FP.F32.S32 R40, R40 ;  /* 0x0000002800287245 */ /* 0x000fcc0000201400 */
[----:B------:R-:W1:Y:S01]  /*4210*/  MUFU.RCP R40, R40 ;  /* 0x0000002800287308 */ /* 0x000e620000001000 */
[----:B0-----:R-:W-:Y:S01]  /*4220*/  FADD.FTZ R123, R121, -R122 ;  /* 0x8000007a797b7221 */ /* 0x001fe20000010000 */
[----:B------:R-:W-:-:S03]  /*4230*/  FMUL.FTZ R125, R122, R41 ;  /* 0x000000297a7d7220 */ /* 0x000fc60000410000 */
[----:B------:R-:W-:Y:S01]  /*4240*/  FMUL.FTZ R123, R123, R123 ;  /* 0x0000007b7b7b7220 */ /* 0x000fe20000410000 */
[----:B------:R-:W-:-:S03]  /*4250*/  FFMA.FTZ R125, R120, R121, R125 ;  /* 0x00000079787d7223 */ /* 0x000fc6000001007d */
[----:B------:R-:W-:Y:S01]  /*4260*/  FMUL.FTZ R122, R120, R123 ;  /* 0x0000007b787a7220 */ /* 0x000fe20000410000 */
[----:B-1----:R-:W-:-:S03]  /*4270*/  FMUL.FTZ R123, R40, R125 ;  /* 0x0000007d287b7220 */ /* 0x002fc60000410000 */
[----:B------:R-:W-:Y:S02]  /*4280*/  FMUL.FTZ R121, R122, R41 ;  /* 0x000000297a797220 */ /* 0x000fe40000410000 */
[----:B------:R-:W0:Y:S04]  /*4290*/  SHFL.DOWN PT, R122, R43, 0x1, 0x1f ;  /* 0x08201f002b7a7f89 */ /* 0x000e2800000e0000 */
[----:B------:R-:W1:Y:S01]  /*42a0*/  SHFL.IDX PT, R123, R123, RZ, 0x1f ;  /* 0x00001fff7b7b7589 */ /* 0x000e6200000e0000 */
[----:B0-----:R-:W-:-:S04]  /*42b0*/  FADD.FTZ R41, R43, R122 ;  /* 0x0000007a2b297221 */ /* 0x001fc80000010000 */
[----:B------:R-:W-:Y:S01]  /*42c0*/  FFMA.FTZ R122, R40, R121, R41 ;  /* 0x00000079287a7223 */ /* 0x000fe20000010029 */
[C---:B-1----:R-:W-:Y:S01]  /*42d0*/  FMUL.FTZ R42, R123.reuse, R123 ;  /* 0x0000007b7b2a7220 */ /* 0x042fe20000410000 */
[----:B------:R-:W0:Y:S04]  /*42e0*/  @!P2 LDC.64 R40, c[0x0][0x250] ;  /* 0x00009400ff28ab82 */ /* 0x000e280000000a00 */
[----:B------:R-:W1:Y:S01]  /*42f0*/  SHFL.IDX PT, R122, R122, RZ, 0x1f ;  /* 0x00001fff7a7a7589 */ /* 0x000e6200000e0000 */
[----:B------:R-:W-:Y:S02]  /*4300*/  FSEL R42, R42, RZ, !P3 ;  /* 0x000000ff2a2a7208 */ /* 0x000fe40005800000 */
[----:B------:R-:W-:Y:S01]  /*4310*/  PLOP3.LUT P3, PT, PT, PT, UP0, 0x40, 0x0 ;  /* 0x000000000000781c */ /* 0x000fe20003f6e808 */
[----:B------:R-:W1:Y:S03]  /*4320*/  LDC R121, c[0x0][0x2d8] ;  /* 0x0000b600ff797b82 */ /* 0x000e660000000800 */
[----:B------:R-:W-:Y:S01]  /*4330*/  FSEL R120, R123, RZ, P3 ;  /* 0x000000ff7b787208 */ /* 0x000fe20001800000 */
[----:B0-----:R-:W-:-:S05]  /*4340*/  @!P2 IMAD.WIDE R40, R91, 0x4, R40 ;  /* 0x000000045b28a825 */ /* 0x001fca00078e0228 */
[----:B------:R0:W-:Y:S01]  /*4350*/  @!P2 STG.E desc[UR4][R40.64], R123 ;  /* 0x0000007b2800a986 */ /* 0x0001e2000c101904 */
[----:B-1----:R-:W-:-:S04]  /*4360*/  FFMA.FTZ R121, R122, UR7, R121 ;  /* 0x000000077a797c23 */ /* 0x002fc80008010079 */
[----:B------:R-:W-:Y:S01]  /*4370*/  FADD.FTZ R121, R121, R42 ;  /* 0x0000002a79797221 */ /* 0x000fe20000010000 */
[----:B0-----:R-:W0:Y:S05]  /*4380*/  @!P2 LDC.64 R40, c[0x0][0x258] ;  /* 0x00009600ff28ab82 */ /* 0x001e2a0000000a00 */
[----:B------:R-:W1:Y:S01]  /*4390*/  MUFU.RSQ R121, R121 ;  /* 0x0000007900797308 */ /* 0x000e620000001400 */
[----:B0-----:R-:W-:-:S05]  /*43a0*/  @!P2 IMAD.WIDE R40, R91, 0x4, R40 ;  /* 0x000000045b28a825 */ /* 0x001fca00078e0228 */
[----:B-1----:R0:W-:Y:S01]  /*43b0*/  @!P2 STG.E desc[UR4][R40.64], R121 ;  /* 0x000000792800a986 */ /* 0x0021e2000c101904 */
[----:B------:R-:W-:Y:S05]  /*43c0*/  @!P0 BRA `(.L_x_454) ;  /* 0x0000000000808947 */ /* 0x000fea0003800000 */
[--C-:B0-----:R-:W-:Y:S01]  /*43d0*/  FADD.FTZ R40, R52, -R120.reuse ;  /* 0x8000007834287221 */ /* 0x101fe20000010000 */
[--C-:B------:R-:W-:Y:S01]  /*43e0*/  FADD.FTZ R42, R93, -R120.reuse ;  /* 0x800000785d2a7221 */ /* 0x100fe20000010000 */
[--C-:B------:R-:W-:Y:S01]  /*43f0*/  FADD.FTZ R122, R100, -R120.reuse ;  /* 0x80000078647a7221 */ /* 0x100fe20000010000 */
[--C-:B------:R-:W-:Y:S01]  /*4400*/  FADD.FTZ R124, R116, -R120.reuse ;  /* 0x80000078747c7221 */ /* 0x100fe20000010000 */
[C---:B------:R-:W-:Y:S01]  /*4410*/  FMUL.FTZ R41, R121.reuse, R40 ;  /* 0x0000002879297220 */ /* 0x040fe20000410000 */
[----:B------:R-:W-:Y:S01]  /*4420*/  FADD.FTZ R40, R92, -R120 ;  /* 0x800000785c287221 */ /* 0x000fe20000010000 */
        /* <DEDUP_REMOVED lines=8> */
[----:B------:R-:W-:Y:S01]  /*44b0*/  FADD.FTZ R42, R101, -R120 ;  /* 0x80000078652a7221 */ /* 0x000fe20000010000 */
[----:B------:R-:W-:-:S02]  /*44c0*/  FFMA.FTZ R124, R81, R124, R69 ;  /* 0x0000007c517c7223 */ /* 0x000fc40000010045 */
[----:B------:R-:W-:Y:S01]  /*44d0*/  F2FP.BF16.F32.PACK_AB R41, R122, R41 ;  /* 0x000000297a29723e */ /* 0x000fe200000010ff */
[--C-:B------:R-:W-:Y:S01]  /*44e0*/  FADD.FTZ R122, R108, -R120.reuse ;  /* 0x800000786c7a7221 */ /* 0x100fe20000010000 */
[----:B------:R-:W-:Y:S01]  /*44f0*/  F2FP.BF16.F32.PACK_AB R40, R43, R40 ;  /* 0x000000282b28723e */ /* 0x000fe200000010ff */
[C---:B------:R-:W-:Y:S02]  /*4500*/  FMUL.FTZ R43, R121.reuse, R42 ;  /* 0x0000002a792b7220 */ /* 0x040fe40000410000 */
[----:B------:R-:W-:Y:S01]  /*4510*/  FMUL.FTZ R123, R121, R122 ;  /* 0x0000007a797b7220 */ /* 0x000fe20000410000 */
[----:B------:R-:W-:Y:S01]  /*4520*/  FADD.FTZ R122, R109, -R120 ;  /* 0x800000786d7a7221 */ /* 0x000fe20000010000 */
[----:B------:R-:W-:Y:S02]  /*4530*/  FFMA.FTZ R42, R22, R43, R10 ;  /* 0x0000002b162a7223 */ /* 0x000fe4000001000a */
[----:B------:R-:W-:Y:S01]  /*4540*/  FFMA.FTZ R123, R82, R123, R70 ;  /* 0x0000007b527b7223 */ /* 0x000fe20000010046 */
[----:B------:R-:W-:-:S04]  /*4550*/  FMUL.FTZ R122, R121, R122 ;  /* 0x0000007a797a7220 */ /* 0x000fc80000410000 */
[----:B------:R-:W-:Y:S01]  /*4560*/  F2FP.BF16.F32.PACK_AB R42, R123, R42 ;  /* 0x0000002a7b2a723e */ /* 0x000fe200000010ff */
[----:B------:R-:W-:Y:S02]  /*4570*/  FFMA.FTZ R43, R21, R122, R9 ;  /* 0x0000007a152b7223 */ /* 0x000fe40000010009 */
[----:B------:R-:W0:Y:S03]  /*4580*/  LDC.64 R122, c[0x0][0x2b8] ;  /* 0x0000ae00ff7a7b82 */ /* 0x000e260000000a00 */
[----:B------:R-:W-:Y:S01]  /*4590*/  F2FP.BF16.F32.PACK_AB R43, R124, R43 ;  /* 0x0000002b7c2b723e */ /* 0x000fe200000010ff */
[C---:B0-----:R-:W-:Y:S01]  /*45a0*/  IMAD.WIDE.U32 R122, R88.reuse, 0x10, R122 ;  /* 0x00000010587a7825 */ /* 0x041fe200078e007a */
[----:B------:R-:W-:-:S04]  /*45b0*/  IADD3 R88, R88, 0x80, RZ ;  /* 0x0000008058587810 */ /* 0x000fc80007ffe0ff */
[----:B------:R1:W-:Y:S03]  /*45c0*/  STG.E.128 desc[UR4][R122.64], R40 ;  /* 0x000000287a007986 */ /* 0x0003e6000c101d04 */
.L_x_454:
[----:B------:R-:W-:Y:S05]  /*45d0*/  BSYNC B0 ;  /* 0x0000000000007941 */ /* 0x000fea0003800000 */
.L_x_453:
[----:B------:R-:W-:Y:S01]  /*45e0*/  ISETP.GE.U32.AND P2, PT, R26, 0x100, PT ;  /* 0x000001001a00780c */ /* 0x000fe20003f46070 */
[----:B------:R-:W-:-:S12]  /*45f0*/  BSSY B0, `(.L_x_455) ;  /* 0x0000022000007945 */ /* 0x000fd80003800000 */
[----:B------:R-:W-:Y:S05]  /*4600*/  @!P2 BRA `(.L_x_456) ;  /* 0x000000000080a947 */ /* 0x000fea0003800000 */
[--C-:B01----:R-:W-:Y:S01]  /*4610*/  FADD.FTZ R40, R51, -R120.reuse ;  /* 0x8000007833287221 */ /* 0x103fe20000010000 */
        /* <DEDUP_REMOVED lines=28> */
[----:B0-----:R-:W-:-:S04]  /*47e0*/  IMAD.WIDE.U32 R122, R88, 0x10, R122 ;  /* 0x00000010587a7825 */ /* 0x001fc800078e007a */
[----:B------:R-:W-:Y:S01]  /*47f0*/  VIADD R88, R88, 0x80 ;  /* 0x0000008058587836 */ /* 0x000fe20000000000 */
[----:B------:R2:W-:Y:S06]  /*4800*/  STG.E.128 desc[UR4][R122.64], R40 ;  /* 0x000000287a007986 */ /* 0x0005ec000c101d04 */
.L_x_456:
[----:B------:R-:W-:Y:S05]  /*4810*/  BSYNC B0 ;  /* 0x0000000000007941 */ /* 0x000fea0003800000 */
.L_x_455:
[----:B------:R-:W-:Y:S01]  /*4820*/  ISETP.GE.U32.AND P2, PT, R26, 0x180, PT ;  /* 0x000001801a00780c */ /* 0x000fe20003f46070 */
[----:B------:R-:W-:-:S12]  /*4830*/  BSSY B0, `(.L_x_457) ;  /* 0x0000022000007945 */ /* 0x000fd80003800000 */
[----:B------:R-:W-:Y:S05]  /*4840*/  @!P2 BRA `(.L_x_458) ;  /* 0x000000000080a947 */ /* 0x000fea0003800000 */
[--C-:B012---:R-:W-:Y:S01]  /*4850*/  FADD.FTZ R40, R86, -R120.reuse ;  /* 0x8000007856287221 */ /* 0x107fe20000010000 */
        /* <DEDUP_REMOVED lines=31> */
.L_x_458:
[----:B------:R-:W-:Y:S05]  /*4a50*/  BSYNC B0 ;  /* 0x0000000000007941 */ /* 0x000fea0003800000 */
.L_x_457:
[----:B------:R-:W-:Y:S01]  /*4a60*/  ISETP.GE.U32.AND P2, PT, R26, 0x200, PT ;  /* 0x000002001a00780c */ /* 0x000fe20003f46070 */
[----:B------:R-:W-:-:S12]  /*4a70*/  BSSY B0, `(.L_x_459) ;  /* 0x0000021000007945 */ /* 0x000fd80003800000 */
[----:B------:R-:W-:Y:S05]  /*4a80*/  @!P2 BRA `(.L_x_460) ;  /* 0x00000000007ca947 */ /* 0x000fea0003800000 */
[--C-:B------:R-:W-:Y:S01]  /*4a90*/  FADD.FTZ R125, R98, -R120.reuse ;  /* 0x80000078627d7221 */ /* 0x100fe20000010000 */
[--C-:B0123--:R-:W-:Y:S01]  /*4aa0*/  FADD.FTZ R41, R87, -R120.reuse ;  /* 0x8000007857297221 */ /* 0x10ffe20000010000 */
[--C-:B------:R-:W-:Y:S01]  /*4ab0*/  FADD.FTZ R124, R99, -R120.reuse ;  /* 0x80000078637c7221 */ /* 0x100fe20000010000 */
[--C-:B------:R-:W-:Y:S01]  /*4ac0*/  FADD.FTZ R123, R106, -R120.reuse ;  /* 0x800000786a7b7221 */ /* 0x100fe20000010000 */
[--C-:B------:R-:W-:Y:S01]  /*4ad0*/  FADD.FTZ R40, R107, -R120.reuse ;  /* 0x800000786b287221 */ /* 0x100fe20000010000 */
[--C-:B------:R-:W-:Y:S01]  /*4ae0*/  FADD.FTZ R42, R114, -R120.reuse ;  /* 0x80000078722a7221 */ /* 0x100fe20000010000 */
[--C-:B------:R-:W-:Y:S01]  /*4af0*/  FADD.FTZ R122, R115, -R120.reuse ;  /* 0x80000078737a7221 */ /* 0x100fe20000010000 */
[----:B------:R-:W-:Y:S01]  /*4b00*/  FADD.FTZ R43, R119, -R120 ;  /* 0x80000078772b7221 */ /* 0x000fe20000010000 */
[C---:B------:R-:W-:Y:S01]  /*4b10*/  FMUL.FTZ R120, R121.reuse, R125 ;  /* 0x0000007d79787220 */ /* 0x040fe20000410000 */
[C---:B------:R-:W-:Y:S01]  /*4b20*/  FMUL.FTZ R41, R121.reuse, R41 ;  /* 0x0000002979297220 */ /* 0x040fe20000410000 */
[C---:B------:R-:W-:Y:S01]  /*4b30*/  FMUL.FTZ R124, R121.reuse, R124 ;  /* 0x0000007c797c7220 */ /* 0x040fe20000410000 */
        /* <DEDUP_REMOVED lines=9> */
[----:B------:R-:W-:Y:S01]  /*4bd0*/  FFMA.FTZ R121, R60, R120, R59 ;  /* 0x000000783c797223 */ /* 0x000fe2000001003b */
[----:B------:R-:W-:Y:S01]  /*4be0*/  FFMA.FTZ R122, R58, R123, R57 ;  /* 0x0000007b3a7a7223 */ /* 0x000fe20000010039 */
[----:B------:R-:W-:-:S02]  /*4bf0*/  F2FP.BF16.F32.PACK_AB R42, R42, R125 ;  /* 0x0000007d2a2a723e */ /* 0x000fc400000010ff */
[----:B------:R-:W-:Y:S01]  /*4c00*/  F2FP.BF16.F32.PACK_AB R43, R40, R43 ;  /* 0x0000002b282b723e */ /* 0x000fe200000010ff */
[----:B------:R-:W-:Y:S01]  /*4c10*/  FFMA.FTZ R40, R44, R41, R48 ;  /* 0x000000292c287223 */ /* 0x000fe20000010030 */
[----:B------:R-:W-:-:S04]  /*4c20*/  FFMA.FTZ R41, R45, R124, R49 ;  /* 0x0000007c2d297223 */ /* 0x000fc80000010031 */
[----:B------:R-:W-:Y:S02]  /*4c30*/  F2FP.BF16.F32.PACK_AB R40, R121, R40 ;  /* 0x000000287928723e */ /* 0x000fe400000010ff */
[----:B------:R-:W0:Y:S01]  /*4c40*/  LDC.64 R120, c[0x0][0x2b8] ;  /* 0x0000ae00ff787b82 */ /* 0x000e220000000a00 */
[----:B------:R-:W-:Y:S01]  /*4c50*/  F2FP.BF16.F32.PACK_AB R41, R122, R41 ;  /* 0x000000297a29723e */ /* 0x000fe200000010ff */
[----:B0-----:R-:W-:-:S05]  /*4c60*/  IMAD.WIDE.U32 R120, R88, 0x10, R120 ;  /* 0x0000001058787825 */ /* 0x001fca00078e0078 */
[----:B------:R4:W-:Y:S02]  /*4c70*/  STG.E.128 desc[UR4][R120.64], R40 ;  /* 0x0000002878007986 */ /* 0x0009e4000c101d04 */
.L_x_460:
[----:B------:R-:W-:Y:S05]  /*4c80*/  BSYNC B0 ;  /* 0x0000000000007941 */ /* 0x000fea0003800000 */
.L_x_459:
[----:B------:R-:W-:Y:S02]  /*4c90*/  IADD3 R91, R91, UR8, RZ ;  /* 0x000000085b5b7c10 */ /* 0x000fe4000fffe0ff */
[----:B----4-:R-:W-:Y:S02]  /*4ca0*/  SEL R120, RZ, 0x1, P5 ;  /* 0x00000001ff787807 */ /* 0x010fe40002800000 */
[----:B------:R-:W-:-:S13]  /*4cb0*/  ISETP.GE.AND P2, PT, R91, UR9, PT ;  /* 0x000000095b007c0c */ /* 0x000fda000bf46270 */
[----:B------:R-:W-:Y:S05]  /*4cc0*/  @!P2 BRA `(.L_x_461) ;  /* 0xffffffc00004a947 */ /* 0x000fea000383ffff */
[----:B------:R-:W-:Y:S05]  /*4cd0*/  EXIT ;  /* 0x000000000000794d */ /* 0x000fea0003800000 */
.L_x_452:
[----:B------:R-:W-:Y:S01]  /*4ce0*/  HFMA2.MMA R121, -RZ, RZ, 0, 1.847743988037109375e-06 ;  /* 0x0000001fff797435 */ /* 0x000fe200000001ff */
[----:B------:R-:W-:Y:S01]  /*4cf0*/  IMAD.MOV.U32 R120, RZ, RZ, 0x1 ;  /* 0x00000001ff787424 */ /* 0x000fe200078e00ff */
[----:B------:R-:W-:-:S09]  /*4d00*/  MOV R123, 0xffffffff ;  /* 0xffffffff007b7802 */ /* 0x000fd20000000f00 */
[----:B-----5:R-:W-:Y:S05]  /*4d10*/  WARPSYNC.COLLECTIVE R123, `(.L_x_462) ;  /* 0x000000007b087348 */ /* 0x020fea0003c00000 */
[----:B------:R0:W1:Y:S02]  /*4d20*/  SHFL.BFLY P6, R124, R122, R120, R121 ;  /* 0x0c0000787a7c7389 */ /* 0x00006400000c0079 */
[----:B01---5:R-:W-:Y:S01]  /*4d30*/  ENDCOLLECTIVE ;  /* 0x000000000000791b */ /* 0x023fe20003800000 */
.L_x_462:
[----:B------:R-:W-:Y:S01]  /*4d40*/  HFMA2.MMA R120, -RZ, RZ, 0, 1.1920928955078125e-07 ;  /* 0x00000002ff787435 */ /* 0x000fe200000001ff */
[----:B------:R-:W-:-:S04]  /*4d50*/  FADD.FTZ R125, R122, R124 ;  /* 0x0000007c7a7d7221 */ /* 0x000fc80000010000 */
[----:B------:R-:W-:-:S07]  /*4d60*/  IMAD.MOV.U32 R122, RZ, RZ, R125 ;  /* 0x000000ffff7a7224 */ /* 0x000fce00078e007d */
[----:B------:R-:W-:Y:S05]  /*4d70*/  WARPSYNC.COLLECTIVE R123, `(.L_x_463) ;  /* 0x000000007b087348 */ /* 0x000fea0003c00000 */
[----:B------:R0:W1:Y:S02]  /*4d80*/  SHFL.BFLY P6, R124, R122, R120, R121 ;  /* 0x0c0000787a7c7389 */ /* 0x00006400000c0079 */
[----:B01----:R-:W-:Y:S01]  /*4d90*/  ENDCOLLECTIVE ;  /* 0x000000000000791b */ /* 0x003fe20003800000 */
.L_x_463:
[----:B------:R-:W-:Y:S02]  /*4da0*/  IMAD.MOV.U32 R120, RZ, RZ, 0x4 ;  /* 0x00000004ff787424 */ /* 0x000fe400078e00ff */
[----:B------:R-:W-:-:S05]  /*4db0*/  FADD.FTZ R125, R125, R124 ;  /* 0x0000007c7d7d7221 */ /* 0x000fca0000010000 */
[----:B------:R-:W-:-:S07]  /*4dc0*/  MOV R122, R125 ;  /* 0x0000007d007a7202 */ /* 0x000fce0000000f00 */
[----:B------:R-:W-:Y:S05]  /*4dd0*/  WARPSYNC.COLLECTIVE R123, `(.L_x_464) ;  /* 0x000000007b087348 */ /* 0x000fea0003c00000 */
[----:B------:R0:W1:Y:S02]  /*4de0*/  SHFL.BFLY P6, R124, R122, R120, R121 ;  /* 0x0c0000787a7c7389 */ /* 0x00006400000c0079 */
[----:B01----:R-:W-:Y:S01]  /*4df0*/  ENDCOLLECTIVE ;  /* 0x000000000000791b */ /* 0x003fe20003800000 */
.L_x_464:
[----:B------:R-:W-:Y:S01]  /*4e00*/  HFMA2.MMA R120, -RZ, RZ, 0, 4.76837158203125e-07 ;  /* 0x00000008ff787435 */ /* 0x000fe200000001ff */
[----:B------:R-:W-:-:S05]  /*4e10*/  FADD.FTZ R40, R125, R124 ;  /* 0x0000007c7d287221 */ /* 0x000fca0000010000 */
[----:B------:R-:W-:-:S07]  /*4e20*/  MOV R122, R40 ;  /* 0x00000028007a7202 */ /* 0x000fce0000000f00 */
[----:B------:R-:W-:Y:S05]  /*4e30*/  WARPSYNC.COLLECTIVE R123, `(.L_x_465) ;  /* 0x000000007b087348 */ /* 0x000fea0003c00000 */
[----:B------:R0:W1:Y:S02]  /*4e40*/  SHFL.BFLY P6, R124, R122, R120, R121 ;  /* 0x0c0000787a7c7389 */ /* 0x00006400000c0079 */
[----:B01----:R-:W-:Y:S01]  /*4e50*/  ENDCOLLECTIVE ;  /* 0x000000000000791b */ /* 0x003fe20003800000 */
.L_x_465:
[----:B------:R-:W-:Y:S01]  /*4e60*/  MOV R120, 0x10 ;  /* 0x0000001000787802 */ /* 0x000fe20000000f00 */
[----:B------:R-:W-:-:S04]  /*4e70*/  FADD.FTZ R41, R40, R124 ;  /* 0x0000007c28297221 */ /* 0x000fc80000010000 */
[----:B------:R-:W-:-:S07]  /*4e80*/  IMAD.MOV.U32 R122, RZ, RZ, R41 ;  /* 0x000000ffff7a7224 */ /* 0x000fce00078e0029 */
[----:B------:R-:W-:Y:S05]  /*4e90*/  WARPSYNC.COLLECTIVE R123, `(.L_x_466) ;  /* 0x000000007b087348 */ /* 0x000fea0003c00000 */
[----:B------:R0:W1:Y:S02]  /*4ea0*/  SHFL.BFLY P6, R124, R122, R120, R121 ;  /* 0x0c0000787a7c7389 */ /* 0x00006400000c0079 */
[----:B01----:R-:W-:Y:S01]  /*4eb0*/  ENDCOLLECTIVE ;  /* 0x000000000000791b */ /* 0x003fe20003800000 */
.L_x_466:
[----:B------:R-:W-:-:S04]  /*4ec0*/  FADD.FTZ R41, R41, R124 ;  /* 0x0000007c29297221 */ /* 0x000fc80000010000 */
[----:B------:R-:W-:-:S04]  /*4ed0*/  FMUL.FTZ R40, R90, R41 ;  /* 0x000000295a287220 */ /* 0x000fc80000410000 */
[--C-:B------:R-:W-:Y:S01]  /*4ee0*/  FADD.FTZ R41, R52, -R40.reuse ;  /* 0x8000002834297221 */ /* 0x100fe20000010000 */
[--C-:B------:R-:W-:Y:S01]  /*4ef0*/  FADD.FTZ R122, R92, -R40.reuse ;  /* 0x800000285c7a7221 */ /* 0x100fe20000010000 */
[--C-:B------:R-:W-:Y:S01]  /*4f00*/  FADD.FTZ R120, R101, -R40.reuse ;  /* 0x8000002865787221 */ /* 0x100fe20000010000 */
[----:B------:R-:W-:Y:S01]  /*4f10*/  FADD.FTZ R121, R94, -R40 ;  /* 0x800000285e797221 */ /* 0x000fe20000010000 */
[----:B------:R-:W-:-:S04]  /*4f20*/  FFMA.FTZ R41, R41, R41, RZ ;  /* 0x0000002929297223 */ /* 0x000fc800000100ff */
[----:B------:R-:W-:Y:S01]  /*4f30*/  FFMA.FTZ R41, R122, R122, R41 ;  /* 0x0000007a7a297223 */ /* 0x000fe20000010029 */
[----:B------:R-:W-:-:S04]  /*4f40*/  FADD.FTZ R122, R93, -R40 ;  /* 0x800000285d7a7221 */ /* 0x000fc80000010000 */
[----:B------:R-:W-:Y:S01]  /*4f50*/  FFMA.FTZ R41, R122, R122, R41 ;  /* 0x0000007a7a297223 */ /* 0x000fe20000010029 */
[----:B------:R-:W-:-:S04]  /*4f60*/  FADD.FTZ R122, R100, -R40 ;  /* 0x80000028647a7221 */ /* 0x000fc80000010000 */
        /* <DEDUP_REMOVED lines=56> */
[----:B------:R-:W-:Y:S01]  /*52f0*/  HFMA2.MMA R121, -RZ, RZ, 0, 1.847743988037109375e-06 ;  /* 0x0000001fff797435 */ /* 0x000fe200000001ff */
[----:B------:R-:W-:-:S03]  /*5300*/  IMAD.MOV.U32 R120, RZ, RZ, 0x1 ;  /* 0x00000001ff787424 */ /* 0x000fc600078e00ff */
[----:B------:R-:W-:-:S07]  /*5310*/  MOV R122, R41 ;  /* 0x00000029007a7202 */ /* 0x000fce0000000f00 */
[----:B------:R-:W-:Y:S05]  /*5320*/  WARPSYNC.COLLECTIVE R123, `(.L_x_467) ;  /* 0x000000007b087348 */ /* 0x000fea0003c00000 */
[----:B------:R0:W1:Y:S02]  /*5330*/  SHFL.BFLY P6, R124, R122, R120, R121 ;  /* 0x0c0000787a7c7389 */ /* 0x00006400000c0079 */
[----:B01----:R-:W-:Y:S01]  /*5340*/  ENDCOLLECTIVE ;  /* 0x000000000000791b */ /* 0x003fe20003800000 */
.L_x_467:
[----:B------:R-:W-:Y:S01]  /*5350*/  MOV R120, 0x2 ;  /* 0x0000000200787802 */ /* 0x000fe20000000f00 */
[----:B------:R-:W-:-:S07]  /*5360*/  FADD.FTZ R122, R41, R124 ;  /* 0x0000007c297a7221 */ /* 0x000fce0000010000 */
[----:B------:R-:W-:Y:S05]  /*5370*/  WARPSYNC.COLLECTIVE R123, `(.L_x_468) ;  /* 0x000000007b087348 */ /* 0x000fea0003c00000 */
[----:B------:R0:W1:Y:S02]  /*5380*/  SHFL.BFLY P6, R124, R122, R120, R121 ;  /* 0x0c0000787a7c7389 */ /* 0x00006400000c0079 */
[----:B01----:R-:W-:Y:S01]  /*5390*/  ENDCOLLECTIVE ;  /* 0x000000000000791b */ /* 0x003fe20003800000 */
.L_x_468:
[----:B------:R-:W-:Y:S01]  /*53a0*/  HFMA2.MMA R120, -RZ, RZ, 0, 2.384185791015625e-07 ;  /* 0x00000004ff787435 */ /* 0x000fe200000001ff */
[----:B------:R-:W-:-:S04]  /*53b0*/  FADD.FTZ R125, R122, R124 ;  /* 0x0000007c7a7d7221 */ /* 0x000fc80000010000 */
[----:B------:R-:W-:-:S07]  /*53c0*/  IMAD.MOV.U32 R122, RZ, RZ, R125 ;  /* 0x000000ffff7a7224 */ /* 0x000fce00078e007d */
[----:B------:R-:W-:Y:S05]  /*53d0*/  WARPSYNC.COLLECTIVE R123, `(.L_x_469) ;  /* 0x000000007b087348 */ /* 0x000fea0003c00000 */
[----:B------:R0:W1:Y:S02]  /*53e0*/  SHFL.BFLY P6, R124, R122, R120, R121 ;  /* 0x0c0000787a7c7389 */ /* 0x00006400000c0079 */
[----:B01----:R-:W-:Y:S01]  /*53f0*/  ENDCOLLECTIVE ;  /* 0x000000000000791b */ /* 0x003fe20003800000 */
.L_x_469:
[----:B------:R-:W-:Y:S02]  /*5400*/  IMAD.MOV.U32 R120, RZ, RZ, 0x8 ;  /* 0x00000008ff787424 */ /* 0x000fe400078e00ff */
[----:B------:R-:W-:-:S05]  /*5410*/  FADD.FTZ R125, R125, R124 ;  /* 0x0000007c7d7d7221 */ /* 0x000fca0000010000 */
[----:B------:R-:W-:-:S07]  /*5420*/  MOV R122, R125 ;  /* 0x0000007d007a7202 */ /* 0x000fce0000000f00 */
[----:B------:R-:W-:Y:S05]  /*5430*/  WARPSYNC.COLLECTIVE R123, `(.L_x_470) ;  /* 0x000000007b087348 */ /* 0x000fea0003c00000 */
[----:B------:R0:W1:Y:S02]  /*5440*/  SHFL.BFLY P6, R124, R122, R120, R121 ;  /* 0x0c0000787a7c7389 */ /* 0x00006400000c0079 */
[----:B01----:R-:W-:Y:S01]  /*5450*/  ENDCOLLECTIVE ;  /* 0x000000000000791b */ /* 0x003fe20003800000 */
.L_x_470:
[----:B------:R-:W-:Y:S01]  /*5460*/  HFMA2.MMA R120, -RZ, RZ, 0, 9.5367431640625e-07 ;  /* 0x00000010ff787435 */ /* 0x000fe200000001ff */
[----:B------:R-:W-:-:S05]  /*5470*/  FADD.FTZ R41, R125, R124 ;  /* 0x0000007c7d297221 */ /* 0x000fca0000010000 */
[----:B------:R-:W-:-:S07]  /*5480*/  MOV R122, R41 ;  /* 0x00000029007a7202 */ /* 0x000fce0000000f00 */
[----:B------:R-:W-:Y:S05]  /*5490*/  WARPSYNC.COLLECTIVE R123, `(.L_x_471) ;  /* 0x000000007b087348 */ /* 0x000fea0003c00000 */
[----:B------:R0:W1:Y:S02]  /*54a0*/  SHFL.BFLY P6, R124, R122, R120, R121 ;  /* 0x0c0000787a7c7389 */ /* 0x00006400000c0079 */
[----:B01----:R-:W-:Y:S01]  /*54b0*/  ENDCOLLECTIVE ;  /* 0x000000000000791b */ /* 0x003fe20003800000 */
.L_x_471:
[----:B------:R-:W-:Y:S05]  /*54c0*/  BRA `(.L_x_472) ;  /* 0xffffffe800947947 */ /* 0x000fea000383ffff */
.L_x_473:
        /* <DEDUP_REMOVED lines=11> */
.L_x_27022:


//--------------------- .text._ZN10layer_norm31ln_parallel_residual_fwd_kernelINS_13Kernel_traitsI13__nv_bfloat16S2_S2_S2_fjLj4096ELj1ELj1ELj4ELj16ENS_18Kernel_traits_baseILj4096ES2_S2_S2_S2_fjLj128EEEEELb0ELb1ELb1EEEvNS_9FwdParamsE --------------------------
	.section	.text._ZN10layer_norm31ln_parallel_residual_fwd_kernelINS_13Kernel_traitsI13__nv_bfloat16S2_S2_S2_fjLj4096ELj1ELj1ELj4ELj16ENS_18Kernel_traits_baseILj4096ES2_S2_S2_S2_fjLj128EEEEELb0ELb1ELb1EEEvNS_9FwdParamsE,"ax",@progbits
	.align	128
        .global         _ZN10layer_norm31ln_parallel_residual_fwd_kernelINS_13Kernel_traitsI13__nv_bfloat16S2_S2_S2_fjLj4096ELj1ELj1ELj4ELj16ENS_18Kernel_traits_baseILj4096ES2_S2_S2_S2_fjLj128EEEEELb0ELb1ELb1EEEvNS_9FwdParamsE
        .type           _ZN10layer_norm31ln_parallel_residual_fwd_kernelINS_13Kernel_traitsI13__nv_bfloat16S2_S2_S2_fjLj4096ELj1ELj1ELj4ELj16ENS_18Kernel_traits_baseILj4096ES2_S2_S2_S2_fjLj128EEEEELb0ELb1ELb1EEEvNS_9FwdParamsE,@function
        .size           _ZN10layer_norm31ln_parallel_residual_fwd_kernelINS_13Kernel_traitsI13__nv_bfloat16S2_S2_S2_fjLj4096ELj1ELj1ELj4ELj16ENS_18Kernel_traits_baseILj4096ES2_S2_S2_S2_fjLj128EEEEELb0ELb1ELb1EEEvNS_9FwdParamsE,(.L_x_27023 - _ZN10layer_norm31ln_parallel_residual_fwd_kernelINS_13Kernel_traitsI13__nv_bfloat16S2_S2_S2_fjLj4096ELj1ELj1ELj4ELj16ENS_18Kernel_traits_baseILj4096ES2_S2_S2_S2_fjLj128EEEEELb0ELb1ELb1EEEvNS_9FwdParamsE)
        .other          _ZN10layer_norm31ln_parallel_residual_fwd_kernelINS_13Kernel_traitsI13__nv_bfloat16S2_S2_S2_fjLj4096ELj1ELj1ELj4ELj16ENS_18Kernel_traits_baseILj4096ES2_S2_S2_S2_fjLj128EEEEELb0ELb1ELb1EEEvNS_9FwdParamsE,@"STO_CUDA_ENTRY STV_DEFAULT"
_ZN10layer_norm31ln_parallel_residual_fwd_kernelINS_13Kernel_traitsI13__nv_bfloat16S2_S2_S2_fjLj4096ELj1ELj1ELj4ELj16ENS_18Kernel_traits_baseILj4096ES2_S2_S2_S2_fjLj128EEEEELb0ELb1ELb1EEEvNS_9FwdParamsE:
.text._ZN10layer_norm31ln_parallel_residual_fwd_kernelINS_13Kernel_traitsI13__nv_bfloat16S2_S2_S2_fjLj4096ELj1ELj1ELj4ELj16ENS_18Kernel_traits_baseILj4096ES2_S2_S2_S2_fjLj128EEEEELb0ELb1ELb1EEEvNS_9FwdParamsE:
[----:B------:R-:W-:Y:S01]  /*0000*/  LDC R1, c[0x0][0x28] ;  /* 0x00000a00ff017b82 */ /* 0x000fe20000000800 */
[----:B------:R-:W0:Y:S01]  /*0010*/  S2R R46, SR_TID.X ;  /* 0x00000000002e7919 */ /* 0x000e220000002100 */
[----:B------:R-:W-:-:S06]  /*0020*/  ULDC.64 UR4, c[0x0][0x2c8] ;  /* 0x0000b20000047ab9 */ /* 0x000fcc0000000a00 */
[----:B------:R-:W1:Y:S01]  /*0030*/  S2UR UR6, SR_CTAID.X ;  /* 0x00000000000679c3 */ /* 0x000e620000002500 */
[----:B------:R-:W-:Y:S01]  /*0040*/  ISETP.NE.U32.AND P1, PT, RZ, UR4, PT ;  /* 0x00000004ff007c0c */ /* 0x000fe2000bf25070 */
[----:B------:R-:W-:-:S03]  /*0050*/  ULDC.64 UR8, c[0x0][0x260] ;  /* 0x0000980000087ab9 */ /* 0x000fc60000000a00 */
[----:B------:R-:W-:-:S03]  /*0060*/  ISETP.NE.AND.EX P1, PT, RZ, UR5, PT, P1 ;  /* 0x00000005ff007c0c */ /* 0x000fc6000bf25310 */
[----:B------:R-:W2:Y:S01]  /*0070*/  LDC.64 R44, c[0x0][0x228] ;  /* 0x00008a00ff2c7b82 */ /* 0x000ea20000000a00 */
[----:B0-----:R-:W-:-:S04]  /*0080*/  SHF.L.U32 R0, R46, 0x4, RZ ;  /* 0x000000042e007819 */ /* 0x001fc800000006ff */
[----:B------:R-:W-:-:S04]  /*0090*/  LOP3.LUT R0, R0, 0x7f0, RZ, 0xc0, !PT ;  /* 0x000007f000007812 */ /* 0x000fc800078ec0ff */
[----:B------:R-:W-:-:S05]  /*00a0*/  IADD3 R2, P0, R0, UR4, RZ ;  /* 0x0000000400027c10 */ /* 0x000fca000ff1e0ff */
[----:B------:R-:W-:Y:S01]  /*00b0*/  IMAD.X R3, RZ, RZ, UR5, P0 ;  /* 0x00000005ff037e24 */ /* 0x000fe200080e06ff */
[----:B------:R-:W-:-:S04]  /*00c0*/  ULDC.64 UR4, c[0x0][0x208] ;  /* 0x0000820000047ab9 */ /* 0x000fc80000000a00 */
[----:B------:R0:W5:Y:S04]  /*00d0*/  @P1 LDG.E.128 R8, desc[UR4][R2.64] ;  /* 0x0000000402081981 */ /* 0x000168000c1e1d00 */
[----:B------:R0:W5:Y:S04]  /*00e0*/  @P1 LDG.E.128 R40, desc[UR4][R2.64+0x800] ;  /* 0x0008000402281981 */ /* 0x000168000c1e1d00 */
[----:B------:R0:W5:Y:S01]  /*00f0*/  @P1 LDG.E.128 R12, desc[UR4][R2.64+0x1000] ;  /* 0x00100004020c1981 */ /* 0x000162000c1e1d00 */
[----:B------:R-:W-:Y:S02]  /*0100*/  SHF.R.U32.HI R36, RZ, 0x7, R46 ;  /* 0x00000007ff247819 */ /* 0x000fe4000001162e */
[----:B------:R-:W-:Y:S01]  /*0110*/  IADD3 R4, P0, R0, UR8, RZ ;  /* 0x0000000800047c10 */ /* 0x000fe2000ff1e0ff */
[----:B------:R0:W5:Y:S01]  /*0120*/  @P1 LDG.E.128 R16, desc[UR4][R2.64+0x1800] ;  /* 0x0018000402101981 */ /* 0x000162000c1e1d00 */
[----:B-1----:R-:W-:Y:S01]  /*0130*/  IADD3 R37, R36, UR6, RZ ;  /* 0x0000000624257c10 */ /* 0x002fe2000fffe0ff */
[----:B------:R-:W-:-:S02]  /*0140*/  ULDC UR6, c[0x0][0x214] ;  /* 0x0000850000067ab9 */ /* 0x000fc40000000800 */
[----:B------:R-:W-:Y:S01]  /*0150*/  IMAD.X R5, RZ, RZ, UR9, P0 ;  /* 0x00000009ff057e24 */ /* 0x000fe200080e06ff */
[----:B------:R-:W-:Y:S01]  /*0160*/  ISETP.GE.AND P2, PT, R37, UR6, PT ;  /* 0x0000000625007c0c */ /* 0x000fe2000bf46270 */
[----:B------:R-:W-:Y:S02]  /*0170*/  ULDC.64 UR6, c[0x0][0x230] ;  /* 0x00008c0000067ab9 */ /* 0x000fe40000000a00 */
[----:B--2---:R-:W-:-:S04]  /*0180*/  LOP3.LUT P0, RZ, R44, UR6, RZ, 0xfc, !PT ;  /* 0x000000062cff7c12 */ /* 0x004fc8000f80fcff */
[----:B------:R-:W-:-:S06]  /*0190*/  LOP3.LUT P0, RZ, R45, UR7, RZ, 0xfc, P0 ;  /* 0x000000072dff7c12 */ /* 0x000fcc000800fcff */
[----:B0-----:R-:W-:Y:S07]  /*01a0*/  @P2 EXIT ;  /* 0x000000000000294d */ /* 0x001fee0003800000 */
[----:B------:R-:W2:Y:S04]  /*01b0*/  LDG.E.128 R32, desc[UR4][R4.64] ;  /* 0x0000000404207981 */ /* 0x000ea8000c1e1d00 */
[----:B------:R-:W3:Y:S04]  /*01c0*/  LDG.E.128 R28, desc[UR4][R4.64+0x800] ;  /* 0x00080004041c7981 */ /* 0x000ee8000c1e1d00 */
[----:B------:R-:W4:Y:S04]  /*01d0*/  LDG.E.128 R24, desc[UR4][R4.64+0x1000] ;  /* 0x0010000404187981 */ /* 0x000f28000c1e1d00 */
[----:B------:R0:W4:Y:S01]  /*01e0*/  LDG.E.128 R20, desc[UR4][R4.64+0x1800] ;  /* 0x0018000404147981 */ /* 0x000122000c1e1d00 */
[----:B-----5:R-:W-:-:S02]  /*01f0*/  @!P1 CS2R R8, SRZ ;  /* 0x0000000000089805 */ /* 0x020fc4000001ff00 */
[----:B------:R-:W-:Y:S02]  /*0200*/  @!P1 CS2R R10, SRZ ;  /* 0x00000000000a9805 */ /* 0x000fe4000001ff00 */
[----:B------:R-:W-:Y:S02]  /*0210*/  @!P1 CS2R R40, SRZ ;  /* 0x0000000000289805 */ /* 0x000fe4000001ff00 */
[----:B------:R-:W-:Y:S02]  /*0220*/  @!P1 CS2R R42, SRZ ;  /* 0x00000000002a9805 */ /* 0x000fe4000001ff00 */
[----:B------:R-:W-:Y:S02]  /*0230*/  @!P1 CS2R R14, SRZ ;  /* 0x00000000000e9805 */ /* 0x000fe4000001ff00 */
[----:B------:R-:W-:Y:S02]  /*0240*/  @!P1 CS2R R16, SRZ ;  /* 0x0000000000109805 */ /* 0x000fe4000001ff00 */
[----:B------:R-:W-:-:S02]  /*0250*/  @!P1 CS2R R12, SRZ ;  /* 0x00000000000c9805 */ /* 0x000fc4000001ff00 */
[----:B------:R-:W-:Y:S02]  /*0260*/  @!P1 CS2R R18, SRZ ;  /* 0x0000000000129805 */ /* 0x000fe4000001ff00 */
[----:B------:R-:W-:Y:S01]  /*0270*/  ISETP.NE.U32.AND P2, PT, R44, RZ, PT ;  /* 0x000000ff2c00720c */ /* 0x000fe20003f45070 */
[C---:B------:R-:W-:Y:S01]  /*0280*/  IMAD.U32 R2, R9.reuse, 0x10000, RZ ;  /* 0x0001000009027824 */ /* 0x040fe200078e00ff */
[----:B------:R-:W-:Y:S01]  /*0290*/  PRMT R39, R9, 0x7632, R39 ;  /* 0x0000763209277816 */ /* 0x000fe20000000027 */
[----:B0-----:R-:W-:Y:S01]  /*02a0*/  IMAD.U32 R4, R11, 0x10000, RZ ;  /* 0x000100000b047824 */ /* 0x001fe200078e00ff */
[C---:B------:R-:W-:Y:S01]  /*02b0*/  PRMT R44, R10.reuse, 0x7632, R44 ;  /* 0x000076320a2c7816 */ /* 0x040fe2000000002c */
[----:B------:R-:W-:Y:S01]  /*02c0*/  ULDC.U8 UR6, c[0x0][0x2a0] ;  /* 0x0000a80000067ab9 */ /* 0x000fe20000000000 */
[----:B------:R-:W-:Y:S01]  /*02d0*/  SHF.L.U32 R3, R10, 0x10, RZ ;  /* 0x000000100a037819 */ /* 0x000fe200000006ff */
[----:B------:R-:W-:Y:S01]  /*02e0*/  IMAD.U32 R10, R13, 0x10000, RZ ;  /* 0x000100000d0a7824 */ /* 0x000fe200078e00ff */
[----:B------:R-:W-:Y:S01]  /*02f0*/  PRMT R53, R40, 0x7632, R53 ;  /* 0x0000763228357816 */ /* 0x000fe20000000035 */
[----:B------:R-:W-:Y:S01]  /*0300*/  HFMA2.MMA R83, -RZ, RZ, 0, 5.9604644775390625e-08 ;  /* 0x00000001ff537435 */ /* 0x000fe200000001ff */
        /* <DEDUP_REMOVED lines=10> */
[----:B------:R-:W-:Y:S01]  /*03b0*/  PRMT R52, R11, 0x7632, R52 ;  /* 0x000076320b347816 */ /* 0x000fe20000000034 */
[----:B------:R-:W-:Y:S01]  /*03c0*/  ULDC UR7, c[0x0][0x218] ;  /* 0x0000860000077ab9 */ /* 0x000fe20000000800 */
[----:B------:R-:W-:Y:S01]  /*03d0*/  PRMT R54, R41, 0x7632, R54 ;  /* 0x0000763229367816 */ /* 0x000fe20000000036 */
[----:B------:R-:W-:Y:S01]  /*03e0*/  ULDC UR8, c[0x0][0x290] ;  /* 0x0000a40000087ab9 */ /* 0x000fe20000000800 */
[----:B------:R-:W-:Y:S01]  /*03f0*/  PRMT R55, R42, 0x7632, R55 ;  /* 0x000076322a377816 */ /* 0x000fe20000000037 */
[----:B------:R-:W-:Y:S01]  /*0400*/  ULDC.64 UR16, c[0x0][0x230] ;  /* 0x00008c0000107ab9 */ /* 0x000fe20000000a00 */
[C---:B------:R-:W-:Y:S01]  /*0410*/  PRMT R57, R12.reuse, 0x7632, R57 ;  /* 0x000076320c397816 */ /* 0x040fe20000000039 */
[----:B------:R-:W-:Y:S01]  /*0420*/  ULDC.64 UR14, c[0x0][0x228] ;  /* 0x00008a00000e7ab9 */ /* 0x000fe20000000a00 */
[----:B------:R-:W-:Y:S01]  /*0430*/  SHF.L.U32 R9, R12, 0x10, RZ ;  /* 0x000000100c097819 */ /* 0x000fe200000006ff */
[----:B------:R-:W-:Y:S01]  /*0440*/  ULDC.64 UR10, c[0x0][0x2b8] ;  /* 0x0000ae00000a7ab9 */ /* 0x000fe20000000a00 */
[----:B------:R-:W-:Y:S01]  /*0450*/  PRMT R58, R13, 0x7632, R58 ;  /* 0x000076320d3a7816 */ /* 0x000fe2000000003a */
[C---:B------:R-:W-:Y:S01]  /*0460*/  IMAD.U32 R13, R16.reuse, 0x10000, RZ ;  /* 0x00010000100d7824 */ /* 0x040fe200078e00ff */
[----:B------:R-:W-:Y:S01]  /*0470*/  PRMT R60, R15, 0x7632, R60 ;  /* 0x000076320f3c7816 */ /* 0x000fe2000000003c */
[----:B------:R-:W-:Y:S01]  /*0480*/  ULDC.64 UR12, c[0x0][0x210] ;  /* 0x00008400000c7ab9 */ /* 0x000fe20000000a00 */
[----:B------:R-:W-:Y:S01]  /*0490*/  PRMT R61, R16, 0x7632, R61 ;  /* 0x00007632103d7816 */ /* 0x000fe2000000003d */
[----:B------:R-:W-:Y:S01]  /*04a0*/  IMAD.U32 R16, R19, 0x10000, RZ ;  /* 0x0001000013107824 */ /* 0x000fe200078e00ff */
[----:B------:R-:W-:-:S02]  /*04b0*/  PRMT R63, R18, 0x7632, R63 ;  /* 0x00007632123f7816 */ /* 0x000fc4000000003f */
[----:B------:R-:W-:Y:S02]  /*04c0*/  PRMT R64, R19, 0x7632, R64 ;  /* 0x0000763213407816 */ /* 0x000fe40000000040 */
[----:B------:R-:W-:Y:S02]  /*04d0*/  SHF.R.U32.HI R65, RZ, 0x5, R46 ;  /* 0x00000005ff417819 */ /* 0x000fe4000001162e */
        /* <DEDUP_REMOVED lines=8> */
[----:B------:R-:W-:Y:S02]  /*0560*/  ISETP.NE.AND.EX P1, PT, R45, RZ, PT, P2 ;  /* 0x000000ff2d00720c */ /* 0x000fe40003f25320 */
[----:B------:R-:W-:-:S02]  /*0570*/  ISETP.NE.AND P5, PT, RZ, UR6, PT ;  /* 0x00000006ff007c0c */ /* 0x000fc4000bfa5270 */
        /* <DEDUP_REMOVED lines=9> */
[----:B------:R-:W-:Y:S02]  /*0610*/  LOP3.LUT R65, R65, 0x3, RZ, 0xc0, !PT ;  /* 0x0000000341417812 */ /* 0x000fe400078ec0ff */
[C---:B--2---:R-:W-:Y:S01]  /*0620*/  PRMT R110, R34.reuse, 0x7632, R110 ;  /* 0x00007632226e7816 */ /* 0x044fe2000000006e */
[----:B------:R-:W-:Y:S01]  /*0630*/  IMAD.U32 R111, R34, 0x10000, RZ ;  /* 0x00010000226f7824 */ /* 0x000fe200078e00ff */
[----:B------:R-:W-:-:S02]  /*0640*/  PRMT R122, R32, 0x7632, R122 ;  /* 0x00007632207a7816 */ /* 0x000fc4000000007a */
[C---:B---3--:R-:W-:Y:S01]  /*0650*/  PRMT R96, R29.reuse, 0x7632, R96 ;  /* 0x000076321d607816 */ /* 0x048fe20000000060 */
[----:B------:R-:W-:Y:S01]  /*0660*/  IMAD.U32 R97, R29, 0x10000, RZ ;  /* 0x000100001d617824 */ /* 0x000fe200078e00ff */
[----:B------:R-:W-:Y:S01]  /*0670*/  PRMT R121, R33, 0x7632, R121 ;  /* 0x0000763221797816 */ /* 0x000fe20000000079 */
[----:B------:R-:W-:Y:S01]  /*0680*/  IMAD.U32 R110, R110, 0x10000, RZ ;  /* 0x000100006e6e7824 */ /* 0x000fe200078e00ff */
[C---:B----4-:R-:W-:Y:S01]  /*0690*/  PRMT R80, R24.reuse, 0x7632, R80 ;  /* 0x0000763218507816 */ /* 0x050fe20000000050 */
[----:B------:R-:W-:Y:S01]  /*06a0*/  IMAD.U32 R82, R24, 0x10000, RZ ;  /* 0x0001000018527824 */ /* 0x000fe200078e00ff */
[C---:B------:R-:W-:Y:S01]  /*06b0*/  PRMT R68, R27.reuse, 0x7632, R68 ;  /* 0x000076321b447816 */ /* 0x040fe20000000044 */
[----:B------:R-:W-:Y:S01]  /*06c0*/  IMAD.U32 R19, R27, 0x10000, RZ ;  /* 0x000100001b137824 */ /* 0x000fe200078e00ff */
[C---:B------:R-:W-:Y:S01]  /*06d0*/  PRMT R71, R22.reuse, 0x7632, R71 ;  /* 0x0000763216477816 */ /* 0x040fe20000000047 */
[----:B------:R-:W-:Y:S01]  /*06e0*/  IMAD.U32 R22, R22, 0x10000, RZ ;  /* 0x0001000016167824 */ /* 0x000fe200078e00ff */
[----:B------:R-:W-:Y:S01]  /*06f0*/  PRMT R108, R35, 0x7632, R108 ;  /* 0x00007632236c7816 */ /* 0x000fe2000000006c */
[----:B------:R-:W-:Y:S01]  /*0700*/  IMAD.MOV.U32 R24, RZ, RZ, R37 ;  /* 0x000000ffff187224 */ /* 0x000fe200078e0025 */
        /* <DEDUP_REMOVED lines=8> */
[----:B------:R-:W-:-:S02]  /*0790*/  PRMT R67, R26, 0x7632, R67 ;  /* 0x000076321a437816 */ /* 0x000fc40000000043 */
[----:B------:R-:W-:Y:S02]  /*07a0*/  PRMT R69, R20, 0x7632, R69 ;  /* 0x0000763214457816 */ /* 0x000fe40000000045 */
[----:B------:R-:W-:Y:S02]  /*07b0*/  PRMT R70, R21, 0x7632, R70 ;  /* 0x0000763215467816 */ /* 0x000fe40000000046 */
[----:B------:R-:W-:Y:S02]  /*07c0*/  PRMT R78, R23, 0x7632, R78 ;  /* 0x00007632174e7816 */ /* 0x000fe4000000004e */
[----:B------:R-:W-:Y:S01]  /*07d0*/  SHF.L.U32 R99, R28, 0x10, RZ ;  /* 0x000000101c637819 */ /* 0x000fe200000006ff */
[----:B------:R-:W-:Y:S01]  /*07e0*/  VIADD R28, R36, 0x4 ;  /* 0x00000004241c7836 */ /* 0x000fe20000000000 */
[----:B------:R-:W-:Y:S02]  /*07f0*/  SHF.L.U32 R17, R25, 0x10, RZ ;  /* 0x0000001019117819 */ /* 0x000fe400000006ff */
        /* <DEDUP_REMOVED lines=22> */
[----:B------:R-:W-:-:S07]  /*0960*/  SHF.L.U32 R78, R78, 0x10, RZ ;  /* 0x000000104e4e7819 */ /* 0x000fce00000006ff */
.L_x_603:
[----:B0-----:R-:W0:Y:S01]  /*0970*/  S2R R41, SR_TID.X ;  /* 0x0000000000297919 */ /* 0x001e220000002100 */
[----:B------:R-:W1:Y:S01]  /*0980*/  LDC.64 R112, c[0x0][0x220] ;  /* 0x00008800ff707b82 */ /* 0x000e620000000a00 */
[----:B------:R-:W-:Y:S01]  /*0990*/  IMAD R40, R24, UR7, RZ ;  /* 0x0000000718287c24 */ /* 0x000fe2000f8e02ff */
[----:B------:R-:W-:-:S04]  /*09a0*/  ISETP.NE.U32.AND P2, PT, RZ, UR16, PT ;  /* 0x00000010ff007c0c */ /* 0x000fc8000bf45070 */
[----:B------:R-:W-:Y:S02]  /*09b0*/  ISETP.NE.AND.EX P2, PT, RZ, UR17, PT, P2 ;  /* 0x00000011ff007c0c */ /* 0x000fe4000bf45320 */
[----:B0-----:R-:W-:Y:S02]  /*09c0*/  LOP3.LUT R42, R41, 0x7f, RZ, 0xc0, !PT ;  /* 0x0000007f292a7812 */ /* 0x001fe400078ec0ff */
[----:B------:R-:W-:-:S04]  /*09d0*/  SHF.R.S32.HI R41, RZ, 0x1f, R40 ;  /* 0x0000001fff297819 */ /* 0x000fc80000011428 */
[----:B------:R-:W-:-:S04]  /*09e0*/  LEA.HI R41, R41, R40, RZ, 0x3 ;  /* 0x0000002829297211 */ /* 0x000fc800078f18ff */
[----:B------:R-:W-:-:S04]  /*09f0*/  LEA.HI.SX32 R44, R41, R42, 0x1d ;  /* 0x0000002a292c7211 */ /* 0x000fc800078feaff */
[C---:B------:R-:W-:Y:S01]  /*0a00*/  @P1 LEA R46, P3, R44.reuse, UR14, 0x4 ;  /* 0x0000000e2c2e1c11 */ /* 0x040fe2000f8620ff */
[C---:B-1----:R-:W-:Y:S01]  /*0a10*/  IMAD.WIDE.U32 R40, R44.reuse, 0x10, R112 ;  /* 0x000000102c287825 */ /* 0x042fe200078e0070 */
[C---:B------:R-:W-:Y:S02]  /*0a20*/  @P2 LEA R48, P4, R44.reuse, UR16, 0x4 ;  /* 0x000000102c302c11 */ /* 0x040fe4000f8820ff */
[C---:B------:R-:W-:Y:S02]  /*0a30*/  @P1 LEA.HI.X R47, R44.reuse, UR15, RZ, 0x4, P3 ;  /* 0x0000000f2c2f1c11 */ /* 0x040fe400098f24ff */
[----:B------:R-:W-:Y:S01]  /*0a40*/  @P2 LEA.HI.X R49, R44, UR17, RZ, 0x4, P4 ;  /* 0x000000112c312c11 */ /* 0x000fe2000a0f24ff */
[----:B------:R-:W2:Y:S04]  /*0a50*/  LDG.E.128 R40, desc[UR4][R40.64] ;  /* 0x0000000428287981 */ /* 0x000ea8000c1e1d00 */
[----:B-----5:R0:W5:Y:S04]  /*0a60*/  @P1 LDG.E.128 R28, desc[UR4][R46.64] ;  /* 0x000000042e1c1981 */ /* 0x020168000c1e1d00 */
        /* <DEDUP_REMOVED lines=11> */
.L_x_475:
[----:B-----5:R-:W-:-:S04]  /*0b20*/  IMAD.U32 R40, R32, 0x10000, RZ ;  /* 0x0001000020287824 */ /* 0x020fc800078e00ff */
[----:B------:R-:W-:Y:S01]  /*0b30*/  FADD.FTZ R45, R45, R40 ;  /* 0x000000282d2d7221 */ /* 0x000fe20000010000 */
[----:B------:R-:W-:Y:S06]  /*0b40*/  BRA `(.L_x_476) ;  /* 0x0000000000107947 */ /* 0x000fec0003800000 */
.L_x_474:
[----:B-----5:R-:W-:Y:S02]  /*0b50*/  SHF.L.U32 R40, R28, 0x10, RZ ;  /* 0x000000101c287819 */ /* 0x020fe400000006ff */
[----:B------:R-:W-:-:S03]  /*0b60*/  @P2 SHF.L.U32 R46, R32, 0x10, RZ ;  /* 0x00000010202e2819 */ /* 0x000fc600000006ff */
[----:B------:R-:W-:-:S04]  /*0b70*/  FADD.FTZ R45, R45, R40 ;  /* 0x000000282d2d7221 */ /* 0x000fc80000010000 */
[----:B------:R-:W-:-:S07]  /*0b80*/  @P2 FADD.FTZ R45, R45, R46 ;  /* 0x0000002e2d2d2221 */ /* 0x000fce0000010000 */
.L_x_476:
[----:B------:R-:W-:-:S04]  /*0b90*/  F2FP.BF16.F32.PACK_AB R40, RZ, R45 ;  /* 0x0000002dff28723e */ /* 0x000fc800000010ff */
[----:B------:R-:W-:-:S07]  /*0ba0*/  PRMT R36, R40, 0x7610, R36 ;  /* 0x0000761028247816 */ /* 0x000fce0000000024 */
.L_x_477:
[----:B------:R-:W-:Y:S01]  /*0bb0*/  IMAD.U32 R72, R72, 0x10000, RZ ;  /* 0x0001000048487824 */ /* 0x000fe200078e00ff */
[----:B------:R-:W-:Y:S06]  /*0bc0*/  @P3 BRA `(.L_x_478) ;  /* 0x0000000000243947 */ /* 0x000fec0003800000 */
[----:B------:R-:W-:-:S04]  /*0bd0*/  ISETP.NE.U32.AND P4, PT, RZ, UR16, PT ;  /* 0x00000010ff007c0c */ /* 0x000fc8000bf85070 */
[----:B------:R-:W-:-:S13]  /*0be0*/  ISETP.NE.AND.EX P4, PT, RZ, UR17, PT, P4 ;  /* 0x00000011ff007c0c */ /* 0x000fda000bf85340 */
[----:B------:R-:W-:Y:S05]  /*0bf0*/  @P4 BRA `(.L_x_479) ;  /* 0x0000000000084947 */ /* 0x000fea0003800000 */
[----:B------:R-:W-:Y:S05]  /*0c00*/  @P0 BRA `(.L_x_480) ;  /* 0x00000000002c0947 */ /* 0x000fea0003800000 */
[----:B------:R-:W-:Y:S05]  /*0c10*/  BRA `(.L_x_481) ;  /* 0x0000000000307947 */ /* 0x000fea0003800000 */
.L_x_479:
[----:B-----5:R-:W-:-:S04]  /*0c20*/  PRMT R40, R32, 0x7632, R40 ;  /* 0x0000763220287816 */ /* 0x020fc80000000028 */
[----:B------:R-:W-:-:S05]  /*0c30*/  SHF.L.U32 R47, R40, 0x10, RZ ;  /* 0x00000010282f7819 */ /* 0x000fca00000006ff */
[----:B------:R-:W-:Y:S01]  /*0c40*/  FADD.FTZ R72, R72, R47 ;  /* 0x0000002f48487221 */ /* 0x000fe20000010000 */
[----:B------:R-:W-:Y:S06]  /*0c50*/  BRA `(.L_x_480) ;  /* 0x0000000000187947 */ /* 0x000fec0003800000 */
.L_x_478:
[----:B-----5:R-:W-:Y:S02]  /*0c60*/  PRMT R40, R28, 0x7632, R40 ;  /* 0x000076321c287816 */ /* 0x020fe40000000028 */
[----:B------:R-:W-:Y:S02]  /*0c70*/  @P2 PRMT R46, R32, 0x7632, R46 ;  /* 0x00007632202e2816 */ /* 0x000fe4000000002e */
[----:B------:R-:W-:-:S03]  /*0c80*/  SHF.L.U32 R47, R40, 0x10, RZ ;  /* 0x00000010282f7819 */ /* 0x000fc600000006ff */
[----:B------:R-:W-:Y:S02]  /*0c90*/  @P2 IMAD.U32 R49, R46, 0x10000, RZ ;  /* 0x000100002e312824 */ /* 0x000fe400078e00ff */
[----:B------:R-:W-:-:S04]  /*0ca0*/  FADD.FTZ R72, R72, R47 ;  /* 0x0000002f48487221 */ /* 0x000fc80000010000 */
[----:B------:R-:W-:-:S07]  /*0cb0*/  @P2 FADD.FTZ R72, R72, R49 ;  /* 0x0000003148482221 */ /* 0x000fce0000010000 */
.L_x_480:
[----:B------:R-:W-:-:S04]  /*0cc0*/  F2FP.BF16.F32.PACK_AB R40, RZ, R72 ;  /* 0x00000048ff28723e */ /* 0x000fc800000010ff */
[----:B------:R-:W-:-:S07]  /*0cd0*/  PRMT R36, R36, 0x5410, R40 ;  /* 0x0000541024247816 */ /* 0x000fce0000000028 */
.L_x_481:
        /* <DEDUP_REMOVED lines=8> */
.L_x_483:
[----:B-----5:R-:W-:-:S05]  /*0d60*/  SHF.L.U32 R40, R33, 0x10, RZ ;  /* 0x0000001021287819 */ /* 0x020fca00000006ff */
[----:B------:R-:W-:Y:S01]  /*0d70*/  FADD.FTZ R49, R49, R40 ;  /* 0x0000002831317221 */ /* 0x000fe20000010000 */
[----:B------:R-:W-:Y:S06]  /*0d80*/  BRA `(.L_x_484) ;  /* 0x0000000000107947 */ /* 0x000fec0003800000 */
.L_x_482:
[----:B-----5:R-:W-:Y:S01]  /*0d90*/  IMAD.U32 R40, R29, 0x10000, RZ ;  /* 0x000100001d287824 */ /* 0x020fe200078e00ff */
[----:B------:R-:W-:-:S03]  /*0da0*/  @P2 SHF.L.U32 R46, R33, 0x10, RZ ;  /* 0x00000010212e2819 */ /* 0x000fc600000006ff */
[----:B------:R-:W-:-:S04]  /*0db0*/  FADD.FTZ R49, R49, R40 ;  /* 0x0000002831317221 */ /* 0x000fc80000010000 */
[----:B------:R-:W-:-:S07]  /*0dc0*/  @P2 FADD.FTZ R49, R49, R46 ;  /* 0x0000002e31312221 */ /* 0x000fce0000010000 */
.L_x_484:
[----:B------:R-:W-:-:S04]  /*0dd0*/  F2FP.BF16.F32.PACK_AB R40, RZ, R49 ;  /* 0x00000031ff28723e */ /* 0x000fc800000010ff */
[----:B------:R-:W-:-:S07]  /*0de0*/  PRMT R37, R40, 0x7610, R37 ;  /* 0x0000761028257816 */ /* 0x000fce0000000025 */
.L_x_485:
[----:B------:R-:W-:Y:S01]  /*0df0*/  SHF.L.U32 R74, R41, 0x10, RZ ;  /* 0x00000010294a7819 */ /* 0x000fe200000006ff */
[----:B------:R-:W-:Y:S06]  /*0e00*/  @P3 BRA `(.L_x_486) ;  /* 0x0000000000243947 */ /* 0x000fec0003800000 */
[----:B------:R-:W-:-:S04]  /*0e10*/  ISETP.NE.U32.AND P4, PT, RZ, UR16, PT ;  /* 0x00000010ff007c0c */ /* 0x000fc8000bf85070 */
[----:B------:R-:W-:-:S13]  /*0e20*/  ISETP.NE.AND.EX P4, PT, RZ, UR17, PT, P4 ;  /* 0x00000011ff007c0c */ /* 0x000fda000bf85340 */
[----:B------:R-:W-:Y:S05]  /*0e30*/  @P4 BRA `(.L_x_487) ;  /* 0x0000000000084947 */ /* 0x000fea0003800000 */
[----:B------:R-:W-:Y:S05]  /*0e40*/  @P0 BRA `(.L_x_488) ;  /* 0x00000000002c0947 */ /* 0x000fea0003800000 */
[----:B------:R-:W-:Y:S05]  /*0e50*/  BRA `(.L_x_489) ;  /* 0x0000000000307947 */ /* 0x000fea0003800000 */
.L_x_487:
[----:B-----5:R-:W-:-:S05]  /*0e60*/  PRMT R40, R33, 0x7632, R40 ;  /* 0x0000763221287816 */ /* 0x020fca0000000028 */
[----:B------:R-:W-:-:S04]  /*0e70*/  IMAD.U32 R41, R40, 0x10000, RZ ;  /* 0x0001000028297824 */ /* 0x000fc800078e00ff */
[----:B------:R-:W-:Y:S01]  /*0e80*/  FADD.FTZ R74, R74, R41 ;  /* 0x000000294a4a7221 */ /* 0x000fe20000010000 */
[----:B------:R-:W-:Y:S06]  /*0e90*/  BRA `(.L_x_488) ;  /* 0x0000000000187947 */ /* 0x000fec0003800000 */
.L_x_486:
[----:B-----5:R-:W-:Y:S02]  /*0ea0*/  PRMT R40, R29, 0x7632, R40 ;  /* 0x000076321d287816 */ /* 0x020fe40000000028 */
[----:B------:R-:W-:Y:S02]  /*0eb0*/  @P2 PRMT R46, R33, 0x7632, R46 ;  /* 0x00007632212e2816 */ /* 0x000fe4000000002e */
[----:B------:R-:W-:Y:S02]  /*0ec0*/  SHF.L.U32 R41, R40, 0x10, RZ ;  /* 0x0000001028297819 */ /* 0x000fe400000006ff */
[----:B------:R-:W-:-:S03]  /*0ed0*/  @P2 SHF.L.U32 R47, R46, 0x10, RZ ;  /* 0x000000102e2f2819 */ /* 0x000fc600000006ff */
[----:B------:R-:W-:-:S04]  /*0ee0*/  FADD.FTZ R74, R74, R41 ;  /* 0x000000294a4a7221 */ /* 0x000fc80000010000 */
[----:B------:R-:W-:-:S07]  /*0ef0*/  @P2 FADD.FTZ R74, R74, R47 ;  /* 0x0000002f4a4a2221 */ /* 0x000fce0000010000 */
.L_x_488:
[----:B------:R-:W-:-:S04]  /*0f00*/  F2FP.BF16.F32.PACK_AB R40, RZ, R74 ;  /* 0x0000004aff28723e */ /* 0x000fc800000010ff */
[----:B------:R-:W-:-:S07]  /*0f10*/  PRMT R37, R37, 0x5410, R40 ;  /* 0x0000541025257816 */ /* 0x000fce0000000028 */
.L_x_489:
        /* <DEDUP_REMOVED lines=8> */
.L_x_491:
[----:B-----5:R-:W-:-:S05]  /*0fa0*/  SHF.L.U32 R40, R34, 0x10, RZ ;  /* 0x0000001022287819 */ /* 0x020fca00000006ff */
[----:B------:R-:W-:Y:S01]  /*0fb0*/  FADD.FTZ R73, R73, R40 ;  /* 0x0000002849497221 */ /* 0x000fe20000010000 */
[----:B------:R-:W-:Y:S06]  /*0fc0*/  BRA `(.L_x_492) ;  /* 0x0000000000107947 */ /* 0x000fec0003800000 */
.L_x_490:
[----:B-----5:R-:W-:Y:S01]  /*0fd0*/  SHF.L.U32 R40, R30, 0x10, RZ ;  /* 0x000000101e287819 */ /* 0x020fe200000006ff */
[----:B------:R-:W-:-:S04]  /*0fe0*/  @P2 IMAD.U32 R46, R34, 0x10000, RZ ;  /* 0x00010000222e2824 */ /* 0x000fc800078e00ff */
[----:B------:R-:W-:-:S04]  /*0ff0*/  FADD.FTZ R73, R73, R40 ;  /* 0x0000002849497221 */ /* 0x000fc80000010000 */
[----:B------:R-:W-:-:S07]  /*1000*/  @P2 FADD.FTZ R73, R73, R46 ;  /* 0x0000002e49492221 */ /* 0x000fce0000010000 */
.L_x_492:
[----:B------:R-:W-:-:S04]  /*1010*/  F2FP.BF16.F32.PACK_AB R40, RZ, R73 ;  /* 0x00000049ff28723e */ /* 0x000fc800000010ff */
[----:B------:R-:W-:-:S07]  /*1020*/  PRMT R38, R40, 0x7610, R38 ;  /* 0x0000761028267816 */ /* 0x000fce0000000026 */
.L_x_493:
[----:B------:R-:W-:Y:S01]  /*1030*/  SHF.L.U32 R77, R42, 0x10, RZ ;  /* 0x000000102a4d7819 */ /* 0x000fe200000006ff */
[----:B------:R-:W-:Y:S06]  /*1040*/  @P3 BRA `(.L_x_494) ;  /* 0x0000000000243947 */ /* 0x000fec0003800000 */
[----:B------:R-:W-:-:S04]  /*1050*/  ISETP.NE.U32.AND P4, PT, RZ, UR16, PT ;  /* 0x00000010ff007c0c */ /* 0x000fc8000bf85070 */
[----:B------:R-:W-:-:S13]  /*1060*/  ISETP.NE.AND.EX P4, PT, RZ, UR17, PT, P4 ;  /* 0x00000011ff007c0c */ /* 0x000fda000bf85340 */
[----:B------:R-:W-:Y:S05]  /*1070*/  @P4 BRA `(.L_x_495) ;  /* 0x0000000000084947 */ /* 0x000fea0003800000 */
[----:B------:R-:W-:Y:S05]  /*1080*/  @P0 BRA `(.L_x_496) ;  /* 0x00000000002c0947 */ /* 0x000fea0003800000 */
[----:B------:R-:W-:Y:S05]  /*1090*/  BRA `(.L_x_497) ;  /* 0x0000000000307947 */ /* 0x000fea0003800000 */
.L_x_495:
[----:B-----5:R-:W-:-:S04]  /*10a0*/  PRMT R40, R34, 0x7632, R40 ;  /* 0x0000763222287816 */ /* 0x020fc80000000028 */
[----:B------:R-:W-:-:S05]  /*10b0*/  SHF.L.U32 R40, R40, 0x10, RZ ;  /* 0x0000001028287819 */ /* 0x000fca00000006ff */
[----:B------:R-:W-:Y:S01]  /*10c0*/  FADD.FTZ R77, R77, R40 ;  /* 0x000000284d4d7221 */ /* 0x000fe20000010000 */
[----:B------:R-:W-:Y:S06]  /*10d0*/  BRA `(.L_x_496) ;  /* 0x0000000000187947 */ /* 0x000fec0003800000 */
.L_x_494:
[----:B-----5:R-:W-:Y:S02]  /*10e0*/  PRMT R40, R30, 0x7632, R40 ;  /* 0x000076321e287816 */ /* 0x020fe40000000028 */
[----:B------:R-:W-:-:S03]  /*10f0*/  @P2 PRMT R41, R34, 0x7632, R41 ;  /* 0x0000763222292816 */ /* 0x000fc60000000029 */
[----:B------:R-:W-:Y:S01]  /*1100*/  IMAD.U32 R40, R40, 0x10000, RZ ;  /* 0x0001000028287824 */ /* 0x000fe200078e00ff */
[----:B------:R-:W-:-:S03]  /*1110*/  @P2 SHF.L.U32 R42, R41, 0x10, RZ ;  /* 0x00000010292a2819 */ /* 0x000fc600000006ff */
[----:B------:R-:W-:-:S04]  /*1120*/  FADD.FTZ R77, R77, R40 ;  /* 0x000000284d4d7221 */ /* 0x000fc80000010000 */
[----:B------:R-:W-:-:S07]  /*1130*/  @P2 FADD.FTZ R77, R77, R42 ;  /* 0x0000002a4d4d2221 */ /* 0x000fce0000010000 */
.L_x_496:
[----:B------:R-:W-:-:S04]  /*1140*/  F2FP.BF16.F32.PACK_AB R40, RZ, R77 ;  /* 0x0000004dff28723e */ /* 0x000fc800000010ff */
[----:B------:R-:W-:-:S07]  /*1150*/  PRMT R38, R38, 0x5410, R40 ;  /* 0x0000541026267816 */ /* 0x000fce0000000028 */
.L_x_497:
        /* <DEDUP_REMOVED lines=8> */
.L_x_499:
[----:B-----5:R-:W-:-:S04]  /*11e0*/  IMAD.U32 R41, R35, 0x10000, RZ ;  /* 0x0001000023297824 */ /* 0x020fc800078e00ff */
[----:B------:R-:W-:Y:S01]  /*11f0*/  FADD.FTZ R76, R76, R41 ;  /* 0x000000294c4c7221 */ /* 0x000fe20000010000 */
[----:B------:R-:W-:Y:S06]  /*1200*/  BRA `(.L_x_500) ;  /* 0x0000000000107947 */ /* 0x000fec0003800000 */
.L_x_498:
[----:B-----5:R-:W-:Y:S02]  /*1210*/  SHF.L.U32 R41, R31, 0x10, RZ ;  /* 0x000000101f297819 */ /* 0x020fe400000006ff */
[----:B------:R-:W-:-:S03]  /*1220*/  @P2 SHF.L.U32 R47, R35, 0x10, RZ ;  /* 0x00000010232f2819 */ /* 0x000fc600000006ff */
[----:B------:R-:W-:-:S04]  /*1230*/  FADD.FTZ R76, R76, R41 ;  /* 0x000000294c4c7221 */ /* 0x000fc80000010000 */
[----:B------:R-:W-:-:S07]  /*1240*/  @P2 FADD.FTZ R76, R76, R47 ;  /* 0x0000002f4c4c2221 */ /* 0x000fce0000010000 */
.L_x_500:
[----:B------:R-:W-:-:S04]  /*1250*/  F2FP.BF16.F32.PACK_AB R40, RZ, R76 ;  /* 0x0000004cff28723e */ /* 0x000fc800000010ff */
[----:B------:R-:W-:-:S07]  /*1260*/  PRMT R39, R40, 0x7610, R39 ;  /* 0x0000761028277816 */ /* 0x000fce0000000027 */
.L_x_501:
[----:B------:R-:W-:Y:S01]  /*1270*/  IMAD.U32 R79, R43, 0x10000, RZ ;  /* 0x000100002b4f7824 */ /* 0x000fe200078e00ff */
[----:B------:R-:W-:Y:S06]  /*1280*/  @P3 BRA `(.L_x_502) ;  /* 0x0000000000243947 */ /* 0x000fec0003800000 */
[----:B------:R-:W-:-:S04]  /*1290*/  ISETP.NE.U32.AND P4, PT, RZ, UR16, PT ;  /* 0x00000010ff007c0c */ /* 0x000fc8000bf85070 */
[----:B------:R-:W-:-:S13]  /*12a0*/  ISETP.NE.AND.EX P4, PT, RZ, UR17, PT, P4 ;  /* 0x00000011ff007c0c */ /* 0x000fda000bf85340 */
[----:B------:R-:W-:Y:S05]  /*12b0*/  @P4 BRA `(.L_x_503) ;  /* 0x0000000000084947 */ /* 0x000fea0003800000 */
[----:B------:R-:W-:Y:S05]  /*12c0*/  @P0 BRA `(.L_x_504) ;  /* 0x00000000002c0947 */ /* 0x000fea0003800000 */
[----:B------:R-:W-:Y:S05]  /*12d0*/  BRA `(.L_x_505) ;  /* 0x0000000000307947 */ /* 0x000fea0003800000 */
.L_x_503:
[----:B-----5:R-:W-:-:S04]  /*12e0*/  PRMT R40, R35, 0x7632, R40 ;  /* 0x0000763223287816 */ /* 0x020fc80000000028 */
[----:B------:R-:W-:-:S05]  /*12f0*/  SHF.L.U32 R40, R40, 0x10, RZ ;  /* 0x0000001028287819 */ /* 0x000fca00000006ff */
[----:B------:R-:W-:Y:S01]  /*1300*/  FADD.FTZ R79, R79, R40 ;  /* 0x000000284f4f7221 */ /* 0x000fe20000010000 */
[----:B------:R-:W-:Y:S06]  /*1310*/  BRA `(.L_x_504) ;  /* 0x0000000000187947 */ /* 0x000fec0003800000 */
.L_x_502:
[----:B-----5:R-:W-:Y:S02]  /*1320*/  PRMT R40, R31, 0x7632, R40 ;  /* 0x000076321f287816 */ /* 0x020fe40000000028 */
[----:B------:R-:W-:Y:S02]  /*1330*/  @P2 PRMT R41, R35, 0x7632, R41 ;  /* 0x0000763223292816 */ /* 0x000fe40000000029 */
[----:B------:R-:W-:-:S03]  /*1340*/  SHF.L.U32 R40, R40, 0x10, RZ ;  /* 0x0000001028287819 */ /* 0x000fc600000006ff */
[----:B------:R-:W-:Y:S02]  /*1350*/  @P2 IMAD.U32 R42, R41, 0x10000, RZ ;  /* 0x00010000292a2824 */ /* 0x000fe400078e00ff */
[----:B------:R-:W-:-:S04]  /*1360*/  FADD.FTZ R79, R79, R40 ;  /* 0x000000284f4f7221 */ /* 0x000fc80000010000 */
[----:B------:R-:W-:-:S07]  /*1370*/  @P2 FADD.FTZ R79, R79, R42 ;  /* 0x0000002a4f4f2221 */ /* 0x000fce0000010000 */
.L_x_504:
[----:B------:R-:W-:-:S04]  /*1380*/  F2FP.BF16.F32.PACK_AB R40, RZ, R79 ;  /* 0x0000004fff28723e */ /* 0x000fc800000010ff */
[----:B------:R-:W-:-:S07]  /*1390*/  PRMT R39, R39, 0x5410, R40 ;  /* 0x0000541027277816 */ /* 0x000fce0000000028 */
.L_x_505:
        /* <DEDUP_REMOVED lines=13> */
[----:B--2---:R-:W-:-:S02]  /*1470*/  SHF.L.U32 R86, R40, 0x10, RZ ;  /* 0x0000001028567819 */ /* 0x004fc400000006ff */
[----:B------:R-:W-:Y:S01]  /*1480*/  PRMT R88, R40, 0x7632, R88 ;  /* 0x0000763228587816 */ /* 0x000fe20000000058 */
[----:B-1----:R-:W-:Y:S06]  /*1490*/  @P3 BRA `(.L_x_506) ;  /* 0x0000000000203947 */ /* 0x002fec0003800000 */
[----:B------:R-:W-:-:S04]  /*14a0*/  ISETP.NE.U32.AND P4, PT, RZ, UR16, PT ;  /* 0x00000010ff007c0c */ /* 0x000fc8000bf85070 */
[----:B------:R-:W-:-:S13]  /*14b0*/  ISETP.NE.AND.EX P4, PT, RZ, UR17, PT, P4 ;  /* 0x00000011ff007c0c */ /* 0x000fda000bf85340 */
[----:B------:R-:W-:Y:S05]  /*14c0*/  @P4 BRA `(.L_x_507) ;  /* 0x0000000000084947 */ /* 0x000fea0003800000 */
[----:B------:R-:W-:Y:S05]  /*14d0*/  @P0 BRA `(.L_x_508) ;  /* 0x0000000000200947 */ /* 0x000fea0003800000 */
[----:B------:R-:W-:Y:S05]  /*14e0*/  BRA `(.L_x_509) ;  /* 0x0000000000247947 */ /* 0x000fea0003800000 */
.L_x_507:
[----:B-----5:R-:W-:-:S04]  /*14f0*/  IMAD.U32 R47, R32, 0x10000, RZ ;  /* 0x00010000202f7824 */ /* 0x020fc800078e00ff */
[----:B------:R-:W-:Y:S01]  /*1500*/  FADD.FTZ R86, R47, R86 ;  /* 0x000000562f567221 */ /* 0x000fe20000010000 */
[----:B------:R-:W-:Y:S06]  /*1510*/  BRA `(.L_x_508) ;  /* 0x0000000000107947 */ /* 0x000fec0003800000 */
.L_x_506:
[----:B-----5:R-:W-:Y:S02]  /*1520*/  SHF.L.U32 R47, R28, 0x10, RZ ;  /* 0x000000101c2f7819 */ /* 0x020fe400000006ff */
[----:B------:R-:W-:-:S03]  /*1530*/  @P2 SHF.L.U32 R51, R32, 0x10, RZ ;  /* 0x0000001020332819 */ /* 0x000fc600000006ff */
[----:B------:R-:W-:-:S04]  /*1540*/  FADD.FTZ R86, R47, R86 ;  /* 0x000000562f567221 */ /* 0x000fc80000010000 */
[----:B------:R-:W-:-:S07]  /*1550*/  @P2 FADD.FTZ R86, R51, R86 ;  /* 0x0000005633562221 */ /* 0x000fce0000010000 */
.L_x_508:
[----:B------:R-:W-:-:S04]  /*1560*/  F2FP.BF16.F32.PACK_AB R40, RZ, R86 ;  /* 0x00000056ff28723e */ /* 0x000fc800000010ff */
[----:B------:R-:W-:-:S07]  /*1570*/  PRMT R36, R40, 0x7610, R36 ;  /* 0x0000761028247816 */ /* 0x000fce0000000024 */
.L_x_509:
[----:B------:R-:W-:Y:S01]  /*1580*/  IMAD.U32 R88, R88, 0x10000, RZ ;  /* 0x0001000058587824 */ /* 0x000fe200078e00ff */
[----:B------:R-:W-:Y:S06]  /*1590*/  @P3 BRA `(.L_x_510) ;  /* 0x0000000000243947 */ /* 0x000fec0003800000 */
[----:B------:R-:W-:-:S04]  /*15a0*/  ISETP.NE.U32.AND P4, PT, RZ, UR16, PT ;  /* 0x00000010ff007c0c */ /* 0x000fc8000bf85070 */
[----:B------:R-:W-:-:S13]  /*15b0*/  ISETP.NE.AND.EX P4, PT, RZ, UR17, PT, P4 ;  /* 0x00000011ff007c0c */ /* 0x000fda000bf85340 */
[----:B------:R-:W-:Y:S05]  /*15c0*/  @P4 BRA `(.L_x_511) ;  /* 0x0000000000084947 */ /* 0x000fea0003800000 */
[----:B------:R-:W-:Y:S05]  /*15d0*/  @P0 BRA `(.L_x_512) ;  /* 0x00000000002c0947 */ /* 0x000fea0003800000 */
[----:B------:R-:W-:Y:S05]  /*15e0*/  BRA `(.L_x_513) ;  /* 0x0000000000307947 */ /* 0x000fea0003800000 */
.L_x_511:
[----:B-----5:R-:W-:-:S04]  /*15f0*/  PRMT R40, R32, 0x7632, R40 ;  /* 0x0000763220287816 */ /* 0x020fc80000000028 */
[----:B------:R-:W-:-:S05]  /*1600*/  SHF.L.U32 R47, R40, 0x10, RZ ;  /* 0x00000010282f7819 */ /* 0x000fca00000006ff */
[----:B------:R-:W-:Y:S01]  /*1610*/  FADD.FTZ R88, R88, R47 ;  /* 0x0000002f58587221 */ /* 0x000fe20000010000 */
[----:B------:R-:W-:Y:S06]  /*1620*/  BRA `(.L_x_512) ;  /* 0x0000000000187947 */ /* 0x000fec0003800000 */
.L_x_510:
[----:B-----5:R-:W-:Y:S02]  /*1630*/  PRMT R40, R28, 0x7632, R40 ;  /* 0x000076321c287816 */ /* 0x020fe40000000028 */
[----:B------:R-:W-:Y:S02]  /*1640*/  @P2 PRMT R46, R32, 0x7632, R46 ;  /* 0x00007632202e2816 */ /* 0x000fe4000000002e */
[----:B------:R-:W-:-:S03]  /*1650*/  SHF.L.U32 R47, R40, 0x10, RZ ;  /* 0x00000010282f7819 */ /* 0x000fc600000006ff */
[----:B------:R-:W-:Y:S02]  /*1660*/  @P2 IMAD.U32 R51, R46, 0x10000, RZ ;  /* 0x000100002e332824 */ /* 0x000fe400078e00ff */
[----:B------:R-:W-:-:S04]  /*1670*/  FADD.FTZ R88, R88, R47 ;  /* 0x0000002f58587221 */ /* 0x000fc80000010000 */
[----:B------:R-:W-:-:S07]  /*1680*/  @P2 FADD.FTZ R88, R88, R51 ;  /* 0x0000003358582221 */ /* 0x000fce0000010000 */
.L_x_512:
[----:B------:R-:W-:-:S04]  /*1690*/  F2FP.BF16.F32.PACK_AB R40, RZ, R88 ;  /* 0x00000058ff28723e */ /* 0x000fc800000010ff */
[----:B------:R-:W-:-:S07]  /*16a0*/  PRMT R36, R36, 0x5410, R40 ;  /* 0x0000541024247816 */ /* 0x000fce0000000028 */
.L_x_513:
        /* <DEDUP_REMOVED lines=8> */
.L_x_515:
[----:B-----5:R-:W-:-:S05]  /*1730*/  SHF.L.U32 R40, R33, 0x10, RZ ;  /* 0x0000001021287819 */ /* 0x020fca00000006ff */
[----:B------:R-:W-:Y:S01]  /*1740*/  FADD.FTZ R87, R40, R87 ;  /* 0x0000005728577221 */ /* 0x000fe20000010000 */
[----:B------:R-:W-:Y:S06]  /*1750*/  BRA `(.L_x_516) ;  /* 0x0000000000107947 */ /* 0x000fec0003800000 */
.L_x_514:
[----:B-----5:R-:W-:Y:S01]  /*1760*/  IMAD.U32 R40, R29, 0x10000, RZ ;  /* 0x000100001d287824 */ /* 0x020fe200078e00ff */
[----:B------:R-:W-:-:S03]  /*1770*/  @P2 SHF.L.U32 R46, R33, 0x10, RZ ;  /* 0x00000010212e2819 */ /* 0x000fc600000006ff */
[----:B------:R-:W-:-:S04]  /*1780*/  FADD.FTZ R87, R40, R87 ;  /* 0x0000005728577221 */ /* 0x000fc80000010000 */
[----:B------:R-:W-:-:S07]  /*1790*/  @P2 FADD.FTZ R87, R46, R87 ;  /* 0x000000572e572221 */ /* 0x000fce0000010000 */
.L_x_516:
[----:B------:R-:W-:-:S04]  /*17a0*/  F2FP.BF16.F32.PACK_AB R40, RZ, R87 ;  /* 0x00000057ff28723e */ /* 0x000fc800000010ff */
[----:B------:R-:W-:-:S07]  /*17b0*/  PRMT R37, R40, 0x7610, R37 ;  /* 0x0000761028257816 */ /* 0x000fce0000000025 */
.L_x_517:
[----:B------:R-:W-:Y:S01]  /*17c0*/  SHF.L.U32 R90, R41, 0x10, RZ ;  /* 0x00000010295a7819 */ /* 0x000fe200000006ff */
[----:B------:R-:W-:Y:S06]  /*17d0*/  @P3 BRA `(.L_x_518) ;  /* 0x0000000000243947 */ /* 0x000fec0003800000 */
[----:B------:R-:W-:-:S04]  /*17e0*/  ISETP.NE.U32.AND P4, PT, RZ, UR16, PT ;  /* 0x00000010ff007c0c */ /* 0x000fc8000bf85070 */
[----:B------:R-:W-:-:S13]  /*17f0*/  ISETP.NE.AND.EX P4, PT, RZ, UR17, PT, P4 ;  /* 0x00000011ff007c0c */ /* 0x000fda000bf85340 */
[----:B------:R-:W-:Y:S05]  /*1800*/  @P4 BRA `(.L_x_519) ;  /* 0x0000000000084947 */ /* 0x000fea0003800000 */
[----:B------:R-:W-:Y:S05]  /*1810*/  @P0 BRA `(.L_x_520) ;  /* 0x00000000002c0947 */ /* 0x000fea0003800000 */
[----:B------:R-:W-:Y:S05]  /*1820*/  BRA `(.L_x_521) ;  /* 0x0000000000307947 */ /* 0x000fea0003800000 */
.L_x_519:
[----:B-----5:R-:W-:-:S05]  /*1830*/  PRMT R40, R33, 0x7632, R40 ;  /* 0x0000763221287816 */ /* 0x020fca0000000028 */
[----:B------:R-:W-:-:S04]  /*1840*/  IMAD.U32 R41, R40, 0x10000, RZ ;  /* 0x0001000028297824 */ /* 0x000fc800078e00ff */
[----:B------:R-:W-:Y:S01]  /*1850*/  FADD.FTZ R90, R90, R41 ;  /* 0x000000295a5a7221 */ /* 0x000fe20000010000 */
[----:B------:R-:W-:Y:S06]  /*1860*/  BRA `(.L_x_520) ;  /* 0x0000000000187947 */ /* 0x000fec0003800000 */
.L_x_518:
[----:B-----5:R-:W-:Y:S02]  /*1870*/  PRMT R40, R29, 0x7632, R40 ;  /* 0x000076321d287816 */ /* 0x020fe40000000028 */
[----:B------:R-:W-:Y:S02]  /*1880*/  @P2 PRMT R46, R33, 0x7632, R46 ;  /* 0x00007632212e2816 */ /* 0x000fe4000000002e */
[----:B------:R-:W-:Y:S02]  /*1890*/  SHF.L.U32 R41, R40, 0x10, RZ ;  /* 0x0000001028297819 */ /* 0x000fe400000006ff */
[----:B------:R-:W-:-:S03]  /*18a0*/  @P2 SHF.L.U32 R47, R46, 0x10, RZ ;  /* 0x000000102e2f2819 */ /* 0x000fc600000006ff */
[----:B------:R-:W-:-:S04]  /*18b0*/  FADD.FTZ R90, R90, R41 ;  /* 0x000000295a5a7221 */ /* 0x000fc80000010000 */
[----:B------:R-:W-:-:S07]  /*18c0*/  @P2 FADD.FTZ R90, R90, R47 ;  /* 0x0000002f5a5a2221 */ /* 0x000fce0000010000 */
.L_x_520:
[----:B------:R-:W-:-:S04]  /*18d0*/  F2FP.BF16.F32.PACK_AB R40, RZ, R90 ;  /* 0x0000005aff28723e */ /* 0x000fc800000010ff */
[----:B------:R-:W-:-:S07]  /*18e0*/  PRMT R37, R37, 0x5410, R40 ;  /* 0x0000541025257816 */ /* 0x000fce0000000028 */
.L_x_521:
        /* <DEDUP_REMOVED lines=8> */
.L_x_523:
[----:B-----5:R-:W-:-:S05]  /*1970*/  SHF.L.U32 R40, R34, 0x10, RZ ;  /* 0x0000001022287819 */ /* 0x020fca00000006ff */
[----:B------:R-:W-:Y:S01]  /*1980*/  FADD.FTZ R89, R40, R89 ;  /* 0x0000005928597221 */ /* 0x000fe20000010000 */
[----:B------:R-:W-:Y:S06]  /*1990*/  BRA `(.L_x_524) ;  /* 0x0000000000107947 */ /* 0x000fec0003800000 */
.L_x_522:
[----:B-----5:R-:W-:Y:S01]  /*19a0*/  SHF.L.U32 R40, R30, 0x10, RZ ;  /* 0x000000101e287819 */ /* 0x020fe200000006ff */
[----:B------:R-:W-:-:S04]  /*19b0*/  @P2 IMAD.U32 R46, R34, 0x10000, RZ ;  /* 0x00010000222e2824 */ /* 0x000fc800078e00ff */
[----:B------:R-:W-:-:S04]  /*19c0*/  FADD.FTZ R89, R40, R89 ;  /* 0x0000005928597221 */ /* 0x000fc80000010000 */
[----:B------:R-:W-:-:S07]  /*19d0*/  @P2 FADD.FTZ R89, R46, R89 ;  /* 0x000000592e592221 */ /* 0x000fce0000010000 */
.L_x_524:
[----:B------:R-:W-:-:S04]  /*19e0*/  F2FP.BF16.F32.PACK_AB R40, RZ, R89 ;  /* 0x00000059ff28723e */ /* 0x000fc800000010ff */
[----:B------:R-:W-:-:S07]  /*19f0*/  PRMT R38, R40, 0x7610, R38 ;  /* 0x0000761028267816 */ /* 0x000fce0000000026 */
.L_x_525:
[----:B------:R-:W-:Y:S01]  /*1a00*/  SHF.L.U32 R92, R42, 0x10, RZ ;  /* 0x000000102a5c7819 */ /* 0x000fe200000006ff */
[----:B------:R-:W-:Y:S06]  /*1a10*/  @P3 BRA `(.L_x_526) ;  /* 0x0000000000243947 */ /* 0x000fec0003800000 */
[----:B------:R-:W-:-:S04]  /*1a20*/  ISETP.NE.U32.AND P4, PT, RZ, UR16, PT ;  /* 0x00000010ff007c0c */ /* 0x000fc8000bf85070 */
[----:B------:R-:W-:-:S13]  /*1a30*/  ISETP.NE.AND.EX P4, PT, RZ, UR17, PT, P4 ;  /* 0x00000011ff007c0c */ /* 0x000fda000bf85340 */
[----:B------:R-:W-:Y:S05]  /*1a40*/  @P4 BRA `(.L_x_527) ;  /* 0x0000000000084947 */ /* 0x000fea0003800000 */
[----:B------:R-:W-:Y:S05]  /*1a50*/  @P0 BRA `(.L_x_528) ;  /* 0x00000000002c0947 */ /* 0x000fea0003800000 */
[----:B------:R-:W-:Y:S05]  /*1a60*/  BRA `(.L_x_529) ;  /* 0x0000000000307947 */ /* 0x000fea0003800000 */
.L_x_527:
[----:B-----5:R-:W-:-:S04]  /*1a70*/  PRMT R40, R34, 0x7632, R40 ;  /* 0x0000763222287816 */ /* 0x020fc80000000028 */
[----:B------:R-:W-:-:S05]  /*1a80*/  SHF.L.U32 R41, R40, 0x10, RZ ;  /* 0x0000001028297819 */ /* 0x000fca00000006ff */
[----:B------:R-:W-:Y:S01]  /*1a90*/  FADD.FTZ R92, R92, R41 ;  /* 0x000000295c5c7221 */ /* 0x000fe20000010000 */
[----:B------:R-:W-:Y:S06]  /*1aa0*/  BRA `(.L_x_528) ;  /* 0x0000000000187947 */ /* 0x000fec0003800000 */
.L_x_526:
[----:B-----5:R-:W-:Y:S02]  /*1ab0*/  PRMT R40, R30, 0x7632, R40 ;  /* 0x000076321e287816 */ /* 0x020fe40000000028 */
[----:B------:R-:W-:-:S03]  /*1ac0*/  @P2 PRMT R42, R34, 0x7632, R42 ;  /* 0x00007632222a2816 */ /* 0x000fc6000000002a */
[----:B------:R-:W-:Y:S01]  /*1ad0*/  IMAD.U32 R41, R40, 0x10000, RZ ;  /* 0x0001000028297824 */ /* 0x000fe200078e00ff */
[----:B------:R-:W-:-:S03]  /*1ae0*/  @P2 SHF.L.U32 R47, R42, 0x10, RZ ;  /* 0x000000102a2f2819 */ /* 0x000fc600000006ff */
[----:B------:R-:W-:-:S04]  /*1af0*/  FADD.FTZ R92, R92, R41 ;  /* 0x000000295c5c7221 */ /* 0x000fc80000010000 */
[----:B------:R-:W-:-:S07]  /*1b00*/  @P2 FADD.FTZ R92, R92, R47 ;  /* 0x0000002f5c5c2221 */ /* 0x000fce0000010000 */
.L_x_528:
[----:B------:R-:W-:-:S04]  /*1b10*/  F2FP.BF16.F32.PACK_AB R40, RZ, R92 ;  /* 0x0000005cff28723e */ /* 0x000fc800000010ff */
[----:B------:R-:W-:-:S07]  /*1b20*/  PRMT R38, R38, 0x5410, R40 ;  /* 0x0000541026267816 */ /* 0x000fce0000000028 */
.L_x_529:
        /* <DEDUP_REMOVED lines=8> */
.L_x_531:
[----:B-----5:R-:W-:-:S04]  /*1bb0*/  IMAD.U32 R40, R35, 0x10000, RZ ;  /* 0x0001000023287824 */ /* 0x020fc800078e00ff */
[----:B------:R-:W-:Y:S01]  /*1bc0*/  FADD.FTZ R91, R40, R91 ;  /* 0x0000005b285b7221 */ /* 0x000fe20000010000 */
[----:B------:R-:W-:Y:S06]  /*1bd0*/  BRA `(.L_x_532) ;  /* 0x0000000000107947 */ /* 0x000fec0003800000 */
.L_x_530:
[----:B-----5:R-:W-:Y:S02]  /*1be0*/  SHF.L.U32 R40, R31, 0x10, RZ ;  /* 0x000000101f287819 */ /* 0x020fe400000006ff */
[----:B------:R-:W-:-:S03]  /*1bf0*/  @P2 SHF.L.U32 R42, R35, 0x10, RZ ;  /* 0x00000010232a2819 */ /* 0x000fc600000006ff */
[----:B------:R-:W-:-:S04]  /*1c00*/  FADD.FTZ R91, R40, R91 ;  /* 0x0000005b285b7221 */ /* 0x000fc80000010000 */
[----:B------:R-:W-:-:S07]  /*1c10*/  @P2 FADD.FTZ R91, R42, R91 ;  /* 0x0000005b2a5b2221 */ /* 0x000fce0000010000 */
.L_x_532:
[----:B------:R-:W-:-:S04]  /*1c20*/  F2FP.BF16.F32.PACK_AB R40, RZ, R91 ;  /* 0x0000005bff28723e */ /* 0x000fc800000010ff */
[----:B------:R-:W-:-:S07]  /*1c30*/  PRMT R39, R40, 0x7610, R39 ;  /* 0x0000761028277816 */ /* 0x000fce0000000027 */
.L_x_533:
[----:B------:R-:W-:Y:S01]  /*1c40*/  IMAD.U32 R93, R43, 0x10000, RZ ;  /* 0x000100002b5d7824 */ /* 0x000fe200078e00ff */
[----:B------:R-:W-:Y:S06]  /*1c50*/  @P3 BRA `(.L_x_534) ;  /* 0x0000000000243947 */ /* 0x000fec0003800000 */
[----:B------:R-:W-:-:S04]  /*1c60*/  ISETP.NE.U32.AND P4, PT, RZ, UR16, PT ;  /* 0x00000010ff007c0c */ /* 0x000fc8000bf85070 */
[----:B------:R-:W-:-:S13]  /*1c70*/  ISETP.NE.AND.EX P4, PT, RZ, UR17, PT, P4 ;  /* 0x00000011ff007c0c */ /* 0x000fda000bf85340 */
[----:B------:R-:W-:Y:S05]  /*1c80*/  @P4 BRA `(.L_x_535) ;  /* 0x0000000000084947 */ /* 0x000fea0003800000 */
[----:B------:R-:W-:Y:S05]  /*1c90*/  @P0 BRA `(.L_x_536) ;  /* 0x00000000002c0947 */ /* 0x000fea0003800000 */
[----:B------:R-:W-:Y:S05]  /*1ca0*/  BRA `(.L_x_537) ;  /* 0x0000000000307947 */ /* 0x000fea0003800000 */
.L_x_535:
[----:B-----5:R-:W-:-:S04]  /*1cb0*/  PRMT R40, R35, 0x7632, R40 ;  /* 0x0000763223287816 */ /* 0x020fc80000000028 */
[----:B------:R-:W-:-:S05]  /*1cc0*/  SHF.L.U32 R40, R40, 0x10, RZ ;  /* 0x0000001028287819 */ /* 0x000fca00000006ff */
[----:B------:R-:W-:Y:S01]  /*1cd0*/  FADD.FTZ R93, R93, R40 ;  /* 0x000000285d5d7221 */ /* 0x000fe20000010000 */
[----:B------:R-:W-:Y:S06]  /*1ce0*/  BRA `(.L_x_536) ;  /* 0x0000000000187947 */ /* 0x000fec0003800000 */
.L_x_534:
[----:B-----5:R-:W-:Y:S02]  /*1cf0*/  PRMT R40, R31, 0x7632, R40 ;  /* 0x000076321f287816 */ /* 0x020fe40000000028 */
[----:B------:R-:W-:Y:S02]  /*1d00*/  @P2 PRMT R41, R35, 0x7632, R41 ;  /* 0x0000763223292816 */ /* 0x000fe40000000029 */
[----:B------:R-:W-:-:S03]  /*1d10*/  SHF.L.U32 R40, R40, 0x10, RZ ;  /* 0x0000001028287819 */ /* 0x000fc600000006ff */
[----:B------:R-:W-:Y:S02]  /*1d20*/  @P2 IMAD.U32 R42, R41, 0x10000, RZ ;  /* 0x00010000292a2824 */ /* 0x000fe400078e00ff */
[----:B------:R-:W-:-:S04]  /*1d30*/  FADD.FTZ R93, R93, R40 ;  /* 0x000000285d5d7221 */ /* 0x000fc80000010000 */
[----:B------:R-:W-:-:S07]  /*1d40*/  @P2 FADD.FTZ R93, R93, R42 ;  /* 0x0000002a5d5d2221 */ /* 0x000fce0000010000 */
.L_x_536:
[----:B------:R-:W-:-:S04]  /*1d50*/  F2FP.BF16.F32.PACK_AB R40, RZ, R93 ;  /* 0x0000005dff28723e */ /* 0x000fc800000010ff */
[----:B------:R-:W-:-:S07]  /*1d60*/  PRMT R39, R39, 0x5410, R40 ;  /* 0x0000541027277816 */ /* 0x000fce0000000028 */
.L_x_537:
        /* <DEDUP_REMOVED lines=21> */
.L_x_539:
[----:B-----5:R-:W-:-:S04]  /*1ec0*/  IMAD.U32 R47, R32, 0x10000, RZ ;  /* 0x00010000202f7824 */ /* 0x020fc800078e00ff */
[----:B------:R-:W-:Y:S01]  /*1ed0*/  FADD.FTZ R100, R47, R100 ;  /* 0x000000642f647221 */ /* 0x000fe20000010000 */
[----:B------:R-:W-:Y:S06]  /*1ee0*/  BRA `(.L_x_540) ;  /* 0x0000000000107947 */ /* 0x000fec0003800000 */
.L_x_538:
[----:B-----5:R-:W-:Y:S02]  /*1ef0*/  SHF.L.U32 R47, R28, 0x10, RZ ;  /* 0x000000101c2f7819 */ /* 0x020fe400000006ff */
[----:B------:R-:W-:-:S03]  /*1f00*/  @P2 SHF.L.U32 R51, R32, 0x10, RZ ;  /* 0x0000001020332819 */ /* 0x000fc600000006ff */
[----:B------:R-:W-:-:S04]  /*1f10*/  FADD.FTZ R100, R47, R100 ;  /* 0x000000642f647221 */ /* 0x000fc80000010000 */
[----:B------:R-:W-:-:S07]  /*1f20*/  @P2 FADD.FTZ R100, R51, R100 ;  /* 0x0000006433642221 */ /* 0x000fce0000010000 */
.L_x_540:
[----:B------:R-:W-:-:S04]  /*1f30*/  F2FP.BF16.F32.PACK_AB R40, RZ, R100 ;  /* 0x00000064ff28723e */ /* 0x000fc800000010ff */
[----:B------:R-:W-:-:S07]  /*1f40*/  PRMT R36, R40, 0x7610, R36 ;  /* 0x0000761028247816 */ /* 0x000fce0000000024 */
.L_x_541:
[----:B------:R-:W-:Y:S01]  /*1f50*/  IMAD.U32 R102, R102, 0x10000, RZ ;  /* 0x0001000066667824 */ /* 0x000fe200078e00ff */
[----:B------:R-:W-:Y:S06]  /*1f60*/  @P3 BRA `(.L_x_542) ;  /* 0x0000000000243947 */ /* 0x000fec0003800000 */
[----:B------:R-:W-:-:S04]  /*1f70*/  ISETP.NE.U32.AND P4, PT, RZ, UR16, PT ;  /* 0x00000010ff007c0c */ /* 0x000fc8000bf85070 */
[----:B------:R-:W-:-:S13]  /*1f80*/  ISETP.NE.AND.EX P4, PT, RZ, UR17, PT, P4 ;  /* 0x00000011ff007c0c */ /* 0x000fda000bf85340 */
[----:B------:R-:W-:Y:S05]  /*1f90*/  @P4 BRA `(.L_x_543) ;  /* 0x0000000000084947 */ /* 0x000fea0003800000 */
[----:B------:R-:W-:Y:S05]  /*1fa0*/  @P0 BRA `(.L_x_544) ;  /* 0x00000000002c0947 */ /* 0x000fea0003800000 */
[----:B------:R-:W-:Y:S05]  /*1fb0*/  BRA `(.L_x_545) ;  /* 0x0000000000307947 */ /* 0x000fea0003800000 */
.L_x_543:
[----:B-----5:R-:W-:-:S04]  /*1fc0*/  PRMT R40, R32, 0x7632, R40 ;  /* 0x0000763220287816 */ /* 0x020fc80000000028 */
[----:B------:R-:W-:-:S05]  /*1fd0*/  SHF.L.U32 R47, R40, 0x10, RZ ;  /* 0x00000010282f7819 */ /* 0x000fca00000006ff */
[----:B------:R-:W-:Y:S01]  /*1fe0*/  FADD.FTZ R102, R102, R47 ;  /* 0x0000002f66667221 */ /* 0x000fe20000010000 */
[----:B------:R-:W-:Y:S06]  /*1ff0*/  BRA `(.L_x_544) ;  /* 0x0000000000187947 */ /* 0x000fec0003800000 */
.L_x_542:
[----:B-----5:R-:W-:Y:S02]  /*2000*/  PRMT R40, R28, 0x7632, R40 ;  /* 0x000076321c287816 */ /* 0x020fe40000000028 */
[----:B------:R-:W-:Y:S02]  /*2010*/  @P2 PRMT R46, R32, 0x7632, R46 ;  /* 0x00007632202e2816 */ /* 0x000fe4000000002e */
[----:B------:R-:W-:-:S03]  /*2020*/  SHF.L.U32 R47, R40, 0x10, RZ ;  /* 0x00000010282f7819 */ /* 0x000fc600000006ff */
[----:B------:R-:W-:Y:S02]  /*2030*/  @P2 IMAD.U32 R51, R46, 0x10000, RZ ;  /* 0x000100002e332824 */ /* 0x000fe400078e00ff */
[----:B------:R-:W-:-:S04]  /*2040*/  FADD.FTZ R102, R102, R47 ;  /* 0x0000002f66667221 */ /* 0x000fc80000010000 */
[----:B------:R-:W-:-:S07]  /*2050*/  @P2 FADD.FTZ R102, R102, R51 ;  /* 0x0000003366662221 */ /* 0x000fce0000010000 */
.L_x_544:
[----:B------:R-:W-:-:S04]  /*2060*/  F2FP.BF16.F32.PACK_AB R40, RZ, R102 ;  /* 0x00000066ff28723e */ /* 0x000fc800000010ff */
[----:B------:R-:W-:-:S07]  /*2070*/  PRMT R36, R36, 0x5410, R40 ;  /* 0x0000541024247816 */ /* 0x000fce0000000028 */
.L_x_545:
        /* <DEDUP_REMOVED lines=8> */
.L_x_547:
[----:B-----5:R-:W-:-:S05]  /*2100*/  SHF.L.U32 R40, R33, 0x10, RZ ;  /* 0x0000001021287819 */ /* 0x020fca00000006ff */
[----:B------:R-:W-:Y:S01]  /*2110*/  FADD.FTZ R101, R40, R101 ;  /* 0x0000006528657221 */ /* 0x000fe20000010000 */
[----:B------:R-:W-:Y:S06]  /*2120*/  BRA `(.L_x_548) ;  /* 0x0000000000107947 */ /* 0x000fec0003800000 */
.L_x_546:
[----:B-----5:R-:W-:Y:S01]  /*2130*/  IMAD.U32 R40, R29, 0x10000, RZ ;  /* 0x000100001d287824 */ /* 0x020fe200078e00ff */
[----:B------:R-:W-:-:S03]  /*2140*/  @P2 SHF.L.U32 R46, R33, 0x10, RZ ;  /* 0x00000010212e2819 */ /* 0x000fc600000006ff */
[----:B------:R-:W-:-:S04]  /*2150*/  FADD.FTZ R101, R40, R101 ;  /* 0x0000006528657221 */ /* 0x000fc80000010000 */
[----:B------:R-:W-:-:S07]  /*2160*/  @P2 FADD.FTZ R101, R46, R101 ;  /* 0x000000652e652221 */ /* 0x000fce0000010000 */
.L_x_548:
[----:B------:R-:W-:-:S04]  /*2170*/  F2FP.BF16.F32.PACK_AB R40, RZ, R101 ;  /* 0x00000065ff28723e */ /* 0x000fc800000010ff */
[----:B------:R-:W-:-:S07]  /*2180*/  PRMT R37, R40, 0x7610, R37 ;  /* 0x0000761028257816 */ /* 0x000fce0000000025 */
.L_x_549:
[----:B------:R-:W-:Y:S01]  /*2190*/  SHF.L.U32 R104, R41, 0x10, RZ ;  /* 0x0000001029687819 */ /* 0x000fe200000006ff */
[----:B------:R-:W-:Y:S06]  /*21a0*/  @P3 BRA `(.L_x_550) ;  /* 0x0000000000243947 */ /* 0x000fec0003800000 */
[----:B------:R-:W-:-:S04]  /*21b0*/  ISETP.NE.U32.AND P4, PT, RZ, UR16, PT ;  /* 0x00000010ff007c0c */ /* 0x000fc8000bf85070 */
[----:B------:R-:W-:-:S13]  /*21c0*/  ISETP.NE.AND.EX P4, PT, RZ, UR17, PT, P4 ;  /* 0x00000011ff007c0c */ /* 0x000fda000bf85340 */
[----:B------:R-:W-:Y:S05]  /*21d0*/  @P4 BRA `(.L_x_551) ;  /* 0x0000000000084947 */ /* 0x000fea0003800000 */
[----:B------:R-:W-:Y:S05]  /*21e0*/  @P0 BRA `(.L_x_552) ;  /* 0x00000000002c0947 */ /* 0x000fea0003800000 */
[----:B------:R-:W-:Y:S05]  /*21f0*/  BRA `(.L_x_553) ;  /* 0x0000000000307947 */ /* 0x000fea0003800000 */
.L_x_551:
[----:B-----5:R-:W-:-:S05]  /*2200*/  PRMT R40, R33, 0x7632, R40 ;  /* 0x0000763221287816 */ /* 0x020fca0000000028 */
[----:B------:R-:W-:-:S04]  /*2210*/  IMAD.U32 R41, R40, 0x10000, RZ ;  /* 0x0001000028297824 */ /* 0x000fc800078e00ff */
[----:B------:R-:W-:Y:S01]  /*2220*/  FADD.FTZ R104, R104, R41 ;  /* 0x0000002968687221 */ /* 0x000fe20000010000 */
[----:B------:R-:W-:Y:S06]  /*2230*/  BRA `(.L_x_552) ;  /* 0x0000000000187947 */ /* 0x000fec0003800000 */
.L_x_550:
[----:B-----5:R-:W-:Y:S02]  /*2240*/  PRMT R40, R29, 0x7632, R40 ;  /* 0x000076321d287816 */ /* 0x020fe40000000028 */
[----:B------:R-:W-:Y:S02]  /*2250*/  @P2 PRMT R46, R33, 0x7632, R46 ;  /* 0x00007632212e2816 */ /* 0x000fe4000000002e */
[----:B------:R-:W-:Y:S02]  /*2260*/  SHF.L.U32 R41, R40, 0x10, RZ ;  /* 0x0000001028297819 */ /* 0x000fe400000006ff */
[----:B------:R-:W-:-:S03]  /*2270*/  @P2 SHF.L.U32 R47, R46, 0x10, RZ ;  /* 0x000000102e2f2819 */ /* 0x000fc600000006ff */
[----:B------:R-:W-:-:S04]  /*2280*/  FADD.FTZ R104, R104, R41 ;  /* 0x0000002968687221 */ /* 0x000fc80000010000 */
[----:B------:R-:W-:-:S07]  /*2290*/  @P2 FADD.FTZ R104, R104, R47 ;  /* 0x0000002f68682221 */ /* 0x000fce0000010000 */
.L_x_552:
[----:B------:R-:W-:-:S04]  /*22a0*/  F2FP.BF16.F32.PACK_AB R40, RZ, R104 ;  /* 0x00000068ff28723e */ /* 0x000fc800000010ff */
[----:B------:R-:W-:-:S07]  /*22b0*/  PRMT R37, R37, 0x5410, R40 ;  /* 0x0000541025257816 */ /* 0x000fce0000000028 */
.L_x_553:
        /* <DEDUP_REMOVED lines=8> */
.L_x_555:
[----:B-----5:R-:W-:-:S05]  /*2340*/  SHF.L.U32 R40, R34, 0x10, RZ ;  /* 0x0000001022287819 */ /* 0x020fca00000006ff */
[----:B------:R-:W-:Y:S01]  /*2350*/  FADD.FTZ R103, R40, R103 ;  /* 0x0000006728677221 */ /* 0x000fe20000010000 */
[----:B------:R-:W-:Y:S06]  /*2360*/  BRA `(.L_x_556) ;  /* 0x0000000000107947 */ /* 0x000fec0003800000 */
.L_x_554:
[----:B-----5:R-:W-:Y:S01]  /*2370*/  SHF.L.U32 R40, R30, 0x10, RZ ;  /* 0x000000101e287819 */ /* 0x020fe200000006ff */
[----:B------:R-:W-:-:S04]  /*2380*/  @P2 IMAD.U32 R46, R34, 0x10000, RZ ;  /* 0x00010000222e2824 */ /* 0x000fc800078e00ff */
[----:B------:R-:W-:-:S04]  /*2390*/  FADD.FTZ R103, R40, R103 ;  /* 0x0000006728677221 */ /* 0x000fc80000010000 */
[----:B------:R-:W-:-:S07]  /*23a0*/  @P2 FADD.FTZ R103, R46, R103 ;  /* 0x000000672e672221 */ /* 0x000fce0000010000 */
.L_x_556:
[----:B------:R-:W-:-:S04]  /*23b0*/  F2FP.BF16.F32.PACK_AB R40, RZ, R103 ;  /* 0x00000067ff28723e */ /* 0x000fc800000010ff */
[----:B------:R-:W-:-:S07]  /*23c0*/  PRMT R38, R40, 0x7610, R38 ;  /* 0x0000761028267816 */ /* 0x000fce0000000026 */
.L_x_557:
[----:B------:R-:W-:Y:S01]  /*23d0*/  SHF.L.U32 R106, R42, 0x10, RZ ;  /* 0x000000102a6a7819 */ /* 0x000fe200000006ff */
[----:B------:R-:W-:Y:S06]  /*23e0*/  @P3 BRA `(.L_x_558) ;  /* 0x0000000000243947 */ /* 0x000fec0003800000 */
[----:B------:R-:W-:-:S04]  /*23f0*/  ISETP.NE.U32.AND P4, PT, RZ, UR16, PT ;  /* 0x00000010ff007c0c */ /* 0x000fc8000bf85070 */
[----:B------:R-:W-:-:S13]  /*2400*/  ISETP.NE.AND.EX P4, PT, RZ, UR17, PT, P4 ;  /* 0x00000011ff007c0c */ /* 0x000fda000bf85340 */
[----:B------:R-:W-:Y:S05]  /*2410*/  @P4 BRA `(.L_x_559) ;  /* 0x0000000000084947 */ /* 0x000fea0003800000 */
[----:B------:R-:W-:Y:S05]  /*2420*/  @P0 BRA `(.L_x_560) ;  /* 0x00000000002c0947 */ /* 0x000fea0003800000 */
[----:B------:R-:W-:Y:S05]  /*2430*/  BRA `(.L_x_561) ;  /* 0x0000000000307947 */ /* 0x000fea0003800000 */
.L_x_559:
[----:B-----5:R-:W-:-:S04]  /*2440*/  PRMT R40, R34, 0x7632, R40 ;  /* 0x0000763222287816 */ /* 0x020fc80000000028 */
[----:B------:R-:W-:-:S05]  /*2450*/  SHF.L.U32 R41, R40, 0x10, RZ ;  /* 0x0000001028297819 */ /* 0x000fca00000006ff */
[----:B------:R-:W-:Y:S01]  /*2460*/  FADD.FTZ R106, R106, R41 ;  /* 0x000000296a6a7221 */ /* 0x000fe20000010000 */
[----:B------:R-:W-:Y:S06]  /*2470*/  BRA `(.L_x_560) ;  /* 0x0000000000187947 */ /* 0x000fec0003800000 */
.L_x_558:
[----:B-----5:R-:W-:Y:S02]  /*2480*/  PRMT R40, R30, 0x7632, R40 ;  /* 0x000076321e287816 */ /* 0x020fe40000000028 */
[----:B------:R-:W-:-:S03]  /*2490*/  @P2 PRMT R42, R34, 0x7632, R42 ;  /* 0x00007632222a2816 */ /* 0x000fc6000000002a */
[----:B------:R-:W-:Y:S01]  /*24a0*/  IMAD.U32 R41, R40, 0x10000, RZ ;  /* 0x0001000028297824 */ /* 0x000fe200078e00ff */
[----:B------:R-:W-:-:S03]  /*24b0*/  @P2 SHF.L.U32 R47, R42, 0x10, RZ ;  /* 0x000000102a2f2819 */ /* 0x000fc600000006ff */
[----:B------:R-:W-:-:S04]  /*24c0*/  FADD.FTZ R106, R106, R41 ;  /* 0x000000296a6a7221 */ /* 0x000fc80000010000 */
[----:B------:R-:W-:-:S07]  /*24d0*/  @P2 FADD.FTZ R106, R106, R47 ;  /* 0x0000002f6a6a2221 */ /* 0x000fce0000010000 */
.L_x_560:
[----:B------:R-:W-:-:S04]  /*24e0*/  F2FP.BF16.F32.PACK_AB R40, RZ, R106 ;  /* 0x0000006aff28723e */ /* 0x000fc800000010ff */
[----:B------:R-:W-:-:S07]  /*24f0*/  PRMT R38, R38, 0x5410, R40 ;  /* 0x0000541026267816 */ /* 0x000fce0000000028 */
.L_x_561:
        /* <DEDUP_REMOVED lines=8> */
.L_x_563:
[----:B-----5:R-:W-:-:S04]  /*2580*/  IMAD.U32 R40, R35, 0x10000, RZ ;  /* 0x0001000023287824 */ /* 0x020fc800078e00ff */
[----:B------:R-:W-:Y:S01]  /*2590*/  FADD.FTZ R105, R40, R105 ;  /* 0x0000006928697221 */ /* 0x000fe20000010000 */
[----:B------:R-:W-:Y:S06]  /*25a0*/  BRA `(.L_x_564) ;  /* 0x0000000000107947 */ /* 0x000fec0003800000 */
.L_x_562:
[----:B-----5:R-:W-:Y:S02]  /*25b0*/  SHF.L.U32 R40, R31, 0x10, RZ ;  /* 0x000000101f287819 */ /* 0x020fe400000006ff */
[----:B------:R-:W-:-:S03]  /*25c0*/  @P2 SHF.L.U32 R42, R35, 0x10, RZ ;  /* 0x00000010232a2819 */ /* 0x000fc600000006ff */
[----:B------:R-:W-:-:S04]  /*25d0*/  FADD.FTZ R105, R40, R105 ;  /* 0x0000006928697221 */ /* 0x000fc80000010000 */
[----:B------:R-:W-:-:S07]  /*25e0*/  @P2 FADD.FTZ R105, R42, R105 ;  /* 0x000000692a692221 */ /* 0x000fce0000010000 */
.L_x_564:
[----:B------:R-:W-:-:S04]  /*25f0*/  F2FP.BF16.F32.PACK_AB R40, RZ, R105 ;  /* 0x00000069ff28723e */ /* 0x000fc800000010ff */
[----:B------:R-:W-:-:S07]  /*2600*/  PRMT R39, R40, 0x7610, R39 ;  /* 0x0000761028277816 */ /* 0x000fce0000000027 */
.L_x_565:
[----:B------:R-:W-:Y:S01]  /*2610*/  IMAD.U32 R107, R43, 0x10000, RZ ;  /* 0x000100002b6b7824 */ /* 0x000fe200078e00ff */
[----:B------:R-:W-:Y:S06]  /*2620*/  @P3 BRA `(.L_x_566) ;  /* 0x0000000000243947 */ /* 0x000fec0003800000 */
[----:B------:R-:W-:-:S04]  /*2630*/  ISETP.NE.U32.AND P4, PT, RZ, UR16, PT ;  /* 0x00000010ff007c0c */ /* 0x000fc8000bf85070 */
[----:B------:R-:W-:-:S13]  /*2640*/  ISETP.NE.AND.EX P4, PT, RZ, UR17, PT, P4 ;  /* 0x00000011ff007c0c */ /* 0x000fda000bf85340 */
[----:B------:R-:W-:Y:S05]  /*2650*/  @P4 BRA `(.L_x_567) ;  /* 0x0000000000084947 */ /* 0x000fea0003800000 */
[----:B------:R-:W-:Y:S05]  /*2660*/  @P0 BRA `(.L_x_568) ;  /* 0x00000000002c0947 */ /* 0x000fea0003800000 */
[----:B------:R-:W-:Y:S05]  /*2670*/  BRA `(.L_x_569) ;  /* 0x0000000000307947 */ /* 0x000fea0003800000 */
.L_x_567:
[----:B-----5:R-:W-:-:S04]  /*2680*/  PRMT R40, R35, 0x7632, R40 ;  /* 0x0000763223287816 */ /* 0x020fc80000000028 */
[----:B------:R-:W-:-:S05]  /*2690*/  SHF.L.U32 R40, R40, 0x10, RZ ;  /* 0x0000001028287819 */ /* 0x000fca00000006ff */
[----:B------:R-:W-:Y:S01]  /*26a0*/  FADD.FTZ R107, R107, R40 ;  /* 0x000000286b6b7221 */ /* 0x000fe20000010000 */
[----:B------:R-:W-:Y:S06]  /*26b0*/  BRA `(.L_x_568) ;  /* 0x0000000000187947 */ /* 0x000fec0003800000 */
.L_x_566:
[----:B-----5:R-:W-:Y:S02]  /*26c0*/  PRMT R40, R31, 0x7632, R40 ;  /* 0x000076321f287816 */ /* 0x020fe40000000028 */
[----:B------:R-:W-:Y:S02]  /*26d0*/  @P2 PRMT R41, R35, 0x7632, R41 ;  /* 0x0000763223292816 */ /* 0x000fe40000000029 */
[----:B------:R-:W-:-:S03]  /*26e0*/  SHF.L.U32 R40, R40, 0x10, RZ ;  /* 0x0000001028287819 */ /* 0x000fc600000006ff */
[----:B------:R-:W-:Y:S02]  /*26f0*/  @P2 IMAD.U32 R42, R41, 0x10000, RZ ;  /* 0x00010000292a2824 */ /* 0x000fe400078e00ff */
[----:B------:R-:W-:-:S04]  /*2700*/  FADD.FTZ R107, R107, R40 ;  /* 0x000000286b6b7221 */ /* 0x000fc80000010000 */
[----:B------:R-:W-:-:S07]  /*2710*/  @P2 FADD.FTZ R107, R107, R42 ;  /* 0x0000002a6b6b2221 */ /* 0x000fce0000010000 */
.L_x_568:
[----:B------:R-:W-:-:S04]  /*2720*/  F2FP.BF16.F32.PACK_AB R40, RZ, R107 ;  /* 0x0000006bff28723e */ /* 0x000fc800000010ff */
[----:B------:R-:W-:-:S07]  /*2730*/  PRMT R39, R39, 0x5410, R40 ;  /* 0x0000541027277816 */ /* 0x000fce0000000028 */
.L_x_569:
        /* <DEDUP_REMOVED lines=21> */
.L_x_571:
[----:B-----5:R-:W-:-:S04]  /*2890*/  IMAD.U32 R47, R32, 0x10000, RZ ;  /* 0x00010000202f7824 */ /* 0x020fc800078e00ff */
[----:B------:R-:W-:Y:S01]  /*28a0*/  FADD.FTZ R46, R47, R46 ;  /* 0x0000002e2f2e7221 */ /* 0x000fe20000010000 */
[----:B------:R-:W-:Y:S06]  /*28b0*/  BRA `(.L_x_572) ;  /* 0x0000000000107947 */ /* 0x000fec0003800000 */
.L_x_570:
[----:B-----5:R-:W-:Y:S02]  /*28c0*/  SHF.L.U32 R47, R28, 0x10, RZ ;  /* 0x000000101c2f7819 */ /* 0x020fe400000006ff */
[----:B------:R-:W-:-:S03]  /*28d0*/  @P2 SHF.L.U32 R51, R32, 0x10, RZ ;  /* 0x0000001020332819 */ /* 0x000fc600000006ff */
[----:B------:R-:W-:-:S04]  /*28e0*/  FADD.FTZ R46, R47, R46 ;  /* 0x0000002e2f2e7221 */ /* 0x000fc80000010000 */
[----:B------:R-:W-:-:S07]  /*28f0*/  @P2 FADD.FTZ R46, R51, R46 ;  /* 0x0000002e332e2221 */ /* 0x000fce0000010000 */
.L_x_572:
[----:B------:R-:W-:-:S04]  /*2900*/  F2FP.BF16.F32.PACK_AB R40, RZ, R46 ;  /* 0x0000002eff28723e */ /* 0x000fc800000010ff */
[----:B------:R-:W-:-:S07]  /*2910*/  PRMT R36, R40, 0x7610, R36 ;  /* 0x0000761028247816 */ /* 0x000fce0000000024 */
.L_x_573:
[----:B------:R-:W-:Y:S01]  /*2920*/  IMAD.U32 R50, R112, 0x10000, RZ ;  /* 0x0001000070327824 */ /* 0x000fe200078e00ff */
[----:B------:R-:W-:Y:S06]  /*2930*/  @P3 BRA `(.L_x_574) ;  /* 0x0000000000243947 */ /* 0x000fec0003800000 */
[----:B------:R-:W-:-:S04]  /*2940*/  ISETP.NE.U32.AND P4, PT, RZ, UR16, PT ;  /* 0x00000010ff007c0c */ /* 0x000fc8000bf85070 */
[----:B------:R-:W-:-:S13]  /*2950*/  ISETP.NE.AND.EX P4, PT, RZ, UR17, PT, P4 ;  /* 0x00000011ff007c0c */ /* 0x000fda000bf85340 */
[----:B------:R-:W-:Y:S05]  /*2960*/  @P4 BRA `(.L_x_575) ;  /* 0x0000000000084947 */ /* 0x000fea0003800000 */
[----:B------:R-:W-:Y:S05]  /*2970*/  @P0 BRA `(.L_x_576) ;  /* 0x00000000002c0947 */ /* 0x000fea0003800000 */
[----:B------:R-:W-:Y:S05]  /*2980*/  BRA `(.L_x_577) ;  /* 0x0000000000307947 */ /* 0x000fea0003800000 */
.L_x_575:
[----:B-----5:R-:W-:-:S04]  /*2990*/  PRMT R40, R32, 0x7632, R40 ;  /* 0x0000763220287816 */ /* 0x020fc80000000028 */
[----:B------:R-:W-:-:S05]  /*29a0*/  SHF.L.U32 R47, R40, 0x10, RZ ;  /* 0x00000010282f7819 */ /* 0x000fca00000006ff */
[----:B------:R-:W-:Y:S01]  /*29b0*/  FADD.FTZ R50, R50, R47 ;  /* 0x0000002f32327221 */ /* 0x000fe20000010000 */
[----:B------:R-:W-:Y:S06]  /*29c0*/  BRA `(.L_x_576) ;  /* 0x0000000000187947 */ /* 0x000fec0003800000 */
.L_x_574:
[----:B-----5:R-:W-:Y:S02]  /*29d0*/  PRMT R40, R28, 0x7632, R40 ;  /* 0x000076321c287816 */ /* 0x020fe40000000028 */
[----:B------:R-:W-:Y:S02]  /*29e0*/  @P2 PRMT R51, R32, 0x7632, R51 ;  /* 0x0000763220332816 */ /* 0x000fe40000000033 */
[----:B------:R-:W-:-:S03]  /*29f0*/  SHF.L.U32 R47, R40, 0x10, RZ ;  /* 0x00000010282f7819 */ /* 0x000fc600000006ff */
[----:B------:R-:W-:Y:S02]  /*2a00*/  @P2 IMAD.U32 R51, R51, 0x10000, RZ ;  /* 0x0001000033332824 */ /* 0x000fe400078e00ff */
[----:B------:R-:W-:-:S04]  /*2a10*/  FADD.FTZ R50, R50, R47 ;  /* 0x0000002f32327221 */ /* 0x000fc80000010000 */
[----:B------:R-:W-:-:S07]  /*2a20*/  @P2 FADD.FTZ R50, R50, R51 ;  /* 0x0000003332322221 */ /* 0x000fce0000010000 */
.L_x_576:
[----:B------:R-:W-:-:S04]  /*2a30*/  F2FP.BF16.F32.PACK_AB R40, RZ, R50 ;  /* 0x00000032ff28723e */ /* 0x000fc800000010ff */
[----:B------:R-:W-:-:S07]  /*2a40*/  PRMT R36, R36, 0x5410, R40 ;  /* 0x0000541024247816 */ /* 0x000fce0000000028 */
.L_x_577:
        /* <DEDUP_REMOVED lines=8> */
.L_x_579:
[----:B-----5:R-:W-:-:S05]  /*2ad0*/  SHF.L.U32 R40, R33, 0x10, RZ ;  /* 0x0000001021287819 */ /* 0x020fca00000006ff */
[----:B------:R-:W-:Y:S01]  /*2ae0*/  FADD.FTZ R47, R40, R47 ;  /* 0x0000002f282f7221 */ /* 0x000fe20000010000 */
[----:B------:R-:W-:Y:S06]  /*2af0*/  BRA `(.L_x_580) ;  /* 0x0000000000107947 */ /* 0x000fec0003800000 */
.L_x_578:
[----:B-----5:R-:W-:Y:S01]  /*2b00*/  IMAD.U32 R40, R29, 0x10000, RZ ;  /* 0x000100001d287824 */ /* 0x020fe200078e00ff */
[----:B------:R-:W-:-:S03]  /*2b10*/  @P2 SHF.L.U32 R112, R33, 0x10, RZ ;  /* 0x0000001021702819 */ /* 0x000fc600000006ff */
[----:B------:R-:W-:-:S04]  /*2b20*/  FADD.FTZ R47, R40, R47 ;  /* 0x0000002f282f7221 */ /* 0x000fc80000010000 */
[----:B------:R-:W-:-:S07]  /*2b30*/  @P2 FADD.FTZ R47, R112, R47 ;  /* 0x0000002f702f2221 */ /* 0x000fce0000010000 */
.L_x_580:
[----:B------:R-:W-:-:S04]  /*2b40*/  F2FP.BF16.F32.PACK_AB R40, RZ, R47 ;  /* 0x0000002fff28723e */ /* 0x000fc800000010ff */
[----:B------:R-:W-:-:S07]  /*2b50*/  PRMT R37, R40, 0x7610, R37 ;  /* 0x0000761028257816 */ /* 0x000fce0000000025 */
.L_x_581:
[----:B------:R-:W-:Y:S01]  /*2b60*/  SHF.L.U32 R112, R41, 0x10, RZ ;  /* 0x0000001029707819 */ /* 0x000fe200000006ff */
[----:B------:R-:W-:Y:S06]  /*2b70*/  @P3 BRA `(.L_x_582) ;  /* 0x0000000000243947 */ /* 0x000fec0003800000 */
[----:B------:R-:W-:-:S04]  /*2b80*/  ISETP.NE.U32.AND P4, PT, RZ, UR16, PT ;  /* 0x00000010ff007c0c */ /* 0x000fc8000bf85070 */
[----:B------:R-:W-:-:S13]  /*2b90*/  ISETP.NE.AND.EX P4, PT, RZ, UR17, PT, P4 ;  /* 0x00000011ff007c0c */ /* 0x000fda000bf85340 */
[----:B------:R-:W-:Y:S05]  /*2ba0*/  @P4 BRA `(.L_x_583) ;  /* 0x0000000000084947 */ /* 0x000fea0003800000 */
[----:B------:R-:W-:Y:S05]  /*2bb0*/  @P0 BRA `(.L_x_584) ;  /* 0x00000000002c0947 */ /* 0x000fea0003800000 */
[----:B------:R-:W-:Y:S05]  /*2bc0*/  BRA `(.L_x_585) ;  /* 0x0000000000307947 */ /* 0x000fea0003800000 */
.L_x_583:
[----:B-----5:R-:W-:-:S05]  /*2bd0*/  PRMT R40, R33, 0x7632, R40 ;  /* 0x0000763221287816 */ /* 0x020fca0000000028 */
[----:B------:R-:W-:-:S04]  /*2be0*/  IMAD.U32 R41, R40, 0x10000, RZ ;  /* 0x0001000028297824 */ /* 0x000fc800078e00ff */
[----:B------:R-:W-:Y:S01]  /*2bf0*/  FADD.FTZ R112, R112, R41 ;  /* 0x0000002970707221 */ /* 0x000fe20000010000 */
[----:B------:R-:W-:Y:S06]  /*2c00*/  BRA `(.L_x_584) ;  /* 0x0000000000187947 */ /* 0x000fec0003800000 */
.L_x_582:
[----:B-----5:R-:W-:Y:S02]  /*2c10*/  PRMT R40, R29, 0x7632, R40 ;  /* 0x000076321d287816 */ /* 0x020fe40000000028 */
[----:B------:R-:W-:Y:S02]  /*2c20*/  @P2 PRMT R51, R33, 0x7632, R51 ;  /* 0x0000763221332816 */ /* 0x000fe40000000033 */
[----:B------:R-:W-:Y:S02]  /*2c30*/  SHF.L.U32 R41, R40, 0x10, RZ ;  /* 0x0000001028297819 */ /* 0x000fe400000006ff */
[----:B------:R-:W-:-:S03]  /*2c40*/  @P2 SHF.L.U32 R51, R51, 0x10, RZ ;  /* 0x0000001033332819 */ /* 0x000fc600000006ff */
[----:B------:R-:W-:-:S04]  /*2c50*/  FADD.FTZ R112, R112, R41 ;  /* 0x0000002970707221 */ /* 0x000fc80000010000 */
[----:B------:R-:W-:-:S07]  /*2c60*/  @P2 FADD.FTZ R112, R112, R51 ;  /* 0x0000003370702221 */ /* 0x000fce0000010000 */
.L_x_584:
[----:B------:R-:W-:-:S04]  /*2c70*/  F2FP.BF16.F32.PACK_AB R40, RZ, R112 ;  /* 0x00000070ff28723e */ /* 0x000fc800000010ff */
[----:B------:R-:W-:-:S07]  /*2c80*/  PRMT R37, R37, 0x5410, R40 ;  /* 0x0000541025257816 */ /* 0x000fce0000000028 */
.L_x_585:
        /* <DEDUP_REMOVED lines=8> */
.L_x_587:
[----:B-----5:R-:W-:-:S05]  /*2d10*/  SHF.L.U32 R40, R34, 0x10, RZ ;  /* 0x0000001022287819 */ /* 0x020fca00000006ff */
[----:B------:R-:W-:Y:S01]  /*2d20*/  FADD.FTZ R51, R40, R51 ;  /* 0x0000003328337221 */ /* 0x000fe20000010000 */
[----:B------:R-:W-:Y:S06]  /*2d30*/  BRA `(.L_x_588) ;  /* 0x0000000000107947 */ /* 0x000fec0003800000 */
.L_x_586:
[----:B-----5:R-:W-:Y:S01]  /*2d40*/  SHF.L.U32 R40, R30, 0x10, RZ ;  /* 0x000000101e287819 */ /* 0x020fe200000006ff */
[----:B------:R-:W-:-:S04]  /*2d50*/  @P2 IMAD.U32 R114, R34, 0x10000, RZ ;  /* 0x0001000022722824 */ /* 0x000fc800078e00ff */
[----:B------:R-:W-:-:S04]  /*2d60*/  FADD.FTZ R51, R40, R51 ;  /* 0x0000003328337221 */ /* 0x000fc80000010000 */
[----:B------:R-:W-:-:S07]  /*2d70*/  @P2 FADD.FTZ R51, R114, R51 ;  /* 0x0000003372332221 */ /* 0x000fce0000010000 */
.L_x_588:
[----:B------:R-:W-:-:S04]  /*2d80*/  F2FP.BF16.F32.PACK_AB R40, RZ, R51 ;  /* 0x00000033ff28723e */ /* 0x000fc800000010ff */
[----:B------:R-:W-:-:S07]  /*2d90*/  PRMT R38, R40, 0x7610, R38 ;  /* 0x0000761028267816 */ /* 0x000fce0000000026 */
.L_x_589:
[----:B------:R-:W-:Y:S01]  /*2da0*/  SHF.L.U32 R113, R42, 0x10, RZ ;  /* 0x000000102a717819 */ /* 0x000fe200000006ff */
[----:B------:R-:W-:Y:S06]  /*2db0*/  @P3 BRA `(.L_x_590) ;  /* 0x0000000000243947 */ /* 0x000fec0003800000 */
[----:B------:R-:W-:-:S04]  /*2dc0*/  ISETP.NE.U32.AND P4, PT, RZ, UR16, PT ;  /* 0x00000010ff007c0c */ /* 0x000fc8000bf85070 */
[----:B------:R-:W-:-:S13]  /*2dd0*/  ISETP.NE.AND.EX P4, PT, RZ, UR17, PT, P4 ;  /* 0x00000011ff007c0c */ /* 0x000fda000bf85340 */
[----:B------:R-:W-:Y:S05]  /*2de0*/  @P4 BRA `(.L_x_591) ;  /* 0x0000000000084947 */ /* 0x000fea0003800000 */
[----:B------:R-:W-:Y:S05]  /*2df0*/  @P0 BRA `(.L_x_592) ;  /* 0x00000000002c0947 */ /* 0x000fea0003800000 */
[----:B------:R-:W-:Y:S05]  /*2e00*/  BRA `(.L_x_593) ;  /* 0x0000000000307947 */ /* 0x000fea0003800000 */
.L_x_591:
[----:B-----5:R-:W-:-:S04]  /*2e10*/  PRMT R40, R34, 0x7632, R40 ;  /* 0x0000763222287816 */ /* 0x020fc80000000028 */
[----:B------:R-:W-:-:S05]  /*2e20*/  SHF.L.U32 R40, R40, 0x10, RZ ;  /* 0x0000001028287819 */ /* 0x000fca00000006ff */
[----:B------:R-:W-:Y:S01]  /*2e30*/  FADD.FTZ R113, R113, R40 ;  /* 0x0000002871717221 */ /* 0x000fe20000010000 */
[----:B------:R-:W-:Y:S06]  /*2e40*/  BRA `(.L_x_592) ;  /* 0x0000000000187947 */ /* 0x000fec0003800000 */
.L_x_590:
[----:B-----5:R-:W-:Y:S02]  /*2e50*/  PRMT R40, R30, 0x7632, R40 ;  /* 0x000076321e287816 */ /* 0x020fe40000000028 */
[----:B------:R-:W-:-:S03]  /*2e60*/  @P2 PRMT R41, R34, 0x7632, R41 ;  /* 0x0000763222292816 */ /* 0x000fc60000000029 */
[----:B------:R-:W-:Y:S01]  /*2e70*/  IMAD.U32 R40, R40, 0x10000, RZ ;  /* 0x0001000028287824 */ /* 0x000fe200078e00ff */
[----:B------:R-:W-:-:S03]  /*2e80*/  @P2 SHF.L.U32 R42, R41, 0x10, RZ ;  /* 0x00000010292a2819 */ /* 0x000fc600000006ff */
[----:B------:R-:W-:-:S04]  /*2e90*/  FADD.FTZ R113, R113, R40 ;  /* 0x0000002871717221 */ /* 0x000fc80000010000 */
[----:B------:R-:W-:-:S07]  /*2ea0*/  @P2 FADD.FTZ R113, R113, R42 ;  /* 0x0000002a71712221 */ /* 0x000fce0000010000 */
.L_x_592:
[----:B------:R-:W-:-:S04]  /*2eb0*/  F2FP.BF16.F32.PACK_AB R40, RZ, R113 ;  /* 0x00000071ff28723e */ /* 0x000fc800000010ff */
[----:B------:R-:W-:-:S07]  /*2ec0*/  PRMT R38, R38, 0x5410, R40 ;  /* 0x0000541026267816 */ /* 0x000fce0000000028 */
.L_x_593:
        /* <DEDUP_REMOVED lines=8> */
.L_x_595:
[----:B-----5:R-:W-:-:S04]  /*2f50*/  IMAD.U32 R41, R35, 0x10000, RZ ;  /* 0x0001000023297824 */ /* 0x020fc800078e00ff */
[----:B------:R-:W-:Y:S01]  /*2f60*/  FADD.FTZ R42, R41, R42 ;  /* 0x0000002a292a7221 */ /* 0x000fe20000010000 */
[----:B------:R-:W-:Y:S06]  /*2f70*/  BRA `(.L_x_596) ;  /* 0x0000000000107947 */ /* 0x000fec0003800000 */
.L_x_594:
[----:B-----5:R-:W-:Y:S02]  /*2f80*/  SHF.L.U32 R41, R31, 0x10, RZ ;  /* 0x000000101f297819 */ /* 0x020fe400000006ff */
[----:B------:R-:W-:-:S03]  /*2f90*/  @P2 SHF.L.U32 R115, R35, 0x10, RZ ;  /* 0x0000001023732819 */ /* 0x000fc600000006ff */
[----:B------:R-:W-:-:S04]  /*2fa0*/  FADD.FTZ R42, R41, R42 ;  /* 0x0000002a292a7221 */ /* 0x000fc80000010000 */
[----:B------:R-:W-:-:S07]  /*2fb0*/  @P2 FADD.FTZ R42, R115, R42 ;  /* 0x0000002a732a2221 */ /* 0x000fce0000010000 */
.L_x_596:
[----:B------:R-:W-:-:S04]  /*2fc0*/  F2FP.BF16.F32.PACK_AB R40, RZ, R42 ;  /* 0x0000002aff28723e */ /* 0x000fc800000010ff */
[----:B------:R-:W-:-:S07]  /*2fd0*/  PRMT R39, R40, 0x7610, R39 ;  /* 0x0000761028277816 */ /* 0x000fce0000000027 */
.L_x_597:
[----:B------:R-:W-:Y:S01]  /*2fe0*/  IMAD.U32 R43, R43, 0x10000, RZ ;  /* 0x000100002b2b7824 */ /* 0x000fe200078e00ff */
[----:B------:R-:W-:Y:S06]  /*2ff0*/  @P3 BRA `(.L_x_598) ;  /* 0x0000000000243947 */ /* 0x000fec0003800000 */
[----:B------:R-:W-:-:S04]  /*3000*/  ISETP.NE.U32.AND P2, PT, RZ, UR16, PT ;  /* 0x00000010ff007c0c */ /* 0x000fc8000bf45070 */
[----:B------:R-:W-:-:S13]  /*3010*/  ISETP.NE.AND.EX P2, PT, RZ, UR17, PT, P2 ;  /* 0x00000011ff007c0c */ /* 0x000fda000bf45320 */
[----:B------:R-:W-:Y:S05]  /*3020*/  @P2 BRA `(.L_x_599) ;  /* 0x0000000000082947 */ /* 0x000fea0003800000 */
[----:B------:R-:W-:Y:S05]  /*3030*/  @P0 BRA `(.L_x_600) ;  /* 0x00000000002c0947 */ /* 0x000fea0003800000 */
[----:B------:R-:W-:Y:S05]  /*3040*/  BRA `(.L_x_601) ;  /* 0x0000000000307947 */ /* 0x000fea0003800000 */
.L_x_599:
[----:B-----5:R-:W-:-:S04]  /*3050*/  PRMT R40, R35, 0x7632, R40 ;  /* 0x0000763223287816 */ /* 0x020fc80000000028 */
[----:B------:R-:W-:-:S05]  /*3060*/  SHF.L.U32 R40, R40, 0x10, RZ ;  /* 0x0000001028287819 */ /* 0x000fca00000006ff */
[----:B------:R-:W-:Y:S01]  /*3070*/  FADD.FTZ R43, R43, R40 ;  /* 0x000000282b2b7221 */ /* 0x000fe20000010000 */
[----:B------:R-:W-:Y:S06]  /*3080*/  BRA `(.L_x_600) ;  /* 0x0000000000187947 */ /* 0x000fec0003800000 */
.L_x_598:
[----:B-----5:R-:W-:Y:S02]  /*3090*/  PRMT R40, R31, 0x7632, R40 ;  /* 0x000076321f287816 */ /* 0x020fe40000000028 */
[----:B------:R-:W-:Y:S02]  /*30a0*/  @P2 PRMT R41, R35, 0x7632, R41 ;  /* 0x0000763223292816 */ /* 0x000fe40000000029 */
[----:B------:R-:W-:-:S03]  /*30b0*/  SHF.L.U32 R40, R40, 0x10, RZ ;  /* 0x0000001028287819 */ /* 0x000fc600000006ff */
[----:B------:R-:W-:Y:S02]  /*30c0*/  @P2 IMAD.U32 R114, R41, 0x10000, RZ ;  /* 0x0001000029722824 */ /* 0x000fe400078e00ff */
[----:B------:R-:W-:-:S04]  /*30d0*/  FADD.FTZ R43, R43, R40 ;  /* 0x000000282b2b7221 */ /* 0x000fc80000010000 */
[----:B------:R-:W-:-:S07]  /*30e0*/  @P2 FADD.FTZ R43, R43, R114 ;  /* 0x000000722b2b2221 */ /* 0x000fce0000010000 */
.L_x_600:
[----:B------:R-:W-:-:S04]  /*30f0*/  F2FP.BF16.F32.PACK_AB R40, RZ, R43 ;  /* 0x0000002bff28723e */ /* 0x000fc800000010ff */
[----:B------:R-:W-:-:S07]  /*3100*/  PRMT R39, R39, 0x5410, R40 ;  /* 0x0000541027277816 */ /* 0x000fce0000000028 */
.L_x_601:
[----:B------:R-:W-:Y:S01]  /*3110*/  FADD.FTZ R41, RZ, R45 ;  /* 0x0000002dff297221 */ /* 0x000fe20000010000 */
[----:B------:R-:W0:Y:S01]  /*3120*/  S2R R116, SR_TID.X ;  /* 0x0000000000747919 */ /* 0x000e220000002100 */
[----:B------:R-:W-:Y:S02]  /*3130*/  UMOV UR6, 0xffffffff ;  /* 0xffffffff00067882 */ /* 0x000fe40000000000 */
        /* <DEDUP_REMOVED lines=8> */
[----:B0-----:R-:W-:Y:S02]  /*31c0*/  SHF.R.U32.HI R118, RZ, 0x7, R116 ;  /* 0x00000007ff767819 */ /* 0x001fe40000011674 */
[----:B------:R-:W-:Y:S01]  /*31d0*/  LOP3.LUT R116, R116, 0x1f, RZ, 0xc0, !PT ;  /* 0x0000001f74747812 */ /* 0x000fe200078ec0ff */
[----:B------:R-:W-:Y:S01]  /*31e0*/  FADD.FTZ R40, R41, R88 ;  /* 0x0000005829287221 */ /* 0x000fe20000010000 */
[----:B------:R-:W-:Y:S02]  /*31f0*/  SHF.L.U32 R118, R118, 0x2, RZ ;  /* 0x0000000276767819 */ /* 0x000fe400000006ff */
[----:B------:R-:W-:Y:S01]  /*3200*/  ISETP.NE.AND P3, PT, R116, RZ, PT ;  /* 0x000000ff7400720c */ /* 0x000fe20003f65270 */
[----:B------:R-:W-:Y:S01]  /*3210*/  FADD.FTZ R41, R40, R87 ;  /* 0x0000005728297221 */ /* 0x000fe20000010000 */
[----:B------:R-:W-:-:S03]  /*3220*/  IADD3 R117, R118, 0x4, RZ ;  /* 0x0000000476757810 */ /* 0x000fc60007ffe0ff */
[----:B------:R-:W-:-:S04]  /*3230*/  FADD.FTZ R40, R41, R90 ;  /* 0x0000005a29287221 */ /* 0x000fc80000010000 */
[----:B------:R-:W-:-:S04]  /*3240*/  FADD.FTZ R41, R40, R89 ;  /* 0x0000005928297221 */ /* 0x000fc80000010000 */
[----:B------:R-:W-:-:S04]  /*3250*/  FADD.FTZ R40, R41, R92 ;  /* 0x0000005c29287221 */ /* 0x000fc80000010000 */
[----:B------:R-:W-:-:S04]  /*3260*/  FADD.FTZ R40, R40, R91 ;  /* 0x0000005b28287221 */ /* 0x000fc80000010000 */
[----:B------:R-:W-:-:S04]  /*3270*/  FADD.FTZ R41, R40, R93 ;  /* 0x0000005d28297221 */ /* 0x000fc80000010000 */
[----:B------:R-:W-:-:S04]  /*3280*/  FADD.FTZ R41, R41, R100 ;  /* 0x0000006429297221 */ /* 0x000fc80000010000 */
[----:B------:R-:W-:-:S04]  /*3290*/  FADD.FTZ R40, R41, R102 ;  /* 0x0000006629287221 */ /* 0x000fc80000010000 */
[----:B------:R-:W-:Y:S02]  /*32a0*/  FADD.FTZ R115, R40, R101 ;  /* 0x0000006528737221 */ /* 0x000fe40000010000 */
[----:B------:R-:W0:Y:S02]  /*32b0*/  @P0 LDC.64 R40, c[0x0][0x238] ;  /* 0x00008e00ff280b82 */ /* 0x000e240000000a00 */
        /* <DEDUP_REMOVED lines=8> */
[----:B------:R-:W-:-:S03]  /*3340*/  @P0 LEA.HI.X R41, R81, R41, RZ, 0x4, P2 ;  /* 0x0000002951290211 */ /* 0x000fc600010f24ff */
[----:B------:R-:W-:Y:S01]  /*3350*/  FADD.FTZ R115, R114, R47 ;  /* 0x0000002f72737221 */ /* 0x000fe20000010000 */
[----:B------:R-:W-:Y:S01]  /*3360*/  LOP3.LUT P2, RZ, R83, 0xff, RZ, 0xc0, !PT ;  /* 0x000000ff53ff7812 */ /* 0x000fe2000784c0ff */
[----:B------:R0:W-:Y:S02]  /*3370*/  @P0 STG.E.128 desc[UR4][R40.64], R36 ;  /* 0x0000002428000986 */ /* 0x0001e4000c101d04 */
[----:B------:R-:W-:Y:S01]  /*3380*/  FADD.FTZ R114, R115, R112 ;  /* 0x0000007073727221 */ /* 0x000fe20000010000 */
[----:B------:R-:W-:-:S03]  /*3390*/  SEL R83, R117, R118, !P2 ;  /* 0x0000007675537207 */ /* 0x000fc60005000000 */
[----:B------:R-:W-:-:S04]  /*33a0*/  FADD.FTZ R114, R114, R51 ;  /* 0x0000003372727221 */ /* 0x000fc80000010000 */
[----:B------:R-:W-:-:S04]  /*33b0*/  FADD.FTZ R115, R114, R113 ;  /* 0x0000007172737221 */ /* 0x000fc80000010000 */
[----:B------:R-:W-:-:S04]  /*33c0*/  FADD.FTZ R116, R115, R42 ;  /* 0x0000002a73747221 */ /* 0x000fc80000010000 */
[----:B------:R-:W-:Y:S01]  /*33d0*/  FADD.FTZ R116, R116, R43 ;  /* 0x0000002b74747221 */ /* 0x000fe20000010000 */
[----:B0-----:R-:W-:Y:S06]  /*33e0*/  BRA.DIV UR6, `(.L_x_602) ;  /* 0x0000001206707947 */ /* 0x001fec000b800000 */
        /* <DEDUP_REMOVED lines=13> */
[----:B------:R-:W-:Y:S01]  /*34c0*/  FFMA.FTZ R114, R41, R41, RZ ;  /* 0x0000002929727223 */ /* 0x000fe200000100ff */
[----:B------:R-:W-:-:S03]  /*34d0*/  FADD.FTZ R41, -R40, R49 ;  /* 0x0000003128297221 */ /* 0x000fc60000010100 */
[----:B------:R-:W-:Y:S01]  /*34e0*/  FFMA.FTZ R116, R115, R115, R114 ;  /* 0x0000007373747223 */ /* 0x000fe20000010072 */
        /* <DEDUP_REMOVED lines=54> */
[C---:B------:R-:W-:Y:S01]  /*3850*/  FADD.FTZ R41, -R40.reuse, R42 ;  /* 0x0000002a28297221 */ /* 0x040fe20000010100 */
[----:B------:R-:W-:Y:S02]  /*3860*/  FADD.FTZ R116, -R40, R43 ;  /* 0x0000002b28747221 */ /* 0x000fe40000010100 */
[----:B------:R-:W-:-:S04]  /*3870*/  FFMA.FTZ R114, R114, R114, R115 ;  /* 0x0000007272727223 */ /* 0x000fc80000010073 */
[----:B------:R-:W-:-:S04]  /*3880*/  FFMA.FTZ R41, R41, R41, R114 ;  /* 0x0000002929297223 */ /* 0x000fc80000010072 */
        /* <DEDUP_REMOVED lines=10> */
.L_x_614:
[----:B------:R-:W2:Y:S01]  /*3930*/  S2R R114, SR_TID.X ;  /* 0x0000000000727919 */ /* 0x000ea20000002100 */
[----:B------:R-:W-:Y:S01]  /*3940*/  @!P3 MOV R118, 0x400 ;  /* 0x000004000076b802 */ /* 0x000fe20000000f00 */
[----:B------:R-:W-:Y:S02]  /*3950*/  @!P3 IMAD.IADD R117, R65, 0x1, R83 ;  /* 0x000000014175b824 */ /* 0x000fe400078e0253 */
[----:B-1----:R-:W-:Y:S01]  /*3960*/  FADD.FTZ R41, R116, R41 ;  /* 0x0000002974297221 */ /* 0x002fe20000010000 */
[----:B------:R-:W1:Y:S01]  /*3970*/  @!P3 S2R R115, SR_CgaCtaId ;  /* 0x000000000073b919 */ /* 0x000e620000008800 */
[----:B------:R-:W-:Y:S05]  /*3980*/  WARPSYNC.ALL ;  /* 0x0000000000007948 */ /* 0x000fea0003800000 */
[----:B--2---:R-:W-:-:S04]  /*3990*/  LOP3.LUT R119, R114, 0x1f, RZ, 0xc0, !PT ;  /* 0x0000001f72777812 */ /* 0x004fc800078ec0ff */
[----:B------:R-:W-:Y:S02]  /*39a0*/  ISETP.GT.U32.AND P4, PT, R119, 0x3, PT ;  /* 0x000000037700780c */ /* 0x000fe40003f84070 */
[----:B-1----:R-:W-:-:S04]  /*39b0*/  @!P3 LEA R118, R115, R118, 0x18 ;  /* 0x000000767376b211 */ /* 0x002fc800078ec0ff */
[----:B------:R-:W-:-:S05]  /*39c0*/  @!P3 LEA R117, R117, R118, 0x3 ;  /* 0x000000767575b211 */ /* 0x000fca00078e18ff */
[----:B------:R1:W-:Y:S02]  /*39d0*/  @!P3 STS.64 [R117], R40 ;  /* 0x000000287500b388 */ /* 0x0003e40000000a00 */
[----:B------:R-:W-:Y:S01]  /*39e0*/  @!P4 MOV R115, 0x400 ;  /* 0x000004000073c802 */ /* 0x000fe20000000f00 */
[----:B------:R-:W2:Y:S01]  /*39f0*/  @!P4 S2R R114, SR_CgaCtaId ;  /* 0x000000000072c919 */ /* 0x000ea20000008800 */
[----:B------:R-:W-:Y:S02]  /*3a00*/  @!P4 IADD3 R83, R119, R83, RZ ;  /* 0x000000537753c210 */ /* 0x000fe40007ffe0ff */
[----:B-1----:R-:W-:Y:S02]  /*3a10*/  CS2R R40, SRZ ;  /* 0x0000000000287805 */ /* 0x002fe4000001ff00 */
[----:B--2---:R-:W-:-:S05]  /*3a20*/  @!P4 LEA R114, R114, R115, 0x18 ;  /* 0x000000737272c211 */ /* 0x004fca00078ec0ff */
[----:B------:R-:W-:Y:S01]  /*3a30*/  @!P4 IMAD R120, R83, 0x8, R114 ;  /* 0x000000085378c824 */ /* 0x000fe200078e0272 */
[----:B------:R-:W-:Y:S01]  /*3a40*/  BAR.SYNC.DEFER_BLOCKING 0x0 ;  /* 0x0000000000007b1d */ /* 0x000fe20000010000 */
[----:B------:R-:W-:-:S06]  /*3a50*/  HFMA2.MMA R83, -RZ, RZ, 0, 0 ;  /* 0x00000000ff537435 */ /* 0x000fcc00000001ff */
[----:B------:R-:W-:-:S05]  /*3a60*/  @!P4 MOV R83, 0x400 ;  /* 0x000004000053c802 */ /* 0x000fca0000000f00 */
[----:B------:R-:W0:Y:S04]  /*3a70*/  SHFL.DOWN PT, R118, R83, 0x2, 0x1f ;  /* 0x08401f0053767f89 */ /* 0x000e2800000e0000 */
[----:B------:R-:W1:Y:S01]  /*3a80*/  @!P4 LDS.64 R40, [R120] ;  /* 0x000000007828c984 */ /* 0x000e620000000a00 */
[----:B0-----:R-:W-:Y:S01]  /*3a90*/  IMAD.IADD R116, R118, 0x1, R83 ;  /* 0x0000000176747824 */ /* 0x001fe200078e0253 */
[----:B------:R-:W-:Y:S02]  /*3aa0*/  I2FP.F32.S32 R118, R118 ;  /* 0x0000007600767245 */ /* 0x000fe40000201400 */
[----:B------:R-:W-:Y:S02]  /*3ab0*/  I2FP.F32.S32 R83, R83 ;  /* 0x0000005300537245 */ /* 0x000fe40000201400 */
[----:B------:R-:W-:Y:S01]  /*3ac0*/  I2FP.F32.S32 R115, R116 ;  /* 0x0000007400737245 */ /* 0x000fe20000201400 */
[----:B------:R-:W0:Y:S03]  /*3ad0*/  SHFL.DOWN PT, R114, R116, 0x1, 0x1f ;  /* 0x08201f0074727f89 */ /* 0x000e2600000e0000 */
[----:B------:R-:W2:Y:S01]  /*3ae0*/  MUFU.RCP R117, R115 ;  /* 0x0000007300757308 */ /* 0x000ea20000001000 */
[----:B-1----:R-:W1:Y:S01]  /*3af0*/  SHFL.DOWN PT, R125, R40, 0x2, 0x1f ;  /* 0x08401f00287d7f89 */ /* 0x002e6200000e0000 */
[----:B0-----:R-:W-:-:S03]  /*3b00*/  IADD3 R116, R116, R114, RZ ;  /* 0x0000007274747210 */ /* 0x001fc60007ffe0ff */
[----:B------:R-:W0:Y:S01]  /*3b10*/  SHFL.DOWN PT, R119, R41, 0x2, 0x1f ;  /* 0x08401f0029777f89 */ /* 0x000e2200000e0000 */
[----:B------:R-:W-:Y:S01]  /*3b20*/  I2FP.F32.S32 R114, R114 ;  /* 0x0000007200727245 */ /* 0x000fe20000201400 */
[C---:B-1----:R-:W-:Y:S01]  /*3b30*/  FMUL.FTZ R120, R125.reuse, R118 ;  /* 0x000000767d787220 */ /* 0x042fe20000410000 */
[----:B------:R-:W-:-:S03]  /*3b40*/  FADD.FTZ R125, -R125, R40 ;  /* 0x000000287d7d7221 */ /* 0x000fc60000010100 */
[----:B------:R-:W-:Y:S01]  /*3b50*/  FFMA.FTZ R120, R83, R40, R120 ;  /* 0x0000002853787223 */ /* 0x000fe20000010078 */
[----:B------:R-:W-:Y:S01]  /*3b60*/  FMUL.FTZ R125, R125, R125 ;  /* 0x0000007d7d7d7220 */ /* 0x000fe20000410000 */
[----:B0-----:R-:W-:Y:S01]  /*3b70*/  FADD.FTZ R119, R119, R41 ;  /* 0x0000002977777221 */ /* 0x001fe20000010000 */
[----:B------:R-:W-:Y:S01]  /*3b80*/  I2FP.F32.S32 R41, R116 ;  /* 0x0000007400297245 */ /* 0x000fe20000201400 */
[----:B--2---:R-:W-:Y:S01]  /*3b90*/  FMUL.FTZ R120, R117, R120 ;  /* 0x0000007875787220 */ /* 0x004fe20000410000 */
[----:B------:R-:W-:-:S04]  /*3ba0*/  FMUL.FTZ R125, R125, R83 ;  /* 0x000000537d7d7220 */ /* 0x000fc80000410000 */
[----:B------:R-:W0:Y:S01]  /*3bb0*/  SHFL.DOWN PT, R40, R120, 0x1, 0x1f ;  /* 0x08201f0078287f89 */ /* 0x000e2200000e0000 */
[----:B------:R-:W-:Y:S01]  /*3bc0*/  FMUL.FTZ R125, R125, R118 ;  /* 0x000000767d7d7220 */ /* 0x000fe20000410000 */
[----:B------:R-:W1:Y:S01]  /*3bd0*/  MUFU.RCP R41, R41 ;  /* 0x0000002900297308 */ /* 0x000e620000001000 */
[----:B------:R-:W2:Y:S02]  /*3be0*/  S2R R118, SR_TID.X ;  /* 0x0000000000767919 */ /* 0x000ea40000002100 */
[----:B------:R-:W-:-:S05]  /*3bf0*/  FFMA.FTZ R119, R117, R125, R119 ;  /* 0x0000007d75777223 */ /* 0x000fca0000010077 */
[----:B------:R-:W3:Y:S01]  /*3c00*/  SHFL.DOWN PT, R83, R119, 0x1, 0x1f ;  /* 0x08201f0077537f89 */ /* 0x000ee200000e0000 */
[----:B0-----:R-:W-:Y:S01]  /*3c10*/  FADD.FTZ R116, R120, -R40 ;  /* 0x8000002878747221 */ /* 0x001fe20000010000 */
[----:B------:R-:W-:-:S03]  /*3c20*/  FMUL.FTZ R40, R40, R114 ;  /* 0x0000007228287220 */ /* 0x000fc60000410000 */
[----:B------:R-:W-:Y:S01]  /*3c30*/  FMUL.FTZ R116, R116, R116 ;  /* 0x0000007474747220 */ /* 0x000fe20000410000 */
[----:B------:R-:W-:-:S03]  /*3c40*/  FFMA.FTZ R40, R115, R120, R40 ;  /* 0x0000007873287223 */ /* 0x000fc60000010028 */
[----:B------:R-:W-:Y:S02]  /*3c50*/  FMUL.FTZ R115, R115, R116 ;  /* 0x0000007473737220 */ /* 0x000fe40000410000 */
[----:B------:R-:W0:Y:S01]  /*3c60*/  LDC R116, c[0x0][0x2d8] ;  /* 0x0000b600ff747b82 */ /* 0x000e220000000800 */
[----:B--2---:R-:W-:Y:S01]  /*3c70*/  LOP3.LUT P3, RZ, R65, 0x1f, R118, 0xf8, !PT ;  /* 0x0000001f41ff7812 */ /* 0x004fe2000786f876 */
[----:B-1----:R-:W-:Y:S01]  /*3c80*/  FMUL.FTZ R118, R41, R40 ;  /* 0x0000002829767220 */ /* 0x002fe20000410000 */
[----:B---3--:R-:W-:Y:S01]  /*3c90*/  FADD.FTZ R40, R119, R83 ;  /* 0x0000005377287221 */ /* 0x008fe20000010000 */
[----:B------:R-:W-:-:S03]  /*3ca0*/  FMUL.FTZ R115, R115, R114 ;  /* 0x0000007273737220 */ /* 0x000fc60000410000 */
[----:B------:R-:W1:Y:S01]  /*3cb0*/  SHFL.IDX PT, R83, R118, RZ, 0x1f ;  /* 0x00001fff76537589 */ /* 0x000e6200000e0000 */
[----:B------:R-:W-:-:S06]  /*3cc0*/  FFMA.FTZ R117, R41, R115, R40 ;  /* 0x0000007329757223 */ /* 0x000fcc0000010028 */
[----:B------:R-:W0:Y:S01]  /*3cd0*/  SHFL.IDX PT, R117, R117, RZ, 0x1f ;  /* 0x00001fff75757589 */ /* 0x000e2200000e0000 */
[----:B------:R-:W2:Y:S01]  /*3ce0*/  @!P3 LDC.64 R40, c[0x0][0x250] ;  /* 0x00009400ff28bb82 */ /* 0x000ea20000000a00 */
[C---:B-1----:R-:W-:Y:S01]  /*3cf0*/  FMUL.FTZ R115, R83.reuse, R83 ;  /* 0x0000005353737220 */ /* 0x042fe20000410000 */
[----:B------:R-:W-:-:S04]  /*3d00*/  FSEL R114, R83, RZ, !P5 ;  /* 0x000000ff53727208 */ /* 0x000fc80006800000 */
[----:B------:R-:W-:Y:S01]  /*3d10*/  FSEL R115, R115, RZ, P5 ;  /* 0x000000ff73737208 */ /* 0x000fe20002800000 */
[----:B------:R-:W-:Y:S01]  /*3d20*/  FADD.FTZ R118, -R114, R47 ;  /* 0x0000002f72767221 */ /* 0x000fe20000010100 */
[----:B0-----:R-:W-:Y:S01]  /*3d30*/  FFMA.FTZ R116, R117, UR8, R116 ;  /* 0x0000000875747c23 */ /* 0x001fe20008010074 */
[----:B--2---:R-:W-:-:S04]  /*3d40*/  @!P3 IMAD.WIDE R40, R24, 0x4, R40 ;  /* 0x000000041828b825 */ /* 0x004fc800078e0228 */
[C---:B------:R-:W-:Y:S01]  /*3d50*/  FADD.FTZ R45, -R114.reuse, R45 ;  /* 0x0000002d722d7221 */ /* 0x040fe20000010100 */
[----:B------:R-:W-:Y:S01]  /*3d60*/  FADD.FTZ R72, -R114, R72 ;  /* 0x0000004872487221 */ /* 0x000fe20000010100 */
[----:B------:R-:W-:Y:S01]  /*3d70*/  FADD.FTZ R115, R116, R115 ;  /* 0x0000007374737221 */ /* 0x000fe20000010000 */
[C---:B------:R-:W-:Y:S01]  /*3d80*/  FADD.FTZ R116, -R114.reuse, R46 ;  /* 0x0000002e72747221 */ /* 0x040fe20000010100 */
[C---:B------:R-:W-:Y:S01]  /*3d90*/  FADD.FTZ R49, -R114.reuse, R49 ;  /* 0x0000003172317221 */ /* 0x040fe20000010100 */
[----:B------:R-:W0:Y:S01]  /*3da0*/  @!P3 LDC.64 R46, c[0x0][0x258] ;  /* 0x00009600ff2ebb82 */ /* 0x000e220000000a00 */
[C---:B------:R-:W-:Y:S01]  /*3db0*/  FADD.FTZ R74, -R114.reuse, R74 ;  /* 0x0000004a724a7221 */ /* 0x040fe20000010100 */
[C---:B------:R-:W-:Y:S01]  /*3dc0*/  FADD.FTZ R73, -R114.reuse, R73 ;  /* 0x0000004972497221 */ /* 0x040fe20000010100 */
[----:B------:R-:W1:Y:S01]  /*3dd0*/  MUFU.RSQ R115, R115 ;  /* 0x0000007300737308 */ /* 0x000e620000001400 */
[C---:B------:R-:W-:Y:S01]  /*3de0*/  FADD.FTZ R77, -R114.reuse, R77 ;  /* 0x0000004d724d7221 */ /* 0x040fe20000010100 */
        /* <DEDUP_REMOVED lines=23> */
[----:B------:R2:W-:Y:S01]  /*3f60*/  @!P3 STG.E desc[UR4][R40.64], R83 ;  /* 0x000000532800b986 */ /* 0x0005e2000c101904 */
[----:B------:R-:W-:Y:S01]  /*3f70*/  FADD.FTZ R114, -R114, R43 ;  /* 0x0000002b72727221 */ /* 0x000fe20000010100 */
[C---:B-1----:R-:W-:Y:S01]  /*3f80*/  FMUL.FTZ R72, R115.reuse, R72 ;  /* 0x0000004873487220 */ /* 0x042fe20000410000 */
        /* <DEDUP_REMOVED lines=9> */
[C---:B--2---:R-:W-:Y:S01]  /*4020*/  FMUL.FTZ R40, R115.reuse, R45 ;  /* 0x0000002d73287220 */ /* 0x044fe20000410000 */
[----:B------:R-:W-:Y:S01]  /*4030*/  FMUL.FTZ R45, R115, R79 ;  /* 0x0000004f732d7220 */ /* 0x000fe20000410000 */
[----:B------:R-:W-:Y:S01]  /*4040*/  FFMA.FTZ R41, R123, R49, R2 ;  /* 0x000000317b297223 */ /* 0x000fe20000010002 */
[----:B------:R-:W-:Y:S01]  /*4050*/  FFMA.FTZ R72, R122, R72, R25 ;  /* 0x000000487a487223 */ /* 0x000fe20000010019 */
[----:B------:R-:W-:Y:S01]  /*4060*/  FFMA.FTZ R40, R124, R40, R0 ;  /* 0x000000287c287223 */ /* 0x000fe20000010000 */
[----:B------:R-:W-:Y:S01]  /*4070*/  FFMA.FTZ R45, R108, R45, R52 ;  /* 0x0000002d6c2d7223 */ /* 0x000fe20000010034 */
[----:B------:R-:W-:Y:S01]  /*4080*/  LEA R50, P4, R44, UR10, 0x4 ;  /* 0x0000000a2c327c11 */ /* 0x000fe2000f8820ff */
[C---:B------:R-:W-:Y:S01]  /*4090*/  FMUL.FTZ R86, R115.reuse, R86 ;  /* 0x0000005673567220 */ /* 0x040fe20000410000 */
[----:B------:R-:W-:Y:S01]  /*40a0*/  FMUL.FTZ R88, R115, R88 ;  /* 0x0000005873587220 */ /* 0x000fe20000410000 */
[----:B0-----:R-:W-:Y:S01]  /*40b0*/  @!P3 IMAD.WIDE R46, R24, 0x4, R46 ;  /* 0x00000004182eb825 */ /* 0x001fe200078e022e */
[----:B------:R-:W-:-:S03]  /*40c0*/  F2FP.BF16.F32.PACK_AB R43, R45, R43 ;  /* 0x0000002b2d2b723e */ /* 0x000fc600000010ff */
[----:B------:R-:W-:Y:S01]  /*40d0*/  FMUL.FTZ R105, R115, R105 ;  /* 0x0000006973697220 */ /* 0x000fe20000410000 */
[----:B------:R-:W-:Y:S01]  /*40e0*/  F2FP.BF16.F32.PACK_AB R42, R77, R42 ;  /* 0x0000002a4d2a723e */ /* 0x000fe200000010ff */
[----:B------:R-:W-:Y:S01]  /*40f0*/  FMUL.FTZ R107, R115, R107 ;  /* 0x0000006b736b7220 */ /* 0x000fe20000410000 */
[----:B------:R-:W-:Y:S01]  /*4100*/  F2FP.BF16.F32.PACK_AB R41, R74, R41 ;  /* 0x000000294a29723e */ /* 0x000fe200000010ff */
[----:B------:R-:W-:Y:S01]  /*4110*/  FFMA.FTZ R86, R99, R86, R5 ;  /* 0x0000005663567223 */ /* 0x000fe20000010005 */
[----:B------:R-:W-:Y:S01]  /*4120*/  F2FP.BF16.F32.PACK_AB R40, R72, R40 ;  /* 0x000000284828723e */ /* 0x000fe200000010ff */
[----:B------:R-:W-:Y:S01]  /*4130*/  FFMA.FTZ R49, R98, R88, R53 ;  /* 0x0000005862317223 */ /* 0x000fe20000010035 */
[----:B------:R-:W-:Y:S01]  /*4140*/  LEA.HI.X R51, R44, UR11, RZ, 0x4, P4 ;  /* 0x0000000b2c337c11 */ /* 0x000fe2000a0f24ff */
[C---:B------:R-:W-:Y:S01]  /*4150*/  FMUL.FTZ R91, R115.reuse, R91 ;  /* 0x0000005b735b7220 */ /* 0x040fe20000410000 */
[C---:B------:R-:W-:Y:S01]  /*4160*/  FMUL.FTZ R93, R115.reuse, R93 ;  /* 0x0000005d735d7220 */ /* 0x040fe20000410000 */
[C---:B------:R-:W-:Y:S01]  /*4170*/  FMUL.FTZ R100, R115.reuse, R100 ;  /* 0x0000006473647220 */ /* 0x040fe20000410000 */
[----:B------:R-:W-:Y:S01]  /*4180*/  FMUL.FTZ R102, R115, R102 ;  /* 0x0000006673667220 */ /* 0x000fe20000410000 */
[----:B------:R0:W-:Y:S01]  /*4190*/  @!P3 STG.E desc[UR4][R46.64], R115 ;  /* 0x000000732e00b986 */ /* 0x0001e2000c101904 */
[----:B------:R-:W-:Y:S01]  /*41a0*/  FFMA.FTZ R105, R19, R105, R12 ;  /* 0x0000006913697223 */ /* 0x000fe2000001000c */
[C---:B------:R-:W-:Y:S01]  /*41b0*/  FMUL.FTZ R119, R115.reuse, R119 ;  /* 0x0000007773777220 */ /* 0x040fe20000410000 */
[----:B------:R-:W-:Y:S01]  /*41c0*/  FMUL.FTZ R44, R115, R113 ;  /* 0x00000071732c7220 */ /* 0x000fe20000410000 */
[----:B------:R1:W-:Y:S01]  /*41d0*/  STG.E.128 desc[UR4][R50.64], R40 ;  /* 0x0000002832007986 */ /* 0x0003e2000c101d04 */
[----:B------:R-:W-:Y:S01]  /*41e0*/  FFMA.FTZ R91, R85, R91, R8 ;  /* 0x0000005b555b7223 */ /* 0x000fe20000010008 */
[----:B------:R-:W-:Y:S01]  /*41f0*/  FFMA.FTZ R72, R84, R93, R56 ;  /* 0x0000005d54487223 */ /* 0x000fe20000010038 */
[C---:B------:R-:W-:Y:S01]  /*4200*/  FMUL.FTZ R87, R115.reuse, R87 ;  /* 0x0000005773577220 */ /* 0x040fe20000410000 */
[C---:B------:R-:W-:Y:S01]  /*4210*/  FMUL.FTZ R90, R115.reuse, R90 ;  /* 0x0000005a735a7220 */ /* 0x040fe20000410000 */
[C---:B------:R-:W-:Y:S01]  /*4220*/  FMUL.FTZ R89, R115.reuse, R89 ;  /* 0x0000005973597220 */ /* 0x040fe20000410000 */
[C---:B------:R-:W-:Y:S01]  /*4230*/  FMUL.FTZ R92, R115.reuse, R92 ;  /* 0x0000005c735c7220 */ /* 0x040fe20000410000 */
[C---:B------:R-:W-:Y:S01]  /*4240*/  FMUL.FTZ R103, R115.reuse, R103 ;  /* 0x0000006773677220 */ /* 0x040fe20000410000 */
[----:B0-----:R-:W-:Y:S01]  /*4250*/  FFMA.FTZ R46, R68, R107, R60 ;  /* 0x0000006b442e7223 */ /* 0x001fe2000001003c */
[C---:B------:R-:W-:Y:S01]  /*4260*/  FMUL.FTZ R106, R115.reuse, R106 ;  /* 0x0000006a736a7220 */ /* 0x040fe20000410000 */
[----:B------:R-:W-:Y:S01]  /*4270*/  FFMA.FTZ R100, R82, R100, R9 ;  /* 0x0000006452647223 */ /* 0x000fe20000010009 */
[C---:B------:R-:W-:Y:S01]  /*4280*/  FMUL.FTZ R101, R115.reuse, R101 ;  /* 0x0000006573657220 */ /* 0x040fe20000410000 */
[C---:B------:R-:W-:Y:S01]  /*4290*/  FMUL.FTZ R104, R115.reuse, R104 ;  /* 0x0000006873687220 */ /* 0x040fe20000410000 */
[C---:B------:R-:W-:Y:S01]  /*42a0*/  FMUL.FTZ R120, R115.reuse, R120 ;  /* 0x0000007873787220 */ /* 0x040fe20000410000 */
[C---:B------:R-:W-:Y:S01]  /*42b0*/  FMUL.FTZ R45, R115.reuse, R114 ;  /* 0x00000072732d7220 */ /* 0x040fe20000410000 */
[C---:B------:R-:W-:Y:S01]  /*42c0*/  FMUL.FTZ R116, R115.reuse, R116 ;  /* 0x0000007473747220 */ /* 0x040fe20000410000 */
[C---:B------:R-:W-:Y:S01]  /*42d0*/  FMUL.FTZ R117, R115.reuse, R117 ;  /* 0x0000007573757220 */ /* 0x040fe20000410000 */
[----:B------:R-:W-:Y:S01]  /*42e0*/  FMUL.FTZ R118, R115, R118 ;  /* 0x0000007673767220 */ /* 0x000fe20000410000 */
[----:B-1----:R-:W-:Y:S01]  /*42f0*/  F2FP.BF16.F32.PACK_AB R40, R49, R86 ;  /* 0x000000563128723e */ /* 0x002fe200000010ff */
[----:B------:R-:W-:Y:S01]  /*4300*/  FFMA.FTZ R49, R80, R102, R57 ;  /* 0x0000006650317223 */ /* 0x000fe20000010039 */
[----:B------:R-:W-:Y:S01]  /*4310*/  FMUL.FTZ R112, R115, R112 ;  /* 0x0000007073707220 */ /* 0x000fe20000410000 */
[----:B------:R-:W-:Y:S01]  /*4320*/  F2FP.BF16.F32.PACK_AB R47, R46, R105 ;  /* 0x000000692e2f723e */ /* 0x000fe200000010ff */
[----:B------:R-:W-:Y:S01]  /*4330*/  FFMA.FTZ R50, R22, R119, R15 ;  /* 0x0000007716327223 */ /* 0x000fe2000001000f */
[----:B------:R-:W-:Y:S01]  /*4340*/  FFMA.FTZ R73, R71, R44, R63 ;  /* 0x0000002c47497223 */ /* 0x000fe2000001003f */
[----:B------:R-:W-:Y:S01]  /*4350*/  FFMA.FTZ R87, R97, R87, R6 ;  /* 0x0000005761577223 */ /* 0x000fe20000010006 */
[----:B------:R-:W-:Y:S01]  /*4360*/  FFMA.FTZ R89, R95, R89, R7 ;  /* 0x000000595f597223 */ /* 0x000fe20000010007 */
[----:B------:R-:W-:Y:S01]  /*4370*/  FFMA.FTZ R92, R94, R92, R55 ;  /* 0x0000005c5e5c7223 */ /* 0x000fe20000010037 */
        /* <DEDUP_REMOVED lines=10> */
[----:B------:R-:W-:Y:S01]  /*4420*/  LEA R72, P3, R48, UR10, 0x4 ;  /* 0x0000000a30487c11 */ /* 0x000fe2000f8620ff */
[----:B------:R-:W-:Y:S01]  /*4430*/  FFMA.FTZ R112, R70, R112, R62 ;  /* 0x0000007046707223 */ /* 0x000fe2000001003e */
[----:B------:R-:W-:Y:S01]  /*4440*/  LEA R74, P4, R75, UR10, 0x4 ;  /* 0x0000000a4b4a7c11 */ /* 0x000fe2000f8820ff */
[----:B------:R-:W-:Y:S01]  /*4450*/  FFMA.FTZ R116, R20, R116, R13 ;  /* 0x0000007414747223 */ /* 0x000fe2000001000d */
[----:B------:R-:W-:Y:S01]  /*4460*/  FFMA.FTZ R117, R69, R117, R61 ;  /* 0x0000007545757223 */ /* 0x000fe2000001003d */
[----:B------:R-:W-:-:S02]  /*4470*/  LEA R76, P6, R81, UR10, 0x4 ;  /* 0x0000000a514c7c11 */ /* 0x000fc4000f8c20ff */
[----:B------:R-:W-:Y:S02]  /*4480*/  F2FP.BF16.F32.PACK_AB R50, R73, R50 ;  /* 0x000000324932723e */ /* 0x000fe400000010ff */
[----:B------:R-:W-:Y:S02]  /*4490*/  F2FP.BF16.F32.PACK_AB R42, R92, R89 ;  /* 0x000000595c2a723e */ /* 0x000fe400000010ff */
[----:B------:R-:W-:Y:S02]  /*44a0*/  F2FP.BF16.F32.PACK_AB R41, R90, R87 ;  /* 0x000000575a29723e */ /* 0x000fe400000010ff */
[----:B------:R-:W-:Y:S02]  /*44b0*/  F2FP.BF16.F32.PACK_AB R46, R51, R46 ;  /* 0x0000002e332e723e */ /* 0x000fe400000010ff */
[----:B------:R-:W-:Y:S02]  /*44c0*/  LEA.HI.X R73, R48, UR11, RZ, 0x4, P3 ;  /* 0x0000000b30497c11 */ /* 0x000fe400098f24ff */
[----:B------:R-:W-:-:S02]  /*44d0*/  F2FP.BF16.F32.PACK_AB R45, R104, R101 ;  /* 0x00000065682d723e */ /* 0x000fc400000010ff */
[----:B------:R-:W-:Y:S01]  /*44e0*/  F2FP.BF16.F32.PACK_AB R51, R77, R120 ;  /* 0x000000784d33723e */ /* 0x000fe200000010ff */
[----:B------:R0:W-:Y:S01]  /*44f0*/  STG.E.128 desc[UR4][R72.64], R40 ;  /* 0x0000002848007986 */ /* 0x0001e2000c101d04 */
[----:B------:R-:W-:Y:S02]  /*4500*/  LEA.HI.X R75, R75, UR11, RZ, 0x4, P4 ;  /* 0x0000000b4b4b7c11 */ /* 0x000fe4000a0f24ff */
[----:B------:R-:W-:Y:S02]  /*4510*/  F2FP.BF16.F32.PACK_AB R49, R112, R49 ;  /* 0x000000317031723e */ /* 0x000fe400000010ff */
[----:B------:R-:W-:Y:S01]  /*4520*/  F2FP.BF16.F32.PACK_AB R48, R117, R116 ;  /* 0x000000747530723e */ /* 0x000fe200000010ff */
[----:B------:R0:W-:Y:S01]  /*4530*/  STG.E.128 desc[UR4][R74.64], R44 ;  /* 0x0000002c4a007986 */ /* 0x0001e2000c101d04 */
[----:B------:R-:W-:Y:S02]  /*4540*/  LEA.HI.X R77, R81, UR11, RZ, 0x4, P6 ;  /* 0x0000000b514d7c11 */ /* 0x000fe4000b0f24ff */
[----:B------:R-:W-:-:S02]  /*4550*/  IADD3 R24, R24, UR12, RZ ;  /* 0x0000000c18187c10 */ /* 0x000fc4000fffe0ff */
[----:B------:R-:W-:Y:S01]  /*4560*/  SEL R83, RZ, 0x1, P2 ;  /* 0x00000001ff537807 */ /* 0x000fe20001000000 */
[----:B------:R0:W-:Y:S01]  /*4570*/  STG.E.128 desc[UR4][R76.64], R48 ;  /* 0x000000304c007986 */ /* 0x0001e2000c101d04 */
[----:B------:R-:W-:-:S13]  /*4580*/  ISETP.GE.AND P3, PT, R24, UR13, PT ;  /* 0x0000000d18007c0c */ /* 0x000fda000bf66270 */
[----:B------:R-:W-:Y:S05]  /*4590*/  @!P3 BRA `(.L_x_603) ;  /* 0xffffffc000f4b947 */ /* 0x000fea000383ffff */
[----:B------:R-:W-:Y:S05]  /*45a0*/  EXIT ;  /* 0x000000000000794d */ /* 0x000fea0003800000 */
.L_x_602:
[----:B------:R-:W-:Y:S01]  /*45b0*/  HFMA2.MMA R117, -RZ, RZ, 0, 5.9604644775390625e-08 ;  /* 0x00000001ff757435 */ /* 0x000fe200000001ff */
[----:B------:R-:W-:Y:S01]  /*45c0*/  IMAD.MOV.U32 R120, RZ, RZ, R116 ;  /* 0x000000ffff787224 */ /* 0x000fe200078e0074 */
[----:B------:R-:W-:Y:S01]  /*45d0*/  MOV R115, 0x1f ;  /* 0x0000001f00737802 */ /* 0x000fe20000000f00 */
[----:B------:R-:W-:-:S08]  /*45e0*/  IMAD.MOV.U32 R114, RZ, RZ, -0x1 ;  /* 0xffffffffff727424 */ /* 0x000fd000078e00ff */
[----:B-----5:R-:W-:Y:S05]  /*45f0*/  WARPSYNC.COLLECTIVE R114, `(.L_x_604) ;  /* 0x0000000072087348 */ /* 0x020fea0003c00000 */
[----:B------:R0:W1:Y:S02]  /*4600*/  SHFL.BFLY P4, R118, R120, R117, R115 ;  /* 0x0c00007578767389 */ /* 0x0000640000080073 */
[----:B01---5:R-:W-:Y:S01]  /*4610*/  ENDCOLLECTIVE ;  /* 0x000000000000791b */ /* 0x023fe20003800000 */
.L_x_604:
[----:B------:R-:W-:Y:S01]  /*4620*/  HFMA2.MMA R117, -RZ, RZ, 0, 1.1920928955078125e-07 ;  /* 0x00000002ff757435 */ /* 0x000fe200000001ff */
[----:B------:R-:W-:-:S05]  /*4630*/  FADD.FTZ R119, R116, R118 ;  /* 0x0000007674777221 */ /* 0x000fca0000010000 */
[----:B------:R-:W-:-:S07]  /*4640*/  MOV R120, R119 ;  /* 0x0000007700787202 */ /* 0x000fce0000000f00 */
[----:B------:R-:W-:Y:S05]  /*4650*/  WARPSYNC.COLLECTIVE R114, `(.L_x_605) ;  /* 0x0000000072087348 */ /* 0x000fea0003c00000 */
[----:B------:R0:W1:Y:S02]  /*4660*/  SHFL.BFLY P4, R118, R120, R117, R115 ;  /* 0x0c00007578767389 */ /* 0x0000640000080073 */
[----:B01----:R-:W-:Y:S01]  /*4670*/  ENDCOLLECTIVE ;  /* 0x000000000000791b */ /* 0x003fe20003800000 */
.L_x_605:
[----:B------:R-:W-:Y:S02]  /*4680*/  IMAD.MOV.U32 R117, RZ, RZ, 0x4 ;  /* 0x00000004ff757424 */ /* 0x000fe400078e00ff */
[----:B------:R-:W-:-:S07]  /*4690*/  FADD.FTZ R120, R119, R118 ;  /* 0x0000007677787221 */ /* 0x000fce0000010000 */
[----:B------:R-:W-:Y:S05]  /*46a0*/  WARPSYNC.COLLECTIVE R114, `(.L_x_606) ;  /* 0x0000000072087348 */ /* 0x000fea0003c00000 */
[----:B------:R0:W1:Y:S02]  /*46b0*/  SHFL.BFLY P4, R118, R120, R117, R115 ;  /* 0x0c00007578767389 */ /* 0x0000640000080073 */
[----:B01----:R-:W-:Y:S01]  /*46c0*/  ENDCOLLECTIVE ;  /* 0x000000000000791b */ /* 0x003fe20003800000 */
.L_x_606:
[----:B------:R-:W-:Y:S01]  /*46d0*/  HFMA2.MMA R117, -RZ, RZ, 0, 4.76837158203125e-07 ;  /* 0x00000008ff757435 */ /* 0x000fe200000001ff */
[----:B------:R-:W-:-:S05]  /*46e0*/  FADD.FTZ R125, R120, R118 ;  /* 0x00000076787d7221 */ /* 0x000fca0000010000 */
[----:B------:R-:W-:-:S07]  /*46f0*/  MOV R120, R125 ;  /* 0x0000007d00787202 */ /* 0x000fce0000000f00 */
[----:B------:R-:W-:Y:S05]  /*4700*/  WARPSYNC.COLLECTIVE R114, `(.L_x_607) ;  /* 0x0000000072087348 */ /* 0x000fea0003c00000 */
[----:B------:R0:W1:Y:S02]  /*4710*/  SHFL.BFLY P4, R118, R120, R117, R115 ;  /* 0x0c00007578767389 */ /* 0x0000640000080073 */
[----:B01----:R-:W-:Y:S01]  /*4720*/  ENDCOLLECTIVE ;  /* 0x000000000000791b */ /* 0x003fe20003800000 */
.L_x_607:
[----:B------:R-:W-:Y:S01]  /*4730*/  MOV R117, 0x10 ;  /* 0x0000001000757802 */ /* 0x000fe20000000f00 */
[----:B------:R-:W-:-:S04]  /*4740*/  FADD.FTZ R125, R125, R118 ;  /* 0x000000767d7d7221 */ /* 0x000fc80000010000 */
[----:B------:R-:W-:-:S07]  /*4750*/  IMAD.MOV.U32 R120, RZ, RZ, R125 ;  /* 0x000000ffff787224 */ /* 0x000fce00078e007d */
[----:B------:R-:W-:Y:S05]  /*4760*/  WARPSYNC.COLLECTIVE R114, `(.L_x_608) ;  /* 0x0000000072087348 */ /* 0x000fea0003c00000 */
[----:B------:R0:W1:Y:S02]  /*4770*/  SHFL.BFLY P4, R118, R120, R117, R115 ;  /* 0x0c00007578767389 */ /* 0x0000640000080073 */
[----:B01----:R-:W-:Y:S01]  /*4780*/  ENDCOLLECTIVE ;  /* 0x000000000000791b */ /* 0x003fe20003800000 */
.L_x_608:
[----:B------:R-:W-:Y:S02]  /*4790*/  IMAD.MOV.U32 R117, RZ, RZ, 0x1 ;  /* 0x00000001ff757424 */ /* 0x000fe400078e00ff */
[----:B------:R-:W-:-:S04]  /*47a0*/  FADD.FTZ R40, R125, R118 ;  /* 0x000000767d287221 */ /* 0x000fc80000010000 */
[----:B------:R-:W-:-:S04]  /*47b0*/  FMUL.FTZ R40, R40, 0.0009765625 ;  /* 0x3a80000028287820 */ /* 0x000fc80000410000 */
[C---:B------:R-:W-:Y:S01]  /*47c0*/  FADD.FTZ R41, -R40.reuse, R45 ;  /* 0x0000002d28297221 */ /* 0x040fe20000010100 */
[C---:B------:R-:W-:Y:S01]  /*47d0*/  FADD.FTZ R119, -R40.reuse, R72 ;  /* 0x0000004828777221 */ /* 0x040fe20000010100 */
[C---:B------:R-:W-:Y:S02]  /*47e0*/  FADD.FTZ R114, -R40.reuse, R77 ;  /* 0x0000004d28727221 */ /* 0x040fe40000010100 */
[----:B------:R-:W-:Y:S01]  /*47f0*/  FFMA.FTZ R116, R41, R41, RZ ;  /* 0x0000002929747223 */ /* 0x000fe200000100ff */
[----:B------:R-:W-:-:S03]  /*4800*/  FADD.FTZ R41, -R40, R49 ;  /* 0x0000003128297221 */ /* 0x000fc60000010100 */
[----:B------:R-:W-:Y:S01]  /*4810*/  FFMA.FTZ R118, R119, R119, R116 ;  /* 0x0000007777767223 */ /* 0x000fe20000010074 */
[----:B------:R-:W-:-:S03]  /*4820*/  FADD.FTZ R116, -R40, R74 ;  /* 0x0000004a28747221 */ /* 0x000fc60000010100 */
[----:B------:R-:W-:Y:S01]  /*4830*/  FFMA.FTZ R119, R41, R41, R118 ;  /* 0x0000002929777223 */ /* 0x000fe20000010076 */
[----:B------:R-:W-:-:S03]  /*4840*/  FADD.FTZ R41, -R40, R73 ;  /* 0x0000004928297221 */ /* 0x000fc60000010100 */
[----:B------:R-:W-:-:S04]  /*4850*/  FFMA.FTZ R116, R116, R116, R119 ;  /* 0x0000007474747223 */ /* 0x000fc80000010077 */
        /* <DEDUP_REMOVED lines=51> */
[----:B------:R-:W-:Y:S01]  /*4b90*/  FFMA.FTZ R114, R114, R114, R115 ;  /* 0x0000007272727223 */ /* 0x000fe20000010073 */
[----:B------:R-:W-:-:S03]  /*4ba0*/  HFMA2.MMA R115, -RZ, RZ, 0, 1.847743988037109375e-06 ;  /* 0x0000001fff737435 */ /* 0x000fc600000001ff */
[----:B------:R-:W-:Y:S01]  /*4bb0*/  FFMA.FTZ R41, R41, R41, R114 ;  /* 0x0000002929297223 */ /* 0x000fe20000010072 */
[----:B------:R-:W-:-:S03]  /*4bc0*/  MOV R114, 0xffffffff ;  /* 0xffffffff00727802 */ /* 0x000fc60000000f00 */
[----:B------:R-:W-:-:S05]  /*4bd0*/  FFMA.FTZ R41, R116, R116, R41 ;  /* 0x0000007474297223 */ /* 0x000fca0000010029 */
[----:B------:R-:W-:-:S07]  /*4be0*/  MOV R120, R41 ;  /* 0x0000002900787202 */ /* 0x000fce0000000f00 */
[----:B------:R-:W-:Y:S05]  /*4bf0*/  WARPSYNC.COLLECTIVE R114, `(.L_x_609) ;  /* 0x0000000072087348 */ /* 0x000fea0003c00000 */
[----:B------:R0:W1:Y:S02]  /*4c00*/  SHFL.BFLY P4, R118, R120, R117, R115 ;  /* 0x0c00007578767389 */ /* 0x0000640000080073 */
[----:B01----:R-:W-:Y:S01]  /*4c10*/  ENDCOLLECTIVE ;  /* 0x000000000000791b */ /* 0x003fe20003800000 */
.L_x_609:
[----:B------:R-:W-:Y:S01]  /*4c20*/  HFMA2.MMA R117, -RZ, RZ, 0, 1.1920928955078125e-07 ;  /* 0x00000002ff757435 */ /* 0x000fe200000001ff */
[----:B------:R-:W-:-:S04]  /*4c30*/  FADD.FTZ R41, R41, R118 ;  /* 0x0000007629297221 */ /* 0x000fc80000010000 */
[----:B------:R-:W-:-:S07]  /*4c40*/  IMAD.MOV.U32 R120, RZ, RZ, R41 ;  /* 0x000000ffff787224 */ /* 0x000fce00078e0029 */
[----:B------:R-:W-:Y:S05]  /*4c50*/  WARPSYNC.COLLECTIVE R114, `(.L_x_610) ;  /* 0x0000000072087348 */ /* 0x000fea0003c00000 */
[----:B------:R0:W1:Y:S02]  /*4c60*/  SHFL.BFLY P4, R118, R120, R117, R115 ;  /* 0x0c00007578767389 */ /* 0x0000640000080073 */
[----:B01----:R-:W-:Y:S01]  /*4c70*/  ENDCOLLECTIVE ;  /* 0x000000000000791b */ /* 0x003fe20003800000 */
.L_x_610:
[----:B------:R-:W-:Y:S02]  /*4c80*/  IMAD.MOV.U32 R117, RZ, RZ, 0x4 ;  /* 0x00000004ff757424 */ /* 0x000fe400078e00ff */
[----:B------:R-:W-:-:S05]  /*4c90*/  FADD.FTZ R41, R41, R118 ;  /* 0x0000007629297221 */ /* 0x000fca0000010000 */
[----:B------:R-:W-:-:S07]  /*4ca0*/  MOV R120, R41 ;  /* 0x0000002900787202 */ /* 0x000fce0000000f00 */
[----:B------:R-:W-:Y:S05]  /*4cb0*/  WARPSYNC.COLLECTIVE R114, `(.L_x_611) ;  /* 0x0000000072087348 */ /* 0x000fea0003c00000 */
[----:B------:R0:W1:Y:S02]  /*4cc0*/  SHFL.BFLY P4, R118, R120, R117, R115 ;  /* 0x0c00007578767389 */ /* 0x0000640000080073 */
[----:B01----:R-:W-:Y:S01]  /*4cd0*/  ENDCOLLECTIVE ;  /* 0x000000000000791b */ /* 0x003fe20003800000 */
.L_x_611:
[----:B------:R-:W-:Y:S01]  /*4ce0*/  HFMA2.MMA R117, -RZ, RZ, 0, 4.76837158203125e-07 ;  /* 0x00000008ff757435 */ /* 0x000fe200000001ff */
[----:B------:R-:W-:-:S05]  /*4cf0*/  FADD.FTZ R41, R41, R118 ;  /* 0x0000007629297221 */ /* 0x000fca0000010000 */
[----:B------:R-:W-:-:S07]  /*4d00*/  MOV R120, R41 ;  /* 0x0000002900787202 */ /* 0x000fce0000000f00 */
[----:B------:R-:W-:Y:S05]  /*4d10*/  WARPSYNC.COLLECTIVE R114, `(.L_x_612) ;  /* 0x0000000072087348 */ /* 0x000fea0003c00000 */
[----:B------:R0:W1:Y:S02]  /*4d20*/  SHFL.BFLY P4, R118, R120, R117, R115 ;  /* 0x0c00007578767389 */ /* 0x0000640000080073 */
[----:B01----:R-:W-:Y:S01]  /*4d30*/  ENDCOLLECTIVE ;  /* 0x000000000000791b */ /* 0x003fe20003800000 */
.L_x_612:
[----:B------:R-:W-:Y:S01]  /*4d40*/  MOV R117, 0x10 ;  /* 0x0000001000757802 */ /* 0x000fe20000000f00 */
[----:B------:R-:W-:-:S04]  /*4d50*/  FADD.FTZ R116, R41, R118 ;  /* 0x0000007629747221 */ /* 0x000fc80000010000 */
[----:B------:R-:W-:-:S07]  /*4d60*/  IMAD.MOV.U32 R120, RZ, RZ, R116 ;  /* 0x000000ffff787224 */ /* 0x000fce00078e0074 */
[----:B------:R-:W-:Y:S05]  /*4d70*/  WARPSYNC.COLLECTIVE R114, `(.L_x_613) ;  /* 0x0000000072087348 */ /* 0x000fea0003c00000 */
[----:B------:R0:W1:Y:S02]  /*4d80*/  SHFL.BFLY P4, R118, R120, R117, R115 ;  /* 0x0c00007578767389 */ /* 0x0000640000080073 */
[----:B01----:R-:W-:Y:S01]  /*4d90*/  ENDCOLLECTIVE ;  /* 0x000000000000791b */ /* 0x003fe20003800000 */
.L_x_613:
[----:B------:R-:W-:Y:S01]  /*4da0*/  MOV R41, R118 ;  /* 0x0000007600297202 */ /* 0x000fe20000000f00 */
[----:B------:R-:W-:Y:S06]  /*4db0*/  BRA `(.L_x_614) ;  /* 0xffffffe800dc7947 */ /* 0x000fec000383ffff */
.L_x_615:
        /* <DEDUP_REMOVED lines=12> */
.L_x_27023:


//--------------------- .text._ZN10layer_norm31ln_parallel_residual_fwd_kernelINS_13Kernel_traitsI13__nv_bfloat16S2_S2_S2_fjLj4096ELj1ELj1ELj4ELj16ENS_18Kernel_traits_baseILj4096ES2_S2_S2_S2_fjLj128EEEEELb1ELb0ELb0EEEvNS_9FwdParamsE --------------------------
	.section	.text._ZN10layer_norm31ln_parallel_residual_fwd_kernelINS_13Kernel_traitsI13__nv_bfloat16S2_S2_S2_fjLj4096ELj1ELj1ELj4ELj16ENS_18Kernel_traits_baseILj4096ES2_S2_S2_S2_fjLj128EEEEELb1ELb0ELb0EEEvNS_9FwdParamsE,"ax",@progbits
	.align	128
        .global         _ZN10layer_norm31ln_parallel_residual_fwd_kernelINS_13Kernel_traitsI13__nv_bfloat16S2_S2_S2_fjLj4096ELj1ELj1ELj4ELj16ENS_18Kernel_traits_baseILj4096ES2_S2_S2_S2_fjLj128EEEEELb1ELb0ELb0EEEvNS_9FwdParamsE
        .type           _ZN10layer_norm31ln_parallel_residual_fwd_kernelINS_13Kernel_traitsI13__nv_bfloat16S2_S2_S2_fjLj4096ELj1ELj1ELj4ELj16ENS_18Kernel_traits_baseILj4096ES2_S2_S2_S2_fjLj128EEEEELb1ELb0ELb0EEEvNS_9FwdParamsE,@function
        .size           _ZN10layer_norm31ln_parallel_residual_fwd_kernelINS_13Kernel_traitsI13__nv_bfloat16S2_S2_S2_fjLj4096ELj1ELj1ELj4ELj16ENS_18Kernel_traits_baseILj4096ES2_S2_S2_S2_fjLj128EEEEELb1ELb0ELb0EEEvNS_9FwdParamsE,(.L_x_27024 - _ZN10layer_norm31ln_parallel_residual_fwd_kernelINS_13Kernel_traitsI13__nv_bfloat16S2_S2_S2_fjLj4096ELj1ELj1ELj4ELj16ENS_18Kernel_traits_baseILj4096ES2_S2_S2_S2_fjLj128EEEEELb1ELb0ELb0EEEvNS_9FwdParamsE)
        .other          _ZN10layer_norm31ln_parallel_residual_fwd_kernelINS_13Kernel_traitsI13__nv_bfloat16S2_S2_S2_fjLj4096ELj1ELj1ELj4ELj16ENS_18Kernel_traits_baseILj4096ES2_S2_S2_S2_fjLj128EEEEELb1ELb0ELb0EEEvNS_9FwdParamsE,@"STO_CUDA_ENTRY STV_DEFAULT"
_ZN10layer_norm31ln_parallel_residual_fwd_kernelINS_13Kernel_traitsI13__nv_bfloat16S2_S2_S2_fjLj4096ELj1ELj1ELj4ELj16ENS_18Kernel_traits_baseILj4096ES2_S2_S2_S2_fjLj128EEEEELb1ELb0ELb0EEEvNS_9FwdParamsE:
.text._ZN10layer_norm31ln_parallel_residual_fwd_kernelINS_13Kernel_traitsI13__nv_bfloat16S2_S2_S2_fjLj4096ELj1ELj1ELj4ELj16ENS_18Kernel_traits_baseILj4096ES2_S2_S2_S2_fjLj128EEEEELb1ELb0ELb0EEEvNS_9FwdParamsE:
[----:B------:R-:W-:Y:S08]  /*0000*/  LDC R1, c[0x0][0x28] ;  /* 0x00000a00ff017b82 */ /* 0x000ff00000000800 */
[----:B------:R-:W0:Y:S01]  /*0010*/  LDC R90, c[0x0][0x2e8] ;  /* 0x0000ba00ff5a7b82 */ /* 0x000e220000000800 */
[----:B------:R-:W-:Y:S01]  /*0020*/  ULDC.U8 UR4, c[0x0][0x2f4] ;  /* 0x0000bd0000047ab9 */ /* 0x000fe20000000000 */
[----:B------:R-:W-:Y:S01]  /*0030*/  ULDC.64 UR6, c[0x0][0x208] ;  /* 0x0000820000067ab9 */ /* 0x000fe20000000a00 */
[----:B------:R-:W-:Y:S01]  /*0040*/  ISETP.NE.AND P0, PT, RZ, UR4, PT ;  /* 0x00000004ff007c0c */ /* 0x000fe2000bf05270 */
[----:B------:R-:W-:-:S02]  /*0050*/  ULDC.64 UR4, c[0x0][0x2e0] ;  /* 0x0000b80000047ab9 */ /* 0x000fc40000000a00 */
[----:B------:R-:W-:Y:S02]  /*0060*/  IMAD.U32 R2, RZ, RZ, UR4 ;  /* 0x00000004ff027e24 */ /* 0x000fe4000f8e00ff */
[----:B------:R-:W1:Y:S01]  /*0070*/  LDC R91, c[0x0][0x2ec] ;  /* 0x0000bb00ff5b7b82 */ /* 0x000e620000000800 */
[----:B------:R-:W-:-:S07]  /*0080*/  IMAD.U32 R3, RZ, RZ, UR5 ;  /* 0x00000005ff037e24 */ /* 0x000fce000f8e00ff */
[----:B------:R-:W2:Y:S01]  /*0090*/  @P0 LDG.E.64 R2, desc[UR6][R2.64] ;  /* 0x0000000602020981 */ /* 0x000ea2000c1e1b00 */
[----:B------:R-:W3:Y:S01]  /*00a0*/  @P0 LDC R7, c[0x0][0x2f0] ;  /* 0x0000bc00ff070b82 */ /* 0x000ee20000000800 */
[----:B0-----:R-:W-:Y:S01]  /*00b0*/  @P0 IMAD.MOV.U32 R4, RZ, RZ, R90 ;  /* 0x000000ffff040224 */ /* 0x001fe200078e005a */
[----:B------:R-:W0:Y:S06]  /*00c0*/  S2R R56, SR_TID.X ;  /* 0x0000000000387919 */ /* 0x000e2c0000002100 */
[----:B------:R-:W0:Y:S01]  /*00d0*/  S2UR UR26, SR_CTAID.X ;  /* 0x00000000001a79c3 */ /* 0x000e220000002500 */
[----:B-1----:R-:W-:-:S07]  /*00e0*/  @P0 MOV R5, R91 ;  /* 0x0000005b00050202 */ /* 0x002fce0000000f00 */
[----:B------:R-:W0:Y:S01]  /*00f0*/  LDC R55, c[0x0][RZ] ;  /* 0x00000000ff377b82 */ /* 0x000e220000000800 */
[----:B------:R-:W3:Y:S07]  /*0100*/  @P0 LDG.E.64 R4, desc[UR6][R4.64] ;  /* 0x0000000604040981 */ /* 0x000eee000c1e1b00 */
[----:B------:R-:W1:Y:S01]  /*0110*/  LDC R11, c[0x0][0x218] ;  /* 0x00008600ff0b7b82 */ /* 0x000e620000000800 */
[----:B0-----:R-:W-:Y:S01]  /*0120*/  IMAD R55, R55, UR26, R56 ;  /* 0x0000001a37377c24 */ /* 0x001fe2000f8e0238 */
[----:B------:R-:W-:-:S05]  /*0130*/  LOP3.LUT R52, R56, 0x7f, RZ, 0xc0, !PT ;  /* 0x0000007f38347812 */ /* 0x000fca00078ec0ff */
[----:B------:R-:W-:Y:S01]  /*0140*/  IMAD.MOV.U32 R23, RZ, RZ, R52 ;  /* 0x000000ffff177224 */ /* 0x000fe200078e0034 */
[----:B-1----:R-:W-:-:S04]  /*0150*/  SHF.R.S32.HI R88, RZ, 0x1f, R11 ;  /* 0x0000001fff587819 */ /* 0x002fc8000001140b */
[----:B------:R-:W-:Y:S02]  /*0160*/  LOP3.LUT R51, R23, 0x7f, RZ, 0x3c, !PT ;  /* 0x0000007f17337812 */ /* 0x000fe400078e3cff */
[----:B------:R-:W-:-:S04]  /*0170*/  LEA.HI R88, R88, R11, RZ, 0x3 ;  /* 0x0000000b58587211 */ /* 0x000fc800078f18ff */
[----:B------:R-:W-:-:S04]  /*0180*/  LEA.HI.SX32 R51, R88, R51, 0x1d ;  /* 0x0000003358337211 */ /* 0x000fc800078feaff */
[C---:B------:R-:W-:Y:S02]  /*0190*/  LOP3.LUT P2, RZ, R51.reuse, 0xffffff80, RZ, 0xc0, !PT ;  /* 0xffffff8033ff7812 */ /* 0x040fe4000784c0ff */
[C---:B------:R-:W-:Y:S02]  /*01a0*/  ISETP.GE.U32.AND P5, PT, R51.reuse, 0x100, PT ;  /* 0x000001003300780c */ /* 0x040fe40003fa6070 */
[----:B------:R-:W-:Y:S02]  /*01b0*/  LOP3.LUT R0, R0, 0xffffffdf, RZ, 0xc0, !PT ;  /* 0xffffffdf00007812 */ /* 0x000fe400078ec0ff */
[----:B------:R-:W-:-:S07]  /*01c0*/  ISETP.GE.U32.AND P4, PT, R51, 0x180, PT ;  /* 0x000001803300780c */ /* 0x000fce0003f86070 */
[----:B------:R-:W-:-:S04]  /*01d0*/  @P2 LOP3.LUT R0, R0, 0x20, RZ, 0xfc, !PT ;  /* 0x0000002000002812 */ /* 0x000fc800078efcff */
[----:B------:R-:W-:-:S04]  /*01e0*/  LOP3.LUT R0, R0, 0xfffffeff, RZ, 0xc0, !PT ;  /* 0xfffffeff00007812 */ /* 0x000fc800078ec0ff */
[----:B------:R-:W-:Y:S02]  /*01f0*/  @P5 LOP3.LUT R0, R0, 0x100, RZ, 0xfc, !PT ;  /* 0x0000010000005812 */ /* 0x000fe400078efcff */
[----:B------:R-:W-:Y:S02]  /*0200*/  ISETP.GE.U32.AND P3, PT, R51, 0x200, PT ;  /* 0x000002003300780c */ /* 0x000fe40003f66070 */
[----:B------:R-:W-:-:S04]  /*0210*/  LOP3.LUT R0, R0, 0xffffff7f, RZ, 0xc0, !PT ;  /* 0xffffff7f00007812 */ /* 0x000fc800078ec0ff */
[----:B------:R-:W-:Y:S01]  /*0220*/  @P4 LOP3.LUT R0, R0, 0x80, RZ, 0xfc, !PT ;  /* 0x0000008000004812 */ /* 0x000fe200078efcff */
[----:B------:R-:W-:Y:S01]  /*0230*/  BSSY B0, `(.L_x_616) ;  /* 0x0000062000007945 */ /* 0x000fe20003800000 */
[----:B------:R-:W-:Y:S02]  /*0240*/  LEA.HI R50, R56, UR26, RZ, 0x19 ;  /* 0x0000001a38327c11 */ /* 0x000fe4000f8fc8ff */
[----:B------:R-:W-:-:S04]  /*0250*/  LOP3.LUT R0, R0, 0xffffffbf, RZ, 0xc0, !PT ;  /* 0xffffffbf00007812 */ /* 0x000fc800078ec0ff */
[----:B------:R-:W-:Y:S02]  /*0260*/  @P3 LOP3.LUT R0, R0, 0x40, RZ, 0xfc, !PT ;  /* 0x0000004000003812 */ /* 0x000fe400078efcff */
[----:B--2---:R-:W-:Y:S02]  /*0270*/  @P0 R2UR UR4, R2 ;  /* 0x00000000020402ca */ /* 0x004fe400000e0000 */
[----:B------:R-:W-:Y:S02]  /*0280*/  @P0 R2UR UR5, R3 ;  /* 0x00000000030502ca */ /* 0x000fe400000e0000 */
[----:B---3--:R-:W-:-:S05]  /*0290*/  @P0 IADD3 R90, P1, R4, R7, RZ ;  /* 0x00000007045a0210 */ /* 0x008fca0007f3e0ff */
[----:B------:R-:W-:Y:S02]  /*02a0*/  @P0 IMAD.X R91, RZ, RZ, R5, P1 ;  /* 0x000000ffff5b0224 */ /* 0x000fe400008e0605 */
[----:B------:R-:W-:-:S03]  /*02b0*/  IMAD.WIDE.U32 R4, R55, -0x326172a9, RZ ;  /* 0xcd9e8d5737047825 */ /* 0x000fc600078e00ff */
[--C-:B------:R-:W-:Y:S02]  /*02c0*/  SHF.R.U64 R54, R90, 0x2, R91.reuse ;  /* 0x000000025a367819 */ /* 0x100fe4000000125b */
[----:B------:R-:W-:-:S03]  /*02d0*/  SHF.R.U32.HI R53, RZ, 0x2, R91 ;  /* 0x00000002ff357819 */ /* 0x000fc6000001165b */
[----:B------:R-:W-:Y:S01]  /*02e0*/  IMAD.WIDE.U32 R2, R54, -0x2daee0ad, RZ ;  /* 0xd2511f5336027825 */ /* 0x000fe200078e00ff */
[----:B------:R-:W-:Y:S01]  /*02f0*/  LOP3.LUT R6, R5, UR4, R53, 0x96, !PT ;  /* 0x0000000405067c12 */ /* 0x000fe2000f8e9635 */
[----:B------:R-:W-:-:S03]  /*0300*/  UIADD3 UR9, UR5, -0x4498517b, URZ ;  /* 0xbb67ae8505097890 */ /* 0x000fc6000fffe03f */
[----:B------:R-:W-:Y:S01]  /*0310*/  LOP3.LUT R8, R3, UR5, RZ, 0x3c, !PT ;  /* 0x0000000503087c12 */ /* 0x000fe2000f8e3cff */
[----:B------:R-:W-:Y:S01]  /*0320*/  IMAD.WIDE.U32 R6, R6, -0x2daee0ad, RZ ;  /* 0xd2511f5306067825 */ /* 0x000fe200078e00ff */
[----:B------:R-:W-:-:S03]  /*0330*/  UIADD3 UR8, UR4, -0x61c88647, URZ ;  /* 0x9e3779b904087890 */ /* 0x000fc6000fffe03f */
[----:B------:R-:W-:Y:S01]  /*0340*/  IMAD.WIDE.U32 R8, R8, -0x326172a9, RZ ;  /* 0xcd9e8d5708087825 */ /* 0x000fe200078e00ff */
[----:B------:R-:W-:Y:S01]  /*0350*/  LOP3.LUT R5, R7, UR9, R2, 0x96, !PT ;  /* 0x0000000907057c12 */ /* 0x000fe2000f8e9602 */
[----:B------:R-:W-:-:S03]  /*0360*/  UIADD3 UR10, UR4, 0x3c6ef372, URZ ;  /* 0x3c6ef372040a7890 */ /* 0x000fc6000fffe03f */
[----:B------:R-:W-:Y:S01]  /*0370*/  LOP3.LUT R2, R9, UR8, R4, 0x96, !PT ;  /* 0x0000000809027c12 */ /* 0x000fe2000f8e9604 */
[----:B------:R-:W-:Y:S01]  /*0380*/  IMAD.WIDE.U32 R4, R5, -0x326172a9, RZ ;  /* 0xcd9e8d5705047825 */ /* 0x000fe200078e00ff */
[----:B------:R-:W-:-:S03]  /*0390*/  UIADD3 UR11, UR5, 0x76cf5d0a, URZ ;  /* 0x76cf5d0a050b7890 */ /* 0x000fc6000fffe03f */
[----:B------:R-:W-:Y:S01]  /*03a0*/  IMAD.WIDE.U32 R2, R2, -0x2daee0ad, RZ ;  /* 0xd2511f5302027825 */ /* 0x000fe200078e00ff */
[----:B------:R-:W-:Y:S01]  /*03b0*/  LOP3.LUT R7, R5, UR10, R8, 0x96, !PT ;  /* 0x0000000a05077c12 */ /* 0x000fe2000f8e9608 */
[----:B------:R-:W-:-:S03]  /*03c0*/  UIADD3 UR13, UR5, 0x32370b8f, URZ ;  /* 0x32370b8f050d7890 */ /* 0x000fc6000fffe03f */
[----:B------:R-:W-:Y:S01]  /*03d0*/  LOP3.LUT R8, R3, UR11, R6, 0x96, !PT ;  /* 0x0000000b03087c12 */ /* 0x000fe2000f8e9606 */
[----:B------:R-:W-:Y:S01]  /*03e0*/  IMAD.WIDE.U32 R6, R7, -0x2daee0ad, RZ ;  /* 0xd2511f5307067825 */ /* 0x000fe200078e00ff */
[----:B------:R-:W-:-:S03]  /*03f0*/  UIADD3 UR12, UR4, -0x255992d5, URZ ;  /* 0xdaa66d2b040c7890 */ /* 0x000fc6000fffe03f */
        /* <DEDUP_REMOVED lines=8> */
[----:B------:R-:W-:-:S03]  /*0480*/  UIADD3 UR17, UR5, -0x56f99767, URZ ;  /* 0xa906689905117890 */ /* 0x000fc6000fffe03f */
[----:B------:R-:W-:Y:S01]  /*0490*/  LOP3.LUT R8, R3, UR15, R6, 0x96, !PT ;  /* 0x0000000f03087c12 */ /* 0x000fe2000f8e9606 */
[----:B------:R-:W-:Y:S01]  /*04a0*/  IMAD.WIDE.U32 R6, R7, -0x2daee0ad, RZ ;  /* 0xd2511f5307067825 */ /* 0x000fe200078e00ff */
[----:B------:R-:W-:-:S03]  /*04b0*/  UIADD3 UR16, UR4, 0x1715609d, URZ ;  /* 0x1715609d04107890 */ /* 0x000fc6000fffe03f */
        /* <DEDUP_REMOVED lines=14> */
[----:B------:R-:W-:-:S03]  /*05a0*/  UIADD3 UR22, UR4, -0xe443238, URZ ;  /* 0xf1bbcdc804167890 */ /* 0x000fc6000fffe03f */
[----:B------:R-:W-:Y:S01]  /*05b0*/  LOP3.LUT R89, R141, UR21, R4, 0x96, !PT ;  /* 0x000000158d597c12 */ /* 0x000fe2000f8e9604 */
[----:B------:R-:W-:Y:S01]  /*05c0*/  IMAD.HI.U32 R3, R87, -0x326172a9, RZ ;  /* 0xcd9e8d5757037827 */ /* 0x000fe200078e00ff */
[----:B------:R-:W-:Y:S02]  /*05d0*/  UIADD3 UR23, UR5, -0x24c28bd8, URZ ;  /* 0xdb3d742805177890 */ /* 0x000fe4000fffe03f */
[----:B------:R-:W-:Y:S02]  /*05e0*/  UIADD3 UR24, UR4, -0x700cb87f, URZ ;  /* 0x8ff3478104187890 */ /* 0x000fe4000fffe03f */
[----:B------:R-:W-:Y:S01]  /*05f0*/  UIADD3 UR25, UR5, -0x695add53, URZ ;  /* 0x96a522ad05197890 */ /* 0x000fe2000fffe03f */
[----:B------:R-:W-:Y:S01]  /*0600*/  LOP3.LUT R140, R3, UR22, R140, 0x96, !PT ;  /* 0x00000016038c7c12 */ /* 0x000fe2000f8e968c */
[----:B------:R-:W-:Y:S01]  /*0610*/  IMAD.HI.U32 R49, R89, -0x2daee0ad, RZ ;  /* 0xd2511f5359317827 */ /* 0x000fe200078e00ff */
[----:B------:R-:W-:Y:S09]  /*0620*/  @!P2 BRA `(.L_x_617) ;  /* 0x000000000088a947 */ /* 0x000ff20003800000 */
        /* <DEDUP_REMOVED lines=34> */
.L_x_617:
[----:B------:R-:W-:Y:S05]  /*0850*/  BSYNC B0 ;  /* 0x0000000000007941 */ /* 0x000fea0003800000 */
.L_x_616:
        /* <DEDUP_REMOVED lines=17> */
[C---:B------:R-:W-:Y:S02]  /*0970*/  IADD3.X R33, R5.reuse, UR27, RZ, P2, !PT ;  /* 0x0000001b05217c10 */ /* 0x040fe400097fe4ff */
        /* <DEDUP_REMOVED lines=18> */
.L_x_619:
[----:B------:R-:W-:Y:S05]  /*0aa0*/  BSYNC B0 ;  /* 0x0000000000007941 */ /* 0x000fea0003800000 */
.L_x_618:
        /* <DEDUP_REMOVED lines=36> */
.L_x_621:
[----:B------:R-:W-:Y:S05]  /*0cf0*/  BSYNC B0 ;  /* 0x0000000000007941 */ /* 0x000fea0003800000 */
.L_x_620:
[----:B------:R-:W-:Y:S04]  /*0d00*/  BSSY B0, `(.L_x_622) ;  /* 0x000001b000007945 */ /* 0x000fe80003800000 */
[----:B------:R-:W-:Y:S05]  /*0d10*/  @!P3 BRA `(.L_x_623) ;  /* 0x000000000064b947 */ /* 0x000fea0003800000 */
[----:B------:R-:W-:Y:S01]  /*0d20*/  ULDC.64 UR26, c[0x0][0x2c8] ;  /* 0x0000b200001a7ab9 */ /* 0x000fe20000000a00 */
[----:B------:R-:W-:Y:S01]  /*0d30*/  ULDC.64 UR28, c[0x0][0x2d0] ;  /* 0x0000b400001c7ab9 */ /* 0x000fe20000000a00 */
[----:B------:R-:W-:Y:S01]  /*0d40*/  ISETP.NE.U32.AND P0, PT, RZ, UR26, PT ;  /* 0x0000001aff007c0c */ /* 0x000fe2000bf05070 */
[----:B------:R-:W0:Y:S01]  /*0d50*/  LDC.64 R64, c[0x0][0x260] ;  /* 0x00009800ff407b82 */ /* 0x000e220000000a00 */
[----:B------:R-:W-:Y:S02]  /*0d60*/  ISETP.NE.U32.AND P1, PT, RZ, UR28, PT ;  /* 0x0000001cff007c0c */ /* 0x000fe4000bf25070 */
[----:B------:R-:W-:Y:S02]  /*0d70*/  ISETP.NE.AND.EX P0, PT, RZ, UR27, PT, P0 ;  /* 0x0000001bff007c0c */ /* 0x000fe4000bf05300 */
[----:B------:R-:W-:Y:S02]  /*0d80*/  ISETP.NE.AND.EX P1, PT, RZ, UR29, PT, P1 ;  /* 0x0000001dff007c0c */ /* 0x000fe4000bf25310 */
[----:B------:R-:W-:-:S02]  /*0d90*/  SHF.L.U32 R60, R23, 0x4, RZ ;  /* 0x00000004173c7819 */ /* 0x000fc400000006ff */
[----:B------:R-:W-:-:S07]  /*0da0*/  SHF.R.U32.HI R22, RZ, 0x1c, R23 ;  /* 0x0000001cff167819 */ /* 0x000fce0000011617 */
        /* <DEDUP_REMOVED lines=16> */
.L_x_623:
[----:B------:R-:W-:Y:S05]  /*0eb0*/  BSYNC B0 ;  /* 0x0000000000007941 */ /* 0x000fea0003800000 */
.L_x_622:
[----:B------:R-:W-:Y:S01]  /*0ec0*/  ULDC UR26, c[0x0][0x214] ;  /* 0x00008500001a7ab9 */ /* 0x000fe20000000800 */
[----:B------:R-:W-:Y:S02]  /*0ed0*/  LOP3.LUT R142, R49, UR23, R20, 0x96, !PT ;  /* 0x00000017318e7c12 */ /* 0x000fe4000f8e9614 */
[----:B------:R-:W-:-:S13]  /*0ee0*/  ISETP.GE.AND P0, PT, R50, UR26, PT ;  /* 0x0000001a32007c0c */ /* 0x000fda000bf06270 */
[----:B------:R-:W-:Y:S05]  /*0ef0*/  @P0 EXIT ;  /* 0x000000000000094d */ /* 0x000fea0003800000 */
[----:B------:R-:W-:Y:S01]  /*0f00*/  IMAD.U32 R48, R44, 0x10000, RZ ;  /* 0x000100002c307824 */ /* 0x000fe200078e00ff */
[----:B-----5:R-:W-:Y:S01]  /*0f10*/  PRMT R135, R17, 0x7632, R135 ;  /* 0x0000763211877816 */ /* 0x020fe20000000087 */
        /* <DEDUP_REMOVED lines=25> */
[----:B------:R-:W-:Y:S01]  /*10b0*/  SHF.R.S32.HI R60, RZ, 0x3, R88 ;  /* 0x00000003ff3c7819 */ /* 0x000fe20000011458 */
        /* <DEDUP_REMOVED lines=9> */
[----:B------:R-:W-:Y:S01]  /*1150*/  SHF.L.U32 R84, R63, 0x10, RZ ;  /* 0x000000103f547819 */ /* 0x000fe200000006ff */
[----:B------:R-:W-:Y:S01]  /*1160*/  IMAD.SHL.U32 R63, R56, 0x20, RZ ;  /* 0x00000020383f7824 */ /* 0x000fe200078e00ff */
        /* <DEDUP_REMOVED lines=9> */
[----:B------:R-:W-:Y:S01]  /*1200*/  IMAD.U32 R86, R68, 0x10000, RZ ;  /* 0x0001000044567824 */ /* 0x000fe200078e00ff */
[----:B------:R-:W-:Y:S01]  /*1210*/  LOP3.LUT R62, R56, 0x60, RZ, 0xc0, !PT ;  /* 0x00000060383e7812 */ /* 0x000fe200078ec0ff */
[----:B------:R-:W-:Y:S01]  /*1220*/  IMAD.U32 R33, R29, 0x10000, RZ ;  /* 0x000100001d217824 */ /* 0x000fe200078e00ff */
[----:B------:R-:W-:Y:S01]  /*1230*/  LOP3.LUT R61, R60, 0x7f, RZ, 0xc0, !PT ;  /* 0x0000007f3c3d7812 */ /* 0x000fe200078ec0ff */
[----:B------:R-:W-:Y:S01]  /*1240*/  IMAD R89, R89, -0x2daee0ad, RZ ;  /* 0xd2511f5359597824 */ /* 0x000fe200078e02ff */
[----:B------:R-:W-:Y:S01]  /*1250*/  PRMT R113, R64, 0x7632, R113 ;  /* 0x0000763240717816 */ /* 0x000fe20000000071 */
[----:B------:R-:W-:Y:S01]  /*1260*/  IMAD R87, R87, -0x326172a9, RZ ;  /* 0xcd9e8d5757577824 */ /* 0x000fe200078e02ff */
[----:B------:R-:W-:Y:S01]  /*1270*/  LOP3.LUT R64, R63, 0x3e0, RZ, 0xc0, !PT ;  /* 0x000003e03f407812 */ /* 0x000fe200078ec0ff */
[----:B------:R-:W-:Y:S01]  /*1280*/  IMAD.U32 R29, R25, 0x10000, RZ ;  /* 0x00010000191d7824 */ /* 0x000fe200078e00ff */
[C---:B------:R-:W-:Y:S01]  /*1290*/  VIADDMNMX R62, R61.reuse, -R62, RZ, !PT ;  /* 0x8000003e3d3e7246 */ /* 0x040fe200078001ff */
[----:B------:R-:W-:Y:S01]  /*12a0*/  IMAD.U32 R25, R16, 0x10000, RZ ;  /* 0x0001000010197824 */ /* 0x000fe200078e00ff */
[----:B------:R-:W-:Y:S01]  /*12b0*/  SHF.R.U32.HI R60, RZ, 0x2, R60 ;  /* 0x00000002ff3c7819 */ /* 0x000fe2000001163c */
[----:B------:R-:W-:Y:S01]  /*12c0*/  IMAD.U32 R21, R12, 0x10000, RZ ;  /* 0x000100000c157824 */ /* 0x000fe200078e00ff */
[----:B------:R-:W-:Y:S01]  /*12d0*/  VIADDMNMX R64, R61, -R64, RZ, !PT ;  /* 0x800000403d407246 */ /* 0x000fe200078001ff */
[----:B------:R-:W-:Y:S01]  /*12e0*/  IMAD.U32 R20, R13, 0x10000, RZ ;  /* 0x000100000d147824 */ /* 0x000fe200078e00ff */
[----:B------:R-:W-:Y:S01]  /*12f0*/  LOP3.LUT R61, R60, 0x3fffffe0, RZ, 0xc0, !PT ;  /* 0x3fffffe03c3d7812 */ /* 0x000fe200078ec0ff */
[----:B------:R-:W-:Y:S01]  /*1300*/  HFMA2.MMA R170, -RZ, RZ, 0, 5.9604644775390625e-08 ;  /* 0x00000001ffaa7435 */ /* 0x000fe200000001ff */
[----:B------:R-:W-:Y:S01]  /*1310*/  VIMNMX R62, R62, 0x20, PT ;  /* 0x000000203e3e7848 */ /* 0x000fe20003fe0100 */
[----:B------:R-:W-:Y:S01]  /*1320*/  IMAD.U32 R3, R78, 0x10000, RZ ;  /* 0x000100004e037824 */ /* 0x000fe200078e00ff */
[----:B------:R-:W-:Y:S01]  /*1330*/  VIMNMX R64, R64, 0x20, PT ;  /* 0x0000002040407848 */ /* 0x000fe20003fe0100 */
[----:B------:R-:W-:Y:S01]  /*1340*/  IMAD.U32 R46, R46, 0x10000, RZ ;  /* 0x000100002e2e7824 */ /* 0x000fe200078e00ff */
[----:B------:R-:W-:Y:S01]  /*1350*/  PRMT R104, R66, 0x7632, R104 ;  /* 0x0000763242687816 */ /* 0x000fe20000000068 */
[----:B------:R-:W-:Y:S01]  /*1360*/  IMAD.IADD R62, R62, 0x1, R61 ;  /* 0x000000013e3e7824 */ /* 0x000fe200078e023d */
[----:B------:R-:W-:Y:S01]  /*1370*/  PRMT R110, R68, 0x7632, R110 ;  /* 0x00007632446e7816 */ /* 0x000fe2000000006e */
[----:B------:R-:W-:Y:S01]  /*1380*/  IMAD.HI.U32 R68, R142, -0x326172a9, RZ ;  /* 0xcd9e8d578e447827 */ /* 0x000fe200078e00ff */
[----:B------:R-:W-:Y:S01]  /*1390*/  PRMT R137, R16, 0x7632, R137 ;  /* 0x0000763210897816 */ /* 0x000fe20000000089 */
[----:B------:R-:W-:Y:S01]  /*13a0*/  ULDC.U8 UR32, c[0x0][0x2a0] ;  /* 0x0000a80000207ab9 */ /* 0x000fe20000000000 */
[----:B------:R-:W-:Y:S01]  /*13b0*/  SHF.L.U32 R62, R62, 0x3, RZ ;  /* 0x000000033e3e7819 */ /* 0x000fe200000006ff */
[----:B------:R-:W-:Y:S01]  /*13c0*/  IMAD.HI.U32 R66, R140, -0x2daee0ad, RZ ;  /* 0xd2511f538c427827 */ /* 0x000fe200078e00ff */
[----:B------:R-:W-:Y:S01]  /*13d0*/  PRMT R136, R12, 0x7632, R136 ;  /* 0x000076320c887816 */ /* 0x000fe20000000088 */
[----:B------:R-:W-:Y:S01]  /*13e0*/  ULDC UR38, c[0x0][0x218] ;  /* 0x0000860000267ab9 */ /* 0x000fe20000000800 */
[----:B------:R-:W-:Y:S01]  /*13f0*/  I2FP.F32.U32 R62, R62 ;  /* 0x0000003e003e7245 */ /* 0x000fe20000201000 */
[----:B------:R-:W-:Y:S01]  /*1400*/  IMAD.IADD R64, R61, 0x1, R64 ;  /* 0x000000013d407824 */ /* 0x000fe200078e0240 */
[----:B------:R-:W-:Y:S01]  /*1410*/  PRMT R134, R13, 0x7632, R134 ;  /* 0x000076320d867816 */ /* 0x000fe20000000086 */
[----:B------:R-:W-:Y:S01]  /*1420*/  IMAD.U32 R16, R9, 0x10000, RZ ;  /* 0x0001000009107824 */ /* 0x000fe200078e00ff */
[----:B------:R0:W1:Y:S01]  /*1430*/  MUFU.RCP R105, R62 ;  /* 0x0000003e00697308 */ /* 0x0000620000001000 */
[C---:B------:R-:W-:Y:S01]  /*1440*/  PRMT R128, R4.reuse, 0x7632, R128 ;  /* 0x0000763204807816 */ /* 0x040fe20000000080 */
[----:B------:R-:W-:Y:S01]  /*1450*/  IMAD.U32 R13, R4, 0x10000, RZ ;  /* 0x00010000040d7824 */ /* 0x000fe200078e00ff */
[C---:B------:R-:W-:Y:S01]  /*1460*/  PRMT R126, R5.reuse, 0x7632, R126 ;  /* 0x00007632057e7816 */ /* 0x040fe2000000007e */
[----:B------:R-:W-:Y:S01]  /*1470*/  IMAD.U32 R12, R5, 0x10000, RZ ;  /* 0x00010000050c7824 */ /* 0x000fe200078e00ff */
[----:B------:R-:W-:Y:S01]  /*1480*/  PRMT R121, R80, 0x7632, R121 ;  /* 0x0000763250797816 */ /* 0x000fe20000000079 */
[C---:B------:R-:W-:Y:S01]  /*1490*/  IMAD.U32 R5, R76.reuse, 0x10000, RZ ;  /* 0x000100004c057824 */ /* 0x040fe200078e00ff */
[----:B------:R-:W-:Y:S01]  /*14a0*/  PRMT R120, R76, 0x7632, R120 ;  /* 0x000076324c787816 */ /* 0x000fe20000000078 */
[C---:B------:R-:W-:Y:S01]  /*14b0*/  IMAD.U32 R4, R77.reuse, 0x10000, RZ ;  /* 0x000100004d047824 */ /* 0x040fe200078e00ff */
        /* <DEDUP_REMOVED lines=46> */
[----:B------:R-:W-:Y:S01]  /*17a0*/  LOP3.LUT R167, R68, UR24, R87, 0x96, !PT ;  /* 0x0000001844a77c12 */ /* 0x000fe2000f8e9657 */
[----:B------:R-:W-:Y:S01]  /*17b0*/  IMAD.U32 R147, R147, 0x10000, RZ ;  /* 0x0001000093937824 */ /* 0x000fe200078e00ff */
[----:B------:R-:W-:Y:S01]  /*17c0*/  LOP3.LUT R165, R66, UR25, R89, 0x96, !PT ;  /* 0x0000001942a57c12 */ /* 0x000fe2000f8e9659 */
[----:B------:R-:W-:Y:S01]  /*17d0*/  IMAD.U32 R145, R145, 0x10000, RZ ;  /* 0x0001000091917824 */ /* 0x000fe200078e00ff */
[----:B------:R-:W-:Y:S01]  /*17e0*/  LOP3.LUT R163, R90, 0x3, RZ, 0xc0, !PT ;  /* 0x000000035aa37812 */ /* 0x000fe200078ec0ff */
        /* <DEDUP_REMOVED lines=10> */
[----:B------:R-:W-:Y:S01]  /*1890*/  IMAD R142, R142, -0x326172a9, RZ ;  /* 0xcd9e8d578e8e7824 */ /* 0x000fe200078e02ff */
[----:B------:R-:W-:Y:S01]  /*18a0*/  SHF.L.U32 R146, R146, 0x10, RZ ;  /* 0x0000001092927819 */ /* 0x000fe200000006ff */
[----:B------:R-:W-:Y:S01]  /*18b0*/  IMAD R140, R140, -0x2daee0ad, RZ ;  /* 0xd2511f538c8c7824 */ /* 0x000fe200078e02ff */
[----:B------:R-:W-:Y:S01]  /*18c0*/  SHF.L.U32 R135, R135, 0x10, RZ ;  /* 0x0000001087877819 */ /* 0x000fe200000006ff */
[----:B------:R-:W-:Y:S01]  /*18d0*/  IMAD.MOV.U32 R138, RZ, RZ, RZ ;  /* 0x000000ffff8a7224 */ /* 0x000fe200078e00ff */
        /* <DEDUP_REMOVED lines=16> */
[----:B------:R-:W-:Y:S01]  /*19e0*/  ULDC UR33, c[0x0][0x290] ;  /* 0x0000a40000217ab9 */ /* 0x000fe20000000800 */
[----:B------:R-:W-:Y:S01]  /*19f0*/  IMAD.U32 R126, R126, 0x10000, RZ ;  /* 0x000100007e7e7824 */ /* 0x000fe200078e00ff */
[----:B------:R-:W-:Y:S01]  /*1a00*/  ULDC.64 UR26, c[0x0][0x230] ;  /* 0x00008c00001a7ab9 */ /* 0x000fe20000000a00 */
[----:B------:R-:W-:Y:S01]  /*1a10*/  IMAD.U32 R125, R125, 0x10000, RZ ;  /* 0x000100007d7d7824 */ /* 0x000fe200078e00ff */
[----:B------:R-:W-:Y:S01]  /*1a20*/  ULDC.64 UR28, c[0x0][0x238] ;  /* 0x00008e00001c7ab9 */ /* 0x000fe20000000a00 */
[----:B------:R-:W-:Y:S01]  /*1a30*/  IMAD.U32 R124, R124, 0x10000, RZ ;  /* 0x000100007c7c7824 */ /* 0x000fe200078e00ff */
[----:B------:R-:W-:Y:S01]  /*1a40*/  ULDC.64 UR30, c[0x0][0x240] ;  /* 0x00009000001e7ab9 */ /* 0x000fe20000000a00 */
[----:B------:R-:W-:Y:S01]  /*1a50*/  IMAD.U32 R122, R122, 0x10000, RZ ;  /* 0x000100007a7a7824 */ /* 0x000fe200078e00ff */
[----:B------:R-:W-:Y:S01]  /*1a60*/  UISETP.NE.AND UP0, UPT, UR32, URZ, UPT ;  /* 0x0000003f2000728c */ /* 0x000fe2000bf05270 */
[----:B------:R-:W-:Y:S01]  /*1a70*/  IMAD.U32 R121, R121, 0x10000, RZ ;  /* 0x0001000079797824 */ /* 0x000fe200078e00ff */
[----:B------:R-:W-:Y:S01]  /*1a80*/  ULDC.64 UR34, c[0x0][0x248] ;  /* 0x0000920000227ab9 */ /* 0x000fe20000000a00 */
[----:B------:R-:W-:Y:S01]  /*1a90*/  IMAD.U32 R120, R120, 0x10000, RZ ;  /* 0x0001000078787824 */ /* 0x000fe200078e00ff */
[----:B------:R-:W-:Y:S01]  /*1aa0*/  ULDC.64 UR36, c[0x0][0x210] ;  /* 0x0000840000247ab9 */ /* 0x000fe20000000a00 */
[----:B------:R-:W-:-:S02]  /*1ab0*/  IMAD.U32 R118, R118, 0x10000, RZ ;  /* 0x0001000076767824 */ /* 0x000fc400078e00ff */
[----:B------:R-:W-:Y:S02]  /*1ac0*/  IMAD.U32 R117, R117, 0x10000, RZ ;  /* 0x0001000075757824 */ /* 0x000fe400078e00ff */
[----:B------:R-:W-:Y:S02]  /*1ad0*/  IMAD.U32 R116, R116, 0x10000, RZ ;  /* 0x0001000074747824 */ /* 0x000fe400078e00ff */
[----:B------:R-:W-:Y:S02]  /*1ae0*/  IMAD.U32 R114, R114, 0x10000, RZ ;  /* 0x0001000072727824 */ /* 0x000fe400078e00ff */
[----:B------:R-:W-:Y:S02]  /*1af0*/  IMAD.U32 R113, R113, 0x10000, RZ ;  /* 0x0001000071717824 */ /* 0x000fe400078e00ff */
[----:B------:R-:W-:Y:S02]  /*1b00*/  IMAD.U32 R112, R112, 0x10000, RZ ;  /* 0x0001000070707824 */ /* 0x000fe400078e00ff */
        /* <DEDUP_REMOVED lines=11> */
[----:B01----:R-:W-:-:S07]  /*1bc0*/  IMAD.SHL.U32 R96, R64, 0x8, RZ ;  /* 0x0000000840607824 */ /* 0x003fce00078e00ff */
.L_x_1156:
[----:B-1234-:R-:W-:Y:S01]  /*1bd0*/  IMAD R68, R50, UR38, RZ ;  /* 0x0000002632447c24 */ /* 0x01efe2000f8e02ff */
[----:B------:R-:W-:Y:S01]  /*1be0*/  LOP3.LUT P0, RZ, R0, 0x20, RZ, 0xc0, !PT ;  /* 0x0000002000ff7812 */ /* 0x000fe2000780c0ff */
[----:B------:R-:W-:Y:S03]  /*1bf0*/  BSSY B0, `(.L_x_624) ;  /* 0x00005e2000007945 */ /* 0x000fe60003800000 */
[----:B------:R-:W-:-:S04]  /*1c00*/  SHF.R.S32.HI R69, RZ, 0x1f, R68 ;  /* 0x0000001fff457819 */ /* 0x000fc80000011444 */
[----:B------:R-:W-:-:S04]  /*1c10*/  LEA.HI R69, R69, R68, RZ, 0x3 ;  /* 0x0000004445457211 */ /* 0x000fc800078f18ff */
[----:B------:R-:W-:-:S04]  /*1c20*/  LEA.HI.SX32 R168, R69, R52, 0x1d ;  /* 0x0000003445a87211 */ /* 0x000fc800078feaff */
[----:B------:R-:W-:Y:S01]  /*1c30*/  MOV R172, R168 ;  /* 0x000000a800ac7202 */ /* 0x000fe20000000f00 */
[----:B------:R-:W-:Y:S06]  /*1c40*/  @!P0 BRA `(.L_x_625) ;  /* 0x0000005c00708947 */ /* 0x000fec0003800000 */
[----:B------:R-:W0:Y:S01]  /*1c50*/  LDC.64 R72, c[0x0][0x228] ;  /* 0x00008a00ff487b82 */ /* 0x000e220000000a00 */
[----:B------:R-:W-:-:S04]  /*1c60*/  ISETP.NE.U32.AND P1, PT, RZ, UR26, PT ;  /* 0x0000001aff007c0c */ /* 0x000fc8000bf25070 */
[----:B------:R-:W-:-:S03]  /*1c70*/  ISETP.NE.AND.EX P1, PT, RZ, UR27, PT, P1 ;  /* 0x0000001bff007c0c */ /* 0x000fc6000bf25310 */
[----:B------:R-:W1:Y:S01]  /*1c80*/  LDC.64 R68, c[0x0][0x220] ;  /* 0x00008800ff447b82 */ /* 0x000e620000000a00 */
[----:B0-----:R-:W-:-:S04]  /*1c90*/  ISETP.NE.U32.AND P0, PT, R72, RZ, PT ;  /* 0x000000ff4800720c */ /* 0x001fc80003f05070 */
[----:B------:R-:W-:Y:S01]  /*1ca0*/  ISETP.NE.AND.EX P0, PT, R73, RZ, PT, P0 ;  /* 0x000000ff4900720c */ /* 0x000fe20003f05300 */
[----:B-1----:R-:W-:-:S06]  /*1cb0*/  IMAD.WIDE.U32 R68, R168, 0x10, R68 ;  /* 0x00000010a8447825 */ /* 0x002fcc00078e0044 */
[----:B------:R-:W5:Y:S06]  /*1cc0*/  LDG.E.128 R68, desc[UR6][R68.64] ;  /* 0x0000000644447981 */ /* 0x000f6c000c1e1d00 */
[----:B------:R-:W-:-:S04]  /*1cd0*/  @P0 LEA R172, P2, R168, R72, 0x4 ;  /* 0x00000048a8ac0211 */ /* 0x000fc800078420ff */
[C---:B------:R-:W-:Y:S02]  /*1ce0*/  @P0 LEA.HI.X R173, R168.reuse, R73, RZ, 0x4, P2 ;  /* 0x00000049a8ad0211 */ /* 0x040fe400010f24ff */
[----:B------:R-:W-:-:S03]  /*1cf0*/  @P1 LEA R74, P2, R168, UR26, 0x4 ;  /* 0x0000001aa84a1c11 */ /* 0x000fc6000f8420ff */
[----:B------:R0:W5:Y:S01]  /*1d00*/  @P0 LDG.E.128 R64, desc[UR6][R172.64] ;  /* 0x00000006ac400981 */ /* 0x000162000c1e1d00 */
[----:B------:R-:W-:-:S05]  /*1d10*/  @P1 LEA.HI.X R75, R168, UR27, RZ, 0x4, P2 ;  /* 0x0000001ba84b1c11 */ /* 0x000fca00090f24ff */
[----:B------:R0:W5:Y:S01]  /*1d20*/  @P1 LDG.E.128 R60, desc[UR6][R74.64] ;  /* 0x000000064a3c1981 */ /* 0x000162000c1e1d00 */
[C---:B------:R-:W-:Y:S01]  /*1d30*/  ISETP.NE.AND P2, PT, R163.reuse, 0x1, PT ;  /* 0x00000001a300780c */ /* 0x040fe20003f45270 */
[----:B------:R-:W-:Y:S01]  /*1d40*/  BSSY B1, `(.L_x_626) ;  /* 0x000000c000017945 */ /* 0x000fe20003800000 */
[----:B------:R-:W-:-:S11]  /*1d50*/  VIADD R178, R163, 0x1 ;  /* 0x00000001a3b27836 */ /* 0x000fd60000000000 */
[----:B0-----:R-:W-:Y:S05]  /*1d60*/  @!P2 BRA `(.L_x_627) ;  /* 0x000000000020a947 */ /* 0x001fea0003800000 */
[----:B------:R-:W-:Y:S01]  /*1d70*/  ISETP.NE.AND P2, PT, R163, 0x2, PT ;  /* 0x00000002a300780c */ /* 0x000fe20003f45270 */
[----:B------:R-:W-:-:S12]  /*1d80*/  IMAD.MOV.U32 R171, RZ, RZ, R165 ;  /* 0x000000ffffab7224 */ /* 0x000fd800078e00a5 */
[----:B------:R-:W-:Y:S05]  /*1d90*/  @!P2 BRA `(.L_x_628) ;  /* 0x000000000018a947 */ /* 0x000fea0003800000 */
[----:B------:R-:W-:Y:S01]  /*1da0*/  ISETP.NE.AND P2, PT, R163, 0x3, PT ;  /* 0x00000003a300780c */ /* 0x000fe20003f45270 */
[----:B------:R-:W-:-:S12]  /*1db0*/  IMAD.MOV.U32 R171, RZ, RZ, R167 ;  /* 0x000000ffffab7224 */ /* 0x000fd800078e00a7 */
[----:B------:R-:W-:Y:S05]  /*1dc0*/  @P2 BRA `(.L_x_628) ;  /* 0x00000000000c2947 */ /* 0x000fea0003800000 */
[----:B------:R-:W-:Y:S01]  /*1dd0*/  MOV R171, R140 ;  /* 0x0000008c00ab7202 */ /* 0x000fe20000000f00 */
[----:B------:R-:W-:Y:S06]  /*1de0*/  BRA `(.L_x_628) ;  /* 0x0000000000047947 */ /* 0x000fec0003800000 */
.L_x_627:
[----:B------:R-:W-:-:S07]  /*1df0*/  IMAD.MOV.U32 R171, RZ, RZ, R142 ;  /* 0x000000ffffab7224 */ /* 0x000fce00078e008e */
.L_x_628:
[----:B------:R-:W-:Y:S05]  /*1e00*/  BSYNC B1 ;  /* 0x0000000000017941 */ /* 0x000fea0003800000 */
.L_x_626:
[----:B------:R-:W-:Y:S01]  /*1e10*/  ISETP.NE.AND P2, PT, R178, 0x4, PT ;  /* 0x00000004b200780c */ /* 0x000fe20003f45270 */
[----:B------:R-:W-:-:S12]  /*1e20*/  BSSY B1, `(.L_x_629) ;  /* 0x000003c000017945 */ /* 0x000fd80003800000 */
[----:B------:R-:W-:Y:S05]  /*1e30*/  @P2 BRA `(.L_x_630) ;  /* 0x0000000000e82947 */ /* 0x000fea0003800000 */
[----:B------:R-:W-:Y:S01]  /*1e40*/  VIADD R54, R54, 0x1 ;  /* 0x0000000136367836 */ /* 0x000fe20000000000 */
[----:B------:R-:W-:Y:S03]  /*1e50*/  BSSY B2, `(.L_x_631) ;  /* 0x000000c000027945 */ /* 0x000fe60003800000 */
[C---:B------:R-:W-:Y:S01]  /*1e60*/  IMAD.HI.U32 R75, R54.reuse, -0x2daee0ad, RZ ;  /* 0xd2511f53364b7827 */ /* 0x040fe200078e00ff */
[----:B------:R-:W-:-:S13]  /*1e70*/  ISETP.NE.AND P2, PT, R54, RZ, PT ;  /* 0x000000ff3600720c */ /* 0x000fda0003f45270 */
[----:B------:R-:W-:Y:S05]  /*1e80*/  @P2 BRA `(.L_x_632) ;  /* 0x0000000000202947 */ /* 0x000fea0003800000 */
[----:B------:R-:W-:-:S05]  /*1e90*/  VIADD R53, R53, 0x1 ;  /* 0x0000000135357836 */ /* 0x000fca0000000000 */
[----:B------:R-:W-:-:S13]  /*1ea0*/  ISETP.NE.AND P2, PT, R53, RZ, PT ;  /* 0x000000ff3500720c */ /* 0x000fda0003f45270 */
[----:B------:R-:W-:Y:S01]  /*1eb0*/  @!P2 IADD3 R55, R55, 0x1, RZ ;  /* 0x000000013737a810 */ /* 0x000fe20007ffe0ff */
[----:B------:R-:W-:Y:S01]  /*1ec0*/  @!P2 VIADD R74, R138, 0x1 ;  /* 0x000000018a4aa836 */ /* 0x000fe20000000000 */
[----:B------:R-:W-:Y:S02]  /*1ed0*/  @!P2 MOV R53, RZ ;  /* 0x000000ff0035a202 */ /* 0x000fe40000000f00 */
[----:B------:R-:W-:-:S13]  /*1ee0*/  ISETP.NE.AND P3, PT, R55, RZ, !P2 ;  /* 0x000000ff3700720c */ /* 0x000fda0005765270 */
[----:B------:R-:W-:-:S04]  /*1ef0*/  @P3 IMAD.MOV R74, RZ, RZ, R138 ;  /* 0x000000ffff4a3224 */ /* 0x000fc800078e028a */
[----:B------:R-:W-:-:S07]  /*1f00*/  @!P2 IMAD.MOV.U32 R138, RZ, RZ, R74 ;  /* 0x000000ffff8aa224 */ /* 0x000fce00078e004a */
.L_x_632:
[----:B------:R-:W-:Y:S05]  /*1f10*/  BSYNC B2 ;  /* 0x0000000000027941 */ /* 0x000fea0003800000 */
.L_x_631:
[----:B------:R-:W-:Y:S01]  /*1f20*/  IMAD.HI.U32 R74, R55, -0x326172a9, RZ ;  /* 0xcd9e8d57374a7827 */ /* 0x000fe200078e00ff */
[----:B------:R-:W-:-:S03]  /*1f30*/  LOP3.LUT R75, R75, UR5, R138, 0x96, !PT ;  /* 0x000000054b4b7c12 */ /* 0x000fc6000f8e968a */
[----:B------:R-:W-:Y:S01]  /*1f40*/  IMAD R163, R55, -0x326172a9, RZ ;  /* 0xcd9e8d5737a37824 */ /* 0x000fe200078e02ff */
[----:B------:R-:W-:Y:S01]  /*1f50*/  LOP3.LUT R186, R74, UR4, R53, 0x96, !PT ;  /* 0x000000044aba7c12 */ /* 0x000fe2000f8e9635 */
[----:B------:R-:W-:-:S04]  /*1f60*/  IMAD.WIDE.U32 R74, R75, -0x326172a9, RZ ;  /* 0xcd9e8d574b4a7825 */ /* 0x000fc800078e00ff */
[----:B------:R-:W-:Y:S01]  /*1f70*/  IMAD R165, R54, -0x2daee0ad, RZ ;  /* 0xd2511f5336a57824 */ /* 0x000fe200078e02ff */
[----:B------:R-:W-:Y:S01]  /*1f80*/  LOP3.LUT R163, R75, UR8, R163, 0x96, !PT ;  /* 0x000000084ba37c12 */ /* 0x000fe2000f8e96a3 */
[----:B------:R-:W-:-:S04]  /*1f90*/  IMAD.WIDE.U32 R186, R186, -0x2daee0ad, RZ ;  /* 0xd2511f53baba7825 */ /* 0x000fc800078e00ff */
[----:B------:R-:W-:Y:S01]  /*1fa0*/  IMAD.WIDE.U32 R188, R163, -0x2daee0ad, RZ ;  /* 0xd2511f53a3bc7825 */ /* 0x000fe200078e00ff */
[----:B------:R-:W-:-:S03]  /*1fb0*/  LOP3.LUT R165, R187, UR9, R165, 0x96, !PT ;  /* 0x00000009bba57c12 */ /* 0x000fc6000f8e96a5 */
[----:B------:R-:W-:Y:S01]  /*1fc0*/  IMAD.MOV.U32 R178, RZ, RZ, RZ ;  /* 0x000000ffffb27224 */ /* 0x000fe200078e00ff */
[----:B------:R-:W-:Y:S01]  /*1fd0*/  LOP3.LUT R75, R189, UR11, R186, 0x96, !PT ;  /* 0x0000000bbd4b7c12 */ /* 0x000fe2000f8e96ba */
[----:B------:R-:W-:-:S05]  /*1fe0*/  IMAD.WIDE.U32 R172, R165, -0x326172a9, RZ ;  /* 0xcd9e8d57a5ac7825 */ /* 0x000fca00078e00ff */
[----:B------:R-:W-:Y:S01]  /*1ff0*/  LOP3.LUT R186, R173, UR10, R74, 0x96, !PT ;  /* 0x0000000aadba7c12 */ /* 0x000fe2000f8e964a */
[----:B------:R-:W-:-:S04]  /*2000*/  IMAD.WIDE.U32 R74, R75, -0x326172a9, RZ ;  /* 0xcd9e8d574b4a7825 */ /* 0x000fc800078e00ff */
[----:B------:R-:W-:Y:S01]  /*2010*/  IMAD.WIDE.U32 R186, R186, -0x2daee0ad, RZ ;  /* 0xd2511f53baba7825 */ /* 0x000fe200078e00ff */
[----:B------:R-:W-:-:S04]  /*2020*/  LOP3.LUT R189, R75, UR12, R172, 0x96, !PT ;  /* 0x0000000c4bbd7c12 */ /* 0x000fc8000f8e96ac */
        /* <DEDUP_REMOVED lines=23> */
[----:B------:R-:W-:-:S03]  /*21a0*/  LOP3.LUT R167, R187, UR24, R188, 0x96, !PT ;  /* 0x00000018bba77c12 */ /* 0x000fc6000f8e96bc */
[----:B------:R-:W-:Y:S01]  /*21b0*/  IMAD.MOV.U32 R142, RZ, RZ, R186 ;  /* 0x000000ffff8e7224 */ /* 0x000fe200078e00ba */
[----:B------:R-:W-:Y:S01]  /*21c0*/  LOP3.LUT R165, R75, UR25, R172, 0x96, !PT ;  /* 0x000000194ba57c12 */ /* 0x000fe2000f8e96ac */
[----:B------:R-:W-:-:S07]  /*21d0*/  IMAD.MOV.U32 R140, RZ, RZ, R74 ;  /* 0x000000ffff8c7224 */ /* 0x000fce00078e004a */
.L_x_630:
[----:B------:R-:W-:Y:S05]  /*21e0*/  BSYNC B1 ;  /* 0x0000000000017941 */ /* 0x000fea0003800000 */
.L_x_629:
[----:B------:R-:W0:Y:S01]  /*21f0*/  LDC R174, c[0x0][0x294] ;  /* 0x0000a500ffae7b82 */ /* 0x000e220000000800 */
[----:B------:R-:W-:Y:S01]  /*2200*/  HFMA2.MMA R176, -RZ, RZ, 0.1171875, 0 ;  /* 0x2f800000ffb07435 */ /* 0x000fe200000001ff */
[----:B------:R-:W-:Y:S01]  /*2210*/  I2FP.F32.U32 R75, R171 ;  /* 0x000000ab004b7245 */ /* 0x000fe20000201000 */
[----:B-----5:R-:W-:Y:S01]  /*2220*/  IMAD.U32 R163, R68, 0x10000, RZ ;  /* 0x0001000044a37824 */ /* 0x020fe200078e00ff */
[----:B------:R-:W-:Y:S02]  /*2230*/  ISETP.NE.U32.AND P2, PT, R72, RZ, PT ;  /* 0x000000ff4800720c */ /* 0x000fe40003f45070 */
[----:B------:R-:W-:Y:S02]  /*2240*/  LOP3.LUT R0, R0, 0xffffffef, RZ, 0xc0, !PT ;  /* 0xffffffef00007812 */ /* 0x000fe400078ec0ff */
[----:B------:R-:W1:Y:S01]  /*2250*/  LDC R172, c[0x0][0x298] ;  /* 0x0000a600ffac7b82 */ /* 0x000e620000000800 */
[----:B------:R-:W-:Y:S02]  /*2260*/  ISETP.NE.AND.EX P2, PT, R73, RZ, PT, P2 ;  /* 0x000000ff4900720c */ /* 0x000fe40003f45320 */
[----:B------:R-:W-:Y:S01]  /*2270*/  FFMA.FTZ R75, R75, R176, 1.1641532182693481445e-10 ;  /* 0x2f0000004b4b7423 */ /* 0x000fe200000100b0 */
[----:B------:R-:W-:-:S04]  /*2280*/  PRMT R68, R68, 0x7632, R68 ;  /* 0x0000763244447816 */ /* 0x000fc80000000044 */
[----:B0-----:R-:W-:Y:S01]  /*2290*/  FSETP.GTU.FTZ.AND P3, PT, R75, R174, PT ;  /* 0x000000ae4b00720b */ /* 0x001fe20003f7c000 */
[----:B-1----:R-:W-:-:S12]  /*22a0*/  FMUL.FTZ R163, R163, R172 ;  /* 0x000000aca3a37220 */ /* 0x002fd80000410000 */
[----:B------:R-:W-:Y:S02]  /*22b0*/  @P3 LOP3.LUT R0, R0, 0x10, RZ, 0xfc, !PT ;  /* 0x0000001000003812 */ /* 0x000fe400078efcff */
[----:B------:R-:W-:Y:S01]  /*22c0*/  FSEL R173, R163, RZ, !P3 ;  /* 0x000000ffa3ad7208 */ /* 0x000fe20005800000 */
[----:B------:R-:W-:Y:S06]  /*22d0*/  @P2 BRA `(.L_x_633) ;  /* 0x0000000000182947 */ /* 0x000fec0003800000 */
[----:B------:R-:W-:Y:S01]  /*22e0*/  IMAD.MOV.U32 R72, RZ, RZ, R178 ;  /* 0x000000ffff487224 */ /* 0x000fe200078e00b2 */
[----:B------:R-:W-:Y:S06]  /*22f0*/  @!P1 BRA `(.L_x_634) ;  /* 0x0000000400689947 */ /* 0x000fec0003800000 */
[----:B------:R-:W-:Y:S01]  /*2300*/  IMAD.U32 R74, R60, 0x10000, RZ ;  /* 0x000100003c4a7824 */ /* 0x000fe200078e00ff */
[----:B------:R-:W-:-:S03]  /*2310*/  MOV R72, R178 ;  /* 0x000000b200487202 */ /* 0x000fc60000000f00 */
[----:B------:R-:W-:Y:S01]  /*2320*/  FADD.FTZ R173, R74, R173 ;  /* 0x000000ad4aad7221 */ /* 0x000fe20000010000 */
[----:B------:R-:W-:Y:S06]  /*2330*/  BRA `(.L_x_634) ;  /* 0x0000000400587947 */ /* 0x000fec0003800000 */
.L_x_633:
[C---:B------:R-:W-:Y:S01]  /*2340*/  ISETP.NE.AND P3, PT, R178.reuse, 0x1, PT ;  /* 0x00000001b200780c */ /* 0x040fe20003f65270 */
[----:B------:R-:W-:Y:S01]  /*2350*/  BSSY B1, `(.L_x_635) ;  /* 0x000000c000017945 */ /* 0x000fe20003800000 */
[----:B------:R-:W-:-:S11]  /*2360*/  VIADD R72, R178, 0x1 ;  /* 0x00000001b2487836 */ /* 0x000fd60000000000 */
[----:B------:R-:W-:Y:S05]  /*2370*/  @!P3 BRA `(.L_x_636) ;  /* 0x000000000020b947 */ /* 0x000fea0003800000 */
        /* <DEDUP_REMOVED lines=8> */
.L_x_636:
[----:B------:R-:W-:-:S07]  /*2400*/  IMAD.MOV.U32 R95, RZ, RZ, R142 ;  /* 0x000000ffff5f7224 */ /* 0x000fce00078e008e */
.L_x_637:
[----:B------:R-:W-:Y:S05]  /*2410*/  BSYNC B1 ;  /* 0x0000000000017941 */ /* 0x000fea0003800000 */
.L_x_635:
        /* <DEDUP_REMOVED lines=11> */
[----:B------:R-:W-:Y:S02]  /*24d0*/  @!P3 VIADD R72, R138, 0x1 ;  /* 0x000000018a48b836 */ /* 0x000fe40000000000 */
[----:B------:R-:W-:Y:S01]  /*24e0*/  @!P3 IMAD.MOV.U32 R53, RZ, RZ, RZ ;  /* 0x000000ffff35b224 */ /* 0x000fe200078e00ff */
[----:B------:R-:W-:-:S13]  /*24f0*/  ISETP.NE.AND P4, PT, R55, RZ, !P3 ;  /* 0x000000ff3700720c */ /* 0x000fda0005f85270 */
[----:B------:R-:W-:-:S05]  /*2500*/  @P4 IMAD.MOV R72, RZ, RZ, R138 ;  /* 0x000000ffff484224 */ /* 0x000fca00078e028a */
[----:B------:R-:W-:-:S07]  /*2510*/  @!P3 MOV R138, R72 ;  /* 0x00000048008ab202 */ /* 0x000fce0000000f00 */
.L_x_641:
[----:B------:R-:W-:Y:S05]  /*2520*/  BSYNC B2 ;  /* 0x0000000000027941 */ /* 0x000fea0003800000 */
.L_x_640:
        /* <DEDUP_REMOVED lines=9> */
[----:B------:R-:W-:-:S04]  /*25c0*/  LOP3.LUT R74, R187, UR9, R163, 0x96, !PT ;  /* 0x00000009bb4a7c12 */ /* 0x000fc8000f8e96a3 */
        /* <DEDUP_REMOVED lines=32> */
[----:B------:R-:W-:Y:S02]  /*27d0*/  IMAD.MOV.U32 R142, RZ, RZ, R186 ;  /* 0x000000ffff8e7224 */ /* 0x000fe400078e00ba */
[----:B------:R-:W-:-:S07]  /*27e0*/  IMAD.MOV.U32 R72, RZ, RZ, RZ ;  /* 0x000000ffff487224 */ /* 0x000fce00078e00ff */
.L_x_639:
[----:B------:R-:W-:Y:S05]  /*27f0*/  BSYNC B1 ;  /* 0x0000000000017941 */ /* 0x000fea0003800000 */
.L_x_638:
[----:B------:R-:W-:Y:S01]  /*2800*/  I2FP.F32.U32 R73, R95 ;  /* 0x0000005f00497245 */ /* 0x000fe20000201000 */
[----:B------:R-:W-:Y:S01]  /*2810*/  @P1 IMAD.U32 R178, R60, 0x10000, RZ ;  /* 0x000100003cb21824 */ /* 0x000fe200078e00ff */
[----:B------:R-:W-:-:S03]  /*2820*/  SHF.L.U32 R75, R64, 0x10, RZ ;  /* 0x00000010404b7819 */ /* 0x000fc600000006ff */
[----:B------:R-:W-:Y:S02]  /*2830*/  FFMA.FTZ R73, R73, R176, 1.1641532182693481445e-10 ;  /* 0x2f00000049497423 */ /* 0x000fe400000100b0 */
[----:B------:R-:W-:-:S03]  /*2840*/  FMUL.FTZ R75, R75, R172 ;  /* 0x000000ac4b4b7220 */ /* 0x000fc60000410000 */
[----:B------:R-:W-:-:S04]  /*2850*/  FSETP.GTU.FTZ.AND P3, PT, R73, R174, PT ;  /* 0x000000ae4900720b */ /* 0x000fc80003f7c000 */
[----:B------:R-:W-:Y:S02]  /*2860*/  FSEL R74, R75, RZ, !P3 ;  /* 0x000000ff4b4a7208 */ /* 0x000fe40005800000 */
[----:B------:R-:W-:-:S03]  /*2870*/  SEL R95, RZ, 0x1, P3 ;  /* 0x00000001ff5f7807 */ /* 0x000fc60001800000 */
[----:B------:R-:W-:-:S04]  /*2880*/  FADD.FTZ R173, R74, R173 ;  /* 0x000000ad4aad7221 */ /* 0x000fc80000010000 */
[----:B------:R-:W-:-:S07]  /*2890*/  @P1 FADD.FTZ R173, R178, R173 ;  /* 0x000000adb2ad1221 */ /* 0x000fce0000010000 */
.L_x_634:
[C---:B------:R-:W-:Y:S01]  /*28a0*/  ISETP.NE.AND P3, PT, R72.reuse, 0x1, PT ;  /* 0x000000014800780c */ /* 0x040fe20003f65270 */
[----:B------:R-:W-:Y:S01]  /*28b0*/  BSSY B1, `(.L_x_642) ;  /* 0x000000c000017945 */ /* 0x000fe20003800000 */
[----:B------:R-:W-:-:S11]  /*28c0*/  VIADD R73, R72, 0x1 ;  /* 0x0000000148497836 */ /* 0x000fd60000000000 */
[----:B------:R-:W-:Y:S05]  /*28d0*/  @!P3 BRA `(.L_x_643) ;  /* 0x000000000020b947 */ /* 0x000fea0003800000 */
[----:B------:R-:W-:Y:S01]  /*28e0*/  ISETP.NE.AND P3, PT, R72, 0x2, PT ;  /* 0x000000024800780c */ /* 0x000fe20003f65270 */
[----:B------:R-:W-:-:S12]  /*28f0*/  IMAD.MOV.U32 R163, RZ, RZ, R165 ;  /* 0x000000ffffa37224 */ /* 0x000fd800078e00a5 */
[----:B------:R-:W-:Y:S05]  /*2900*/  @!P3 BRA `(.L_x_644) ;  /* 0x000000000018b947 */ /* 0x000fea0003800000 */
[----:B------:R-:W-:Y:S02]  /*2910*/  ISETP.NE.AND P3, PT, R72, 0x3, PT ;  /* 0x000000034800780c */ /* 0x000fe40003f65270 */
[----:B------:R-:W-:-:S11]  /*2920*/  MOV R163, R167 ;  /* 0x000000a700a37202 */ /* 0x000fd60000000f00 */
[----:B------:R-:W-:Y:S05]  /*2930*/  @P3 BRA `(.L_x_644) ;  /* 0x00000000000c3947 */ /* 0x000fea0003800000 */
[----:B------:R-:W-:Y:S01]  /*2940*/  IMAD.MOV.U32 R163, RZ, RZ, R140 ;  /* 0x000000ffffa37224 */ /* 0x000fe200078e008c */
[----:B------:R-:W-:Y:S06]  /*2950*/  BRA `(.L_x_644) ;  /* 0x0000000000047947 */ /* 0x000fec0003800000 */
.L_x_643:
[----:B------:R-:W-:-:S07]  /*2960*/  IMAD.MOV.U32 R163, RZ, RZ, R142 ;  /* 0x000000ffffa37224 */ /* 0x000fce00078e008e */
.L_x_644:
[----:B------:R-:W-:Y:S05]  /*2970*/  BSYNC B1 ;  /* 0x0000000000017941 */ /* 0x000fea0003800000 */
.L_x_642:
        /* <DEDUP_REMOVED lines=8> */
[----:B------:R-:W-:-:S04]  /*2a00*/  IADD3 R53, R53, 0x1, RZ ;  /* 0x0000000135357810 */ /* 0x000fc80007ffe0ff */
[----:B------:R-:W-:-:S13]  /*2a10*/  ISETP.NE.AND P3, PT, R53, RZ, PT ;  /* 0x000000ff3500720c */ /* 0x000fda0003f65270 */
[----:B------:R-:W-:Y:S02]  /*2a20*/  @!P3 VIADD R55, R55, 0x1 ;  /* 0x000000013737b836 */ /* 0x000fe40000000000 */
[----:B------:R-:W-:Y:S02]  /*2a30*/  @!P3 VIADD R72, R138, 0x1 ;  /* 0x000000018a48b836 */ /* 0x000fe40000000000 */
[----:B------:R-:W-:Y:S01]  /*2a40*/  @!P3 IMAD.MOV.U32 R53, RZ, RZ, RZ ;  /* 0x000000ffff35b224 */ /* 0x000fe200078e00ff */
[----:B------:R-:W-:-:S13]  /*2a50*/  ISETP.NE.AND P4, PT, R55, RZ, !P3 ;  /* 0x000000ff3700720c */ /* 0x000fda0005f85270 */
[----:B------:R-:W-:-:S05]  /*2a60*/  @P4 IADD3 R72, R138, RZ, RZ ;  /* 0x000000ff8a484210 */ /* 0x000fca0007ffe0ff */
[----:B------:R-:W-:-:S07]  /*2a70*/  @!P3 IMAD.MOV.U32 R138, RZ, RZ, R72 ;  /* 0x000000ffff8ab224 */ /* 0x000fce00078e0048 */
.L_x_648:
[----:B------:R-:W-:Y:S05]  /*2a80*/  BSYNC B2 ;  /* 0x0000000000027941 */ /* 0x000fea0003800000 */
.L_x_647:
        /* <DEDUP_REMOVED lines=39> */
[----:B------:R-:W-:Y:S02]  /*2d00*/  LOP3.LUT R167, R187, UR24, R188, 0x96, !PT ;  /* 0x00000018bba77c12 */ /* 0x000fe4000f8e96bc */
[----:B------:R-:W-:Y:S01]  /*2d10*/  MOV R142, R186 ;  /* 0x000000ba008e7202 */ /* 0x000fe20000000f00 */
[----:B------:R-:W-:Y:S01]  /*2d20*/  IMAD.MOV.U32 R140, RZ, RZ, R72 ;  /* 0x000000ffff8c7224 */ /* 0x000fe200078e0048 */
[----:B------:R-:W-:Y:S01]  /*2d30*/  LOP3.LUT R165, R73, UR25, R74, 0x96, !PT ;  /* 0x0000001949a57c12 */ /* 0x000fe2000f8e964a */
[----:B------:R-:W-:-:S07]  /*2d40*/  IMAD.MOV.U32 R73, RZ, RZ, RZ ;  /* 0x000000ffff497224 */ /* 0x000fce00078e00ff */
.L_x_646:
[----:B------:R-:W-:Y:S05]  /*2d50*/  BSYNC B1 ;  /* 0x0000000000017941 */ /* 0x000fea0003800000 */
.L_x_645:
[----:B------:R-:W-:Y:S02]  /*2d60*/  I2FP.F32.U32 R75, R163 ;  /* 0x000000a3004b7245 */ /* 0x000fe40000201000 */
[----:B------:R-:W-:Y:S02]  /*2d70*/  SHF.L.U32 R163, R68, 0x10, RZ ;  /* 0x0000001044a37819 */ /* 0x000fe400000006ff */
[----:B------:R-:W-:Y:S01]  /*2d80*/  LOP3.LUT R0, R0, 0xfffffff7, RZ, 0xc0, !PT ;  /* 0xfffffff700007812 */ /* 0x000fe200078ec0ff */
[----:B------:R-:W-:Y:S02]  /*2d90*/  FFMA.FTZ R75, R75, R176, 1.1641532182693481445e-10 ;  /* 0x2f0000004b4b7423 */ /* 0x000fe400000100b0 */
[----:B------:R-:W-:-:S03]  /*2da0*/  FMUL.FTZ R163, R163, R172 ;  /* 0x000000aca3a37220 */ /* 0x000fc60000410000 */
[----:B------:R-:W-:-:S04]  /*2db0*/  FSETP.GTU.FTZ.AND P3, PT, R75, R174, PT ;  /* 0x000000ae4b00720b */ /* 0x000fc80003f7c000 */
[----:B------:R-:W-:-:S09]  /*2dc0*/  FSEL R171, R163, RZ, !P3 ;  /* 0x000000ffa3ab7208 */ /* 0x000fd20005800000 */
[----:B------:R-:W-:Y:S01]  /*2dd0*/  @P3 LOP3.LUT R0, R0, 0x8, RZ, 0xfc, !PT ;  /* 0x0000000800003812 */ /* 0x000fe200078efcff */
[----:B------:R-:W-:Y:S06]  /*2de0*/  @P2 BRA `(.L_x_649) ;  /* 0x00000000001c2947 */ /* 0x000fec0003800000 */
[----:B------:R-:W-:Y:S01]  /*2df0*/  IMAD.MOV.U32 R72, RZ, RZ, R73 ;  /* 0x000000ffff487224 */ /* 0x000fe200078e0049 */
[----:B------:R-:W-:Y:S06]  /*2e00*/  @!P1 BRA `(.L_x_650) ;  /* 0x0000000400749947 */ /* 0x000fec0003800000 */
[----:B------:R-:W-:Y:S02]  /*2e10*/  PRMT R68, R60, 0x7632, R68 ;  /* 0x000076323c447816 */ /* 0x000fe40000000044 */
[----:B------:R-:W-:-:S03]  /*2e20*/  MOV R72, R73 ;  /* 0x0000004900487202 */ /* 0x000fc60000000f00 */
[----:B------:R-:W-:-:S04]  /*2e30*/  IMAD.U32 R68, R68, 0x10000, RZ ;  /* 0x0001000044447824 */ /* 0x000fc800078e00ff */
[----:B------:R-:W-:Y:S01]  /*2e40*/  FADD.FTZ R171, R68, R171 ;  /* 0x000000ab44ab7221 */ /* 0x000fe20000010000 */
[----:B------:R-:W-:Y:S06]  /*2e50*/  BRA `(.L_x_650) ;  /* 0x0000000400607947 */ /* 0x000fec0003800000 */
.L_x_649:
        /* <DEDUP_REMOVED lines=12> */
.L_x_652:
[----:B------:R-:W-:-:S07]  /*2f20*/  IMAD.MOV.U32 R68, RZ, RZ, R142 ;  /* 0x000000ffff447224 */ /* 0x000fce00078e008e */
.L_x_653:
[----:B------:R-:W-:Y:S05]  /*2f30*/  BSYNC B1 ;  /* 0x0000000000017941 */ /* 0x000fea0003800000 */
.L_x_651:
[----:B------:R-:W-:Y:S01]  /*2f40*/  ISETP.NE.AND P3, PT, R72, 0x4, PT ;  /* 0x000000044800780c */ /* 0x000fe20003f65270 */
[----:B------:R-:W-:-:S12]  /*2f50*/  BSSY B1, `(.L_x_654) ;  /* 0x000003c000017945 */ /* 0x000fd80003800000 */
[----:B------:R-:W-:Y:S05]  /*2f60*/  @P3 BRA `(.L_x_655) ;  /* 0x0000000000e83947 */ /* 0x000fea0003800000 */
[----:B------:R-:W-:Y:S01]  /*2f70*/  IADD3 R54, R54, 0x1, RZ ;  /* 0x0000000136367810 */ /* 0x000fe20007ffe0ff */
[----:B------:R-:W-:Y:S03]  /*2f80*/  BSSY B2, `(.L_x_656) ;  /* 0x000000c000027945 */ /* 0x000fe60003800000 */
[C---:B------:R-:W-:Y:S01]  /*2f90*/  ISETP.NE.AND P3, PT, R54.reuse, RZ, PT ;  /* 0x000000ff3600720c */ /* 0x040fe20003f65270 */
[----:B------:R-:W-:-:S12]  /*2fa0*/  IMAD.HI.U32 R73, R54, -0x2daee0ad, RZ ;  /* 0xd2511f5336497827 */ /* 0x000fd800078e00ff */
[----:B------:R-:W-:Y:S05]  /*2fb0*/  @P3 BRA `(.L_x_657) ;  /* 0x0000000000203947 */ /* 0x000fea0003800000 */
[----:B------:R-:W-:-:S05]  /*2fc0*/  VIADD R53, R53, 0x1 ;  /* 0x0000000135357836 */ /* 0x000fca0000000000 */
[----:B------:R-:W-:-:S13]  /*2fd0*/  ISETP.NE.AND P3, PT, R53, RZ, PT ;  /* 0x000000ff3500720c */ /* 0x000fda0003f65270 */
[----:B------:R-:W-:Y:S01]  /*2fe0*/  @!P3 VIADD R55, R55, 0x1 ;  /* 0x000000013737b836 */ /* 0x000fe20000000000 */
[----:B------:R-:W-:Y:S01]  /*2ff0*/  @!P3 IADD3 R72, R138, 0x1, RZ ;  /* 0x000000018a48b810 */ /* 0x000fe20007ffe0ff */
[----:B------:R-:W-:-:S03]  /*3000*/  @!P3 IMAD.MOV.U32 R53, RZ, RZ, RZ ;  /* 0x000000ffff35b224 */ /* 0x000fc600078e00ff */
[----:B------:R-:W-:-:S13]  /*3010*/  ISETP.NE.AND P4, PT, R55, RZ, !P3 ;  /* 0x000000ff3700720c */ /* 0x000fda0005f85270 */
[----:B------:R-:W-:-:S05]  /*3020*/  @P4 IMAD.MOV R72, RZ, RZ, R138 ;  /* 0x000000ffff484224 */ /* 0x000fca00078e028a */
[----:B------:R-:W-:-:S07]  /*3030*/  @!P3 MOV R138, R72 ;  /* 0x00000048008ab202 */ /* 0x000fce0000000f00 */
.L_x_657:
[----:B------:R-:W-:Y:S05]  /*3040*/  BSYNC B2 ;  /* 0x0000000000027941 */ /* 0x000fea0003800000 */
.L_x_656:
        /* <DEDUP_REMOVED lines=41> */
[----:B------:R-:W-:Y:S01]  /*32e0*/  HFMA2.MMA R72, -RZ, RZ, 0, 0 ;  /* 0x00000000ff487435 */ /* 0x000fe200000001ff */
[----:B------:R-:W-:Y:S01]  /*32f0*/  IMAD.MOV.U32 R142, RZ, RZ, R186 ;  /* 0x000000ffff8e7224 */ /* 0x000fe200078e00ba */
[----:B------:R-:W-:-:S09]  /*3300*/  LOP3.LUT R165, R73, UR25, R74, 0x96, !PT ;  /* 0x0000001949a57c12 */ /* 0x000fd2000f8e964a */
.L_x_655:
[----:B------:R-:W-:Y:S05]  /*3310*/  BSYNC B1 ;  /* 0x0000000000017941 */ /* 0x000fea0003800000 */
.L_x_654:
[----:B------:R-:W-:Y:S02]  /*3320*/  I2FP.F32.U32 R73, R68 ;  /* 0x0000004400497245 */ /* 0x000fe40000201000 */
[----:B------:R-:W-:-:S03]  /*3330*/  PRMT R68, R64, 0x7632, R68 ;  /* 0x0000763240447816 */ /* 0x000fc60000000044 */
[----:B------:R-:W-:Y:S02]  /*3340*/  FFMA.FTZ R73, R73, R176, 1.1641532182693481445e-10 ;  /* 0x2f00000049497423 */ /* 0x000fe400000100b0 */
[----:B------:R-:W-:-:S03]  /*3350*/  IMAD.U32 R75, R68, 0x10000, RZ ;  /* 0x00010000444b7824 */ /* 0x000fc600078e00ff */
[----:B------:R-:W-:Y:S01]  /*3360*/  FSETP.GTU.FTZ.AND P3, PT, R73, R174, PT ;  /* 0x000000ae4900720b */ /* 0x000fe20003f7c000 */
[----:B------:R-:W-:Y:S01]  /*3370*/  FMUL.FTZ R75, R75, R172 ;  /* 0x000000ac4b4b7220 */ /* 0x000fe20000410000 */
[----:B------:R-:W-:Y:S02]  /*3380*/  @P1 PRMT R73, R60, 0x7632, R73 ;  /* 0x000076323c491816 */ /* 0x000fe40000000049 */
[----:B------:R-:W-:Y:S02]  /*3390*/  SEL R94, RZ, 0x1, P3 ;  /* 0x00000001ff5e7807 */ /* 0x000fe40001800000 */
[----:B------:R-:W-:Y:S01]  /*33a0*/  FSEL R68, R75, RZ, !P3 ;  /* 0x000000ff4b447208 */ /* 0x000fe20005800000 */
[----:B------:R-:W-:-:S04]  /*33b0*/  @P1 IMAD.U32 R74, R73, 0x10000, RZ ;  /* 0x00010000494a1824 */ /* 0x000fc800078e00ff */
[----:B------:R-:W-:-:S04]  /*33c0*/  FADD.FTZ R171, R68, R171 ;  /* 0x000000ab44ab7221 */ /* 0x000fc80000010000 */
[----:B------:R-:W-:-:S07]  /*33d0*/  @P1 FADD.FTZ R171, R74, R171 ;  /* 0x000000ab4aab1221 */ /* 0x000fce0000010000 */
.L_x_650:
[C---:B------:R-:W-:Y:S01]  /*33e0*/  ISETP.NE.AND P3, PT, R72.reuse, 0x1, PT ;  /* 0x000000014800780c */ /* 0x040fe20003f65270 */
[----:B------:R-:W-:Y:S01]  /*33f0*/  BSSY B1, `(.L_x_658) ;  /* 0x000000c000017945 */ /* 0x000fe20003800000 */
[----:B------:R-:W-:-:S11]  /*3400*/  IADD3 R73, R72, 0x1, RZ ;  /* 0x0000000148497810 */ /* 0x000fd60007ffe0ff */
        /* <DEDUP_REMOVED lines=9> */
.L_x_659:
[----:B------:R-:W-:-:S07]  /*34a0*/  IMAD.MOV.U32 R68, RZ, RZ, R142 ;  /* 0x000000ffff447224 */ /* 0x000fce00078e008e */
.L_x_660:
[----:B------:R-:W-:Y:S05]  /*34b0*/  BSYNC B1 ;  /* 0x0000000000017941 */ /* 0x000fea0003800000 */
.L_x_658:
        /* <DEDUP_REMOVED lines=16> */
.L_x_664:
[----:B------:R-:W-:Y:S05]  /*35c0*/  BSYNC B2 ;  /* 0x0000000000027941 */ /* 0x000fea0003800000 */
.L_x_663:
        /* <DEDUP_REMOVED lines=44> */
.L_x_662:
[----:B------:R-:W-:Y:S05]  /*3890*/  BSYNC B1 ;  /* 0x0000000000017941 */ /* 0x000fea0003800000 */
.L_x_661:
[----:B------:R-:W-:Y:S02]  /*38a0*/  I2FP.F32.U32 R75, R68 ;  /* 0x00000044004b7245 */ /* 0x000fe40000201000 */
[----:B------:R-:W-:Y:S02]  /*38b0*/  SHF.L.U32 R187, R69, 0x10, RZ ;  /* 0x0000001045bb7819 */ /* 0x000fe400000006ff */
[----:B------:R-:W-:Y:S01]  /*38c0*/  LOP3.LUT R0, R0, 0xfffffffb, RZ, 0xc0, !PT ;  /* 0xfffffffb00007812 */ /* 0x000fe200078ec0ff */
[----:B------:R-:W-:Y:S01]  /*38d0*/  FFMA.FTZ R75, R75, R176, 1.1641532182693481445e-10 ;  /* 0x2f0000004b4b7423 */ /* 0x000fe200000100b0 */
[----:B------:R-:W-:Y:S01]  /*38e0*/  PRMT R163, R69, 0x7632, R163 ;  /* 0x0000763245a37816 */ /* 0x000fe200000000a3 */
[----:B------:R-:W-:-:S03]  /*38f0*/  FMUL.FTZ R187, R187, R172 ;  /* 0x000000acbbbb7220 */ /* 0x000fc60000410000 */
[----:B------:R-:W-:-:S04]  /*3900*/  FSETP.GTU.FTZ.AND P3, PT, R75, R174, PT ;  /* 0x000000ae4b00720b */ /* 0x000fc80003f7c000 */
[----:B------:R-:W-:-:S09]  /*3910*/  FSEL R189, R187, RZ, !P3 ;  /* 0x000000ffbbbd7208 */ /* 0x000fd20005800000 */
[----:B------:R-:W-:Y:S01]  /*3920*/  @P3 LOP3.LUT R0, R0, 0x4, RZ, 0xfc, !PT ;  /* 0x0000000400003812 */ /* 0x000fe200078efcff */
[----:B------:R-:W-:Y:S06]  /*3930*/  @P2 BRA `(.L_x_665) ;  /* 0x0000000000182947 */ /* 0x000fec0003800000 */
[----:B------:R-:W-:Y:S01]  /*3940*/  IMAD.MOV.U32 R68, RZ, RZ, R73 ;  /* 0x000000ffff447224 */ /* 0x000fe200078e0049 */
[----:B------:R-:W-:Y:S06]  /*3950*/  @!P1 BRA `(.L_x_666) ;  /* 0x0000000400689947 */ /* 0x000fec0003800000 */
[----:B------:R-:W-:Y:S01]  /*3960*/  IMAD.U32 R72, R61, 0x10000, RZ ;  /* 0x000100003d487824 */ /* 0x000fe200078e00ff */
[----:B------:R-:W-:-:S03]  /*3970*/  MOV R68, R73 ;  /* 0x0000004900447202 */ /* 0x000fc60000000f00 */
[----:B------:R-:W-:Y:S01]  /*3980*/  FADD.FTZ R189, R72, R189 ;  /* 0x000000bd48bd7221 */ /* 0x000fe20000010000 */
[----:B------:R-:W-:Y:S06]  /*3990*/  BRA `(.L_x_666) ;  /* 0x0000000400587947 */ /* 0x000fec0003800000 */
.L_x_665:
        /* <DEDUP_REMOVED lines=12> */
.L_x_668:
[----:B------:R-:W-:-:S07]  /*3a60*/  IMAD.MOV.U32 R93, RZ, RZ, R142 ;  /* 0x000000ffff5d7224 */ /* 0x000fce00078e008e */
.L_x_669:
[----:B------:R-:W-:Y:S05]  /*3a70*/  BSYNC B1 ;  /* 0x0000000000017941 */ /* 0x000fea0003800000 */
.L_x_667:
        /* <DEDUP_REMOVED lines=16> */
.L_x_673:
[----:B------:R-:W-:Y:S05]  /*3b80*/  BSYNC B2 ;  /* 0x0000000000027941 */ /* 0x000fea0003800000 */
.L_x_672:
        /* <DEDUP_REMOVED lines=44> */
.L_x_671:
[----:B------:R-:W-:Y:S05]  /*3e50*/  BSYNC B1 ;  /* 0x0000000000017941 */ /* 0x000fea0003800000 */
.L_x_670:
[----:B------:R-:W-:Y:S01]  /*3e60*/  I2FP.F32.U32 R69, R93 ;  /* 0x0000005d00457245 */ /* 0x000fe20000201000 */
[----:B------:R-:W-:Y:S02]  /*3e70*/  IMAD.U32 R73, R65, 0x10000, RZ ;  /* 0x0001000041497824 */ /* 0x000fe400078e00ff */
[----:B------:R-:W-:Y:S02]  /*3e80*/  @P1 IMAD.U32 R74, R61, 0x10000, RZ ;  /* 0x000100003d4a1824 */ /* 0x000fe400078e00ff */
[----:B------:R-:W-:Y:S01]  /*3e90*/  FFMA.FTZ R69, R69, R176, 1.1641532182693481445e-10 ;  /* 0x2f00000045457423 */ /* 0x000fe200000100b0 */
[----:B------:R-:W-:-:S04]  /*3ea0*/  FMUL.FTZ R73, R73, R172 ;  /* 0x000000ac49497220 */ /* 0x000fc80000410000 */
[----:B------:R-:W-:-:S04]  /*3eb0*/  FSETP.GTU.FTZ.AND P3, PT, R69, R174, PT ;  /* 0x000000ae4500720b */ /* 0x000fc80003f7c000 */
[----:B------:R-:W-:Y:S02]  /*3ec0*/  FSEL R72, R73, RZ, !P3 ;  /* 0x000000ff49487208 */ /* 0x000fe40005800000 */
[----:B------:R-:W-:-:S03]  /*3ed0*/  SEL R93, RZ, 0x1, P3 ;  /* 0x00000001ff5d7807 */ /* 0x000fc60001800000 */
[----:B------:R-:W-:-:S04]  /*3ee0*/  FADD.FTZ R189, R72, R189 ;  /* 0x000000bd48bd7221 */ /* 0x000fc80000010000 */
[----:B------:R-:W-:-:S07]  /*3ef0*/  @P1 FADD.FTZ R189, R74, R189 ;  /* 0x000000bd4abd1221 */ /* 0x000fce0000010000 */
.L_x_666:
        /* <DEDUP_REMOVED lines=12> */
.L_x_675:
[----:B------:R-:W-:-:S07]  /*3fc0*/  IMAD.MOV.U32 R178, RZ, RZ, R142 ;  /* 0x000000ffffb27224 */ /* 0x000fce00078e008e */
.L_x_676:
[----:B------:R-:W-:Y:S05]  /*3fd0*/  BSYNC B1 ;  /* 0x0000000000017941 */ /* 0x000fea0003800000 */
.L_x_674:
        /* <DEDUP_REMOVED lines=16> */
.L_x_680:
[----:B------:R-:W-:Y:S05]  /*40e0*/  BSYNC B2 ;  /* 0x0000000000027941 */ /* 0x000fea0003800000 */
.L_x_679:
        /* <DEDUP_REMOVED lines=44> */
.L_x_678:
[----:B------:R-:W-:Y:S05]  /*43b0*/  BSYNC B1 ;  /* 0x0000000000017941 */ /* 0x000fea0003800000 */
.L_x_677:
        /* <DEDUP_REMOVED lines=11> */
[----:B------:R-:W-:-:S05]  /*4470*/  PRMT R68, R61, 0x7632, R68 ;  /* 0x000076323d447816 */ /* 0x000fca0000000044 */
[----:B------:R-:W-:Y:S01]  /*4480*/  IMAD.U32 R72, R68, 0x10000, RZ ;  /* 0x0001000044487824 */ /* 0x000fe200078e00ff */
[----:B------:R-:W-:-:S03]  /*4490*/  MOV R68, R69 ;  /* 0x0000004500447202 */ /* 0x000fc60000000f00 */
[----:B------:R-:W-:Y:S01]  /*44a0*/  FADD.FTZ R187, R72, R187 ;  /* 0x000000bb48bb7221 */ /* 0x000fe20000010000 */
[----:B------:R-:W-:Y:S06]  /*44b0*/  BRA `(.L_x_682) ;  /* 0x0000000400607947 */ /* 0x000fec0003800000 */
.L_x_681:
        /* <DEDUP_REMOVED lines=12> */
.L_x_684:
[----:B------:R-:W-:-:S07]  /*4580*/  IMAD.MOV.U32 R92, RZ, RZ, R142 ;  /* 0x000000ffff5c7224 */ /* 0x000fce00078e008e */
.L_x_685:
[----:B------:R-:W-:Y:S05]  /*4590*/  BSYNC B1 ;  /* 0x0000000000017941 */ /* 0x000fea0003800000 */
.L_x_683:
        /* <DEDUP_REMOVED lines=16> */
.L_x_689:
[----:B------:R-:W-:Y:S05]  /*46a0*/  BSYNC B2 ;  /* 0x0000000000027941 */ /* 0x000fea0003800000 */
.L_x_688:
        /* <DEDUP_REMOVED lines=44> */
.L_x_687:
[----:B------:R-:W-:Y:S05]  /*4970*/  BSYNC B1 ;  /* 0x0000000000017941 */ /* 0x000fea0003800000 */
.L_x_686:
        /* <DEDUP_REMOVED lines=12> */
.L_x_682:
        /* <DEDUP_REMOVED lines=12> */
.L_x_691:
[----:B------:R-:W-:-:S07]  /*4b00*/  IMAD.MOV.U32 R163, RZ, RZ, R142 ;  /* 0x000000ffffa37224 */ /* 0x000fce00078e008e */
.L_x_692:
[----:B------:R-:W-:Y:S05]  /*4b10*/  BSYNC B1 ;  /* 0x0000000000017941 */ /* 0x000fea0003800000 */
.L_x_690:
        /* <DEDUP_REMOVED lines=16> */
.L_x_696:
[----:B------:R-:W-:Y:S05]  /*4c20*/  BSYNC B2 ;  /* 0x0000000000027941 */ /* 0x000fea0003800000 */
.L_x_695:
        /* <DEDUP_REMOVED lines=44> */
.L_x_694:
[----:B------:R-:W-:Y:S05]  /*4ef0*/  BSYNC B1 ;  /* 0x0000000000017941 */ /* 0x000fea0003800000 */
.L_x_693:
        /* <DEDUP_REMOVED lines=16> */
.L_x_697:
        /* <DEDUP_REMOVED lines=12> */
.L_x_700:
[----:B------:R-:W-:-:S07]  /*50c0*/  IMAD.MOV.U32 R91, RZ, RZ, R142 ;  /* 0x000000ffff5b7224 */ /* 0x000fce00078e008e */
.L_x_701:
[----:B------:R-:W-:Y:S05]  /*50d0*/  BSYNC B1 ;  /* 0x0000000000017941 */ /* 0x000fea0003800000 */
.L_x_699:
        /* <DEDUP_REMOVED lines=16> */
.L_x_705:
[----:B------:R-:W-:Y:S05]  /*51e0*/  BSYNC B2 ;  /* 0x0000000000027941 */ /* 0x000fea0003800000 */
.L_x_704:
        /* <DEDUP_REMOVED lines=44> */
.L_x_703:
[----:B------:R-:W-:Y:S05]  /*54b0*/  BSYNC B1 ;  /* 0x0000000000017941 */ /* 0x000fea0003800000 */
.L_x_702:
        /* <DEDUP_REMOVED lines=10> */
.L_x_698:
        /* <DEDUP_REMOVED lines=12> */
.L_x_707:
[----:B------:R-:W-:-:S07]  /*5620*/  IMAD.MOV.U32 R163, RZ, RZ, R142 ;  /* 0x000000ffffa37224 */ /* 0x000fce00078e008e */
.L_x_708:
[----:B------:R-:W-:Y:S05]  /*5630*/  BSYNC B1 ;  /* 0x0000000000017941 */ /* 0x000fea0003800000 */
.L_x_706:
        /* <DEDUP_REMOVED lines=16> */
.L_x_712:
[----:B------:R-:W-:Y:S05]  /*5740*/  BSYNC B2 ;  /* 0x0000000000027941 */ /* 0x000fea0003800000 */
.L_x_711:
        /* <DEDUP_REMOVED lines=44> */
.L_x_710:
[----:B------:R-:W-:Y:S05]  /*5a10*/  BSYNC B1 ;  /* 0x0000000000017941 */ /* 0x000fea0003800000 */
.L_x_709:
[----:B------:R-:W-:Y:S02]  /*5a20*/  I2FP.F32.U32 R73, R163 ;  /* 0x000000a300497245 */ /* 0x000fe40000201000 */
[----:B------:R-:W-:-:S03]  /*5a30*/  SHF.L.U32 R75, R70, 0x10, RZ ;  /* 0x00000010464b7819 */ /* 0x000fc600000006ff */
[----:B------:R-:W-:Y:S02]  /*5a40*/  FFMA.FTZ R73, R73, R176, 1.1641532182693481445e-10 ;  /* 0x2f00000049497423 */ /* 0x000fe400000100b0 */
[----:B------:R-:W-:-:S03]  /*5a50*/  FMUL.FTZ R75, R75, R172 ;  /* 0x000000ac4b4b7220 */ /* 0x000fc60000410000 */
[----:B------:R-:W-:-:S04]  /*5a60*/  FSETP.GTU.FTZ.AND P3, PT, R73, R174, PT ;  /* 0x000000ae4900720b */ /* 0x000fc80003f7c000 */
[----:B------:R-:W-:Y:S01]  /*5a70*/  FSEL R209, R75, RZ, !P3 ;  /* 0x000000ff4bd17208 */ /* 0x000fe20005800000 */
[----:B------:R-:W-:Y:S08]  /*5a80*/  @P2 BRA `(.L_x_713) ;  /* 0x00000000001c2947 */ /* 0x000ff00003800000 */
[----:B------:R-:W-:Y:S01]  /*5a90*/  IMAD.MOV.U32 R68, RZ, RZ, R69 ;  /* 0x000000ffff447224 */ /* 0x000fe200078e0045 */
[----:B------:R-:W-:Y:S06]  /*5aa0*/  @!P1 BRA `(.L_x_714) ;  /* 0x0000000400749947 */ /* 0x000fec0003800000 */
[----:B------:R-:W-:-:S05]  /*5ab0*/  PRMT R68, R62, 0x7632, R68 ;  /* 0x000076323e447816 */ /* 0x000fca0000000044 */
[----:B------:R-:W-:Y:S01]  /*5ac0*/  IMAD.U32 R70, R68, 0x10000, RZ ;  /* 0x0001000044467824 */ /* 0x000fe200078e00ff */
[----:B------:R-:W-:-:S03]  /*5ad0*/  MOV R68, R69 ;  /* 0x0000004500447202 */ /* 0x000fc60000000f00 */
[----:B------:R-:W-:Y:S01]  /*5ae0*/  FADD.FTZ R209, R70, R209 ;  /* 0x000000d146d17221 */ /* 0x000fe20000010000 */
[----:B------:R-:W-:Y:S06]  /*5af0*/  BRA `(.L_x_714) ;  /* 0x0000000400607947 */ /* 0x000fec0003800000 */
.L_x_713:
        /* <DEDUP_REMOVED lines=12> */
.L_x_716:
[----:B------:R-:W-:-:S07]  /*5bc0*/  IMAD.MOV.U32 R70, RZ, RZ, R142 ;  /* 0x000000ffff467224 */ /* 0x000fce00078e008e */
.L_x_717:
[----:B------:R-:W-:Y:S05]  /*5bd0*/  BSYNC B1 ;  /* 0x0000000000017941 */ /* 0x000fea0003800000 */
.L_x_715:
        /* <DEDUP_REMOVED lines=16> */
.L_x_721:
[----:B------:R-:W-:Y:S05]  /*5ce0*/  BSYNC B2 ;  /* 0x0000000000027941 */ /* 0x000fea0003800000 */
.L_x_720:
        /* <DEDUP_REMOVED lines=44> */
.L_x_719:
[----:B------:R-:W-:Y:S05]  /*5fb0*/  BSYNC B1 ;  /* 0x0000000000017941 */ /* 0x000fea0003800000 */
.L_x_718:
        /* <DEDUP_REMOVED lines=12> */
.L_x_714:
        /* <DEDUP_REMOVED lines=12> */
.L_x_723:
[----:B------:R-:W-:-:S07]  /*6140*/  IMAD.MOV.U32 R70, RZ, RZ, R142 ;  /* 0x000000ffff467224 */ /* 0x000fce00078e008e */
.L_x_724:
[----:B------:R-:W-:Y:S05]  /*6150*/  BSYNC B1 ;  /* 0x0000000000017941 */ /* 0x000fea0003800000 */
.L_x_722:
        /* <DEDUP_REMOVED lines=16> */
.L_x_728:
[----:B------:R-:W-:Y:S05]  /*6260*/  BSYNC B2 ;  /* 0x0000000000027941 */ /* 0x000fea0003800000 */
.L_x_727:
        /* <DEDUP_REMOVED lines=44> */
.L_x_726:
[----:B------:R-:W-:Y:S05]  /*6530*/  BSYNC B1 ;  /* 0x0000000000017941 */ /* 0x000fea0003800000 */
.L_x_725:
[----:B------:R-:W-:Y:S02]  /*6540*/  I2FP.F32.U32 R73, R70 ;  /* 0x0000004600497245 */ /* 0x000fe40000201000 */
[C---:B------:R-:W-:Y:S02]  /*6550*/  SHF.L.U32 R75, R71.reuse, 0x10, RZ ;  /* 0x00000010474b7819 */ /* 0x040fe400000006ff */
[----:B------:R-:W-:Y:S01]  /*6560*/  PRMT R163, R71, 0x7632, R163 ;  /* 0x0000763247a37816 */ /* 0x000fe200000000a3 */
[----:B------:R-:W-:Y:S02]  /*6570*/  FFMA.FTZ R73, R73, R176, 1.1641532182693481445e-10 ;  /* 0x2f00000049497423 */ /* 0x000fe400000100b0 */
[----:B------:R-:W-:-:S03]  /*6580*/  FMUL.FTZ R75, R75, R172 ;  /* 0x000000ac4b4b7220 */ /* 0x000fc60000410000 */
[----:B------:R-:W-:-:S04]  /*6590*/  FSETP.GTU.FTZ.AND P4, PT, R73, R174, PT ;  /* 0x000000ae4900720b */ /* 0x000fc80003f9c000 */
[----:B------:R-:W-:Y:S01]  /*65a0*/  FSEL R219, R75, RZ, !P4 ;  /* 0x000000ff4bdb7208 */ /* 0x000fe20006000000 */
[----:B------:R-:W-:Y:S08]  /*65b0*/  @P2 BRA `(.L_x_729) ;  /* 0x0000000000182947 */ /* 0x000ff00003800000 */
[----:B------:R-:W-:Y:S01]  /*65c0*/  IMAD.MOV.U32 R68, RZ, RZ, R69 ;  /* 0x000000ffff447224 */ /* 0x000fe200078e0045 */
[----:B------:R-:W-:Y:S06]  /*65d0*/  @!P1 BRA `(.L_x_730) ;  /* 0x0000000400689947 */ /* 0x000fec0003800000 */
[----:B------:R-:W-:Y:S01]  /*65e0*/  IMAD.U32 R70, R63, 0x10000, RZ ;  /* 0x000100003f467824 */ /* 0x000fe200078e00ff */
[----:B------:R-:W-:-:S03]  /*65f0*/  MOV R68, R69 ;  /* 0x0000004500447202 */ /* 0x000fc60000000f00 */
[----:B------:R-:W-:Y:S01]  /*6600*/  FADD.FTZ R219, R70, R219 ;  /* 0x000000db46db7221 */ /* 0x000fe20000010000 */
[----:B------:R-:W-:Y:S06]  /*6610*/  BRA `(.L_x_730) ;  /* 0x0000000400587947 */ /* 0x000fec0003800000 */
.L_x_729:
        /* <DEDUP_REMOVED lines=12> */
.L_x_732:
[----:B------:R-:W-:-:S07]  /*66e0*/  IMAD.MOV.U32 R89, RZ, RZ, R142 ;  /* 0x000000ffff597224 */ /* 0x000fce00078e008e */
.L_x_733:
[----:B------:R-:W-:Y:S05]  /*66f0*/  BSYNC B1 ;  /* 0x0000000000017941 */ /* 0x000fea0003800000 */
.L_x_731:
        /* <DEDUP_REMOVED lines=16> */
.L_x_737:
[----:B------:R-:W-:Y:S05]  /*6800*/  BSYNC B2 ;  /* 0x0000000000027941 */ /* 0x000fea0003800000 */
.L_x_736:
[----:B------:R-:W-:Y:S01]  /*6810*/  IMAD.HI.U32 R68, R55, -0x326172a9, RZ ;  /* 0xcd9e8d5737447827 */ /* 0x000fe200078e00ff */
[----:B------:R-:W-:-:S03]  /*6820*/  LOP3.LUT R69, R69, UR5, R138, 0x96, !PT ;  /* 0x0000000545457c12 */ /* 0x000fc6000f8e968a */
[----:B------:R-:W-:Y:S01]  /*6830*/  IMAD R71, R55, -0x326172a9, RZ ;  /* 0xcd9e8d5737477824 */ /* 0x000fe200078e02ff */
[----:B------:R-:W-:Y:S01]  /*6840*/  LOP3.LUT R72, R68, UR4, R53, 0x96, !PT ;  /* 0x0000000444487c12 */ /* 0x000fe2000f8e9635 */
[----:B------:R-:W-:-:S04]  /*6850*/  IMAD.WIDE.U32 R68, R69, -0x326172a9, RZ ;  /* 0xcd9e8d5745447825 */ /* 0x000fc800078e00ff */
[----:B------:R-:W-:Y:S01]  /*6860*/  IMAD R75, R54, -0x2daee0ad, RZ ;  /* 0xd2511f53364b7824 */ /* 0x000fe200078e02ff */
        /* <DEDUP_REMOVED lines=38> */
.L_x_735:
[----:B------:R-:W-:Y:S05]  /*6ad0*/  BSYNC B1 ;  /* 0x0000000000017941 */ /* 0x000fea0003800000 */
.L_x_734:
        /* <DEDUP_REMOVED lines=10> */
.L_x_730:
        /* <DEDUP_REMOVED lines=12> */
.L_x_739:
[----:B------:R-:W-:-:S07]  /*6c40*/  IMAD.MOV.U32 R178, RZ, RZ, R142 ;  /* 0x000000ffffb27224 */ /* 0x000fce00078e008e */
.L_x_740:
[----:B------:R-:W-:Y:S05]  /*6c50*/  BSYNC B1 ;  /* 0x0000000000017941 */ /* 0x000fea0003800000 */
.L_x_738:
        /* <DEDUP_REMOVED lines=16> */
.L_x_744:
[----:B------:R-:W-:Y:S05]  /*6d60*/  BSYNC B2 ;  /* 0x0000000000027941 */ /* 0x000fea0003800000 */
.L_x_743:
        /* <DEDUP_REMOVED lines=44> */
.L_x_742:
[----:B------:R-:W-:Y:S05]  /*7030*/  BSYNC B1 ;  /* 0x0000000000017941 */ /* 0x000fea0003800000 */
.L_x_741:
        /* <DEDUP_REMOVED lines=9> */
[----:B------:R-:W-:Y:S02]  /*70d0*/  PRMT R68, R63, 0x7632, R68 ;  /* 0x000076323f447816 */ /* 0x000fe40000000044 */
[----:B------:R-:W-:-:S03]  /*70e0*/  MOV R163, R69 ;  /* 0x0000004500a37202 */ /* 0x000fc60000000f00 */
[----:B------:R-:W-:-:S04]  /*70f0*/  IMAD.U32 R68, R68, 0x10000, RZ ;  /* 0x0001000044447824 */ /* 0x000fc800078e00ff */
[----:B------:R-:W-:Y:S01]  /*7100*/  FADD.FTZ R221, R68, R221 ;  /* 0x000000dd44dd7221 */ /* 0x000fe20000010000 */
[----:B------:R-:W-:Y:S06]  /*7110*/  BRA `(.L_x_746) ;  /* 0x0000000400607947 */ /* 0x000fec0003800000 */
.L_x_745:
        /* <DEDUP_REMOVED lines=12> */
.L_x_748:
[----:B------:R-:W-:-:S07]  /*71e0*/  IMAD.MOV.U32 R87, RZ, RZ, R142 ;  /* 0x000000ffff577224 */ /* 0x000fce00078e008e */
.L_x_749:
[----:B------:R-:W-:Y:S05]  /*71f0*/  BSYNC B1 ;  /* 0x0000000000017941 */ /* 0x000fea0003800000 */
.L_x_747:
        /* <DEDUP_REMOVED lines=16> */
.L_x_753:
[----:B------:R-:W-:Y:S05]  /*7300*/  BSYNC B2 ;  /* 0x0000000000027941 */ /* 0x000fea0003800000 */
.L_x_752:
[----:B------:R-:W-:Y:S01]  /*7310*/  IMAD.HI.U32 R68, R55, -0x326172a9, RZ ;  /* 0xcd9e8d5737447827 */ /* 0x000fe200078e00ff */
[----:B------:R-:W-:Y:S01]  /*7320*/  LOP3.LUT R69, R69, UR5, R138, 0x96, !PT ;  /* 0x0000000545457c12 */ /* 0x000fe2000f8e968a */
[----:B------:R-:W-:Y:S02]  /*7330*/  HFMA2.MMA R163, -RZ, RZ, 0, 0 ;  /* 0x00000000ffa37435 */ /* 0x000fe400000001ff */
        /* <DEDUP_REMOVED lines=41> */
.L_x_751:
[----:B------:R-:W-:Y:S05]  /*75d0*/  BSYNC B1 ;  /* 0x0000000000017941 */ /* 0x000fea0003800000 */
.L_x_750:
        /* <DEDUP_REMOVED lines=12> */
.L_x_746:
[----:B------:R-:W-:Y:S02]  /*76a0*/  SEL R69, RZ, 0x10000, P4 ;  /* 0x00010000ff457807 */ /* 0x000fe40002000000 */
[C---:B------:R-:W-:Y:S02]  /*76b0*/  LOP3.LUT P4, RZ, R0.reuse, 0x2, RZ, 0xc0, !PT ;  /* 0x0000000200ff7812 */ /* 0x040fe4000788c0ff */
[C---:B------:R-:W-:Y:S02]  /*76c0*/  LOP3.LUT P6, RZ, R0.reuse, 0x4, RZ, 0xc0, !PT ;  /* 0x0000000400ff7812 */ /* 0x040fe400078cc0ff */
[----:B------:R-:W-:Y:S02]  /*76d0*/  LOP3.LUT P1, RZ, R0, 0x8, RZ, 0xc0, !PT ;  /* 0x0000000800ff7812 */ /* 0x000fe4000782c0ff */
[----:B------:R-:W-:Y:S02]  /*76e0*/  SEL R70, RZ, 0x1, P4 ;  /* 0x00000001ff467807 */ /* 0x000fe40002000000 */
[----:B------:R-:W-:-:S02]  /*76f0*/  SEL R75, RZ, 0x1000000, P5 ;  /* 0x01000000ff4b7807 */ /* 0x000fc40002800000 */
[----:B------:R-:W-:Y:S01]  /*7700*/  LOP3.LUT P5, RZ, R0, 0x1, RZ, 0xc0, !PT ;  /* 0x0000000100ff7812 */ /* 0x000fe200078ac0ff */
[----:B------:R-:W-:Y:S01]  /*7710*/  IMAD.WIDE.U32 R70, R70, 0x1000000, RZ ;  /* 0x0100000046467825 */ /* 0x000fe200078e00ff */
[----:B------:R-:W-:Y:S02]  /*7720*/  SEL R72, RZ, 0x100, P3 ;  /* 0x00000100ff487807 */ /* 0x000fe40001800000 */
[----:B------:R-:W-:Y:S02]  /*7730*/  SEL R68, RZ, 0x1, P6 ;  /* 0x00000001ff447807 */ /* 0x000fe40003000000 */
[----:B------:R-:W-:Y:S02]  /*7740*/  SEL R74, RZ, 0x1, P1 ;  /* 0x00000001ff4a7807 */ /* 0x000fe40000800000 */
[----:B------:R-:W-:Y:S02]  /*7750*/  SEL R73, RZ, 0x1, P5 ;  /* 0x00000001ff497807 */ /* 0x000fe40002800000 */
[----:B------:R-:W-:Y:S01]  /*7760*/  LOP3.LUT R72, R72, R75, R69, 0xfe, !PT ;  /* 0x0000004b48487212 */ /* 0x000fe200078efe45 */
[----:B------:R-:W-:Y:S01]  /*7770*/  IMAD.WIDE.U32 R68, R68, 0x10000, RZ ;  /* 0x0001000044447825 */ /* 0x000fe200078e00ff */
[----:B------:R-:W-:-:S02]  /*7780*/  LEA R234, P1, R168, UR28, 0x4 ;  /* 0x0000001ca8ea7c11 */ /* 0x000fc4000f8220ff */
[----:B------:R-:W-:Y:S01]  /*7790*/  LOP3.LUT P2, RZ, R0, 0x10, RZ, 0xc0, !PT ;  /* 0x0000001000ff7812 */ /* 0x000fe2000784c0ff */
[----:B------:R-:W-:Y:S01]  /*77a0*/  IMAD.WIDE.U32 R74, R74, 0x100, RZ ;  /* 0x000001004a4a7825 */ /* 0x000fe200078e00ff */
[C---:B------:R-:W-:Y:S02]  /*77b0*/  SHF.L.U32 R172, R168.reuse, 0x3, RZ ;  /* 0x00000003a8ac7819 */ /* 0x040fe400000006ff */
[----:B------:R-:W-:Y:S02]  /*77c0*/  LOP3.LUT R71, R71, R72, R73, 0xfe, !PT ;  /* 0x0000004847477212 */ /* 0x000fe400078efe49 */
[----:B------:R-:W-:Y:S02]  /*77d0*/  LEA.HI.X R235, R168, UR29, RZ, 0x4, P1 ;  /* 0x0000001da8eb7c11 */ /* 0x000fe400088f24ff */
[----:B------:R-:W-:Y:S02]  /*77e0*/  LOP3.LUT R74, R74, R70, R68, 0xfe, !PT ;  /* 0x000000464a4a7212 */ /* 0x000fe400078efe44 */
[----:B------:R-:W-:-:S02]  /*77f0*/  SEL R237, RZ, 0x1, P2 ;  /* 0x00000001ffed7807 */ /* 0x000fc40001000000 */
[----:B------:R-:W-:Y:S02]  /*7800*/  SHF.L.U64.HI R174, R168, 0x3, RZ ;  /* 0x00000003a8ae7819 */ /* 0x000fe400000102ff */
[----:B------:R-:W-:Y:S02]  /*7810*/  IADD3 R72, P1, R172, UR30, RZ ;  /* 0x0000001eac487c10 */ /* 0x000fe4000ff3e0ff */
[----:B------:R-:W-:Y:S02]  /*7820*/  LOP3.LUT R75, R75, R71, R69, 0xfe, !PT ;  /* 0x000000474b4b7212 */ /* 0x000fe400078efe45 */
[----:B------:R-:W-:Y:S02]  /*7830*/  F2FP.BF16.F32.PACK_AB R71, R221, R219 ;  /* 0x000000dbdd47723e */ /* 0x000fe400000010ff */
[----:B------:R-:W-:Y:S02]  /*7840*/  F2FP.BF16.F32.PACK_AB R70, R209, R211 ;  /* 0x000000d3d146723e */ /* 0x000fe400000010ff */
[----:B------:R-:W-:-:S02]  /*7850*/  F2FP.BF16.F32.PACK_AB R69, R187, R189 ;  /* 0x000000bdbb45723e */ /* 0x000fc400000010ff */
[----:B------:R-:W-:Y:S02]  /*7860*/  F2FP.BF16.F32.PACK_AB R68, R171, R173 ;  /* 0x000000adab44723e */ /* 0x000fe400000010ff */
[----:B------:R-:W-:Y:S02]  /*7870*/  IADD3.X R73, R174, UR31, RZ, P1, !PT ;  /* 0x0000001fae497c10 */ /* 0x000fe40008ffe4ff */
[----:B------:R-:W-:Y:S01]  /*7880*/  LOP3.LUT R74, R74, R237, RZ, 0xfc, !PT ;  /* 0x000000ed4a4a7212 */ /* 0x000fe200078efcff */
[----:B------:R0:W-:Y:S04]  /*7890*/  STG.E.128 desc[UR6][R234.64], R68 ;  /* 0x00000044ea007986 */ /* 0x0001e8000c101d06 */
[----:B------:R0:W-:Y:S01]  /*78a0*/  STG.E.64 desc[UR6][R72.64], R74 ;  /* 0x0000004a48007986 */ /* 0x0001e2000c101b06 */
[----:B------:R-:W-:Y:S05]  /*78b0*/  @!P0 BRA `(.L_x_754) ;  /* 0x0000000000508947 */ /* 0x000fea0003800000 */
[----:B0-----:R-:W-:Y:S01]  /*78c0*/  IMAD.U32 R69, R89, 0x10000, RZ ;  /* 0x0001000059457824 */ /* 0x001fe200078e00ff */
[----:B------:R-:W-:Y:S02]  /*78d0*/  LOP3.LUT R68, R87, 0xffff, RZ, 0xc0, !PT ;  /* 0x0000ffff57447812 */ /* 0x000fe400078ec0ff */
[----:B------:R-:W-:Y:S02]  /*78e0*/  LOP3.LUT R74, R92, 0xff, RZ, 0xc0, !PT ;  /* 0x000000ff5c4a7812 */ /* 0x000fe400078ec0ff */
[----:B------:R-:W-:Y:S02]  /*78f0*/  LOP3.LUT R71, R69, 0xff0000, RZ, 0xc0, !PT ;  /* 0x00ff000045477812 */ /* 0x000fe400078ec0ff */
[----:B------:R-:W-:Y:S01]  /*7900*/  PRMT R69, R90, 0x7104, RZ ;  /* 0x000071045a457816 */ /* 0x000fe200000000ff */
[----:B------:R-:W-:Y:S01]  /*7910*/  IMAD.WIDE.U32 R74, R74, 0x1000000, RZ ;  /* 0x010000004a4a7825 */ /* 0x000fe200078e00ff */
[----:B------:R-:W-:Y:S02]  /*7920*/  PRMT R68, R71, 0x4210, R68 ;  /* 0x0000421047447816 */ /* 0x000fe40000000044 */
[----:B------:R-:W-:-:S02]  /*7930*/  LOP3.LUT R72, R93, 0xff, RZ, 0xc0, !PT ;  /* 0x000000ff5d487812 */ /* 0x000fc400078ec0ff */
[----:B------:R-:W-:Y:S02]  /*7940*/  LOP3.LUT R70, R94, 0xff, RZ, 0xc0, !PT ;  /* 0x000000ff5e467812 */ /* 0x000fe400078ec0ff */
[----:B------:R-:W-:Y:S01]  /*7950*/  LOP3.LUT R68, R68, 0xff00, R69, 0xf8, !PT ;  /* 0x0000ff0044447812 */ /* 0x000fe200078ef845 */
[----:B------:R-:W-:-:S03]  /*7960*/  IMAD.WIDE.U32 R72, R72, 0x10000, RZ ;  /* 0x0001000048487825 */ /* 0x000fc600078e00ff */
[----:B------:R-:W-:Y:S01]  /*7970*/  LOP3.LUT R69, R68, 0xff, R91, 0xf8, !PT ;  /* 0x000000ff44457812 */ /* 0x000fe200078ef85b */
[----:B------:R-:W-:Y:S01]  /*7980*/  IMAD.WIDE.U32 R70, R70, 0x100, RZ ;  /* 0x0000010046467825 */ /* 0x000fe200078e00ff */
[----:B------:R-:W-:Y:S02]  /*7990*/  IADD3 R68, P0, R172, UR34, RZ ;  /* 0x00000022ac447c10 */ /* 0x000fe4000ff1e0ff */
[----:B------:R-:W-:Y:S02]  /*79a0*/  LOP3.LUT R73, R73, R69, R75, 0xfe, !PT ;  /* 0x0000004549497212 */ /* 0x000fe400078efe4b */
[----:B------:R-:W-:Y:S02]  /*79b0*/  LOP3.LUT R70, R70, R74, R72, 0xfe, !PT ;  /* 0x0000004a46467212 */ /* 0x000fe400078efe48 */
[----:B------:R-:W-:Y:S02]  /*79c0*/  IADD3.X R69, R174, UR35, RZ, P0, !PT ;  /* 0x00000023ae457c10 */ /* 0x000fe400087fe4ff */
[----:B------:R-:W-:-:S02]  /*79d0*/  LOP3.LUT R70, R70, 0xff, R95, 0xf8, !PT ;  /* 0x000000ff46467812 */ /* 0x000fc400078ef85f */
[----:B------:R-:W-:-:S05]  /*79e0*/  LOP3.LUT R71, R73, R71, RZ, 0xfc, !PT ;  /* 0x0000004749477212 */ /* 0x000fca00078efcff */
[----:B------:R1:W-:Y:S02]  /*79f0*/  STG.E.64 desc[UR6][R68.64], R70 ;  /* 0x0000004644007986 */ /* 0x0003e4000c101b06 */
.L_x_754:
[----:B------:R-:W-:-:S07]  /*7a00*/  VIADD R172, R168, 0x80 ;  /* 0x00000080a8ac7836 */ /* 0x000fce0000000000 */
.L_x_625:
[----:B------:R-:W-:Y:S05]  /*7a10*/  BSYNC B0 ;  /* 0x0000000000007941 */ /* 0x000fea0003800000 */
.L_x_624:
[----:B------:R-:W-:Y:S01]  /*7a20*/  LOP3.LUT P0, RZ, R0, 0x100, RZ, 0xc0, !PT ;  /* 0x0000010000ff7812 */ /* 0x000fe2000780c0ff */
[----:B------:R-:W-:-:S12]  /*7a30*/  BSSY B0, `(.L_x_755) ;  /* 0x00005de000007945 */ /* 0x000fd80003800000 */
[----:B------:R-:W-:Y:S05]  /*7a40*/  @!P0 BRA `(.L_x_756) ;  /* 0x0000005c00708947 */ /* 0x000fea0003800000 */
[----:B0-----:R-:W0:Y:S01]  /*7a50*/  LDC.64 R72, c[0x0][0x228] ;  /* 0x00008a00ff487b82 */ /* 0x001e220000000a00 */
[----:B------:R-:W-:-:S04]  /*7a60*/  ISETP.NE.U32.AND P1, PT, RZ, UR26, PT ;  /* 0x0000001aff007c0c */ /* 0x000fc8000bf25070 */
[----:B------:R-:W-:-:S03]  /*7a70*/  ISETP.NE.AND.EX P1, PT, RZ, UR27, PT, P1 ;  /* 0x0000001bff007c0c */ /* 0x000fc6000bf25310 */
[----:B-1----:R-:W1:Y:S01]  /*7a80*/  LDC.64 R68, c[0x0][0x220] ;  /* 0x00008800ff447b82 */ /* 0x002e620000000a00 */
        /* <DEDUP_REMOVED lines=12> */
[----:B------:R-:W-:-:S11]  /*7b50*/  IADD3 R177, R163, 0x1, RZ ;  /* 0x00000001a3b17810 */ /* 0x000fd60007ffe0ff */
        /* <DEDUP_REMOVED lines=9> */
.L_x_758:
[----:B------:R-:W-:-:S07]  /*7bf0*/  IMAD.MOV.U32 R178, RZ, RZ, R142 ;  /* 0x000000ffffb27224 */ /* 0x000fce00078e008e */
.L_x_759:
[----:B------:R-:W-:Y:S05]  /*7c00*/  BSYNC B1 ;  /* 0x0000000000017941 */ /* 0x000fea0003800000 */
.L_x_757:
        /* <DEDUP_REMOVED lines=16> */
.L_x_763:
[----:B------:R-:W-:Y:S05]  /*7d10*/  BSYNC B2 ;  /* 0x0000000000027941 */ /* 0x000fea0003800000 */
.L_x_762:
        /* <DEDUP_REMOVED lines=44> */
.L_x_761:
[----:B------:R-:W-:Y:S05]  /*7fe0*/  BSYNC B1 ;  /* 0x0000000000017941 */ /* 0x000fea0003800000 */
.L_x_760:
[----:B------:R-:W0:Y:S01]  /*7ff0*/  LDC R176, c[0x0][0x294] ;  /* 0x0000a500ffb07b82 */ /* 0x000e220000000800 */
[----:B------:R-:W-:Y:S01]  /*8000*/  I2FP.F32.U32 R75, R178 ;  /* 0x000000b2004b7245 */ /* 0x000fe20000201000 */
[----:B------:R-:W-:Y:S01]  /*8010*/  HFMA2.MMA R178, -RZ, RZ, 0.1171875, 0 ;  /* 0x2f800000ffb27435 */ /* 0x000fe200000001ff */
[----:B------:R-:W-:Y:S01]  /*8020*/  ISETP.NE.U32.AND P2, PT, R72, RZ, PT ;  /* 0x000000ff4800720c */ /* 0x000fe20003f45070 */
[----:B-----5:R-:W-:Y:S01]  /*8030*/  IMAD.U32 R163, R68, 0x10000, RZ ;  /* 0x0001000044a37824 */ /* 0x020fe200078e00ff */
[----:B------:R-:W-:Y:S02]  /*8040*/  LOP3.LUT R0, R0, 0xffffffef, RZ, 0xc0, !PT ;  /* 0xffffffef00007812 */ /* 0x000fe400078ec0ff */
[----:B------:R-:W-:Y:S01]  /*8050*/  ISETP.NE.AND.EX P2, PT, R73, RZ, PT, P2 ;  /* 0x000000ff4900720c */ /* 0x000fe20003f45320 */
[----:B------:R-:W1:Y:S01]  /*8060*/  LDC R174, c[0x0][0x298] ;  /* 0x0000a600ffae7b82 */ /* 0x000e620000000800 */
[----:B------:R-:W-:-:S03]  /*8070*/  PRMT R68, R68, 0x7632, R68 ;  /* 0x0000763244447816 */ /* 0x000fc60000000044 */
[----:B------:R-:W-:-:S05]  /*8080*/  FFMA.FTZ R75, R75, R178, 1.1641532182693481445e-10 ;  /* 0x2f0000004b4b7423 */ /* 0x000fca00000100b2 */
[----:B0-----:R-:W-:Y:S01]  /*8090*/  FSETP.GTU.FTZ.AND P3, PT, R75, R176, PT ;  /* 0x000000b04b00720b */ /* 0x001fe20003f7c000 */
[----:B-1----:R-:W-:-:S12]  /*80a0*/  FMUL.FTZ R163, R163, R174 ;  /* 0x000000aea3a37220 */ /* 0x002fd80000410000 */
[----:B------:R-:W-:Y:S02]  /*80b0*/  @P3 LOP3.LUT R0, R0, 0x10, RZ, 0xfc, !PT ;  /* 0x0000001000003812 */ /* 0x000fe400078efcff */
[----:B------:R-:W-:Y:S01]  /*80c0*/  FSEL R175, R163, RZ, !P3 ;  /* 0x000000ffa3af7208 */ /* 0x000fe20005800000 */
[----:B------:R-:W-:Y:S06]  /*80d0*/  @P2 BRA `(.L_x_764) ;  /* 0x0000000000182947 */ /* 0x000fec0003800000 */
[----:B------:R-:W-:Y:S01]  /*80e0*/  IMAD.MOV.U32 R72, RZ, RZ, R177 ;  /* 0x000000ffff487224 */ /* 0x000fe200078e00b1 */
[----:B------:R-:W-:Y:S06]  /*80f0*/  @!P1 BRA `(.L_x_765) ;  /* 0x0000000400689947 */ /* 0x000fec0003800000 */
[----:B------:R-:W-:Y:S01]  /*8100*/  SHF.L.U32 R74, R60, 0x10, RZ ;  /* 0x000000103c4a7819 */ /* 0x000fe200000006ff */
[----:B------:R-:W-:-:S04]  /*8110*/  IMAD.MOV.U32 R72, RZ, RZ, R177 ;  /* 0x000000ffff487224 */ /* 0x000fc800078e00b1 */
[----:B------:R-:W-:Y:S01]  /*8120*/  FADD.FTZ R175, R74, R175 ;  /* 0x000000af4aaf7221 */ /* 0x000fe20000010000 */
[----:B------:R-:W-:Y:S06]  /*8130*/  BRA `(.L_x_765) ;  /* 0x0000000400587947 */ /* 0x000fec0003800000 */
.L_x_764:
[C---:B------:R-:W-:Y:S01]  /*8140*/  ISETP.NE.AND P3, PT, R177.reuse, 0x1, PT ;  /* 0x00000001b100780c */ /* 0x040fe20003f65270 */
[----:B------:R-:W-:Y:S01]  /*8150*/  BSSY B1, `(.L_x_766) ;  /* 0x000000c000017945 */ /* 0x000fe20003800000 */
[----:B------:R-:W-:-:S11]  /*8160*/  VIADD R72, R177, 0x1 ;  /* 0x00000001b1487836 */ /* 0x000fd60000000000 */
[----:B------:R-:W-:Y:S05]  /*8170*/  @!P3 BRA `(.L_x_767) ;  /* 0x000000000020b947 */ /* 0x000fea0003800000 */
[----:B------:R-:W-:Y:S02]  /*8180*/  ISETP.NE.AND P3, PT, R177, 0x2, PT ;  /* 0x00000002b100780c */ /* 0x000fe40003f65270 */
[----:B------:R-:W-:-:S11]  /*8190*/  MOV R95, R165 ;  /* 0x000000a5005f7202 */ /* 0x000fd60000000f00 */
[----:B------:R-:W-:Y:S05]  /*81a0*/  @!P3 BRA `(.L_x_768) ;  /* 0x000000000018b947 */ /* 0x000fea0003800000 */
[----:B------:R-:W-:Y:S01]  /*81b0*/  ISETP.NE.AND P3, PT, R177, 0x3, PT ;  /* 0x00000003b100780c */ /* 0x000fe20003f65270 */
[----:B------:R-:W-:-:S12]  /*81c0*/  IMAD.MOV.U32 R95, RZ, RZ, R167 ;  /* 0x000000ffff5f7224 */ /* 0x000fd800078e00a7 */
[----:B------:R-:W-:Y:S05]  /*81d0*/  @P3 BRA `(.L_x_768) ;  /* 0x00000000000c3947 */ /* 0x000fea0003800000 */
[----:B------:R-:W-:Y:S01]  /*81e0*/  IMAD.MOV.U32 R95, RZ, RZ, R140 ;  /* 0x000000ffff5f7224 */ /* 0x000fe200078e008c */
[----:B------:R-:W-:Y:S06]  /*81f0*/  BRA `(.L_x_768) ;  /* 0x0000000000047947 */ /* 0x000fec0003800000 */
.L_x_767:
[----:B------:R-:W-:-:S07]  /*8200*/  MOV R95, R142 ;  /* 0x0000008e005f7202 */ /* 0x000fce0000000f00 */
.L_x_768:
[----:B------:R-:W-:Y:S05]  /*8210*/  BSYNC B1 ;  /* 0x0000000000017941 */ /* 0x000fea0003800000 */
.L_x_766:
        /* <DEDUP_REMOVED lines=16> */
.L_x_772:
[----:B------:R-:W-:Y:S05]  /*8320*/  BSYNC B2 ;  /* 0x0000000000027941 */ /* 0x000fea0003800000 */
.L_x_771:
        /* <DEDUP_REMOVED lines=41> */
[----:B------:R-:W-:Y:S01]  /*85c0*/  MOV R140, R72 ;  /* 0x00000048008c7202 */ /* 0x000fe20000000f00 */
[----:B------:R-:W-:Y:S01]  /*85d0*/  IMAD.MOV.U32 R72, RZ, RZ, RZ ;  /* 0x000000ffff487224 */ /* 0x000fe200078e00ff */
[----:B------:R-:W-:-:S07]  /*85e0*/  LOP3.LUT R165, R73, UR25, R74, 0x96, !PT ;  /* 0x0000001949a57c12 */ /* 0x000fce000f8e964a */
.L_x_770:
[----:B------:R-:W-:Y:S05]  /*85f0*/  BSYNC B1 ;  /* 0x0000000000017941 */ /* 0x000fea0003800000 */
.L_x_769:
[----:B------:R-:W-:Y:S01]  /*8600*/  I2FP.F32.U32 R73, R95 ;  /* 0x0000005f00497245 */ /* 0x000fe20000201000 */
[----:B------:R-:W-:Y:S01]  /*8610*/  IMAD.U32 R75, R64, 0x10000, RZ ;  /* 0x00010000404b7824 */ /* 0x000fe200078e00ff */
[----:B------:R-:W-:-:S03]  /*8620*/  @P1 SHF.L.U32 R180, R60, 0x10, RZ ;  /* 0x000000103cb41819 */ /* 0x000fc600000006ff */
[----:B------:R-:W-:Y:S01]  /*8630*/  FFMA.FTZ R73, R73, R178, 1.1641532182693481445e-10 ;  /* 0x2f00000049497423 */ /* 0x000fe200000100b2 */
[----:B------:R-:W-:-:S04]  /*8640*/  FMUL.FTZ R74, R75, R174 ;  /* 0x000000ae4b4a7220 */ /* 0x000fc80000410000 */
[----:B------:R-:W-:-:S04]  /*8650*/  FSETP.GTU.FTZ.AND P3, PT, R73, R176, PT ;  /* 0x000000b04900720b */ /* 0x000fc80003f7c000 */
[----:B------:R-:W-:Y:S02]  /*8660*/  FSEL R74, R74, RZ, !P3 ;  /* 0x000000ff4a4a7208 */ /* 0x000fe40005800000 */
[----:B------:R-:W-:-:S03]  /*8670*/  SEL R95, RZ, 0x1, P3 ;  /* 0x00000001ff5f7807 */ /* 0x000fc60001800000 */
[----:B------:R-:W-:-:S04]  /*8680*/  FADD.FTZ R175, R74, R175 ;  /* 0x000000af4aaf7221 */ /* 0x000fc80000010000 */
[----:B------:R-:W-:-:S07]  /*8690*/  @P1 FADD.FTZ R175, R180, R175 ;  /* 0x000000afb4af1221 */ /* 0x000fce0000010000 */
.L_x_765:
        /* <DEDUP_REMOVED lines=12> */
.L_x_774:
[----:B------:R-:W-:-:S07]  /*8760*/  IMAD.MOV.U32 R163, RZ, RZ, R142 ;  /* 0x000000ffffa37224 */ /* 0x000fce00078e008e */
.L_x_775:
[----:B------:R-:W-:Y:S05]  /*8770*/  BSYNC B1 ;  /* 0x0000000000017941 */ /* 0x000fea0003800000 */
.L_x_773:
        /* <DEDUP_REMOVED lines=16> */
.L_x_779:
[----:B------:R-:W-:Y:S05]  /*8880*/  BSYNC B2 ;  /* 0x0000000000027941 */ /* 0x000fea0003800000 */
.L_x_778:
        /* <DEDUP_REMOVED lines=42> */
[----:B------:R-:W-:Y:S01]  /*8b30*/  HFMA2.MMA R73, -RZ, RZ, 0, 0 ;  /* 0x00000000ff497435 */ /* 0x000fe200000001ff */
[----:B------:R-:W-:-:S10]  /*8b40*/  IMAD.MOV.U32 R140, RZ, RZ, R72 ;  /* 0x000000ffff8c7224 */ /* 0x000fd400078e0048 */
.L_x_777:
[----:B------:R-:W-:Y:S05]  /*8b50*/  BSYNC B1 ;  /* 0x0000000000017941 */ /* 0x000fea0003800000 */
.L_x_776:
[----:B------:R-:W-:Y:S01]  /*8b60*/  I2FP.F32.U32 R75, R163 ;  /* 0x000000a3004b7245 */ /* 0x000fe20000201000 */
[----:B------:R-:W-:Y:S01]  /*8b70*/  IMAD.U32 R163, R68, 0x10000, RZ ;  /* 0x0001000044a37824 */ /* 0x000fe200078e00ff */
[----:B------:R-:W-:-:S03]  /*8b80*/  LOP3.LUT R0, R0, 0xfffffff7, RZ, 0xc0, !PT ;  /* 0xfffffff700007812 */ /* 0x000fc600078ec0ff */
[----:B------:R-:W-:Y:S01]  /*8b90*/  FFMA.FTZ R75, R75, R178, 1.1641532182693481445e-10 ;  /* 0x2f0000004b4b7423 */ /* 0x000fe200000100b2 */
[----:B------:R-:W-:-:S04]  /*8ba0*/  FMUL.FTZ R163, R163, R174 ;  /* 0x000000aea3a37220 */ /* 0x000fc80000410000 */
[----:B------:R-:W-:-:S04]  /*8bb0*/  FSETP.GTU.FTZ.AND P3, PT, R75, R176, PT ;  /* 0x000000b04b00720b */ /* 0x000fc80003f7c000 */
[----:B------:R-:W-:-:S09]  /*8bc0*/  FSEL R177, R163, RZ, !P3 ;  /* 0x000000ffa3b17208 */ /* 0x000fd20005800000 */
[----:B------:R-:W-:Y:S01]  /*8bd0*/  @P3 LOP3.LUT R0, R0, 0x8, RZ, 0xfc, !PT ;  /* 0x0000000800003812 */ /* 0x000fe200078efcff */
[----:B------:R-:W-:Y:S06]  /*8be0*/  @P2 BRA `(.L_x_780) ;  /* 0x00000000001c2947 */ /* 0x000fec0003800000 */
[----:B------:R-:W-:Y:S01]  /*8bf0*/  IMAD.MOV.U32 R72, RZ, RZ, R73 ;  /* 0x000000ffff487224 */ /* 0x000fe200078e0049 */
[----:B------:R-:W-:Y:S06]  /*8c00*/  @!P1 BRA `(.L_x_781) ;  /* 0x0000000400749947 */ /* 0x000fec0003800000 */
[----:B------:R-:W-:Y:S01]  /*8c10*/  PRMT R68, R60, 0x7632, R68 ;  /* 0x000076323c447816 */ /* 0x000fe20000000044 */
[----:B------:R-:W-:-:S03]  /*8c20*/  IMAD.MOV.U32 R72, RZ, RZ, R73 ;  /* 0x000000ffff487224 */ /* 0x000fc600078e0049 */
[----:B------:R-:W-:-:S05]  /*8c30*/  SHF.L.U32 R68, R68, 0x10, RZ ;  /* 0x0000001044447819 */ /* 0x000fca00000006ff */
[----:B------:R-:W-:Y:S01]  /*8c40*/  FADD.FTZ R177, R68, R177 ;  /* 0x000000b144b17221 */ /* 0x000fe20000010000 */
[----:B------:R-:W-:Y:S06]  /*8c50*/  BRA `(.L_x_781) ;  /* 0x0000000400607947 */ /* 0x000fec0003800000 */
.L_x_780:
        /* <DEDUP_REMOVED lines=12> */
.L_x_783:
[----:B------:R-:W-:-:S07]  /*8d20*/  MOV R68, R142 ;  /* 0x0000008e00447202 */ /* 0x000fce0000000f00 */
.L_x_784:
[----:B------:R-:W-:Y:S05]  /*8d30*/  BSYNC B1 ;  /* 0x0000000000017941 */ /* 0x000fea0003800000 */
.L_x_782:
        /* <DEDUP_REMOVED lines=16> */
.L_x_788:
[----:B------:R-:W-:Y:S05]  /*8e40*/  BSYNC B2 ;  /* 0x0000000000027941 */ /* 0x000fea0003800000 */
.L_x_787:
        /* <DEDUP_REMOVED lines=44> */
.L_x_786:
[----:B------:R-:W-:Y:S05]  /*9110*/  BSYNC B1 ;  /* 0x0000000000017941 */ /* 0x000fea0003800000 */
.L_x_785:
        /* <DEDUP_REMOVED lines=8> */
[----:B------:R-:W-:Y:S02]  /*91a0*/  FSEL R68, R75, RZ, !P3 ;  /* 0x000000ff4b447208 */ /* 0x000fe40005800000 */
[----:B------:R-:W-:-:S03]  /*91b0*/  @P1 SHF.L.U32 R74, R73, 0x10, RZ ;  /* 0x00000010494a1819 */ /* 0x000fc600000006ff */
[----:B------:R-:W-:-:S04]  /*91c0*/  FADD.FTZ R177, R68, R177 ;  /* 0x000000b144b17221 */ /* 0x000fc80000010000 */
[----:B------:R-:W-:-:S07]  /*91d0*/  @P1 FADD.FTZ R177, R74, R177 ;  /* 0x000000b14ab11221 */ /* 0x000fce0000010000 */
.L_x_781:
        /* <DEDUP_REMOVED lines=12> */
.L_x_790:
[----:B------:R-:W-:-:S07]  /*92a0*/  IMAD.MOV.U32 R68, RZ, RZ, R142 ;  /* 0x000000ffff447224 */ /* 0x000fce00078e008e */
.L_x_791:
[----:B------:R-:W-:Y:S05]  /*92b0*/  BSYNC B1 ;  /* 0x0000000000017941 */ /* 0x000fea0003800000 */
.L_x_789:
        /* <DEDUP_REMOVED lines=16> */
.L_x_795:
[----:B------:R-:W-:Y:S05]  /*93c0*/  BSYNC B2 ;  /* 0x0000000000027941 */ /* 0x000fea0003800000 */
.L_x_794:
        /* <DEDUP_REMOVED lines=44> */
.L_x_793:
[----:B------:R-:W-:Y:S05]  /*9690*/  BSYNC B1 ;  /* 0x0000000000017941 */ /* 0x000fea0003800000 */
.L_x_792:
[----:B------:R-:W-:Y:S01]  /*96a0*/  I2FP.F32.U32 R75, R68 ;  /* 0x00000044004b7245 */ /* 0x000fe20000201000 */
[C---:B------:R-:W-:Y:S01]  /*96b0*/  IMAD.U32 R191, R69.reuse, 0x10000, RZ ;  /* 0x0001000045bf7824 */ /* 0x040fe200078e00ff */
[----:B------:R-:W-:Y:S02]  /*96c0*/  LOP3.LUT R0, R0, 0xfffffffb, RZ, 0xc0, !PT ;  /* 0xfffffffb00007812 */ /* 0x000fe400078ec0ff */
[----:B------:R-:W-:Y:S01]  /*96d0*/  PRMT R163, R69, 0x7632, R163 ;  /* 0x0000763245a37816 */ /* 0x000fe200000000a3 */
        /* <DEDUP_REMOVED lines=8> */
[----:B------:R-:W-:Y:S01]  /*9760*/  SHF.L.U32 R72, R61, 0x10, RZ ;  /* 0x000000103d487819 */ /* 0x000fe200000006ff */
[----:B------:R-:W-:-:S04]  /*9770*/  IMAD.MOV.U32 R68, RZ, RZ, R73 ;  /* 0x000000ffff447224 */ /* 0x000fc800078e0049 */
[----:B------:R-:W-:Y:S01]  /*9780*/  FADD.FTZ R191, R72, R191 ;  /* 0x000000bf48bf7221 */ /* 0x000fe20000010000 */
[----:B------:R-:W-:Y:S06]  /*9790*/  BRA `(.L_x_797) ;  /* 0x0000000400587947 */ /* 0x000fec0003800000 */
.L_x_796:
        /* <DEDUP_REMOVED lines=12> */
.L_x_799:
[----:B------:R-:W-:-:S07]  /*9860*/  MOV R93, R142 ;  /* 0x0000008e005d7202 */ /* 0x000fce0000000f00 */
.L_x_800:
[----:B------:R-:W-:Y:S05]  /*9870*/  BSYNC B1 ;  /* 0x0000000000017941 */ /* 0x000fea0003800000 */
.L_x_798:
        /* <DEDUP_REMOVED lines=16> */
.L_x_804:
[----:B------:R-:W-:Y:S05]  /*9980*/  BSYNC B2 ;  /* 0x0000000000027941 */ /* 0x000fea0003800000 */
.L_x_803:
        /* <DEDUP_REMOVED lines=44> */
.L_x_802:
[----:B------:R-:W-:Y:S05]  /*9c50*/  BSYNC B1 ;  /* 0x0000000000017941 */ /* 0x000fea0003800000 */
.L_x_801:
        /* <DEDUP_REMOVED lines=10> */
.L_x_797:
        /* <DEDUP_REMOVED lines=12> */
.L_x_806:
[----:B------:R-:W-:-:S07]  /*9dc0*/  IMAD.MOV.U32 R180, RZ, RZ, R142 ;  /* 0x000000ffffb47224 */ /* 0x000fce00078e008e */
.L_x_807:
[----:B------:R-:W-:Y:S05]  /*9dd0*/  BSYNC B1 ;  /* 0x0000000000017941 */ /* 0x000fea0003800000 */
.L_x_805:
        /* <DEDUP_REMOVED lines=16> */
.L_x_811:
[----:B------:R-:W-:Y:S05]  /*9ee0*/  BSYNC B2 ;  /* 0x0000000000027941 */ /* 0x000fea0003800000 */
.L_x_810:
        /* <DEDUP_REMOVED lines=44> */
.L_x_809:
[----:B------:R-:W-:Y:S05]  /*a1b0*/  BSYNC B1 ;  /* 0x0000000000017941 */ /* 0x000fea0003800000 */
.L_x_808:
        /* <DEDUP_REMOVED lines=11> */
[----:B------:R-:W-:-:S04]  /*a270*/  PRMT R68, R61, 0x7632, R68 ;  /* 0x000076323d447816 */ /* 0x000fc80000000044 */
[----:B------:R-:W-:Y:S01]  /*a280*/  SHF.L.U32 R72, R68, 0x10, RZ ;  /* 0x0000001044487819 */ /* 0x000fe200000006ff */
[----:B------:R-:W-:-:S04]  /*a290*/  IMAD.MOV.U32 R68, RZ, RZ, R69 ;  /* 0x000000ffff447224 */ /* 0x000fc800078e0045 */
[----:B------:R-:W-:Y:S01]  /*a2a0*/  FADD.FTZ R193, R72, R193 ;  /* 0x000000c148c17221 */ /* 0x000fe20000010000 */
[----:B------:R-:W-:Y:S06]  /*a2b0*/  BRA `(.L_x_813) ;  /* 0x0000000400607947 */ /* 0x000fec0003800000 */
.L_x_812:
        /* <DEDUP_REMOVED lines=12> */
.L_x_815:
[----:B------:R-:W-:-:S07]  /*a380*/  MOV R92, R142 ;  /* 0x0000008e005c7202 */ /* 0x000fce0000000f00 */
.L_x_816:
[----:B------:R-:W-:Y:S05]  /*a390*/  BSYNC B1 ;  /* 0x0000000000017941 */ /* 0x000fea0003800000 */
.L_x_814:
        /* <DEDUP_REMOVED lines=16> */
.L_x_820:
[----:B------:R-:W-:Y:S05]  /*a4a0*/  BSYNC B2 ;  /* 0x0000000000027941 */ /* 0x000fea0003800000 */
.L_x_819:
        /* <DEDUP_REMOVED lines=44> */
.L_x_818:
[----:B------:R-:W-:Y:S05]  /*a770*/  BSYNC B1 ;  /* 0x0000000000017941 */ /* 0x000fea0003800000 */
.L_x_817:
        /* <DEDUP_REMOVED lines=12> */
.L_x_813:
        /* <DEDUP_REMOVED lines=12> */
.L_x_822:
[----:B------:R-:W-:-:S07]  /*a900*/  IMAD.MOV.U32 R163, RZ, RZ, R142 ;  /* 0x000000ffffa37224 */ /* 0x000fce00078e008e */
.L_x_823:
[----:B------:R-:W-:Y:S05]  /*a910*/  BSYNC B1 ;  /* 0x0000000000017941 */ /* 0x000fea0003800000 */
.L_x_821:
        /* <DEDUP_REMOVED lines=16> */
.L_x_827:
[----:B------:R-:W-:Y:S05]  /*aa20*/  BSYNC B2 ;  /* 0x0000000000027941 */ /* 0x000fea0003800000 */
.L_x_826:
        /* <DEDUP_REMOVED lines=44> */
.L_x_825:
[----:B------:R-:W-:Y:S05]  /*acf0*/  BSYNC B1 ;  /* 0x0000000000017941 */ /* 0x000fea0003800000 */
.L_x_824:
[----:B------:R-:W-:Y:S01]  /*ad00*/  I2FP.F32.U32 R73, R163 ;  /* 0x000000a300497245 */ /* 0x000fe20000201000 */
[----:B------:R-:W-:Y:S01]  /*ad10*/  IMAD.U32 R75, R70, 0x10000, RZ ;  /* 0x00010000464b7824 */ /* 0x000fe200078e00ff */
        /* <DEDUP_REMOVED lines=14> */
.L_x_828:
        /* <DEDUP_REMOVED lines=12> */
.L_x_831:
[----:B------:R-:W-:-:S07]  /*aec0*/  MOV R91, R142 ;  /* 0x0000008e005b7202 */ /* 0x000fce0000000f00 */
.L_x_832:
[----:B------:R-:W-:Y:S05]  /*aed0*/  BSYNC B1 ;  /* 0x0000000000017941 */ /* 0x000fea0003800000 */
.L_x_830:
        /* <DEDUP_REMOVED lines=16> */
.L_x_836:
[----:B------:R-:W-:Y:S05]  /*afe0*/  BSYNC B2 ;  /* 0x0000000000027941 */ /* 0x000fea0003800000 */
.L_x_835:
        /* <DEDUP_REMOVED lines=44> */
.L_x_834:
[----:B------:R-:W-:Y:S05]  /*b2b0*/  BSYNC B1 ;  /* 0x0000000000017941 */ /* 0x000fea0003800000 */
.L_x_833:
        /* <DEDUP_REMOVED lines=10> */
.L_x_829:
        /* <DEDUP_REMOVED lines=12> */
.L_x_838:
[----:B------:R-:W-:-:S07]  /*b420*/  IMAD.MOV.U32 R163, RZ, RZ, R142 ;  /* 0x000000ffffa37224 */ /* 0x000fce00078e008e */
.L_x_839:
[----:B------:R-:W-:Y:S05]  /*b430*/  BSYNC B1 ;  /* 0x0000000000017941 */ /* 0x000fea0003800000 */
.L_x_837:
        /* <DEDUP_REMOVED lines=16> */
.L_x_843:
[----:B------:R-:W-:Y:S05]  /*b540*/  BSYNC B2 ;  /* 0x0000000000027941 */ /* 0x000fea0003800000 */
.L_x_842:
        /* <DEDUP_REMOVED lines=44> */
.L_x_841:
[----:B------:R-:W-:Y:S05]  /*b810*/  BSYNC B1 ;  /* 0x0000000000017941 */ /* 0x000fea0003800000 */
.L_x_840:
[----:B------:R-:W-:Y:S01]  /*b820*/  I2FP.F32.U32 R73, R163 ;  /* 0x000000a300497245 */ /* 0x000fe20000201000 */
[----:B------:R-:W-:-:S04]  /*b830*/  IMAD.U32 R75, R70, 0x10000, RZ ;  /* 0x00010000464b7824 */ /* 0x000fc800078e00ff */
[----:B------:R-:W-:Y:S01]  /*b840*/  FFMA.FTZ R73, R73, R178, 1.1641532182693481445e-10 ;  /* 0x2f00000049497423 */ /* 0x000fe200000100b2 */
[----:B------:R-:W-:-:S04]  /*b850*/  FMUL.FTZ R75, R75, R174 ;  /* 0x000000ae4b4b7220 */ /* 0x000fc80000410000 */
[----:B------:R-:W-:-:S04]  /*b860*/  FSETP.GTU.FTZ.AND P3, PT, R73, R176, PT ;  /* 0x000000b04900720b */ /* 0x000fc80003f7c000 */
[----:B------:R-:W-:Y:S01]  /*b870*/  FSEL R205, R75, RZ, !P3 ;  /* 0x000000ff4bcd7208 */ /* 0x000fe20005800000 */
[----:B------:R-:W-:Y:S08]  /*b880*/  @P2 BRA `(.L_x_844) ;  /* 0x00000000001c2947 */ /* 0x000ff00003800000 */
[----:B------:R-:W-:Y:S01]  /*b890*/  IMAD.MOV.U32 R68, RZ, RZ, R69 ;  /* 0x000000ffff447224 */ /* 0x000fe200078e0045 */
[----:B------:R-:W-:Y:S06]  /*b8a0*/  @!P1 BRA `(.L_x_845) ;  /* 0x0000000400749947 */ /* 0x000fec0003800000 */
[----:B------:R-:W-:-:S04]  /*b8b0*/  PRMT R68, R62, 0x7632, R68 ;  /* 0x000076323e447816 */ /* 0x000fc80000000044 */
[----:B------:R-:W-:Y:S01]  /*b8c0*/  SHF.L.U32 R70, R68, 0x10, RZ ;  /* 0x0000001044467819 */ /* 0x000fe200000006ff */
[----:B------:R-:W-:-:S04]  /*b8d0*/  IMAD.MOV.U32 R68, RZ, RZ, R69 ;  /* 0x000000ffff447224 */ /* 0x000fc800078e0045 */
[----:B------:R-:W-:Y:S01]  /*b8e0*/  FADD.FTZ R205, R70, R205 ;  /* 0x000000cd46cd7221 */ /* 0x000fe20000010000 */
[----:B------:R-:W-:Y:S06]  /*b8f0*/  BRA `(.L_x_845) ;  /* 0x0000000400607947 */ /* 0x000fec0003800000 */
.L_x_844:
        /* <DEDUP_REMOVED lines=12> */
.L_x_847:
[----:B------:R-:W-:-:S07]  /*b9c0*/  MOV R70, R142 ;  /* 0x0000008e00467202 */ /* 0x000fce0000000f00 */
.L_x_848:
[----:B------:R-:W-:Y:S05]  /*b9d0*/  BSYNC B1 ;  /* 0x0000000000017941 */ /* 0x000fea0003800000 */
.L_x_846:
        /* <DEDUP_REMOVED lines=16> */
.L_x_852:
[----:B------:R-:W-:Y:S05]  /*bae0*/  BSYNC B2 ;  /* 0x0000000000027941 */ /* 0x000fea0003800000 */
.L_x_851:
        /* <DEDUP_REMOVED lines=44> */
.L_x_850:
[----:B------:R-:W-:Y:S05]  /*bdb0*/  BSYNC B1 ;  /* 0x0000000000017941 */ /* 0x000fea0003800000 */
.L_x_849:
        /* <DEDUP_REMOVED lines=12> */
.L_x_845:
        /* <DEDUP_REMOVED lines=12> */
.L_x_854:
[----:B------:R-:W-:-:S07]  /*bf40*/  IMAD.MOV.U32 R70, RZ, RZ, R142 ;  /* 0x000000ffff467224 */ /* 0x000fce00078e008e */
.L_x_855:
[----:B------:R-:W-:Y:S05]  /*bf50*/  BSYNC B1 ;  /* 0x0000000000017941 */ /* 0x000fea0003800000 */
.L_x_853:
        /* <DEDUP_REMOVED lines=16> */
.L_x_859:
[----:B------:R-:W-:Y:S05]  /*c060*/  BSYNC B2 ;  /* 0x0000000000027941 */ /* 0x000fea0003800000 */
.L_x_858:
        /* <DEDUP_REMOVED lines=44> */
.L_x_857:
[----:B------:R-:W-:Y:S05]  /*c330*/  BSYNC B1 ;  /* 0x0000000000017941 */ /* 0x000fea0003800000 */
.L_x_856:
[----:B------:R-:W-:Y:S01]  /*c340*/  I2FP.F32.U32 R73, R70 ;  /* 0x0000004600497245 */ /* 0x000fe20000201000 */
[C---:B------:R-:W-:Y:S01]  /*c350*/  IMAD.U32 R75, R71.reuse, 0x10000, RZ ;  /* 0x00010000474b7824 */ /* 0x040fe200078e00ff */
[----:B------:R-:W-:-:S03]  /*c360*/  PRMT R163, R71, 0x7632, R163 ;  /* 0x0000763247a37816 */ /* 0x000fc600000000a3 */
[----:B------:R-:W-:Y:S01]  /*c370*/  FFMA.FTZ R73, R73, R178, 1.1641532182693481445e-10 ;  /* 0x2f00000049497423 */ /* 0x000fe200000100b2 */
[----:B------:R-:W-:-:S04]  /*c380*/  FMUL.FTZ R75, R75, R174 ;  /* 0x000000ae4b4b7220 */ /* 0x000fc80000410000 */
[----:B------:R-:W-:-:S04]  /*c390*/  FSETP.GTU.FTZ.AND P4, PT, R73, R176, PT ;  /* 0x000000b04900720b */ /* 0x000fc80003f9c000 */
[----:B------:R-:W-:Y:S01]  /*c3a0*/  FSEL R223, R75, RZ, !P4 ;  /* 0x000000ff4bdf7208 */ /* 0x000fe20006000000 */
[----:B------:R-:W-:Y:S08]  /*c3b0*/  @P2 BRA `(.L_x_860) ;  /* 0x0000000000182947 */ /* 0x000ff00003800000 */
[----:B------:R-:W-:Y:S01]  /*c3c0*/  IMAD.MOV.U32 R68, RZ, RZ, R69 ;  /* 0x000000ffff447224 */ /* 0x000fe200078e0045 */
[----:B------:R-:W-:Y:S06]  /*c3d0*/  @!P1 BRA `(.L_x_861) ;  /* 0x0000000400689947 */ /* 0x000fec0003800000 */
[----:B------:R-:W-:Y:S01]  /*c3e0*/  SHF.L.U32 R70, R63, 0x10, RZ ;  /* 0x000000103f467819 */ /* 0x000fe200000006ff */
[----:B------:R-:W-:-:S04]  /*c3f0*/  IMAD.MOV.U32 R68, RZ, RZ, R69 ;  /* 0x000000ffff447224 */ /* 0x000fc800078e0045 */
[----:B------:R-:W-:Y:S01]  /*c400*/  FADD.FTZ R223, R70, R223 ;  /* 0x000000df46df7221 */ /* 0x000fe20000010000 */
[----:B------:R-:W-:Y:S06]  /*c410*/  BRA `(.L_x_861) ;  /* 0x0000000400587947 */ /* 0x000fec0003800000 */
.L_x_860:
        /* <DEDUP_REMOVED lines=12> */
.L_x_863:
[----:B------:R-:W-:-:S07]  /*c4e0*/  MOV R89, R142 ;  /* 0x0000008e00597202 */ /* 0x000fce0000000f00 */
.L_x_864:
[----:B------:R-:W-:Y:S05]  /*c4f0*/  BSYNC B1 ;  /* 0x0000000000017941 */ /* 0x000fea0003800000 */
.L_x_862:
        /* <DEDUP_REMOVED lines=16> */
.L_x_868:
[----:B------:R-:W-:Y:S05]  /*c600*/  BSYNC B2 ;  /* 0x0000000000027941 */ /* 0x000fea0003800000 */
.L_x_867:
        /* <DEDUP_REMOVED lines=44> */
.L_x_866:
[----:B------:R-:W-:Y:S05]  /*c8d0*/  BSYNC B1 ;  /* 0x0000000000017941 */ /* 0x000fea0003800000 */
.L_x_865:
        /* <DEDUP_REMOVED lines=10> */
.L_x_861:
        /* <DEDUP_REMOVED lines=12> */
.L_x_870:
[----:B------:R-:W-:-:S07]  /*ca40*/  IMAD.MOV.U32 R180, RZ, RZ, R142 ;  /* 0x000000ffffb47224 */ /* 0x000fce00078e008e */
.L_x_871:
[----:B------:R-:W-:Y:S05]  /*ca50*/  BSYNC B1 ;  /* 0x0000000000017941 */ /* 0x000fea0003800000 */
.L_x_869:
        /* <DEDUP_REMOVED lines=16> */
.L_x_875:
[----:B------:R-:W-:Y:S05]  /*cb60*/  BSYNC B2 ;  /* 0x0000000000027941 */ /* 0x000fea0003800000 */
.L_x_874:
        /* <DEDUP_REMOVED lines=44> */
.L_x_873:
[----:B------:R-:W-:Y:S05]  /*ce30*/  BSYNC B1 ;  /* 0x0000000000017941 */ /* 0x000fea0003800000 */
.L_x_872:
        /* <DEDUP_REMOVED lines=9> */
[----:B------:R-:W-:Y:S01]  /*ced0*/  PRMT R68, R63, 0x7632, R68 ;  /* 0x000076323f447816 */ /* 0x000fe20000000044 */
[----:B------:R-:W-:-:S03]  /*cee0*/  IMAD.MOV.U32 R163, RZ, RZ, R69 ;  /* 0x000000ffffa37224 */ /* 0x000fc600078e0045 */
[----:B------:R-:W-:-:S05]  /*cef0*/  SHF.L.U32 R68, R68, 0x10, RZ ;  /* 0x0000001044447819 */ /* 0x000fca00000006ff */
[----:B------:R-:W-:Y:S01]  /*cf00*/  FADD.FTZ R225, R68, R225 ;  /* 0x000000e144e17221 */ /* 0x000fe20000010000 */
[----:B------:R-:W-:Y:S06]  /*cf10*/  BRA `(.L_x_877) ;  /* 0x0000000400607947 */ /* 0x000fec0003800000 */
.L_x_876:
        /* <DEDUP_REMOVED lines=12> */
.L_x_879:
[----:B------:R-:W-:-:S07]  /*cfe0*/  MOV R87, R142 ;  /* 0x0000008e00577202 */ /* 0x000fce0000000f00 */
.L_x_880:
[----:B------:R-:W-:Y:S05]  /*cff0*/  BSYNC B1 ;  /* 0x0000000000017941 */ /* 0x000fea0003800000 */
.L_x_878:
        /* <DEDUP_REMOVED lines=16> */
.L_x_884:
[----:B------:R-:W-:Y:S05]  /*d100*/  BSYNC B2 ;  /* 0x0000000000027941 */ /* 0x000fea0003800000 */
.L_x_883:
        /* <DEDUP_REMOVED lines=8> */
[----:B------:R-:W-:Y:S01]  /*d190*/  IMAD.MOV.U32 R163, RZ, RZ, RZ ;  /* 0x000000ffffa37224 */ /* 0x000fe200078e00ff */
        /* <DEDUP_REMOVED lines=33> */
[----:B------:R-:W-:Y:S02]  /*d3b0*/  LOP3.LUT R165, R69, UR25, R70, 0x96, !PT ;  /* 0x0000001945a57c12 */ /* 0x000fe4000f8e9646 */
[----:B------:R-:W-:-:S07]  /*d3c0*/  MOV R140, R68 ;  /* 0x00000044008c7202 */ /* 0x000fce0000000f00 */
.L_x_882:
[----:B------:R-:W-:Y:S05]  /*d3d0*/  BSYNC B1 ;  /* 0x0000000000017941 */ /* 0x000fea0003800000 */
.L_x_881:
        /* <DEDUP_REMOVED lines=12> */
.L_x_877:
[----:B------:R-:W-:Y:S01]  /*d4a0*/  SEL R69, RZ, 0x10000, P4 ;  /* 0x00010000ff457807 */ /* 0x000fe20002000000 */
[----:B------:R-:W-:Y:S01]  /*d4b0*/  IMAD.SHL.U32 R174, R172, 0x8, RZ ;  /* 0x00000008acae7824 */ /* 0x000fe200078e00ff */
        /* <DEDUP_REMOVED lines=16> */
[----:B------:R-:W-:Y:S02]  /*d5c0*/  LOP3.LUT R71, R71, R72, R73, 0xfe, !PT ;  /* 0x0000004847477212 */ /* 0x000fe400078efe49 */
[----:B------:R-:W-:Y:S02]  /*d5d0*/  LEA.HI.X R235, R172, UR29, RZ, 0x4, P1 ;  /* 0x0000001daceb7c11 */ /* 0x000fe400088f24ff */
[----:B------:R-:W-:Y:S02]  /*d5e0*/  LOP3.LUT R74, R74, R70, R68, 0xfe, !PT ;  /* 0x000000464a4a7212 */ /* 0x000fe400078efe44 */
[----:B------:R-:W-:Y:S02]  /*d5f0*/  SEL R237, RZ, 0x1, P2 ;  /* 0x00000001ffed7807 */ /* 0x000fe40001000000 */
[----:B------:R-:W-:-:S02]  /*d600*/  SHF.L.U64.HI R176, R172, 0x3, RZ ;  /* 0x00000003acb07819 */ /* 0x000fc400000102ff */
[----:B------:R-:W-:Y:S02]  /*d610*/  IADD3 R72, P1, R174, UR30, RZ ;  /* 0x0000001eae487c10 */ /* 0x000fe4000ff3e0ff */
[----:B------:R-:W-:Y:S02]  /*d620*/  LOP3.LUT R75, R75, R71, R69, 0xfe, !PT ;  /* 0x000000474b4b7212 */ /* 0x000fe400078efe45 */
[----:B------:R-:W-:Y:S02]  /*d630*/  F2FP.BF16.F32.PACK_AB R71, R225, R223 ;  /* 0x000000dfe147723e */ /* 0x000fe400000010ff */
[----:B------:R-:W-:Y:S02]  /*d640*/  F2FP.BF16.F32.PACK_AB R70, R205, R207 ;  /* 0x000000cfcd46723e */ /* 0x000fe400000010ff */
[----:B------:R-:W-:Y:S02]  /*d650*/  F2FP.BF16.F32.PACK_AB R69, R193, R191 ;  /* 0x000000bfc145723e */ /* 0x000fe400000010ff */
[----:B------:R-:W-:-:S02]  /*d660*/  F2FP.BF16.F32.PACK_AB R68, R177, R175 ;  /* 0x000000afb144723e */ /* 0x000fc400000010ff */
[----:B------:R-:W-:Y:S02]  /*d670*/  IADD3.X R73, R176, UR31, RZ, P1, !PT ;  /* 0x0000001fb0497c10 */ /* 0x000fe40008ffe4ff */
[----:B------:R-:W-:Y:S01]  /*d680*/  LOP3.LUT R74, R74, R237, RZ, 0xfc, !PT ;  /* 0x000000ed4a4a7212 */ /* 0x000fe200078efcff */
[----:B------:R0:W-:Y:S04]  /*d690*/  STG.E.128 desc[UR6][R234.64], R68 ;  /* 0x00000044ea007986 */ /* 0x0001e8000c101d06 */
[----:B------:R0:W-:Y:S01]  /*d6a0*/  STG.E.64 desc[UR6][R72.64], R74 ;  /* 0x0000004a48007986 */ /* 0x0001e2000c101b06 */
[----:B------:R-:W-:Y:S05]  /*d6b0*/  @!P0 BRA `(.L_x_885) ;  /* 0x0000000000508947 */ /* 0x000fea0003800000 */
[----:B0-----:R-:W-:Y:S01]  /*d6c0*/  IMAD.U32 R69, R89, 0x10000, RZ ;  /* 0x0001000059457824 */ /* 0x001fe200078e00ff */
[----:B------:R-:W-:Y:S02]  /*d6d0*/  LOP3.LUT R68, R87, 0xffff, RZ, 0xc0, !PT ;  /* 0x0000ffff57447812 */ /* 0x000fe400078ec0ff */
[----:B------:R-:W-:Y:S02]  /*d6e0*/  PRMT R71, R90, 0x7104, RZ ;  /* 0x000071045a477816 */ /* 0x000fe400000000ff */
[----:B------:R-:W-:Y:S02]  /*d6f0*/  LOP3.LUT R69, R69, 0xff0000, RZ, 0xc0, !PT ;  /* 0x00ff000045457812 */ /* 0x000fe400078ec0ff */
[----:B------:R-:W-:Y:S02]  /*d700*/  LOP3.LUT R72, R92, 0xff, RZ, 0xc0, !PT ;  /* 0x000000ff5c487812 */ /* 0x000fe400078ec0ff */
[----:B------:R-:W-:Y:S02]  /*d710*/  PRMT R68, R69, 0x4210, R68 ;  /* 0x0000421045447816 */ /* 0x000fe40000000044 */
[----:B------:R-:W-:Y:S01]  /*d720*/  LOP3.LUT R70, R93, 0xff, RZ, 0xc0, !PT ;  /* 0x000000ff5d467812 */ /* 0x000fe200078ec0ff */
[----:B------:R-:W-:Y:S01]  /*d730*/  IMAD.WIDE.U32 R72, R72, 0x1000000, RZ ;  /* 0x0100000048487825 */ /* 0x000fe200078e00ff */
[----:B------:R-:W-:-:S02]  /*d740*/  LOP3.LUT R69, R94, 0xff, RZ, 0xc0, !PT ;  /* 0x000000ff5e457812 */ /* 0x000fc400078ec0ff */
        /* <DEDUP_REMOVED lines=11> */
.L_x_885:
[----:B------:R-:W-:-:S07]  /*d800*/  IADD3 R172, R172, 0x80, RZ ;  /* 0x00000080acac7810 */ /* 0x000fce0007ffe0ff */
.L_x_756:
[----:B------:R-:W-:Y:S05]  /*d810*/  BSYNC B0 ;  /* 0x0000000000007941 */ /* 0x000fea0003800000 */
.L_x_755:
        /* <DEDUP_REMOVED lines=29> */
.L_x_889:
[----:B------:R-:W-:-:S07]  /*d9f0*/  IMAD.MOV.U32 R182, RZ, RZ, R142 ;  /* 0x000000ffffb67224 */ /* 0x000fce00078e008e */
.L_x_890:
[----:B------:R-:W-:Y:S05]  /*da00*/  BSYNC B1 ;  /* 0x0000000000017941 */ /* 0x000fea0003800000 */
.L_x_888:
        /* <DEDUP_REMOVED lines=11> */
[----:B------:R-:W-:Y:S02]  /*dac0*/  @!P2 IADD3 R74, R138, 0x1, RZ ;  /* 0x000000018a4aa810 */ /* 0x000fe40007ffe0ff */
[----:B------:R-:W-:Y:S02]  /*dad0*/  @!P2 MOV R53, RZ ;  /* 0x000000ff0035a202 */ /* 0x000fe40000000f00 */
[----:B------:R-:W-:-:S13]  /*dae0*/  ISETP.NE.AND P3, PT, R55, RZ, !P2 ;  /* 0x000000ff3700720c */ /* 0x000fda0005765270 */
[----:B------:R-:W-:-:S04]  /*daf0*/  @P3 IMAD.MOV R74, RZ, RZ, R138 ;  /* 0x000000ffff4a3224 */ /* 0x000fc800078e028a */
[----:B------:R-:W-:-:S07]  /*db00*/  @!P2 IMAD.MOV.U32 R138, RZ, RZ, R74 ;  /* 0x000000ffff8aa224 */ /* 0x000fce00078e004a */
.L_x_894:
[----:B------:R-:W-:Y:S05]  /*db10*/  BSYNC B2 ;  /* 0x0000000000027941 */ /* 0x000fea0003800000 */
.L_x_893:
        /* <DEDUP_REMOVED lines=42> */
[----:B------:R-:W-:Y:S01]  /*ddc0*/  LOP3.LUT R165, R75, UR25, R178, 0x96, !PT ;  /* 0x000000194ba57c12 */ /* 0x000fe2000f8e96b2 */
[----:B------:R-:W-:-:S09]  /*ddd0*/  IMAD.MOV.U32 R140, RZ, RZ, R74 ;  /* 0x000000ffff8c7224 */ /* 0x000fd200078e004a */
.L_x_892:
[----:B------:R-:W-:Y:S05]  /*dde0*/  BSYNC B1 ;  /* 0x0000000000017941 */ /* 0x000fea0003800000 */
.L_x_891:
[----:B------:R-:W0:Y:S01]  /*ddf0*/  LDC R176, c[0x0][0x294] ;  /* 0x0000a500ffb07b82 */ /* 0x000e220000000800 */
[----:B------:R-:W-:Y:S01]  /*de00*/  I2FP.F32.U32 R75, R182 ;  /* 0x000000b6004b7245 */ /* 0x000fe20000201000 */
[----:B------:R-:W-:Y:S01]  /*de10*/  IMAD.MOV.U32 R178, RZ, RZ, 0x2f800000 ;  /* 0x2f800000ffb27424 */ /* 0x000fe200078e00ff */
[----:B------:R-:W-:Y:S01]  /*de20*/  ISETP.NE.U32.AND P2, PT, R72, RZ, PT ;  /* 0x000000ff4800720c */ /* 0x000fe20003f45070 */
[----:B-----5:R-:W-:Y:S01]  /*de30*/  IMAD.U32 R163, R68, 0x10000, RZ ;  /* 0x0001000044a37824 */ /* 0x020fe200078e00ff */
[----:B------:R-:W-:Y:S01]  /*de40*/  LOP3.LUT R0, R0, 0xffffffef, RZ, 0xc0, !PT ;  /* 0xffffffef00007812 */ /* 0x000fe200078ec0ff */
[----:B------:R-:W-:Y:S01]  /*de50*/  FFMA.FTZ R75, R75, R178, 1.1641532182693481445e-10 ;  /* 0x2f0000004b4b7423 */ /* 0x000fe200000100b2 */
[----:B------:R-:W-:Y:S01]  /*de60*/  ISETP.NE.AND.EX P2, PT, R73, RZ, PT, P2 ;  /* 0x000000ff4900720c */ /* 0x000fe20003f45320 */
[----:B------:R-:W1:Y:S01]  /*de70*/  LDC R174, c[0x0][0x298] ;  /* 0x0000a600ffae7b82 */ /* 0x000e620000000800 */
[----:B------:R-:W-:Y:S02]  /*de80*/  PRMT R68, R68, 0x7632, R68 ;  /* 0x0000763244447816 */ /* 0x000fe40000000044 */
[----:B0-----:R-:W-:Y:S01]  /*de90*/  FSETP.GTU.FTZ.AND P3, PT, R75, R176, PT ;  /* 0x000000b04b00720b */ /* 0x001fe20003f7c000 */
[----:B-1----:R-:W-:-:S12]  /*dea0*/  FMUL.FTZ R163, R163, R174 ;  /* 0x000000aea3a37220 */ /* 0x002fd80000410000 */
[----:B------:R-:W-:Y:S02]  /*deb0*/  @P3 LOP3.LUT R0, R0, 0x10, RZ, 0xfc, !PT ;  /* 0x0000001000003812 */ /* 0x000fe400078efcff */
[----:B------:R-:W-:Y:S01]  /*dec0*/  FSEL R179, R163, RZ, !P3 ;  /* 0x000000ffa3b37208 */ /* 0x000fe20005800000 */
[----:B------:R-:W-:Y:S06]  /*ded0*/  @P2 BRA `(.L_x_895) ;  /* 0x0000000000182947 */ /* 0x000fec0003800000 */
[----:B------:R-:W-:Y:S01]  /*dee0*/  MOV R72, R180 ;  /* 0x000000b400487202 */ /* 0x000fe20000000f00 */
[----:B------:R-:W-:Y:S06]  /*def0*/  @!P1 BRA `(.L_x_896) ;  /* 0x0000000400689947 */ /* 0x000fec0003800000 */
[----:B------:R-:W-:Y:S02]  /*df00*/  IMAD.U32 R74, R60, 0x10000, RZ ;  /* 0x000100003c4a7824 */ /* 0x000fe400078e00ff */
[----:B------:R-:W-:Y:S02]  /*df10*/  IMAD.MOV.U32 R72, RZ, RZ, R180 ;  /* 0x000000ffff487224 */ /* 0x000fe400078e00b4 */
[----:B------:R-:W-:Y:S01]  /*df20*/  FADD.FTZ R179, R74, R179 ;  /* 0x000000b34ab37221 */ /* 0x000fe20000010000 */
[----:B------:R-:W-:Y:S06]  /*df30*/  BRA `(.L_x_896) ;  /* 0x0000000400587947 */ /* 0x000fec0003800000 */
.L_x_895:
        /* <DEDUP_REMOVED lines=12> */
.L_x_898:
[----:B------:R-:W-:-:S07]  /*e000*/  IMAD.MOV.U32 R95, RZ, RZ, R142 ;  /* 0x000000ffff5f7224 */ /* 0x000fce00078e008e */
.L_x_899:
[----:B------:R-:W-:Y:S05]  /*e010*/  BSYNC B1 ;  /* 0x0000000000017941 */ /* 0x000fea0003800000 */
.L_x_897:
        /* <DEDUP_REMOVED lines=16> */
.L_x_903:
[----:B------:R-:W-:Y:S05]  /*e120*/  BSYNC B2 ;  /* 0x0000000000027941 */ /* 0x000fea0003800000 */
.L_x_902:
        /* <DEDUP_REMOVED lines=44> */
.L_x_901:
[----:B------:R-:W-:Y:S05]  /*e3f0*/  BSYNC B1 ;  /* 0x0000000000017941 */ /* 0x000fea0003800000 */
.L_x_900:
        /* <DEDUP_REMOVED lines=10> */
.L_x_896:
        /* <DEDUP_REMOVED lines=12> */
.L_x_905:
[----:B------:R-:W-:-:S07]  /*e560*/  MOV R163, R142 ;  /* 0x0000008e00a37202 */ /* 0x000fce0000000f00 */
.L_x_906:
[----:B------:R-:W-:Y:S05]  /*e570*/  BSYNC B1 ;  /* 0x0000000000017941 */ /* 0x000fea0003800000 */
.L_x_904:
        /* <DEDUP_REMOVED lines=16> */
.L_x_910:
[----:B------:R-:W-:Y:S05]  /*e680*/  BSYNC B2 ;  /* 0x0000000000027941 */ /* 0x000fea0003800000 */
.L_x_909:
        /* <DEDUP_REMOVED lines=42> */
[----:B------:R-:W-:Y:S01]  /*e930*/  IMAD.MOV.U32 R73, RZ, RZ, RZ ;  /* 0x000000ffff497224 */ /* 0x000fe200078e00ff */
[----:B------:R-:W-:-:S07]  /*e940*/  MOV R140, R72 ;  /* 0x00000048008c7202 */ /* 0x000fce0000000f00 */
.L_x_908:
[----:B------:R-:W-:Y:S05]  /*e950*/  BSYNC B1 ;  /* 0x0000000000017941 */ /* 0x000fea0003800000 */
.L_x_907:
        /* <DEDUP_REMOVED lines=9> */
[----:B------:R-:W-:Y:S01]  /*e9f0*/  MOV R72, R73 ;  /* 0x0000004900487202 */ /* 0x000fe20000000f00 */
[----:B------:R-:W-:Y:S06]  /*ea00*/  @!P1 BRA `(.L_x_912) ;  /* 0x0000000400749947 */ /* 0x000fec0003800000 */
[----:B------:R-:W-:Y:S01]  /*ea10*/  PRMT R68, R60, 0x7632, R68 ;  /* 0x000076323c447816 */ /* 0x000fe20000000044 */
[----:B------:R-:W-:-:S04]  /*ea20*/  IMAD.MOV.U32 R72, RZ, RZ, R73 ;  /* 0x000000ffff487224 */ /* 0x000fc800078e0049 */
[----:B------:R-:W-:-:S04]  /*ea30*/  IMAD.U32 R68, R68, 0x10000, RZ ;  /* 0x0001000044447824 */ /* 0x000fc800078e00ff */
[----:B------:R-:W-:Y:S01]  /*ea40*/  FADD.FTZ R181, R68, R181 ;  /* 0x000000b544b57221 */ /* 0x000fe20000010000 */
[----:B------:R-:W-:Y:S06]  /*ea50*/  BRA `(.L_x_912) ;  /* 0x0000000400607947 */ /* 0x000fec0003800000 */
.L_x_911:
        /* <DEDUP_REMOVED lines=12> */
.L_x_914:
[----:B------:R-:W-:-:S07]  /*eb20*/  IMAD.MOV.U32 R68, RZ, RZ, R142 ;  /* 0x000000ffff447224 */ /* 0x000fce00078e008e */
.L_x_915:
[----:B------:R-:W-:Y:S05]  /*eb30*/  BSYNC B1 ;  /* 0x0000000000017941 */ /* 0x000fea0003800000 */
.L_x_913:
        /* <DEDUP_REMOVED lines=16> */
.L_x_919:
[----:B------:R-:W-:Y:S05]  /*ec40*/  BSYNC B2 ;  /* 0x0000000000027941 */ /* 0x000fea0003800000 */
.L_x_918:
        /* <DEDUP_REMOVED lines=44> */
.L_x_917:
[----:B------:R-:W-:Y:S05]  /*ef10*/  BSYNC B1 ;  /* 0x0000000000017941 */ /* 0x000fea0003800000 */
.L_x_916:
[----:B------:R-:W-:Y:S02]  /*ef20*/  I2FP.F32.U32 R73, R68 ;  /* 0x0000004400497245 */ /* 0x000fe40000201000 */
[----:B------:R-:W-:-:S03]  /*ef30*/  PRMT R68, R64, 0x7632, R68 ;  /* 0x0000763240447816 */ /* 0x000fc60000000044 */
[----:B------:R-:W-:Y:S01]  /*ef40*/  FFMA.FTZ R73, R73, R178, 1.1641532182693481445e-10 ;  /* 0x2f00000049497423 */ /* 0x000fe200000100b2 */
[----:B------:R-:W-:-:S04]  /*ef50*/  SHF.L.U32 R75, R68, 0x10, RZ ;  /* 0x00000010444b7819 */ /* 0x000fc800000006ff */
        /* <DEDUP_REMOVED lines=8> */
.L_x_912:
        /* <DEDUP_REMOVED lines=12> */
.L_x_921:
[----:B------:R-:W-:-:S07]  /*f0a0*/  MOV R68, R142 ;  /* 0x0000008e00447202 */ /* 0x000fce0000000f00 */
.L_x_922:
[----:B------:R-:W-:Y:S05]  /*f0b0*/  BSYNC B1 ;  /* 0x0000000000017941 */ /* 0x000fea0003800000 */
.L_x_920:
        /* <DEDUP_REMOVED lines=16> */
.L_x_926:
[----:B------:R-:W-:Y:S05]  /*f1c0*/  BSYNC B2 ;  /* 0x0000000000027941 */ /* 0x000fea0003800000 */
.L_x_925:
        /* <DEDUP_REMOVED lines=44> */
.L_x_924:
[----:B------:R-:W-:Y:S05]  /*f490*/  BSYNC B1 ;  /* 0x0000000000017941 */ /* 0x000fea0003800000 */
.L_x_923:
        /* <DEDUP_REMOVED lines=12> */
[----:B------:R-:W-:Y:S02]  /*f560*/  IMAD.U32 R72, R61, 0x10000, RZ ;  /* 0x000100003d487824 */ /* 0x000fe400078e00ff */
[----:B------:R-:W-:Y:S02]  /*f570*/  IMAD.MOV.U32 R68, RZ, RZ, R73 ;  /* 0x000000ffff447224 */ /* 0x000fe400078e0049 */
[----:B------:R-:W-:Y:S01]  /*f580*/  FADD.FTZ R195, R72, R195 ;  /* 0x000000c348c37221 */ /* 0x000fe20000010000 */
[----:B------:R-:W-:Y:S06]  /*f590*/  BRA `(.L_x_928) ;  /* 0x0000000400587947 */ /* 0x000fec0003800000 */
.L_x_927:
        /* <DEDUP_REMOVED lines=12> */
.L_x_930:
[----:B------:R-:W-:-:S07]  /*f660*/  IMAD.MOV.U32 R93, RZ, RZ, R142 ;  /* 0x000000ffff5d7224 */ /* 0x000fce00078e008e */
.L_x_931:
[----:B------:R-:W-:Y:S05]  /*f670*/  BSYNC B1 ;  /* 0x0000000000017941 */ /* 0x000fea0003800000 */
.L_x_929:
        /* <DEDUP_REMOVED lines=16> */
.L_x_935:
[----:B------:R-:W-:Y:S05]  /*f780*/  BSYNC B2 ;  /* 0x0000000000027941 */ /* 0x000fea0003800000 */
.L_x_934:
        /* <DEDUP_REMOVED lines=44> */
.L_x_933:
[----:B------:R-:W-:Y:S05]  /*fa50*/  BSYNC B1 ;  /* 0x0000000000017941 */ /* 0x000fea0003800000 */
.L_x_932:
        /* <DEDUP_REMOVED lines=10> */
.L_x_928:
        /* <DEDUP_REMOVED lines=12> */
.L_x_937:
[----:B------:R-:W-:-:S07]  /*fbc0*/  MOV R180, R142 ;  /* 0x0000008e00b47202 */ /* 0x000fce0000000f00 */
.L_x_938:
[----:B------:R-:W-:Y:S05]  /*fbd0*/  BSYNC B1 ;  /* 0x0000000000017941 */ /* 0x000fea0003800000 */
.L_x_936:
        /* <DEDUP_REMOVED lines=16> */
.L_x_942:
[----:B------:R-:W-:Y:S05]  /*fce0*/  BSYNC B2 ;  /* 0x0000000000027941 */ /* 0x000fea0003800000 */
.L_x_941:
        /* <DEDUP_REMOVED lines=44> */
.L_x_940:
[----:B------:R-:W-:Y:S05]  /*ffb0*/  BSYNC B1 ;  /* 0x0000000000017941 */ /* 0x000fea0003800000 */
.L_x_939:
        /* <DEDUP_REMOVED lines=11> */
[----:B------:R-:W-:-:S05]  /*10070*/  PRMT R68, R61, 0x7632, R68 ;  /* 0x000076323d447816 */ /* 0x000fca0000000044 */
[----:B------:R-:W-:Y:S02]  /*10080*/  IMAD.U32 R72, R68, 0x10000, RZ ;  /* 0x0001000044487824 */ /* 0x000fe400078e00ff */
[----:B------:R-:W-:Y:S02]  /*10090*/  IMAD.MOV.U32 R68, RZ, RZ, R69 ;  /* 0x000000ffff447224 */ /* 0x000fe400078e0045 */
[----:B------:R-:W-:Y:S01]  /*100a0*/  FADD.FTZ R197, R72, R197 ;  /* 0x000000c548c57221 */ /* 0x000fe20000010000 */
[----:B------:R-:W-:Y:S06]  /*100b0*/  BRA `(.L_x_944) ;  /* 0x0000000400607947 */ /* 0x000fec0003800000 */
.L_x_943:
        /* <DEDUP_REMOVED lines=12> */
.L_x_946:
[----:B------:R-:W-:-:S07]  /*10180*/  IMAD.MOV.U32 R92, RZ, RZ, R142 ;  /* 0x000000ffff5c7224 */ /* 0x000fce00078e008e */
.L_x_947:
[----:B------:R-:W-:Y:S05]  /*10190*/  BSYNC B1 ;  /* 0x0000000000017941 */ /* 0x000fea0003800000 */
.L_x_945:
        /* <DEDUP_REMOVED lines=16> */
.L_x_951:
[----:B------:R-:W-:Y:S05]  /*102a0*/  BSYNC B2 ;  /* 0x0000000000027941 */ /* 0x000fea0003800000 */
.L_x_950:
        /* <DEDUP_REMOVED lines=44> */
.L_x_949:
[----:B------:R-:W-:Y:S05]  /*10570*/  BSYNC B1 ;  /* 0x0000000000017941 */ /* 0x000fea0003800000 */
.L_x_948:
        /* <DEDUP_REMOVED lines=12> */
.L_x_944:
        /* <DEDUP_REMOVED lines=12> */
.L_x_953:
[----:B------:R-:W-:-:S07]  /*10700*/  MOV R163, R142 ;  /* 0x0000008e00a37202 */ /* 0x000fce0000000f00 */
.L_x_954:
[----:B------:R-:W-:Y:S05]  /*10710*/  BSYNC B1 ;  /* 0x0000000000017941 */ /* 0x000fea0003800000 */
.L_x_952:
        /* <DEDUP_REMOVED lines=16> */
.L_x_958:
[----:B------:R-:W-:Y:S05]  /*10820*/  BSYNC B2 ;  /* 0x0000000000027941 */ /* 0x000fea0003800000 */
.L_x_957:
        /* <DEDUP_REMOVED lines=44> */
.L_x_956:
[----:B------:R-:W-:Y:S05]  /*10af0*/  BSYNC B1 ;  /* 0x0000000000017941 */ /* 0x000fea0003800000 */
.L_x_955:
        /* <DEDUP_REMOVED lines=16> */
.L_x_959:
        /* <DEDUP_REMOVED lines=12> */
.L_x_962:
[----:B------:R-:W-:-:S07]  /*10cc0*/  IMAD.MOV.U32 R91, RZ, RZ, R142 ;  /* 0x000000ffff5b7224 */ /* 0x000fce00078e008e */
.L_x_963:
[----:B------:R-:W-:Y:S05]  /*10cd0*/  BSYNC B1 ;  /* 0x0000000000017941 */ /* 0x000fea0003800000 */
.L_x_961:
        /* <DEDUP_REMOVED lines=16> */
.L_x_967:
[----:B------:R-:W-:Y:S05]  /*10de0*/  BSYNC B2 ;  /* 0x0000000000027941 */ /* 0x000fea0003800000 */
.L_x_966:
        /* <DEDUP_REMOVED lines=44> */
.L_x_965:
[----:B------:R-:W-:Y:S05]  /*110b0*/  BSYNC B1 ;  /* 0x0000000000017941 */ /* 0x000fea0003800000 */
.L_x_964:
        /* <DEDUP_REMOVED lines=10> */
.L_x_960:
        /* <DEDUP_REMOVED lines=12> */
.L_x_969:
[----:B------:R-:W-:-:S07]  /*11220*/  MOV R163, R142 ;  /* 0x0000008e00a37202 */ /* 0x000fce0000000f00 */
.L_x_970:
[----:B------:R-:W-:Y:S05]  /*11230*/  BSYNC B1 ;  /* 0x0000000000017941 */ /* 0x000fea0003800000 */
.L_x_968:
        /* <DEDUP_REMOVED lines=16> */
.L_x_974:
[----:B------:R-:W-:Y:S05]  /*11340*/  BSYNC B2 ;  /* 0x0000000000027941 */ /* 0x000fea0003800000 */
.L_x_973:
        /* <DEDUP_REMOVED lines=44> */
.L_x_972:
[----:B------:R-:W-:Y:S05]  /*11610*/  BSYNC B1 ;  /* 0x0000000000017941 */ /* 0x000fea0003800000 */
.L_x_971:
[----:B------:R-:W-:Y:S01]  /*11620*/  I2FP.F32.U32 R73, R163 ;  /* 0x000000a300497245 */ /* 0x000fe20000201000 */
[----:B------:R-:W-:-:S04]  /*11630*/  IMAD.U32 R75, R70, 0x10000, RZ ;  /* 0x00010000464b7824 */ /* 0x000fc800078e00ff */
[----:B------:R-:W-:Y:S01]  /*11640*/  FFMA.FTZ R73, R73, R178, 1.1641532182693481445e-10 ;  /* 0x2f00000049497423 */ /* 0x000fe200000100b2 */
[----:B------:R-:W-:-:S04]  /*11650*/  FMUL.FTZ R75, R75, R174 ;  /* 0x000000ae4b4b7220 */ /* 0x000fc80000410000 */
[----:B------:R-:W-:-:S04]  /*11660*/  FSETP.GTU.FTZ.AND P3, PT, R73, R176, PT ;  /* 0x000000b04900720b */ /* 0x000fc80003f7c000 */
[----:B------:R-:W-:Y:S01]  /*11670*/  FSEL R213, R75, RZ, !P3 ;  /* 0x000000ff4bd57208 */ /* 0x000fe20005800000 */
[----:B------:R-:W-:Y:S08]  /*11680*/  @P2 BRA `(.L_x_975) ;  /* 0x00000000001c2947 */ /* 0x000ff00003800000 */
[----:B------:R-:W-:Y:S01]  /*11690*/  MOV R68, R69 ;  /* 0x0000004500447202 */ /* 0x000fe20000000f00 */
[----:B------:R-:W-:Y:S06]  /*116a0*/  @!P1 BRA `(.L_x_976) ;  /* 0x0000000400749947 */ /* 0x000fec0003800000 */
[----:B------:R-:W-:-:S05]  /*116b0*/  PRMT R68, R62, 0x7632, R68 ;  /* 0x000076323e447816 */ /* 0x000fca0000000044 */
[----:B------:R-:W-:Y:S02]  /*116c0*/  IMAD.U32 R70, R68, 0x10000, RZ ;  /* 0x0001000044467824 */ /* 0x000fe400078e00ff */
[----:B------:R-:W-:Y:S02]  /*116d0*/  IMAD.MOV.U32 R68, RZ, RZ, R69 ;  /* 0x000000ffff447224 */ /* 0x000fe400078e0045 */
[----:B------:R-:W-:Y:S01]  /*116e0*/  FADD.FTZ R213, R70, R213 ;  /* 0x000000d546d57221 */ /* 0x000fe20000010000 */
[----:B------:R-:W-:Y:S06]  /*116f0*/  BRA `(.L_x_976) ;  /* 0x0000000400607947 */ /* 0x000fec0003800000 */
.L_x_975:
        /* <DEDUP_REMOVED lines=12> */
.L_x_978:
[----:B------:R-:W-:-:S07]  /*117c0*/  IMAD.MOV.U32 R70, RZ, RZ, R142 ;  /* 0x000000ffff467224 */ /* 0x000fce00078e008e */
.L_x_979:
[----:B------:R-:W-:Y:S05]  /*117d0*/  BSYNC B1 ;  /* 0x0000000000017941 */ /* 0x000fea0003800000 */
.L_x_977:
        /* <DEDUP_REMOVED lines=16> */
.L_x_983:
[----:B------:R-:W-:Y:S05]  /*118e0*/  BSYNC B2 ;  /* 0x0000000000027941 */ /* 0x000fea0003800000 */
.L_x_982:
        /* <DEDUP_REMOVED lines=44> */
.L_x_981:
[----:B------:R-:W-:Y:S05]  /*11bb0*/  BSYNC B1 ;  /* 0x0000000000017941 */ /* 0x000fea0003800000 */
.L_x_980:
        /* <DEDUP_REMOVED lines=12> */
.L_x_976:
        /* <DEDUP_REMOVED lines=12> */
.L_x_985:
[----:B------:R-:W-:-:S07]  /*11d40*/  MOV R70, R142 ;  /* 0x0000008e00467202 */ /* 0x000fce0000000f00 */
.L_x_986:
[----:B------:R-:W-:Y:S05]  /*11d50*/  BSYNC B1 ;  /* 0x0000000000017941 */ /* 0x000fea0003800000 */
.L_x_984:
        /* <DEDUP_REMOVED lines=16> */
.L_x_990:
[----:B------:R-:W-:Y:S05]  /*11e60*/  BSYNC B2 ;  /* 0x0000000000027941 */ /* 0x000fea0003800000 */
.L_x_989:
        /* <DEDUP_REMOVED lines=44> */
.L_x_988:
[----:B------:R-:W-:Y:S05]  /*12130*/  BSYNC B1 ;  /* 0x0000000000017941 */ /* 0x000fea0003800000 */
.L_x_987:
        /* <DEDUP_REMOVED lines=8> */
[----:B------:R-:W-:Y:S01]  /*121c0*/  MOV R68, R69 ;  /* 0x0000004500447202 */ /* 0x000fe20000000f00 */
[----:B------:R-:W-:Y:S06]  /*121d0*/  @!P1 BRA `(.L_x_992) ;  /* 0x0000000400689947 */ /* 0x000fec0003800000 */
[----:B------:R-:W-:Y:S02]  /*121e0*/  IMAD.U32 R70, R63, 0x10000, RZ ;  /* 0x000100003f467824 */ /* 0x000fe400078e00ff */
[----:B------:R-:W-:Y:S02]  /*121f0*/  IMAD.MOV.U32 R68, RZ, RZ, R69 ;  /* 0x000000ffff447224 */ /* 0x000fe400078e0045 */
[----:B------:R-:W-:Y:S01]  /*12200*/  FADD.FTZ R227, R70, R227 ;  /* 0x000000e346e37221 */ /* 0x000fe20000010000 */
[----:B------:R-:W-:Y:S06]  /*12210*/  BRA `(.L_x_992) ;  /* 0x0000000400587947 */ /* 0x000fec0003800000 */
.L_x_991:
        /* <DEDUP_REMOVED lines=12> */
.L_x_994:
[----:B------:R-:W-:-:S07]  /*122e0*/  IMAD.MOV.U32 R89, RZ, RZ, R142 ;  /* 0x000000ffff597224 */ /* 0x000fce00078e008e */
.L_x_995:
[----:B------:R-:W-:Y:S05]  /*122f0*/  BSYNC B1 ;  /* 0x0000000000017941 */ /* 0x000fea0003800000 */
.L_x_993:
        /* <DEDUP_REMOVED lines=16> */
.L_x_999:
[----:B------:R-:W-:Y:S05]  /*12400*/  BSYNC B2 ;  /* 0x0000000000027941 */ /* 0x000fea0003800000 */
.L_x_998:
        /* <DEDUP_REMOVED lines=44> */
.L_x_997:
[----:B------:R-:W-:Y:S05]  /*126d0*/  BSYNC B1 ;  /* 0x0000000000017941 */ /* 0x000fea0003800000 */
.L_x_996:
        /* <DEDUP_REMOVED lines=10> */
.L_x_992:
        /* <DEDUP_REMOVED lines=12> */
.L_x_1001:
[----:B------:R-:W-:-:S07]  /*12840*/  MOV R180, R142 ;  /* 0x0000008e00b47202 */ /* 0x000fce0000000f00 */
.L_x_1002:
[----:B------:R-:W-:Y:S05]  /*12850*/  BSYNC B1 ;  /* 0x0000000000017941 */ /* 0x000fea0003800000 */
.L_x_1000:
        /* <DEDUP_REMOVED lines=16> */
.L_x_1006:
[----:B------:R-:W-:Y:S05]  /*12960*/  BSYNC B2 ;  /* 0x0000000000027941 */ /* 0x000fea0003800000 */
.L_x_1005:
        /* <DEDUP_REMOVED lines=44> */
.L_x_1004:
[----:B------:R-:W-:Y:S05]  /*12c30*/  BSYNC B1 ;  /* 0x0000000000017941 */ /* 0x000fea0003800000 */
.L_x_1003:
        /* <DEDUP_REMOVED lines=9> */
[----:B------:R-:W-:Y:S01]  /*12cd0*/  PRMT R68, R63, 0x7632, R68 ;  /* 0x000076323f447816 */ /* 0x000fe20000000044 */
[----:B------:R-:W-:-:S04]  /*12ce0*/  IMAD.MOV.U32 R163, RZ, RZ, R69 ;  /* 0x000000ffffa37224 */ /* 0x000fc800078e0045 */
[----:B------:R-:W-:-:S04]  /*12cf0*/  IMAD.U32 R68, R68, 0x10000, RZ ;  /* 0x0001000044447824 */ /* 0x000fc800078e00ff */
[----:B------:R-:W-:Y:S01]  /*12d00*/  FADD.FTZ R229, R68, R229 ;  /* 0x000000e544e57221 */ /* 0x000fe20000010000 */
[----:B------:R-:W-:Y:S06]  /*12d10*/  BRA `(.L_x_1008) ;  /* 0x0000000400607947 */ /* 0x000fec0003800000 */
.L_x_1007:
        /* <DEDUP_REMOVED lines=12> */
.L_x_1010:
[----:B------:R-:W-:-:S07]  /*12de0*/  IMAD.MOV.U32 R87, RZ, RZ, R142 ;  /* 0x000000ffff577224 */ /* 0x000fce00078e008e */
.L_x_1011:
[----:B------:R-:W-:Y:S05]  /*12df0*/  BSYNC B1 ;  /* 0x0000000000017941 */ /* 0x000fea0003800000 */
.L_x_1009:
        /* <DEDUP_REMOVED lines=16> */
.L_x_1015:
[----:B------:R-:W-:Y:S05]  /*12f00*/  BSYNC B2 ;  /* 0x0000000000027941 */ /* 0x000fea0003800000 */
.L_x_1014:
        /* <DEDUP_REMOVED lines=43> */
[----:B------:R-:W-:-:S07]  /*131c0*/  LOP3.LUT R165, R69, UR25, R70, 0x96, !PT ;  /* 0x0000001945a57c12 */ /* 0x000fce000f8e9646 */
.L_x_1013:
[----:B------:R-:W-:Y:S05]  /*131d0*/  BSYNC B1 ;  /* 0x0000000000017941 */ /* 0x000fea0003800000 */
.L_x_1012:
        /* <DEDUP_REMOVED lines=12> */
.L_x_1008:
        /* <DEDUP_REMOVED lines=34> */
[----:B0-----:R-:W-:Y:S02]  /*134c0*/  SHF.L.U32 R69, R89, 0x10, RZ ;  /* 0x0000001059457819 */ /* 0x001fe400000006ff */
[----:B------:R-:W-:Y:S02]  /*134d0*/  LOP3.LUT R68, R87, 0xffff, RZ, 0xc0, !PT ;  /* 0x0000ffff57447812 */ /* 0x000fe400078ec0ff */
[----:B------:R-:W-:Y:S02]  /*134e0*/  LOP3.LUT R69, R69, 0xff0000, RZ, 0xc0, !PT ;  /* 0x00ff000045457812 */ /* 0x000fe400078ec0ff */
[----:B------:R-:W-:Y:S02]  /*134f0*/  PRMT R71, R90, 0x7104, RZ ;  /* 0x000071045a477816 */ /* 0x000fe400000000ff */
[----:B------:R-:W-:Y:S02]  /*13500*/  PRMT R68, R69, 0x4210, R68 ;  /* 0x0000421045447816 */ /* 0x000fe40000000044 */
[----:B------:R-:W-:-:S02]  /*13510*/  LOP3.LUT R72, R92, 0xff, RZ, 0xc0, !PT ;  /* 0x000000ff5c487812 */ /* 0x000fc400078ec0ff */
[----:B------:R-:W-:Y:S02]  /*13520*/  LOP3.LUT R70, R93, 0xff, RZ, 0xc0, !PT ;  /* 0x000000ff5d467812 */ /* 0x000fe400078ec0ff */
[----:B------:R-:W-:Y:S01]  /*13530*/  LOP3.LUT R69, R94, 0xff, RZ, 0xc0, !PT ;  /* 0x000000ff5e457812 */ /* 0x000fe200078ec0ff */
[----:B------:R-:W-:Y:S01]  /*13540*/  IMAD.WIDE.U32 R72, R72, 0x1000000, RZ ;  /* 0x0100000048487825 */ /* 0x000fe200078e00ff */
[----:B------:R-:W-:-:S03]  /*13550*/  LOP3.LUT R74, R68, 0xff00, R71, 0xf8, !PT ;  /* 0x0000ff00444a7812 */ /* 0x000fc600078ef847 */
[----:B------:R-:W-:Y:S01]  /*13560*/  IMAD.WIDE.U32 R70, R70, 0x10000, RZ ;  /* 0x0001000046467825 */ /* 0x000fe200078e00ff */
[----:B------:R-:W-:Y:S02]  /*13570*/  LOP3.LUT R75, R74, 0xff, R91, 0xf8, !PT ;  /* 0x000000ff4a4b7812 */ /* 0x000fe400078ef85b */
[----:B------:R-:W-:Y:S01]  /*13580*/  IADD3 R74, P0, R174, UR34, RZ ;  /* 0x00000022ae4a7c10 */ /* 0x000fe2000ff1e0ff */
[----:B------:R-:W-:Y:S01]  /*13590*/  IMAD.WIDE.U32 R68, R69, 0x100, RZ ;  /* 0x0000010045447825 */ /* 0x000fe200078e00ff */
[----:B------:R-:W-:Y:S02]  /*135a0*/  LOP3.LUT R71, R71, R75, R73, 0xfe, !PT ;  /* 0x0000004b47477212 */ /* 0x000fe400078efe49 */
[----:B------:R-:W-:Y:S02]  /*135b0*/  IADD3.X R75, R176, UR35, RZ, P0, !PT ;  /* 0x00000023b04b7c10 */ /* 0x000fe400087fe4ff */
[----:B------:R-:W-:Y:S02]  /*135c0*/  LOP3.LUT R68, R68, R72, R70, 0xfe, !PT ;  /* 0x0000004844447212 */ /* 0x000fe400078efe46 */
[----:B------:R-:W-:-:S02]  /*135d0*/  LOP3.LUT R69, R71, R69, RZ, 0xfc, !PT ;  /* 0x0000004547457212 */ /* 0x000fc400078efcff */
[----:B------:R-:W-:-:S05]  /*135e0*/  LOP3.LUT R68, R68, 0xff, R95, 0xf8, !PT ;  /* 0x000000ff44447812 */ /* 0x000fca00078ef85f */
[----:B------:R1:W-:Y:S02]  /*135f0*/  STG.E.64 desc[UR6][R74.64], R68 ;  /* 0x000000444a007986 */ /* 0x0003e4000c101b06 */
.L_x_1016:
[----:B------:R-:W-:-:S07]  /*13600*/  VIADD R172, R172, 0x80 ;  /* 0x00000080acac7836 */ /* 0x000fce0000000000 */
.L_x_887:
[----:B------:R-:W-:Y:S05]  /*13610*/  BSYNC B0 ;  /* 0x0000000000007941 */ /* 0x000fea0003800000 */
.L_x_886:
        /* <DEDUP_REMOVED lines=29> */
.L_x_1020:
[----:B------:R-:W-:-:S07]  /*137f0*/  MOV R178, R142 ;  /* 0x0000008e00b27202 */ /* 0x000fce0000000f00 */
.L_x_1021:
[----:B------:R-:W-:Y:S05]  /*13800*/  BSYNC B1 ;  /* 0x0000000000017941 */ /* 0x000fea0003800000 */
.L_x_1019:
        /* <DEDUP_REMOVED lines=16> */
.L_x_1025:
[----:B------:R-:W-:Y:S05]  /*13910*/  BSYNC B2 ;  /* 0x0000000000027941 */ /* 0x000fea0003800000 */
.L_x_1024:
        /* <DEDUP_REMOVED lines=44> */
.L_x_1023:
[----:B------:R-:W-:Y:S05]  /*13be0*/  BSYNC B1 ;  /* 0x0000000000017941 */ /* 0x000fea0003800000 */
.L_x_1022:
[----:B------:R-:W0:Y:S01]  /*13bf0*/  LDC R176, c[0x0][0x294] ;  /* 0x0000a500ffb07b82 */ /* 0x000e220000000800 */
[----:B------:R-:W-:Y:S01]  /*13c00*/  I2FP.F32.U32 R75, R178 ;  /* 0x000000b2004b7245 */ /* 0x000fe20000201000 */
[----:B------:R-:W-:Y:S01]  /*13c10*/  IMAD.MOV.U32 R178, RZ, RZ, 0x2f800000 ;  /* 0x2f800000ffb27424 */ /* 0x000fe200078e00ff */
[----:B------:R-:W-:Y:S02]  /*13c20*/  ISETP.NE.U32.AND P2, PT, R72, RZ, PT ;  /* 0x000000ff4800720c */ /* 0x000fe40003f45070 */
[----:B-----5:R-:W-:Y:S01]  /*13c30*/  SHF.L.U32 R163, R68, 0x10, RZ ;  /* 0x0000001044a37819 */ /* 0x020fe200000006ff */
[----:B------:R-:W-:Y:S01]  /*13c40*/  FFMA.FTZ R75, R75, R178, 1.1641532182693481445e-10 ;  /* 0x2f0000004b4b7423 */ /* 0x000fe200000100b2 */
[----:B------:R-:W-:Y:S01]  /*13c50*/  ISETP.NE.AND.EX P2, PT, R73, RZ, PT, P2 ;  /* 0x000000ff4900720c */ /* 0x000fe20003f45320 */
[----:B------:R-:W1:Y:S01]  /*13c60*/  LDC R174, c[0x0][0x298] ;  /* 0x0000a600ffae7b82 */ /* 0x000e620000000800 */
[----:B------:R-:W-:Y:S02]  /*13c70*/  LOP3.LUT R0, R0, 0xffffffef, RZ, 0xc0, !PT ;  /* 0xffffffef00007812 */ /* 0x000fe400078ec0ff */
[----:B------:R-:W-:-:S02]  /*13c80*/  PRMT R68, R68, 0x7632, R68 ;  /* 0x0000763244447816 */ /* 0x000fc40000000044 */
        /* <DEDUP_REMOVED lines=11> */
.L_x_1026:
        /* <DEDUP_REMOVED lines=12> */
.L_x_1029:
[----:B------:R-:W-:-:S07]  /*13e00*/  IMAD.MOV.U32 R95, RZ, RZ, R142 ;  /* 0x000000ffff5f7224 */ /* 0x000fce00078e008e */
.L_x_1030:
[----:B------:R-:W-:Y:S05]  /*13e10*/  BSYNC B1 ;  /* 0x0000000000017941 */ /* 0x000fea0003800000 */
.L_x_1028:
        /* <DEDUP_REMOVED lines=16> */
.L_x_1034:
[----:B------:R-:W-:Y:S05]  /*13f20*/  BSYNC B2 ;  /* 0x0000000000027941 */ /* 0x000fea0003800000 */
.L_x_1033:
        /* <DEDUP_REMOVED lines=44> */
.L_x_1032:
[----:B------:R-:W-:Y:S05]  /*141f0*/  BSYNC B1 ;  /* 0x0000000000017941 */ /* 0x000fea0003800000 */
.L_x_1031:
        /* <DEDUP_REMOVED lines=10> */
.L_x_1027:
        /* <DEDUP_REMOVED lines=12> */
.L_x_1036:
[----:B------:R-:W-:-:S07]  /*14360*/  IMAD.MOV.U32 R163, RZ, RZ, R142 ;  /* 0x000000ffffa37224 */ /* 0x000fce00078e008e */
.L_x_1037:
[----:B------:R-:W-:Y:S05]  /*14370*/  BSYNC B1 ;  /* 0x0000000000017941 */ /* 0x000fea0003800000 */
.L_x_1035:
        /* <DEDUP_REMOVED lines=16> */
.L_x_1041:
[----:B------:R-:W-:Y:S05]  /*14480*/  BSYNC B2 ;  /* 0x0000000000027941 */ /* 0x000fea0003800000 */
.L_x_1040:
        /* <DEDUP_REMOVED lines=44> */
.L_x_1039:
[----:B------:R-:W-:Y:S05]  /*14750*/  BSYNC B1 ;  /* 0x0000000000017941 */ /* 0x000fea0003800000 */
.L_x_1038:
        /* <DEDUP_REMOVED lines=16> */
.L_x_1042:
        /* <DEDUP_REMOVED lines=12> */
.L_x_1045:
[----:B------:R-:W-:-:S07]  /*14920*/  IMAD.MOV.U32 R68, RZ, RZ, R142 ;  /* 0x000000ffff447224 */ /* 0x000fce00078e008e */
.L_x_1046:
[----:B------:R-:W-:Y:S05]  /*14930*/  BSYNC B1 ;  /* 0x0000000000017941 */ /* 0x000fea0003800000 */
.L_x_1044:
        /* <DEDUP_REMOVED lines=16> */
.L_x_1050:
[----:B------:R-:W-:Y:S05]  /*14a40*/  BSYNC B2 ;  /* 0x0000000000027941 */ /* 0x000fea0003800000 */
.L_x_1049:
        /* <DEDUP_REMOVED lines=44> */
.L_x_1048:
[----:B------:R-:W-:Y:S05]  /*14d10*/  BSYNC B1 ;  /* 0x0000000000017941 */ /* 0x000fea0003800000 */
.L_x_1047:
        /* <DEDUP_REMOVED lines=12> */
.L_x_1043:
        /* <DEDUP_REMOVED lines=12> */
.L_x_1052:
[----:B------:R-:W-:-:S07]  /*14ea0*/  IMAD.MOV.U32 R68, RZ, RZ, R142 ;  /* 0x000000ffff447224 */ /* 0x000fce00078e008e */
.L_x_1053:
[----:B------:R-:W-:Y:S05]  /*14eb0*/  BSYNC B1 ;  /* 0x0000000000017941 */ /* 0x000fea0003800000 */
.L_x_1051:
        /* <DEDUP_REMOVED lines=16> */
.L_x_1057:
[----:B------:R-:W-:Y:S05]  /*14fc0*/  BSYNC B2 ;  /* 0x0000000000027941 */ /* 0x000fea0003800000 */
.L_x_1056:
        /* <DEDUP_REMOVED lines=44> */
.L_x_1055:
[----:B------:R-:W-:Y:S05]  /*15290*/  BSYNC B1 ;  /* 0x0000000000017941 */ /* 0x000fea0003800000 */
.L_x_1054:
        /* <DEDUP_REMOVED lines=16> */
.L_x_1058:
        /* <DEDUP_REMOVED lines=12> */
.L_x_1061:
[----:B------:R-:W-:-:S07]  /*15460*/  IMAD.MOV.U32 R93, RZ, RZ, R142 ;  /* 0x000000ffff5d7224 */ /* 0x000fce00078e008e */
.L_x_1062:
[----:B------:R-:W-:Y:S05]  /*15470*/  BSYNC B1 ;  /* 0x0000000000017941 */ /* 0x000fea0003800000 */
.L_x_1060:
        /* <DEDUP_REMOVED lines=16> */
.L_x_1066:
[----:B------:R-:W-:Y:S05]  /*15580*/  BSYNC B2 ;  /* 0x0000000000027941 */ /* 0x000fea0003800000 */
.L_x_1065:
        /* <DEDUP_REMOVED lines=44> */
.L_x_1064:
[----:B------:R-:W-:Y:S05]  /*15850*/  BSYNC B1 ;  /* 0x0000000000017941 */ /* 0x000fea0003800000 */
.L_x_1063:
        /* <DEDUP_REMOVED lines=10> */
.L_x_1059:
        /* <DEDUP_REMOVED lines=12> */
.L_x_1068:
[----:B------:R-:W-:-:S07]  /*159c0*/  IMAD.MOV.U32 R180, RZ, RZ, R142 ;  /* 0x000000ffffb47224 */ /* 0x000fce00078e008e */
.L_x_1069:
[----:B------:R-:W-:Y:S05]  /*159d0*/  BSYNC B1 ;  /* 0x0000000000017941 */ /* 0x000fea0003800000 */
.L_x_1067:
        /* <DEDUP_REMOVED lines=16> */
.L_x_1073:
[----:B------:R-:W-:Y:S05]  /*15ae0*/  BSYNC B2 ;  /* 0x0000000000027941 */ /* 0x000fea0003800000 */
.L_x_1072:
        /* <DEDUP_REMOVED lines=44> */
.L_x_1071:
[----:B------:R-:W-:Y:S05]  /*15db0*/  BSYNC B1 ;  /* 0x0000000000017941 */ /* 0x000fea0003800000 */
.L_x_1070:
        /* <DEDUP_REMOVED lines=16> */
.L_x_1074:
        /* <DEDUP_REMOVED lines=12> */
.L_x_1077:
[----:B------:R-:W-:-:S07]  /*15f80*/  IMAD.MOV.U32 R92, RZ, RZ, R142 ;  /* 0x000000ffff5c7224 */ /* 0x000fce00078e008e */
.L_x_1078:
[----:B------:R-:W-:Y:S05]  /*15f90*/  BSYNC B1 ;  /* 0x0000000000017941 */ /* 0x000fea0003800000 */
.L_x_1076:
        /* <DEDUP_REMOVED lines=16> */
.L_x_1082:
[----:B------:R-:W-:Y:S05]  /*160a0*/  BSYNC B2 ;  /* 0x0000000000027941 */ /* 0x000fea0003800000 */
.L_x_1081:
        /* <DEDUP_REMOVED lines=44> */
.L_x_1080:
[----:B------:R-:W-:Y:S05]  /*16370*/  BSYNC B1 ;  /* 0x0000000000017941 */ /* 0x000fea0003800000 */
.L_x_1079:
        /* <DEDUP_REMOVED lines=12> */
.L_x_1075:
        /* <DEDUP_REMOVED lines=12> */
.L_x_1084:
[----:B------:R-:W-:-:S07]  /*16500*/  IMAD.MOV.U32 R163, RZ, RZ, R142 ;  /* 0x000000ffffa37224 */ /* 0x000fce00078e008e */
.L_x_1085:
[----:B------:R-:W-:Y:S05]  /*16510*/  BSYNC B1 ;  /* 0x0000000000017941 */ /* 0x000fea0003800000 */
.L_x_1083:
        /* <DEDUP_REMOVED lines=16> */
.L_x_1089:
[----:B------:R-:W-:Y:S05]  /*16620*/  BSYNC B2 ;  /* 0x0000000000027941 */ /* 0x000fea0003800000 */
.L_x_1088:
        /* <DEDUP_REMOVED lines=44> */
.L_x_1087:
[----:B------:R-:W-:Y:S05]  /*168f0*/  BSYNC B1 ;  /* 0x0000000000017941 */ /* 0x000fea0003800000 */
.L_x_1086:
        /* <DEDUP_REMOVED lines=16> */
.L_x_1090:
        /* <DEDUP_REMOVED lines=12> */
.L_x_1093:
[----:B------:R-:W-:-:S07]  /*16ac0*/  IMAD.MOV.U32 R91, RZ, RZ, R142 ;  /* 0x000000ffff5b7224 */ /* 0x000fce00078e008e */
.L_x_1094:
[----:B------:R-:W-:Y:S05]  /*16ad0*/  BSYNC B1 ;  /* 0x0000000000017941 */ /* 0x000fea0003800000 */
.L_x_1092:
        /* <DEDUP_REMOVED lines=16> */
.L_x_1098:
[----:B------:R-:W-:Y:S05]  /*16be0*/  BSYNC B2 ;  /* 0x0000000000027941 */ /* 0x000fea0003800000 */
.L_x_1097:
        /* <DEDUP_REMOVED lines=44> */
.L_x_1096:
[----:B------:R-:W-:Y:S05]  /*16eb0*/  BSYNC B1 ;  /* 0x0000000000017941 */ /* 0x000fea0003800000 */
.L_x_1095:
        /* <DEDUP_REMOVED lines=10> */
.L_x_1091:
        /* <DEDUP_REMOVED lines=12> */
.L_x_1100:
[----:B------:R-:W-:-:S07]  /*17020*/  IMAD.MOV.U32 R163, RZ, RZ, R142 ;  /* 0x000000ffffa37224 */ /* 0x000fce00078e008e */
.L_x_1101:
[----:B------:R-:W-:Y:S05]  /*17030*/  BSYNC B1 ;  /* 0x0000000000017941 */ /* 0x000fea0003800000 */
.L_x_1099:
        /* <DEDUP_REMOVED lines=16> */
.L_x_1105:
[----:B------:R-:W-:Y:S05]  /*17140*/  BSYNC B2 ;  /* 0x0000000000027941 */ /* 0x000fea0003800000 */
.L_x_1104:
        /* <DEDUP_REMOVED lines=44> */
.L_x_1103:
[----:B------:R-:W-:Y:S05]  /*17410*/  BSYNC B1 ;  /* 0x0000000000017941 */ /* 0x000fea0003800000 */
.L_x_1102:
        /* <DEDUP_REMOVED lines=14> */
.L_x_1106:
        /* <DEDUP_REMOVED lines=12> */
.L_x_1109:
[----:B------:R-:W-:-:S07]  /*175c0*/  IMAD.MOV.U32 R70, RZ, RZ, R142 ;  /* 0x000000ffff467224 */ /* 0x000fce00078e008e */
.L_x_1110:
[----:B------:R-:W-:Y:S05]  /*175d0*/  BSYNC B1 ;  /* 0x0000000000017941 */ /* 0x000fea0003800000 */
.L_x_1108:
        /* <DEDUP_REMOVED lines=16> */
.L_x_1114:
[----:B------:R-:W-:Y:S05]  /*176e0*/  BSYNC B2 ;  /* 0x0000000000027941 */ /* 0x000fea0003800000 */
.L_x_1113:
        /* <DEDUP_REMOVED lines=44> */
.L_x_1112:
[----:B------:R-:W-:Y:S05]  /*179b0*/  BSYNC B1 ;  /* 0x0000000000017941 */ /* 0x000fea0003800000 */
.L_x_1111:
        /* <DEDUP_REMOVED lines=12> */
.L_x_1107:
        /* <DEDUP_REMOVED lines=12> */
.L_x_1116:
[----:B------:R-:W-:-:S07]  /*17b40*/  IMAD.MOV.U32 R70, RZ, RZ, R142 ;  /* 0x000000ffff467224 */ /* 0x000fce00078e008e */
.L_x_1117:
[----:B------:R-:W-:Y:S05]  /*17b50*/  BSYNC B1 ;  /* 0x0000000000017941 */ /* 0x000fea0003800000 */
.L_x_1115:
        /* <DEDUP_REMOVED lines=16> */
.L_x_1121:
[----:B------:R-:W-:Y:S05]  /*17c60*/  BSYNC B2 ;  /* 0x0000000000027941 */ /* 0x000fea0003800000 */
.L_x_1120:
        /* <DEDUP_REMOVED lines=44> */
.L_x_1119:
[----:B------:R-:W-:Y:S05]  /*17f30*/  BSYNC B1 ;  /* 0x0000000000017941 */ /* 0x000fea0003800000 */
.L_x_1118:
        /* <DEDUP_REMOVED lines=14> */
.L_x_1122:
        /* <DEDUP_REMOVED lines=12> */
.L_x_1125:
[----:B------:R-:W-:-:S07]  /*180e0*/  IMAD.MOV.U32 R89, RZ, RZ, R142 ;  /* 0x000000ffff597224 */ /* 0x000fce00078e008e */
.L_x_1126:
[----:B------:R-:W-:Y:S05]  /*180f0*/  BSYNC B1 ;  /* 0x0000000000017941 */ /* 0x000fea0003800000 */
.L_x_1124:
        /* <DEDUP_REMOVED lines=16> */
.L_x_1130:
[----:B------:R-:W-:Y:S05]  /*18200*/  BSYNC B2 ;  /* 0x0000000000027941 */ /* 0x000fea0003800000 */
.L_x_1129:
        /* <DEDUP_REMOVED lines=44> */
.L_x_1128:
[----:B------:R-:W-:Y:S05]  /*184d0*/  BSYNC B1 ;  /* 0x0000000000017941 */ /* 0x000fea0003800000 */
.L_x_1127:
        /* <DEDUP_REMOVED lines=10> */
.L_x_1123:
        /* <DEDUP_REMOVED lines=12> */
.L_x_1132:
[----:B------:R-:W-:-:S07]  /*18640*/  IMAD.MOV.U32 R180, RZ, RZ, R142 ;  /* 0x000000ffffb47224 */ /* 0x000fce00078e008e */
.L_x_1133:
[----:B------:R-:W-:Y:S05]  /*18650*/  BSYNC B1 ;  /* 0x0000000000017941 */ /* 0x000fea0003800000 */
.L_x_1131:
        /* <DEDUP_REMOVED lines=16> */
.L_x_1137:
[----:B------:R-:W-:Y:S05]  /*18760*/  BSYNC B2 ;  /* 0x0000000000027941 */ /* 0x000fea0003800000 */
.L_x_1136:
        /* <DEDUP_REMOVED lines=44> */
.L_x_1135:
[----:B------:R-:W-:Y:S05]  /*18a30*/  BSYNC B1 ;  /* 0x0000000000017941 */ /* 0x000fea0003800000 */
.L_x_1134:
        /* <DEDUP_REMOVED lines=14> */
.L_x_1138:
        /* <DEDUP_REMOVED lines=12> */
.L_x_1141:
[----:B------:R-:W-:-:S07]  /*18be0*/  IMAD.MOV.U32 R87, RZ, RZ, R142 ;  /* 0x000000ffff577224 */ /* 0x000fce00078e008e */
.L_x_1142:
[----:B------:R-:W-:Y:S05]  /*18bf0*/  BSYNC B1 ;  /* 0x0000000000017941 */ /* 0x000fea0003800000 */
.L_x_1140:
        /* <DEDUP_REMOVED lines=16> */
.L_x_1146:
[----:B------:R-:W-:Y:S05]  /*18d00*/  BSYNC B2 ;  /* 0x0000000000027941 */ /* 0x000fea0003800000 */
.L_x_1145:
        /* <DEDUP_REMOVED lines=44> */
.L_x_1144:
[----:B------:R-:W-:Y:S05]  /*18fd0*/  BSYNC B1 ;  /* 0x0000000000017941 */ /* 0x000fea0003800000 */
.L_x_1143:
        /* <DEDUP_REMOVED lines=12> */
.L_x_1139:
        /* <DEDUP_REMOVED lines=22> */
[----:B------:R-:W-:Y:S02]  /*19200*/  SHF.R.U32.HI R176, RZ, 0x1d, R172 ;  /* 0x0000001dffb07819 */ /* 0x000fe400000116ac */
        /* <DEDUP_REMOVED lines=11> */
[----:B--2---:R-:W-:Y:S01]  /*192c0*/  IMAD.U32 R69, R89, 0x10000, RZ ;  /* 0x0001000059457824 */ /* 0x004fe200078e00ff */
        /* <DEDUP_REMOVED lines=19> */
.L_x_1018:
[----:B------:R-:W-:Y:S05]  /*19400*/  BSYNC B0 ;  /* 0x0000000000007941 */ /* 0x000fea0003800000 */
.L_x_1017:
[----:B0123--:R-:W-:Y:S01]  /*19410*/  FADD.FTZ R68, RZ, R173 ;  /* 0x000000adff447221 */ /* 0x00ffe20000010000 */
[----:B------:R-:W-:Y:S01]  /*19420*/  LOP3.LUT P6, RZ, R0, 0x20, RZ, 0xc0, !PT ;  /* 0x0000002000ff7812 */ /* 0x000fe200078cc0ff */
[----:B------:R-:W-:Y:S01]  /*19430*/  UMOV UR32, 0xffffffff ;  /* 0xffffffff00207882 */ /* 0x000fe20000000000 */
[----:B------:R-:W-:Y:S01]  /*19440*/  ISETP.GT.U32.AND P0, PT, R51, 0xff, PT ;  /* 0x000000ff3300780c */ /* 0x000fe20003f04070 */
[----:B------:R-:W-:Y:S01]  /*19450*/  FADD.FTZ R68, R171, R68 ;  /* 0x00000044ab447221 */ /* 0x000fe20000010000 */
[----:B------:R-:W-:Y:S02]  /*19460*/  ISETP.GT.U32.AND P1, PT, R51, 0x17f, PT ;  /* 0x0000017f3300780c */ /* 0x000fe40003f24070 */
[----:B------:R-:W-:Y:S01]  /*19470*/  LOP3.LUT P2, RZ, R170, 0xff, RZ, 0xc0, !PT ;  /* 0x000000ffaaff7812 */ /* 0x000fe2000784c0ff */
[----:B------:R-:W-:Y:S01]  /*19480*/  FADD.FTZ R68, R189, R68 ;  /* 0x00000044bd447221 */ /* 0x000fe20000010000 */
[----:B------:R-:W-:Y:S02]  /*19490*/  ISETP.GT.U32.AND P3, PT, R51, 0x1ff, PT ;  /* 0x000001ff3300780c */ /* 0x000fe40003f64070 */
[----:B------:R-:W-:Y:S01]  /*194a0*/  SHF.R.U32.HI R70, RZ, 0x5, R56 ;  /* 0x00000005ff467819 */ /* 0x000fe20000011638 */
[----:B------:R-:W-:Y:S01]  /*194b0*/  FADD.FTZ R68, R187, R68 ;  /* 0x00000044bb447221 */ /* 0x000fe20000010000 */
[----:B------:R-:W-:-:S02]  /*194c0*/  LOP3.LUT P4, RZ, R56, 0x1f, RZ, 0xc0, !PT ;  /* 0x0000001f38ff7812 */ /* 0x000fc4000788c0ff */
[----:B------:R-:W-:Y:S01]  /*194d0*/  LOP3.LUT R71, R70, 0x7fffffc, RZ, 0xc0, !PT ;  /* 0x07fffffc46477812 */ /* 0x000fe200078ec0ff */
[----:B------:R-:W-:-:S04]  /*194e0*/  FADD.FTZ R68, R211, R68 ;  /* 0x00000044d3447221 */ /* 0x000fc80000010000 */
[----:B------:R-:W-:Y:S01]  /*194f0*/  FADD.FTZ R68, R209, R68 ;  /* 0x00000044d1447221 */ /* 0x000fe20000010000 */
[----:B------:R-:W-:-:S03]  /*19500*/  @!P2 VIADD R71, R71, 0x4 ;  /* 0x000000044747a836 */ /* 0x000fc60000000000 */
        /* <DEDUP_REMOVED lines=113> */
.L_x_1167:
[----:B------:R-:W2:Y:S01]  /*19c20*/  @!P4 S2R R72, SR_CgaCtaId ;  /* 0x000000000048c919 */ /* 0x000ea20000008800 */
[----:B------:R-:W-:Y:S01]  /*19c30*/  @!P4 MOV R69, 0x400 ;  /* 0x000004000045c802 */ /* 0x000fe20000000f00 */
[----:B------:R-:W-:Y:S05]  /*19c40*/  WARPSYNC.ALL ;  /* 0x0000000000007948 */ /* 0x000fea0003800000 */
[----:B------:R-:W-:Y:S02]  /*19c50*/  LOP3.LUT R70, R70, 0x3, RZ, 0xc0, !PT ;  /* 0x0000000346467812 */ /* 0x000fe400078ec0ff */
[----:B------:R-:W-:-:S04]  /*19c60*/  LOP3.LUT R74, R56, 0x1f, RZ, 0xc0, !PT ;  /* 0x0000001f384a7812 */ /* 0x000fc800078ec0ff */
[----:B------:R-:W-:Y:S02]  /*19c70*/  ISETP.GT.U32.AND P0, PT, R74, 0x3, PT ;  /* 0x000000034a00780c */ /* 0x000fe40003f04070 */
[----:B--2---:R-:W-:Y:S01]  /*19c80*/  @!P4 LEA R73, R72, R69, 0x18 ;  /* 0x000000454849c211 */ /* 0x004fe200078ec0ff */
[----:B-1----:R-:W-:Y:S01]  /*19c90*/  FADD.FTZ R69, R75, R170 ;  /* 0x000000aa4b457221 */ /* 0x002fe20000010000 */
[----:B------:R-:W-:-:S05]  /*19ca0*/  @!P4 IADD3 R72, R71, R70, RZ ;  /* 0x000000464748c210 */ /* 0x000fca0007ffe0ff */
[----:B------:R-:W-:-:S05]  /*19cb0*/  @!P4 IMAD R72, R72, 0x8, R73 ;  /* 0x000000084848c824 */ /* 0x000fca00078e0249 */
[----:B------:R1:W-:Y:S02]  /*19cc0*/  @!P4 STS.64 [R72], R68 ;  /* 0x000000444800c388 */ /* 0x0003e40000000a00 */
[----:B-1----:R-:W1:Y:S01]  /*19cd0*/  @!P0 S2R R69, SR_CgaCtaId ;  /* 0x0000000000458919 */ /* 0x002e620000008800 */
[----:B------:R-:W-:Y:S01]  /*19ce0*/  @!P0 MOV R68, 0x400 ;  /* 0x0000040000448802 */ /* 0x000fe20000000f00 */
[----:B------:R-:W-:Y:S01]  /*19cf0*/  @!P0 IMAD.IADD R71, R71, 0x1, R74 ;  /* 0x0000000147478824 */ /* 0x000fe200078e024a */
[----:B------:R-:W-:Y:S01]  /*19d00*/  BAR.SYNC.DEFER_BLOCKING 0x0 ;  /* 0x0000000000007b1d */ /* 0x000fe20000010000 */
[----:B------:R-:W-:-:S05]  /*19d10*/  PLOP3.LUT P1, PT, PT, PT, UP0, 0x40, 0x0 ;  /* 0x000000000000781c */ /* 0x000fca0003f2e808 */
[----:B------:R-:W-:Y:S01]  /*19d20*/  BSSY B0, `(.L_x_1148) ;  /* 0x0000069000007945 */ /* 0x000fe20003800000 */
[----:B-1----:R-:W-:Y:S02]  /*19d30*/  @!P0 LEA R72, R69, R68, 0x18 ;  /* 0x0000004445488211 */ /* 0x002fe400078ec0ff */
[----:B------:R-:W-:Y:S02]  /*19d40*/  CS2R R68, SRZ ;  /* 0x0000000000447805 */ /* 0x000fe4000001ff00 */
[----:B------:R-:W-:Y:S01]  /*19d50*/  @!P0 LEA R72, R71, R72, 0x3 ;  /* 0x0000004847488211 */ /* 0x000fe200078e18ff */
[----:B------:R-:W-:Y:S02]  /*19d60*/  IMAD.MOV.U32 R71, RZ, RZ, RZ ;  /* 0x000000ffff477224 */ /* 0x000fe400078e00ff */
[----:B------:R-:W-:Y:S02]  /*19d70*/  @!P0 IMAD.MOV.U32 R71, RZ, RZ, R96 ;  /* 0x000000ffff478224 */ /* 0x000fe400078e0060 */
[----:B------:R1:W-:Y:S01]  /*19d80*/  @!P0 LDS.64 R68, [R72] ;  /* 0x0000000048448984 */ /* 0x0003e20000000a00 */
[----:B------:R-:W-:-:S03]  /*19d90*/  LOP3.LUT P0, RZ, R70, 0x1f, R56, 0xf8, !PT ;  /* 0x0000001f46ff7812 */ /* 0x000fc6000780f838 */
[----:B------:R-:W0:Y:S01]  /*19da0*/  SHFL.DOWN PT, R74, R71, 0x2, 0x1f ;  /* 0x08401f00474a7f89 */ /* 0x000e2200000e0000 */
[-C--:B-1----:R-:W-:Y:S02]  /*19db0*/  I2FP.F32.S32 R72, R71.reuse ;  /* 0x0000004700487245 */ /* 0x082fe40000201400 */
[----:B0-----:R-:W-:Y:S02]  /*19dc0*/  IADD3 R75, R74, R71, RZ ;  /* 0x000000474a4b7210 */ /* 0x001fe40007ffe0ff */
[----:B------:R-:W-:Y:S02]  /*19dd0*/  I2FP.F32.S32 R74, R74 ;  /* 0x0000004a004a7245 */ /* 0x000fe40000201400 */
[----:B------:R-:W-:Y:S01]  /*19de0*/  I2FP.F32.S32 R172, R75 ;  /* 0x0000004b00ac7245 */ /* 0x000fe20000201400 */
[----:B------:R-:W0:Y:S03]  /*19df0*/  SHFL.DOWN PT, R176, R75, 0x1, 0x1f ;  /* 0x08201f004bb07f89 */ /* 0x000e2600000e0000 */
[----:B------:R-:W1:Y:S01]  /*19e00*/  MUFU.RCP R174, R172 ;  /* 0x000000ac00ae7308 */ /* 0x000e620000001000 */
[----:B------:R-:W2:Y:S04]  /*19e10*/  SHFL.DOWN PT, R73, R68, 0x2, 0x1f ;  /* 0x08401f0044497f89 */ /* 0x000ea800000e0000 */
[----:B------:R-:W3:Y:S01]  /*19e20*/  SHFL.DOWN PT, R170, R69, 0x2, 0x1f ;  /* 0x08401f0045aa7f89 */ /* 0x000ee200000e0000 */
[----:B0-----:R-:W-:Y:S01]  /*19e30*/  IMAD.IADD R75, R75, 0x1, R176 ;  /* 0x000000014b4b7824 */ /* 0x001fe200078e02b0 */
[----:B------:R-:W-:-:S04]  /*19e40*/  I2FP.F32.S32 R176, R176 ;  /* 0x000000b000b07245 */ /* 0x000fc80000201400 */
[----:B------:R-:W-:Y:S01]  /*19e50*/  I2FP.F32.S32 R75, R75 ;  /* 0x0000004b004b7245 */ /* 0x000fe20000201400 */
[C---:B--2---:R-:W-:Y:S01]  /*19e60*/  FMUL.FTZ R235, R73.reuse, R74 ;  /* 0x0000004a49eb7220 */ /* 0x044fe20000410000 */
[----:B------:R-:W-:-:S03]  /*19e70*/  FADD.FTZ R73, -R73, R68 ;  /* 0x0000004449497221 */ /* 0x000fc60000010100 */
[----:B------:R-:W-:Y:S01]  /*19e80*/  FFMA.FTZ R235, R72, R68, R235 ;  /* 0x0000004448eb7223 */ /* 0x000fe200000100eb */
[----:B------:R-:W-:Y:S01]  /*19e90*/  FMUL.FTZ R73, R73, R73 ;  /* 0x0000004949497220 */ /* 0x000fe20000410000 */
[----:B---3--:R-:W-:Y:S01]  /*19ea0*/  FADD.FTZ R69, R170, R69 ;  /* 0x00000045aa457221 */ /* 0x008fe20000010000 */
[----:B------:R-:W0:Y:S01]  /*19eb0*/  MUFU.RCP R75, R75 ;  /* 0x0000004b004b7308 */ /* 0x000e220000001000 */
[----:B-1----:R-:W-:Y:S01]  /*19ec0*/  FMUL.FTZ R235, R174, R235 ;  /* 0x000000ebaeeb7220 */ /* 0x002fe20000410000 */
[----:B------:R-:W-:Y:S01]  /*19ed0*/  FMUL.FTZ R73, R73, R72 ;  /* 0x0000004849497220 */ /* 0x000fe20000410000 */
[----:B------:R-:W1:Y:S03]  /*19ee0*/  LDC R170, c[0x0][0x2d8] ;  /* 0x0000b600ffaa7b82 */ /* 0x000e660000000800 */
[----:B------:R-:W2:Y:S01]  /*19ef0*/  SHFL.DOWN PT, R68, R235, 0x1, 0x1f ;  /* 0x08201f00eb447f89 */ /* 0x000ea200000e0000 */
[----:B------:R-:W-:-:S04]  /*19f00*/  FMUL.FTZ R73, R73, R74 ;  /* 0x0000004a49497220 */ /* 0x000fc80000410000 */
[----:B------:R-:W-:-:S05]  /*19f10*/  FFMA.FTZ R69, R174, R73, R69 ;  /* 0x00000049ae457223 */ /* 0x000fca0000010045 */
[----:B------:R-:W3:Y:S01]  /*19f20*/  SHFL.DOWN PT, R72, R69, 0x1, 0x1f ;  /* 0x08201f0045487f89 */ /* 0x000ee200000e0000 */
[----:B--2---:R-:W-:Y:S01]  /*19f30*/  FADD.FTZ R71, R235, -R68 ;  /* 0x80000044eb477221 */ /* 0x004fe20000010000 */
[----:B------:R-:W-:-:S03]  /*19f40*/  FMUL.FTZ R73, R68, R176 ;  /* 0x000000b044497220 */ /* 0x000fc60000410000 */
[----:B------:R-:W-:Y:S01]  /*19f50*/  FMUL.FTZ R71, R71, R71 ;  /* 0x0000004747477220 */ /* 0x000fe20000410000 */
[----:B------:R-:W-:-:S03]  /*19f60*/  FFMA.FTZ R68, R172, R235, R73 ;  /* 0x000000ebac447223 */ /* 0x000fc60000010049 */
[----:B------:R-:W-:Y:S01]  /*19f70*/  FMUL.FTZ R71, R172, R71 ;  /* 0x00000047ac477220 */ /* 0x000fe20000410000 */
[----:B0-----:R-:W-:Y:S01]  /*19f80*/  FMUL.FTZ R73, R75, R68 ;  /* 0x000000444b497220 */ /* 0x001fe20000410000 */
[----:B---3--:R-:W-:Y:S02]  /*19f90*/  FADD.FTZ R72, R69, R72 ;  /* 0x0000004845487221 */ /* 0x008fe40000010000 */
[----:B------:R-:W-:Y:S01]  /*19fa0*/  FMUL.FTZ R71, R71, R176 ;  /* 0x000000b047477220 */ /* 0x000fe20000410000 */
[----:B------:R-:W0:Y:S02]  /*19fb0*/  @!P0 LDC.64 R68, c[0x0][0x258] ;  /* 0x00009600ff448b82 */ /* 0x000e240000000a00 */
[----:B------:R-:W2:Y:S01]  /*19fc0*/  SHFL.IDX PT, R73, R73, RZ, 0x1f ;  /* 0x00001fff49497589 */ /* 0x000ea200000e0000 */
[----:B------:R-:W-:-:S05]  /*19fd0*/  FFMA.FTZ R72, R75, R71, R72 ;  /* 0x000000474b487223 */ /* 0x000fca0000010048 */
[----:B------:R-:W1:Y:S01]  /*19fe0*/  SHFL.IDX PT, R235, R72, RZ, 0x1f ;  /* 0x00001fff48eb7589 */ /* 0x000e6200000e0000 */
[----:B------:R-:W3:Y:S01]  /*19ff0*/  @!P0 LDC.64 R70, c[0x0][0x250] ;  /* 0x00009400ff468b82 */ /* 0x000ee20000000a00 */
[----:B0-----:R-:W-:-:S04]  /*1a000*/  @!P0 IMAD.WIDE R68, R50, 0x4, R68 ;  /* 0x0000000432448825 */ /* 0x001fc800078e0244 */
[----:B--2---:R-:W-:-:S05]  /*1a010*/  FMUL.FTZ R74, R73, R73 ;  /* 0x00000049494a7220 */ /* 0x004fca0000410000 */
[----:B------:R-:W-:Y:S01]  /*1a020*/  FSEL R75, R74, RZ, !P1 ;  /* 0x000000ff4a4b7208 */ /* 0x000fe20004800000 */
[----:B-1----:R-:W-:Y:S01]  /*1a030*/  FFMA.FTZ R74, R235, UR33, R170 ;  /* 0x00000021eb4a7c23 */ /* 0x002fe200080100aa */
[----:B---3--:R-:W-:Y:S01]  /*1a040*/  @!P0 IMAD.WIDE R70, R50, 0x4, R70 ;  /* 0x0000000432468825 */ /* 0x008fe200078e0246 */
[----:B------:R-:W-:-:S03]  /*1a050*/  PLOP3.LUT P1, PT, PT, PT, UP0, 0x40, 0x0 ;  /* 0x000000000000781c */ /* 0x000fc60003f2e808 */
[----:B------:R-:W-:Y:S01]  /*1a060*/  FADD.FTZ R74, R74, R75 ;  /* 0x0000004b4a4a7221 */ /* 0x000fe20000010000 */
[----:B------:R0:W-:Y:S01]  /*1a070*/  @!P0 STG.E desc[UR6][R70.64], R73 ;  /* 0x0000004946008986 */ /* 0x0001e2000c101906 */
[----:B------:R-:W-:Y:S02]  /*1a080*/  FSEL R172, R73, RZ, P1 ;  /* 0x000000ff49ac7208 */ /* 0x000fe40000800000 */
        /* <DEDUP_REMOVED lines=44> */
[C---:B0-----:R-:W-:Y:S01]  /*1a350*/  IMAD.WIDE.U32 R234, R168.reuse, 0x10, R234 ;  /* 0x00000010a8ea7825 */ /* 0x041fe200078e00ea */
[----:B------:R-:W-:Y:S01]  /*1a360*/  F2FP.BF16.F32.PACK_AB R73, R241, R174 ;  /* 0x000000aef149723e */ /* 0x000fe200000010ff */
[----:B------:R1:W-:Y:S01]  /*1a370*/  STG.E.128 desc[UR6][R236.64], R68 ;  /* 0x00000044ec007986 */ /* 0x0003e2000c101d06 */
[----:B------:R-:W-:Y:S01]  /*1a380*/  F2FP.BF16.F32.PACK_AB R72, R239, R72 ;  /* 0x00000048ef48723e */ /* 0x000fe200000010ff */
[----:B------:R-:W-:-:S04]  /*1a390*/  VIADD R168, R168, 0x80 ;  /* 0x00000080a8a87836 */ /* 0x000fc80000000000 */
[----:B------:R1:W-:Y:S03]  /*1a3a0*/  STG.E.128 desc[UR6][R234.64], R72 ;  /* 0x00000048ea007986 */ /* 0x0003e6000c101d06 */
.L_x_1149:
[----:B------:R-:W-:Y:S05]  /*1a3b0*/  BSYNC B0 ;  /* 0x0000000000007941 */ /* 0x000fea0003800000 */
.L_x_1148:
[----:B------:R-:W-:Y:S01]  /*1a3c0*/  LOP3.LUT P0, RZ, R0, 0x100, RZ, 0xc0, !PT ;  /* 0x0000010000ff7812 */ /* 0x000fe2000780c0ff */
        /* <DEDUP_REMOVED lines=46> */
[----:B------:R-:W-:Y:S02]  /*1a6b0*/  F2FP.BF16.F32.PACK_AB R72, R239, R72 ;  /* 0x00000048ef48723e */ /* 0x000fe400000010ff */
[----:B------:R-:W-:-:S03]  /*1a6c0*/  IADD3 R168, R168, 0x80, RZ ;  /* 0x00000080a8a87810 */ /* 0x000fc60007ffe0ff */
[----:B------:R2:W-:Y:S04]  /*1a6d0*/  STG.E.128 desc[UR6][R234.64], R72 ;  /* 0x00000048ea007986 */ /* 0x0005e8000c101d06 */
.L_x_1151:
[----:B------:R-:W-:Y:S05]  /*1a6e0*/  BSYNC B0 ;  /* 0x0000000000007941 */ /* 0x000fea0003800000 */
.L_x_1150:
[----:B------:R-:W-:Y:S01]  /*1a6f0*/  LOP3.LUT P0, RZ, R0, 0x80, RZ, 0xc0, !PT ;  /* 0x0000008000ff7812 */ /* 0x000fe2000780c0ff */
        /* <DEDUP_REMOVED lines=49> */
.L_x_1153:
[----:B------:R-:W-:Y:S05]  /*1aa10*/  BSYNC B0 ;  /* 0x0000000000007941 */ /* 0x000fea0003800000 */
.L_x_1152:
[----:B------:R-:W-:Y:S01]  /*1aa20*/  LOP3.LUT P0, RZ, R0, 0x40, RZ, 0xc0, !PT ;  /* 0x0000004000ff7812 */ /* 0x000fe2000780c0ff */
[----:B------:R-:W-:-:S12]  /*1aa30*/  BSSY B0, `(.L_x_1154) ;  /* 0x0000030000007945 */ /* 0x000fd80003800000 */
[----:B------:R-:W-:Y:S05]  /*1aa40*/  @!P0 BRA `(.L_x_1155) ;  /* 0x0000000000b88947 */ /* 0x000fea0003800000 */
[----:B-123--:R-:W1:Y:S01]  /*1aa50*/  LDC.64 R234, c[0x0][0x2b8] ;  /* 0x0000ae00ffea7b82 */ /* 0x00ee620000000a00 */
[--C-:B0-----:R-:W-:Y:S01]  /*1aa60*/  FADD.FTZ R69, R183, -R172.reuse ;  /* 0x800000acb7457221 */ /* 0x101fe20000010000 */
[--C-:B------:R-:W-:Y:S01]  /*1aa70*/  FADD.FTZ R73, R185, -R172.reuse ;  /* 0x800000acb9497221 */ /* 0x100fe20000010000 */
[--C-:B------:R-:W-:Y:S01]  /*1aa80*/  FADD.FTZ R75, R199, -R172.reuse ;  /* 0x800000acc74b7221 */ /* 0x100fe20000010000 */
[--C-:B------:R-:W-:Y:S01]  /*1aa90*/  FADD.FTZ R239, R201, -R172.reuse ;  /* 0x800000acc9ef7221 */ /* 0x100fe20000010000 */
[--C-:B------:R-:W-:Y:S01]  /*1aaa0*/  FADD.FTZ R241, R215, -R172.reuse ;  /* 0x800000acd7f17221 */ /* 0x100fe20000010000 */
[--C-:B------:R-:W-:Y:S01]  /*1aab0*/  FADD.FTZ R243, R217, -R172.reuse ;  /* 0x800000acd9f37221 */ /* 0x100fe20000010000 */
[C---:B------:R-:W-:Y:S01]  /*1aac0*/  FMUL.FTZ R71, R170.reuse, R69 ;  /* 0x00000045aa477220 */ /* 0x040fe20000410000 */
[----:B------:R-:W0:Y:S01]  /*1aad0*/  LDC.64 R236, c[0x0][0x2c0] ;  /* 0x0000b000ffec7b82 */ /* 0x000e220000000a00 */
[C---:B------:R-:W-:Y:S01]  /*1aae0*/  FMUL.FTZ R73, R170.reuse, R73 ;  /* 0x00000049aa497220 */ /* 0x040fe20000410000 */
[--C-:B------:R-:W-:Y:S01]  /*1aaf0*/  FADD.FTZ R245, R231, -R172.reuse ;  /* 0x800000ace7f57221 */ /* 0x100fe20000010000 */
[C---:B------:R-:W-:Y:S01]  /*1ab00*/  FMUL.FTZ R75, R170.reuse, R75 ;  /* 0x0000004baa4b7220 */ /* 0x040fe20000410000 */
[C---:B------:R-:W-:Y:S01]  /*1ab10*/  FMUL.FTZ R239, R170.reuse, R239 ;  /* 0x000000efaaef7220 */ /* 0x040fe20000410000 */
[C---:B------:R-:W-:Y:S01]  /*1ab20*/  FMUL.FTZ R74, R170.reuse, R241 ;  /* 0x000000f1aa4a7220 */ /* 0x040fe20000410000 */
[C---:B------:R-:W-:Y:S01]  /*1ab30*/  FMUL.FTZ R243, R170.reuse, R243 ;  /* 0x000000f3aaf37220 */ /* 0x040fe20000410000 */
[----:B------:R-:W-:Y:S01]  /*1ab40*/  FADD.FTZ R247, R233, -R172 ;  /* 0x800000ace9f77221 */ /* 0x000fe20000010000 */
[----:B------:R-:W-:Y:S01]  /*1ab50*/  FFMA.FTZ R68, R57, R71, R78 ;  /* 0x0000004739447223 */ /* 0x000fe2000001004e */
[----:B------:R-:W-:Y:S01]  /*1ab60*/  FFMA.FTZ R69, R113, R73, R112 ;  /* 0x0000004971457223 */ /* 0x000fe20000010070 */
[----:B------:R-:W-:Y:S01]  /*1ab70*/  FMUL.FTZ R172, R170, R245 ;  /* 0x000000f5aaac7220 */ /* 0x000fe20000410000 */
[----:B------:R-:W-:Y:S01]  /*1ab80*/  FFMA.FTZ R70, R58, R75, R77 ;  /* 0x0000004b3a467223 */ /* 0x000fe2000001004d */
[----:B------:R-:W-:Y:S01]  /*1ab90*/  FFMA.FTZ R241, R109, R239, R108 ;  /* 0x000000ef6df17223 */ /* 0x000fe2000001006c */
[----:B------:R-:W-:Y:S01]  /*1aba0*/  FFMA.FTZ R72, R59, R74, R80 ;  /* 0x0000004a3b487223 */ /* 0x000fe20000010050 */
[----:B------:R-:W-:Y:S01]  /*1abb0*/  FFMA.FTZ R245, R104, R243, R103 ;  /* 0x000000f368f57223 */ /* 0x000fe20000010067 */
[----:B------:R-:W-:Y:S01]  /*1abc0*/  FMUL.FTZ R247, R170, R247 ;  /* 0x000000f7aaf77220 */ /* 0x000fe20000410000 */
[----:B------:R-:W-:Y:S01]  /*1abd0*/  F2FP.BF16.F32.PACK_AB R68, R69, R68 ;  /* 0x000000444544723e */ /* 0x000fe200000010ff */
[----:B-1----:R-:W-:Y:S01]  /*1abe0*/  IMAD.WIDE.U32 R234, R168, 0x10, R234 ;  /* 0x00000010a8ea7825 */ /* 0x002fe200078e00ea */
[----:B------:R-:W-:-:S03]  /*1abf0*/  F2FP.BF16.F32.PACK_AB R69, R241, R70 ;  /* 0x00000046f145723e */ /* 0x000fc600000010ff */
[----:B------:R-:W-:Y:S01]  /*1ac00*/  FFMA.FTZ R170, R100, R247, R99 ;  /* 0x000000f764aa7223 */ /* 0x000fe20000010063 */
[----:B------:R-:W-:Y:S01]  /*1ac10*/  F2FP.BF16.F32.PACK_AB R70, R245, R72 ;  /* 0x00000048f546723e */ /* 0x000fe200000010ff */
[----:B------:R-:W-:Y:S01]  /*1ac20*/  FFMA.FTZ R72, R81, R71, R86 ;  /* 0x0000004751487223 */ /* 0x000fe20000010056 */
[----:B------:R-:W-:Y:S01]  /*1ac30*/  FFMA.FTZ R71, R76, R172, R79 ;  /* 0x000000ac4c477223 */ /* 0x000fe2000001004f */
[----:B------:R-:W-:Y:S01]  /*1ac40*/  FFMA.FTZ R241, R107, R239, R106 ;  /* 0x000000ef6bf17223 */ /* 0x000fe2000001006a */
[----:B0-----:R-:W-:-:S04]  /*1ac50*/  IMAD.WIDE.U32 R236, R168, 0x10, R236 ;  /* 0x00000010a8ec7825 */ /* 0x001fc800078e00ec */
[----:B------:R-:W-:Y:S01]  /*1ac60*/  FFMA.FTZ R168, R82, R75, R85 ;  /* 0x0000004b52a87223 */ /* 0x000fe20000010055 */
[----:B------:R-:W-:Y:S01]  /*1ac70*/  FFMA.FTZ R75, R84, R172, R169 ;  /* 0x000000ac544b7223 */ /* 0x000fe200000100a9 */
        /* <DEDUP_REMOVED lines=11> */
.L_x_1155:
[----:B------:R-:W-:Y:S05]  /*1ad30*/  BSYNC B0 ;  /* 0x0000000000007941 */ /* 0x000fea0003800000 */
.L_x_1154:
[----:B------:R-:W-:Y:S01]  /*1ad40*/  VIADD R50, R50, UR36 ;  /* 0x0000002432327c36 */ /* 0x000fe20008000000 */
[----:B0-----:R-:W-:-:S04]  /*1ad50*/  SEL R170, RZ, 0x1, P2 ;  /* 0x00000001ffaa7807 */ /* 0x001fc80001000000 */
[----:B------:R-:W-:-:S13]  /*1ad60*/  ISETP.GE.AND P0, PT, R50, UR37, PT ;  /* 0x0000002532007c0c */ /* 0x000fda000bf06270 */
[----:B------:R-:W-:Y:S05]  /*1ad70*/  @!P0 BRA `(.L_x_1156) ;  /* 0xfffffe6c00948947 */ /* 0x000fea000383ffff */
[----:B------:R-:W-:Y:S05]  /*1ad80*/  EXIT ;  /* 0x000000000000794d */ /* 0x000fea0003800000 */
.L_x_1147:
[----:B------:R-:W-:Y:S01]  /*1ad90*/  MOV R235, R72 ;  /* 0x0000004800eb7202 */ /* 0x000fe20000000f00 */
[----:B------:R-:W-:Y:S01]  /*1ada0*/  IMAD.MOV.U32 R176, RZ, RZ, 0x1 ;  /* 0x00000001ffb07424 */ /* 0x000fe200078e00ff */
[----:B------:R-:W-:Y:S01]  /*1adb0*/  MOV R172, 0xffffffff ;  /* 0xffffffff00ac7802 */ /* 0x000fe20000000f00 */
[----:B------:R-:W-:-:S07]  /*1adc0*/  IMAD.MOV.U32 R237, RZ, RZ, 0x1f ;  /* 0x0000001fffed7424 */ /* 0x000fce00078e00ff */
[----:B------:R-:W-:Y:S05]  /*1add0*/  WARPSYNC.COLLECTIVE R172, `(.L_x_1157) ;  /* 0x00000000ac087348 */ /* 0x000fea0003c00000 */
[----:B------:R0:W1:Y:S02]  /*1ade0*/  SHFL.BFLY P5, R174, R235, R176, R237 ;  /* 0x0c0000b0ebae7389 */ /* 0x00006400000a00ed */
[----:B01----:R-:W-:Y:S01]  /*1adf0*/  ENDCOLLECTIVE ;  /* 0x000000000000791b */ /* 0x003fe20003800000 */
.L_x_1157:
[----:B------:R-:W-:Y:S01]  /*1ae00*/  HFMA2.MMA R176, -RZ, RZ, 0, 1.1920928955078125e-07 ;  /* 0x00000002ffb07435 */ /* 0x000fe200000001ff */
[----:B------:R-:W-:-:S04]  /*1ae10*/  IMAD.MOV.U32 R69, RZ, RZ, R174 ;  /* 0x000000ffff457224 */ /* 0x000fc800078e00ae */
[----:B------:R-:W-:-:S04]  /*1ae20*/  FADD.FTZ R73, R72, R69 ;  /* 0x0000004548497221 */ /* 0x000fc80000010000 */
[----:B------:R-:W-:-:S07]  /*1ae30*/  IMAD.MOV.U32 R235, RZ, RZ, R73 ;  /* 0x000000ffffeb7224 */ /* 0x000fce00078e0049 */
[----:B------:R-:W-:Y:S05]  /*1ae40*/  WARPSYNC.COLLECTIVE R172, `(.L_x_1158) ;  /* 0x00000000ac087348 */ /* 0x000fea0003c00000 */
[----:B------:R0:W1:Y:S02]  /*1ae50*/  SHFL.BFLY P5, R174, R235, R176, R237 ;  /* 0x0c0000b0ebae7389 */ /* 0x00006400000a00ed */
[----:B01----:R-:W-:Y:S01]  /*1ae60*/  ENDCOLLECTIVE ;  /* 0x000000000000791b */ /* 0x003fe20003800000 */
.L_x_1158:
[----:B------:R-:W-:Y:S01]  /*1ae70*/  MOV R176, 0x4 ;  /* 0x0000000400b07802 */ /* 0x000fe20000000f00 */
[----:B------:R-:W-:-:S04]  /*1ae80*/  IMAD.MOV.U32 R68, RZ, RZ, R174 ;  /* 0x000000ffff447224 */ /* 0x000fc800078e00ae */
[----:B------:R-:W-:-:S04]  /*1ae90*/  FADD.FTZ R74, R73, R68 ;  /* 0x00000044494a7221 */ /* 0x000fc80000010000 */
[----:B------:R-:W-:-:S07]  /*1aea0*/  IMAD.MOV.U32 R235, RZ, RZ, R74 ;  /* 0x000000ffffeb7224 */ /* 0x000fce00078e004a */
[----:B------:R-:W-:Y:S05]  /*1aeb0*/  WARPSYNC.COLLECTIVE R172, `(.L_x_1159) ;  /* 0x00000000ac087348 */ /* 0x000fea0003c00000 */
[----:B------:R0:W1:Y:S02]  /*1aec0*/  SHFL.BFLY P5, R174, R235, R176, R237 ;  /* 0x0c0000b0ebae7389 */ /* 0x00006400000a00ed */
[----:B01----:R-:W-:Y:S01]  /*1aed0*/  ENDCOLLECTIVE ;  /* 0x000000000000791b */ /* 0x003fe20003800000 */
.L_x_1159:
[----:B------:R-:W-:Y:S01]  /*1aee0*/  HFMA2.MMA R176, -RZ, RZ, 0, 4.76837158203125e-07 ;  /* 0x00000008ffb07435 */ /* 0x000fe200000001ff */
[----:B------:R-:W-:-:S04]  /*1aef0*/  IMAD.MOV.U32 R69, RZ, RZ, R174 ;  /* 0x000000ffff457224 */ /* 0x000fc800078e00ae */
[----:B------:R-:W-:-:S04]  /*1af00*/  FADD.FTZ R75, R74, R69 ;  /* 0x000000454a4b7221 */ /* 0x000fc80000010000 */
[----:B------:R-:W-:-:S07]  /*1af10*/  IMAD.MOV.U32 R235, RZ, RZ, R75 ;  /* 0x000000ffffeb7224 */ /* 0x000fce00078e004b */
[----:B------:R-:W-:Y:S05]  /*1af20*/  WARPSYNC.COLLECTIVE R172, `(.L_x_1160) ;  /* 0x00000000ac087348 */ /* 0x000fea0003c00000 */
[----:B------:R0:W1:Y:S02]  /*1af30*/  SHFL.BFLY P5, R174, R235, R176, R237 ;  /* 0x0c0000b0ebae7389 */ /* 0x00006400000a00ed */
[----:B01----:R-:W-:Y:S01]  /*1af40*/  ENDCOLLECTIVE ;  /* 0x000000000000791b */ /* 0x003fe20003800000 */
.L_x_1160:
[----:B------:R-:W-:Y:S01]  /*1af50*/  MOV R176, 0x10 ;  /* 0x0000001000b07802 */ /* 0x000fe20000000f00 */
[----:B------:R-:W-:-:S04]  /*1af60*/  IMAD.MOV.U32 R68, RZ, RZ, R174 ;  /* 0x000000ffff447224 */ /* 0x000fc800078e00ae */
[----:B------:R-:W-:-:S04]  /*1af70*/  FADD.FTZ R170, R75, R68 ;  /* 0x000000444baa7221 */ /* 0x000fc80000010000 */
[----:B------:R-:W-:-:S07]  /*1af80*/  IMAD.MOV.U32 R235, RZ, RZ, R170 ;  /* 0x000000ffffeb7224 */ /* 0x000fce00078e00aa */
[----:B------:R-:W-:Y:S05]  /*1af90*/  WARPSYNC.COLLECTIVE R172, `(.L_x_1161) ;  /* 0x00000000ac087348 */ /* 0x000fea0003c00000 */
[----:B------:R0:W1:Y:S02]  /*1afa0*/  SHFL.BFLY P5, R174, R235, R176, R237 ;  /* 0x0c0000b0ebae7389 */ /* 0x00006400000a00ed */
[----:B01----:R-:W-:Y:S01]  /*1afb0*/  ENDCOLLECTIVE ;  /* 0x000000000000791b */ /* 0x003fe20003800000 */
.L_x_1161:
[----:B------:R-:W-:Y:S01]  /*1afc0*/  HFMA2.MMA R176, -RZ, RZ, 0, 5.9604644775390625e-08 ;  /* 0x00000001ffb07435 */ /* 0x000fe200000001ff */
[----:B------:R-:W-:-:S04]  /*1afd0*/  IMAD.MOV.U32 R69, RZ, RZ, R174 ;  /* 0x000000ffff457224 */ /* 0x000fc800078e00ae */
        /* <DEDUP_REMOVED lines=66> */
[----:B------:R-:W-:-:S04]  /*1b400*/  @P3 FFMA.FTZ R69, R73, R73, R72 ;  /* 0x0000004949453223 */ /* 0x000fc80000010048 */
[----:B------:R-:W-:-:S07]  /*1b410*/  IMAD.MOV.U32 R235, RZ, RZ, R69 ;  /* 0x000000ffffeb7224 */ /* 0x000fce00078e0045 */
[----:B------:R-:W-:Y:S05]  /*1b420*/  WARPSYNC.COLLECTIVE R172, `(.L_x_1162) ;  /* 0x00000000ac087348 */ /* 0x000fea0003c00000 */
[----:B------:R0:W1:Y:S02]  /*1b430*/  SHFL.BFLY P5, R174, R235, R176, R237 ;  /* 0x0c0000b0ebae7389 */ /* 0x00006400000a00ed */
[----:B01----:R-:W-:Y:S01]  /*1b440*/  ENDCOLLECTIVE ;  /* 0x000000000000791b */ /* 0x003fe20003800000 */
.L_x_1162:
[----:B------:R-:W-:Y:S01]  /*1b450*/  MOV R176, 0x2 ;  /* 0x0000000200b07802 */ /* 0x000fe20000000f00 */
[----:B------:R-:W-:-:S04]  /*1b460*/  IMAD.MOV.U32 R72, RZ, RZ, R174 ;  /* 0x000000ffff487224 */ /* 0x000fc800078e00ae */
[----:B------:R-:W-:-:S04]  /*1b470*/  FADD.FTZ R72, R69, R72 ;  /* 0x0000004845487221 */ /* 0x000fc80000010000 */
[----:B------:R-:W-:-:S07]  /*1b480*/  IMAD.MOV.U32 R235, RZ, RZ, R72 ;  /* 0x000000ffffeb7224 */ /* 0x000fce00078e0048 */
[----:B------:R-:W-:Y:S05]  /*1b490*/  WARPSYNC.COLLECTIVE R172, `(.L_x_1163) ;  /* 0x00000000ac087348 */ /* 0x000fea0003c00000 */
[----:B------:R0:W1:Y:S02]  /*1b4a0*/  SHFL.BFLY P5, R174, R235, R176, R237 ;  /* 0x0c0000b0ebae7389 */ /* 0x00006400000a00ed */
[----:B01----:R-:W-:Y:S01]  /*1b4b0*/  ENDCOLLECTIVE ;  /* 0x000000000000791b */ /* 0x003fe20003800000 */
.L_x_1163:
[----:B------:R-:W-:Y:S01]  /*1b4c0*/  HFMA2.MMA R176, -RZ, RZ, 0, 2.384185791015625e-07 ;  /* 0x00000004ffb07435 */ /* 0x000fe200000001ff */
[----:B------:R-:W-:-:S04]  /*1b4d0*/  IMAD.MOV.U32 R73, RZ, RZ, R174 ;  /* 0x000000ffff497224 */ /* 0x000fc800078e00ae */
[----:B------:R-:W-:-:S04]  /*1b4e0*/  FADD.FTZ R73, R72, R73 ;  /* 0x0000004948497221 */ /* 0x000fc80000010000 */
[----:B------:R-:W-:-:S07]  /*1b4f0*/  IMAD.MOV.U32 R235, RZ, RZ, R73 ;  /* 0x000000ffffeb7224 */ /* 0x000fce00078e0049 */
[----:B------:R-:W-:Y:S05]  /*1b500*/  WARPSYNC.COLLECTIVE R172, `(.L_x_1164) ;  /* 0x00000000ac087348 */ /* 0x000fea0003c00000 */
[----:B------:R0:W1:Y:S02]  /*1b510*/  SHFL.BFLY P5, R174, R235, R176, R237 ;  /* 0x0c0000b0ebae7389 */ /* 0x00006400000a00ed */
[----:B01----:R-:W-:Y:S01]  /*1b520*/  ENDCOLLECTIVE ;  /* 0x000000000000791b */ /* 0x003fe20003800000 */
.L_x_1164:
[----:B------:R-:W-:Y:S01]  /*1b530*/  MOV R176, 0x8 ;  /* 0x0000000800b07802 */ /* 0x000fe20000000f00 */
[----:B------:R-:W-:-:S04]  /*1b540*/  IMAD.MOV.U32 R74, RZ, RZ, R174 ;  /* 0x000000ffff4a7224 */ /* 0x000fc800078e00ae */
[----:B------:R-:W-:-:S04]  /*1b550*/  FADD.FTZ R74, R73, R74 ;  /* 0x0000004a494a7221 */ /* 0x000fc80000010000 */
[----:B------:R-:W-:-:S07]  /*1b560*/  IMAD.MOV.U32 R235, RZ, RZ, R74 ;  /* 0x000000ffffeb7224 */ /* 0x000fce00078e004a */
[----:B------:R-:W-:Y:S05]  /*1b570*/  WARPSYNC.COLLECTIVE R172, `(.L_x_1165) ;  /* 0x00000000ac087348 */ /* 0x000fea0003c00000 */
[----:B------:R0:W1:Y:S02]  /*1b580*/  SHFL.BFLY P5, R174, R235, R176, R237 ;  /* 0x0c0000b0ebae7389 */ /* 0x00006400000a00ed */
[----:B01----:R-:W-:Y:S01]  /*1b590*/  ENDCOLLECTIVE ;  /* 0x000000000000791b */ /* 0x003fe20003800000 */
.L_x_1165:
[----:B------:R-:W-:Y:S01]  /*1b5a0*/  HFMA2.MMA R176, -RZ, RZ, 0, 9.5367431640625e-07 ;  /* 0x00000010ffb07435 */ /* 0x000fe200000001ff */
[----:B------:R-:W-:-:S04]  /*1b5b0*/  IMAD.MOV.U32 R75, RZ, RZ, R174 ;  /* 0x000000ffff4b7224 */ /* 0x000fc800078e00ae */
[----:B------:R-:W-:-:S04]  /*1b5c0*/  FADD.FTZ R75, R74, R75 ;  /* 0x0000004b4a4b7221 */ /* 0x000fc80000010000 */
[----:B------:R-:W-:-:S07]  /*1b5d0*/  IMAD.MOV.U32 R235, RZ, RZ, R75 ;  /* 0x000000ffffeb7224 */ /* 0x000fce00078e004b */
[----:B------:R-:W-:Y:S05]  /*1b5e0*/  WARPSYNC.COLLECTIVE R172, `(.L_x_1166) ;  /* 0x00000000ac087348 */ /* 0x000fea0003c00000 */
[----:B------:R0:W1:Y:S02]  /*1b5f0*/  SHFL.BFLY P5, R174, R235, R176, R237 ;  /* 0x0c0000b0ebae7389 */ /* 0x00006400000a00ed */
[----:B01----:R-:W-:Y:S01]  /*1b600*/  ENDCOLLECTIVE ;  /* 0x000000000000791b */ /* 0x003fe20003800000 */
.L_x_1166:
[----:B------:R-:W-:Y:S01]  /*1b610*/  IMAD.MOV.U32 R170, RZ, RZ, R174 ;  /* 0x000000ffffaa7224 */ /* 0x000fe200078e00ae */
[----:B------:R-:W-:Y:S06]  /*1b620*/  BRA `(.L_x_1167) ;  /* 0xffffffe4007c7947 */ /* 0x000fec000383ffff */
.L_x_1168:
        /* <DEDUP_REMOVED lines=13> */
.L_x_27024:


//--------------------- .text._ZN10layer_norm31ln_parallel_residual_fwd_kernelINS_13Kernel_traitsI13__nv_bfloat16S2_S2_S2_fjLj4096ELj1ELj1ELj4ELj16ENS_18Kernel_traits_baseILj4096ES2_S2_S2_S2_fjLj128EEEEELb1ELb0ELb1EEEvNS_9FwdParamsE --------------------------
	.section	.text._ZN10layer_norm31ln_parallel_residual_fwd_kernelINS_13Kernel_traitsI13__nv_bfloat16S2_S2_S2_fjLj4096ELj1ELj1ELj4ELj16ENS_18Kernel_traits_baseILj4096ES2_S2_S2_S2_fjLj128EEEEELb1ELb0ELb1EEEvNS_9FwdParamsE,"ax",@progbits
	.align	128
        .global         _ZN10layer_norm31ln_parallel_residual_fwd_kernelINS_13Kernel_traitsI13__nv_bfloat16S2_S2_S2_fjLj4096ELj1ELj1ELj4ELj16ENS_18Kernel_traits_baseILj4096ES2_S2_S2_S2_fjLj128EEEEELb1ELb0ELb1EEEvNS_9FwdParamsE
        .type           _ZN10layer_norm31ln_parallel_residual_fwd_kernelINS_13Kernel_traitsI13__nv_bfloat16S2_S2_S2_fjLj4096ELj1ELj1ELj4ELj16ENS_18Kernel_traits_baseILj4096ES2_S2_S2_S2_fjLj128EEEEELb1ELb0ELb1EEEvNS_9FwdParamsE,@function
        .size           _ZN10layer_norm31ln_parallel_residual_fwd_kernelINS_13Kernel_traitsI13__nv_bfloat16S2_S2_S2_fjLj4096ELj1ELj1ELj4ELj16ENS_18Kernel_traits_baseILj4096ES2_S2_S2_S2_fjLj128EEEEELb1ELb0ELb1EEEvNS_9FwdParamsE,(.L_x_27025 - _ZN10layer_norm31ln_parallel_residual_fwd_kernelINS_13Kernel_traitsI13__nv_bfloat16S2_S2_S2_fjLj4096ELj1ELj1ELj4ELj16ENS_18Kernel_traits_baseILj4096ES2_S2_S2_S2_fjLj128EEEEELb1ELb0ELb1EEEvNS_9FwdParamsE)
        .other          _ZN10layer_norm31ln_parallel_residual_fwd_kernelINS_13Kernel_traitsI13__nv_bfloat16S2_S2_S2_fjLj4096ELj1ELj1ELj4ELj16ENS_18Kernel_traits_baseILj4096ES2_S2_S2_S2_fjLj128EEEEELb1ELb0ELb1EEEvNS_9FwdParamsE,@"STO_CUDA_ENTRY STV_DEFAULT"
_ZN10layer_norm31ln_parallel_residual_fwd_kernelINS_13Kernel_traitsI13__nv_bfloat16S2_S2_S2_fjLj4096ELj1ELj1ELj4ELj16ENS_18Kernel_traits_baseILj4096ES2_S2_S2_S2_fjLj128EEEEELb1ELb0ELb1EEEvNS_9FwdParamsE:
.text._ZN10layer_norm31ln_parallel_residual_fwd_kernelINS_13Kernel_traitsI13__nv_bfloat16S2_S2_S2_fjLj4096ELj1ELj1ELj4ELj16ENS_18Kernel_traits_baseILj4096ES2_S2_S2_S2_fjLj128EEEEELb1ELb0ELb1EEEvNS_9FwdParamsE:
[----:B------:R-:W-:Y:S01]  /*0000*/  LDC R1, c[0x0][0x28] ;  /* 0x00000a00ff017b82 */ /* 0x000fe20000000800 */
[----:B------:R-:W-:Y:S01]  /*0010*/  ULDC.64 UR6, c[0x0][0x2e0] ;  /* 0x0000b80000067ab9 */ /* 0x000fe20000000a00 */
[----:B------:R-:W0:Y:S01]  /*0020*/  S2R R116, SR_TID.X ;  /* 0x0000000000747919 */ /* 0x000e220000002100 */
[----:B------:R-:W-:Y:S01]  /*0030*/  MOV R138, UR6 ;  /* 0x00000006008a7c02 */ /* 0x000fe20008000f00 */
[----:B------:R-:W-:Y:S01]  /*0040*/  IMAD.U32 R139, RZ, RZ, UR7 ;  /* 0x00000007ff8b7e24 */ /* 0x000fe2000f8e00ff */
[----:B------:R-:W-:-:S03]  /*0050*/  ULDC.64 UR6, c[0x0][0x2c8] ;  /* 0x0000b20000067ab9 */ /* 0x000fc60000000a00 */
[----:B------:R-:W1:Y:S01]  /*0060*/  LDC R178, c[0x0][0x2e8] ;  /* 0x0000ba00ffb27b82 */ /* 0x000e620000000800 */
[----:B------:R-:W-:Y:S01]  /*0070*/  ISETP.NE.U32.AND P0, PT, RZ, UR6, PT ;  /* 0x00000006ff007c0c */ /* 0x000fe2000bf05070 */
[----:B------:R-:W-:Y:S02]  /*0080*/  ULDC.U8 UR4, c[0x0][0x2f4] ;  /* 0x0000bd0000047ab9 */ /* 0x000fe40000000000 */
[----:B------:R-:W-:Y:S01]  /*0090*/  ISETP.NE.AND P2, PT, RZ, UR4, PT ;  /* 0x00000004ff007c0c */ /* 0x000fe2000bf45270 */
[----:B------:R-:W-:Y:S01]  /*00a0*/  ULDC.64 UR4, c[0x0][0x208] ;  /* 0x0000820000047ab9 */ /* 0x000fe20000000a00 */
[----:B------:R-:W-:Y:S01]  /*00b0*/  ISETP.NE.AND.EX P0, PT, RZ, UR7, PT, P0 ;  /* 0x00000007ff007c0c */ /* 0x000fe2000bf05300 */
[----:B------:R-:W-:Y:S01]  /*00c0*/  ULDC.64 UR6, c[0x0][0x2d0] ;  /* 0x0000b40000067ab9 */ /* 0x000fe20000000a00 */
[----:B------:R-:W2:Y:S01]  /*00d0*/  LDC R179, c[0x0][0x2ec] ;  /* 0x0000bb00ffb37b82 */ /* 0x000ea20000000800 */
[----:B------:R-:W-:-:S04]  /*00e0*/  ISETP.NE.U32.AND P1, PT, RZ, UR6, PT ;  /* 0x00000006ff007c0c */ /* 0x000fc8000bf25070 */
[----:B------:R-:W-:-:S03]  /*00f0*/  ISETP.NE.AND.EX P1, PT, RZ, UR7, PT, P1 ;  /* 0x00000007ff007c0c */ /* 0x000fc6000bf25310 */
[----:B------:R-:W3:Y:S01]  /*0100*/  LDC.64 R4, c[0x0][0x2c8] ;  /* 0x0000b200ff047b82 */ /* 0x000ee20000000a00 */
[----:B------:R-:W5:Y:S01]  /*0110*/  @P2 LDG.E.64 R138, desc[UR4][R138.64] ;  /* 0x000000048a8a2981 */ /* 0x000f62000c1e1b00 */
[----:B-1----:R-:W-:-:S08]  /*0120*/  @P2 IMAD.MOV.U32 R2, RZ, RZ, R178 ;  /* 0x000000ffff022224 */ /* 0x002fd000078e00b2 */
[----:B------:R-:W1:Y:S01]  /*0130*/  @P1 LDC.64 R48, c[0x0][0x2d0] ;  /* 0x0000b400ff301b82 */ /* 0x000e620000000a00 */
[----:B0-----:R-:W-:Y:S01]  /*0140*/  LOP3.LUT R0, R116, 0x7f, RZ, 0xc0, !PT ;  /* 0x0000007f74007812 */ /* 0x001fe200078ec0ff */
[----:B--2---:R-:W-:-:S04]  /*0150*/  @P2 IMAD.MOV.U32 R3, RZ, RZ, R179 ;  /* 0x000000ffff032224 */ /* 0x004fc800078e00b3 */
[----:B------:R-:W-:Y:S02]  /*0160*/  IMAD.SHL.U32 R6, R0, 0x10, RZ ;  /* 0x0000001000067824 */ /* 0x000fe400078e00ff */
[----:B------:R-:W5:Y:S03]  /*0170*/  @P2 LDG.E.64 R2, desc[UR4][R2.64] ;  /* 0x0000000402022981 */ /* 0x000f66000c1e1b00 */
[----:B------:R-:W-:Y:S01]  /*0180*/  IADD3 R8, P3, R6, UR6, RZ ;  /* 0x0000000606087c10 */ /* 0x000fe2000ff7e0ff */
[C---:B---3--:R-:W-:Y:S01]  /*0190*/  IMAD.WIDE.U32 R4, R0.reuse, 0x10, R4 ;  /* 0x0000001000047825 */ /* 0x048fe200078e0004 */
[----:B------:R-:W-:Y:S02]  /*01a0*/  ULDC UR6, c[0x0][0x214] ;  /* 0x0000850000067ab9 */ /* 0x000fe40000000800 */
[----:B------:R-:W-:Y:S02]  /*01b0*/  IADD3.X R9, RZ, UR7, RZ, P3, !PT ;  /* 0x00000007ff097c10 */ /* 0x000fe40009ffe4ff */
[----:B------:R0:W5:Y:S04]  /*01c0*/  @P0 LDG.E.128 R20, desc[UR4][R4.64] ;  /* 0x0000000404140981 */ /* 0x000168000c1e1d00 */
[----:B------:R0:W5:Y:S01]  /*01d0*/  @P0 LDG.E.128 R24, desc[UR4][R4.64+0x800] ;  /* 0x0008000404180981 */ /* 0x000162000c1e1d00 */
[----:B-1----:R-:W-:-:S03]  /*01e0*/  @P1 IMAD.WIDE.U32 R48, R0, 0x10, R48 ;  /* 0x0000001000301825 */ /* 0x002fc600078e0030 */
[----:B------:R0:W5:Y:S04]  /*01f0*/  @P0 LDG.E.128 R28, desc[UR4][R4.64+0x1000] ;  /* 0x00100004041c0981 */ /* 0x000168000c1e1d00 */
[----:B------:R0:W5:Y:S04]  /*0200*/  @P0 LDG.E.128 R32, desc[UR4][R4.64+0x1800] ;  /* 0x0018000404200981 */ /* 0x000168000c1e1d00 */
[----:B------:R0:W5:Y:S04]  /*0210*/  @P1 LDG.E.128 R36, desc[UR4][R8.64] ;  /* 0x0000000408241981 */ /* 0x000168000c1e1d00 */
[----:B------:R0:W5:Y:S04]  /*0220*/  @P1 LDG.E.128 R40, desc[UR4][R8.64+0x800] ;  /* 0x0008000408281981 */ /* 0x000168000c1e1d00 */
[----:B------:R0:W5:Y:S04]  /*0230*/  @P1 LDG.E.128 R44, desc[UR4][R8.64+0x1000] ;  /* 0x00100004082c1981 */ /* 0x000168000c1e1d00 */
[----:B------:R-:W5:Y:S01]  /*0240*/  @P1 LDG.E.128 R48, desc[UR4][R48.64+0x1800] ;  /* 0x0018000430301981 */ /* 0x000f62000c1e1d00 */
[----:B------:R-:W1:Y:S02]  /*0250*/  S2R R7, SR_CTAID.X ;  /* 0x0000000000077919 */ /* 0x000e640000002500 */
[----:B-1----:R-:W-:-:S04]  /*0260*/  LEA.HI R119, R116, R7, RZ, 0x19 ;  /* 0x0000000774777211 */ /* 0x002fc800078fc8ff */
[----:B------:R-:W-:Y:S01]  /*0270*/  ISETP.GE.AND P3, PT, R119, UR6, PT ;  /* 0x0000000677007c0c */ /* 0x000fe2000bf66270 */
[----:B------:R-:W-:Y:S02]  /*0280*/  ULDC.64 UR6, c[0x0][0x268] ;  /* 0x00009a0000067ab9 */ /* 0x000fe40000000a00 */
[----:B------:R-:W-:Y:S01]  /*0290*/  IADD3 R6, P4, R6, UR6, RZ ;  /* 0x0000000606067c10 */ /* 0x000fe2000ff9e0ff */
[----:B------:R-:W-:Y:S02]  /*02a0*/  ULDC UR6, c[0x0][0x0] ;  /* 0x0000000000067ab9 */ /* 0x000fe40000000800 */
[----:B------:R-:W-:Y:S02]  /*02b0*/  IMAD R116, R7, UR6, R116 ;  /* 0x0000000607747c24 */ /* 0x000fe4000f8e0274 */
[----:B------:R-:W-:-:S05]  /*02c0*/  IMAD.X R7, RZ, RZ, UR7, P4 ;  /* 0x00000007ff077e24 */ /* 0x000fca000a0e06ff */
[----:B0-----:R-:W-:Y:S05]  /*02d0*/  @P3 EXIT ;  /* 0x000000000000394d */ /* 0x001fea0003800000 */
[----:B------:R-:W0:Y:S01]  /*02e0*/  @P2 LDC R9, c[0x0][0x2f0] ;  /* 0x0000bc00ff092b82 */ /* 0x000e220000000800 */
[----:B------:R-:W5:Y:S04]  /*02f0*/  LDG.E.128 R80, desc[UR4][R6.64] ;  /* 0x0000000406507981 */ /* 0x000f68000c1e1d00 */
[----:B------:R-:W5:Y:S03]  /*0300*/  LDG.E.128 R76, desc[UR4][R6.64+0x800] ;  /* 0x00080004064c7981 */ /* 0x000f66000c1e1d00 */
[----:B------:R-:W1:Y:S01]  /*0310*/  LDC.64 R4, c[0x0][0x260] ;  /* 0x00009800ff047b82 */ /* 0x000e620000000a00 */
[----:B------:R-:W5:Y:S04]  /*0320*/  LDG.E.128 R72, desc[UR4][R6.64+0x1000] ;  /* 0x0010000406487981 */ /* 0x000f68000c1e1d00 */
[----:B------:R2:W5:Y:S02]  /*0330*/  LDG.E.128 R68, desc[UR4][R6.64+0x1800] ;  /* 0x0018000406447981 */ /* 0x000564000c1e1d00 */
        /* <DEDUP_REMOVED lines=8> */
[----:B------:R-:W-:Y:S02]  /*03c0*/  @!P1 CS2R R36, SRZ ;  /* 0x0000000000249805 */ /* 0x000fe4000001ff00 */
[----:B------:R-:W-:Y:S02]  /*03d0*/  @!P1 CS2R R38, SRZ ;  /* 0x0000000000269805 */ /* 0x000fe4000001ff00 */
[----:B0-----:R-:W-:Y:S02]  /*03e0*/  @P2 IADD3 R178, P3, R2, R9, RZ ;  /* 0x0000000902b22210 */ /* 0x001fe40007f7e0ff */
[----:B------:R-:W-:Y:S02]  /*03f0*/  @!P1 CS2R R40, SRZ ;  /* 0x0000000000289805 */ /* 0x000fe4000001ff00 */
[----:B------:R-:W-:-:S02]  /*0400*/  @!P1 CS2R R42, SRZ ;  /* 0x00000000002a9805 */ /* 0x000fc4000001ff00 */
[----:B------:R-:W-:Y:S02]  /*0410*/  @!P1 CS2R R44, SRZ ;  /* 0x00000000002c9805 */ /* 0x000fe4000001ff00 */
[----:B------:R-:W-:Y:S01]  /*0420*/  @!P1 CS2R R46, SRZ ;  /* 0x00000000002e9805 */ /* 0x000fe2000001ff00 */
[----:B------:R-:W-:Y:S01]  /*0430*/  @P2 IMAD.X R179, RZ, RZ, R3, P3 ;  /* 0x000000ffffb32224 */ /* 0x000fe200018e0603 */
[----:B------:R-:W-:Y:S02]  /*0440*/  @!P1 CS2R R48, SRZ ;  /* 0x0000000000309805 */ /* 0x000fe4000001ff00 */
[----:B------:R-:W-:Y:S01]  /*0450*/  @!P1 CS2R R50, SRZ ;  /* 0x0000000000329805 */ /* 0x000fe2000001ff00 */
[----:B-1----:R-:W-:Y:S01]  /*0460*/  IMAD.WIDE.U32 R4, R0, 0x10, R4 ;  /* 0x0000001000047825 */ /* 0x002fe200078e0004 */
[----:B------:R-:W-:Y:S01]  /*0470*/  ULDC.64 UR6, c[0x0][0x228] ;  /* 0x00008a0000067ab9 */ /* 0x000fe20000000a00 */
[--C-:B------:R-:W-:Y:S01]  /*0480*/  SHF.R.U64 R117, R178, 0x2, R179.reuse ;  /* 0x00000002b2757819 */ /* 0x100fe200000012b3 */
[----:B------:R-:W-:Y:S01]  /*0490*/  HFMA2.MMA R120, -RZ, RZ, 0, 0 ;  /* 0x00000000ff787435 */ /* 0x000fe200000001ff */
[----:B------:R-:W-:Y:S01]  /*04a0*/  IMAD.WIDE.U32 R8, R116, -0x326172a9, RZ ;  /* 0xcd9e8d5774087825 */ /* 0x000fe200078e00ff */
[----:B------:R-:W-:Y:S01]  /*04b0*/  SHF.R.U32.HI R118, RZ, 0x2, R179 ;  /* 0x00000002ff767819 */ /* 0x000fe200000116b3 */
[----:B------:R-:W5:Y:S01]  /*04c0*/  LDG.E.128 R64, desc[UR4][R4.64] ;  /* 0x0000000404407981 */ /* 0x000f62000c1e1d00 */
[----:B------:R-:W-:Y:S01]  /*04d0*/  ULDC UR10, c[0x0][0x290] ;  /* 0x0000a400000a7ab9 */ /* 0x000fe20000000800 */
[----:B--2---:R-:W-:Y:S01]  /*04e0*/  IMAD.WIDE.U32 R6, R117, -0x2daee0ad, RZ ;  /* 0xd2511f5375067825 */ /* 0x004fe200078e00ff */
[----:B------:R-:W-:Y:S01]  /*04f0*/  LOP3.LUT R10, R9, R118, R138, 0x96, !PT ;  /* 0x00000076090a7212 */ /* 0x000fe200078e968a */
[----:B------:R-:W5:Y:S01]  /*0500*/  LDG.E.128 R60, desc[UR4][R4.64+0x800] ;  /* 0x00080004043c7981 */ /* 0x000f62000c1e1d00 */
[----:B------:R-:W-:Y:S01]  /*0510*/  ULDC.64 UR18, c[0x0][0x228] ;  /* 0x00008a0000127ab9 */ /* 0x000fe20000000a00 */
[----:B------:R-:W-:Y:S01]  /*0520*/  IMAD.MOV.U32 R168, RZ, RZ, 0x1 ;  /* 0x00000001ffa87424 */ /* 0x000fe200078e00ff */
[----:B------:R-:W-:Y:S01]  /*0530*/  LOP3.LUT R12, R7, R139, RZ, 0x3c, !PT ;  /* 0x0000008b070c7212 */ /* 0x000fe200078e3cff */
[----:B------:R-:W-:Y:S01]  /*0540*/  IMAD.WIDE.U32 R10, R10, -0x2daee0ad, RZ ;  /* 0xd2511f530a0a7825 */ /* 0x000fe200078e00ff */
[----:B------:R-:W-:Y:S01]  /*0550*/  IADD3 R2, R139, -0x4498517b, RZ ;  /* 0xbb67ae858b027810 */ /* 0x000fe20007ffe0ff */
[----:B------:R-:W5:Y:S01]  /*0560*/  LDG.E.128 R56, desc[UR4][R4.64+0x1000] ;  /* 0x0010000404387981 */ /* 0x000f62000c1e1d00 */
[----:B------:R-:W-:Y:S01]  /*0570*/  ULDC.64 UR8, c[0x0][0x230] ;  /* 0x00008c0000087ab9 */ /* 0x000fe20000000a00 */
[----:B------:R-:W-:Y:S01]  /*0580*/  IMAD.WIDE.U32 R12, R12, -0x326172a9, RZ ;  /* 0xcd9e8d570c0c7825 */ /* 0x000fe200078e00ff */
[----:B------:R-:W-:Y:S01]  /*0590*/  ULDC.64 UR12, c[0x0][0x2b8] ;  /* 0x0000ae00000c7ab9 */ /* 0x000fe20000000a00 */
[----:B------:R-:W-:Y:S01]  /*05a0*/  ULDC.64 UR14, c[0x0][0x2c0] ;  /* 0x0000b000000e7ab9 */ /* 0x000fe20000000a00 */
[----:B------:R-:W-:Y:S01]  /*05b0*/  ULDC.64 UR16, c[0x0][0x210] ;  /* 0x0000840000107ab9 */ /* 0x000fe20000000a00 */
[----:B------:R-:W-:Y:S01]  /*05c0*/  VIADD R3, R138, 0x9e3779b9 ;  /* 0x9e3779b98a037836 */ /* 0x000fe20000000000 */
[----:B------:R-:W-:Y:S01]  /*05d0*/  LOP3.LUT R14, R11, R6, R2, 0x96, !PT ;  /* 0x000000060b0e7212 */ /* 0x000fe200078e9602 */
[----:B------:R0:W5:Y:S03]  /*05e0*/  LDG.E.128 R52, desc[UR4][R4.64+0x1800] ;  /* 0x0018000404347981 */ /* 0x000166000c1e1d00 */
[----:B------:R-:W-:Y:S01]  /*05f0*/  LOP3.LUT R8, R13, R3, R8, 0x96, !PT ;  /* 0x000000030d087212 */ /* 0x000fe200078e9608 */
[----:B------:R-:W-:-:S04]  /*0600*/  IMAD.WIDE.U32 R14, R14, -0x326172a9, RZ ;  /* 0xcd9e8d570e0e7825 */ /* 0x000fc800078e00ff */
[----:B------:R-:W-:Y:S01]  /*0610*/  IMAD.WIDE.U32 R8, R8, -0x2daee0ad, RZ ;  /* 0xd2511f5308087825 */ /* 0x000fe200078e00ff */
[----:B0-----:R-:W-:-:S03]  /*0620*/  IADD3 R5, R139, 0x76cf5d0a, RZ ;  /* 0x76cf5d0a8b057810 */ /* 0x001fc60007ffe0ff */
[----:B------:R-:W-:-:S05]  /*0630*/  VIADD R4, R138, 0x3c6ef372 ;  /* 0x3c6ef3728a047836 */ /* 0x000fca0000000000 */
[----:B------:R-:W-:Y:S02]  /*0640*/  LOP3.LUT R11, R15, R12, R4, 0x96, !PT ;  /* 0x0000000c0f0b7212 */ /* 0x000fe400078e9604 */
[----:B------:R-:W-:Y:S01]  /*0650*/  LOP3.LUT R12, R9, R10, R5, 0x96, !PT ;  /* 0x0000000a090c7212 */ /* 0x000fe200078e9605 */
[----:B------:R-:W-:Y:S02]  /*0660*/  VIADD R6, R139, 0x32370b8f ;  /* 0x32370b8f8b067836 */ /* 0x000fe40000000000 */
[----:B------:R-:W-:-:S04]  /*0670*/  IMAD.WIDE.U32 R10, R11, -0x2daee0ad, RZ ;  /* 0xd2511f530b0a7825 */ /* 0x000fc800078e00ff */
[----:B------:R-:W-:-:S04]  /*0680*/  IMAD.WIDE.U32 R12, R12, -0x326172a9, RZ ;  /* 0xcd9e8d570c0c7825 */ /* 0x000fc800078e00ff */
[----:B------:R-:W-:Y:S01]  /*0690*/  VIADD R7, R138, 0xdaa66d2b ;  /* 0xdaa66d2b8a077836 */ /* 0x000fe20000000000 */
[----:B------:R-:W-:-:S04]  /*06a0*/  LOP3.LUT R16, R11, R8, R6, 0x96, !PT ;  /* 0x000000080b107212 */ /* 0x000fc800078e9606 */
[----:B------:R-:W-:Y:S01]  /*06b0*/  LOP3.LUT R14, R13, R14, R7, 0x96, !PT ;  /* 0x0000000e0d0e7212 */ /* 0x000fe200078e9607 */
[----:B------:R-:W-:Y:S01]  /*06c0*/  IMAD.WIDE.U32 R16, R16, -0x326172a9, RZ ;  /* 0xcd9e8d5710107825 */ /* 0x000fe200078e00ff */
[----:B------:R-:W-:-:S03]  /*06d0*/  IADD3 R8, R138, 0x78dde6e4, RZ ;  /* 0x78dde6e48a087810 */ /* 0x000fc60007ffe0ff */
[----:B------:R-:W-:-:S04]  /*06e0*/  IMAD.WIDE.U32 R14, R14, -0x2daee0ad, RZ ;  /* 0xd2511f530e0e7825 */ /* 0x000fc800078e00ff */
[----:B------:R-:W-:Y:S01]  /*06f0*/  VIADD R9, R139, 0xed9eba14 ;  /* 0xed9eba148b097836 */ /* 0x000fe20000000000 */
[----:B------:R-:W-:-:S04]  /*0700*/  LOP3.LUT R18, R17, R12, R8, 0x96, !PT ;  /* 0x0000000c11127212 */ /* 0x000fc800078e9608 */
[----:B------:R-:W-:Y:S01]  /*0710*/  LOP3.LUT R84, R15, R10, R9, 0x96, !PT ;  /* 0x0000000a0f547212 */ /* 0x000fe200078e9609 */
[----:B------:R-:W-:Y:S02]  /*0720*/  VIADD R10, R139, 0xa9066899 ;  /* 0xa90668998b0a7836 */ /* 0x000fe40000000000 */
[----:B------:R-:W-:Y:S01]  /*0730*/  IMAD.WIDE.U32 R18, R18, -0x2daee0ad, RZ ;  /* 0xd2511f5312127825 */ /* 0x000fe200078e00ff */
[----:B------:R-:W-:-:S03]  /*0740*/  IADD3 R11, R138, 0x1715609d, RZ ;  /* 0x1715609d8a0b7810 */ /* 0x000fc60007ffe0ff */
[----:B------:R-:W-:Y:S01]  /*0750*/  IMAD.WIDE.U32 R84, R84, -0x326172a9, RZ ;  /* 0xcd9e8d5754547825 */ /* 0x000fe200078e00ff */
[----:B------:R-:W-:-:S04]  /*0760*/  LOP3.LUT R86, R19, R14, R10, 0x96, !PT ;  /* 0x0000000e13567212 */ /* 0x000fc800078e960a */
[----:B------:R-:W-:Y:S01]  /*0770*/  LOP3.LUT R16, R85, R16, R11, 0x96, !PT ;  /* 0x0000001055107212 */ /* 0x000fe200078e960b */
[----:B------:R-:W-:Y:S02]  /*0780*/  VIADD R12, R138, 0xb54cda56 ;  /* 0xb54cda568a0c7836 */ /* 0x000fe40000000000 */
[----:B------:R-:W-:-:S04]  /*0790*/  IMAD.WIDE.U32 R86, R86, -0x326172a9, RZ ;  /* 0xcd9e8d5756567825 */ /* 0x000fc800078e00ff */
[----:B------:R-:W-:-:S04]  /*07a0*/  IMAD.WIDE.U32 R16, R16, -0x2daee0ad, RZ ;  /* 0xd2511f5310107825 */ /* 0x000fc800078e00ff */
[----:B------:R-:W-:Y:S01]  /*07b0*/  VIADD R13, R139, 0x646e171e ;  /* 0x646e171e8b0d7836 */ /* 0x000fe20000000000 */
[----:B------:R-:W-:-:S04]  /*07c0*/  LOP3.LUT R19, R87, R84, R12, 0x96, !PT ;  /* 0x0000005457137212 */ /* 0x000fc800078e960c */
[----:B------:R-:W-:Y:S01]  /*07d0*/  LOP3.LUT R84, R17, R18, R13, 0x96, !PT ;  /* 0x0000001211547212 */ /* 0x000fe200078e960d */
[----:B------:R-:W-:-:S04]  /*07e0*/  VIADD R15, R138, 0x5384540f ;  /* 0x5384540f8a0f7836 */ /* 0x000fc80000000000 */
[----:B------:R-:W-:Y:S01]  /*07f0*/  IMAD.WIDE.U32 R84, R84, -0x326172a9, RZ ;  /* 0xcd9e8d5754547825 */ /* 0x000fe200078e00ff */
[----:B------:R-:W-:-:S03]  /*0800*/  IADD3 R14, R139, 0x1fd5c5a3, RZ ;  /* 0x1fd5c5a38b0e7810 */ /* 0x000fc60007ffe0ff */
[----:B------:R-:W-:Y:S01]  /*0810*/  IMAD.WIDE.U32 R18, R19, -0x2daee0ad, RZ ;  /* 0xd2511f5313127825 */ /* 0x000fe200078e00ff */
[----:B------:R-:W-:Y:S02]  /*0820*/  LOP3.LUT R86, R85, R86, R15, 0x96, !PT ;  /* 0x0000005655567212 */ /* 0x000fe400078e960f */
[----:B------:R-:W-:Y:S02]  /*0830*/  IADD3 R17, R139, -0x24c28bd8, RZ ;  /* 0xdb3d74288b117810 */ /* 0x000fe40007ffe0ff */
[----:B------:R-:W-:Y:S01]  /*0840*/  LOP3.LUT R164, R19, R16, R14, 0x96, !PT ;  /* 0x0000001013a47212 */ /* 0x000fe200078e960e */
[----:B------:R-:W-:Y:S01]  /*0850*/  IMAD.HI.U32 R19, R86, -0x2daee0ad, RZ ;  /* 0xd2511f5356137827 */ /* 0x000fe200078e00ff */
[C---:B------:R-:W-:Y:S02]  /*0860*/  PRMT R121, R20.reuse, 0x7632, R121 ;  /* 0x0000763214797816 */ /* 0x040fe40000000079 */
[----:B------:R-:W-:Y:S02]  /*0870*/  PRMT R123, R21, 0x7632, R123 ;  /* 0x00007632157b7816 */ /* 0x000fe4000000007b */
[----:B------:R-:W-:Y:S01]  /*0880*/  LOP3.LUT R166, R19, R18, R17, 0x96, !PT ;  /* 0x0000001213a67212 */ /* 0x000fe200078e9611 */
[----:B------:R-:W-:Y:S01]  /*0890*/  IMAD.U32 R18, R20, 0x10000, RZ ;  /* 0x0001000014127824 */ /* 0x000fe200078e00ff */
[C---:B------:R-:W-:Y:S01]  /*08a0*/  PRMT R125, R22.reuse, 0x7632, R125 ;  /* 0x00007632167d7816 */ /* 0x040fe2000000007d */
[----:B------:R-:W-:Y:S01]  /*08b0*/  IMAD.U32 R19, R21, 0x10000, RZ ;  /* 0x0001000015137824 */ /* 0x000fe200078e00ff */
[----:B------:R-:W-:Y:S01]  /*08c0*/  SHF.L.U32 R20, R22, 0x10, RZ ;  /* 0x0000001016147819 */ /* 0x000fe200000006ff */
[C---:B------:R-:W-:Y:S01]  /*08d0*/  IMAD.U32 R21, R23.reuse, 0x10000, RZ ;  /* 0x0001000017157824 */ /* 0x040fe200078e00ff */
[----:B------:R-:W-:Y:S01]  /*08e0*/  PRMT R127, R23, 0x7632, R127 ;  /* 0x00007632177f7816 */ /* 0x000fe2000000007f */
[C---:B------:R-:W-:Y:S01]  /*08f0*/  IMAD.U32 R22, R24.reuse, 0x10000, RZ ;  /* 0x0001000018167824 */ /* 0x040fe200078e00ff */
[----:B------:R-:W-:Y:S01]  /*0900*/  PRMT R129, R24, 0x7632, R129 ;  /* 0x0000763218817816 */ /* 0x000fe20000000081 */
[----:B------:R-:W-:Y:S01]  /*0910*/  IMAD.U32 R24, R26, 0x10000, RZ ;  /* 0x000100001a187824 */ /* 0x000fe200078e00ff */
[----:B------:R-:W-:-:S02]  /*0920*/  PRMT R131, R25, 0x7632, R131 ;  /* 0x0000763219837816 */ /* 0x000fc40000000083 */
[----:B------:R-:W-:Y:S01]  /*0930*/  SHF.L.U32 R23, R25, 0x10, RZ ;  /* 0x0000001019177819 */ /* 0x000fe200000006ff */
[C---:B------:R-:W-:Y:S01]  /*0940*/  IMAD.U32 R25, R27.reuse, 0x10000, RZ ;  /* 0x000100001b197824 */ /* 0x040fe200078e00ff */
[----:B------:R-:W-:Y:S02]  /*0950*/  PRMT R133, R26, 0x7632, R133 ;  /* 0x000076321a857816 */ /* 0x000fe40000000085 */
[----:B------:R-:W-:Y:S01]  /*0960*/  PRMT R135, R27, 0x7632, R135 ;  /* 0x000076321b877816 */ /* 0x000fe20000000087 */
[C---:B------:R-:W-:Y:S01]  /*0970*/  IMAD.U32 R27, R29.reuse, 0x10000, RZ ;  /* 0x000100001d1b7824 */ /* 0x040fe200078e00ff */
[----:B------:R-:W-:Y:S01]  /*0980*/  PRMT R137, R28, 0x7632, R137 ;  /* 0x000076321c897816 */ /* 0x000fe20000000089 */
[----:B------:R-:W-:Y:S01]  /*0990*/  VIADD R16, R138, 0xf1bbcdc8 ;  /* 0xf1bbcdc88a107836 */ /* 0x000fe20000000000 */
[----:B------:R-:W-:Y:S01]  /*09a0*/  SHF.L.U32 R26, R28, 0x10, RZ ;  /* 0x000000101c1a7819 */ /* 0x000fe200000006ff */
[----:B------:R-:W-:Y:S01]  /*09b0*/  IMAD.HI.U32 R85, R164, -0x326172a9, RZ ;  /* 0xcd9e8d57a4557827 */ /* 0x000fe200078e00ff */
[----:B------:R-:W-:-:S02]  /*09c0*/  PRMT R141, R29, 0x7632, R141 ;  /* 0x000076321d8d7816 */ /* 0x000fc4000000008d */
[C---:B------:R-:W-:Y:S01]  /*09d0*/  PRMT R143, R30.reuse, 0x7632, R143 ;  /* 0x000076321e8f7816 */ /* 0x040fe2000000008f */
[----:B------:R-:W-:Y:S01]  /*09e0*/  IMAD.U32 R28, R30, 0x10000, RZ ;  /* 0x000100001e1c7824 */ /* 0x000fe200078e00ff */
[C---:B------:R-:W-:Y:S01]  /*09f0*/  PRMT R145, R31.reuse, 0x7632, R145 ;  /* 0x000076321f917816 */ /* 0x040fe20000000091 */
[C---:B------:R-:W-:Y:S01]  /*0a00*/  IMAD.U32 R30, R32.reuse, 0x10000, RZ ;  /* 0x00010000201e7824 */ /* 0x040fe200078e00ff */
[----:B------:R-:W-:Y:S01]  /*0a10*/  SHF.L.U32 R29, R31, 0x10, RZ ;  /* 0x000000101f1d7819 */ /* 0x000fe200000006ff */
[C---:B------:R-:W-:Y:S01]  /*0a20*/  IMAD.U32 R31, R33.reuse, 0x10000, RZ ;  /* 0x00010000211f7824 */ /* 0x040fe200078e00ff */
[----:B------:R-:W-:Y:S02]  /*0a30*/  PRMT R147, R32, 0x7632, R147 ;  /* 0x0000763220937816 */ /* 0x000fe40000000093 */
        /* <DEDUP_REMOVED lines=8> */
[C---:B------:R-:W-:Y:S02]  /*0ac0*/  PRMT R124, R37.reuse, 0x7632, R124 ;  /* 0x00007632257c7816 */ /* 0x040fe4000000007c */
[----:B------:R-:W-:Y:S01]  /*0ad0*/  SHF.L.U32 R35, R37, 0x10, RZ ;  /* 0x0000001025237819 */ /* 0x000fe200000006ff */
[----:B------:R-:W-:Y:S01]  /*0ae0*/  IMAD.U32 R37, R39, 0x10000, RZ ;  /* 0x0001000027257824 */ /* 0x000fe200078e00ff */
[----:B------:R-:W-:-:S02]  /*0af0*/  PRMT R126, R38, 0x7632, R126 ;  /* 0x00007632267e7816 */ /* 0x000fc4000000007e */
[----:B------:R-:W-:Y:S01]  /*0b00*/  PRMT R128, R39, 0x7632, R128 ;  /* 0x0000763227807816 */ /* 0x000fe20000000080 */
[----:B------:R-:W-:Y:S01]  /*0b10*/  IMAD.U32 R39, R41, 0x10000, RZ ;  /* 0x0001000029277824 */ /* 0x000fe200078e00ff */
[----:B------:R-:W-:Y:S02]  /*0b20*/  LOP3.LUT R176, R85, R84, R16, 0x96, !PT ;  /* 0x0000005455b07212 */ /* 0x000fe400078e9610 */
[C---:B------:R-:W-:Y:S02]  /*0b30*/  PRMT R130, R40.reuse, 0x7632, R130 ;  /* 0x0000763228827816 */ /* 0x040fe40000000082 */
        /* <DEDUP_REMOVED lines=14> */
[----:B------:R-:W-:Y:S01]  /*0c20*/  PRMT R146, R47, 0x7632, R146 ;  /* 0x000076322f927816 */ /* 0x000fe20000000092 */
[----:B------:R-:W-:Y:S01]  /*0c30*/  IMAD R164, R164, -0x326172a9, RZ ;  /* 0xcd9e8d57a4a47824 */ /* 0x000fe200078e02ff */
[----:B------:R-:W-:Y:S01]  /*0c40*/  PRMT R148, R48, 0x7632, R148 ;  /* 0x0000763230947816 */ /* 0x000fe20000000094 */
[----:B------:R-:W-:Y:S01]  /*0c50*/  IMAD.U32 R48, R50, 0x10000, RZ ;  /* 0x0001000032307824 */ /* 0x000fe200078e00ff */
[C---:B------:R-:W-:Y:S01]  /*0c60*/  PRMT R150, R49.reuse, 0x7632, R150 ;  /* 0x0000763231967816 */ /* 0x040fe20000000096 */
[----:B------:R-:W-:Y:S01]  /*0c70*/  IMAD R85, R86, -0x2daee0ad, RZ ;  /* 0xd2511f5356557824 */ /* 0x000fe200078e02ff */
[----:B------:R-:W-:Y:S01]  /*0c80*/  SHF.L.U32 R47, R49, 0x10, RZ ;  /* 0x00000010312f7819 */ /* 0x000fe200000006ff */
[----:B------:R-:W-:Y:S01]  /*0c90*/  VIADD R49, R138, 0x8ff34781 ;  /* 0x8ff347818a317836 */ /* 0x000fe20000000000 */
[----:B------:R-:W-:Y:S01]  /*0ca0*/  PRMT R152, R50, 0x7632, R152 ;  /* 0x0000763232987816 */ /* 0x000fe20000000098 */
[----:B------:R-:W-:Y:S01]  /*0cb0*/  IMAD.HI.U32 R170, R176, -0x2daee0ad, RZ ;  /* 0xd2511f53b0aa7827 */ /* 0x000fe200078e00ff */
[----:B------:R-:W-:-:S02]  /*0cc0*/  PRMT R154, R51, 0x7632, R154 ;  /* 0x00007632339a7816 */ /* 0x000fc4000000009a */
[----:B------:R-:W-:Y:S01]  /*0cd0*/  IADD3 R50, R139, -0x695add53, RZ ;  /* 0x96a522ad8b327810 */ /* 0x000fe20007ffe0ff */
[----:B------:R-:W-:Y:S01]  /*0ce0*/  IMAD.HI.U32 R84, R166, -0x326172a9, RZ ;  /* 0xcd9e8d57a6547827 */ /* 0x000fe200078e00ff */
[----:B------:R-:W-:Y:S01]  /*0cf0*/  ISETP.NE.U32.AND P0, PT, RZ, UR6, PT ;  /* 0x00000006ff007c0c */ /* 0x000fe2000bf05070 */
[----:B------:R-:W-:Y:S01]  /*0d00*/  ULDC UR6, c[0x0][0x218] ;  /* 0x0000860000067ab9 */ /* 0x000fe20000000800 */
[----:B------:R-:W-:Y:S01]  /*0d10*/  LOP3.LUT R170, R170, R85, R50, 0x96, !PT ;  /* 0x00000055aaaa7212 */ /* 0x000fe200078e9632 */
[----:B------:R-:W-:Y:S01]  /*0d20*/  IMAD.U32 R51, R51, 0x10000, RZ ;  /* 0x0001000033337824 */ /* 0x000fe200078e00ff */
[----:B------:R-:W-:Y:S01]  /*0d30*/  LOP3.LUT R164, R84, R164, R49, 0x96, !PT ;  /* 0x000000a454a47212 */ /* 0x000fe200078e9631 */
        /* <DEDUP_REMOVED lines=33> */
[----:B------:R-:W-:Y:S02]  /*0f50*/  IMAD R176, R176, -0x2daee0ad, RZ ;  /* 0xd2511f53b0b07824 */ /* 0x000fe400078e02ff */
[----:B------:R-:W-:Y:S01]  /*0f60*/  IMAD R166, R166, -0x326172a9, RZ ;  /* 0xcd9e8d57a6a67824 */ /* 0x000fe200078e02ff */
[----:B------:R-:W-:Y:S01]  /*0f70*/  ISETP.NE.AND.EX P0, PT, RZ, UR7, PT, P0 ;  /* 0x00000007ff007c0c */ /* 0x000fe2000bf05300 */
[----:B------:R-:W-:-:S12]  /*0f80*/  ULDC.U8 UR7, c[0x0][0x2a0] ;  /* 0x0000a80000077ab9 */ /* 0x000fd80000000000 */
.L_x_1686:
[----:B------:R-:W-:Y:S01]  /*0f90*/  ISETP.NE.U32.AND P1, PT, RZ, UR8, PT ;  /* 0x00000008ff007c0c */ /* 0x000fe2000bf25070 */
[----:B-1----:R-:W0:Y:S01]  /*0fa0*/  LDC.64 R98, c[0x0][0x220] ;  /* 0x00008800ff627b82 */ /* 0x002e220000000a00 */
[----:B------:R-:W-:Y:S02]  /*0fb0*/  IMAD R92, R119, UR6, RZ ;  /* 0x00000006775c7c24 */ /* 0x000fe4000f8e02ff */
[----:B------:R-:W-:-:S03]  /*0fc0*/  ISETP.NE.AND.EX P1, PT, RZ, UR9, PT, P1 ;  /* 0x00000009ff007c0c */ /* 0x000fc6000bf25310 */
[----:B------:R-:W-:Y:S02]  /*0fd0*/  SHF.R.S32.HI R93, RZ, 0x1f, R92 ;  /* 0x0000001fff5d7819 */ /* 0x000fe4000001145c */
[----:B------:R-:W1:Y:S02]  /*0fe0*/  @P0 LDC.64 R100, c[0x0][0x228] ;  /* 0x00008a00ff640b82 */ /* 0x000e640000000a00 */
[----:B------:R-:W-:-:S04]  /*0ff0*/  LEA.HI R93, R93, R92, RZ, 0x3 ;  /* 0x0000005c5d5d7211 */ /* 0x000fc800078f18ff */
[----:B------:R-:W-:Y:S02]  /*1000*/  LEA.HI.SX32 R169, R93, R0, 0x1d ;  /* 0x000000005da97211 */ /* 0x000fe400078feaff */
[----:B------:R-:W2:Y:S03]  /*1010*/  @P1 LDC.64 R96, c[0x0][0x230] ;  /* 0x00008c00ff601b82 */ /* 0x000ea60000000a00 */
[----:B0-----:R-:W-:-:S06]  /*1020*/  IMAD.WIDE.U32 R92, R169, 0x10, R98 ;  /* 0x00000010a95c7825 */ /* 0x001fcc00078e0062 */
[----:B-----5:R-:W5:Y:S01]  /*1030*/  LDG.E.128 R92, desc[UR4][R92.64] ;  /* 0x000000045c5c7981 */ /* 0x020f62000c1e1d00 */
[----:B-1----:R-:W-:-:S05]  /*1040*/  @P0 IMAD.WIDE.U32 R100, R169, 0x10, R100 ;  /* 0x00000010a9640825 */ /* 0x002fca00078e0064 */
[----:B------:R0:W5:Y:S01]  /*1050*/  @P0 LDG.E.128 R84, desc[UR4][R100.64] ;  /* 0x0000000464540981 */ /* 0x000162000c1e1d00 */
[----:B--2---:R-:W-:-:S05]  /*1060*/  @P1 IMAD.WIDE.U32 R96, R169, 0x10, R96 ;  /* 0x00000010a9601825 */ /* 0x004fca00078e0060 */
        /* <DEDUP_REMOVED lines=13> */
.L_x_1170:
[----:B------:R-:W-:-:S07]  /*1140*/  IMAD.MOV.U32 R106, RZ, RZ, R166 ;  /* 0x000000ffff6a7224 */ /* 0x000fce00078e00a6 */
.L_x_1171:
[----:B------:R-:W-:Y:S05]  /*1150*/  BSYNC B0 ;  /* 0x0000000000007941 */ /* 0x000fea0003800000 */
.L_x_1169:
        /* <DEDUP_REMOVED lines=16> */
.L_x_1175:
[----:B------:R-:W-:Y:S05]  /*1260*/  BSYNC B1 ;  /* 0x0000000000017941 */ /* 0x000fea0003800000 */
.L_x_1174:
[----:B------:R-:W-:Y:S01]  /*1270*/  IMAD.HI.U32 R97, R116, -0x326172a9, RZ ;  /* 0xcd9e8d5774617827 */ /* 0x000fe200078e00ff */
[----:B------:R-:W-:-:S03]  /*1280*/  LOP3.LUT R96, R101, R120, R139, 0x96, !PT ;  /* 0x0000007865607212 */ /* 0x000fc600078e968b */
[----:B------:R-:W-:Y:S01]  /*1290*/  IMAD R102, R116, -0x326172a9, RZ ;  /* 0xcd9e8d5774667824 */ /* 0x000fe200078e02ff */
[----:B------:R-:W-:Y:S01]  /*12a0*/  LOP3.LUT R100, R97, R118, R138, 0x96, !PT ;  /* 0x0000007661647212 */ /* 0x000fe200078e968a */
[----:B------:R-:W-:-:S04]  /*12b0*/  IMAD.WIDE.U32 R96, R96, -0x326172a9, RZ ;  /* 0xcd9e8d5760607825 */ /* 0x000fc800078e00ff */
[----:B------:R-:W-:Y:S01]  /*12c0*/  IMAD R103, R117, -0x2daee0ad, RZ ;  /* 0xd2511f5375677824 */ /* 0x000fe200078e02ff */
[----:B------:R-:W-:Y:S01]  /*12d0*/  LOP3.LUT R102, R97, R102, R3, 0x96, !PT ;  /* 0x0000006661667212 */ /* 0x000fe200078e9603 */
[----:B------:R-:W-:-:S04]  /*12e0*/  IMAD.WIDE.U32 R100, R100, -0x2daee0ad, RZ ;  /* 0xd2511f5364647825 */ /* 0x000fc800078e00ff */
[----:B------:R-:W-:Y:S01]  /*12f0*/  IMAD.WIDE.U32 R104, R102, -0x2daee0ad, RZ ;  /* 0xd2511f5366687825 */ /* 0x000fe200078e00ff */
[----:B------:R-:W-:-:S04]  /*1300*/  LOP3.LUT R103, R101, R103, R2, 0x96, !PT ;  /* 0x0000006765677212 */ /* 0x000fc800078e9602 */
[----:B------:R-:W-:Y:S01]  /*1310*/  LOP3.LUT R97, R105, R100, R5, 0x96, !PT ;  /* 0x0000006469617212 */ /* 0x000fe200078e9605 */
[----:B------:R-:W-:-:S05]  /*1320*/  IMAD.WIDE.U32 R102, R103, -0x326172a9, RZ ;  /* 0xcd9e8d5767667825 */ /* 0x000fca00078e00ff */
[----:B------:R-:W-:Y:S01]  /*1330*/  LOP3.LUT R100, R103, R96, R4, 0x96, !PT ;  /* 0x0000006067647212 */ /* 0x000fe200078e9604 */
[----:B------:R-:W-:-:S04]  /*1340*/  IMAD.WIDE.U32 R96, R97, -0x326172a9, RZ ;  /* 0xcd9e8d5761607825 */ /* 0x000fc800078e00ff */
[----:B------:R-:W-:Y:S01]  /*1350*/  IMAD.WIDE.U32 R100, R100, -0x2daee0ad, RZ ;  /* 0xd2511f5364647825 */ /* 0x000fe200078e00ff */
[----:B------:R-:W-:-:S04]  /*1360*/  LOP3.LUT R105, R97, R102, R7, 0x96, !PT ;  /* 0x0000006661697212 */ /* 0x000fc800078e9607 */
        /* <DEDUP_REMOVED lines=15> */
[----:B------:R-:W-:Y:S01]  /*1460*/  LOP3.LUT R170, R97, R102, R15, 0x96, !PT ;  /* 0x0000006661aa7212 */ /* 0x000fe200078e960f */
[----:B------:R-:W-:-:S03]  /*1470*/  HFMA2.MMA R102, -RZ, RZ, 0, 0 ;  /* 0x00000000ff667435 */ /* 0x000fc600000001ff */
        /* <DEDUP_REMOVED lines=8> */
[----:B------:R-:W-:-:S07]  /*1500*/  LOP3.LUT R170, R177, R170, R50, 0x96, !PT ;  /* 0x000000aab1aa7212 */ /* 0x000fce00078e9632 */
.L_x_1173:
[----:B------:R-:W-:Y:S05]  /*1510*/  BSYNC B0 ;  /* 0x0000000000007941 */ /* 0x000fea0003800000 */
.L_x_1172:
[----:B------:R-:W0:Y:S01]  /*1520*/  LDC R174, c[0x0][0x294] ;  /* 0x0000a500ffae7b82 */ /* 0x000e220000000800 */
[----:B------:R-:W-:Y:S01]  /*1530*/  I2FP.F32.U32 R97, R106 ;  /* 0x0000006a00617245 */ /* 0x000fe20000201000 */
[----:B------:R-:W-:Y:S01]  /*1540*/  IMAD.MOV.U32 R114, RZ, RZ, 0x2f800000 ;  /* 0x2f800000ff727424 */ /* 0x000fe200078e00ff */
[----:B------:R-:W-:Y:S01]  /*1550*/  ISETP.NE.U32.AND P2, PT, RZ, UR18, PT ;  /* 0x00000012ff007c0c */ /* 0x000fe2000bf45070 */
[----:B-----5:R-:W-:Y:S01]  /*1560*/  IMAD.U32 R101, R92, 0x10000, RZ ;  /* 0x000100005c657824 */ /* 0x020fe200078e00ff */
[----:B------:R-:W-:Y:S01]  /*1570*/  LOP3.LUT R156, R156, 0xffffffdf, RZ, 0xc0, !PT ;  /* 0xffffffdf9c9c7812 */ /* 0x000fe200078ec0ff */
[----:B------:R-:W-:Y:S01]  /*1580*/  FFMA.FTZ R97, R97, R114, 1.1641532182693481445e-10 ;  /* 0x2f00000061617423 */ /* 0x000fe20000010072 */
[----:B------:R-:W-:Y:S01]  /*1590*/  ISETP.NE.AND.EX P2, PT, RZ, UR19, PT, P2 ;  /* 0x00000013ff007c0c */ /* 0x000fe2000bf45320 */
        /* <DEDUP_REMOVED lines=13> */
.L_x_1176:
        /* <DEDUP_REMOVED lines=12> */
.L_x_1179:
[----:B------:R-:W-:-:S07]  /*1730*/  IMAD.MOV.U32 R106, RZ, RZ, R166 ;  /* 0x000000ffff6a7224 */ /* 0x000fce00078e00a6 */
.L_x_1180:
[----:B------:R-:W-:Y:S05]  /*1740*/  BSYNC B0 ;  /* 0x0000000000007941 */ /* 0x000fea0003800000 */
.L_x_1178:
        /* <DEDUP_REMOVED lines=16> */
.L_x_1184:
[----:B------:R-:W-:Y:S05]  /*1850*/  BSYNC B1 ;  /* 0x0000000000017941 */ /* 0x000fea0003800000 */
.L_x_1183:
[----:B------:R-:W-:Y:S01]  /*1860*/  IMAD.HI.U32 R97, R116, -0x326172a9, RZ ;  /* 0xcd9e8d5774617827 */ /* 0x000fe200078e00ff */
[----:B------:R-:W-:-:S03]  /*1870*/  LOP3.LUT R101, R101, R120, R139, 0x96, !PT ;  /* 0x0000007865657212 */ /* 0x000fc600078e968b */
[----:B------:R-:W-:Y:S01]  /*1880*/  IMAD R96, R116, -0x326172a9, RZ ;  /* 0xcd9e8d5774607824 */ /* 0x000fe200078e02ff */
[----:B------:R-:W-:Y:S01]  /*1890*/  LOP3.LUT R97, R97, R118, R138, 0x96, !PT ;  /* 0x0000007661617212 */ /* 0x000fe200078e968a */
[----:B------:R-:W-:-:S04]  /*18a0*/  IMAD.WIDE.U32 R100, R101, -0x326172a9, RZ ;  /* 0xcd9e8d5765647825 */ /* 0x000fc800078e00ff */
[----:B------:R-:W-:Y:S01]  /*18b0*/  IMAD R105, R117, -0x2daee0ad, RZ ;  /* 0xd2511f5375697824 */ /* 0x000fe200078e02ff */
        /* <DEDUP_REMOVED lines=35> */
[----:B------:R-:W-:-:S11]  /*1af0*/  HFMA2.MMA R96, -RZ, RZ, 0, 0 ;  /* 0x00000000ff607435 */ /* 0x000fd600000001ff */
.L_x_1182:
[----:B------:R-:W-:Y:S05]  /*1b00*/  BSYNC B0 ;  /* 0x0000000000007941 */ /* 0x000fea0003800000 */
.L_x_1181:
        /* <DEDUP_REMOVED lines=10> */
.L_x_1177:
        /* <DEDUP_REMOVED lines=12> */
.L_x_1186:
[----:B------:R-:W-:-:S07]  /*1c70*/  IMAD.MOV.U32 R106, RZ, RZ, R166 ;  /* 0x000000ffff6a7224 */ /* 0x000fce00078e00a6 */
.L_x_1187:
[----:B------:R-:W-:Y:S05]  /*1c80*/  BSYNC B0 ;  /* 0x0000000000007941 */ /* 0x000fea0003800000 */
.L_x_1185:
        /* <DEDUP_REMOVED lines=16> */
.L_x_1191:
[----:B------:R-:W-:Y:S05]  /*1d90*/  BSYNC B1 ;  /* 0x0000000000017941 */ /* 0x000fea0003800000 */
.L_x_1190:
        /* <DEDUP_REMOVED lines=41> */
[----:B------:R-:W-:-:S07]  /*2030*/  LOP3.LUT R170, R177, R96, R50, 0x96, !PT ;  /* 0x00000060b1aa7212 */ /* 0x000fce00078e9632 */
.L_x_1189:
[----:B------:R-:W-:Y:S05]  /*2040*/  BSYNC B0 ;  /* 0x0000000000007941 */ /* 0x000fea0003800000 */
.L_x_1188:
        /* <DEDUP_REMOVED lines=16> */
.L_x_1192:
        /* <DEDUP_REMOVED lines=12> */
.L_x_1195:
[----:B------:R-:W-:-:S07]  /*2210*/  MOV R106, R166 ;  /* 0x000000a6006a7202 */ /* 0x000fce0000000f00 */
.L_x_1196:
[----:B------:R-:W-:Y:S05]  /*2220*/  BSYNC B0 ;  /* 0x0000000000007941 */ /* 0x000fea0003800000 */
.L_x_1194:
        /* <DEDUP_REMOVED lines=16> */
.L_x_1200:
[----:B------:R-:W-:Y:S05]  /*2330*/  BSYNC B1 ;  /* 0x0000000000017941 */ /* 0x000fea0003800000 */
.L_x_1199:
        /* <DEDUP_REMOVED lines=11> */
[----:B------:R-:W-:-:S03]  /*23f0*/  LOP3.LUT R101, R105, R102, R5, 0x96, !PT ;  /* 0x0000006669657212 */ /* 0x000fc600078e9605 */
[----:B------:R-:W-:Y:S01]  /*2400*/  IMAD.MOV.U32 R92, RZ, RZ, RZ ;  /* 0x000000ffff5c7224 */ /* 0x000fe200078e00ff */
        /* <DEDUP_REMOVED lines=29> */
.L_x_1198:
[----:B------:R-:W-:Y:S05]  /*25e0*/  BSYNC B0 ;  /* 0x0000000000007941 */ /* 0x000fea0003800000 */
.L_x_1197:
        /* <DEDUP_REMOVED lines=12> */
.L_x_1193:
        /* <DEDUP_REMOVED lines=12> */
.L_x_1202:
[----:B------:R-:W-:-:S07]  /*2770*/  MOV R106, R166 ;  /* 0x000000a6006a7202 */ /* 0x000fce0000000f00 */
.L_x_1203:
[----:B------:R-:W-:Y:S05]  /*2780*/  BSYNC B0 ;  /* 0x0000000000007941 */ /* 0x000fea0003800000 */
.L_x_1201:
        /* <DEDUP_REMOVED lines=16> */
.L_x_1207:
[----:B------:R-:W-:Y:S05]  /*2890*/  BSYNC B1 ;  /* 0x0000000000017941 */ /* 0x000fea0003800000 */
.L_x_1206:
        /* <DEDUP_REMOVED lines=41> */
[----:B------:R-:W-:-:S07]  /*2b30*/  IMAD.MOV.U32 R96, RZ, RZ, RZ ;  /* 0x000000ffff607224 */ /* 0x000fce00078e00ff */
.L_x_1205:
[----:B------:R-:W-:Y:S05]  /*2b40*/  BSYNC B0 ;  /* 0x0000000000007941 */ /* 0x000fea0003800000 */
.L_x_1204:
[----:B------:R-:W-:Y:S02]  /*2b50*/  I2FP.F32.U32 R97, R106 ;  /* 0x0000006a00617245 */ /* 0x000fe40000201000 */
[C---:B------:R-:W-:Y:S02]  /*2b60*/  SHF.L.U32 R101, R93.reuse, 0x10, RZ ;  /* 0x000000105d657819 */ /* 0x040fe400000006ff */
[----:B------:R-:W-:Y:S01]  /*2b70*/  PRMT R104, R93, 0x7632, R104 ;  /* 0x000076325d687816 */ /* 0x000fe20000000068 */
[----:B------:R-:W-:Y:S02]  /*2b80*/  FFMA.FTZ R97, R97, R114, 1.1641532182693481445e-10 ;  /* 0x2f00000061617423 */ /* 0x000fe40000010072 */
[----:B------:R-:W-:-:S03]  /*2b90*/  FMUL.FTZ R101, R101, R172 ;  /* 0x000000ac65657220 */ /* 0x000fc60000410000 */
[----:B------:R-:W-:-:S04]  /*2ba0*/  FSETP.GTU.FTZ.AND P3, PT, R97, R174, PT ;  /* 0x000000ae6100720b */ /* 0x000fc80003f7c000 */
[----:B------:R-:W-:Y:S02]  /*2bb0*/  P2R R105, PR, RZ, 0x8 ;  /* 0x00000008ff697803 */ /* 0x000fe40000000000 */
        /* <DEDUP_REMOVED lines=8> */
.L_x_1208:
        /* <DEDUP_REMOVED lines=12> */
.L_x_1211:
[----:B------:R-:W-:-:S07]  /*2d00*/  IMAD.MOV.U32 R106, RZ, RZ, R166 ;  /* 0x000000ffff6a7224 */ /* 0x000fce00078e00a6 */
.L_x_1212:
[----:B------:R-:W-:Y:S05]  /*2d10*/  BSYNC B0 ;  /* 0x0000000000007941 */ /* 0x000fea0003800000 */
.L_x_1210:
        /* <DEDUP_REMOVED lines=16> */
.L_x_1216:
[----:B------:R-:W-:Y:S05]  /*2e20*/  BSYNC B1 ;  /* 0x0000000000017941 */ /* 0x000fea0003800000 */
.L_x_1215:
        /* <DEDUP_REMOVED lines=39> */
[----:B------:R-:W-:-:S03]  /*30a0*/  LOP3.LUT R164, R167, R164, R49, 0x96, !PT ;  /* 0x000000a4a7a47212 */ /* 0x000fc600078e9631 */
[----:B------:R-:W-:Y:S01]  /*30b0*/  IMAD.MOV.U32 R176, RZ, RZ, R92 ;  /* 0x000000ffffb07224 */ /* 0x000fe200078e005c */
[----:B------:R-:W-:Y:S01]  /*30c0*/  LOP3.LUT R170, R93, R96, R50, 0x96, !PT ;  /* 0x000000605daa7212 */ /* 0x000fe200078e9632 */
[----:B------:R-:W-:-:S07]  /*30d0*/  IMAD.MOV.U32 R92, RZ, RZ, RZ ;  /* 0x000000ffff5c7224 */ /* 0x000fce00078e00ff */
.L_x_1214:
[----:B------:R-:W-:Y:S05]  /*30e0*/  BSYNC B0 ;  /* 0x0000000000007941 */ /* 0x000fea0003800000 */
.L_x_1213:
        /* <DEDUP_REMOVED lines=10> */
.L_x_1209:
        /* <DEDUP_REMOVED lines=12> */
.L_x_1218:
[----:B------:R-:W-:-:S07]  /*3250*/  MOV R106, R166 ;  /* 0x000000a6006a7202 */ /* 0x000fce0000000f00 */
.L_x_1219:
[----:B------:R-:W-:Y:S05]  /*3260*/  BSYNC B0 ;  /* 0x0000000000007941 */ /* 0x000fea0003800000 */
.L_x_1217:
        /* <DEDUP_REMOVED lines=16> */
.L_x_1223:
[----:B------:R-:W-:Y:S05]  /*3370*/  BSYNC B1 ;  /* 0x0000000000017941 */ /* 0x000fea0003800000 */
.L_x_1222:
        /* <DEDUP_REMOVED lines=42> */
[----:B------:R-:W-:-:S11]  /*3620*/  HFMA2.MMA R93, -RZ, RZ, 0, 0 ;  /* 0x00000000ff5d7435 */ /* 0x000fd600000001ff */
.L_x_1221:
[----:B------:R-:W-:Y:S05]  /*3630*/  BSYNC B0 ;  /* 0x0000000000007941 */ /* 0x000fea0003800000 */
.L_x_1220:
[----:B------:R-:W-:Y:S01]  /*3640*/  I2FP.F32.U32 R97, R106 ;  /* 0x0000006a00617245 */ /* 0x000fe20000201000 */
[----:B------:R-:W-:-:S04]  /*3650*/  IMAD.U32 R101, R104, 0x10000, RZ ;  /* 0x0001000068657824 */ /* 0x000fc800078e00ff */
[----:B------:R-:W-:Y:S01]  /*3660*/  FFMA.FTZ R97, R97, R114, 1.1641532182693481445e-10 ;  /* 0x2f00000061617423 */ /* 0x000fe20000010072 */
[----:B------:R-:W-:-:S04]  /*3670*/  FMUL.FTZ R101, R101, R172 ;  /* 0x000000ac65657220 */ /* 0x000fc80000410000 */
[----:B------:R-:W-:-:S04]  /*3680*/  FSETP.GTU.FTZ.AND P3, PT, R97, R174, PT ;  /* 0x000000ae6100720b */ /* 0x000fc80003f7c000 */
[----:B------:R-:W-:Y:S02]  /*3690*/  P2R R104, PR, RZ, 0x8 ;  /* 0x00000008ff687803 */ /* 0x000fe40000000000 */
[----:B------:R-:W-:Y:S01]  /*36a0*/  FSEL R175, R101, RZ, !P3 ;  /* 0x000000ff65af7208 */ /* 0x000fe20005800000 */
        /* <DEDUP_REMOVED lines=8> */
.L_x_1224:
        /* <DEDUP_REMOVED lines=12> */
.L_x_1227:
[----:B------:R-:W-:-:S07]  /*37f0*/  MOV R106, R166 ;  /* 0x000000a6006a7202 */ /* 0x000fce0000000f00 */
.L_x_1228:
[----:B------:R-:W-:Y:S05]  /*3800*/  BSYNC B0 ;  /* 0x0000000000007941 */ /* 0x000fea0003800000 */
.L_x_1226:
        /* <DEDUP_REMOVED lines=16> */
.L_x_1232:
[----:B------:R-:W-:Y:S05]  /*3910*/  BSYNC B1 ;  /* 0x0000000000017941 */ /* 0x000fea0003800000 */
.L_x_1231:
        /* <DEDUP_REMOVED lines=41> */
[----:B------:R-:W-:Y:S01]  /*3bb0*/  HFMA2.MMA R92, -RZ, RZ, 0, 0 ;  /* 0x00000000ff5c7435 */ /* 0x000fe200000001ff */
[----:B------:R-:W-:-:S10]  /*3bc0*/  LOP3.LUT R170, R93, R96, R50, 0x96, !PT ;  /* 0x000000605daa7212 */ /* 0x000fd400078e9632 */
.L_x_1230:
[----:B------:R-:W-:Y:S05]  /*3bd0*/  BSYNC B0 ;  /* 0x0000000000007941 */ /* 0x000fea0003800000 */
.L_x_1229:
        /* <DEDUP_REMOVED lines=12> */
.L_x_1225:
        /* <DEDUP_REMOVED lines=12> */
.L_x_1234:
[----:B------:R-:W-:-:S07]  /*3d60*/  IMAD.MOV.U32 R106, RZ, RZ, R166 ;  /* 0x000000ffff6a7224 */ /* 0x000fce00078e00a6 */
.L_x_1235:
[----:B------:R-:W-:Y:S05]  /*3d70*/  BSYNC B0 ;  /* 0x0000000000007941 */ /* 0x000fea0003800000 */
.L_x_1233:
        /* <DEDUP_REMOVED lines=16> */
.L_x_1239:
[----:B------:R-:W-:Y:S05]  /*3e80*/  BSYNC B1 ;  /* 0x0000000000017941 */ /* 0x000fea0003800000 */
.L_x_1238:
        /* <DEDUP_REMOVED lines=41> */
[----:B------:R-:W-:Y:S01]  /*4120*/  IMAD.MOV.U32 R93, RZ, RZ, RZ ;  /* 0x000000ffff5d7224 */ /* 0x000fe200078e00ff */
[----:B------:R-:W-:-:S07]  /*4130*/  MOV R176, R92 ;  /* 0x0000005c00b07202 */ /* 0x000fce0000000f00 */
.L_x_1237:
[----:B------:R-:W-:Y:S05]  /*4140*/  BSYNC B0 ;  /* 0x0000000000007941 */ /* 0x000fea0003800000 */
.L_x_1236:
        /* <DEDUP_REMOVED lines=16> */
.L_x_1240:
        /* <DEDUP_REMOVED lines=12> */
.L_x_1243:
[----:B------:R-:W-:-:S07]  /*4310*/  IMAD.MOV.U32 R106, RZ, RZ, R166 ;  /* 0x000000ffff6a7224 */ /* 0x000fce00078e00a6 */
.L_x_1244:
[----:B------:R-:W-:Y:S05]  /*4320*/  BSYNC B0 ;  /* 0x0000000000007941 */ /* 0x000fea0003800000 */
.L_x_1242:
        /* <DEDUP_REMOVED lines=16> */
.L_x_1248:
[----:B------:R-:W-:Y:S05]  /*4430*/  BSYNC B1 ;  /* 0x0000000000017941 */ /* 0x000fea0003800000 */
.L_x_1247:
        /* <DEDUP_REMOVED lines=39> */
[----:B------:R-:W-:Y:S02]  /*46b0*/  LOP3.LUT R164, R167, R164, R49, 0x96, !PT ;  /* 0x000000a4a7a47212 */ /* 0x000fe400078e9631 */
[----:B------:R-:W-:Y:S01]  /*46c0*/  MOV R176, R92 ;  /* 0x0000005c00b07202 */ /* 0x000fe20000000f00 */
[----:B------:R-:W-:Y:S01]  /*46d0*/  IMAD.MOV.U32 R92, RZ, RZ, RZ ;  /* 0x000000ffff5c7224 */ /* 0x000fe200078e00ff */
[----:B------:R-:W-:-:S07]  /*46e0*/  LOP3.LUT R170, R93, R96, R50, 0x96, !PT ;  /* 0x000000605daa7212 */ /* 0x000fce00078e9632 */
.L_x_1246:
[----:B------:R-:W-:Y:S05]  /*46f0*/  BSYNC B0 ;  /* 0x0000000000007941 */ /* 0x000fea0003800000 */
.L_x_1245:
        /* <DEDUP_REMOVED lines=10> */
.L_x_1241:
        /* <DEDUP_REMOVED lines=12> */
.L_x_1250:
[----:B------:R-:W-:-:S07]  /*4860*/  IMAD.MOV.U32 R106, RZ, RZ, R166 ;  /* 0x000000ffff6a7224 */ /* 0x000fce00078e00a6 */
.L_x_1251:
[----:B------:R-:W-:Y:S05]  /*4870*/  BSYNC B0 ;  /* 0x0000000000007941 */ /* 0x000fea0003800000 */
.L_x_1249:
        /* <DEDUP_REMOVED lines=16> */
.L_x_1255:
[----:B------:R-:W-:Y:S05]  /*4980*/  BSYNC B1 ;  /* 0x0000000000017941 */ /* 0x000fea0003800000 */
.L_x_1254:
        /* <DEDUP_REMOVED lines=43> */
.L_x_1253:
[----:B------:R-:W-:Y:S05]  /*4c40*/  BSYNC B0 ;  /* 0x0000000000007941 */ /* 0x000fea0003800000 */
.L_x_1252:
        /* <DEDUP_REMOVED lines=14> */
.L_x_1256:
        /* <DEDUP_REMOVED lines=12> */
.L_x_1259:
[----:B------:R-:W-:-:S07]  /*4df0*/  IMAD.MOV.U32 R94, RZ, RZ, R166 ;  /* 0x000000ffff5e7224 */ /* 0x000fce00078e00a6 */
.L_x_1260:
[----:B------:R-:W-:Y:S05]  /*4e00*/  BSYNC B0 ;  /* 0x0000000000007941 */ /* 0x000fea0003800000 */
.L_x_1258:
        /* <DEDUP_REMOVED lines=16> */
.L_x_1264:
[----:B------:R-:W-:Y:S05]  /*4f10*/  BSYNC B1 ;  /* 0x0000000000017941 */ /* 0x000fea0003800000 */
.L_x_1263:
        /* <DEDUP_REMOVED lines=43> */
.L_x_1262:
[----:B------:R-:W-:Y:S05]  /*51d0*/  BSYNC B0 ;  /* 0x0000000000007941 */ /* 0x000fea0003800000 */
.L_x_1261:
        /* <DEDUP_REMOVED lines=12> */
.L_x_1257:
        /* <DEDUP_REMOVED lines=12> */
.L_x_1266:
[----:B------:R-:W-:-:S07]  /*5360*/  MOV R94, R166 ;  /* 0x000000a6005e7202 */ /* 0x000fce0000000f00 */
.L_x_1267:
[----:B------:R-:W-:Y:S05]  /*5370*/  BSYNC B0 ;  /* 0x0000000000007941 */ /* 0x000fea0003800000 */
.L_x_1265:
        /* <DEDUP_REMOVED lines=16> */
.L_x_1271:
[----:B------:R-:W-:Y:S05]  /*5480*/  BSYNC B1 ;  /* 0x0000000000017941 */ /* 0x000fea0003800000 */
.L_x_1270:
        /* <DEDUP_REMOVED lines=43> */
.L_x_1269:
[----:B------:R-:W-:Y:S05]  /*5740*/  BSYNC B0 ;  /* 0x0000000000007941 */ /* 0x000fea0003800000 */
.L_x_1268:
        /* <DEDUP_REMOVED lines=14> */
.L_x_1272:
        /* <DEDUP_REMOVED lines=12> */
.L_x_1275:
[----:B------:R-:W-:-:S07]  /*58f0*/  MOV R103, R166 ;  /* 0x000000a600677202 */ /* 0x000fce0000000f00 */
.L_x_1276:
[----:B------:R-:W-:Y:S05]  /*5900*/  BSYNC B0 ;  /* 0x0000000000007941 */ /* 0x000fea0003800000 */
.L_x_1274:
        /* <DEDUP_REMOVED lines=16> */
.L_x_1280:
[----:B------:R-:W-:Y:S05]  /*5a10*/  BSYNC B1 ;  /* 0x0000000000017941 */ /* 0x000fea0003800000 */
.L_x_1279:
        /* <DEDUP_REMOVED lines=43> */
.L_x_1278:
[----:B------:R-:W-:Y:S05]  /*5cd0*/  BSYNC B0 ;  /* 0x0000000000007941 */ /* 0x000fea0003800000 */
.L_x_1277:
        /* <DEDUP_REMOVED lines=10> */
.L_x_1273:
        /* <DEDUP_REMOVED lines=12> */
.L_x_1282:
[----:B------:R-:W-:-:S07]  /*5e40*/  IMAD.MOV.U32 R103, RZ, RZ, R166 ;  /* 0x000000ffff677224 */ /* 0x000fce00078e00a6 */
.L_x_1283:
[----:B------:R-:W-:Y:S05]  /*5e50*/  BSYNC B0 ;  /* 0x0000000000007941 */ /* 0x000fea0003800000 */
.L_x_1281:
        /* <DEDUP_REMOVED lines=16> */
.L_x_1287:
[----:B------:R-:W-:Y:S05]  /*5f60*/  BSYNC B1 ;  /* 0x0000000000017941 */ /* 0x000fea0003800000 */
.L_x_1286:
        /* <DEDUP_REMOVED lines=43> */
.L_x_1285:
[----:B------:R-:W-:Y:S05]  /*6220*/  BSYNC B0 ;  /* 0x0000000000007941 */ /* 0x000fea0003800000 */
.L_x_1284:
        /* <DEDUP_REMOVED lines=14> */
.L_x_1288:
        /* <DEDUP_REMOVED lines=12> */
.L_x_1291:
[----:B------:R-:W-:-:S07]  /*63d0*/  IMAD.MOV.U32 R102, RZ, RZ, R166 ;  /* 0x000000ffff667224 */ /* 0x000fce00078e00a6 */
.L_x_1292:
[----:B------:R-:W-:Y:S05]  /*63e0*/  BSYNC B0 ;  /* 0x0000000000007941 */ /* 0x000fea0003800000 */
.L_x_1290:
        /* <DEDUP_REMOVED lines=8> */
[----:B------:R-:W-:Y:S02]  /*6470*/  IADD3 R118, R118, 0x1, RZ ;  /* 0x0000000176767810 */ /* 0x000fe40007ffe0ff */
[----:B------:R-:W-:Y:S02]  /*6480*/  P2R R92, PR, RZ, 0x1 ;  /* 0x00000001ff5c7803 */ /* 0x000fe40000000000 */
[----:B------:R-:W-:-:S13]  /*6490*/  ISETP.NE.AND P6, PT, R118, RZ, PT ;  /* 0x000000ff7600720c */ /* 0x000fda0003fc5270 */
[----:B------:R-:W-:Y:S02]  /*64a0*/  @!P6 VIADD R116, R116, 0x1 ;  /* 0x000000017474e836 */ /* 0x000fe40000000000 */
[----:B------:R-:W-:Y:S02]  /*64b0*/  @!P6 VIADD R93, R120, 0x1 ;  /* 0x00000001785de836 */ /* 0x000fe40000000000 */
[----:B------:R-:W-:Y:S01]  /*64c0*/  @!P6 IMAD.MOV.U32 R118, RZ, RZ, RZ ;  /* 0x000000ffff76e224 */ /* 0x000fe200078e00ff */
[----:B------:R-:W-:-:S13]  /*64d0*/  ISETP.NE.AND P0, PT, R116, RZ, !P6 ;  /* 0x000000ff7400720c */ /* 0x000fda0007705270 */
[----:B------:R-:W-:Y:S02]  /*64e0*/  @P0 IADD3 R93, R120, RZ, RZ ;  /* 0x000000ff785d0210 */ /* 0x000fe40007ffe0ff */
[----:B------:R-:W-:-:S03]  /*64f0*/  ISETP.NE.AND P0, PT, R92, RZ, PT ;  /* 0x000000ff5c00720c */ /* 0x000fc60003f05270 */
[----:B------:R-:W-:-:S10]  /*6500*/  @!P6 IMAD.MOV.U32 R120, RZ, RZ, R93 ;  /* 0x000000ffff78e224 */ /* 0x000fd400078e005d */
.L_x_1296:
[----:B------:R-:W-:Y:S05]  /*6510*/  BSYNC B1 ;  /* 0x0000000000017941 */ /* 0x000fea0003800000 */
.L_x_1295:
        /* <DEDUP_REMOVED lines=40> */
[----:B------:R-:W-:Y:S01]  /*67a0*/  IMAD.MOV.U32 R165, RZ, RZ, RZ ;  /* 0x000000ffffa57224 */ /* 0x000fe200078e00ff */
[----:B------:R-:W-:Y:S02]  /*67b0*/  LOP3.LUT R170, R93, R94, R50, 0x96, !PT ;  /* 0x0000005e5daa7212 */ /* 0x000fe400078e9632 */
[----:B------:R-:W-:-:S07]  /*67c0*/  MOV R176, R92 ;  /* 0x0000005c00b07202 */ /* 0x000fce0000000f00 */
.L_x_1294:
[----:B------:R-:W-:Y:S05]  /*67d0*/  BSYNC B0 ;  /* 0x0000000000007941 */ /* 0x000fea0003800000 */
.L_x_1293:
        /* <DEDUP_REMOVED lines=12> */
.L_x_1289:
[----:B------:R-:W-:Y:S01]  /*68a0*/  P2R R96, PR, RZ, 0x4 ;  /* 0x00000004ff607803 */ /* 0x000fe20000000000 */
[----:B------:R-:W0:Y:S01]  /*68b0*/  LDC.64 R100, c[0x0][0x238] ;  /* 0x00008e00ff647b82 */ /* 0x000e220000000a00 */
[----:B------:R-:W-:Y:S01]  /*68c0*/  ISETP.NE.AND P2, PT, R104, RZ, PT ;  /* 0x000000ff6800720c */ /* 0x000fe20003f45270 */
[----:B------:R-:W-:Y:S01]  /*68d0*/  VIADD R115, R169, 0x80 ;  /* 0x00000080a9737836 */ /* 0x000fe20000000000 */
[----:B------:R-:W-:Y:S02]  /*68e0*/  SEL R93, RZ, 0x10000, P4 ;  /* 0x00010000ff5d7807 */ /* 0x000fe40002000000 */
[----:B------:R-:W-:Y:S02]  /*68f0*/  SEL R92, RZ, 0x1, P2 ;  /* 0x00000001ff5c7807 */ /* 0x000fe40001000000 */
[----:B------:R-:W-:Y:S01]  /*6900*/  ISETP.NE.AND P2, PT, R96, RZ, PT ;  /* 0x000000ff6000720c */ /* 0x000fe20003f45270 */
[----:B------:R-:W1:Y:S01]  /*6910*/  @P1 LDC.64 R102, c[0x0][0x230] ;  /* 0x00008c00ff661b82 */ /* 0x000e620000000a00 */
[----:B------:R-:W-:-:S02]  /*6920*/  SEL R94, RZ, 0x100, P3 ;  /* 0x00000100ff5e7807 */ /* 0x000fc40001800000 */
[C---:B------:R-:W-:Y:S02]  /*6930*/  LOP3.LUT P4, RZ, R156.reuse, 0x10, RZ, 0xc0, !PT ;  /* 0x000000109cff7812 */ /* 0x040fe4000788c0ff */
[----:B------:R-:W-:Y:S02]  /*6940*/  ISETP.NE.AND P3, PT, R105, RZ, PT ;  /* 0x000000ff6900720c */ /* 0x000fe40003f65270 */
[----:B------:R-:W-:Y:S01]  /*6950*/  SEL R95, RZ, 0x1000000, P5 ;  /* 0x01000000ff5f7807 */ /* 0x000fe20002800000 */
[----:B------:R-:W2:Y:S01]  /*6960*/  LDC.64 R96, c[0x0][0x240] ;  /* 0x00009000ff607b82 */ /* 0x000ea20000000a00 */
[----:B------:R-:W-:Y:S02]  /*6970*/  SEL R106, RZ, 0x1, P3 ;  /* 0x00000001ff6a7807 */ /* 0x000fe40001800000 */
[----:B------:R-:W-:Y:S02]  /*6980*/  SEL R108, RZ, 0x1, P4 ;  /* 0x00000001ff6c7807 */ /* 0x000fe40002000000 */
[----:B------:R-:W-:Y:S01]  /*6990*/  LOP3.LUT P5, RZ, R156, 0x2, RZ, 0xc0, !PT ;  /* 0x000000029cff7812 */ /* 0x000fe200078ac0ff */
[----:B------:R-:W-:Y:S01]  /*69a0*/  IMAD.WIDE.U32 R106, R106, 0x10000, RZ ;  /* 0x000100006a6a7825 */ /* 0x000fe200078e00ff */
[----:B------:R-:W-:Y:S01]  /*69b0*/  LOP3.LUT R94, R94, R95, R93, 0xfe, !PT ;  /* 0x0000005f5e5e7212 */ /* 0x000fe200078efe5d */
[----:B------:R-:W3:Y:S01]  /*69c0*/  @P0 LDC.64 R104, c[0x0][0x228] ;  /* 0x00008a00ff680b82 */ /* 0x000ee20000000a00 */
[----:B------:R-:W-:Y:S01]  /*69d0*/  LOP3.LUT P6, RZ, R156, 0x20, RZ, 0xc0, !PT ;  /* 0x000000209cff7812 */ /* 0x000fe200078cc0ff */
[----:B------:R-:W-:Y:S01]  /*69e0*/  IMAD.WIDE.U32 R92, R92, 0x1000000, RZ ;  /* 0x010000005c5c7825 */ /* 0x000fe200078e00ff */
[----:B------:R-:W-:-:S02]  /*69f0*/  SEL R167, RZ, 0x1, P5 ;  /* 0x00000001ffa77807 */ /* 0x000fc40002800000 */
[----:B------:R-:W-:Y:S01]  /*6a00*/  SEL R111, RZ, 0x1, P6 ;  /* 0x00000001ff6f7807 */ /* 0x000fe20003000000 */
[----:B------:R-:W-:Y:S01]  /*6a10*/  IMAD.WIDE.U32 R108, R108, 0x100, RZ ;  /* 0x000001006c6c7825 */ /* 0x000fe200078e00ff */
[----:B------:R-:W-:Y:S02]  /*6a20*/  LOP3.LUT R167, R93, R94, R167, 0xfe, !PT ;  /* 0x0000005e5da77212 */ /* 0x000fe400078efea7 */
[----:B------:R-:W-:Y:S01]  /*6a30*/  F2FP.BF16.F32.PACK_AB R95, R183, R185 ;  /* 0x000000b9b75f723e */ /* 0x000fe200000010ff */
[----:B0-----:R-:W-:Y:S01]  /*6a40*/  IMAD.WIDE.U32 R112, R169, 0x10, R100 ;  /* 0x00000010a9707825 */ /* 0x001fe200078e0064 */
[----:B------:R-:W-:Y:S02]  /*6a50*/  LOP3.LUT R106, R108, R92, R106, 0xfe, !PT ;  /* 0x0000005c6c6a7212 */ /* 0x000fe400078efe6a */
[----:B------:R-:W-:Y:S01]  /*6a60*/  F2FP.BF16.F32.PACK_AB R94, R179, R181 ;  /* 0x000000b5b35e723e */ /* 0x000fe200000010ff */
[----:B-1----:R-:W-:Y:S01]  /*6a70*/  @P1 IMAD.WIDE.U32 R102, R115, 0x10, R102 ;  /* 0x0000001073661825 */ /* 0x002fe200078e0066 */
[----:B------:R-:W-:-:S02]  /*6a80*/  F2FP.BF16.F32.PACK_AB R93, R175, R177 ;  /* 0x000000b1af5d723e */ /* 0x000fc400000010ff */
[----:B------:R-:W-:Y:S02]  /*6a90*/  F2FP.BF16.F32.PACK_AB R92, R173, R171 ;  /* 0x000000abad5c723e */ /* 0x000fe400000010ff */
[----:B------:R-:W-:Y:S01]  /*6aa0*/  LOP3.LUT R108, R106, R111, RZ, 0xfc, !PT ;  /* 0x0000006f6a6c7212 */ /* 0x000fe200078efcff */
[----:B--2---:R-:W-:Y:S01]  /*6ab0*/  IMAD.WIDE.U32 R110, R169, 0x8, R96 ;  /* 0x00000008a96e7825 */ /* 0x004fe200078e0060 */
[----:B------:R-:W-:Y:S01]  /*6ac0*/  LOP3.LUT R109, R109, R167, R107, 0xfe, !PT ;  /* 0x000000a76d6d7212 */ /* 0x000fe200078efe6b */
[----:B------:R0:W-:Y:S02]  /*6ad0*/  STG.E.128 desc[UR4][R112.64], R92 ;  /* 0x0000005c70007986 */ /* 0x0001e4000c101d04 */
[C---:B------:R-:W-:Y:S02]  /*6ae0*/  IMAD.WIDE.U32 R106, R115.reuse, 0x10, R98 ;  /* 0x00000010736a7825 */ /* 0x040fe400078e0062 */
[----:B------:R0:W-:Y:S02]  /*6af0*/  STG.E.64 desc[UR4][R110.64], R108 ;  /* 0x0000006c6e007986 */ /* 0x0001e4000c101b04 */
[----:B---3--:R-:W-:Y:S01]  /*6b00*/  @P0 IMAD.WIDE.U32 R104, R115, 0x10, R104 ;  /* 0x0000001073680825 */ /* 0x008fe200078e0068 */
[----:B------:R-:W-:Y:S06]  /*6b10*/  @!P0 BRA `(.L_x_1297) ;  /* 0x0000000000508947 */ /* 0x000fec0003800000 */
[----:B0-----:R-:W-:Y:S01]  /*6b20*/  IMAD.U32 R95, R162, 0x10000, RZ ;  /* 0x00010000a25f7824 */ /* 0x001fe200078e00ff */
[----:B------:R-:W0:Y:S01]  /*6b30*/  LDC.64 R92, c[0x0][0x248] ;  /* 0x00009200ff5c7b82 */ /* 0x000e220000000a00 */
[----:B------:R-:W-:Y:S02]  /*6b40*/  LOP3.LUT R94, R163, 0xffff, RZ, 0xc0, !PT ;  /* 0x0000ffffa35e7812 */ /* 0x000fe400078ec0ff */
[----:B------:R-:W-:Y:S02]  /*6b50*/  LOP3.LUT R110, R159, 0xff, RZ, 0xc0, !PT ;  /* 0x000000ff9f6e7812 */ /* 0x000fe400078ec0ff */
[----:B------:R-:W-:Y:S02]  /*6b60*/  LOP3.LUT R109, R95, 0xff0000, RZ, 0xc0, !PT ;  /* 0x00ff00005f6d7812 */ /* 0x000fe400078ec0ff */
[----:B------:R-:W-:Y:S01]  /*6b70*/  PRMT R95, R161, 0x7104, RZ ;  /* 0x00007104a15f7816 */ /* 0x000fe200000000ff */
[----:B------:R-:W-:Y:S01]  /*6b80*/  IMAD.WIDE.U32 R110, R110, 0x1000000, RZ ;  /* 0x010000006e6e7825 */ /* 0x000fe200078e00ff */
[----:B------:R-:W-:-:S02]  /*6b90*/  PRMT R112, R109, 0x4210, R94 ;  /* 0x000042106d707816 */ /* 0x000fc4000000005e */
[----:B------:R-:W-:Y:S02]  /*6ba0*/  LOP3.LUT R108, R158, 0xff, RZ, 0xc0, !PT ;  /* 0x000000ff9e6c7812 */ /* 0x000fe400078ec0ff */
[----:B------:R-:W-:Y:S02]  /*6bb0*/  LOP3.LUT R94, R157, 0xff, RZ, 0xc0, !PT ;  /* 0x000000ff9d5e7812 */ /* 0x000fe400078ec0ff */
[----:B------:R-:W-:Y:S01]  /*6bc0*/  LOP3.LUT R113, R112, 0xff00, R95, 0xf8, !PT ;  /* 0x0000ff0070717812 */ /* 0x000fe200078ef85f */
[----:B------:R-:W-:-:S03]  /*6bd0*/  IMAD.WIDE.U32 R108, R108, 0x10000, RZ ;  /* 0x000100006c6c7825 */ /* 0x000fc600078e00ff */
[----:B------:R-:W-:Y:S01]  /*6be0*/  LOP3.LUT R113, R113, 0xff, R160, 0xf8, !PT ;  /* 0x000000ff71717812 */ /* 0x000fe200078ef8a0 */
[----:B------:R-:W-:-:S03]  /*6bf0*/  IMAD.WIDE.U32 R94, R94, 0x100, RZ ;  /* 0x000001005e5e7825 */ /* 0x000fc600078e00ff */
[----:B------:R-:W-:Y:S01]  /*6c00*/  LOP3.LUT R109, R109, R113, R111, 0xfe, !PT ;  /* 0x000000716d6d7212 */ /* 0x000fe200078efe6f */
[----:B0-----:R-:W-:Y:S01]  /*6c10*/  IMAD.WIDE.U32 R92, R169, 0x8, R92 ;  /* 0x00000008a95c7825 */ /* 0x001fe200078e005c */
[----:B------:R-:W-:Y:S02]  /*6c20*/  LOP3.LUT R94, R94, R110, R108, 0xfe, !PT ;  /* 0x0000006e5e5e7212 */ /* 0x000fe400078efe6c */
[----:B------:R-:W-:Y:S02]  /*6c30*/  LOP3.LUT R95, R109, R95, RZ, 0xfc, !PT ;  /* 0x0000005f6d5f7212 */ /* 0x000fe400078efcff */
[----:B------:R-:W-:-:S05]  /*6c40*/  LOP3.LUT R94, R94, 0xff, R155, 0xf8, !PT ;  /* 0x000000ff5e5e7812 */ /* 0x000fca00078ef89b */
[----:B------:R1:W-:Y:S02]  /*6c50*/  STG.E.64 desc[UR4][R92.64], R94 ;  /* 0x0000005e5c007986 */ /* 0x0003e4000c101b04 */
.L_x_1297:
[----:B------:R2:W5:Y:S04]  /*6c60*/  @P0 LDG.E.128 R84, desc[UR4][R104.64] ;  /* 0x0000000468540981 */ /* 0x000568000c1e1d00 */
[----:B------:R2:W5:Y:S04]  /*6c70*/  @P1 LDG.E.128 R88, desc[UR4][R102.64] ;  /* 0x0000000466581981 */ /* 0x000568000c1e1d00 */
[----:B01----:R2:W5:Y:S01]  /*6c80*/  LDG.E.128 R92, desc[UR4][R106.64] ;  /* 0x000000046a5c7981 */ /* 0x003562000c1e1d00 */
[C---:B------:R-:W-:Y:S01]  /*6c90*/  ISETP.NE.AND P3, PT, R165.reuse, 0x1, PT ;  /* 0x00000001a500780c */ /* 0x040fe20003f65270 */
[----:B------:R-:W-:Y:S01]  /*6ca0*/  BSSY B0, `(.L_x_1298) ;  /* 0x000000c000007945 */ /* 0x000fe20003800000 */
[----:B------:R-:W-:-:S11]  /*6cb0*/  IADD3 R108, R165, 0x1, RZ ;  /* 0x00000001a56c7810 */ /* 0x000fd60007ffe0ff */
[----:B--2---:R-:W-:Y:S05]  /*6cc0*/  @!P3 BRA `(.L_x_1299) ;  /* 0x000000000020b947 */ /* 0x004fea0003800000 */
        /* <DEDUP_REMOVED lines=8> */
.L_x_1299:
[----:B------:R-:W-:-:S07]  /*6d50*/  IMAD.MOV.U32 R110, RZ, RZ, R166 ;  /* 0x000000ffff6e7224 */ /* 0x000fce00078e00a6 */
.L_x_1300:
[----:B------:R-:W-:Y:S05]  /*6d60*/  BSYNC B0 ;  /* 0x0000000000007941 */ /* 0x000fea0003800000 */
.L_x_1298:
        /* <DEDUP_REMOVED lines=16> */
.L_x_1304:
[----:B------:R-:W-:Y:S05]  /*6e70*/  BSYNC B1 ;  /* 0x0000000000017941 */ /* 0x000fea0003800000 */
.L_x_1303:
        /* <DEDUP_REMOVED lines=41> */
[----:B------:R-:W-:Y:S02]  /*7110*/  LOP3.LUT R170, R103, R104, R50, 0x96, !PT ;  /* 0x0000006867aa7212 */ /* 0x000fe400078e9632 */
[----:B------:R-:W-:-:S07]  /*7120*/  MOV R176, R102 ;  /* 0x0000006600b07202 */ /* 0x000fce0000000f00 */
.L_x_1302:
[----:B------:R-:W-:Y:S05]  /*7130*/  BSYNC B0 ;  /* 0x0000000000007941 */ /* 0x000fea0003800000 */
.L_x_1301:
[----:B------:R-:W-:Y:S01]  /*7140*/  I2FP.F32.U32 R103, R110 ;  /* 0x0000006e00677245 */ /* 0x000fe20000201000 */
[----:B-----5:R-:W-:Y:S01]  /*7150*/  IMAD.U32 R105, R92, 0x10000, RZ ;  /* 0x000100005c697824 */ /* 0x020fe200078e00ff */
        /* <DEDUP_REMOVED lines=14> */
.L_x_1305:
        /* <DEDUP_REMOVED lines=12> */
.L_x_1308:
[----:B------:R-:W-:-:S07]  /*7300*/  IMAD.MOV.U32 R110, RZ, RZ, R166 ;  /* 0x000000ffff6e7224 */ /* 0x000fce00078e00a6 */
.L_x_1309:
[----:B------:R-:W-:Y:S05]  /*7310*/  BSYNC B0 ;  /* 0x0000000000007941 */ /* 0x000fea0003800000 */
.L_x_1307:
        /* <DEDUP_REMOVED lines=16> */
.L_x_1313:
[----:B------:R-:W-:Y:S05]  /*7420*/  BSYNC B1 ;  /* 0x0000000000017941 */ /* 0x000fea0003800000 */
.L_x_1312:
        /* <DEDUP_REMOVED lines=43> */
.L_x_1311:
[----:B------:R-:W-:Y:S05]  /*76e0*/  BSYNC B0 ;  /* 0x0000000000007941 */ /* 0x000fea0003800000 */
.L_x_1310:
        /* <DEDUP_REMOVED lines=10> */
.L_x_1306:
        /* <DEDUP_REMOVED lines=12> */
.L_x_1315:
[----:B------:R-:W-:-:S07]  /*7850*/  IMAD.MOV.U32 R110, RZ, RZ, R166 ;  /* 0x000000ffff6e7224 */ /* 0x000fce00078e00a6 */
.L_x_1316:
[----:B------:R-:W-:Y:S05]  /*7860*/  BSYNC B0 ;  /* 0x0000000000007941 */ /* 0x000fea0003800000 */
.L_x_1314:
        /* <DEDUP_REMOVED lines=16> */
.L_x_1320:
[----:B------:R-:W-:Y:S05]  /*7970*/  BSYNC B1 ;  /* 0x0000000000017941 */ /* 0x000fea0003800000 */
.L_x_1319:
        /* <DEDUP_REMOVED lines=43> */
.L_x_1318:
[----:B------:R-:W-:Y:S05]  /*7c30*/  BSYNC B0 ;  /* 0x0000000000007941 */ /* 0x000fea0003800000 */
.L_x_1317:
        /* <DEDUP_REMOVED lines=16> */
.L_x_1321:
        /* <DEDUP_REMOVED lines=12> */
.L_x_1324:
[----:B------:R-:W-:-:S07]  /*7e00*/  IMAD.MOV.U32 R110, RZ, RZ, R166 ;  /* 0x000000ffff6e7224 */ /* 0x000fce00078e00a6 */
.L_x_1325:
[----:B------:R-:W-:Y:S05]  /*7e10*/  BSYNC B0 ;  /* 0x0000000000007941 */ /* 0x000fea0003800000 */
.L_x_1323:
        /* <DEDUP_REMOVED lines=16> */
.L_x_1329:
[----:B------:R-:W-:Y:S05]  /*7f20*/  BSYNC B1 ;  /* 0x0000000000017941 */ /* 0x000fea0003800000 */
.L_x_1328:
        /* <DEDUP_REMOVED lines=9> */
[----:B------:R-:W-:-:S03]  /*7fc0*/  LOP3.LUT R105, R107, R105, R2, 0x96, !PT ;  /* 0x000000696b697212 */ /* 0x000fc600078e9602 */
[----:B------:R-:W-:Y:S01]  /*7fd0*/  IMAD.MOV.U32 R92, RZ, RZ, RZ ;  /* 0x000000ffff5c7224 */ /* 0x000fe200078e00ff */
        /* <DEDUP_REMOVED lines=31> */
[----:B------:R-:W-:-:S07]  /*81d0*/  LOP3.LUT R170, R103, R104, R50, 0x96, !PT ;  /* 0x0000006867aa7212 */ /* 0x000fce00078e9632 */
.L_x_1327:
[----:B------:R-:W-:Y:S05]  /*81e0*/  BSYNC B0 ;  /* 0x0000000000007941 */ /* 0x000fea0003800000 */
.L_x_1326:
        /* <DEDUP_REMOVED lines=12> */
.L_x_1322:
        /* <DEDUP_REMOVED lines=12> */
.L_x_1331:
[----:B------:R-:W-:-:S07]  /*8370*/  MOV R110, R166 ;  /* 0x000000a6006e7202 */ /* 0x000fce0000000f00 */
.L_x_1332:
[----:B------:R-:W-:Y:S05]  /*8380*/  BSYNC B0 ;  /* 0x0000000000007941 */ /* 0x000fea0003800000 */
.L_x_1330:
        /* <DEDUP_REMOVED lines=16> */
.L_x_1336:
[----:B------:R-:W-:Y:S05]  /*8490*/  BSYNC B1 ;  /* 0x0000000000017941 */ /* 0x000fea0003800000 */
.L_x_1335:
        /* <DEDUP_REMOVED lines=43> */
.L_x_1334:
[----:B------:R-:W-:Y:S05]  /*8750*/  BSYNC B0 ;  /* 0x0000000000007941 */ /* 0x000fea0003800000 */
.L_x_1333:
        /* <DEDUP_REMOVED lines=16> */
.L_x_1337:
        /* <DEDUP_REMOVED lines=12> */
.L_x_1340:
[----:B------:R-:W-:-:S07]  /*8920*/  MOV R109, R166 ;  /* 0x000000a6006d7202 */ /* 0x000fce0000000f00 */
.L_x_1341:
[----:B------:R-:W-:Y:S05]  /*8930*/  BSYNC B0 ;  /* 0x0000000000007941 */ /* 0x000fea0003800000 */
.L_x_1339:
        /* <DEDUP_REMOVED lines=16> */
.L_x_1345:
[----:B------:R-:W-:Y:S05]  /*8a40*/  BSYNC B1 ;  /* 0x0000000000017941 */ /* 0x000fea0003800000 */
.L_x_1344:
        /* <DEDUP_REMOVED lines=43> */
.L_x_1343:
[----:B------:R-:W-:Y:S05]  /*8d00*/  BSYNC B0 ;  /* 0x0000000000007941 */ /* 0x000fea0003800000 */
.L_x_1342:
        /* <DEDUP_REMOVED lines=10> */
.L_x_1338:
        /* <DEDUP_REMOVED lines=12> */
.L_x_1347:
[----:B------:R-:W-:-:S07]  /*8e70*/  IMAD.MOV.U32 R109, RZ, RZ, R166 ;  /* 0x000000ffff6d7224 */ /* 0x000fce00078e00a6 */
.L_x_1348:
[----:B------:R-:W-:Y:S05]  /*8e80*/  BSYNC B0 ;  /* 0x0000000000007941 */ /* 0x000fea0003800000 */
.L_x_1346:
        /* <DEDUP_REMOVED lines=16> */
.L_x_1352:
[----:B------:R-:W-:Y:S05]  /*8f90*/  BSYNC B1 ;  /* 0x0000000000017941 */ /* 0x000fea0003800000 */
.L_x_1351:
        /* <DEDUP_REMOVED lines=43> */
.L_x_1350:
[----:B------:R-:W-:Y:S05]  /*9250*/  BSYNC B0 ;  /* 0x0000000000007941 */ /* 0x000fea0003800000 */
.L_x_1349:
        /* <DEDUP_REMOVED lines=16> */
.L_x_1353:
        /* <DEDUP_REMOVED lines=12> */
.L_x_1356:
[----:B------:R-:W-:-:S07]  /*9420*/  IMAD.MOV.U32 R108, RZ, RZ, R166 ;  /* 0x000000ffff6c7224 */ /* 0x000fce00078e00a6 */
.L_x_1357:
[----:B------:R-:W-:Y:S05]  /*9430*/  BSYNC B0 ;  /* 0x0000000000007941 */ /* 0x000fea0003800000 */
.L_x_1355:
        /* <DEDUP_REMOVED lines=16> */
.L_x_1361:
[----:B------:R-:W-:Y:S05]  /*9540*/  BSYNC B1 ;  /* 0x0000000000017941 */ /* 0x000fea0003800000 */
.L_x_1360:
        /* <DEDUP_REMOVED lines=43> */
.L_x_1359:
[----:B------:R-:W-:Y:S05]  /*9800*/  BSYNC B0 ;  /* 0x0000000000007941 */ /* 0x000fea0003800000 */
.L_x_1358:
        /* <DEDUP_REMOVED lines=12> */
.L_x_1354:
        /* <DEDUP_REMOVED lines=12> */
.L_x_1363:
[----:B------:R-:W-:-:S07]  /*9990*/  IMAD.MOV.U32 R108, RZ, RZ, R166 ;  /* 0x000000ffff6c7224 */ /* 0x000fce00078e00a6 */
.L_x_1364:
[----:B------:R-:W-:Y:S05]  /*99a0*/  BSYNC B0 ;  /* 0x0000000000007941 */ /* 0x000fea0003800000 */
.L_x_1362:
        /* <DEDUP_REMOVED lines=16> */
.L_x_1368:
[----:B------:R-:W-:Y:S05]  /*9ab0*/  BSYNC B1 ;  /* 0x0000000000017941 */ /* 0x000fea0003800000 */
.L_x_1367:
        /* <DEDUP_REMOVED lines=43> */
.L_x_1366:
[----:B------:R-:W-:Y:S05]  /*9d70*/  BSYNC B0 ;  /* 0x0000000000007941 */ /* 0x000fea0003800000 */
.L_x_1365:
        /* <DEDUP_REMOVED lines=16> */
.L_x_1369:
        /* <DEDUP_REMOVED lines=12> */
.L_x_1372:
[----:B------:R-:W-:-:S07]  /*9f40*/  IMAD.MOV.U32 R108, RZ, RZ, R166 ;  /* 0x000000ffff6c7224 */ /* 0x000fce00078e00a6 */
.L_x_1373:
[----:B------:R-:W-:Y:S05]  /*9f50*/  BSYNC B0 ;  /* 0x0000000000007941 */ /* 0x000fea0003800000 */
.L_x_1371:
        /* <DEDUP_REMOVED lines=16> */
.L_x_1377:
[----:B------:R-:W-:Y:S05]  /*a060*/  BSYNC B1 ;  /* 0x0000000000017941 */ /* 0x000fea0003800000 */
.L_x_1376:
        /* <DEDUP_REMOVED lines=43> */
.L_x_1375:
[----:B------:R-:W-:Y:S05]  /*a320*/  BSYNC B0 ;  /* 0x0000000000007941 */ /* 0x000fea0003800000 */
.L_x_1374:
        /* <DEDUP_REMOVED lines=10> */
.L_x_1370:
        /* <DEDUP_REMOVED lines=12> */
.L_x_1379:
[----:B------:R-:W-:-:S07]  /*a490*/  MOV R108, R166 ;  /* 0x000000a6006c7202 */ /* 0x000fce0000000f00 */
.L_x_1380:
[----:B------:R-:W-:Y:S05]  /*a4a0*/  BSYNC B0 ;  /* 0x0000000000007941 */ /* 0x000fea0003800000 */
.L_x_1378:
        /* <DEDUP_REMOVED lines=16> */
.L_x_1384:
[----:B------:R-:W-:Y:S05]  /*a5b0*/  BSYNC B1 ;  /* 0x0000000000017941 */ /* 0x000fea0003800000 */
.L_x_1383:
        /* <DEDUP_REMOVED lines=43> */
.L_x_1382:
[----:B------:R-:W-:Y:S05]  /*a870*/  BSYNC B0 ;  /* 0x0000000000007941 */ /* 0x000fea0003800000 */
.L_x_1381:
        /* <DEDUP_REMOVED lines=14> */
.L_x_1385:
        /* <DEDUP_REMOVED lines=12> */
.L_x_1388:
[----:B------:R-:W-:-:S07]  /*aa20*/  MOV R94, R166 ;  /* 0x000000a6005e7202 */ /* 0x000fce0000000f00 */
.L_x_1389:
[----:B------:R-:W-:Y:S05]  /*aa30*/  BSYNC B0 ;  /* 0x0000000000007941 */ /* 0x000fea0003800000 */
.L_x_1387:
        /* <DEDUP_REMOVED lines=16> */
.L_x_1393:
[----:B------:R-:W-:Y:S05]  /*ab40*/  BSYNC B1 ;  /* 0x0000000000017941 */ /* 0x000fea0003800000 */
.L_x_1392:
        /* <DEDUP_REMOVED lines=43> */
.L_x_1391:
[----:B------:R-:W-:Y:S05]  /*ae00*/  BSYNC B0 ;  /* 0x0000000000007941 */ /* 0x000fea0003800000 */
.L_x_1390:
        /* <DEDUP_REMOVED lines=12> */
.L_x_1386:
        /* <DEDUP_REMOVED lines=12> */
.L_x_1395:
[----:B------:R-:W-:-:S07]  /*af90*/  IMAD.MOV.U32 R94, RZ, RZ, R166 ;  /* 0x000000ffff5e7224 */ /* 0x000fce00078e00a6 */
.L_x_1396:
[----:B------:R-:W-:Y:S05]  /*afa0*/  BSYNC B0 ;  /* 0x0000000000007941 */ /* 0x000fea0003800000 */
.L_x_1394:
        /* <DEDUP_REMOVED lines=16> */
.L_x_1400:
[----:B------:R-:W-:Y:S05]  /*b0b0*/  BSYNC B1 ;  /* 0x0000000000017941 */ /* 0x000fea0003800000 */
.L_x_1399:
        /* <DEDUP_REMOVED lines=43> */
.L_x_1398:
[----:B------:R-:W-:Y:S05]  /*b370*/  BSYNC B0 ;  /* 0x0000000000007941 */ /* 0x000fea0003800000 */
.L_x_1397:
        /* <DEDUP_REMOVED lines=14> */
.L_x_1401:
        /* <DEDUP_REMOVED lines=12> */
.L_x_1404:
[----:B------:R-:W-:-:S07]  /*b520*/  IMAD.MOV.U32 R107, RZ, RZ, R166 ;  /* 0x000000ffff6b7224 */ /* 0x000fce00078e00a6 */
.L_x_1405:
[----:B------:R-:W-:Y:S05]  /*b530*/  BSYNC B0 ;  /* 0x0000000000007941 */ /* 0x000fea0003800000 */
.L_x_1403:
        /* <DEDUP_REMOVED lines=16> */
.L_x_1409:
[----:B------:R-:W-:Y:S05]  /*b640*/  BSYNC B1 ;  /* 0x0000000000017941 */ /* 0x000fea0003800000 */
.L_x_1408:
        /* <DEDUP_REMOVED lines=43> */
.L_x_1407:
[----:B------:R-:W-:Y:S05]  /*b900*/  BSYNC B0 ;  /* 0x0000000000007941 */ /* 0x000fea0003800000 */
.L_x_1406:
        /* <DEDUP_REMOVED lines=10> */
.L_x_1402:
        /* <DEDUP_REMOVED lines=12> */
.L_x_1411:
[----:B------:R-:W-:-:S07]  /*ba70*/  IMAD.MOV.U32 R107, RZ, RZ, R166 ;  /* 0x000000ffff6b7224 */ /* 0x000fce00078e00a6 */
.L_x_1412:
[----:B------:R-:W-:Y:S05]  /*ba80*/  BSYNC B0 ;  /* 0x0000000000007941 */ /* 0x000fea0003800000 */
.L_x_1410:
        /* <DEDUP_REMOVED lines=16> */
.L_x_1416:
[----:B------:R-:W-:Y:S05]  /*bb90*/  BSYNC B1 ;  /* 0x0000000000017941 */ /* 0x000fea0003800000 */
.L_x_1415:
        /* <DEDUP_REMOVED lines=43> */
.L_x_1414:
[----:B------:R-:W-:Y:S05]  /*be50*/  BSYNC B0 ;  /* 0x0000000000007941 */ /* 0x000fea0003800000 */
.L_x_1413:
        /* <DEDUP_REMOVED lines=14> */
.L_x_1417:
        /* <DEDUP_REMOVED lines=12> */
.L_x_1420:
[----:B------:R-:W-:-:S07]  /*c000*/  IMAD.MOV.U32 R106, RZ, RZ, R166 ;  /* 0x000000ffff6a7224 */ /* 0x000fce00078e00a6 */
.L_x_1421:
[----:B------:R-:W-:Y:S05]  /*c010*/  BSYNC B0 ;  /* 0x0000000000007941 */ /* 0x000fea0003800000 */
.L_x_1419:
        /* <DEDUP_REMOVED lines=8> */
[----:B------:R-:W-:Y:S01]  /*c0a0*/  VIADD R118, R118, 0x1 ;  /* 0x0000000176767836 */ /* 0x000fe20000000000 */
[----:B------:R-:W-:-:S04]  /*c0b0*/  P2R R92, PR, RZ, 0x1 ;  /* 0x00000001ff5c7803 */ /* 0x000fc80000000000 */
[----:B------:R-:W-:-:S13]  /*c0c0*/  ISETP.NE.AND P6, PT, R118, RZ, PT ;  /* 0x000000ff7600720c */ /* 0x000fda0003fc5270 */
[----:B------:R-:W-:Y:S01]  /*c0d0*/  @!P6 VIADD R116, R116, 0x1 ;  /* 0x000000017474e836 */ /* 0x000fe20000000000 */
[----:B------:R-:W-:Y:S01]  /*c0e0*/  @!P6 IADD3 R93, R120, 0x1, RZ ;  /* 0x00000001785de810 */ /* 0x000fe20007ffe0ff */
[----:B------:R-:W-:-:S03]  /*c0f0*/  @!P6 IMAD.MOV.U32 R118, RZ, RZ, RZ ;  /* 0x000000ffff76e224 */ /* 0x000fc600078e00ff */
[----:B------:R-:W-:-:S13]  /*c100*/  ISETP.NE.AND P0, PT, R116, RZ, !P6 ;  /* 0x000000ff7400720c */ /* 0x000fda0007705270 */
[----:B------:R-:W-:Y:S01]  /*c110*/  @P0 IMAD.MOV R93, RZ, RZ, R120 ;  /* 0x000000ffff5d0224 */ /* 0x000fe200078e0278 */
[----:B------:R-:W-:-:S04]  /*c120*/  ISETP.NE.AND P0, PT, R92, RZ, PT ;  /* 0x000000ff5c00720c */ /* 0x000fc80003f05270 */
[----:B------:R-:W-:-:S09]  /*c130*/  @!P6 MOV R120, R93 ;  /* 0x0000005d0078e202 */ /* 0x000fd20000000f00 */
.L_x_1425:
[----:B------:R-:W-:Y:S05]  /*c140*/  BSYNC B1 ;  /* 0x0000000000017941 */ /* 0x000fea0003800000 */
.L_x_1424:
        /* <DEDUP_REMOVED lines=43> */
.L_x_1423:
[----:B------:R-:W-:Y:S05]  /*c400*/  BSYNC B0 ;  /* 0x0000000000007941 */ /* 0x000fea0003800000 */
.L_x_1422:
        /* <DEDUP_REMOVED lines=12> */
.L_x_1418:
[----:B------:R-:W-:Y:S01]  /*c4d0*/  SEL R165, RZ, 0x100, P3 ;  /* 0x00000100ffa57807 */ /* 0x000fe20001800000 */
[----:B------:R-:W-:Y:S01]  /*c4e0*/  IMAD.WIDE.U32 R112, R115, 0x10, R100 ;  /* 0x0000001073707825 */ /* 0x000fe200078e0064 */
[----:B------:R-:W-:Y:S01]  /*c4f0*/  SEL R93, RZ, 0x1000000, P5 ;  /* 0x01000000ff5d7807 */ /* 0x000fe20002800000 */
[----:B------:R-:W0:Y:S01]  /*c500*/  @P0 LDC.64 R108, c[0x0][0x228] ;  /* 0x00008a00ff6c0b82 */ /* 0x000e220000000a00 */
[----:B------:R-:W-:Y:S02]  /*c510*/  SEL R92, RZ, 0x10000, P4 ;  /* 0x00010000ff5c7807 */ /* 0x000fe40002000000 */
[C---:B------:R-:W-:Y:S02]  /*c520*/  LOP3.LUT P3, RZ, R156.reuse, 0x4, RZ, 0xc0, !PT ;  /* 0x000000049cff7812 */ /* 0x040fe4000786c0ff */
[C---:B------:R-:W-:Y:S02]  /*c530*/  LOP3.LUT P5, RZ, R156.reuse, 0x10, RZ, 0xc0, !PT ;  /* 0x000000109cff7812 */ /* 0x040fe400078ac0ff */
[----:B------:R-:W-:Y:S01]  /*c540*/  LOP3.LUT P4, RZ, R156, 0x8, RZ, 0xc0, !PT ;  /* 0x000000089cff7812 */ /* 0x000fe2000788c0ff */
[----:B------:R-:W1:Y:S01]  /*c550*/  @P1 LDC.64 R106, c[0x0][0x230] ;  /* 0x00008c00ff6a1b82 */ /* 0x000e620000000a00 */
[----:B------:R-:W-:-:S02]  /*c560*/  SEL R110, RZ, 0x1, P3 ;  /* 0x00000001ff6e7807 */ /* 0x000fc40001800000 */
[----:B------:R-:W-:Y:S02]  /*c570*/  P2R R94, PR, RZ, 0x4 ;  /* 0x00000004ff5e7803 */ /* 0x000fe40000000000 */
[----:B------:R-:W-:Y:S01]  /*c580*/  SEL R104, RZ, 0x1, P4 ;  /* 0x00000001ff687807 */ /* 0x000fe20002000000 */
[----:B------:R-:W-:Y:S01]  /*c590*/  IMAD.WIDE.U32 R110, R110, 0x1000000, RZ ;  /* 0x010000006e6e7825 */ /* 0x000fe200078e00ff */
[----:B------:R-:W-:Y:S02]  /*c5a0*/  SEL R102, RZ, 0x1, P5 ;  /* 0x00000001ff667807 */ /* 0x000fe40002800000 */
[----:B------:R-:W-:Y:S01]  /*c5b0*/  LOP3.LUT P2, RZ, R156, 0x2, RZ, 0xc0, !PT ;  /* 0x000000029cff7812 */ /* 0x000fe2000784c0ff */
[----:B------:R-:W-:Y:S01]  /*c5c0*/  IMAD.WIDE.U32 R104, R104, 0x10000, RZ ;  /* 0x0001000068687825 */ /* 0x000fe200078e00ff */
[----:B------:R-:W-:Y:S02]  /*c5d0*/  LOP3.LUT R165, R165, R93, R92, 0xfe, !PT ;  /* 0x0000005da5a57212 */ /* 0x000fe400078efe5c */
[----:B------:R-:W-:Y:S01]  /*c5e0*/  SEL R203, RZ, 0x1, P2 ;  /* 0x00000001ffcb7807 */ /* 0x000fe20001000000 */
[----:B------:R-:W-:Y:S01]  /*c5f0*/  IMAD.WIDE.U32 R102, R102, 0x100, RZ ;  /* 0x0000010066667825 */ /* 0x000fe200078e00ff */
[----:B------:R-:W-:-:S02]  /*c600*/  LOP3.LUT P6, RZ, R156, 0x20, RZ, 0xc0, !PT ;  /* 0x000000209cff7812 */ /* 0x000fc400078cc0ff */
[----:B------:R-:W-:Y:S01]  /*c610*/  LOP3.LUT R203, R111, R165, R203, 0xfe, !PT ;  /* 0x000000a56fcb7212 */ /* 0x000fe200078efecb */
[----:B------:R-:W-:Y:S01]  /*c620*/  VIADD R165, R169, 0x100 ;  /* 0x00000100a9a57836 */ /* 0x000fe20000000000 */
[----:B------:R-:W-:Y:S02]  /*c630*/  LOP3.LUT R110, R102, R110, R104, 0xfe, !PT ;  /* 0x0000006e666e7212 */ /* 0x000fe400078efe68 */
[----:B------:R-:W-:Y:S01]  /*c640*/  SEL R111, RZ, 0x1, P6 ;  /* 0x00000001ff6f7807 */ /* 0x000fe20003000000 */
[----:B0-----:R-:W-:Y:S01]  /*c650*/  @P0 IMAD.WIDE.U32 R108, R165, 0x10, R108 ;  /* 0x00000010a56c0825 */ /* 0x001fe200078e006c */
[----:B------:R-:W-:Y:S02]  /*c660*/  ISETP.NE.AND P2, PT, R94, RZ, PT ;  /* 0x000000ff5e00720c */ /* 0x000fe40003f45270 */
[----:B------:R-:W-:Y:S01]  /*c670*/  F2FP.BF16.F32.PACK_AB R95, R199, R201 ;  /* 0x000000c9c75f723e */ /* 0x000fe200000010ff */
[----:B-1----:R-:W-:Y:S01]  /*c680*/  @P1 IMAD.WIDE.U32 R106, R165, 0x10, R106 ;  /* 0x00000010a56a1825 */ /* 0x002fe200078e006a */
[----:B------:R-:W-:-:S02]  /*c690*/  F2FP.BF16.F32.PACK_AB R94, R195, R197 ;  /* 0x000000c5c35e723e */ /* 0x000fc400000010ff */
[----:B------:R-:W-:Y:S02]  /*c6a0*/  F2FP.BF16.F32.PACK_AB R93, R191, R193 ;  /* 0x000000c1bf5d723e */ /* 0x000fe400000010ff */
[----:B------:R-:W-:Y:S02]  /*c6b0*/  F2FP.BF16.F32.PACK_AB R92, R187, R189 ;  /* 0x000000bdbb5c723e */ /* 0x000fe400000010ff */
[----:B------:R-:W-:Y:S01]  /*c6c0*/  LOP3.LUT R103, R103, R203, R105, 0xfe, !PT ;  /* 0x000000cb67677212 */ /* 0x000fe200078efe69 */
[----:B------:R-:W-:Y:S01]  /*c6d0*/  IMAD.WIDE.U32 R104, R115, 0x8, R96 ;  /* 0x0000000873687825 */ /* 0x000fe200078e0060 */
[----:B------:R-:W-:Y:S01]  /*c6e0*/  LOP3.LUT R102, R110, R111, RZ, 0xfc, !PT ;  /* 0x0000006f6e667212 */ /* 0x000fe200078efcff */
[----:B------:R0:W-:Y:S02]  /*c6f0*/  STG.E.128 desc[UR4][R112.64], R92 ;  /* 0x0000005c70007986 */ /* 0x0001e4000c101d04 */
[----:B------:R-:W-:Y:S02]  /*c700*/  IMAD.WIDE.U32 R110, R165, 0x10, R98 ;  /* 0x00000010a56e7825 */ /* 0x000fe400078e0062 */
[----:B------:R0:W-:Y:S01]  /*c710*/  STG.E.64 desc[UR4][R104.64], R102 ;  /* 0x0000006668007986 */ /* 0x0001e2000c101b04 */
[----:B------:R-:W-:Y:S05]  /*c720*/  @!P0 BRA `(.L_x_1426) ;  /* 0x0000000000508947 */ /* 0x000fea0003800000 */
[----:B0-----:R-:W-:Y:S01]  /*c730*/  SHF.L.U32 R95, R162, 0x10, RZ ;  /* 0x00000010a25f7819 */ /* 0x001fe200000006ff */
[----:B------:R-:W0:Y:S01]  /*c740*/  LDC.64 R92, c[0x0][0x248] ;  /* 0x00009200ff5c7b82 */ /* 0x000e220000000a00 */
        /* <DEDUP_REMOVED lines=10> */
[----:B------:R-:W-:-:S03]  /*c7f0*/  LOP3.LUT R113, R113, 0xff, R160, 0xf8, !PT ;  /* 0x000000ff71717812 */ /* 0x000fc600078ef8a0 */
[----:B------:R-:W-:Y:S01]  /*c800*/  IMAD.WIDE.U32 R94, R95, 0x100, RZ ;  /* 0x000001005f5e7825 */ /* 0x000fe200078e00ff */
[----:B------:R-:W-:-:S03]  /*c810*/  LOP3.LUT R113, R103, R113, R105, 0xfe, !PT ;  /* 0x0000007167717212 */ /* 0x000fc600078efe69 */
[----:B0-----:R-:W-:Y:S01]  /*c820*/  IMAD.WIDE.U32 R92, R115, 0x8, R92 ;  /* 0x00000008735c7825 */ /* 0x001fe200078e005c */
[----:B------:R-:W-:Y:S02]  /*c830*/  LOP3.LUT R94, R94, R104, R102, 0xfe, !PT ;  /* 0x000000685e5e7212 */ /* 0x000fe400078efe66 */
[----:B------:R-:W-:Y:S02]  /*c840*/  LOP3.LUT R95, R113, R95, RZ, 0xfc, !PT ;  /* 0x0000005f715f7212 */ /* 0x000fe400078efcff */
[----:B------:R-:W-:-:S05]  /*c850*/  LOP3.LUT R94, R94, 0xff, R155, 0xf8, !PT ;  /* 0x000000ff5e5e7812 */ /* 0x000fca00078ef89b */
[----:B------:R1:W-:Y:S02]  /*c860*/  STG.E.64 desc[UR4][R92.64], R94 ;  /* 0x0000005e5c007986 */ /* 0x0003e4000c101b04 */
.L_x_1426:
[----:B------:R2:W5:Y:S04]  /*c870*/  @P0 LDG.E.128 R84, desc[UR4][R108.64] ;  /* 0x000000046c540981 */ /* 0x000568000c1e1d00 */
[----:B------:R2:W5:Y:S04]  /*c880*/  @P1 LDG.E.128 R88, desc[UR4][R106.64] ;  /* 0x000000046a581981 */ /* 0x000568000c1e1d00 */
[----:B01----:R2:W5:Y:S01]  /*c890*/  LDG.E.128 R92, desc[UR4][R110.64] ;  /* 0x000000046e5c7981 */ /* 0x003562000c1e1d00 */
[C---:B------:R-:W-:Y:S01]  /*c8a0*/  ISETP.NE.AND P3, PT, R167.reuse, 0x1, PT ;  /* 0x00000001a700780c */ /* 0x040fe20003f65270 */
[----:B------:R-:W-:Y:S01]  /*c8b0*/  BSSY B0, `(.L_x_1427) ;  /* 0x000000c000007945 */ /* 0x000fe20003800000 */
[----:B------:R-:W-:-:S11]  /*c8c0*/  VIADD R102, R167, 0x1 ;  /* 0x00000001a7667836 */ /* 0x000fd60000000000 */
[----:B--2---:R-:W-:Y:S05]  /*c8d0*/  @!P3 BRA `(.L_x_1428) ;  /* 0x000000000020b947 */ /* 0x004fea0003800000 */
        /* <DEDUP_REMOVED lines=8> */
.L_x_1428:
[----:B------:R-:W-:-:S07]  /*c960*/  IMAD.MOV.U32 R110, RZ, RZ, R166 ;  /* 0x000000ffff6e7224 */ /* 0x000fce00078e00a6 */
.L_x_1429:
[----:B------:R-:W-:Y:S05]  /*c970*/  BSYNC B0 ;  /* 0x0000000000007941 */ /* 0x000fea0003800000 */
.L_x_1427:
        /* <DEDUP_REMOVED lines=16> */
.L_x_1433:
[----:B------:R-:W-:Y:S05]  /*ca80*/  BSYNC B1 ;  /* 0x0000000000017941 */ /* 0x000fea0003800000 */
.L_x_1432:
        /* <DEDUP_REMOVED lines=43> */
.L_x_1431:
[----:B------:R-:W-:Y:S05]  /*cd40*/  BSYNC B0 ;  /* 0x0000000000007941 */ /* 0x000fea0003800000 */
.L_x_1430:
[----:B------:R-:W-:Y:S02]  /*cd50*/  I2FP.F32.U32 R103, R110 ;  /* 0x0000006e00677245 */ /* 0x000fe40000201000 */
[----:B-----5:R-:W-:Y:S02]  /*cd60*/  SHF.L.U32 R105, R92, 0x10, RZ ;  /* 0x000000105c697819 */ /* 0x020fe400000006ff */
        /* <DEDUP_REMOVED lines=14> */
.L_x_1434:
        /* <DEDUP_REMOVED lines=12> */
.L_x_1437:
[----:B------:R-:W-:-:S07]  /*cf10*/  IMAD.MOV.U32 R110, RZ, RZ, R166 ;  /* 0x000000ffff6e7224 */ /* 0x000fce00078e00a6 */
.L_x_1438:
[----:B------:R-:W-:Y:S05]  /*cf20*/  BSYNC B0 ;  /* 0x0000000000007941 */ /* 0x000fea0003800000 */
.L_x_1436:
        /* <DEDUP_REMOVED lines=16> */
.L_x_1442:
[----:B------:R-:W-:Y:S05]  /*d030*/  BSYNC B1 ;  /* 0x0000000000017941 */ /* 0x000fea0003800000 */
.L_x_1441:
        /* <DEDUP_REMOVED lines=43> */
.L_x_1440:
[----:B------:R-:W-:Y:S05]  /*d2f0*/  BSYNC B0 ;  /* 0x0000000000007941 */ /* 0x000fea0003800000 */
.L_x_1439:
        /* <DEDUP_REMOVED lines=10> */
.L_x_1435:
        /* <DEDUP_REMOVED lines=12> */
.L_x_1444:
[----:B------:R-:W-:-:S07]  /*d460*/  MOV R110, R166 ;  /* 0x000000a6006e7202 */ /* 0x000fce0000000f00 */
.L_x_1445:
[----:B------:R-:W-:Y:S05]  /*d470*/  BSYNC B0 ;  /* 0x0000000000007941 */ /* 0x000fea0003800000 */
.L_x_1443:
        /* <DEDUP_REMOVED lines=16> */
.L_x_1449:
[----:B------:R-:W-:Y:S05]  /*d580*/  BSYNC B1 ;  /* 0x0000000000017941 */ /* 0x000fea0003800000 */
.L_x_1448:
        /* <DEDUP_REMOVED lines=43> */
.L_x_1447:
[----:B------:R-:W-:Y:S05]  /*d840*/  BSYNC B0 ;  /* 0x0000000000007941 */ /* 0x000fea0003800000 */
.L_x_1446:
        /* <DEDUP_REMOVED lines=16> */
.L_x_1450:
        /* <DEDUP_REMOVED lines=12> */
.L_x_1453:
[----:B------:R-:W-:-:S07]  /*da10*/  MOV R110, R166 ;  /* 0x000000a6006e7202 */ /* 0x000fce0000000f00 */
.L_x_1454:
[----:B------:R-:W-:Y:S05]  /*da20*/  BSYNC B0 ;  /* 0x0000000000007941 */ /* 0x000fea0003800000 */
.L_x_1452:
        /* <DEDUP_REMOVED lines=16> */
.L_x_1458:
[----:B------:R-:W-:Y:S05]  /*db30*/  BSYNC B1 ;  /* 0x0000000000017941 */ /* 0x000fea0003800000 */
.L_x_1457:
        /* <DEDUP_REMOVED lines=9> */
[----:B------:R-:W-:Y:S01]  /*dbd0*/  LOP3.LUT R105, R109, R105, R2, 0x96, !PT ;  /* 0x000000696d697212 */ /* 0x000fe200078e9602 */
[----:B------:R-:W-:-:S03]  /*dbe0*/  HFMA2.MMA R92, -RZ, RZ, 0, 0 ;  /* 0x00000000ff5c7435 */ /* 0x000fc600000001ff */
        /* <DEDUP_REMOVED lines=32> */
.L_x_1456:
[----:B------:R-:W-:Y:S05]  /*ddf0*/  BSYNC B0 ;  /* 0x0000000000007941 */ /* 0x000fea0003800000 */
.L_x_1455:
        /* <DEDUP_REMOVED lines=12> */
.L_x_1451:
        /* <DEDUP_REMOVED lines=12> */
.L_x_1460:
[----:B------:R-:W-:-:S07]  /*df80*/  IMAD.MOV.U32 R110, RZ, RZ, R166 ;  /* 0x000000ffff6e7224 */ /* 0x000fce00078e00a6 */
.L_x_1461:
[----:B------:R-:W-:Y:S05]  /*df90*/  BSYNC B0 ;  /* 0x0000000000007941 */ /* 0x000fea0003800000 */
.L_x_1459:
        /* <DEDUP_REMOVED lines=16> */
.L_x_1465:
[----:B------:R-:W-:Y:S05]  /*e0a0*/  BSYNC B1 ;  /* 0x0000000000017941 */ /* 0x000fea0003800000 */
.L_x_1464:
        /* <DEDUP_REMOVED lines=43> */
.L_x_1463:
[----:B------:R-:W-:Y:S05]  /*e360*/  BSYNC B0 ;  /* 0x0000000000007941 */ /* 0x000fea0003800000 */
.L_x_1462:
        /* <DEDUP_REMOVED lines=16> */
.L_x_1466:
        /* <DEDUP_REMOVED lines=12> */
.L_x_1469:
[----:B------:R-:W-:-:S07]  /*e530*/  IMAD.MOV.U32 R109, RZ, RZ, R166 ;  /* 0x000000ffff6d7224 */ /* 0x000fce00078e00a6 */
.L_x_1470:
[----:B------:R-:W-:Y:S05]  /*e540*/  BSYNC B0 ;  /* 0x0000000000007941 */ /* 0x000fea0003800000 */
.L_x_1468:
        /* <DEDUP_REMOVED lines=16> */
.L_x_1474:
[----:B------:R-:W-:Y:S05]  /*e650*/  BSYNC B1 ;  /* 0x0000000000017941 */ /* 0x000fea0003800000 */
.L_x_1473:
        /* <DEDUP_REMOVED lines=43> */
.L_x_1472:
[----:B------:R-:W-:Y:S05]  /*e910*/  BSYNC B0 ;  /* 0x0000000000007941 */ /* 0x000fea0003800000 */
.L_x_1471:
        /* <DEDUP_REMOVED lines=10> */
.L_x_1467:
        /* <DEDUP_REMOVED lines=12> */
.L_x_1476:
[----:B------:R-:W-:-:S07]  /*ea80*/  IMAD.MOV.U32 R109, RZ, RZ, R166 ;  /* 0x000000ffff6d7224 */ /* 0x000fce00078e00a6 */
.L_x_1477:
[----:B------:R-:W-:Y:S05]  /*ea90*/  BSYNC B0 ;  /* 0x0000000000007941 */ /* 0x000fea0003800000 */
.L_x_1475:
        /* <DEDUP_REMOVED lines=16> */
.L_x_1481:
[----:B------:R-:W-:Y:S05]  /*eba0*/  BSYNC B1 ;  /* 0x0000000000017941 */ /* 0x000fea0003800000 */
.L_x_1480:
        /* <DEDUP_REMOVED lines=43> */
.L_x_1479:
[----:B------:R-:W-:Y:S05]  /*ee60*/  BSYNC B0 ;  /* 0x0000000000007941 */ /* 0x000fea0003800000 */
.L_x_1478:
        /* <DEDUP_REMOVED lines=16> */
.L_x_1482:
        /* <DEDUP_REMOVED lines=12> */
.L_x_1485:
[----:B------:R-:W-:-:S07]  /*f030*/  IMAD.MOV.U32 R108, RZ, RZ, R166 ;  /* 0x000000ffff6c7224 */ /* 0x000fce00078e00a6 */
.L_x_1486:
[----:B------:R-:W-:Y:S05]  /*f040*/  BSYNC B0 ;  /* 0x0000000000007941 */ /* 0x000fea0003800000 */
.L_x_1484:
        /* <DEDUP_REMOVED lines=16> */
.L_x_1490:
[----:B------:R-:W-:Y:S05]  /*f150*/  BSYNC B1 ;  /* 0x0000000000017941 */ /* 0x000fea0003800000 */
.L_x_1489:
        /* <DEDUP_REMOVED lines=43> */
.L_x_1488:
[----:B------:R-:W-:Y:S05]  /*f410*/  BSYNC B0 ;  /* 0x0000000000007941 */ /* 0x000fea0003800000 */
.L_x_1487:
        /* <DEDUP_REMOVED lines=12> */
.L_x_1483:
        /* <DEDUP_REMOVED lines=12> */
.L_x_1492:
[----:B------:R-:W-:-:S07]  /*f5a0*/  MOV R108, R166 ;  /* 0x000000a6006c7202 */ /* 0x000fce0000000f00 */
.L_x_1493:
[----:B------:R-:W-:Y:S05]  /*f5b0*/  BSYNC B0 ;  /* 0x0000000000007941 */ /* 0x000fea0003800000 */
.L_x_1491:
        /* <DEDUP_REMOVED lines=16> */
.L_x_1497:
[----:B------:R-:W-:Y:S05]  /*f6c0*/  BSYNC B1 ;  /* 0x0000000000017941 */ /* 0x000fea0003800000 */
.L_x_1496:
        /* <DEDUP_REMOVED lines=43> */
.L_x_1495:
[----:B------:R-:W-:Y:S05]  /*f980*/  BSYNC B0 ;  /* 0x0000000000007941 */ /* 0x000fea0003800000 */
.L_x_1494:
        /* <DEDUP_REMOVED lines=16> */
.L_x_1498:
        /* <DEDUP_REMOVED lines=12> */
.L_x_1501:
[----:B------:R-:W-:-:S07]  /*fb50*/  MOV R108, R166 ;  /* 0x000000a6006c7202 */ /* 0x000fce0000000f00 */
.L_x_1502:
[----:B------:R-:W-:Y:S05]  /*fb60*/  BSYNC B0 ;  /* 0x0000000000007941 */ /* 0x000fea0003800000 */
.L_x_1500:
        /* <DEDUP_REMOVED lines=16> */
.L_x_1506:
[----:B------:R-:W-:Y:S05]  /*fc70*/  BSYNC B1 ;  /* 0x0000000000017941 */ /* 0x000fea0003800000 */
.L_x_1505:
        /* <DEDUP_REMOVED lines=43> */
.L_x_1504:
[----:B------:R-:W-:Y:S05]  /*ff30*/  BSYNC B0 ;  /* 0x0000000000007941 */ /* 0x000fea0003800000 */
.L_x_1503:
        /* <DEDUP_REMOVED lines=10> */
.L_x_1499:
        /* <DEDUP_REMOVED lines=12> */
.L_x_1508:
[----:B------:R-:W-:-:S07]  /*100a0*/  IMAD.MOV.U32 R108, RZ, RZ, R166 ;  /* 0x000000ffff6c7224 */ /* 0x000fce00078e00a6 */
.L_x_1509:
[----:B------:R-:W-:Y:S05]  /*100b0*/  BSYNC B0 ;  /* 0x0000000000007941 */ /* 0x000fea0003800000 */
.L_x_1507:
        /* <DEDUP_REMOVED lines=16> */
.L_x_1513:
[----:B------:R-:W-:Y:S05]  /*101c0*/  BSYNC B1 ;  /* 0x0000000000017941 */ /* 0x000fea0003800000 */
.L_x_1512:
        /* <DEDUP_REMOVED lines=43> */
.L_x_1511:
[----:B------:R-:W-:Y:S05]  /*10480*/  BSYNC B0 ;  /* 0x0000000000007941 */ /* 0x000fea0003800000 */
.L_x_1510:
        /* <DEDUP_REMOVED lines=14> */
.L_x_1514:
        /* <DEDUP_REMOVED lines=12> */
.L_x_1517:
[----:B------:R-:W-:-:S07]  /*10630*/  IMAD.MOV.U32 R94, RZ, RZ, R166 ;  /* 0x000000ffff5e7224 */ /* 0x000fce00078e00a6 */
.L_x_1518:
[----:B------:R-:W-:Y:S05]  /*10640*/  BSYNC B0 ;  /* 0x0000000000007941 */ /* 0x000fea0003800000 */
.L_x_1516:
        /* <DEDUP_REMOVED lines=16> */
.L_x_1522:
[----:B------:R-:W-:Y:S05]  /*10750*/  BSYNC B1 ;  /* 0x0000000000017941 */ /* 0x000fea0003800000 */
.L_x_1521:
        /* <DEDUP_REMOVED lines=43> */
.L_x_1520:
[----:B------:R-:W-:Y:S05]  /*10a10*/  BSYNC B0 ;  /* 0x0000000000007941 */ /* 0x000fea0003800000 */
.L_x_1519:
        /* <DEDUP_REMOVED lines=12> */
.L_x_1515:
        /* <DEDUP_REMOVED lines=12> */
.L_x_1524:
[----:B------:R-:W-:-:S07]  /*10ba0*/  IMAD.MOV.U32 R94, RZ, RZ, R166 ;  /* 0x000000ffff5e7224 */ /* 0x000fce00078e00a6 */
.L_x_1525:
[----:B------:R-:W-:Y:S05]  /*10bb0*/  BSYNC B0 ;  /* 0x0000000000007941 */ /* 0x000fea0003800000 */
.L_x_1523:
        /* <DEDUP_REMOVED lines=16> */
.L_x_1529:
[----:B------:R-:W-:Y:S05]  /*10cc0*/  BSYNC B1 ;  /* 0x0000000000017941 */ /* 0x000fea0003800000 */
.L_x_1528:
        /* <DEDUP_REMOVED lines=43> */
.L_x_1527:
[----:B------:R-:W-:Y:S05]  /*10f80*/  BSYNC B0 ;  /* 0x0000000000007941 */ /* 0x000fea0003800000 */
.L_x_1526:
        /* <DEDUP_REMOVED lines=14> */
.L_x_1530:
        /* <DEDUP_REMOVED lines=12> */
.L_x_1533:
[----:B------:R-:W-:-:S07]  /*11130*/  IMAD.MOV.U32 R107, RZ, RZ, R166 ;  /* 0x000000ffff6b7224 */ /* 0x000fce00078e00a6 */
.L_x_1534:
[----:B------:R-:W-:Y:S05]  /*11140*/  BSYNC B0 ;  /* 0x0000000000007941 */ /* 0x000fea0003800000 */
.L_x_1532:
        /* <DEDUP_REMOVED lines=16> */
.L_x_1538:
[----:B------:R-:W-:Y:S05]  /*11250*/  BSYNC B1 ;  /* 0x0000000000017941 */ /* 0x000fea0003800000 */
.L_x_1537:
        /* <DEDUP_REMOVED lines=43> */
.L_x_1536:
[----:B------:R-:W-:Y:S05]  /*11510*/  BSYNC B0 ;  /* 0x0000000000007941 */ /* 0x000fea0003800000 */
.L_x_1535:
        /* <DEDUP_REMOVED lines=10> */
.L_x_1531:
        /* <DEDUP_REMOVED lines=12> */
.L_x_1540:
[----:B------:R-:W-:-:S07]  /*11680*/  MOV R107, R166 ;  /* 0x000000a6006b7202 */ /* 0x000fce0000000f00 */
.L_x_1541:
[----:B------:R-:W-:Y:S05]  /*11690*/  BSYNC B0 ;  /* 0x0000000000007941 */ /* 0x000fea0003800000 */
.L_x_1539:
        /* <DEDUP_REMOVED lines=16> */
.L_x_1545:
[----:B------:R-:W-:Y:S05]  /*117a0*/  BSYNC B1 ;  /* 0x0000000000017941 */ /* 0x000fea0003800000 */
.L_x_1544:
        /* <DEDUP_REMOVED lines=43> */
.L_x_1543:
[----:B------:R-:W-:Y:S05]  /*11a60*/  BSYNC B0 ;  /* 0x0000000000007941 */ /* 0x000fea0003800000 */
.L_x_1542:
        /* <DEDUP_REMOVED lines=14> */
.L_x_1546:
        /* <DEDUP_REMOVED lines=12> */
.L_x_1549:
[----:B------:R-:W-:-:S07]  /*11c10*/  MOV R106, R166 ;  /* 0x000000a6006a7202 */ /* 0x000fce0000000f00 */
.L_x_1550:
[----:B------:R-:W-:Y:S05]  /*11c20*/  BSYNC B0 ;  /* 0x0000000000007941 */ /* 0x000fea0003800000 */
.L_x_1548:
        /* <DEDUP_REMOVED lines=8> */
[----:B------:R-:W-:Y:S01]  /*11cb0*/  VIADD R118, R118, 0x1 ;  /* 0x0000000176767836 */ /* 0x000fe20000000000 */
[----:B------:R-:W-:-:S04]  /*11cc0*/  P2R R92, PR, RZ, 0x1 ;  /* 0x00000001ff5c7803 */ /* 0x000fc80000000000 */
[----:B------:R-:W-:-:S13]  /*11cd0*/  ISETP.NE.AND P6, PT, R118, RZ, PT ;  /* 0x000000ff7600720c */ /* 0x000fda0003fc5270 */
[----:B------:R-:W-:Y:S01]  /*11ce0*/  @!P6 IADD3 R116, R116, 0x1, RZ ;  /* 0x000000017474e810 */ /* 0x000fe20007ffe0ff */
[----:B------:R-:W-:Y:S01]  /*11cf0*/  @!P6 VIADD R93, R120, 0x1 ;  /* 0x00000001785de836 */ /* 0x000fe20000000000 */
[----:B------:R-:W-:Y:S02]  /*11d00*/  @!P6 MOV R118, RZ ;  /* 0x000000ff0076e202 */ /* 0x000fe40000000f00 */
[----:B------:R-:W-:-:S13]  /*11d10*/  ISETP.NE.AND P0, PT, R116, RZ, !P6 ;  /* 0x000000ff7400720c */ /* 0x000fda0007705270 */
[----:B------:R-:W-:Y:S01]  /*11d20*/  @P0 IMAD.MOV R93, RZ, RZ, R120 ;  /* 0x000000ffff5d0224 */ /* 0x000fe200078e0278 */
[----:B------:R-:W-:-:S03]  /*11d30*/  ISETP.NE.AND P0, PT, R92, RZ, PT ;  /* 0x000000ff5c00720c */ /* 0x000fc60003f05270 */
[----:B------:R-:W-:-:S10]  /*11d40*/  @!P6 IMAD.MOV.U32 R120, RZ, RZ, R93 ;  /* 0x000000ffff78e224 */ /* 0x000fd400078e005d */
.L_x_1554:
[----:B------:R-:W-:Y:S05]  /*11d50*/  BSYNC B1 ;  /* 0x0000000000017941 */ /* 0x000fea0003800000 */
.L_x_1553:
[C---:B------:R-:W-:Y:S01]  /*11d60*/  IMAD.HI.U32 R93, R116.reuse, -0x326172a9, RZ ;  /* 0xcd9e8d57745d7827 */ /* 0x040fe200078e00ff */
[----:B------:R-:W-:Y:S01]  /*11d70*/  LOP3.LUT R92, R95, R120, R139, 0x96, !PT ;  /* 0x000000785f5c7212 */ /* 0x000fe200078e968b */
[----:B------:R-:W-:Y:S02]  /*11d80*/  HFMA2.MMA R178, -RZ, RZ, 0, 0 ;  /* 0x00000000ffb27435 */ /* 0x000fe400000001ff */
        /* <DEDUP_REMOVED lines=40> */
.L_x_1552:
[----:B------:R-:W-:Y:S05]  /*12010*/  BSYNC B0 ;  /* 0x0000000000007941 */ /* 0x000fea0003800000 */
.L_x_1551:
        /* <DEDUP_REMOVED lines=12> */
.L_x_1547:
        /* <DEDUP_REMOVED lines=20> */
[----:B------:R-:W-:Y:S02]  /*12220*/  LOP3.LUT R219, R109, R167, R219, 0xfe, !PT ;  /* 0x000000a76ddb7212 */ /* 0x000fe400078efedb */
[----:B------:R-:W-:Y:S02]  /*12230*/  LOP3.LUT R108, R112, R108, R110, 0xfe, !PT ;  /* 0x0000006c706c7212 */ /* 0x000fe400078efe6e */
[----:B------:R-:W-:Y:S02]  /*12240*/  SEL R109, RZ, 0x1, P6 ;  /* 0x00000001ff6d7807 */ /* 0x000fe40003000000 */
[----:B------:R-:W-:Y:S02]  /*12250*/  ISETP.NE.AND P2, PT, R94, RZ, PT ;  /* 0x000000ff5e00720c */ /* 0x000fe40003f45270 */
[----:B------:R-:W-:Y:S02]  /*12260*/  F2FP.BF16.F32.PACK_AB R95, R217, R215 ;  /* 0x000000d7d95f723e */ /* 0x000fe400000010ff */
[----:B------:R-:W-:-:S02]  /*12270*/  F2FP.BF16.F32.PACK_AB R94, R213, R211 ;  /* 0x000000d3d55e723e */ /* 0x000fc400000010ff */
[----:B------:R-:W-:Y:S02]  /*12280*/  F2FP.BF16.F32.PACK_AB R93, R207, R209 ;  /* 0x000000d1cf5d723e */ /* 0x000fe400000010ff */
[----:B------:R-:W-:Y:S02]  /*12290*/  F2FP.BF16.F32.PACK_AB R92, R203, R205 ;  /* 0x000000cdcb5c723e */ /* 0x000fe400000010ff */
[----:B------:R-:W-:Y:S01]  /*122a0*/  LOP3.LUT R110, R108, R109, RZ, 0xfc, !PT ;  /* 0x0000006d6c6e7212 */ /* 0x000fe200078efcff */
[----:B------:R-:W-:Y:S01]  /*122b0*/  IMAD.WIDE.U32 R108, R165, 0x8, R96 ;  /* 0x00000008a56c7825 */ /* 0x000fe200078e0060 */
[----:B------:R-:W-:Y:S01]  /*122c0*/  LOP3.LUT R111, R113, R219, R111, 0xfe, !PT ;  /* 0x000000db716f7212 */ /* 0x000fe200078efe6f */
[----:B------:R2:W-:Y:S01]  /*122d0*/  STG.E.128 desc[UR4][R106.64], R92 ;  /* 0x0000005c6a007986 */ /* 0x0005e2000c101d04 */
[----:B------:R-:W-:-:S03]  /*122e0*/  IADD3 R167, R169, 0x180, RZ ;  /* 0x00000180a9a77810 */ /* 0x000fc60007ffe0ff */
[----:B------:R2:W-:Y:S02]  /*122f0*/  STG.E.64 desc[UR4][R108.64], R110 ;  /* 0x0000006e6c007986 */ /* 0x0005e4000c101b04 */
[----:B------:R-:W-:-:S04]  /*12300*/  IMAD.WIDE.U32 R98, R167, 0x10, R98 ;  /* 0x00000010a7627825 */ /* 0x000fc800078e0062 */
[----:B0-----:R-:W-:-:S04]  /*12310*/  @P0 IMAD.WIDE.U32 R102, R167, 0x10, R102 ;  /* 0x00000010a7660825 */ /* 0x001fc800078e0066 */
[----:B-1----:R-:W-:Y:S01]  /*12320*/  @P1 IMAD.WIDE.U32 R104, R167, 0x10, R104 ;  /* 0x00000010a7681825 */ /* 0x002fe200078e0068 */
[----:B------:R-:W-:Y:S06]  /*12330*/  @!P0 BRA `(.L_x_1555) ;  /* 0x0000000000508947 */ /* 0x000fec0003800000 */
[----:B--2---:R-:W-:Y:S01]  /*12340*/  IMAD.U32 R95, R162, 0x10000, RZ ;  /* 0x00010000a25f7824 */ /* 0x004fe200078e00ff */
[----:B------:R-:W0:Y:S01]  /*12350*/  LDC.64 R92, c[0x0][0x248] ;  /* 0x00009200ff5c7b82 */ /* 0x000e220000000a00 */
[----:B------:R-:W-:Y:S02]  /*12360*/  LOP3.LUT R94, R163, 0xffff, RZ, 0xc0, !PT ;  /* 0x0000ffffa35e7812 */ /* 0x000fe400078ec0ff */
[----:B------:R-:W-:Y:S02]  /*12370*/  PRMT R107, R161, 0x7104, RZ ;  /* 0x00007104a16b7816 */ /* 0x000fe400000000ff */
[----:B------:R-:W-:Y:S02]  /*12380*/  LOP3.LUT R95, R95, 0xff0000, RZ, 0xc0, !PT ;  /* 0x00ff00005f5f7812 */ /* 0x000fe400078ec0ff */
[----:B------:R-:W-:Y:S02]  /*12390*/  LOP3.LUT R108, R159, 0xff, RZ, 0xc0, !PT ;  /* 0x000000ff9f6c7812 */ /* 0x000fe400078ec0ff */
[----:B------:R-:W-:-:S02]  /*123a0*/  PRMT R94, R95, 0x4210, R94 ;  /* 0x000042105f5e7816 */ /* 0x000fc4000000005e */
[----:B------:R-:W-:Y:S01]  /*123b0*/  LOP3.LUT R106, R158, 0xff, RZ, 0xc0, !PT ;  /* 0x000000ff9e6a7812 */ /* 0x000fe200078ec0ff */
[----:B------:R-:W-:Y:S01]  /*123c0*/  IMAD.WIDE.U32 R108, R108, 0x1000000, RZ ;  /* 0x010000006c6c7825 */ /* 0x000fe200078e00ff */
        /* <DEDUP_REMOVED lines=11> */
.L_x_1555:
[----:B------:R1:W5:Y:S04]  /*12480*/  @P0 LDG.E.128 R84, desc[UR4][R102.64] ;  /* 0x0000000466540981 */ /* 0x000368000c1e1d00 */
[----:B------:R1:W5:Y:S04]  /*12490*/  @P1 LDG.E.128 R88, desc[UR4][R104.64] ;  /* 0x0000000468581981 */ /* 0x000368000c1e1d00 */
[----:B0-2---:R1:W5:Y:S01]  /*124a0*/  LDG.E.128 R92, desc[UR4][R98.64] ;  /* 0x00000004625c7981 */ /* 0x005362000c1e1d00 */
[C---:B------:R-:W-:Y:S01]  /*124b0*/  ISETP.NE.AND P3, PT, R178.reuse, 0x1, PT ;  /* 0x00000001b200780c */ /* 0x040fe20003f65270 */
[----:B------:R-:W-:Y:S01]  /*124c0*/  BSSY B0, `(.L_x_1556) ;  /* 0x000000c000007945 */ /* 0x000fe20003800000 */
[----:B------:R-:W-:-:S11]  /*124d0*/  VIADD R106, R178, 0x1 ;  /* 0x00000001b26a7836 */ /* 0x000fd60000000000 */
[----:B-1----:R-:W-:Y:S05]  /*124e0*/  @!P3 BRA `(.L_x_1557) ;  /* 0x000000000020b947 */ /* 0x002fea0003800000 */
        /* <DEDUP_REMOVED lines=8> */
.L_x_1557:
[----:B------:R-:W-:-:S07]  /*12570*/  MOV R108, R166 ;  /* 0x000000a6006c7202 */ /* 0x000fce0000000f00 */
.L_x_1558:
[----:B------:R-:W-:Y:S05]  /*12580*/  BSYNC B0 ;  /* 0x0000000000007941 */ /* 0x000fea0003800000 */
.L_x_1556:
        /* <DEDUP_REMOVED lines=16> */
.L_x_1562:
[----:B------:R-:W-:Y:S05]  /*12690*/  BSYNC B1 ;  /* 0x0000000000017941 */ /* 0x000fea0003800000 */
.L_x_1561:
        /* <DEDUP_REMOVED lines=42> */
[----:B------:R-:W-:Y:S01]  /*12940*/  IMAD.MOV.U32 R106, RZ, RZ, RZ ;  /* 0x000000ffff6a7224 */ /* 0x000fe200078e00ff */
[----:B------:R-:W-:-:S07]  /*12950*/  MOV R176, R98 ;  /* 0x0000006200b07202 */ /* 0x000fce0000000f00 */
.L_x_1560:
[----:B------:R-:W-:Y:S05]  /*12960*/  BSYNC B0 ;  /* 0x0000000000007941 */ /* 0x000fea0003800000 */
.L_x_1559:
        /* <DEDUP_REMOVED lines=16> */
.L_x_1563:
        /* <DEDUP_REMOVED lines=12> */
.L_x_1566:
[----:B------:R-:W-:-:S07]  /*12b30*/  IMAD.MOV.U32 R110, RZ, RZ, R166 ;  /* 0x000000ffff6e7224 */ /* 0x000fce00078e00a6 */
.L_x_1567:
[----:B------:R-:W-:Y:S05]  /*12b40*/  BSYNC B0 ;  /* 0x0000000000007941 */ /* 0x000fea0003800000 */
.L_x_1565:
        /* <DEDUP_REMOVED lines=16> */
.L_x_1571:
[----:B------:R-:W-:Y:S05]  /*12c50*/  BSYNC B1 ;  /* 0x0000000000017941 */ /* 0x000fea0003800000 */
.L_x_1570:
        /* <DEDUP_REMOVED lines=41> */
[----:B------:R-:W-:Y:S01]  /*12ef0*/  IMAD.MOV.U32 R176, RZ, RZ, R98 ;  /* 0x000000ffffb07224 */ /* 0x000fe200078e0062 */
[----:B------:R-:W-:Y:S01]  /*12f00*/  LOP3.LUT R170, R99, R102, R50, 0x96, !PT ;  /* 0x0000006663aa7212 */ /* 0x000fe200078e9632 */
[----:B------:R-:W-:-:S07]  /*12f10*/  IMAD.MOV.U32 R98, RZ, RZ, RZ ;  /* 0x000000ffff627224 */ /* 0x000fce00078e00ff */
.L_x_1569:
[----:B------:R-:W-:Y:S05]  /*12f20*/  BSYNC B0 ;  /* 0x0000000000007941 */ /* 0x000fea0003800000 */
.L_x_1568:
        /* <DEDUP_REMOVED lines=10> */
.L_x_1564:
        /* <DEDUP_REMOVED lines=12> */
.L_x_1573:
[----:B------:R-:W-:-:S07]  /*13090*/  MOV R106, R166 ;  /* 0x000000a6006a7202 */ /* 0x000fce0000000f00 */
.L_x_1574:
[----:B------:R-:W-:Y:S05]  /*130a0*/  BSYNC B0 ;  /* 0x0000000000007941 */ /* 0x000fea0003800000 */
.L_x_1572:
        /* <DEDUP_REMOVED lines=16> */
.L_x_1578:
[----:B------:R-:W-:Y:S05]  /*131b0*/  BSYNC B1 ;  /* 0x0000000000017941 */ /* 0x000fea0003800000 */
.L_x_1577:
        /* <DEDUP_REMOVED lines=44> */
.L_x_1576:
[----:B------:R-:W-:Y:S05]  /*13480*/  BSYNC B0 ;  /* 0x0000000000007941 */ /* 0x000fea0003800000 */
.L_x_1575:
        /* <DEDUP_REMOVED lines=16> */
.L_x_1579:
        /* <DEDUP_REMOVED lines=12> */
.L_x_1582:
[----:B------:R-:W-:-:S07]  /*13650*/  IMAD.MOV.U32 R104, RZ, RZ, R166 ;  /* 0x000000ffff687224 */ /* 0x000fce00078e00a6 */
.L_x_1583:
[----:B------:R-:W-:Y:S05]  /*13660*/  BSYNC B0 ;  /* 0x0000000000007941 */ /* 0x000fea0003800000 */
.L_x_1581:
        /* <DEDUP_REMOVED lines=16> */
.L_x_1587:
[----:B------:R-:W-:Y:S05]  /*13770*/  BSYNC B1 ;  /* 0x0000000000017941 */ /* 0x000fea0003800000 */
.L_x_1586:
        /* <DEDUP_REMOVED lines=43> */
[----:B------:R-:W-:-:S07]  /*13a30*/  LOP3.LUT R170, R99, R102, R50, 0x96, !PT ;  /* 0x0000006663aa7212 */ /* 0x000fce00078e9632 */
.L_x_1585:
[----:B------:R-:W-:Y:S05]  /*13a40*/  BSYNC B0 ;  /* 0x0000000000007941 */ /* 0x000fea0003800000 */
.L_x_1584:
        /* <DEDUP_REMOVED lines=12> */
.L_x_1580:
        /* <DEDUP_REMOVED lines=12> */
.L_x_1589:
[----:B------:R-:W-:-:S07]  /*13bd0*/  MOV R104, R166 ;  /* 0x000000a600687202 */ /* 0x000fce0000000f00 */
.L_x_1590:
[----:B------:R-:W-:Y:S05]  /*13be0*/  BSYNC B0 ;  /* 0x0000000000007941 */ /* 0x000fea0003800000 */
.L_x_1588:
        /* <DEDUP_REMOVED lines=16> */
.L_x_1594:
[----:B------:R-:W-:Y:S05]  /*13cf0*/  BSYNC B1 ;  /* 0x0000000000017941 */ /* 0x000fea0003800000 */
.L_x_1593:
        /* <DEDUP_REMOVED lines=41> */
[----:B------:R-:W-:Y:S01]  /*13f90*/  MOV R176, R98 ;  /* 0x0000006200b07202 */ /* 0x000fe20000000f00 */
[----:B------:R-:W-:Y:S01]  /*13fa0*/  IMAD.MOV.U32 R98, RZ, RZ, RZ ;  /* 0x000000ffff627224 */ /* 0x000fe200078e00ff */
[----:B------:R-:W-:-:S07]  /*13fb0*/  LOP3.LUT R170, R99, R102, R50, 0x96, !PT ;  /* 0x0000006663aa7212 */ /* 0x000fce00078e9632 */
.L_x_1592:
[----:B------:R-:W-:Y:S05]  /*13fc0*/  BSYNC B0 ;  /* 0x0000000000007941 */ /* 0x000fea0003800000 */
.L_x_1591:
        /* <DEDUP_REMOVED lines=16> */
.L_x_1595:
        /* <DEDUP_REMOVED lines=12> */
.L_x_1598:
[----:B------:R-:W-:-:S07]  /*14190*/  IMAD.MOV.U32 R106, RZ, RZ, R166 ;  /* 0x000000ffff6a7224 */ /* 0x000fce00078e00a6 */
.L_x_1599:
[----:B------:R-:W-:Y:S05]  /*141a0*/  BSYNC B0 ;  /* 0x0000000000007941 */ /* 0x000fea0003800000 */
.L_x_1597:
        /* <DEDUP_REMOVED lines=16> */
.L_x_1603:
[----:B------:R-:W-:Y:S05]  /*142b0*/  BSYNC B1 ;  /* 0x0000000000017941 */ /* 0x000fea0003800000 */
.L_x_1602:
        /* <DEDUP_REMOVED lines=44> */
.L_x_1601:
[----:B------:R-:W-:Y:S05]  /*14580*/  BSYNC B0 ;  /* 0x0000000000007941 */ /* 0x000fea0003800000 */
.L_x_1600:
        /* <DEDUP_REMOVED lines=10> */
.L_x_1596:
        /* <DEDUP_REMOVED lines=12> */
.L_x_1605:
[----:B------:R-:W-:-:S07]  /*146f0*/  MOV R106, R166 ;  /* 0x000000a6006a7202 */ /* 0x000fce0000000f00 */
.L_x_1606:
[----:B------:R-:W-:Y:S05]  /*14700*/  BSYNC B0 ;  /* 0x0000000000007941 */ /* 0x000fea0003800000 */
.L_x_1604:
        /* <DEDUP_REMOVED lines=16> */
.L_x_1610:
[----:B------:R-:W-:Y:S05]  /*14810*/  BSYNC B1 ;  /* 0x0000000000017941 */ /* 0x000fea0003800000 */
.L_x_1609:
        /* <DEDUP_REMOVED lines=44> */
.L_x_1608:
[----:B------:R-:W-:Y:S05]  /*14ae0*/  BSYNC B0 ;  /* 0x0000000000007941 */ /* 0x000fea0003800000 */
.L_x_1607:
        /* <DEDUP_REMOVED lines=16> */
.L_x_1611:
        /* <DEDUP_REMOVED lines=12> */
.L_x_1614:
[----:B------:R-:W-:-:S07]  /*14cb0*/  IMAD.MOV.U32 R104, RZ, RZ, R166 ;  /* 0x000000ffff687224 */ /* 0x000fce00078e00a6 */
.L_x_1615:
[----:B------:R-:W-:Y:S05]  /*14cc0*/  BSYNC B0 ;  /* 0x0000000000007941 */ /* 0x000fea0003800000 */
.L_x_1613:
        /* <DEDUP_REMOVED lines=10> */
[----:B------:R-:W-:Y:S01]  /*14d70*/  @!P3 IADD3 R116, R116, 0x1, RZ ;  /* 0x000000017474b810 */ /* 0x000fe20007ffe0ff */
[----:B------:R-:W-:Y:S02]  /*14d80*/  @!P3 VIADD R92, R120, 0x1 ;  /* 0x00000001785cb836 */ /* 0x000fe40000000000 */
[----:B------:R-:W-:Y:S01]  /*14d90*/  @!P3 IMAD.MOV.U32 R118, RZ, RZ, RZ ;  /* 0x000000ffff76b224 */ /* 0x000fe200078e00ff */
[----:B------:R-:W-:-:S13]  /*14da0*/  ISETP.NE.AND P4, PT, R116, RZ, !P3 ;  /* 0x000000ff7400720c */ /* 0x000fda0005f85270 */
[----:B------:R-:W-:-:S04]  /*14db0*/  @P4 IADD3 R92, R120, RZ, RZ ;  /* 0x000000ff785c4210 */ /* 0x000fc80007ffe0ff */
[----:B------:R-:W-:-:S07]  /*14dc0*/  @!P3 MOV R120, R92 ;  /* 0x0000005c0078b202 */ /* 0x000fce0000000f00 */
.L_x_1619:
[----:B------:R-:W-:Y:S05]  /*14dd0*/  BSYNC B1 ;  /* 0x0000000000017941 */ /* 0x000fea0003800000 */
.L_x_1618:
        /* <DEDUP_REMOVED lines=44> */
.L_x_1617:
[----:B------:R-:W-:Y:S05]  /*150a0*/  BSYNC B0 ;  /* 0x0000000000007941 */ /* 0x000fea0003800000 */
.L_x_1616:
        /* <DEDUP_REMOVED lines=12> */
.L_x_1612:
[C---:B------:R-:W-:Y:S01]  /*15170*/  ISETP.NE.AND P3, PT, R92.reuse, 0x1, PT ;  /* 0x000000015c00780c */ /* 0x040fe20003f65270 */
[----:B------:R-:W-:Y:S01]  /*15180*/  BSSY B0, `(.L_x_1620) ;  /* 0x000000c000007945 */ /* 0x000fe20003800000 */
[----:B------:R-:W-:-:S11]  /*15190*/  IADD3 R93, R92, 0x1, RZ ;  /* 0x000000015c5d7810 */ /* 0x000fd60007ffe0ff */
        /* <DEDUP_REMOVED lines=9> */
.L_x_1621:
[----:B------:R-:W-:-:S07]  /*15230*/  MOV R104, R166 ;  /* 0x000000a600687202 */ /* 0x000fce0000000f00 */
.L_x_1622:
[----:B------:R-:W-:Y:S05]  /*15240*/  BSYNC B0 ;  /* 0x0000000000007941 */ /* 0x000fea0003800000 */
.L_x_1620:
        /* <DEDUP_REMOVED lines=10> */
[----:B------:R-:W-:Y:S01]  /*152f0*/  @!P3 VIADD R116, R116, 0x1 ;  /* 0x000000017474b836 */ /* 0x000fe20000000000 */
[----:B------:R-:W-:Y:S02]  /*15300*/  @!P3 IADD3 R92, R120, 0x1, RZ ;  /* 0x00000001785cb810 */ /* 0x000fe40007ffe0ff */
[----:B------:R-:W-:Y:S02]  /*15310*/  @!P3 MOV R118, RZ ;  /* 0x000000ff0076b202 */ /* 0x000fe40000000f00 */
[----:B------:R-:W-:-:S13]  /*15320*/  ISETP.NE.AND P4, PT, R116, RZ, !P3 ;  /* 0x000000ff7400720c */ /* 0x000fda0005f85270 */
[----:B------:R-:W-:-:S04]  /*15330*/  @P4 IMAD.MOV R92, RZ, RZ, R120 ;  /* 0x000000ffff5c4224 */ /* 0x000fc800078e0278 */
[----:B------:R-:W-:-:S07]  /*15340*/  @!P3 IMAD.MOV.U32 R120, RZ, RZ, R92 ;  /* 0x000000ffff78b224 */ /* 0x000fce00078e005c */
.L_x_1626:
[----:B------:R-:W-:Y:S05]  /*15350*/  BSYNC B1 ;  /* 0x0000000000017941 */ /* 0x000fea0003800000 */
.L_x_1625:
        /* <DEDUP_REMOVED lines=43> */
[----:B------:R-:W-:-:S11]  /*15610*/  HFMA2.MMA R93, -RZ, RZ, 0, 0 ;  /* 0x00000000ff5d7435 */ /* 0x000fd600000001ff */
.L_x_1624:
[----:B------:R-:W-:Y:S05]  /*15620*/  BSYNC B0 ;  /* 0x0000000000007941 */ /* 0x000fea0003800000 */
.L_x_1623:
        /* <DEDUP_REMOVED lines=12> */
[----:B------:R-:W-:Y:S01]  /*156f0*/  IMAD.U32 R98, R90, 0x10000, RZ ;  /* 0x000100005a627824 */ /* 0x000fe200078e00ff */
[----:B------:R-:W-:-:S03]  /*15700*/  MOV R92, R93 ;  /* 0x0000005d005c7202 */ /* 0x000fc60000000f00 */
[----:B------:R-:W-:Y:S01]  /*15710*/  FADD.FTZ R219, R98, R219 ;  /* 0x000000db62db7221 */ /* 0x000fe20000010000 */
[----:B------:R-:W-:Y:S06]  /*15720*/  BRA `(.L_x_1628) ;  /* 0x0000000400587947 */ /* 0x000fec0003800000 */
.L_x_1627:
        /* <DEDUP_REMOVED lines=10> */
[----:B------:R-:W-:Y:S01]  /*157d0*/  MOV R104, R176 ;  /* 0x000000b000687202 */ /* 0x000fe20000000f00 */
[----:B------:R-:W-:Y:S06]  /*157e0*/  BRA `(.L_x_1631) ;  /* 0x0000000000047947 */ /* 0x000fec0003800000 */
.L_x_1630:
[----:B------:R-:W-:-:S07]  /*157f0*/  IMAD.MOV.U32 R104, RZ, RZ, R166 ;  /* 0x000000ffff687224 */ /* 0x000fce00078e00a6 */
.L_x_1631:
[----:B------:R-:W-:Y:S05]  /*15800*/  BSYNC B0 ;  /* 0x0000000000007941 */ /* 0x000fea0003800000 */
.L_x_1629:
        /* <DEDUP_REMOVED lines=16> */
.L_x_1635:
[----:B------:R-:W-:Y:S05]  /*15910*/  BSYNC B1 ;  /* 0x0000000000017941 */ /* 0x000fea0003800000 */
.L_x_1634:
        /* <DEDUP_REMOVED lines=44> */
.L_x_1633:
[----:B------:R-:W-:Y:S05]  /*15be0*/  BSYNC B0 ;  /* 0x0000000000007941 */ /* 0x000fea0003800000 */
.L_x_1632:
        /* <DEDUP_REMOVED lines=10> */
.L_x_1628:
        /* <DEDUP_REMOVED lines=12> */
.L_x_1637:
[----:B------:R-:W-:-:S07]  /*15d50*/  MOV R104, R166 ;  /* 0x000000a600687202 */ /* 0x000fce0000000f00 */
.L_x_1638:
[----:B------:R-:W-:Y:S05]  /*15d60*/  BSYNC B0 ;  /* 0x0000000000007941 */ /* 0x000fea0003800000 */
.L_x_1636:
        /* <DEDUP_REMOVED lines=16> */
.L_x_1642:
[----:B------:R-:W-:Y:S05]  /*15e70*/  BSYNC B1 ;  /* 0x0000000000017941 */ /* 0x000fea0003800000 */
.L_x_1641:
        /* <DEDUP_REMOVED lines=44> */
.L_x_1640:
[----:B------:R-:W-:Y:S05]  /*16140*/  BSYNC B0 ;  /* 0x0000000000007941 */ /* 0x000fea0003800000 */
.L_x_1639:
        /* <DEDUP_REMOVED lines=10> */
[----:B------:R-:W-:Y:S01]  /*161f0*/  IMAD.U32 R94, R92, 0x10000, RZ ;  /* 0x000100005c5e7824 */ /* 0x000fe200078e00ff */
[----:B------:R-:W-:-:S03]  /*16200*/  MOV R92, R93 ;  /* 0x0000005d005c7202 */ /* 0x000fc60000000f00 */
[----:B------:R-:W-:Y:S01]  /*16210*/  FADD.FTZ R113, R113, R94 ;  /* 0x0000005e71717221 */ /* 0x000fe20000010000 */
[----:B------:R-:W-:Y:S06]  /*16220*/  BRA `(.L_x_1644) ;  /* 0x0000000400607947 */ /* 0x000fec0003800000 */
.L_x_1643:
        /* <DEDUP_REMOVED lines=12> */
.L_x_1646:
[----:B------:R-:W-:-:S07]  /*162f0*/  IMAD.MOV.U32 R94, RZ, RZ, R166 ;  /* 0x000000ffff5e7224 */ /* 0x000fce00078e00a6 */
.L_x_1647:
[----:B------:R-:W-:Y:S05]  /*16300*/  BSYNC B0 ;  /* 0x0000000000007941 */ /* 0x000fea0003800000 */
.L_x_1645:
        /* <DEDUP_REMOVED lines=16> */
.L_x_1651:
[----:B------:R-:W-:Y:S05]  /*16410*/  BSYNC B1 ;  /* 0x0000000000017941 */ /* 0x000fea0003800000 */
.L_x_1650:
        /* <DEDUP_REMOVED lines=44> */
.L_x_1649:
[----:B------:R-:W-:Y:S05]  /*166e0*/  BSYNC B0 ;  /* 0x0000000000007941 */ /* 0x000fea0003800000 */
.L_x_1648:
        /* <DEDUP_REMOVED lines=12> */
.L_x_1644:
        /* <DEDUP_REMOVED lines=12> */
.L_x_1653:
[----:B------:R-:W-:-:S07]  /*16870*/  MOV R94, R166 ;  /* 0x000000a6005e7202 */ /* 0x000fce0000000f00 */
.L_x_1654:
[----:B------:R-:W-:Y:S05]  /*16880*/  BSYNC B0 ;  /* 0x0000000000007941 */ /* 0x000fea0003800000 */
.L_x_1652:
        /* <DEDUP_REMOVED lines=16> */
.L_x_1658:
[----:B------:R-:W-:Y:S05]  /*16990*/  BSYNC B1 ;  /* 0x0000000000017941 */ /* 0x000fea0003800000 */
.L_x_1657:
        /* <DEDUP_REMOVED lines=44> */
.L_x_1656:
[----:B------:R-:W-:Y:S05]  /*16c60*/  BSYNC B0 ;  /* 0x0000000000007941 */ /* 0x000fea0003800000 */
.L_x_1655:
        /* <DEDUP_REMOVED lines=10> */
[----:B------:R-:W-:Y:S01]  /*16d10*/  IMAD.U32 R94, R91, 0x10000, RZ ;  /* 0x000100005b5e7824 */ /* 0x000fe200078e00ff */
[----:B------:R-:W-:-:S03]  /*16d20*/  MOV R92, R93 ;  /* 0x0000005d005c7202 */ /* 0x000fc60000000f00 */
[----:B------:R-:W-:Y:S01]  /*16d30*/  FADD.FTZ R221, R94, R221 ;  /* 0x000000dd5edd7221 */ /* 0x000fe20000010000 */
[----:B------:R-:W-:Y:S06]  /*16d40*/  BRA `(.L_x_1660) ;  /* 0x0000000400587947 */ /* 0x000fec0003800000 */
.L_x_1659:
        /* <DEDUP_REMOVED lines=12> */
.L_x_1662:
[----:B------:R-:W-:-:S07]  /*16e10*/  IMAD.MOV.U32 R106, RZ, RZ, R166 ;  /* 0x000000ffff6a7224 */ /* 0x000fce00078e00a6 */
.L_x_1663:
[----:B------:R-:W-:Y:S05]  /*16e20*/  BSYNC B0 ;  /* 0x0000000000007941 */ /* 0x000fea0003800000 */
.L_x_1661:
        /* <DEDUP_REMOVED lines=16> */
.L_x_1667:
[----:B------:R-:W-:Y:S05]  /*16f30*/  BSYNC B1 ;  /* 0x0000000000017941 */ /* 0x000fea0003800000 */
.L_x_1666:
        /* <DEDUP_REMOVED lines=44> */
.L_x_1665:
[----:B------:R-:W-:Y:S05]  /*17200*/  BSYNC B0 ;  /* 0x0000000000007941 */ /* 0x000fea0003800000 */
.L_x_1664:
        /* <DEDUP_REMOVED lines=10> */
.L_x_1660:
        /* <DEDUP_REMOVED lines=12> */
.L_x_1669:
[----:B------:R-:W-:-:S07]  /*17370*/  MOV R106, R166 ;  /* 0x000000a6006a7202 */ /* 0x000fce0000000f00 */
.L_x_1670:
[----:B------:R-:W-:Y:S05]  /*17380*/  BSYNC B0 ;  /* 0x0000000000007941 */ /* 0x000fea0003800000 */
.L_x_1668:
        /* <DEDUP_REMOVED lines=16> */
.L_x_1674:
[----:B------:R-:W-:Y:S05]  /*17490*/  BSYNC B1 ;  /* 0x0000000000017941 */ /* 0x000fea0003800000 */
.L_x_1673:
        /* <DEDUP_REMOVED lines=40> */
[----:B------:R-:W-:Y:S01]  /*17720*/  HFMA2.MMA R93, -RZ, RZ, 0, 0 ;  /* 0x00000000ff5d7435 */ /* 0x000fe200000001ff */
[----:B------:R-:W-:Y:S01]  /*17730*/  MOV R166, R92 ;  /* 0x0000005c00a67202 */ /* 0x000fe20000000f00 */
[----:B------:R-:W-:Y:S01]  /*17740*/  IMAD.MOV.U32 R176, RZ, RZ, R94 ;  /* 0x000000ffffb07224 */ /* 0x000fe200078e005e */
[----:B------:R-:W-:-:S08]  /*17750*/  LOP3.LUT R170, R95, R102, R50, 0x96, !PT ;  /* 0x000000665faa7212 */ /* 0x000fd000078e9632 */
.L_x_1672:
[----:B------:R-:W-:Y:S05]  /*17760*/  BSYNC B0 ;  /* 0x0000000000007941 */ /* 0x000fea0003800000 */
.L_x_1671:
        /* <DEDUP_REMOVED lines=9> */
[----:B------:R-:W-:Y:S02]  /*17800*/  PRMT R92, R91, 0x7632, R92 ;  /* 0x000076325b5c7816 */ /* 0x000fe4000000005c */
[----:B------:R-:W-:-:S03]  /*17810*/  MOV R178, R93 ;  /* 0x0000005d00b27202 */ /* 0x000fc60000000f00 */
[----:B------:R-:W-:-:S04]  /*17820*/  IMAD.U32 R92, R92, 0x10000, RZ ;  /* 0x000100005c5c7824 */ /* 0x000fc800078e00ff */
[----:B------:R-:W-:Y:S01]  /*17830*/  FADD.FTZ R223, R223, R92 ;  /* 0x0000005cdfdf7221 */ /* 0x000fe20000010000 */
[----:B------:R-:W-:Y:S06]  /*17840*/  BRA `(.L_x_1676) ;  /* 0x0000000400607947 */ /* 0x000fec0003800000 */
.L_x_1675:
        /* <DEDUP_REMOVED lines=12> */
.L_x_1678:
[----:B------:R-:W-:-:S07]  /*17910*/  IMAD.MOV.U32 R104, RZ, RZ, R166 ;  /* 0x000000ffff687224 */ /* 0x000fce00078e00a6 */
.L_x_1679:
[----:B------:R-:W-:Y:S05]  /*17920*/  BSYNC B0 ;  /* 0x0000000000007941 */ /* 0x000fea0003800000 */
.L_x_1677:
        /* <DEDUP_REMOVED lines=16> */
.L_x_1683:
[----:B------:R-:W-:Y:S05]  /*17a30*/  BSYNC B1 ;  /* 0x0000000000017941 */ /* 0x000fea0003800000 */
.L_x_1682:
        /* <DEDUP_REMOVED lines=42> */
[----:B------:R-:W-:Y:S02]  /*17ce0*/  LOP3.LUT R170, R93, R94, R50, 0x96, !PT ;  /* 0x0000005e5daa7212 */ /* 0x000fe400078e9632 */
[----:B------:R-:W-:-:S07]  /*17cf0*/  MOV R176, R92 ;  /* 0x0000005c00b07202 */ /* 0x000fce0000000f00 */
.L_x_1681:
[----:B------:R-:W-:Y:S05]  /*17d00*/  BSYNC B0 ;  /* 0x0000000000007941 */ /* 0x000fea0003800000 */
.L_x_1680:
        /* <DEDUP_REMOVED lines=12> */
.L_x_1676:
[----:B------:R-:W-:Y:S01]  /*17dd0*/  FADD.FTZ R92, RZ, R171 ;  /* 0x000000abff5c7221 */ /* 0x000fe20000010000 */
[----:B------:R-:W-:Y:S01]  /*17de0*/  SEL R93, RZ, 0x10000, P4 ;  /* 0x00010000ff5d7807 */ /* 0x000fe20002000000 */
[----:B------:R-:W0:Y:S01]  /*17df0*/  S2R R102, SR_TID.X ;  /* 0x0000000000667919 */ /* 0x000e220000002100 */
[----:B------:R-:W-:Y:S01]  /*17e00*/  LOP3.LUT P4, RZ, R156, 0x2, RZ, 0xc0, !PT ;  /* 0x000000029cff7812 */ /* 0x000fe2000788c0ff */
[----:B------:R-:W-:Y:S01]  /*17e10*/  FADD.FTZ R92, R92, R173 ;  /* 0x000000ad5c5c7221 */ /* 0x000fe20000010000 */
[----:B------:R-:W-:Y:S01]  /*17e20*/  SEL R95, RZ, 0x1000000, P5 ;  /* 0x01000000ff5f7807 */ /* 0x000fe20002800000 */
[----:B------:R-:W-:Y:S01]  /*17e30*/  IMAD.WIDE.U32 R100, R167, 0x10, R100 ;  /* 0x00000010a7647825 */ /* 0x000fe200078e0064 */
[----:B------:R-:W-:-:S03]  /*17e40*/  LOP3.LUT P6, RZ, R156, 0x8, RZ, 0xc0, !PT ;  /* 0x000000089cff7812 */ /* 0x000fc600078cc0ff */
[----:B------:R-:W-:Y:S01]  /*17e50*/  FADD.FTZ R92, R92, R177 ;  /* 0x000000b15c5c7221 */ /* 0x000fe20000010000 */
[----:B------:R-:W-:Y:S01]  /*17e60*/  LOP3.LUT P5, RZ, R156, 0x4, RZ, 0xc0, !PT ;  /* 0x000000049cff7812 */ /* 0x000fe200078ac0ff */
[----:B------:R-:W-:Y:S01]  /*17e70*/  IMAD.WIDE.U32 R96, R167, 0x8, R96 ;  /* 0x00000008a7607825 */ /* 0x000fe200078e0060 */
[----:B------:R-:W-:-:S03]  /*17e80*/  SEL R106, RZ, 0x100, P3 ;  /* 0x00000100ff6a7807 */ /* 0x000fc60001800000 */
[----:B------:R-:W-:Y:S01]  /*17e90*/  FADD.FTZ R92, R92, R175 ;  /* 0x000000af5c5c7221 */ /* 0x000fe20000010000 */
[----:B------:R-:W-:Y:S02]  /*17ea0*/  SEL R94, RZ, 0x1, P4 ;  /* 0x00000001ff5e7807 */ /* 0x000fe40002000000 */
[----:B------:R-:W-:Y:S01]  /*17eb0*/  LOP3.LUT P2, RZ, R156, 0x1, RZ, 0xc0, !PT ;  /* 0x000000019cff7812 */ /* 0x000fe2000784c0ff */
[----:B------:R-:W-:Y:S01]  /*17ec0*/  FADD.FTZ R92, R92, R181 ;  /* 0x000000b55c5c7221 */ /* 0x000fe20000010000 */
[----:B------:R-:W-:Y:S02]  /*17ed0*/  SEL R98, RZ, 0x1, P6 ;  /* 0x00000001ff627807 */ /* 0x000fe40003000000 */
[----:B------:R-:W-:Y:S01]  /*17ee0*/  LOP3.LUT R106, R106, R95, R93, 0xfe, !PT ;  /* 0x0000005f6a6a7212 */ /* 0x000fe200078efe5d */
[----:B------:R-:W-:Y:S01]  /*17ef0*/  FADD.FTZ R92, R92, R179 ;  /* 0x000000b35c5c7221 */ /* 0x000fe20000010000 */
[----:B------:R-:W-:Y:S01]  /*17f00*/  IMAD.WIDE.U32 R94, R94, 0x1000000, RZ ;  /* 0x010000005e5e7825 */ /* 0x000fe200078e00ff */
[----:B------:R-:W-:-:S03]  /*17f10*/  SEL R103, RZ, 0x1, P2 ;  /* 0x00000001ff677807 */ /* 0x000fc60001000000 */
[----:B------:R-:W-:Y:S01]  /*17f20*/  FADD.FTZ R92, R92, R185 ;  /* 0x000000b95c5c7221 */ /* 0x000fe20000010000 */
[----:B------:R-:W-:Y:S01]  /*17f30*/  IMAD.WIDE.U32 R98, R98, 0x100, RZ ;  /* 0x0000010062627825 */ /* 0x000fe200078e00ff */
[----:B------:R-:W-:-:S03]  /*17f40*/  LOP3.LUT P1, RZ, R156, 0x10, RZ, 0xc0, !PT ;  /* 0x000000109cff7812 */ /* 0x000fc6000782c0ff */
[----:B------:R-:W-:Y:S01]  /*17f50*/  FADD.FTZ R92, R92, R183 ;  /* 0x000000b75c5c7221 */ /* 0x000fe20000010000 */
[----:B------:R-:W-:Y:S02]  /*17f60*/  LOP3.LUT R95, R95, R106, R103, 0xfe, !PT ;  /* 0x0000006a5f5f7212 */ /* 0x000fe400078efe67 */
[----:B------:R-:W-:Y:S01]  /*17f70*/  SEL R103, RZ, 0x1, P1 ;  /* 0x00000001ff677807 */ /* 0x000fe20000800000 */
[----:B------:R-:W-:Y:S01]  /*17f80*/  FADD.FTZ R92, R92, R189 ;  /* 0x000000bd5c5c7221 */ /* 0x000fe20000010000 */
[----:B------:R-:W-:Y:S02]  /*17f90*/  LOP3.LUT P1, RZ, R168, 0xff, RZ, 0xc0, !PT ;  /* 0x000000ffa8ff7812 */ /* 0x000fe4000782c0ff */
[----:B0-----:R-:W-:Y:S01]  /*17fa0*/  LOP3.LUT P2, RZ, R102, 0x1f, RZ, 0xc0, !PT ;  /* 0x0000001f66ff7812 */ /* 0x001fe2000784c0ff */
        /* <DEDUP_REMOVED lines=12> */
[----:B------:R-:W-:-:S03]  /*18070*/  SEL R92, RZ, 0x1, P5 ;  /* 0x00000001ff5c7807 */ /* 0x000fc60002800000 */
[----:B------:R-:W-:Y:S02]  /*18080*/  FADD.FTZ R104, R104, R213 ;  /* 0x000000d568687221 */ /* 0x000fe40000010000 */
[----:B------:R-:W-:-:S04]  /*18090*/  IMAD.WIDE.U32 R92, R92, 0x10000, RZ ;  /* 0x000100005c5c7825 */ /* 0x000fc800078e00ff */
[----:B------:R-:W-:Y:S01]  /*180a0*/  FADD.FTZ R104, R104, R215 ;  /* 0x000000d768687221 */ /* 0x000fe20000010000 */
[----:B------:R-:W-:-:S03]  /*180b0*/  LOP3.LUT R98, R98, R94, R92, 0xfe, !PT ;  /* 0x0000005e62627212 */ /* 0x000fc600078efe5c */
[----:B------:R-:W-:Y:S01]  /*180c0*/  FADD.FTZ R104, R104, R217 ;  /* 0x000000d968687221 */ /* 0x000fe20000010000 */
[----:B------:R-:W-:Y:S02]  /*180d0*/  LOP3.LUT R99, R99, R95, R93, 0xfe, !PT ;  /* 0x0000005f63637212 */ /* 0x000fe400078efe5d */
[----:B------:R-:W-:Y:S01]  /*180e0*/  F2FP.BF16.F32.PACK_AB R95, R223, R221 ;  /* 0x000000dddf5f723e */ /* 0x000fe200000010ff */
[----:B------:R-:W-:Y:S01]  /*180f0*/  FADD.FTZ R104, R104, R107 ;  /* 0x0000006b68687221 */ /* 0x000fe20000010000 */
[----:B------:R-:W-:Y:S02]  /*18100*/  F2FP.BF16.F32.PACK_AB R94, R113, R219 ;  /* 0x000000db715e723e */ /* 0x000fe400000010ff */
[----:B------:R-:W-:Y:S01]  /*18110*/  F2FP.BF16.F32.PACK_AB R93, R109, R111 ;  /* 0x0000006f6d5d723e */ /* 0x000fe200000010ff */
[----:B------:R-:W-:Y:S01]  /*18120*/  FADD.FTZ R104, R104, R105 ;  /* 0x0000006968687221 */ /* 0x000fe20000010000 */
[----:B------:R-:W-:Y:S02]  /*18130*/  F2FP.BF16.F32.PACK_AB R92, R105, R107 ;  /* 0x0000006b695c723e */ /* 0x000fe400000010ff */
[----:B------:R-:W-:Y:S01]  /*18140*/  LOP3.LUT R98, R98, R103, RZ, 0xfc, !PT ;  /* 0x0000006762627212 */ /* 0x000fe200078efcff */
[----:B------:R-:W-:Y:S01]  /*18150*/  FADD.FTZ R104, R104, R111 ;  /* 0x0000006f68687221 */ /* 0x000fe20000010000 */
[----:B------:R-:W-:Y:S01]  /*18160*/  SHF.R.U32.HI R103, RZ, 0x5, R102 ;  /* 0x00000005ff677819 */ /* 0x000fe20000011666 */
[----:B------:R0:W-:Y:S02]  /*18170*/  STG.E.128 desc[UR4][R100.64], R92 ;  /* 0x0000005c64007986 */ /* 0x0001e4000c101d04 */
[----:B------:R-:W-:-:S02]  /*18180*/  FADD.FTZ R104, R104, R109 ;  /* 0x0000006d68687221 */ /* 0x000fc40000010000 */
[----:B------:R0:W-:Y:S02]  /*18190*/  STG.E.64 desc[UR4][R96.64], R98 ;  /* 0x0000006260007986 */ /* 0x0001e4000c101b04 */
[----:B------:R-:W-:-:S04]  /*181a0*/  FADD.FTZ R104, R104, R219 ;  /* 0x000000db68687221 */ /* 0x000fc80000010000 */
[----:B------:R-:W-:Y:S01]  /*181b0*/  FADD.FTZ R106, R104, R113 ;  /* 0x00000071686a7221 */ /* 0x000fe20000010000 */
[----:B------:R-:W-:-:S03]  /*181c0*/  LOP3.LUT R104, R103, 0x7fffffc, RZ, 0xc0, !PT ;  /* 0x07fffffc67687812 */ /* 0x000fc600078ec0ff */
[----:B------:R-:W-:Y:S01]  /*181d0*/  FADD.FTZ R106, R106, R221 ;  /* 0x000000dd6a6a7221 */ /* 0x000fe20000010000 */
[----:B------:R-:W-:Y:S06]  /*181e0*/  @!P0 BRA `(.L_x_1684) ;  /* 0x0000000000508947 */ /* 0x000fec0003800000 */
        /* <DEDUP_REMOVED lines=20> */
.L_x_1684:
[----:B------:R-:W-:Y:S01]  /*18330*/  UMOV UR11, 0xffffffff ;  /* 0xffffffff000b7882 */ /* 0x000fe20000000000 */
[----:B------:R-:W-:Y:S02]  /*18340*/  @!P1 VIADD R104, R104, 0x4 ;  /* 0x0000000468689836 */ /* 0x000fe40000000000 */
[----:B------:R-:W-:Y:S01]  /*18350*/  FADD.FTZ R106, R106, R223 ;  /* 0x000000df6a6a7221 */ /* 0x000fe20000010000 */
[----:B------:R-:W-:Y:S06]  /*18360*/  BRA.DIV UR11, `(.L_x_1685) ;  /* 0x0000001a0be87947 */ /* 0x000fec000b800000 */
[----:B01----:R-:W0:Y:S02]  /*18370*/  SHFL.BFLY PT, R93, R106, 0x1, 0x1f ;  /* 0x0c201f006a5d7f89 */ /* 0x003e2400000e0000 */
        /* <DEDUP_REMOVED lines=11> */
[C---:B------:R-:W-:Y:S01]  /*18430*/  FADD.FTZ R98, -R92.reuse, R173 ;  /* 0x000000ad5c627221 */ /* 0x040fe20000010100 */
[C---:B------:R-:W-:Y:S01]  /*18440*/  FADD.FTZ R94, -R92.reuse, R177 ;  /* 0x000000b15c5e7221 */ /* 0x040fe20000010100 */
[----:B------:R-:W-:Y:S01]  /*18450*/  FADD.FTZ R96, -R92, R179 ;  /* 0x000000b35c607221 */ /* 0x000fe20000010100 */
[----:B------:R-:W-:-:S04]  /*18460*/  FFMA.FTZ R93, R93, R93, RZ ;  /* 0x0000005d5d5d7223 */ /* 0x000fc800000100ff */
        /* <DEDUP_REMOVED lines=68> */
.L_x_1697:
[----:B------:R-:W2:Y:S01]  /*188b0*/  @!P2 S2R R94, SR_CgaCtaId ;  /* 0x00000000005ea919 */ /* 0x000ea20000008800 */
[----:B------:R-:W-:Y:S01]  /*188c0*/  LOP3.LUT R95, R102, 0x1f, RZ, 0xc0, !PT ;  /* 0x0000001f665f7812 */ /* 0x000fe200078ec0ff */
[----:B------:R-:W-:Y:S05]  /*188d0*/  WARPSYNC.ALL ;  /* 0x0000000000007948 */ /* 0x000fea0003800000 */
[----:B------:R-:W-:Y:S01]  /*188e0*/  ISETP.GT.U32.AND P3, PT, R95, 0x3, PT ;  /* 0x000000035f00780c */ /* 0x000fe20003f64070 */
[----:B------:R-:W-:Y:S01]  /*188f0*/  IMAD.U32 R208, R83, 0x10000, RZ ;  /* 0x0001000053d07824 */ /* 0x000fe200078e00ff */
[----:B------:R-:W-:Y:S01]  /*18900*/  @!P2 MOV R93, 0x400 ;  /* 0x00000400005da802 */ /* 0x000fe20000000f00 */
[----:B------:R-:W-:Y:S01]  /*18910*/  IMAD.U32 R218, R79, 0x10000, RZ ;  /* 0x000100004fda7824 */ /* 0x000fe200078e00ff */
[----:B------:R-:W-:-:S09]  /*18920*/  LOP3.LUT R103, R103, 0x3, RZ, 0xc0, !PT ;  /* 0x0000000367677812 */ /* 0x000fd200078ec0ff */
[----:B------:R-:W3:Y:S01]  /*18930*/  @!P3 S2R R99, SR_CgaCtaId ;  /* 0x000000000063b919 */ /* 0x000ee20000008800 */
[----:B--2---:R-:W-:Y:S02]  /*18940*/  @!P2 LEA R94, R94, R93, 0x18 ;  /* 0x0000005d5e5ea211 */ /* 0x004fe400078ec0ff */
[C---:B------:R-:W-:Y:S02]  /*18950*/  @!P2 IADD3 R93, R104.reuse, R103, RZ ;  /* 0x00000067685da210 */ /* 0x040fe40007ffe0ff */
[----:B------:R-:W-:-:S03]  /*18960*/  @!P3 IADD3 R104, R104, R95, RZ ;  /* 0x0000005f6868b210 */ /* 0x000fc60007ffe0ff */
[----:B------:R-:W-:Y:S02]  /*18970*/  @!P2 IMAD R96, R93, 0x8, R94 ;  /* 0x000000085d60a824 */ /* 0x000fe400078e025e */
[----:B-1----:R-:W-:Y:S01]  /*18980*/  FADD.FTZ R93, R97, R98 ;  /* 0x00000062615d7221 */ /* 0x002fe20000010000 */
[----:B------:R-:W-:Y:S01]  /*18990*/  @!P3 MOV R94, 0x400 ;  /* 0x00000400005eb802 */ /* 0x000fe20000000f00 */
[----:B0-----:R-:W-:-:S03]  /*189a0*/  HFMA2.MMA R97, -RZ, RZ, 0, 0 ;  /* 0x00000000ff617435 */ /* 0x001fc600000001ff */
[----:B------:R-:W-:Y:S01]  /*189b0*/  @!P2 STS.64 [R96], R92 ;  /* 0x0000005c6000a388 */ /* 0x000fe20000000a00 */
[----:B------:R-:W-:Y:S02]  /*189c0*/  BAR.SYNC.DEFER_BLOCKING 0x0 ;  /* 0x0000000000007b1d */ /* 0x000fe40000010000 */
[----:B------:R-:W-:Y:S01]  /*189d0*/  @!P3 IMAD.MOV.U32 R97, RZ, RZ, 0x400 ;  /* 0x00000400ff61b424 */ /* 0x000fe200078e00ff */
[----:B------:R-:W-:Y:S01]  /*189e0*/  LOP3.LUT P2, RZ, R103, 0x1f, R102, 0xf8, !PT ;  /* 0x0000001f67ff7812 */ /* 0x000fe2000784f866 */
[----:B------:R-:W-:Y:S01]  /*189f0*/  IMAD.U32 R103, R82, 0x10000, RZ ;  /* 0x0001000052677824 */ /* 0x000fe200078e00ff */
[----:B---3--:R-:W-:Y:S02]  /*18a00*/  @!P3 LEA R99, R99, R94, 0x18 ;  /* 0x0000005e6363b211 */ /* 0x008fe400078ec0ff */
[----:B------:R-:W-:Y:S01]  /*18a10*/  CS2R R94, SRZ ;  /* 0x00000000005e7805 */ /* 0x000fe2000001ff00 */
[----:B------:R-:W0:Y:S02]  /*18a20*/  SHFL.DOWN PT, R98, R97, 0x2, 0x1f ;  /* 0x08401f0061627f89 */ /* 0x000e2400000e0000 */
[----:B------:R-:W-:-:S05]  /*18a30*/  @!P3 IMAD R104, R104, 0x8, R99 ;  /* 0x000000086868b824 */ /* 0x000fca00078e0263 */
[----:B------:R-:W-:Y:S01]  /*18a40*/  @!P3 LDS.64 R94, [R104] ;  /* 0x00000000685eb984 */ /* 0x000fe20000000a00 */
[----:B------:R-:W-:Y:S02]  /*18a50*/  ISETP.NE.AND P3, PT, RZ, UR7, PT ;  /* 0x00000007ff007c0c */ /* 0x000fe4000bf65270 */
[----:B0-----:R-:W-:Y:S02]  /*18a60*/  IADD3 R93, R98, R97, RZ ;  /* 0x00000061625d7210 */ /* 0x001fe40007ffe0ff */
[----:B------:R-:W-:Y:S02]  /*18a70*/  I2FP.F32.S32 R106, R98 ;  /* 0x00000062006a7245 */ /* 0x000fe40000201400 */
[----:B------:R-:W-:Y:S01]  /*18a80*/  I2FP.F32.S32 R96, R93 ;  /* 0x0000005d00607245 */ /* 0x000fe20000201400 */
[----:B------:R-:W0:Y:S01]  /*18a90*/  SHFL.DOWN PT, R108, R93, 0x1, 0x1f ;  /* 0x08201f005d6c7f89 */ /* 0x000e2200000e0000 */
[----:B------:R-:W-:Y:S02]  /*18aa0*/  I2FP.F32.S32 R98, R97 ;  /* 0x0000006100627245 */ /* 0x000fe40000201400 */
[----:B------:R-:W1:Y:S01]  /*18ab0*/  MUFU.RCP R100, R96 ;  /* 0x0000006000647308 */ /* 0x000e620000001000 */
[----:B0-----:R-:W-:Y:S01]  /*18ac0*/  IMAD.IADD R93, R93, 0x1, R108 ;  /* 0x000000015d5d7824 */ /* 0x001fe200078e026c */
[----:B------:R-:W-:Y:S01]  /*18ad0*/  I2FP.F32.S32 R108, R108 ;  /* 0x0000006c006c7245 */ /* 0x000fe20000201400 */
[----:B------:R-:W0:Y:S03]  /*18ae0*/  SHFL.DOWN PT, R99, R94, 0x2, 0x1f ;  /* 0x08401f005e637f89 */ /* 0x000e2600000e0000 */
[----:B------:R-:W-:Y:S01]  /*18af0*/  I2FP.F32.S32 R93, R93 ;  /* 0x0000005d005d7245 */ /* 0x000fe20000201400 */
[----:B------:R-:W2:Y:S05]  /*18b00*/  SHFL.DOWN PT, R92, R95, 0x2, 0x1f ;  /* 0x08401f005f5c7f89 */ /* 0x000eaa00000e0000 */
[----:B------:R-:W3:Y:S01]  /*18b10*/  MUFU.RCP R93, R93 ;  /* 0x0000005d005d7308 */ /* 0x000ee20000001000 */
[C---:B0-----:R-:W-:Y:S01]  /*18b20*/  FMUL.FTZ R101, R99.reuse, R106 ;  /* 0x0000006a63657220 */ /* 0x041fe20000410000 */
[----:B------:R-:W-:-:S03]  /*18b30*/  FADD.FTZ R99, -R99, R94 ;  /* 0x0000005e63637221 */ /* 0x000fc60000010100 */
[----:B------:R-:W-:Y:S01]  /*18b40*/  FFMA.FTZ R101, R98, R94, R101 ;  /* 0x0000005e62657223 */ /* 0x000fe20000010065 */
[----:B------:R-:W-:Y:S01]  /*18b50*/  FMUL.FTZ R99, R99, R99 ;  /* 0x0000006363637220 */ /* 0x000fe20000410000 */
[----:B--2---:R-:W-:Y:S02]  /*18b60*/  FADD.FTZ R95, R92, R95 ;  /* 0x0000005f5c5f7221 */ /* 0x004fe40000010000 */
[----:B-1----:R-:W-:Y:S01]  /*18b70*/  FMUL.FTZ R101, R100, R101 ;  /* 0x0000006564657220 */ /* 0x002fe20000410000 */
[----:B------:R-:W-:Y:S02]  /*18b80*/  FMUL.FTZ R99, R99, R98 ;  /* 0x0000006263637220 */ /* 0x000fe40000410000 */
[----:B------:R-:W0:Y:S02]  /*18b90*/  LDC R98, c[0x0][0x2d8] ;  /* 0x0000b600ff627b82 */ /* 0x000e240000000800 */
[----:B------:R-:W1:Y:S01]  /*18ba0*/  SHFL.DOWN PT, R94, R101, 0x1, 0x1f ;  /* 0x08201f00655e7f89 */ /* 0x000e6200000e0000 */
[----:B------:R-:W-:-:S04]  /*18bb0*/  FMUL.FTZ R99, R99, R106 ;  /* 0x0000006a63637220 */ /* 0x000fc80000410000 */
[----:B------:R-:W-:-:S05]  /*18bc0*/  FFMA.FTZ R95, R100, R99, R95 ;  /* 0x00000063645f7223 */ /* 0x000fca000001005f */
[----:B------:R-:W2:Y:S01]  /*18bd0*/  SHFL.DOWN PT, R92, R95, 0x1, 0x1f ;  /* 0x08201f005f5c7f89 */ /* 0x000ea200000e0000 */
[----:B-1----:R-:W-:Y:S01]  /*18be0*/  FADD.FTZ R97, R101, -R94 ;  /* 0x8000005e65617221 */ /* 0x002fe20000010000 */
[----:B------:R-:W-:-:S03]  /*18bf0*/  FMUL.FTZ R99, R94, R108 ;  /* 0x0000006c5e637220 */ /* 0x000fc60000410000 */
[----:B------:R-:W-:Y:S01]  /*18c00*/  FMUL.FTZ R97, R97, R97 ;  /* 0x0000006161617220 */ /* 0x000fe20000410000 */
[C---:B------:R-:W-:Y:S01]  /*18c10*/  FFMA.FTZ R94, R96.reuse, R101, R99 ;  /* 0x00000065605e7223 */ /* 0x040fe20000010063 */
[----:B------:R-:W-:Y:S02]  /*18c20*/  SHF.L.U32 R99, R67, 0x10, RZ ;  /* 0x0000001043637819 */ /* 0x000fe400000006ff */
[----:B------:R-:W-:Y:S01]  /*18c30*/  FMUL.FTZ R97, R96, R97 ;  /* 0x0000006160617220 */ /* 0x000fe20000410000 */
[----:B---3--:R-:W-:Y:S01]  /*18c40*/  FMUL.FTZ R94, R93, R94 ;  /* 0x0000005e5d5e7220 */ /* 0x008fe20000410000 */
[----:B--2---:R-:W-:Y:S01]  /*18c50*/  FADD.FTZ R92, R95, R92 ;  /* 0x0000005c5f5c7221 */ /* 0x004fe20000010000 */
[----:B------:R-:W-:Y:S01]  /*18c60*/  PRMT R101, R82, 0x7632, R101 ;  /* 0x0000763252657816 */ /* 0x000fe20000000065 */
[----:B------:R-:W-:Y:S02]  /*18c70*/  FMUL.FTZ R97, R97, R108 ;  /* 0x0000006c61617220 */ /* 0x000fe40000410000 */
[----:B------:R-:W1:Y:S02]  /*18c80*/  SHFL.IDX PT, R225, R94, RZ, 0x1f ;  /* 0x00001fff5ee17589 */ /* 0x000e6400000e0000 */
[----:B------:R-:W-:-:S02]  /*18c90*/  FFMA.FTZ R97, R93, R97, R92 ;  /* 0x000000615d617223 */ /* 0x000fc4000001005c */
[----:B------:R-:W2:Y:S04]  /*18ca0*/  @!P2 LDC.64 R92, c[0x0][0x250] ;  /* 0x00009400ff5cab82 */ /* 0x000ea80000000a00 */
[----:B------:R-:W0:Y:S01]  /*18cb0*/  SHFL.IDX PT, R97, R97, RZ, 0x1f ;  /* 0x00001fff61617589 */ /* 0x000e2200000e0000 */
[C---:B-1----:R-:W-:Y:S01]  /*18cc0*/  FMUL.FTZ R95, R225.reuse, R225 ;  /* 0x000000e1e15f7220 */ /* 0x042fe20000410000 */
[----:B------:R-:W-:Y:S01]  /*18cd0*/  FSEL R198, R225, RZ, !P3 ;  /* 0x000000ffe1c67208 */ /* 0x000fe20005800000 */
[----:B--2---:R-:W-:-:S03]  /*18ce0*/  @!P2 IMAD.WIDE R92, R119, 0x4, R92 ;  /* 0x00000004775ca825 */ /* 0x004fc600078e025c */
[----:B------:R-:W-:Y:S01]  /*18cf0*/  FSEL R96, R95, RZ, P3 ;  /* 0x000000ff5f607208 */ /* 0x000fe20001800000 */
[C---:B------:R-:W-:Y:S01]  /*18d00*/  FADD.FTZ R200, -R198.reuse, R185 ;  /* 0x000000b9c6c87221 */ /* 0x040fe20000010100 */
[----:B------:R-:W-:Y:S01]  /*18d10*/  FADD.FTZ R108, -R198, R179 ;  /* 0x000000b3c66c7221 */ /* 0x000fe20000010100 */
[----:B0-----:R-:W-:Y:S01]  /*18d20*/  FFMA.FTZ R95, R97, UR10, R98 ;  /* 0x0000000a615f7c23 */ /* 0x001fe20008010062 */
[----:B------:R-:W-:Y:S01]  /*18d30*/  PRMT R97, R66, 0x7632, R97 ;  /* 0x0000763242617816 */ /* 0x000fe20000000061 */
[C---:B------:R-:W-:Y:S01]  /*18d40*/  FADD.FTZ R100, -R198.reuse, R107 ;  /* 0x0000006bc6647221 */ /* 0x040fe20000010100 */
[C---:B------:R-:W-:Y:S01]  /*18d50*/  FADD.FTZ R94, -R198.reuse, R105 ;  /* 0x00000069c65e7221 */ /* 0x040fe20000010100 */
[----:B------:R-:W-:Y:S01]  /*18d60*/  FADD.FTZ R95, R95, R96 ;  /* 0x000000605f5f7221 */ /* 0x000fe20000010000 */
[C---:B------:R-:W-:Y:S01]  /*18d70*/  FADD.FTZ R96, -R198.reuse, R171 ;  /* 0x000000abc6607221 */ /* 0x040fe20000010100 */
[----:B------:R-:W-:Y:S01]  /*18d80*/  SHF.L.U32 R97, R97, 0x10, RZ ;  /* 0x0000001061617819 */ /* 0x000fe200000006ff */
[C---:B------:R-:W-:Y:S01]  /*18d90*/  FADD.FTZ R110, -R198.reuse, R109 ;  /* 0x0000006dc66e7221 */ /* 0x040fe20000010100 */
[----:B------:R-:W0:Y:S01]  /*18da0*/  MUFU.RSQ R171, R95 ;  /* 0x0000005f00ab7308 */ /* 0x000e220000001400 */
[----:B------:R1:W-:Y:S01]  /*18db0*/  @!P2 STG.E desc[UR4][R92.64], R225 ;  /* 0x000000e15c00a986 */ /* 0x0003e2000c101904 */
[----:B------:R-:W-:Y:S01]  /*18dc0*/  PRMT R105, R67, 0x7632, R105 ;  /* 0x0000763243697816 */ /* 0x000fe20000000069 */
[C---:B------:R-:W-:Y:S01]  /*18dd0*/  FADD.FTZ R212, -R198.reuse, R183 ;  /* 0x000000b7c6d47221 */ /* 0x040fe20000010100 */
[----:B------:R-:W-:Y:S01]  /*18de0*/  PRMT R109, R83, 0x7632, R109 ;  /* 0x00007632536d7816 */ /* 0x000fe2000000006d */
[C---:B------:R-:W-:Y:S01]  /*18df0*/  FADD.FTZ R106, -R198.reuse, R181 ;  /* 0x000000b5c66a7221 */ /* 0x040fe20000010100 */
[C---:B------:R-:W-:Y:S01]  /*18e00*/  FADD.FTZ R184, -R198.reuse, R203 ;  /* 0x000000cbc6b87221 */ /* 0x040fe20000010100 */
[----:B------:R-:W-:Y:S01]  /*18e10*/  IMAD.U32 R105, R105, 0x10000, RZ ;  /* 0x0001000069697824 */ /* 0x000fe200078e00ff */
[----:B------:R-:W-:Y:S01]  /*18e20*/  SHF.L.U32 R109, R109, 0x10, RZ ;  /* 0x000000106d6d7819 */ /* 0x000fe200000006ff */
[C---:B------:R-:W-:Y:S01]  /*18e30*/  FADD.FTZ R98, -R198.reuse, R177 ;  /* 0x000000b1c6627221 */ /* 0x040fe20000010100 */
[C---:B------:R-:W-:Y:S01]  /*18e40*/  FADD.FTZ R216, -R198.reuse, R175 ;  /* 0x000000afc6d87221 */ /* 0x040fe20000010100 */
[C---:B------:R-:W-:Y:S01]  /*18e50*/  FADD.FTZ R102, -R198.reuse, R173 ;  /* 0x000000adc6667221 */ /* 0x040fe20000010100 */
[C---:B------:R-:W-:Y:S01]  /*18e60*/  FADD.FTZ R174, -R198.reuse, R193 ;  /* 0x000000c1c6ae7221 */ /* 0x040fe20000010100 */
[----:B-1----:R-:W-:Y:S01]  /*18e70*/  IMAD.U32 R93, R101, 0x10000, RZ ;  /* 0x00010000655d7824 */ /* 0x002fe200078e00ff */
[----:B------:R-:W-:Y:S01]  /*18e80*/  PRMT R92, R65, 0x7632, R92 ;  /* 0x00007632415c7816 */ /* 0x000fe2000000005c */
[C---:B------:R-:W-:Y:S01]  /*18e90*/  FADD.FTZ R188, -R198.reuse, R209 ;  /* 0x000000d1c6bc7221 */ /* 0x040fe20000010100 */
[----:B------:R-:W-:Y:S01]  /*18ea0*/  FADD.FTZ R192, -R198, R211 ;  /* 0x000000d3c6c07221 */ /* 0x000fe20000010100 */
[C---:B0-----:R-:W-:Y:S01]  /*18eb0*/  FMUL.FTZ R206, R171.reuse, R200 ;  /* 0x000000c8abce7220 */ /* 0x041fe20000410000 */
[C---:B------:R-:W-:Y:S01]  /*18ec0*/  FMUL.FTZ R212, R171.reuse, R212 ;  /* 0x000000d4abd47220 */ /* 0x040fe20000410000 */
[C---:B------:R-:W-:Y:S01]  /*18ed0*/  FMUL.FTZ R203, R171.reuse, R106 ;  /* 0x0000006aabcb7220 */ /* 0x040fe20000410000 */
[C---:B------:R-:W-:Y:S01]  /*18ee0*/  FMUL.FTZ R98, R171.reuse, R98 ;  /* 0x00000062ab627220 */ /* 0x040fe20000410000 */
[C---:B------:R-:W-:Y:S01]  /*18ef0*/  FFMA.FTZ R107, R206.reuse, R99, R21 ;  /* 0x00000063ce6b7223 */ /* 0x040fe20000010015 */
[----:B------:R-:W-:Y:S01]  /*18f00*/  FFMA.FTZ R95, R206, R208, R37 ;  /* 0x000000d0ce5f7223 */ /* 0x000fe20000010025 */
[----:B------:R-:W-:Y:S01]  /*18f10*/  FMUL.FTZ R206, R171, R108 ;  /* 0x0000006cabce7220 */ /* 0x000fe20000410000 */
[----:B------:R-:W-:Y:S01]  /*18f20*/  SHF.L.U32 R99, R66, 0x10, RZ ;  /* 0x0000001042637819 */ /* 0x000fe200000006ff */
[C---:B------:R-:W-:Y:S01]  /*18f30*/  FFMA.FTZ R108, R212.reuse, R105, R127 ;  /* 0x00000069d46c7223 */ /* 0x040fe2000001007f */
[----:B------:R-:W-:Y:S01]  /*18f40*/  FFMA.FTZ R208, R212, R109, R128 ;  /* 0x0000006dd4d07223 */ /* 0x000fe20000010080 */
[C---:B------:R-:W-:Y:S01]  /*18f50*/  FFMA.FTZ R101, R206.reuse, R97, R125 ;  /* 0x00000061ce657223 */ /* 0x040fe2000001007d */
[----:B------:R-:W-:Y:S01]  /*18f60*/  FFMA.FTZ R206, R206, R93, R126 ;  /* 0x0000005dcece7223 */ /* 0x000fe2000001007e */
[----:B------:R-:W-:Y:S01]  /*18f70*/  PRMT R93, R81, 0x7632, R93 ;  /* 0x00007632515d7816 */ /* 0x000fe2000000005d */
[----:B------:R-:W-:Y:S01]  /*18f80*/  FFMA.FTZ R106, R203, R99, R20 ;  /* 0x00000063cb6a7223 */ /* 0x000fe20000010014 */
[----:B------:R-:W-:Y:S01]  /*18f90*/  SHF.L.U32 R109, R64, 0x10, RZ ;  /* 0x00000010406d7819 */ /* 0x000fe200000006ff */
[----:B------:R-:W-:Y:S01]  /*18fa0*/  IMAD.U32 R105, R65, 0x10000, RZ ;  /* 0x0001000041697824 */ /* 0x000fe200078e00ff */
[----:B------:R-:W-:Y:S01]  /*18fb0*/  SHF.L.U32 R212, R81, 0x10, RZ ;  /* 0x0000001051d47819 */ /* 0x000fe200000006ff */
[----:B------:R-:W-:Y:S01]  /*18fc0*/  IMAD.U32 R97, R93, 0x10000, RZ ;  /* 0x000100005d617824 */ /* 0x000fe200078e00ff */
[----:B------:R-:W-:Y:S01]  /*18fd0*/  SHF.L.U32 R92, R92, 0x10, RZ ;  /* 0x000000105c5c7819 */ /* 0x000fe200000006ff */
[----:B------:R-:W-:-:S02]  /*18fe0*/  IMAD.U32 R99, R80, 0x10000, RZ ;  /* 0x0001000050637824 */ /* 0x000fc400078e00ff */
[C---:B------:R-:W-:Y:S01]  /*18ff0*/  FMUL.FTZ R93, R171.reuse, R96 ;  /* 0x00000060ab5d7220 */ /* 0x040fe20000410000 */
[----:B------:R-:W-:Y:S01]  /*19000*/  FMUL.FTZ R216, R171, R216 ;  /* 0x000000d8abd87220 */ /* 0x000fe20000410000 */
[C---:B------:R-:W-:Y:S01]  /*19010*/  FFMA.FTZ R105, R98.reuse, R105, R19 ;  /* 0x0000006962697223 */ /* 0x040fe20000010013 */
[----:B------:R-:W-:Y:S01]  /*19020*/  FFMA.FTZ R98, R98, R212, R35 ;  /* 0x000000d462627223 */ /* 0x000fe20000010023 */
[C---:B------:R-:W-:Y:S01]  /*19030*/  FFMA.FTZ R109, R93.reuse, R109, R18 ;  /* 0x0000006d5d6d7223 */ /* 0x040fe20000010012 */
[----:B------:R-:W-:Y:S01]  /*19040*/  FFMA.FTZ R96, R93, R99, R34 ;  /* 0x000000635d607223 */ /* 0x000fe20000010022 */
[----:B------:R-:W-:Y:S01]  /*19050*/  FFMA.FTZ R212, R216, R92, R123 ;  /* 0x0000005cd8d47223 */ /* 0x000fe2000001007b */
[----:B------:R-:W-:Y:S01]  /*19060*/  PRMT R93, R80, 0x7632, R93 ;  /* 0x00007632505d7816 */ /* 0x000fe2000000005d */
[----:B------:R-:W-:Y:S01]  /*19070*/  FMUL.FTZ R102, R171, R102 ;  /* 0x00000066ab667220 */ /* 0x000fe20000410000 */
[----:B------:R-:W-:Y:S01]  /*19080*/  PRMT R92, R64, 0x7632, R92 ;  /* 0x00007632405c7816 */ /* 0x000fe2000000005c */
[----:B------:R-:W-:Y:S01]  /*19090*/  FADD.FTZ R180, -R198, R197 ;  /* 0x000000c5c6b47221 */ /* 0x000fe20000010100 */
[----:B------:R-:W-:Y:S01]  /*190a0*/  FFMA.FTZ R97, R216, R97, R124 ;  /* 0x00000061d8617223 */ /* 0x000fe2000001007c */
[----:B------:R-:W-:Y:S01]  /*190b0*/  IMAD.U32 R93, R93, 0x10000, RZ ;  /* 0x000100005d5d7824 */ /* 0x000fe200078e00ff */
[----:B------:R-:W-:Y:S01]  /*190c0*/  SHF.L.U32 R92, R92, 0x10, RZ ;  /* 0x000000105c5c7819 */ /* 0x000fe200000006ff */
[----:B------:R-:W-:Y:S01]  /*190d0*/  FADD.FTZ R104, -R198, R111 ;  /* 0x0000006fc6687221 */ /* 0x000fe20000010100 */
[----:B------:R-:W-:Y:S01]  /*190e0*/  SHF.L.U32 R211, R61, 0x10, RZ ;  /* 0x000000103dd37819 */ /* 0x000fe200000006ff */
[----:B------:R-:W-:Y:S01]  /*190f0*/  FFMA.FTZ R209, R102, R93, R122 ;  /* 0x0000005d66d17223 */ /* 0x000fe2000001007a */
[----:B------:R-:W-:Y:S01]  /*19100*/  PRMT R93, R62, 0x7632, R93 ;  /* 0x000076323e5d7816 */ /* 0x000fe2000000005d */
[----:B------:R-:W-:Y:S01]  /*19110*/  FFMA.FTZ R216, R102, R92, R121 ;  /* 0x0000005c66d87223 */ /* 0x000fe20000010079 */
[----:B------:R-:W-:Y:S01]  /*19120*/  FMUL.FTZ R174, R171, R174 ;  /* 0x000000aeabae7220 */ /* 0x000fe20000410000 */
[----:B------:R-:W-:Y:S01]  /*19130*/  FADD.FTZ R210, -R198, R195 ;  /* 0x000000c3c6d27221 */ /* 0x000fe20000010100 */
[----:B------:R-:W-:Y:S01]  /*19140*/  PRMT R111, R79, 0x7632, R111 ;  /* 0x000076324f6f7816 */ /* 0x000fe2000000006f */
[----:B------:R-:W-:-:S02]  /*19150*/  IMAD.U32 R92, R77, 0x10000, RZ ;  /* 0x000100004d5c7824 */ /* 0x000fc400078e00ff */
[C---:B------:R-:W-:Y:S01]  /*19160*/  FADD.FTZ R168, -R198.reuse, R199 ;  /* 0x000000c7c6a87221 */ /* 0x040fe20000010100 */
[C---:B------:R-:W-:Y:S01]  /*19170*/  FADD.FTZ R194, -R198.reuse, R207 ;  /* 0x000000cfc6c27221 */ /* 0x040fe20000010100 */
[----:B------:R-:W-:Y:S01]  /*19180*/  FADD.FTZ R190, -R198, R113 ;  /* 0x00000071c6be7221 */ /* 0x000fe20000010100 */
[----:B------:R-:W-:Y:S01]  /*19190*/  IMAD.U32 R207, R62, 0x10000, RZ ;  /* 0x000100003ecf7824 */ /* 0x000fe200078e00ff */
[----:B------:R-:W-:Y:S01]  /*191a0*/  SHF.L.U32 R113, R78, 0x10, RZ ;  /* 0x000000104e717819 */ /* 0x000fe200000006ff */
[----:B------:R-:W-:Y:S01]  /*191b0*/  FMUL.FTZ R181, R171, R180 ;  /* 0x000000b4abb57220 */ /* 0x000fe20000410000 */
[----:B------:R-:W-:Y:S01]  /*191c0*/  SHF.L.U32 R93, R93, 0x10, RZ ;  /* 0x000000105d5d7819 */ /* 0x000fe200000006ff */
[C---:B------:R-:W-:Y:S01]  /*191d0*/  FFMA.FTZ R211, R174.reuse, R211, R23 ;  /* 0x000000d3aed37223 */ /* 0x040fe20000010017 */
[----:B------:R-:W-:Y:S01]  /*191e0*/  FMUL.FTZ R180, R171, R210 ;  /* 0x000000d2abb47220 */ /* 0x000fe20000410000 */
[----:B------:R-:W-:Y:S01]  /*191f0*/  FFMA.FTZ R174, R174, R92, R39 ;  /* 0x0000005caeae7223 */ /* 0x000fe20000010027 */
[----:B------:R-:W-:-:S02]  /*19200*/  IMAD.U32 R111, R111, 0x10000, RZ ;  /* 0x000100006f6f7824 */ /* 0x000fc400078e00ff */
[----:B------:R-:W-:Y:S01]  /*19210*/  FMUL.FTZ R220, R171, R168 ;  /* 0x000000a8abdc7220 */ /* 0x000fe20000410000 */
[----:B------:R-:W-:Y:S01]  /*19220*/  PRMT R92, R60, 0x7632, R92 ;  /* 0x000076323c5c7816 */ /* 0x000fe2000000005c */
[C---:B------:R-:W-:Y:S01]  /*19230*/  FADD.FTZ R172, -R198.reuse, R187 ;  /* 0x000000bbc6ac7221 */ /* 0x040fe20000010100 */
[C---:B------:R-:W-:Y:S01]  /*19240*/  FFMA.FTZ R207, R181.reuse, R207, R24 ;  /* 0x000000cfb5cf7223 */ /* 0x040fe20000010018 */
[----:B------:R-:W-:Y:S01]  /*19250*/  FADD.FTZ R214, -R198, R201 ;  /* 0x000000c9c6d67221 */ /* 0x000fe20000010100 */
[----:B------:R-:W-:Y:S01]  /*19260*/  FFMA.FTZ R181, R181, R113, R40 ;  /* 0x00000071b5b57223 */ /* 0x000fe20000010028 */
[----:B------:R-:W-:Y:S01]  /*19270*/  FFMA.FTZ R210, R180, R93, R133 ;  /* 0x0000005db4d27223 */ /* 0x000fe20000010085 */
[----:B------:R-:W-:Y:S01]  /*19280*/  PRMT R113, R61, 0x7632, R113 ;  /* 0x000076323d717816 */ /* 0x000fe20000000071 */
[----:B------:R-:W-:Y:S01]  /*19290*/  FADD.FTZ R182, -R198, R191 ;  /* 0x000000bfc6b67221 */ /* 0x000fe20000010100 */
[----:B------:R-:W-:Y:S01]  /*192a0*/  PRMT R173, R77, 0x7632, R173 ;  /* 0x000076324dad7816 */ /* 0x000fe200000000ad */
[----:B------:R-:W-:Y:S01]  /*192b0*/  FFMA.FTZ R203, R203, R103, R36 ;  /* 0x00000067cbcb7223 */ /* 0x000fe20000010024 */
[----:B------:R-:W-:Y:S01]  /*192c0*/  FFMA.FTZ R102, R220, R111, R136 ;  /* 0x0000006fdc667223 */ /* 0x000fe20000010088 */
[----:B------:R-:W-:Y:S01]  /*192d0*/  PRMT R93, R76, 0x7632, R93 ;  /* 0x000076324c5d7816 */ /* 0x000fe2000000005d */
[C---:B------:R-:W-:Y:S01]  /*192e0*/  FMUL.FTZ R172, R171.reuse, R172 ;  /* 0x000000acabac7220 */ /* 0x040fe20000410000 */
[----:B------:R-:W-:Y:S01]  /*192f0*/  SHF.L.U32 R92, R92, 0x10, RZ ;  /* 0x000000105c5c7819 */ /* 0x000fe200000006ff */
[----:B------:R-:W-:Y:S01]  /*19300*/  FMUL.FTZ R214, R171, R214 ;  /* 0x000000d6abd67220 */ /* 0x000fe20000410000 */
[----:B------:R-:W-:Y:S01]  /*19310*/  SHF.L.U32 R103, R63, 0x10, RZ ;  /* 0x000000103f677819 */ /* 0x000fe200000006ff */
[----:B------:R-:W-:Y:S01]  /*19320*/  IMAD.U32 R113, R113, 0x10000, RZ ;  /* 0x0001000071717824 */ /* 0x000fe200078e00ff */
[----:B------:R-:W-:Y:S01]  /*19330*/  PRMT R111, R78, 0x7632, R111 ;  /* 0x000076324e6f7816 */ /* 0x000fe2000000006f */
[----:B------:R-:W-:Y:S01]  /*19340*/  FMUL.FTZ R182, R171, R182 ;  /* 0x000000b6abb67220 */ /* 0x000fe20000410000 */
[----:B------:R-:W-:Y:S01]  /*19350*/  SHF.L.U32 R173, R173, 0x10, RZ ;  /* 0x00000010adad7819 */ /* 0x000fe200000006ff */
[----:B------:R-:W-:-:S02]  /*19360*/  IMAD.U32 R93, R93, 0x10000, RZ ;  /* 0x000100005d5d7824 */ /* 0x000fc400078e00ff */
[----:B------:R-:W-:Y:S01]  /*19370*/  FFMA.FTZ R222, R172, R92, R129 ;  /* 0x0000005cacde7223 */ /* 0x000fe20000010081 */
[----:B------:R-:W-:Y:S01]  /*19380*/  FADD.FTZ R114, -R198, R189 ;  /* 0x000000bdc6727221 */ /* 0x000fe20000010100 */
[----:B------:R-:W-:Y:S01]  /*19390*/  FFMA.FTZ R168, R214, R103, R25 ;  /* 0x00000067d6a87223 */ /* 0x000fe20000010019 */
[----:B------:R-:W-:Y:S01]  /*193a0*/  IMAD.U32 R111, R111, 0x10000, RZ ;  /* 0x000100006f6f7824 */ /* 0x000fe200078e00ff */
[----:B------:R-:W-:Y:S01]  /*193b0*/  PRMT R92, R59, 0x7632, R92 ;  /* 0x000076323b5c7816 */ /* 0x000fe2000000005c */
[C---:B------:R-:W-:Y:S01]  /*193c0*/  FADD.FTZ R112, -R198.reuse, R205 ;  /* 0x000000cdc6707221 */ /* 0x040fe20000010100 */
[----:B------:R-:W-:Y:S01]  /*193d0*/  FADD.FTZ R204, -R198, R217 ;  /* 0x000000d9c6cc7221 */ /* 0x000fe20000010100 */
[----:B------:R-:W-:Y:S01]  /*193e0*/  FFMA.FTZ R103, R214, R218, R41 ;  /* 0x000000dad6677223 */ /* 0x000fe20000010029 */
[----:B------:R-:W-:Y:S01]  /*193f0*/  FADD.FTZ R202, -R198, R215 ;  /* 0x000000d7c6ca7221 */ /* 0x000fe20000010100 */
[C---:B------:R-:W-:Y:S01]  /*19400*/  FFMA.FTZ R214, R182.reuse, R113, R131 ;  /* 0x00000071b6d67223 */ /* 0x040fe20000010083 */
[----:B------:R-:W-:Y:S01]  /*19410*/  FFMA.FTZ R205, R182, R173, R132 ;  /* 0x000000adb6cd7223 */ /* 0x000fe20000010084 */
[----:B------:R-:W-:Y:S01]  /*19420*/  SHF.L.U32 R215, R60, 0x10, RZ ;  /* 0x000000103cd77819 */ /* 0x000fe200000006ff */
[----:B------:R-:W-:Y:S01]  /*19430*/  FFMA.FTZ R182, R172, R93, R130 ;  /* 0x0000005dacb67223 */ /* 0x000fe20000010082 */
[----:B------:R-:W-:Y:S01]  /*19440*/  FFMA.FTZ R180, R180, R111, R134 ;  /* 0x0000006fb4b47223 */ /* 0x000fe20000010086 */
[----:B------:R-:W-:Y:S01]  /*19450*/  FMUL.FTZ R183, R171, R114 ;  /* 0x00000072abb77220 */ /* 0x000fe20000410000 */
[----:B------:R-:W-:Y:S01]  /*19460*/  PRMT R93, R75, 0x7632, R93 ;  /* 0x000076324b5d7816 */ /* 0x000fe2000000005d */
[----:B------:R-:W-:Y:S01]  /*19470*/  IMAD.U32 R111, R76, 0x10000, RZ ;  /* 0x000100004c6f7824 */ /* 0x000fe200078e00ff */
[----:B------:R-:W-:Y:S01]  /*19480*/  SHF.L.U32 R92, R92, 0x10, RZ ;  /* 0x000000105c5c7819 */ /* 0x000fe200000006ff */
[----:B------:R-:W-:Y:S01]  /*19490*/  FMUL.FTZ R204, R171, R204 ;  /* 0x000000ccabcc7220 */ /* 0x000fe20000410000 */
[----:B------:R-:W-:Y:S01]  /*194a0*/  FFMA.FTZ R215, R183, R215, R22 ;  /* 0x000000d7b7d77223 */ /* 0x000fe20000010016 */
[----:B------:R-:W-:Y:S01]  /*194b0*/  SHF.L.U32 R114, R75, 0x10, RZ ;  /* 0x000000104b727819 */ /* 0x000fe200000006ff */
[----:B------:R-:W-:Y:S01]  /*194c0*/  FFMA.FTZ R183, R183, R111, R38 ;  /* 0x0000006fb7b77223 */ /* 0x000fe20000010026 */
[----:B------:R-:W-:Y:S01]  /*194d0*/  FMUL.FTZ R202, R171, R202 ;  /* 0x000000caabca7220 */ /* 0x000fe20000410000 */
[----:B------:R-:W-:-:S02]  /*194e0*/  IMAD.U32 R113, R93, 0x10000, RZ ;  /* 0x000100005d717824 */ /* 0x000fc400078e00ff */
[----:B------:R-:W-:Y:S01]  /*194f0*/  FFMA.FTZ R173, R204, R92, R145 ;  /* 0x0000005cccad7223 */ /* 0x000fe20000010091 */
[----:B------:R-:W-:Y:S02]  /*19500*/  IMAD.U32 R111, R74, 0x10000, RZ ;  /* 0x000100004a6f7824 */ /* 0x000fe400078e00ff */
[----:B------:R-:W-:Y:S01]  /*19510*/  FMUL.FTZ R93, R171, R192 ;  /* 0x000000c0ab5d7220 */ /* 0x000fe20000410000 */
[----:B------:R-:W-:Y:S01]  /*19520*/  PRMT R92, R57, 0x7632, R92 ;  /* 0x00007632395c7816 */ /* 0x000fe2000000005c */
[----:B------:R-:W-:Y:S01]  /*19530*/  FFMA.FTZ R189, R202, R114, R45 ;  /* 0x00000072cabd7223 */ /* 0x000fe2000001002d */
[----:B------:R-:W-:Y:S01]  /*19540*/  FMUL.FTZ R194, R171, R194 ;  /* 0x000000c2abc27220 */ /* 0x000fe20000410000 */
[----:B------:R-:W-:Y:S01]  /*19550*/  FFMA.FTZ R114, R93, R111, R44 ;  /* 0x0000006f5d727223 */ /* 0x000fe2000001002c */
[----:B------:R-:W-:Y:S01]  /*19560*/  SHF.L.U32 R92, R92, 0x10, RZ ;  /* 0x000000105c5c7819 */ /* 0x000fe200000006ff */
[----:B------:R-:W-:Y:S01]  /*19570*/  FADD.FTZ R196, -R198, R213 ;  /* 0x000000d5c6c47221 */ /* 0x000fe20000010100 */
[----:B------:R-:W-:Y:S01]  /*19580*/  PRMT R111, R58, 0x7632, R111 ;  /* 0x000076323a6f7816 */ /* 0x000fe2000000006f */
[----:B------:R-:W-:Y:S01]  /*19590*/  FFMA.FTZ R192, R204, R113, R146 ;  /* 0x00000071ccc07223 */ /* 0x000fe20000010092 */
[----:B------:R-:W-:Y:S01]  /*195a0*/  SHF.L.U32 R175, R58, 0x10, RZ ;  /* 0x000000103aaf7819 */ /* 0x000fe200000006ff */
[----:B------:R-:W-:Y:S01]  /*195b0*/  FFMA.FTZ R213, R194, R92, R141 ;  /* 0x0000005cc2d57223 */ /* 0x000fe2000001008d */
[----:B------:R-:W-:Y:S01]  /*195c0*/  FMUL.FTZ R196, R171, R196 ;  /* 0x000000c4abc47220 */ /* 0x000fe20000410000 */
[----:B------:R-:W-:Y:S01]  /*195d0*/  IMAD.U32 R111, R111, 0x10000, RZ ;  /* 0x000100006f6f7824 */ /* 0x000fe200078e00ff */
[----:B------:R-:W-:Y:S01]  /*195e0*/  PRMT R92, R56, 0x7632, R92 ;  /* 0x00007632385c7816 */ /* 0x000fe2000000005c */
[----:B------:R-:W-:Y:S01]  /*195f0*/  FFMA.FTZ R175, R93, R175, R28 ;  /* 0x000000af5daf7223 */ /* 0x000fe2000001001c */
[----:B------:R-:W-:Y:S01]  /*19600*/  PRMT R93, R73, 0x7632, R93 ;  /* 0x00007632495d7816 */ /* 0x000fe2000000005d */
[----:B------:R-:W-:Y:S01]  /*19610*/  FFMA.FTZ R218, R196, R111, R143 ;  /* 0x0000006fc4da7223 */ /* 0x000fe2000001008f */
        /* <DEDUP_REMOVED lines=10> */
[----:B------:R-:W-:Y:S01]  /*196c0*/  PRMT R99, R63, 0x7632, R99 ;  /* 0x000076323f637816 */ /* 0x000fe20000000063 */
[----:B------:R-:W-:Y:S01]  /*196d0*/  FFMA.FTZ R193, R196, R113, R144 ;  /* 0x00000071c4c17223 */ /* 0x000fe20000010090 */
[----:B------:R-:W-:Y:S01]  /*196e0*/  SHF.L.U32 R217, R56, 0x10, RZ ;  /* 0x0000001038d97819 */ /* 0x000fe200000006ff */
[----:B------:R-:W-:Y:S01]  /*196f0*/  FMUL.FTZ R93, R171, R112 ;  /* 0x00000070ab5d7220 */ /* 0x000fe20000410000 */
[----:B------:R-:W-:Y:S01]  /*19700*/  FFMA.FTZ R197, R184, R111, R140 ;  /* 0x0000006fb8c57223 */ /* 0x000fe2000001008c */
[----:B------:R-:W-:Y:S01]  /*19710*/  SHF.L.U32 R92, R92, 0x10, RZ ;  /* 0x000000105c5c7819 */ /* 0x000fe200000006ff */
[C---:B------:R-:W-:Y:S01]  /*19720*/  FADD.FTZ R186, -R198.reuse, R219 ;  /* 0x000000dbc6ba7221 */ /* 0x040fe20000010100 */
[----:B------:R-:W-:Y:S01]  /*19730*/  FADD.FTZ R200, -R198, R221 ;  /* 0x000000ddc6c87221 */ /* 0x000fe20000010100 */
[----:B------:R-:W-:Y:S01]  /*19740*/  IMAD.U32 R113, R72, 0x10000, RZ ;  /* 0x0001000048717824 */ /* 0x000fe200078e00ff */
[----:B------:R-:W-:Y:S01]  /*19750*/  PRMT R112, R55, 0x7632, R112 ;  /* 0x0000763237707816 */ /* 0x000fe20000000070 */
[----:B------:R-:W-:Y:S01]  /*19760*/  FMUL.FTZ R184, R171, R190 ;  /* 0x000000beabb87220 */ /* 0x000fe20000410000 */
[----:B------:R-:W-:Y:S01]  /*19770*/  PRMT R179, R71, 0x7632, R179 ;  /* 0x0000763247b37816 */ /* 0x000fe200000000b3 */
[----:B------:R-:W-:Y:S01]  /*19780*/  FADD.FTZ R198, -R198, R223 ;  /* 0x000000dfc6c67221 */ /* 0x000fe20000010100 */
[----:B------:R-:W-:Y:S01]  /*19790*/  SHF.L.U32 R99, R99, 0x10, RZ ;  /* 0x0000001063637819 */ /* 0x000fe200000006ff */
[----:B------:R-:W-:-:S02]  /*197a0*/  IMAD.U32 R172, R59, 0x10000, RZ ;  /* 0x000100003bac7824 */ /* 0x000fc400078e00ff */
[C---:B------:R-:W-:Y:S01]  /*197b0*/  FFMA.FTZ R217, R93.reuse, R217, R26 ;  /* 0x000000d95dd97223 */ /* 0x040fe2000001001a */
[----:B------:R-:W-:Y:S01]  /*197c0*/  FFMA.FTZ R196, R93, R113, R42 ;  /* 0x000000715dc47223 */ /* 0x000fe2000001002a */
[----:B------:R-:W-:Y:S01]  /*197d0*/  SHF.L.U32 R185, R179, 0x10, RZ ;  /* 0x00000010b3b97819 */ /* 0x000fe200000006ff */
[----:B------:R-:W-:Y:S01]  /*197e0*/  FFMA.FTZ R199, R184, R92, R151 ;  /* 0x0000005cb8c77223 */ /* 0x000fe20000010097 */
[----:B------:R-:W-:Y:S01]  /*197f0*/  SHF.L.U32 R93, R54, 0x10, RZ ;  /* 0x00000010365d7819 */ /* 0x000fe200000006ff */
[----:B------:R-:W-:Y:S02]  /*19800*/  IMAD.U32 R112, R112, 0x10000, RZ ;  /* 0x0001000070707824 */ /* 0x000fe400078e00ff */
[----:B------:R-:W-:Y:S01]  /*19810*/  FMUL.FTZ R198, R171, R198 ;  /* 0x000000c6abc67220 */ /* 0x000fe20000410000 */
[----:B------:R-:W-:Y:S01]  /*19820*/  PRMT R92, R53, 0x7632, R92 ;  /* 0x00007632355c7816 */ /* 0x000fe2000000005c */
[----:B------:R-:W-:Y:S01]  /*19830*/  FMUL.FTZ R179, R171, R186 ;  /* 0x000000baabb37220 */ /* 0x000fe20000410000 */
[----:B------:R-:W-:Y:S01]  /*19840*/  FFMA.FTZ R99, R220, R99, R135 ;  /* 0x00000063dc637223 */ /* 0x000fe20000010087 */
[----:B------:R-:W-:Y:S01]  /*19850*/  FFMA.FTZ R172, R202, R172, R29 ;  /* 0x000000accaac7223 */ /* 0x000fe2000001001d */
[----:B------:R-:W-:Y:S01]  /*19860*/  SHF.L.U32 R220, R57, 0x10, RZ ;  /* 0x0000001039dc7819 */ /* 0x000fe200000006ff */
[----:B------:R-:W-:-:S02]  /*19870*/  IMAD.U32 R202, R73, 0x10000, RZ ;  /* 0x0001000049ca7824 */ /* 0x000fc400078e00ff */
[----:B------:R-:W-:Y:S01]  /*19880*/  FMUL.FTZ R188, R171, R188 ;  /* 0x000000bcabbc7220 */ /* 0x000fe20000410000 */
[C---:B------:R-:W-:Y:S01]  /*19890*/  FFMA.FTZ R195, R198.reuse, R112, R153 ;  /* 0x00000070c6c37223 */ /* 0x040fe20000010099 */
[----:B------:R-:W-:Y:S01]  /*198a0*/  FFMA.FTZ R190, R198, R185, R154 ;  /* 0x000000b9c6be7223 */ /* 0x000fe2000001009a */
[----:B------:R-:W-:Y:S01]  /*198b0*/  PRMT R111, R70, 0x7632, R111 ;  /* 0x00007632466f7816 */ /* 0x000fe2000000006f */
[----:B------:R-:W-:Y:S01]  /*198c0*/  FFMA.FTZ R198, R179, R93, R32 ;  /* 0x0000005db3c67223 */ /* 0x000fe20000010020 */
[----:B------:R-:W-:Y:S01]  /*198d0*/  SHF.L.U32 R201, R92, 0x10, RZ ;  /* 0x000000105cc97819 */ /* 0x000fe200000006ff */
[C---:B------:R-:W-:Y:S01]  /*198e0*/  FFMA.FTZ R191, R188.reuse, R202, R43 ;  /* 0x000000cabcbf7223 */ /* 0x040fe2000001002b */
[----:B------:R-:W0:Y:S01]  /*198f0*/  @!P2 LDC.64 R92, c[0x0][0x258] ;  /* 0x00009600ff5cab82 */ /* 0x000e220000000a00 */
[----:B------:R-:W-:Y:S01]  /*19900*/  FFMA.FTZ R220, R188, R220, R27 ;  /* 0x000000dcbcdc7223 */ /* 0x000fe2000001001b */
[----:B------:R-:W-:Y:S02]  /*19910*/  IMAD.U32 R202, R71, 0x10000, RZ ;  /* 0x0001000047ca7824 */ /* 0x000fe400078e00ff */
[----:B------:R-:W-:Y:S01]  /*19920*/  FMUL.FTZ R200, R171, R200 ;  /* 0x000000c8abc87220 */ /* 0x000fe20000410000 */
[----:B------:R-:W-:Y:S01]  /*19930*/  SHF.L.U32 R188, R55, 0x10, RZ ;  /* 0x0000001037bc7819 */ /* 0x000fe200000006ff */
[----:B------:R-:W-:Y:S01]  /*19940*/  IMAD.U32 R111, R111, 0x10000, RZ ;  /* 0x000100006f6f7824 */ /* 0x000fe200078e00ff */
[C---:B------:R-:W-:Y:S01]  /*19950*/  PRMT R112, R69.reuse, 0x7632, R112 ;  /* 0x0000763245707816 */ /* 0x040fe20000000070 */
[----:B------:R-:W-:Y:S01]  /*19960*/  FFMA.FTZ R177, R200, R202, R51 ;  /* 0x000000cac8b17223 */ /* 0x000fe20000010033 */
[----:B------:R-:W-:Y:S01]  /*19970*/  SHF.L.U32 R202, R52, 0x10, RZ ;  /* 0x0000001034ca7819 */ /* 0x000fe200000006ff */
[----:B------:R-:W-:Y:S01]  /*19980*/  FFMA.FTZ R184, R184, R111, R152 ;  /* 0x0000006fb8b87223 */ /* 0x000fe20000010098 */
[----:B------:R-:W-:Y:S01]  /*19990*/  FFMA.FTZ R188, R200, R188, R33 ;  /* 0x000000bcc8bc7223 */ /* 0x000fe20000010021 */
[----:B------:R-:W-:Y:S01]  /*199a0*/  SHF.L.U32 R186, R69, 0x10, RZ ;  /* 0x0000001045ba7819 */ /* 0x000fe200000006ff */
[----:B------:R-:W-:-:S02]  /*199b0*/  IMAD.U32 R111, R68, 0x10000, RZ ;  /* 0x00010000446f7824 */ /* 0x000fc400078e00ff */
[C---:B------:R-:W-:Y:S01]  /*199c0*/  FMUL.FTZ R110, R171.reuse, R110 ;  /* 0x0000006eab6e7220 */ /* 0x040fe20000410000 */
[----:B------:R-:W-:Y:S01]  /*199d0*/  FMUL.FTZ R185, R171, R100 ;  /* 0x00000064abb97220 */ /* 0x000fe20000410000 */
[----:B------:R-:W-:Y:S02]  /*199e0*/  IMAD.U32 R200, R53, 0x10000, RZ ;  /* 0x0001000035c87824 */ /* 0x000fe400078e00ff */
[----:B------:R-:W-:Y:S01]  /*199f0*/  FMUL.FTZ R104, R171, R104 ;  /* 0x00000068ab687220 */ /* 0x000fe20000410000 */
[----:B------:R-:W-:Y:S01]  /*19a00*/  IMAD.U32 R187, R112, 0x10000, RZ ;  /* 0x0001000070bb7824 */ /* 0x000fe200078e00ff */
[----:B------:R-:W-:Y:S01]  /*19a10*/  F2FP.BF16.F32.PACK_AB R106, R101, R106 ;  /* 0x0000006a656a723e */ /* 0x000fe200000010ff */
[C---:B------:R-:W-:Y:S01]  /*19a20*/  FFMA.FTZ R202, R185.reuse, R202, R30 ;  /* 0x000000cab9ca7223 */ /* 0x040fe2000001001e */
[----:B------:R-:W-:Y:S01]  /*19a30*/  PRMT R100, R52, 0x7632, R100 ;  /* 0x0000763234647816 */ /* 0x000fe20000000064 */
[----:B------:R-:W-:Y:S01]  /*19a40*/  FFMA.FTZ R200, R104, R200, R31 ;  /* 0x000000c868c87223 */ /* 0x000fe2000001001f */
[----:B------:R-:W-:Y:S01]  /*19a50*/  PRMT R101, R68, 0x7632, R101 ;  /* 0x0000763244657816 */ /* 0x000fe20000000065 */
[----:B------:R-:W-:Y:S01]  /*19a60*/  FFMA.FTZ R186, R104, R186, R47 ;  /* 0x000000ba68ba7223 */ /* 0x000fe2000001002f */
[C---:B------:R-:W-:Y:S01]  /*19a70*/  FFMA.FTZ R201, R110.reuse, R201, R149 ;  /* 0x000000c96ec97223 */ /* 0x040fe20000010095 */
[----:B------:R-:W-:Y:S01]  /*19a80*/  FFMA.FTZ R187, R110, R187, R150 ;  /* 0x000000bb6ebb7223 */ /* 0x000fe20000010096 */
[----:B------:R-:W-:Y:S01]  /*19a90*/  FFMA.FTZ R185, R185, R111, R46 ;  /* 0x0000006fb9b97223 */ /* 0x000fe2000001002e */
[----:B------:R-:W-:Y:S01]  /*19aa0*/  F2FP.BF16.F32.PACK_AB R104, R216, R109 ;  /* 0x0000006dd868723e */ /* 0x000fe200000010ff */
[----:B------:R-:W1:Y:S01]  /*19ab0*/  LDC.64 R110, c[0x0][0x2b8] ;  /* 0x0000ae00ff6e7b82 */ /* 0x000e620000000a00 */
[----:B------:R-:W-:Y:S01]  /*19ac0*/  F2FP.BF16.F32.PACK_AB R107, R108, R107 ;  /* 0x0000006b6c6b723e */ /* 0x000fe200000010ff */
[----:B------:R-:W-:Y:S01]  /*19ad0*/  IMAD.U32 R108, R100, 0x10000, RZ ;  /* 0x00010000646c7824 */ /* 0x000fe200078e00ff */
[----:B------:R-:W-:Y:S01]  /*19ae0*/  SHF.L.U32 R109, R101, 0x10, RZ ;  /* 0x00000010656d7819 */ /* 0x000fe200000006ff */
[----:B------:R-:W-:Y:S01]  /*19af0*/  FMUL.FTZ R94, R171, R94 ;  /* 0x0000005eab5e7220 */ /* 0x000fe20000410000 */
[----:B------:R-:W-:Y:S01]  /*19b00*/  IMAD.U32 R113, R70, 0x10000, RZ ;  /* 0x0001000046717824 */ /* 0x000fe200078e00ff */
[----:B------:R-:W-:-:S02]  /*19b10*/  F2FP.BF16.F32.PACK_AB R105, R212, R105 ;  /* 0x00000069d469723e */ /* 0x000fc400000010ff */
[C---:B------:R-:W-:Y:S01]  /*19b20*/  FFMA.FTZ R219, R94.reuse, R108, R147 ;  /* 0x0000006c5edb7223 */ /* 0x040fe20000010093 */
[----:B------:R-:W-:Y:S01]  /*19b30*/  FFMA.FTZ R204, R94, R109, R148 ;  /* 0x0000006d5ecc7223 */ /* 0x000fe20000010094 */
[----:B------:R-:W-:Y:S01]  /*19b40*/  FFMA.FTZ R179, R179, R113, R48 ;  /* 0x00000071b3b37223 */ /* 0x000fe20000010030 */
[----:B------:R-:W2:Y:S01]  /*19b50*/  LDC.64 R108, c[0x0][0x2c0] ;  /* 0x0000b000ff6c7b82 */ /* 0x000ea20000000a00 */
[----:B------:R-:W-:Y:S01]  /*19b60*/  SHF.L.U32 R212, R169, 0x4, RZ ;  /* 0x00000004a9d47819 */ /* 0x000fe200000006ff */
[----:B0-----:R-:W-:Y:S01]  /*19b70*/  @!P2 IMAD.WIDE R112, R119, 0x4, R92 ;  /* 0x000000047770a825 */ /* 0x001fe200078e025c */
[----:B------:R-:W-:Y:S02]  /*19b80*/  SHF.R.U32.HI R169, RZ, 0x1c, R169 ;  /* 0x0000001cffa97819 */ /* 0x000fe400000116a9 */
[----:B------:R-:W-:Y:S02]  /*19b90*/  IADD3 R100, P3, R212, UR12, RZ ;  /* 0x0000000cd4647c10 */ /* 0x000fe4000ff7e0ff */
[----:B------:R0:W-:Y:S01]  /*19ba0*/  @!P2 STG.E desc[UR4][R112.64], R171 ;  /* 0x000000ab7000a986 */ /* 0x0001e2000c101904 */
[----:B------:R-:W-:-:S02]  /*19bb0*/  F2FP.BF16.F32.PACK_AB R99, R99, R168 ;  /* 0x000000a86363723e */ /* 0x000fc400000010ff */
[----:B------:R-:W-:Y:S02]  /*19bc0*/  IADD3 R168, P2, R212, UR14, RZ ;  /* 0x0000000ed4a87c10 */ /* 0x000fe4000ff5e0ff */
[----:B------:R-:W-:Y:S02]  /*19bd0*/  IADD3.X R101, R169, UR13, RZ, P3, !PT ;  /* 0x0000000da9657c10 */ /* 0x000fe40009ffe4ff */
[----:B------:R-:W-:Y:S02]  /*19be0*/  F2FP.BF16.F32.PACK_AB R95, R208, R95 ;  /* 0x0000005fd05f723e */ /* 0x000fe400000010ff */
[----:B------:R-:W-:Y:S01]  /*19bf0*/  F2FP.BF16.F32.PACK_AB R94, R206, R203 ;  /* 0x000000cbce5e723e */ /* 0x000fe200000010ff */
[----:B------:R3:W-:Y:S01]  /*19c00*/  STG.E.128 desc[UR4][R100.64], R104 ;  /* 0x0000006864007986 */ /* 0x0007e2000c101d04 */
[----:B------:R-:W-:Y:S02]  /*19c10*/  F2FP.BF16.F32.PACK_AB R93, R97, R98 ;  /* 0x00000062615d723e */ /* 0x000fe400000010ff */
[----:B------:R-:W-:-:S02]  /*19c20*/  F2FP.BF16.F32.PACK_AB R92, R209, R96 ;  /* 0x00000060d15c723e */ /* 0x000fc400000010ff */
[----:B------:R-:W-:Y:S02]  /*19c30*/  IADD3.X R169, R169, UR15, RZ, P2, !PT ;  /* 0x0000000fa9a97c10 */ /* 0x000fe400097fe4ff */
[----:B------:R-:W-:Y:S02]  /*19c40*/  F2FP.BF16.F32.PACK_AB R96, R222, R215 ;  /* 0x000000d7de60723e */ /* 0x000fe400000010ff */
[----:B------:R-:W-:Y:S01]  /*19c50*/  F2FP.BF16.F32.PACK_AB R97, R214, R211 ;  /* 0x000000d3d661723e */ /* 0x000fe200000010ff */
[----:B------:R4:W-:Y:S01]  /*19c60*/  STG.E.128 desc[UR4][R168.64], R92 ;  /* 0x0000005ca8007986 */ /* 0x0009e2000c101d04 */
[----:B------:R-:W-:Y:S02]  /*19c70*/  F2FP.BF16.F32.PACK_AB R98, R210, R207 ;  /* 0x000000cfd262723e */ /* 0x000fe400000010ff */
[----:B------:R-:W-:Y:S02]  /*19c80*/  F2FP.BF16.F32.PACK_AB R103, R102, R103 ;  /* 0x000000676667723e */ /* 0x000fe400000010ff */
[----:B------:R-:W-:Y:S01]  /*19c90*/  F2FP.BF16.F32.PACK_AB R102, R180, R181 ;  /* 0x000000b5b466723e */ /* 0x000fe200000010ff */
[----:B--2---:R-:W-:Y:S01]  /*19ca0*/  IMAD.WIDE.U32 R180, R115, 0x10, R108 ;  /* 0x0000001073b47825 */ /* 0x004fe200078e006c */
[----:B0-----:R-:W-:-:S02]  /*19cb0*/  F2FP.BF16.F32.PACK_AB R112, R219, R202 ;  /* 0x000000cadb70723e */ /* 0x001fc400000010ff */
[----:B---3--:R-:W-:Y:S01]  /*19cc0*/  F2FP.BF16.F32.PACK_AB R107, R173, R172 ;  /* 0x000000acad6b723e */ /* 0x008fe200000010ff */
[----:B-1----:R-:W-:Y:S01]  /*19cd0*/  IMAD.WIDE.U32 R172, R115, 0x10, R110 ;  /* 0x0000001073ac7825 */ /* 0x002fe200078e006e */
[----:B------:R-:W-:Y:S02]  /*19ce0*/  F2FP.BF16.F32.PACK_AB R101, R205, R174 ;  /* 0x000000aecd65723e */ /* 0x000fe400000010ff */
[----:B------:R-:W-:Y:S01]  /*19cf0*/  F2FP.BF16.F32.PACK_AB R100, R182, R183 ;  /* 0x000000b7b664723e */ /* 0x000fe200000010ff */
[----:B------:R-:W-:Y:S01]  /*19d00*/  IMAD.WIDE.U32 R182, R165, 0x10, R108 ;  /* 0x00000010a5b67825 */ /* 0x000fe200078e006c */
[----:B------:R0:W-:Y:S01]  /*19d10*/  STG.E.128 desc[UR4][R172.64], R96 ;  /* 0x00000060ac007986 */ /* 0x0001e2000c101d04 */
[----:B------:R-:W-:Y:S02]  /*19d20*/  F2FP.BF16.F32.PACK_AB R106, R218, R175 ;  /* 0x000000afda6a723e */ /* 0x000fe400000010ff */
[----:B----4-:R-:W-:Y:S01]  /*19d30*/  IMAD.SHL.U32 R92, R167, 0x10, RZ ;  /* 0x00000010a75c7824 */ /* 0x010fe200078e00ff */
[----:B------:R-:W-:Y:S01]  /*19d40*/  SHF.R.U32.HI R167, RZ, 0x1c, R167 ;  /* 0x0000001cffa77819 */ /* 0x000fe200000116a7 */
[----:B------:R-:W-:Y:S01]  /*19d50*/  IMAD.WIDE.U32 R174, R165, 0x10, R110 ;  /* 0x00000010a5ae7825 */ /* 0x000fe200078e006e */
[----:B------:R-:W-:Y:S01]  /*19d60*/  F2FP.BF16.F32.PACK_AB R104, R224, R217 ;  /* 0x000000d9e068723e */ /* 0x000fe200000010ff */
[----:B------:R1:W-:Y:S01]  /*19d70*/  STG.E.128 desc[UR4][R180.64], R100 ;  /* 0x00000064b4007986 */ /* 0x0003e2000c101d04 */
[----:B------:R-:W-:-:S02]  /*19d80*/  F2FP.BF16.F32.PACK_AB R105, R213, R220 ;  /* 0x000000dcd569723e */ /* 0x000fc400000010ff */
[----:B------:R-:W-:Y:S02]  /*19d90*/  F2FP.BF16.F32.PACK_AB R111, R192, R189 ;  /* 0x000000bdc06f723e */ /* 0x000fe400000010ff */
[----:B------:R-:W-:Y:S01]  /*19da0*/  F2FP.BF16.F32.PACK_AB R110, R193, R114 ;  /* 0x00000072c16e723e */ /* 0x000fe200000010ff */
[----:B------:R1:W-:Y:S01]  /*19db0*/  STG.E.128 desc[UR4][R174.64], R104 ;  /* 0x00000068ae007986 */ /* 0x0003e2000c101d04 */
[----:B------:R-:W-:Y:S02]  /*19dc0*/  F2FP.BF16.F32.PACK_AB R109, R194, R191 ;  /* 0x000000bfc26d723e */ /* 0x000fe400000010ff */
[----:B------:R-:W-:Y:S02]  /*19dd0*/  F2FP.BF16.F32.PACK_AB R108, R197, R196 ;  /* 0x000000c4c56c723e */ /* 0x000fe400000010ff */
[C---:B0-----:R-:W-:Y:S02]  /*19de0*/  IADD3 R98, P2, R92.reuse, UR12, RZ ;  /* 0x0000000c5c627c10 */ /* 0x041fe4000ff5e0ff */
[----:B------:R-:W-:Y:S01]  /*19df0*/  IADD3 R96, P3, R92, UR14, RZ ;  /* 0x0000000e5c607c10 */ /* 0x000fe2000ff7e0ff */
[----:B------:R1:W-:Y:S01]  /*19e00*/  STG.E.128 desc[UR4][R182.64], R108 ;  /* 0x0000006cb6007986 */ /* 0x0003e2000c101d04 */
[----:B------:R-:W-:-:S02]  /*19e10*/  F2FP.BF16.F32.PACK_AB R113, R201, R200 ;  /* 0x000000c8c971723e */ /* 0x000fc400000010ff */
[----:B------:R-:W-:Y:S02]  /*19e20*/  F2FP.BF16.F32.PACK_AB R114, R199, R198 ;  /* 0x000000c6c772723e */ /* 0x000fe400000010ff */
[----:B------:R-:W-:Y:S02]  /*19e30*/  F2FP.BF16.F32.PACK_AB R115, R195, R188 ;  /* 0x000000bcc373723e */ /* 0x000fe400000010ff */
[----:B------:R-:W-:Y:S02]  /*19e40*/  IADD3.X R99, R167, UR13, RZ, P2, !PT ;  /* 0x0000000da7637c10 */ /* 0x000fe400097fe4ff */
[----:B------:R-:W-:Y:S02]  /*19e50*/  F2FP.BF16.F32.PACK_AB R95, R190, R177 ;  /* 0x000000b1be5f723e */ /* 0x000fe400000010ff */
[----:B------:R-:W-:Y:S01]  /*19e60*/  F2FP.BF16.F32.PACK_AB R94, R184, R179 ;  /* 0x000000b3b85e723e */ /* 0x000fe200000010ff */
[----:B------:R1:W-:Y:S01]  /*19e70*/  STG.E.128 desc[UR4][R98.64], R112 ;  /* 0x0000007062007986 */ /* 0x0003e2000c101d04 */
[----:B------:R-:W-:-:S02]  /*19e80*/  F2FP.BF16.F32.PACK_AB R93, R187, R186 ;  /* 0x000000babb5d723e */ /* 0x000fc400000010ff */
[----:B------:R-:W-:Y:S02]  /*19e90*/  IADD3.X R97, R167, UR15, RZ, P3, !PT ;  /* 0x0000000fa7617c10 */ /* 0x000fe40009ffe4ff */
[----:B------:R-:W-:Y:S02]  /*19ea0*/  F2FP.BF16.F32.PACK_AB R92, R204, R185 ;  /* 0x000000b9cc5c723e */ /* 0x000fe400000010ff */
[----:B------:R-:W-:Y:S02]  /*19eb0*/  IADD3 R119, R119, UR16, RZ ;  /* 0x0000001077777c10 */ /* 0x000fe4000fffe0ff */
[----:B------:R-:W-:Y:S01]  /*19ec0*/  SEL R168, RZ, 0x1, P1 ;  /* 0x00000001ffa87807 */ /* 0x000fe20000800000 */
[----:B------:R1:W-:Y:S01]  /*19ed0*/  STG.E.128 desc[UR4][R96.64], R92 ;  /* 0x0000005c60007986 */ /* 0x0003e2000c101d04 */
[----:B------:R-:W-:-:S13]  /*19ee0*/  ISETP.GE.AND P2, PT, R119, UR17, PT ;  /* 0x0000001177007c0c */ /* 0x000fda000bf46270 */
[----:B------:R-:W-:Y:S05]  /*19ef0*/  @!P2 BRA `(.L_x_1686) ;  /* 0xfffffe700024a947 */ /* 0x000fea000383ffff */
[----:B------:R-:W-:Y:S05]  /*19f00*/  EXIT ;  /* 0x000000000000794d */ /* 0x000fea0003800000 */
.L_x_1685:
[----:B0-----:R-:W-:Y:S01]  /*19f10*/  IMAD.MOV.U32 R100, RZ, RZ, 0x1 ;  /* 0x00000001ff647424 */ /* 0x001fe200078e00ff */
[----:B------:R-:W-:Y:S01]  /*19f20*/  MOV R101, 0x1f ;  /* 0x0000001f00657802 */ /* 0x000fe20000000f00 */
[----:B------:R-:W-:-:S07]  /*19f30*/  IMAD.MOV.U32 R99, RZ, RZ, -0x1 ;  /* 0xffffffffff637424 */ /* 0x000fce00078e00ff */
[----:B-1----:R-:W-:Y:S05]  /*19f40*/  WARPSYNC.COLLECTIVE R99, `(.L_x_1687) ;  /* 0x0000000063087348 */ /* 0x002fea0003c00000 */
[----:B------:R0:W2:Y:S02]  /*19f50*/  SHFL.BFLY P3, R98, R106, R100, R101 ;  /* 0x0c0000646a627389 */ /* 0x0000a40000060065 */
[----:B012---:R-:W-:Y:S01]  /*19f60*/  ENDCOLLECTIVE ;  /* 0x000000000000791b */ /* 0x007fe20003800000 */
.L_x_1687:
[----:B------:R-:W-:Y:S01]  /*19f70*/  HFMA2.MMA R100, -RZ, RZ, 0, 1.1920928955078125e-07 ;  /* 0x00000002ff647435 */ /* 0x000fe200000001ff */
[----:B------:R-:W-:-:S05]  /*19f80*/  MOV R93, R98 ;  /* 0x00000062005d7202 */ /* 0x000fca0000000f00 */
[----:B------:R-:W-:-:S04]  /*19f90*/  FADD.FTZ R94, R106, R93 ;  /* 0x0000005d6a5e7221 */ /* 0x000fc80000010000 */
[----:B------:R-:W-:-:S07]  /*19fa0*/  IMAD.MOV.U32 R106, RZ, RZ, R94 ;  /* 0x000000ffff6a7224 */ /* 0x000fce00078e005e */
[----:B------:R-:W-:Y:S05]  /*19fb0*/  WARPSYNC.COLLECTIVE R99, `(.L_x_1688) ;  /* 0x0000000063087348 */ /* 0x000fea0003c00000 */
[----:B------:R0:W1:Y:S02]  /*19fc0*/  SHFL.BFLY P3, R98, R106, R100, R101 ;  /* 0x0c0000646a627389 */ /* 0x0000640000060065 */
[----:B01----:R-:W-:Y:S01]  /*19fd0*/  ENDCOLLECTIVE ;  /* 0x000000000000791b */ /* 0x003fe20003800000 */
.L_x_1688:
[----:B------:R-:W-:Y:S02]  /*19fe0*/  IMAD.MOV.U32 R100, RZ, RZ, 0x4 ;  /* 0x00000004ff647424 */ /* 0x000fe400078e00ff */
[----:B------:R-:W-:-:S04]  /*19ff0*/  IMAD.MOV.U32 R93, RZ, RZ, R98 ;  /* 0x000000ffff5d7224 */ /* 0x000fc800078e0062 */
[----:B------:R-:W-:-:S05]  /*1a000*/  FADD.FTZ R95, R94, R93 ;  /* 0x0000005d5e5f7221 */ /* 0x000fca0000010000 */
[----:B------:R-:W-:-:S07]  /*1a010*/  MOV R106, R95 ;  /* 0x0000005f006a7202 */ /* 0x000fce0000000f00 */
[----:B------:R-:W-:Y:S05]  /*1a020*/  WARPSYNC.COLLECTIVE R99, `(.L_x_1689) ;  /* 0x0000000063087348 */ /* 0x000fea0003c00000 */
[----:B------:R0:W1:Y:S02]  /*1a030*/  SHFL.BFLY P3, R98, R106, R100, R101 ;  /* 0x0c0000646a627389 */ /* 0x0000640000060065 */
[----:B01----:R-:W-:Y:S01]  /*1a040*/  ENDCOLLECTIVE ;  /* 0x000000000000791b */ /* 0x003fe20003800000 */
.L_x_1689:
[----:B------:R-:W-:Y:S01]  /*1a050*/  HFMA2.MMA R100, -RZ, RZ, 0, 4.76837158203125e-07 ;  /* 0x00000008ff647435 */ /* 0x000fe200000001ff */
[----:B------:R-:W-:-:S05]  /*1a060*/  MOV R92, R98 ;  /* 0x00000062005c7202 */ /* 0x000fca0000000f00 */
[----:B------:R-:W-:-:S04]  /*1a070*/  FADD.FTZ R96, R95, R92 ;  /* 0x0000005c5f607221 */ /* 0x000fc80000010000 */
[----:B------:R-:W-:-:S07]  /*1a080*/  IMAD.MOV.U32 R106, RZ, RZ, R96 ;  /* 0x000000ffff6a7224 */ /* 0x000fce00078e0060 */
[----:B------:R-:W-:Y:S05]  /*1a090*/  WARPSYNC.COLLECTIVE R99, `(.L_x_1690) ;  /* 0x0000000063087348 */ /* 0x000fea0003c00000 */
[----:B------:R0:W1:Y:S02]  /*1a0a0*/  SHFL.BFLY P3, R98, R106, R100, R101 ;  /* 0x0c0000646a627389 */ /* 0x0000640000060065 */
[----:B01----:R-:W-:Y:S01]  /*1a0b0*/  ENDCOLLECTIVE ;  /* 0x000000000000791b */ /* 0x003fe20003800000 */
.L_x_1690:
[----:B------:R-:W-:Y:S02]  /*1a0c0*/  IMAD.MOV.U32 R100, RZ, RZ, 0x10 ;  /* 0x00000010ff647424 */ /* 0x000fe400078e00ff */
[----:B------:R-:W-:-:S04]  /*1a0d0*/  IMAD.MOV.U32 R93, RZ, RZ, R98 ;  /* 0x000000ffff5d7224 */ /* 0x000fc800078e0062 */
[----:B------:R-:W-:-:S05]  /*1a0e0*/  FADD.FTZ R97, R96, R93 ;  /* 0x0000005d60617221 */ /* 0x000fca0000010000 */
[----:B------:R-:W-:-:S07]  /*1a0f0*/  MOV R106, R97 ;  /* 0x00000061006a7202 */ /* 0x000fce0000000f00 */
[----:B------:R-:W-:Y:S05]  /*1a100*/  WARPSYNC.COLLECTIVE R99, `(.L_x_1691) ;  /* 0x0000000063087348 */ /* 0x000fea0003c00000 */
[----:B------:R0:W1:Y:S02]  /*1a110*/  SHFL.BFLY P3, R98, R106, R100, R101 ;  /* 0x0c0000646a627389 */ /* 0x0000640000060065 */
[----:B01----:R-:W-:Y:S01]  /*1a120*/  ENDCOLLECTIVE ;  /* 0x000000000000791b */ /* 0x003fe20003800000 */
.L_x_1691:
[----:B------:R-:W-:Y:S01]  /*1a130*/  HFMA2.MMA R100, -RZ, RZ, 0, 5.9604644775390625e-08 ;  /* 0x00000001ff647435 */ /* 0x000fe200000001ff */
[----:B------:R-:W-:-:S05]  /*1a140*/  MOV R92, R98 ;  /* 0x00000062005c7202 */ /* 0x000fca0000000f00 */
[----:B------:R-:W-:-:S04]  /*1a150*/  FADD.FTZ R92, R97, R92 ;  /* 0x0000005c615c7221 */ /* 0x000fc80000010000 */
[----:B------:R-:W-:-:S04]  /*1a160*/  FMUL.FTZ R92, R92, 0.0009765625 ;  /* 0x3a8000005c5c7820 */ /* 0x000fc80000410000 */
[C---:B------:R-:W-:Y:S01]  /*1a170*/  FADD.FTZ R93, -R92.reuse, R171 ;  /* 0x000000ab5c5d7221 */ /* 0x040fe20000010100 */
[C---:B------:R-:W-:Y:S01]  /*1a180*/  FADD.FTZ R94, -R92.reuse, R173 ;  /* 0x000000ad5c5e7221 */ /* 0x040fe20000010100 */
[----:B------:R-:W-:Y:S02]  /*1a190*/  FADD.FTZ R96, -R92, R177 ;  /* 0x000000b15c607221 */ /* 0x000fe40000010100 */
[----:B------:R-:W-:-:S04]  /*1a1a0*/  FFMA.FTZ R93, R93, R93, RZ ;  /* 0x0000005d5d5d7223 */ /* 0x000fc800000100ff */
        /* <DEDUP_REMOVED lines=59> */
[----:B------:R-:W-:-:S04]  /*1a560*/  FFMA.FTZ R93, R94, R94, R93 ;  /* 0x0000005e5e5d7223 */ /* 0x000fc8000001005d */
[----:B------:R-:W-:-:S07]  /*1a570*/  IMAD.MOV.U32 R106, RZ, RZ, R93 ;  /* 0x000000ffff6a7224 */ /* 0x000fce00078e005d */
[----:B------:R-:W-:Y:S05]  /*1a580*/  WARPSYNC.COLLECTIVE R99, `(.L_x_1692) ;  /* 0x0000000063087348 */ /* 0x000fea0003c00000 */
[----:B------:R0:W1:Y:S02]  /*1a590*/  SHFL.BFLY P3, R98, R106, R100, R101 ;  /* 0x0c0000646a627389 */ /* 0x0000640000060065 */
[----:B01----:R-:W-:Y:S01]  /*1a5a0*/  ENDCOLLECTIVE ;  /* 0x000000000000791b */ /* 0x003fe20003800000 */
.L_x_1692:
[----:B------:R-:W-:Y:S02]  /*1a5b0*/  IMAD.MOV.U32 R100, RZ, RZ, 0x2 ;  /* 0x00000002ff647424 */ /* 0x000fe400078e00ff */
[----:B------:R-:W-:-:S04]  /*1a5c0*/  IMAD.MOV.U32 R94, RZ, RZ, R98 ;  /* 0x000000ffff5e7224 */ /* 0x000fc800078e0062 */
[----:B------:R-:W-:-:S05]  /*1a5d0*/  FADD.FTZ R94, R93, R94 ;  /* 0x0000005e5d5e7221 */ /* 0x000fca0000010000 */
[----:B------:R-:W-:-:S07]  /*1a5e0*/  MOV R106, R94 ;  /* 0x0000005e006a7202 */ /* 0x000fce0000000f00 */
[----:B------:R-:W-:Y:S05]  /*1a5f0*/  WARPSYNC.COLLECTIVE R99, `(.L_x_1693) ;  /* 0x0000000063087348 */ /* 0x000fea0003c00000 */
[----:B------:R0:W1:Y:S02]  /*1a600*/  SHFL.BFLY P3, R98, R106, R100, R101 ;  /* 0x0c0000646a627389 */ /* 0x0000640000060065 */
[----:B01----:R-:W-:Y:S01]  /*1a610*/  ENDCOLLECTIVE ;  /* 0x000000000000791b */ /* 0x003fe20003800000 */
.L_x_1693:
[----:B------:R-:W-:Y:S01]  /*1a620*/  HFMA2.MMA R100, -RZ, RZ, 0, 2.384185791015625e-07 ;  /* 0x00000004ff647435 */ /* 0x000fe200000001ff */
[----:B------:R-:W-:-:S05]  /*1a630*/  MOV R95, R98 ;  /* 0x00000062005f7202 */ /* 0x000fca0000000f00 */
[----:B------:R-:W-:-:S04]  /*1a640*/  FADD.FTZ R95, R94, R95 ;  /* 0x0000005f5e5f7221 */ /* 0x000fc80000010000 */
[----:B------:R-:W-:-:S07]  /*1a650*/  IMAD.MOV.U32 R106, RZ, RZ, R95 ;  /* 0x000000ffff6a7224 */ /* 0x000fce00078e005f */
[----:B------:R-:W-:Y:S05]  /*1a660*/  WARPSYNC.COLLECTIVE R99, `(.L_x_1694) ;  /* 0x0000000063087348 */ /* 0x000fea0003c00000 */
[----:B------:R0:W1:Y:S02]  /*1a670*/  SHFL.BFLY P3, R98, R106, R100, R101 ;  /* 0x0c0000646a627389 */ /* 0x0000640000060065 */
[----:B01----:R-:W-:Y:S01]  /*1a680*/  ENDCOLLECTIVE ;  /* 0x000000000000791b */ /* 0x003fe20003800000 */
.L_x_1694:
[----:B------:R-:W-:Y:S02]  /*1a690*/  IMAD.MOV.U32 R100, RZ, RZ, 0x8 ;  /* 0x00000008ff647424 */ /* 0x000fe400078e00ff */
[----:B------:R-:W-:-:S04]  /*1a6a0*/  IMAD.MOV.U32 R96, RZ, RZ, R98 ;  /* 0x000000ffff607224 */ /* 0x000fc800078e0062 */
[----:B------:R-:W-:-:S05]  /*1a6b0*/  FADD.FTZ R96, R95, R96 ;  /* 0x000000605f607221 */ /* 0x000fca0000010000 */
[----:B------:R-:W-:-:S07]  /*1a6c0*/  MOV R106, R96 ;  /* 0x00000060006a7202 */ /* 0x000fce0000000f00 */
[----:B------:R-:W-:Y:S05]  /*1a6d0*/  WARPSYNC.COLLECTIVE R99, `(.L_x_1695) ;  /* 0x0000000063087348 */ /* 0x000fea0003c00000 */
[----:B------:R0:W1:Y:S02]  /*1a6e0*/  SHFL.BFLY P3, R98, R106, R100, R101 ;  /* 0x0c0000646a627389 */ /* 0x0000640000060065 */
[----:B01----:R-:W-:Y:S01]  /*1a6f0*/  ENDCOLLECTIVE ;  /* 0x000000000000791b */ /* 0x003fe20003800000 */
.L_x_1695:
[----:B------:R-:W-:Y:S01]  /*1a700*/  HFMA2.MMA R100, -RZ, RZ, 0, 9.5367431640625e-07 ;  /* 0x00000010ff647435 */ /* 0x000fe200000001ff */
[----:B------:R-:W-:-:S05]  /*1a710*/  MOV R97, R98 ;  /* 0x0000006200617202 */ /* 0x000fca0000000f00 */
[----:B------:R-:W-:-:S04]  /*1a720*/  FADD.FTZ R97, R96, R97 ;  /* 0x0000006160617221 */ /* 0x000fc80000010000 */
[----:B------:R-:W-:-:S07]  /*1a730*/  IMAD.MOV.U32 R106, RZ, RZ, R97 ;  /* 0x000000ffff6a7224 */ /* 0x000fce00078e0061 */
[----:B------:R-:W-:Y:S05]  /*1a740*/  WARPSYNC.COLLECTIVE R99, `(.L_x_1696) ;  /* 0x0000000063087348 */ /* 0x000fea0003c00000 */
[----:B------:R0:W1:Y:S02]  /*1a750*/  SHFL.BFLY P3, R98, R106, R100, R101 ;  /* 0x0c0000646a627389 */ /* 0x0000640000060065 */
[----:B01----:R-:W-:Y:S01]  /*1a760*/  ENDCOLLECTIVE ;  /* 0x000000000000791b */ /* 0x003fe20003800000 */
.L_x_1696:
[----:B------:R-:W-:Y:S05]  /*1a770*/  BRA `(.L_x_1697) ;  /* 0xffffffe0004c7947 */ /* 0x000fea000383ffff */
.L_x_1698:
        /* <DEDUP_REMOVED lines=16> */
.L_x_27025:


//--------------------- .text._ZN10layer_norm31ln_parallel_residual_fwd_kernelINS_13Kernel_traitsI13__nv_bfloat16S2_S2_S2_fjLj4096ELj1ELj1ELj4ELj16ENS_18Kernel_traits_baseILj4096ES2_S2_S2_S2_fjLj128EEEEELb1ELb1ELb0EEEvNS_9FwdParamsE --------------------------
	.section	.text._ZN10layer_norm31ln_parallel_residual_fwd_kernelINS_13Kernel_traitsI13__nv_bfloat16S2_S2_S2_fjLj4096ELj1ELj1ELj4ELj16ENS_18Kernel_traits_baseILj4096ES2_S2_S2_S2_fjLj128EEEEELb1ELb1ELb0EEEvNS_9FwdParamsE,"ax",@progbits
	.align	128
        .global         _ZN10layer_norm31ln_parallel_residual_fwd_kernelINS_13Kernel_traitsI13__nv_bfloat16S2_S2_S2_fjLj4096ELj1ELj1ELj4ELj16ENS_18Kernel_traits_baseILj4096ES2_S2_S2_S2_fjLj128EEEEELb1ELb1ELb0EEEvNS_9FwdParamsE
        .type           _ZN10layer_norm31ln_parallel_residual_fwd_kernelINS_13Kernel_traitsI13__nv_bfloat16S2_S2_S2_fjLj4096ELj1ELj1ELj4ELj16ENS_18Kernel_traits_baseILj4096ES2_S2_S2_S2_fjLj128EEEEELb1ELb1ELb0EEEvNS_9FwdParamsE,@function
        .size           _ZN10layer_norm31ln_parallel_residual_fwd_kernelINS_13Kernel_traitsI13__nv_bfloat16S2_S2_S2_fjLj4096ELj1ELj1ELj4ELj16ENS_18Kernel_traits_baseILj4096ES2_S2_S2_S2_fjLj128EEEEELb1ELb1ELb0EEEvNS_9FwdParamsE,(.L_x_27026 - _ZN10layer_norm31ln_parallel_residual_fwd_kernelINS_13Kernel_traitsI13__nv_bfloat16S2_S2_S2_fjLj4096ELj1ELj1ELj4ELj16ENS_18Kernel_traits_baseILj4096ES2_S2_S2_S2_fjLj128EEEEELb1ELb1ELb0EEEvNS_9FwdParamsE)
        .other          _ZN10layer_norm31ln_parallel_residual_fwd_kernelINS_13Kernel_traitsI13__nv_bfloat16S2_S2_S2_fjLj4096ELj1ELj1ELj4ELj16ENS_18Kernel_traits_baseILj4096ES2_S2_S2_S2_fjLj128EEEEELb1ELb1ELb0EEEvNS_9FwdParamsE,@"STO_CUDA_ENTRY STV_DEFAULT"
_ZN10layer_norm31ln_parallel_residual_fwd_kernelINS_13Kernel_traitsI13__nv_bfloat16S2_S2_S2_fjLj4096ELj1ELj1ELj4ELj16ENS_18Kernel_traits_baseILj4096ES2_S2_S2_S2_fjLj128EEEEELb1ELb1ELb0EEEvNS_9FwdParamsE:
.text._ZN10layer_norm31ln_parallel_residual_fwd_kernelINS_13Kernel_traitsI13__nv_bfloat16S2_S2_S2_fjLj4096ELj1ELj1ELj4ELj16ENS_18Kernel_traits_baseILj4096ES2_S2_S2_S2_fjLj128EEEEELb1ELb1ELb0EEEvNS_9FwdParamsE:
[----:B------:R-:W-:Y:S08]  /*0000*/  LDC R1, c[0x0][0x28] ;  /* 0x00000a00ff017b82 */ /* 0x000ff00000000800 */
[----:B------:R-:W0:Y:S01]  /*0010*/  LDC R0, c[0x0][0x2e8] ;  /* 0x0000ba00ff007b82 */ /* 0x000e220000000800 */
[----:B------:R-:W-:Y:S01]  /*0020*/  ULDC.U8 UR4, c[0x0][0x2f4] ;  /* 0x0000bd0000047ab9 */ /* 0x000fe20000000000 */
[----:B------:R-:W-:Y:S01]  /*0030*/  ULDC.64 UR6, c[0x0][0x2e0] ;  /* 0x0000b80000067ab9 */ /* 0x000fe20000000a00 */
[----:B------:R-:W-:Y:S01]  /*0040*/  ISETP.NE.AND P0, PT, RZ, UR4, PT ;  /* 0x00000004ff007c0c */ /* 0x000fe2000bf05270 */
[----:B------:R-:W-:Y:S01]  /*0050*/  ULDC.64 UR4, c[0x0][0x208] ;  /* 0x0000820000047ab9 */ /* 0x000fe20000000a00 */
[----:B------:R-:W-:-:S02]  /*0060*/  IMAD.U32 R2, RZ, RZ, UR6 ;  /* 0x00000006ff027e24 */ /* 0x000fc4000f8e00ff */
[----:B------:R-:W-:Y:S01]  /*0070*/  IMAD.U32 R3, RZ, RZ, UR7 ;  /* 0x00000007ff037e24 */ /* 0x000fe2000f8e00ff */
[----:B------:R-:W1:Y:S08]  /*0080*/  LDC R99, c[0x0][0x2ec] ;  /* 0x0000bb00ff637b82 */ /* 0x000e700000000800 */
        /* <DEDUP_REMOVED lines=10> */
[----:B------:R-:W-:-:S02]  /*0130*/  LOP3.LUT R98, R102, 0x7f, RZ, 0xc0, !PT ;  /* 0x0000007f66627812 */ /* 0x000fc400078ec0ff */
[----:B------:R-:W-:Y:S01]  /*0140*/  LOP3.LUT R9, R9, 0xffffffdf, RZ, 0xc0, !PT ;  /* 0xffffffdf09097812 */ /* 0x000fe200078ec0ff */
[----:B------:R-:W-:Y:S01]  /*0150*/  BSSY B0, `(.L_x_1699) ;  /* 0x000005e000007945 */ /* 0x000fe20003800000 */
[----:B------:R-:W-:Y:S02]  /*0160*/  LEA.HI R96, R102, UR8, RZ, 0x19 ;  /* 0x0000000866607c11 */ /* 0x000fe4000f8fc8ff */
[----:B--2---:R-:W-:Y:S02]  /*0170*/  @P0 R2UR UR6, R2 ;  /* 0x00000000020602ca */ /* 0x004fe400000e0000 */
[----:B------:R-:W-:Y:S02]  /*0180*/  @P0 R2UR UR7, R3 ;  /* 0x00000000030702ca */ /* 0x000fe400000e0000 */
[----:B---3--:R-:W-:-:S05]  /*0190*/  @P0 IADD3 R0, P1, R4, R7, RZ ;  /* 0x0000000704000210 */ /* 0x008fca0007f3e0ff */
[----:B------:R-:W-:-:S05]  /*01a0*/  @P0 IMAD.X R99, RZ, RZ, R5, P1 ;  /* 0x000000ffff630224 */ /* 0x000fca00008e0605 */
[--C-:B------:R-:W-:Y:S01]  /*01b0*/  SHF.R.U64 R100, R0, 0x2, R99.reuse ;  /* 0x0000000200647819 */ /* 0x100fe20000001263 */
[----:B------:R-:W-:Y:S01]  /*01c0*/  IMAD.WIDE.U32 R4, R101, -0x326172a9, RZ ;  /* 0xcd9e8d5765047825 */ /* 0x000fe200078e00ff */
[----:B------:R-:W-:-:S03]  /*01d0*/  SHF.R.U32.HI R99, RZ, 0x2, R99 ;  /* 0x00000002ff637819 */ /* 0x000fc60000011663 */
[----:B------:R-:W-:Y:S01]  /*01e0*/  IMAD.WIDE.U32 R2, R100, -0x2daee0ad, RZ ;  /* 0xd2511f5364027825 */ /* 0x000fe200078e00ff */
[----:B------:R-:W-:Y:S01]  /*01f0*/  LOP3.LUT R6, R5, UR6, R99, 0x96, !PT ;  /* 0x0000000605067c12 */ /* 0x000fe2000f8e9663 */
[----:B------:R-:W-:-:S03]  /*0200*/  UIADD3 UR21, UR7, -0x4498517b, URZ ;  /* 0xbb67ae8507157890 */ /* 0x000fc6000fffe03f */
[----:B------:R-:W-:Y:S01]  /*0210*/  LOP3.LUT R10, R3, UR7, RZ, 0x3c, !PT ;  /* 0x00000007030a7c12 */ /* 0x000fe2000f8e3cff */
[----:B------:R-:W-:Y:S01]  /*0220*/  UIADD3 UR20, UR6, -0x61c88647, URZ ;  /* 0x9e3779b906147890 */ /* 0x000fe2000fffe03f */
[----:B------:R-:W-:-:S04]  /*0230*/  IMAD.WIDE.U32 R6, R6, -0x2daee0ad, RZ ;  /* 0xd2511f5306067825 */ /* 0x000fc800078e00ff */
[----:B------:R-:W-:Y:S01]  /*0240*/  IMAD.WIDE.U32 R10, R10, -0x326172a9, RZ ;  /* 0xcd9e8d570a0a7825 */ /* 0x000fe200078e00ff */
[----:B------:R-:W-:Y:S01]  /*0250*/  LOP3.LUT R5, R7, UR21, R2, 0x96, !PT ;  /* 0x0000001507057c12 */ /* 0x000fe2000f8e9602 */
[----:B------:R-:W-:-:S03]  /*0260*/  UIADD3 UR22, UR6, 0x3c6ef372, URZ ;  /* 0x3c6ef37206167890 */ /* 0x000fc6000fffe03f */
[----:B------:R-:W-:Y:S01]  /*0270*/  LOP3.LUT R2, R11, UR20, R4, 0x96, !PT ;  /* 0x000000140b027c12 */ /* 0x000fe2000f8e9604 */
[----:B------:R-:W-:Y:S01]  /*0280*/  UIADD3 UR23, UR7, 0x76cf5d0a, URZ ;  /* 0x76cf5d0a07177890 */ /* 0x000fe2000fffe03f */
[----:B------:R-:W-:-:S04]  /*0290*/  IMAD.WIDE.U32 R4, R5, -0x326172a9, RZ ;  /* 0xcd9e8d5705047825 */ /* 0x000fc800078e00ff */
[----:B------:R-:W-:Y:S01]  /*02a0*/  IMAD.WIDE.U32 R2, R2, -0x2daee0ad, RZ ;  /* 0xd2511f5302027825 */ /* 0x000fe200078e00ff */
[----:B------:R-:W-:Y:S01]  /*02b0*/  LOP3.LUT R7, R5, UR22, R10, 0x96, !PT ;  /* 0x0000001605077c12 */ /* 0x000fe2000f8e960a */
[----:B------:R-:W-:-:S03]  /*02c0*/  UIADD3 UR25, UR7, 0x32370b8f, URZ ;  /* 0x32370b8f07197890 */ /* 0x000fc6000fffe03f */
[----:B------:R-:W-:Y:S01]  /*02d0*/  LOP3.LUT R10, R3, UR23, R6, 0x96, !PT ;  /* 0x00000017030a7c12 */ /* 0x000fe2000f8e9606 */
[----:B------:R-:W-:Y:S01]  /*02e0*/  UIADD3 UR24, UR6, -0x255992d5, URZ ;  /* 0xdaa66d2b06187890 */ /* 0x000fe2000fffe03f */
        /* <DEDUP_REMOVED lines=9> */
[----:B------:R-:W-:-:S03]  /*0380*/  UIADD3 UR29, UR7, -0x56f99767, URZ ;  /* 0xa9066899071d7890 */ /* 0x000fc6000fffe03f */
[----:B------:R-:W-:Y:S01]  /*0390*/  LOP3.LUT R10, R3, UR27, R6, 0x96, !PT ;  /* 0x0000001b030a7c12 */ /* 0x000fe2000f8e9606 */
[----:B------:R-:W-:Y:S01]  /*03a0*/  UIADD3 UR28, UR6, 0x1715609d, URZ ;  /* 0x1715609d061c7890 */ /* 0x000fe2000fffe03f */
[----:B------:R-:W-:-:S04]  /*03b0*/  IMAD.WIDE.U32 R6, R7, -0x2daee0ad, RZ ;  /* 0xd2511f5307067825 */ /* 0x000fc800078e00ff */
[----:B------:R-:W-:Y:S01]  /*03c0*/  IMAD.WIDE.U32 R10, R10, -0x326172a9, RZ ;  /* 0xcd9e8d570a0a7825 */ /* 0x000fe200078e00ff */
[----:B------:R-:W-:-:S04]  /*03d0*/  LOP3.LUT R5, R7, UR29, R2, 0x96, !PT ;  /* 0x0000001d07057c12 */ /* 0x000fc8000f8e9602 */
[----:B------:R-:W-:Y:S01]  /*03e0*/  LOP3.LUT R2, R11, UR28, R4, 0x96, !PT ;  /* 0x0000001c0b027c12 */ /* 0x000fe2000f8e9604 */
[----:B------:R-:W-:Y:S01]  /*03f0*/  UIADD3 UR31, UR7, 0x646e171e, URZ ;  /* 0x646e171e071f7890 */ /* 0x000fe2000fffe03f */
[----:B------:R-:W-:Y:S01]  /*0400*/  IMAD.WIDE.U32 R4, R5, -0x326172a9, RZ ;  /* 0xcd9e8d5705047825 */ /* 0x000fe200078e00ff */
[----:B------:R-:W-:-:S03]  /*0410*/  UIADD3 UR30, UR6, -0x4ab325aa, URZ ;  /* 0xb54cda56061e7890 */ /* 0x000fc6000fffe03f */
[----:B------:R-:W-:-:S03]  /*0420*/  IMAD.WIDE.U32 R2, R2, -0x2daee0ad, RZ ;  /* 0xd2511f5302027825 */ /* 0x000fc600078e00ff */
[----:B------:R-:W-:Y:S02]  /*0430*/  LOP3.LUT R10, R5, UR30, R10, 0x96, !PT ;  /* 0x0000001e050a7c12 */ /* 0x000fe4000f8e960a */
[----:B------:R-:W-:Y:S01]  /*0440*/  LOP3.LUT R6, R3, UR31, R6, 0x96, !PT ;  /* 0x0000001f03067c12 */ /* 0x000fe2000f8e9606 */
[----:B------:R-:W-:Y:S01]  /*0450*/  IMAD.MOV.U32 R3, RZ, RZ, R98 ;  /* 0x000000ffff037224 */ /* 0x000fe200078e0062 */
[----:B-1----:R-:W-:-:S04]  /*0460*/  SHF.R.S32.HI R5, RZ, 0x1f, R8 ;  /* 0x0000001fff057819 */ /* 0x002fc80000011408 */
[----:B------:R-:W-:Y:S02]  /*0470*/  LEA.HI R8, R5, R8, RZ, 0x3 ;  /* 0x0000000805087211 */ /* 0x000fe400078f18ff */
[----:B------:R-:W-:-:S04]  /*0480*/  LOP3.LUT R97, R3, 0x7f, RZ, 0x3c, !PT ;  /* 0x0000007f03617812 */ /* 0x000fc800078e3cff */
[----:B------:R-:W-:-:S04]  /*0490*/  LEA.HI.SX32 R97, R8, R97, 0x1d ;  /* 0x0000006108617211 */ /* 0x000fc800078feaff */
[C---:B------:R-:W-:Y:S02]  /*04a0*/  LOP3.LUT P5, RZ, R97.reuse, 0xffffff80, RZ, 0xc0, !PT ;  /* 0xffffff8061ff7812 */ /* 0x040fe400078ac0ff */
[C---:B------:R-:W-:Y:S02]  /*04b0*/  ISETP.GE.U32.AND P4, PT, R97.reuse, 0x100, PT ;  /* 0x000001006100780c */ /* 0x040fe40003f86070 */
[----:B------:R-:W-:Y:S01]  /*04c0*/  ISETP.GE.U32.AND P3, PT, R97, 0x180, PT ;  /* 0x000001806100780c */ /* 0x000fe20003f66070 */
[----:B------:R-:W-:-:S08]  /*04d0*/  UIADD3 UR33, UR7, 0x1fd5c5a3, URZ ;  /* 0x1fd5c5a307217890 */ /* 0x000fd0000fffe03f */
[----:B------:R-:W-:-:S04]  /*04e0*/  @P5 LOP3.LUT R9, R9, 0x20, RZ, 0xfc, !PT ;  /* 0x0000002009095812 */ /* 0x000fc800078efcff */
[----:B------:R-:W-:Y:S01]  /*04f0*/  LOP3.LUT R9, R9, 0xfffffeff, RZ, 0xc0, !PT ;  /* 0xfffffeff09097812 */ /* 0x000fe200078ec0ff */
[----:B------:R-:W-:-:S03]  /*0500*/  IMAD.WIDE.U32 R10, R10, -0x2daee0ad, RZ ;  /* 0xd2511f530a0a7825 */ /* 0x000fc600078e00ff */
[----:B------:R-:W-:Y:S02]  /*0510*/  @P4 LOP3.LUT R9, R9, 0x100, RZ, 0xfc, !PT ;  /* 0x0000010009094812 */ /* 0x000fe400078efcff */
[----:B------:R-:W-:Y:S01]  /*0520*/  ISETP.GE.U32.AND P2, PT, R97, 0x200, PT ;  /* 0x000002006100780c */ /* 0x000fe20003f46070 */
[----:B------:R-:W-:Y:S01]  /*0530*/  UIADD3 UR32, UR6, 0x5384540f, URZ ;  /* 0x5384540f06207890 */ /* 0x000fe2000fffe03f */
[----:B------:R-:W-:Y:S01]  /*0540*/  LOP3.LUT R9, R9, 0xffffff7f, RZ, 0xc0, !PT ;  /* 0xffffff7f09097812 */ /* 0x000fe200078ec0ff */
[----:B------:R-:W-:Y:S01]  /*0550*/  IMAD.WIDE.U32 R6, R6, -0x326172a9, RZ ;  /* 0xcd9e8d5706067825 */ /* 0x000fe200078e00ff */
[----:B------:R-:W-:Y:S02]  /*0560*/  LOP3.LUT R61, R11, UR33, R2, 0x96, !PT ;  /* 0x000000210b3d7c12 */ /* 0x000fe4000f8e9602 */
[----:B------:R-:W-:Y:S01]  /*0570*/  @P3 LOP3.LUT R9, R9, 0x80, RZ, 0xfc, !PT ;  /* 0x0000008009093812 */ /* 0x000fe200078efcff */
[----:B------:R-:W-:Y:S01]  /*0580*/  UIADD3 UR34, UR6, -0xe443238, URZ ;  /* 0xf1bbcdc806227890 */ /* 0x000fe2000fffe03f */
[----:B------:R-:W-:Y:S01]  /*0590*/  LOP3.LUT R60, R7, UR32, R4, 0x96, !PT ;  /* 0x00000020073c7c12 */ /* 0x000fe2000f8e9604 */
[----:B------:R-:W-:Y:S01]  /*05a0*/  IMAD.HI.U32 R5, R61, -0x326172a9, RZ ;  /* 0xcd9e8d573d057827 */ /* 0x000fe200078e00ff */
[----:B------:R-:W-:Y:S01]  /*05b0*/  LOP3.LUT R9, R9, 0xffffffbf, RZ, 0xc0, !PT ;  /* 0xffffffbf09097812 */ /* 0x000fe200078ec0ff */
[----:B------:R-:W-:-:S02]  /*05c0*/  UIADD3 UR35, UR7, -0x24c28bd8, URZ ;  /* 0xdb3d742807237890 */ /* 0x000fc4000fffe03f */
[----:B------:R-:W-:Y:S02]  /*05d0*/  UIADD3 UR36, UR6, -0x700cb87f, URZ ;  /* 0x8ff3478106247890 */ /* 0x000fe4000fffe03f */
[----:B------:R-:W-:Y:S01]  /*05e0*/  UIADD3 UR37, UR7, -0x695add53, URZ ;  /* 0x96a522ad07257890 */ /* 0x000fe2000fffe03f */
[----:B------:R-:W-:Y:S01]  /*05f0*/  LOP3.LUT R2, R5, UR34, R6, 0x96, !PT ;  /* 0x0000002205027c12 */ /* 0x000fe2000f8e9606 */
[----:B------:R-:W-:Y:S01]  /*0600*/  IMAD.HI.U32 R43, R60, -0x2daee0ad, RZ ;  /* 0xd2511f533c2b7827 */ /* 0x000fe200078e00ff */
[----:B------:R-:W-:Y:S01]  /*0610*/  @P2 LOP3.LUT R9, R9, 0x40, RZ, 0xfc, !PT ;  /* 0x0000004009092812 */ /* 0x000fe200078efcff */
[----:B------:R-:W-:Y:S08]  /*0620*/  @!P5 BRA `(.L_x_1700) ;  /* 0x000000000040d947 */ /* 0x000ff00003800000 */
        /* <DEDUP_REMOVED lines=16> */
.L_x_1700:
[----:B------:R-:W-:Y:S05]  /*0730*/  BSYNC B0 ;  /* 0x0000000000007941 */ /* 0x000fea0003800000 */
.L_x_1699:
        /* <DEDUP_REMOVED lines=18> */
.L_x_1702:
[----:B------:R-:W-:Y:S05]  /*0860*/  BSYNC B0 ;  /* 0x0000000000007941 */ /* 0x000fea0003800000 */
.L_x_1701:
        /* <DEDUP_REMOVED lines=18> */
.L_x_1704:
[----:B------:R-:W-:Y:S05]  /*0990*/  BSYNC B0 ;  /* 0x0000000000007941 */ /* 0x000fea0003800000 */
.L_x_1703:
        /* <DEDUP_REMOVED lines=13> */
.L_x_1706:
[----:B------:R-:W-:Y:S05]  /*0a70*/  BSYNC B0 ;  /* 0x0000000000007941 */ /* 0x000fea0003800000 */
.L_x_1705:
[----:B------:R-:W-:Y:S01]  /*0a80*/  ULDC UR8, c[0x0][0x214] ;  /* 0x0000850000087ab9 */ /* 0x000fe20000000800 */
[----:B------:R-:W-:Y:S02]  /*0a90*/  LOP3.LUT R43, R43, UR35, R10, 0x96, !PT ;  /* 0x000000232b2b7c12 */ /* 0x000fe4000f8e960a */
[----:B------:R-:W-:-:S13]  /*0aa0*/  ISETP.GE.AND P0, PT, R96, UR8, PT ;  /* 0x0000000860007c0c */ /* 0x000fda000bf06270 */
[----:B------:R-:W-:Y:S05]  /*0ab0*/  @P0 EXIT ;  /* 0x000000000000094d */ /* 0x000fea0003800000 */
[----:B------:R-:W-:Y:S01]  /*0ac0*/  IMAD.U32 R84, R29, 0x10000, RZ ;  /* 0x000100001d547824 */ /* 0x000fe200078e00ff */
[C---:B-----5:R-:W-:Y:S01]  /*0ad0*/  PRMT R29, R26.reuse, 0x7632, R29 ;  /* 0x000076321a1d7816 */ /* 0x060fe2000000001d */
[----:B------:R-:W-:Y:S01]  /*0ae0*/  IMAD.U32 R79, R26, 0x10000, RZ ;  /* 0x000100001a4f7824 */ /* 0x000fe200078e00ff */
[C---:B------:R-:W-:Y:S01]  /*0af0*/  PRMT R26, R21.reuse, 0x7632, R26 ;  /* 0x00007632151a7816 */ /* 0x040fe2000000001a */
        /* <DEDUP_REMOVED lines=11> */
[----:B------:R-:W-:Y:S01]  /*0bb0*/  SHF.R.S32.HI R8, RZ, 0x3, R8 ;  /* 0x00000003ff087819 */ /* 0x000fe20000011408 */
[----:B------:R-:W-:Y:S01]  /*0bc0*/  IMAD.U32 R64, R5, 0x10000, RZ ;  /* 0x0001000005407824 */ /* 0x000fe200078e00ff */
[----:B------:R-:W-:Y:S01]  /*0bd0*/  SHF.L.U32 R82, R31, 0x10, RZ ;  /* 0x000000101f527819 */ /* 0x000fe200000006ff */
[----:B------:R-:W-:Y:S01]  /*0be0*/  IMAD.U32 R81, R24, 0x10000, RZ ;  /* 0x0001000018517824 */ /* 0x000fe200078e00ff */
[----:B------:R-:W-:Y:S01]  /*0bf0*/  PRMT R25, R22, 0x7632, R25 ;  /* 0x0000763216197816 */ /* 0x000fe20000000019 */
[----:B------:R-:W-:Y:S01]  /*0c00*/  IMAD.U32 R72, R17, 0x10000, RZ ;  /* 0x0001000011487824 */ /* 0x000fe200078e00ff */
[----:B------:R-:W-:Y:S01]  /*0c10*/  PRMT R15, R5, 0x7632, R15 ;  /* 0x00007632050f7816 */ /* 0x000fe2000000000f */
[----:B------:R-:W-:Y:S01]  /*0c20*/  IMAD.SHL.U32 R5, R102, 0x20, RZ ;  /* 0x0000002066057824 */ /* 0x000fe200078e00ff */
        /* <DEDUP_REMOVED lines=13> */
[----:B------:R-:W-:Y:S01]  /*0d00*/  IMAD R61, R61, -0x326172a9, RZ ;  /* 0xcd9e8d573d3d7824 */ /* 0x000fe200078e02ff */
[----:B------:R-:W-:Y:S01]  /*0d10*/  LOP3.LUT R3, R8, 0x7f, RZ, 0xc0, !PT ;  /* 0x0000007f08037812 */ /* 0x000fe200078ec0ff */
[----:B------:R-:W-:Y:S01]  /*0d20*/  IMAD R60, R60, -0x2daee0ad, RZ ;  /* 0xd2511f533c3c7824 */ /* 0x000fe200078e02ff */
[----:B------:R-:W-:Y:S01]  /*0d30*/  PRMT R16, R13, 0x7632, R16 ;  /* 0x000076320d107816 */ /* 0x000fe20000000010 */
[----:B------:R-:W-:Y:S01]  /*0d40*/  IMAD.U32 R95, R36, 0x10000, RZ ;  /* 0x00010000245f7824 */ /* 0x000fe200078e00ff */
[C---:B------:R-:W-:Y:S01]  /*0d50*/  PRMT R13, R6.reuse, 0x7632, R13 ;  /* 0x00007632060d7816 */ /* 0x040fe2000000000d */
[----:B------:R-:W-:Y:S01]  /*0d60*/  IMAD.U32 R94, R37, 0x10000, RZ ;  /* 0x00010000255e7824 */ /* 0x000fe200078e00ff */
[----:B------:R-:W-:Y:S01]  /*0d70*/  SHF.L.U32 R63, R6, 0x10, RZ ;  /* 0x00000010063f7819 */ /* 0x000fe200000006ff */
[----:B------:R-:W-:Y:S01]  /*0d80*/  IMAD.U32 R93, R38, 0x10000, RZ ;  /* 0x00010000265d7824 */ /* 0x000fe200078e00ff */
[----:B------:R-:W-:Y:S01]  /*0d90*/  LOP3.LUT R6, R5, 0x3e0, RZ, 0xc0, !PT ;  /* 0x000003e005067812 */ /* 0x000fe200078ec0ff */
[----:B------:R-:W-:Y:S01]  /*0da0*/  IMAD.HI.U32 R5, R2, -0x2daee0ad, RZ ;  /* 0xd2511f5302057827 */ /* 0x000fe200078e00ff */
[C---:B------:R-:W-:Y:S01]  /*0db0*/  VIADDMNMX R4, R3.reuse, -R4, RZ, !PT ;  /* 0x8000000403047246 */ /* 0x040fe200078001ff */
[----:B------:R-:W-:Y:S01]  /*0dc0*/  ULDC.U8 UR14, c[0x0][0x2a0] ;  /* 0x0000a800000e7ab9 */ /* 0x000fe20000000000 */
[----:B------:R-:W-:Y:S01]  /*0dd0*/  SHF.R.U32.HI R8, RZ, 0x2, R8 ;  /* 0x00000002ff087819 */ /* 0x000fe20000011608 */
[----:B------:R-:W-:Y:S01]  /*0de0*/  IMAD.U32 R91, R32, 0x10000, RZ ;  /* 0x00010000205b7824 */ /* 0x000fe200078e00ff */
[----:B------:R-:W-:Y:S01]  /*0df0*/  VIADDMNMX R6, R3, -R6, RZ, !PT ;  /* 0x8000000603067246 */ /* 0x000fe200078001ff */
[----:B------:R-:W-:Y:S01]  /*0e00*/  IMAD.U32 R90, R33, 0x10000, RZ ;  /* 0x00010000215a7824 */ /* 0x000fe200078e00ff */
[----:B------:R-:W-:Y:S01]  /*0e10*/  LOP3.LUT R3, R8, 0x3fffffe0, RZ, 0xc0, !PT ;  /* 0x3fffffe008037812 */ /* 0x000fe200078ec0ff */
[----:B------:R-:W-:Y:S01]  /*0e20*/  IMAD.U32 R87, R34, 0x10000, RZ ;  /* 0x0001000022577824 */ /* 0x000fe200078e00ff */
[----:B------:R-:W-:Y:S01]  /*0e30*/  VIMNMX R4, R4, 0x20, PT ;  /* 0x0000002004047848 */ /* 0x000fe20003fe0100 */
[----:B------:R-:W-:Y:S01]  /*0e40*/  IMAD.U32 R62, R7, 0x10000, RZ ;  /* 0x00010000073e7824 */ /* 0x000fe200078e00ff */
[C---:B------:R-:W-:Y:S01]  /*0e50*/  PRMT R28, R27.reuse, 0x7632, R28 ;  /* 0x000076321b1c7816 */ /* 0x040fe2000000001c */
[----:B------:R-:W-:Y:S01]  /*0e60*/  IMAD.U32 R58, R58, 0x10000, RZ ;  /* 0x000100003a3a7824 */ /* 0x000fe200078e00ff */
[----:B------:R-:W-:Y:S01]  /*0e70*/  SHF.L.U32 R78, R27, 0x10, RZ ;  /* 0x000000101b4e7819 */ /* 0x000fe200000006ff */
[----:B------:R-:W-:Y:S01]  /*0e80*/  IMAD.IADD R4, R4, 0x1, R3 ;  /* 0x0000000104047824 */ /* 0x000fe200078e0203 */
        /* <DEDUP_REMOVED lines=8> */
[----:B------:R-:W-:Y:S01]  /*0f10*/  I2FP.F32.U32 R4, R4 ;  /* 0x0000000400047245 */ /* 0x000fe20000201000 */
[----:B------:R-:W-:Y:S01]  /*0f20*/  IMAD.U32 R37, R45, 0x10000, RZ ;  /* 0x000100002d257824 */ /* 0x000fe200078e00ff */
[----:B------:R-:W-:Y:S01]  /*0f30*/  PRMT R10, R14, 0x7632, R10 ;  /* 0x000076320e0a7816 */ /* 0x000fe2000000000a */
[----:B------:R-:W-:Y:S01]  /*0f40*/  IMAD.HI.U32 R14, R43, -0x326172a9, RZ ;  /* 0xcd9e8d572b0e7827 */ /* 0x000fe200078e00ff */
[----:B------:R0:W1:Y:S01]  /*0f50*/  MUFU.RCP R19, R4 ;  /* 0x0000000400137308 */ /* 0x0000620000001000 */
[----:B------:R-:W-:Y:S01]  /*0f60*/  VIMNMX R6, R6, 0x20, PT ;  /* 0x0000002006067848 */ /* 0x000fe20003fe0100 */
[----:B------:R-:W-:Y:S01]  /*0f70*/  ULDC UR38, c[0x0][0x218] ;  /* 0x0000860000267ab9 */ /* 0x000fe20000000800 */
[----:B------:R-:W-:Y:S01]  /*0f80*/  PRMT R11, R7, 0x7632, R11 ;  /* 0x00007632070b7816 */ /* 0x000fe2000000000b */
[----:B------:R-:W-:Y:S01]  /*0f90*/  IMAD R36, R43, -0x326172a9, RZ ;  /* 0xcd9e8d572b247824 */ /* 0x000fe200078e02ff */
[----:B------:R-:W-:Y:S01]  /*0fa0*/  IADD3 R6, R3, R6, RZ ;  /* 0x0000000603067210 */ /* 0x000fe20007ffe0ff */
[----:B------:R-:W-:Y:S01]  /*0fb0*/  IMAD R34, R2, -0x2daee0ad, RZ ;  /* 0xd2511f5302227824 */ /* 0x000fe200078e02ff */
[----:B------:R-:W-:Y:S01]  /*0fc0*/  LOP3.LUT R61, R14, UR36, R61, 0x96, !PT ;  /* 0x000000240e3d7c12 */ /* 0x000fe2000f8e963d */
[----:B------:R-:W-:Y:S01]  /*0fd0*/  IMAD.U32 R14, R10, 0x10000, RZ ;  /* 0x000100000a0e7824 */ /* 0x000fe200078e00ff */
[----:B------:R-:W-:Y:S01]  /*0fe0*/  SHF.L.U32 R92, R39, 0x10, RZ ;  /* 0x00000010275c7819 */ /* 0x000fe200000006ff */
[----:B------:R-:W-:Y:S01]  /*0ff0*/  IMAD.U32 R39, R42, 0x10000, RZ ;  /* 0x000100002a277824 */ /* 0x000fe200078e00ff */
[----:B------:R-:W-:Y:S01]  /*1000*/  SHF.L.U32 R86, R35, 0x10, RZ ;  /* 0x0000001023567819 */ /* 0x000fe200000006ff */
[----:B------:R-:W-:Y:S01]  /*1010*/  IMAD.U32 R35, R46, 0x10000, RZ ;  /* 0x000100002e237824 */ /* 0x000fe200078e00ff */
[----:B------:R-:W-:Y:S01]  /*1020*/  LOP3.LUT R60, R5, UR37, R60, 0x96, !PT ;  /* 0x00000025053c7c12 */ /* 0x000fe2000f8e963c */
[----:B------:R-:W-:Y:S01]  /*1030*/  IMAD.MOV.U32 R136, RZ, RZ, 0x1 ;  /* 0x00000001ff887424 */ /* 0x000fe200078e00ff */
[----:B------:R-:W-:Y:S01]  /*1040*/  LOP3.LUT R59, R0, 0x3, RZ, 0xc0, !PT ;  /* 0x00000003003b7812 */ /* 0x000fe200078ec0ff */
        /* <DEDUP_REMOVED lines=28> */
[----:B------:R-:W-:Y:S01]  /*1210*/  ULDC.64 UR12, c[0x0][0x240] ;  /* 0x00009000000c7ab9 */ /* 0x000fe20000000a00 */
[----:B------:R-:W-:Y:S01]  /*1220*/  UISETP.NE.AND UP0, UPT, UR14, URZ, UPT ;  /* 0x0000003f0e00728c */ /* 0x000fe2000bf05270 */
[----:B------:R-:W-:Y:S01]  /*1230*/  ULDC.64 UR16, c[0x0][0x248] ;  /* 0x0000920000107ab9 */ /* 0x000fe20000000a00 */
[----:B01----:R-:W-:-:S09]  /*1240*/  ULDC.64 UR18, c[0x0][0x210] ;  /* 0x0000840000127ab9 */ /* 0x003fd20000000a00 */
.L_x_2239:
[----:B01234-:R-:W-:Y:S01]  /*1250*/  IMAD R48, R96, UR38, RZ ;  /* 0x0000002660307c24 */ /* 0x01ffe2000f8e02ff */
[----:B------:R-:W-:Y:S01]  /*1260*/  LOP3.LUT P0, RZ, R9, 0x20, RZ, 0xc0, !PT ;  /* 0x0000002009ff7812 */ /* 0x000fe2000780c0ff */
[----:B------:R-:W-:Y:S03]  /*1270*/  BSSY B0, `(.L_x_1707) ;  /* 0x00005e2000007945 */ /* 0x000fe60003800000 */
[----:B------:R-:W-:-:S04]  /*1280*/  SHF.R.S32.HI R49, RZ, 0x1f, R48 ;  /* 0x0000001fff317819 */ /* 0x000fc80000011430 */
[----:B------:R-:W-:-:S04]  /*1290*/  LEA.HI R49, R49, R48, RZ, 0x3 ;  /* 0x0000003031317211 */ /* 0x000fc800078f18ff */
[----:B------:R-:W-:-:S05]  /*12a0*/  LEA.HI.SX32 R119, R49, R98, 0x1d ;  /* 0x0000006231777211 */ /* 0x000fca00078feaff */
[----:B------:R-:W-:Y:S01]  /*12b0*/  IMAD.MOV.U32 R137, RZ, RZ, R119 ;  /* 0x000000ffff897224 */ /* 0x000fe200078e0077 */
        /* <DEDUP_REMOVED lines=27> */
.L_x_1710:
[----:B------:R-:W-:-:S07]  /*1470*/  MOV R103, R36 ;  /* 0x0000002400677202 */ /* 0x000fce0000000f00 */
.L_x_1711:
[----:B------:R-:W-:Y:S05]  /*1480*/  BSYNC B1 ;  /* 0x0000000000017941 */ /* 0x000fea0003800000 */
.L_x_1709:
        /* <DEDUP_REMOVED lines=16> */
.L_x_1715:
[----:B------:R-:W-:Y:S05]  /*1590*/  BSYNC B2 ;  /* 0x0000000000027941 */ /* 0x000fea0003800000 */
.L_x_1714:
        /* <DEDUP_REMOVED lines=44> */
.L_x_1713:
[----:B------:R-:W-:Y:S05]  /*1860*/  BSYNC B1 ;  /* 0x0000000000017941 */ /* 0x000fea0003800000 */
.L_x_1712:
        /* <DEDUP_REMOVED lines=21> */
.L_x_1716:
        /* <DEDUP_REMOVED lines=12> */
.L_x_1719:
[----:B------:R-:W-:-:S07]  /*1a80*/  IMAD.MOV.U32 R8, RZ, RZ, R36 ;  /* 0x000000ffff087224 */ /* 0x000fce00078e0024 */
.L_x_1720:
[----:B------:R-:W-:Y:S05]  /*1a90*/  BSYNC B1 ;  /* 0x0000000000017941 */ /* 0x000fea0003800000 */
.L_x_1718:
        /* <DEDUP_REMOVED lines=16> */
.L_x_1724:
[----:B------:R-:W-:Y:S05]  /*1ba0*/  BSYNC B2 ;  /* 0x0000000000027941 */ /* 0x000fea0003800000 */
.L_x_1723:
        /* <DEDUP_REMOVED lines=44> */
.L_x_1722:
[----:B------:R-:W-:Y:S05]  /*1e70*/  BSYNC B1 ;  /* 0x0000000000017941 */ /* 0x000fea0003800000 */
.L_x_1721:
        /* <DEDUP_REMOVED lines=10> */
.L_x_1717:
        /* <DEDUP_REMOVED lines=12> */
.L_x_1726:
[----:B------:R-:W-:-:S07]  /*1fe0*/  IMAD.MOV.U32 R59, RZ, RZ, R36 ;  /* 0x000000ffff3b7224 */ /* 0x000fce00078e0024 */
.L_x_1727:
[----:B------:R-:W-:Y:S05]  /*1ff0*/  BSYNC B1 ;  /* 0x0000000000017941 */ /* 0x000fea0003800000 */
.L_x_1725:
        /* <DEDUP_REMOVED lines=16> */
.L_x_1731:
[----:B------:R-:W-:Y:S05]  /*2100*/  BSYNC B2 ;  /* 0x0000000000027941 */ /* 0x000fea0003800000 */
.L_x_1730:
        /* <DEDUP_REMOVED lines=44> */
.L_x_1729:
[----:B------:R-:W-:Y:S05]  /*23d0*/  BSYNC B1 ;  /* 0x0000000000017941 */ /* 0x000fea0003800000 */
.L_x_1728:
        /* <DEDUP_REMOVED lines=16> */
.L_x_1732:
        /* <DEDUP_REMOVED lines=12> */
.L_x_1735:
[----:B------:R-:W-:-:S07]  /*25a0*/  IMAD.MOV.U32 R7, RZ, RZ, R36 ;  /* 0x000000ffff077224 */ /* 0x000fce00078e0024 */
.L_x_1736:
[----:B------:R-:W-:Y:S05]  /*25b0*/  BSYNC B1 ;  /* 0x0000000000017941 */ /* 0x000fea0003800000 */
.L_x_1734:
        /* <DEDUP_REMOVED lines=16> */
.L_x_1740:
[----:B------:R-:W-:Y:S05]  /*26c0*/  BSYNC B2 ;  /* 0x0000000000027941 */ /* 0x000fea0003800000 */
.L_x_1739:
        /* <DEDUP_REMOVED lines=11> */
[----:B------:R-:W-:Y:S01]  /*2780*/  IMAD.WIDE.U32 R60, R59, -0x326172a9, RZ ;  /* 0xcd9e8d573b3c7825 */ /* 0x000fe200078e00ff */
[----:B------:R-:W-:-:S04]  /*2790*/  HFMA2.MMA R59, -RZ, RZ, 0, 0 ;  /* 0x00000000ff3b7435 */ /* 0x000fc800000001ff */
        /* <DEDUP_REMOVED lines=31> */
.L_x_1738:
[----:B------:R-:W-:Y:S05]  /*2990*/  BSYNC B1 ;  /* 0x0000000000017941 */ /* 0x000fea0003800000 */
.L_x_1737:
[----:B------:R-:W-:Y:S02]  /*29a0*/  I2FP.F32.U32 R48, R7 ;  /* 0x0000000700307245 */ /* 0x000fe40000201000 */
[----:B------:R-:W-:-:S05]  /*29b0*/  PRMT R7, R40, 0x7632, R7 ;  /* 0x0000763228077816 */ /* 0x000fca0000000007 */
[----:B------:R-:W-:Y:S02]  /*29c0*/  IMAD.U32 R88, R7, 0x10000, RZ ;  /* 0x0001000007587824 */ /* 0x000fe400078e00ff */
[----:B------:R-:W-:Y:S01]  /*29d0*/  FFMA.FTZ R7, R48, R139, 1.1641532182693481445e-10 ;  /* 0x2f00000030077423 */ /* 0x000fe2000001008b */
[----:B------:R-:W-:Y:S01]  /*29e0*/  @P1 PRMT R48, R44, 0x7632, R48 ;  /* 0x000076322c301816 */ /* 0x000fe20000000030 */
[----:B------:R-:W-:-:S03]  /*29f0*/  FMUL.FTZ R88, R88, R137 ;  /* 0x0000008958587220 */ /* 0x000fc60000410000 */
[----:B------:R-:W-:Y:S01]  /*2a00*/  FSETP.GTU.FTZ.AND P3, PT, R7, R138, PT ;  /* 0x0000008a0700720b */ /* 0x000fe20003f7c000 */
[----:B------:R-:W-:-:S03]  /*2a10*/  @P1 IMAD.U32 R48, R48, 0x10000, RZ ;  /* 0x0001000030301824 */ /* 0x000fc600078e00ff */
[----:B------:R-:W-:Y:S02]  /*2a20*/  FSEL R88, R88, RZ, !P3 ;  /* 0x000000ff58587208 */ /* 0x000fe40005800000 */
[----:B------:R-:W-:-:S03]  /*2a30*/  SEL R7, RZ, 0x1, P3 ;  /* 0x00000001ff077807 */ /* 0x000fc60001800000 */
[----:B------:R-:W-:-:S04]  /*2a40*/  FADD.FTZ R103, R88, R103 ;  /* 0x0000006758677221 */ /* 0x000fc80000010000 */
[----:B------:R-:W-:-:S07]  /*2a50*/  @P1 FADD.FTZ R103, R48, R103 ;  /* 0x0000006730671221 */ /* 0x000fce0000010000 */
.L_x_1733:
        /* <DEDUP_REMOVED lines=12> */
.L_x_1742:
[----:B------:R-:W-:-:S07]  /*2b20*/  IMAD.MOV.U32 R48, RZ, RZ, R36 ;  /* 0x000000ffff307224 */ /* 0x000fce00078e0024 */
.L_x_1743:
[----:B------:R-:W-:Y:S05]  /*2b30*/  BSYNC B1 ;  /* 0x0000000000017941 */ /* 0x000fea0003800000 */
.L_x_1741:
        /* <DEDUP_REMOVED lines=16> */
.L_x_1747:
[----:B------:R-:W-:Y:S05]  /*2c40*/  BSYNC B2 ;  /* 0x0000000000027941 */ /* 0x000fea0003800000 */
.L_x_1746:
        /* <DEDUP_REMOVED lines=44> */
.L_x_1745:
[----:B------:R-:W-:Y:S05]  /*2f10*/  BSYNC B1 ;  /* 0x0000000000017941 */ /* 0x000fea0003800000 */
.L_x_1744:
        /* <DEDUP_REMOVED lines=16> */
.L_x_1748:
        /* <DEDUP_REMOVED lines=12> */
.L_x_1751:
[----:B------:R-:W-:-:S07]  /*30e0*/  IMAD.MOV.U32 R6, RZ, RZ, R36 ;  /* 0x000000ffff067224 */ /* 0x000fce00078e0024 */
.L_x_1752:
[----:B------:R-:W-:Y:S05]  /*30f0*/  BSYNC B1 ;  /* 0x0000000000017941 */ /* 0x000fea0003800000 */
.L_x_1750:
        /* <DEDUP_REMOVED lines=16> */
.L_x_1756:
[----:B------:R-:W-:Y:S05]  /*3200*/  BSYNC B2 ;  /* 0x0000000000027941 */ /* 0x000fea0003800000 */
.L_x_1755:
        /* <DEDUP_REMOVED lines=44> */
.L_x_1754:
[----:B------:R-:W-:Y:S05]  /*34d0*/  BSYNC B1 ;  /* 0x0000000000017941 */ /* 0x000fea0003800000 */
.L_x_1753:
        /* <DEDUP_REMOVED lines=10> */
.L_x_1749:
        /* <DEDUP_REMOVED lines=12> */
.L_x_1758:
[----:B------:R-:W-:-:S07]  /*3640*/  IMAD.MOV.U32 R114, RZ, RZ, R36 ;  /* 0x000000ffff727224 */ /* 0x000fce00078e0024 */
.L_x_1759:
[----:B------:R-:W-:Y:S05]  /*3650*/  BSYNC B1 ;  /* 0x0000000000017941 */ /* 0x000fea0003800000 */
.L_x_1757:
        /* <DEDUP_REMOVED lines=16> */
.L_x_1763:
[----:B------:R-:W-:Y:S05]  /*3760*/  BSYNC B2 ;  /* 0x0000000000027941 */ /* 0x000fea0003800000 */
.L_x_1762:
        /* <DEDUP_REMOVED lines=44> */
.L_x_1761:
[----:B------:R-:W-:Y:S05]  /*3a30*/  BSYNC B1 ;  /* 0x0000000000017941 */ /* 0x000fea0003800000 */
.L_x_1760:
        /* <DEDUP_REMOVED lines=16> */
.L_x_1764:
        /* <DEDUP_REMOVED lines=12> */
.L_x_1767:
[----:B------:R-:W-:-:S07]  /*3c00*/  IMAD.MOV.U32 R5, RZ, RZ, R36 ;  /* 0x000000ffff057224 */ /* 0x000fce00078e0024 */
.L_x_1768:
[----:B------:R-:W-:Y:S05]  /*3c10*/  BSYNC B1 ;  /* 0x0000000000017941 */ /* 0x000fea0003800000 */
.L_x_1766:
        /* <DEDUP_REMOVED lines=16> */
.L_x_1772:
[----:B------:R-:W-:Y:S05]  /*3d20*/  BSYNC B2 ;  /* 0x0000000000027941 */ /* 0x000fea0003800000 */
.L_x_1771:
        /* <DEDUP_REMOVED lines=44> */
.L_x_1770:
[----:B------:R-:W-:Y:S05]  /*3ff0*/  BSYNC B1 ;  /* 0x0000000000017941 */ /* 0x000fea0003800000 */
.L_x_1769:
[----:B------:R-:W-:Y:S02]  /*4000*/  I2FP.F32.U32 R88, R5 ;  /* 0x0000000500587245 */ /* 0x000fe40000201000 */
[----:B------:R-:W-:Y:S02]  /*4010*/  PRMT R5, R41, 0x7632, R5 ;  /* 0x0000763229057816 */ /* 0x000fe40000000005 */
[----:B------:R-:W-:-:S03]  /*4020*/  @P1 PRMT R59, R45, 0x7632, R59 ;  /* 0x000076322d3b1816 */ /* 0x000fc6000000003b */
[----:B------:R-:W-:Y:S02]  /*4030*/  IMAD.U32 R120, R5, 0x10000, RZ ;  /* 0x0001000005787824 */ /* 0x000fe400078e00ff */
[----:B------:R-:W-:Y:S01]  /*4040*/  FFMA.FTZ R5, R88, R139, 1.1641532182693481445e-10 ;  /* 0x2f00000058057423 */ /* 0x000fe2000001008b */
[----:B------:R-:W-:Y:S02]  /*4050*/  @P1 IMAD.U32 R59, R59, 0x10000, RZ ;  /* 0x000100003b3b1824 */ /* 0x000fe400078e00ff */
[----:B------:R-:W-:Y:S02]  /*4060*/  FMUL.FTZ R120, R120, R137 ;  /* 0x0000008978787220 */ /* 0x000fe40000410000 */
[----:B------:R-:W-:-:S04]  /*4070*/  FSETP.GTU.FTZ.AND P3, PT, R5, R138, PT ;  /* 0x0000008a0500720b */ /* 0x000fc80003f7c000 */
[----:B------:R-:W-:Y:S02]  /*4080*/  FSEL R49, R120, RZ, !P3 ;  /* 0x000000ff78317208 */ /* 0x000fe40005800000 */
[----:B------:R-:W-:-:S03]  /*4090*/  SEL R5, RZ, 0x1, P3 ;  /* 0x00000001ff057807 */ /* 0x000fc60001800000 */
[----:B------:R-:W-:-:S04]  /*40a0*/  FADD.FTZ R114, R49, R114 ;  /* 0x0000007231727221 */ /* 0x000fc80000010000 */
[----:B------:R-:W-:-:S07]  /*40b0*/  @P1 FADD.FTZ R114, R59, R114 ;  /* 0x000000723b721221 */ /* 0x000fce0000010000 */
.L_x_1765:
        /* <DEDUP_REMOVED lines=12> */
.L_x_1774:
[----:B------:R-:W-:-:S07]  /*4180*/  IMAD.MOV.U32 R59, RZ, RZ, R36 ;  /* 0x000000ffff3b7224 */ /* 0x000fce00078e0024 */
.L_x_1775:
[----:B------:R-:W-:Y:S05]  /*4190*/  BSYNC B1 ;  /* 0x0000000000017941 */ /* 0x000fea0003800000 */
.L_x_1773:
        /* <DEDUP_REMOVED lines=16> */
.L_x_1779:
[----:B------:R-:W-:Y:S05]  /*42a0*/  BSYNC B2 ;  /* 0x0000000000027941 */ /* 0x000fea0003800000 */
.L_x_1778:
        /* <DEDUP_REMOVED lines=44> */
.L_x_1777:
[----:B------:R-:W-:Y:S05]  /*4570*/  BSYNC B1 ;  /* 0x0000000000017941 */ /* 0x000fea0003800000 */
.L_x_1776:
        /* <DEDUP_REMOVED lines=16> */
.L_x_1780:
        /* <DEDUP_REMOVED lines=12> */
.L_x_1783:
[----:B------:R-:W-:-:S07]  /*4740*/  IMAD.MOV.U32 R4, RZ, RZ, R36 ;  /* 0x000000ffff047224 */ /* 0x000fce00078e0024 */
.L_x_1784:
[----:B------:R-:W-:Y:S05]  /*4750*/  BSYNC B1 ;  /* 0x0000000000017941 */ /* 0x000fea0003800000 */
.L_x_1782:
        /* <DEDUP_REMOVED lines=16> */
.L_x_1788:
[----:B------:R-:W-:Y:S05]  /*4860*/  BSYNC B2 ;  /* 0x0000000000027941 */ /* 0x000fea0003800000 */
.L_x_1787:
        /* <DEDUP_REMOVED lines=44> */
.L_x_1786:
[----:B------:R-:W-:Y:S05]  /*4b30*/  BSYNC B1 ;  /* 0x0000000000017941 */ /* 0x000fea0003800000 */
.L_x_1785:
        /* <DEDUP_REMOVED lines=10> */
.L_x_1781:
        /* <DEDUP_REMOVED lines=12> */
.L_x_1790:
[----:B------:R-:W-:-:S07]  /*4ca0*/  IMAD.MOV.U32 R59, RZ, RZ, R36 ;  /* 0x000000ffff3b7224 */ /* 0x000fce00078e0024 */
.L_x_1791:
[----:B------:R-:W-:Y:S05]  /*4cb0*/  BSYNC B1 ;  /* 0x0000000000017941 */ /* 0x000fea0003800000 */
.L_x_1789:
        /* <DEDUP_REMOVED lines=16> */
.L_x_1795:
[----:B------:R-:W-:Y:S05]  /*4dc0*/  BSYNC B2 ;  /* 0x0000000000027941 */ /* 0x000fea0003800000 */
.L_x_1794:
        /* <DEDUP_REMOVED lines=44> */
.L_x_1793:
[----:B------:R-:W-:Y:S05]  /*5090*/  BSYNC B1 ;  /* 0x0000000000017941 */ /* 0x000fea0003800000 */
.L_x_1792:
        /* <DEDUP_REMOVED lines=14> */
.L_x_1796:
        /* <DEDUP_REMOVED lines=12> */
.L_x_1799:
[----:B------:R-:W-:-:S07]  /*5240*/  IMAD.MOV.U32 R3, RZ, RZ, R36 ;  /* 0x000000ffff037224 */ /* 0x000fce00078e0024 */
.L_x_1800:
[----:B------:R-:W-:Y:S05]  /*5250*/  BSYNC B1 ;  /* 0x0000000000017941 */ /* 0x000fea0003800000 */
.L_x_1798:
        /* <DEDUP_REMOVED lines=16> */
.L_x_1804:
[----:B------:R-:W-:Y:S05]  /*5360*/  BSYNC B2 ;  /* 0x0000000000027941 */ /* 0x000fea0003800000 */
.L_x_1803:
        /* <DEDUP_REMOVED lines=44> */
.L_x_1802:
[----:B------:R-:W-:Y:S05]  /*5630*/  BSYNC B1 ;  /* 0x0000000000017941 */ /* 0x000fea0003800000 */
.L_x_1801:
        /* <DEDUP_REMOVED lines=12> */
.L_x_1797:
        /* <DEDUP_REMOVED lines=12> */
.L_x_1806:
[----:B------:R-:W-:-:S07]  /*57c0*/  IMAD.MOV.U32 R50, RZ, RZ, R36 ;  /* 0x000000ffff327224 */ /* 0x000fce00078e0024 */
.L_x_1807:
[----:B------:R-:W-:Y:S05]  /*57d0*/  BSYNC B1 ;  /* 0x0000000000017941 */ /* 0x000fea0003800000 */
.L_x_1805:
        /* <DEDUP_REMOVED lines=16> */
.L_x_1811:
[----:B------:R-:W-:Y:S05]  /*58e0*/  BSYNC B2 ;  /* 0x0000000000027941 */ /* 0x000fea0003800000 */
.L_x_1810:
        /* <DEDUP_REMOVED lines=44> */
.L_x_1809:
[----:B------:R-:W-:Y:S05]  /*5bb0*/  BSYNC B1 ;  /* 0x0000000000017941 */ /* 0x000fea0003800000 */
.L_x_1808:
        /* <DEDUP_REMOVED lines=14> */
.L_x_1812:
        /* <DEDUP_REMOVED lines=12> */
.L_x_1815:
[----:B------:R-:W-:-:S07]  /*5d60*/  IMAD.MOV.U32 R2, RZ, RZ, R36 ;  /* 0x000000ffff027224 */ /* 0x000fce00078e0024 */
.L_x_1816:
[----:B------:R-:W-:Y:S05]  /*5d70*/  BSYNC B1 ;  /* 0x0000000000017941 */ /* 0x000fea0003800000 */
.L_x_1814:
        /* <DEDUP_REMOVED lines=16> */
.L_x_1820:
[----:B------:R-:W-:Y:S05]  /*5e80*/  BSYNC B2 ;  /* 0x0000000000027941 */ /* 0x000fea0003800000 */
.L_x_1819:
        /* <DEDUP_REMOVED lines=44> */
.L_x_1818:
[----:B------:R-:W-:Y:S05]  /*6150*/  BSYNC B1 ;  /* 0x0000000000017941 */ /* 0x000fea0003800000 */
.L_x_1817:
        /* <DEDUP_REMOVED lines=10> */
.L_x_1813:
        /* <DEDUP_REMOVED lines=12> */
.L_x_1822:
[----:B------:R-:W-:-:S07]  /*62c0*/  IMAD.MOV.U32 R129, RZ, RZ, R36 ;  /* 0x000000ffff817224 */ /* 0x000fce00078e0024 */
.L_x_1823:
[----:B------:R-:W-:Y:S05]  /*62d0*/  BSYNC B1 ;  /* 0x0000000000017941 */ /* 0x000fea0003800000 */
.L_x_1821:
        /* <DEDUP_REMOVED lines=16> */
.L_x_1827:
[----:B------:R-:W-:Y:S05]  /*63e0*/  BSYNC B2 ;  /* 0x0000000000027941 */ /* 0x000fea0003800000 */
.L_x_1826:
        /* <DEDUP_REMOVED lines=44> */
.L_x_1825:
[----:B------:R-:W-:Y:S05]  /*66b0*/  BSYNC B1 ;  /* 0x0000000000017941 */ /* 0x000fea0003800000 */
.L_x_1824:
        /* <DEDUP_REMOVED lines=14> */
.L_x_1828:
        /* <DEDUP_REMOVED lines=12> */
.L_x_1831:
[----:B------:R-:W-:-:S07]  /*6860*/  IMAD.MOV.U32 R0, RZ, RZ, R36 ;  /* 0x000000ffff007224 */ /* 0x000fce00078e0024 */
.L_x_1832:
[----:B------:R-:W-:Y:S05]  /*6870*/  BSYNC B1 ;  /* 0x0000000000017941 */ /* 0x000fea0003800000 */
.L_x_1830:
        /* <DEDUP_REMOVED lines=16> */
.L_x_1836:
[----:B------:R-:W-:Y:S05]  /*6980*/  BSYNC B2 ;  /* 0x0000000000027941 */ /* 0x000fea0003800000 */
.L_x_1835:
        /* <DEDUP_REMOVED lines=9> */
[----:B------:R-:W-:Y:S01]  /*6a20*/  LOP3.LUT R61, R51, UR21, R61, 0x96, !PT ;  /* 0x00000015333d7c12 */ /* 0x000fe2000f8e963d */
[----:B------:R-:W-:-:S03]  /*6a30*/  HFMA2.MMA R59, -RZ, RZ, 0, 0 ;  /* 0x00000000ff3b7435 */ /* 0x000fc600000001ff */
        /* <DEDUP_REMOVED lines=33> */
.L_x_1834:
[----:B------:R-:W-:Y:S05]  /*6c50*/  BSYNC B1 ;  /* 0x0000000000017941 */ /* 0x000fea0003800000 */
.L_x_1833:
[----:B------:R-:W-:Y:S02]  /*6c60*/  I2FP.F32.U32 R0, R0 ;  /* 0x0000000000007245 */ /* 0x000fe40000201000 */
[----:B------:R-:W-:Y:S02]  /*6c70*/  PRMT R48, R43, 0x7632, R48 ;  /* 0x000076322b307816 */ /* 0x000fe40000000030 */
[----:B------:R-:W-:Y:S01]  /*6c80*/  @P1 PRMT R49, R47, 0x7632, R49 ;  /* 0x000076322f311816 */ /* 0x000fe20000000031 */
[----:B------:R-:W-:Y:S02]  /*6c90*/  FFMA.FTZ R139, R0, R139, 1.1641532182693481445e-10 ;  /* 0x2f000000008b7423 */ /* 0x000fe4000001008b */
[----:B------:R-:W-:Y:S02]  /*6ca0*/  IMAD.U32 R48, R48, 0x10000, RZ ;  /* 0x0001000030307824 */ /* 0x000fe400078e00ff */
[----:B------:R-:W-:Y:S01]  /*6cb0*/  @P1 IMAD.U32 R50, R49, 0x10000, RZ ;  /* 0x0001000031321824 */ /* 0x000fe200078e00ff */
[----:B------:R-:W-:Y:S01]  /*6cc0*/  FSETP.GTU.FTZ.AND P2, PT, R139, R138, PT ;  /* 0x0000008a8b00720b */ /* 0x000fe20003f5c000 */
[----:B------:R-:W-:-:S03]  /*6cd0*/  FMUL.FTZ R48, R48, R137 ;  /* 0x0000008930307220 */ /* 0x000fc60000410000 */
[----:B------:R-:W-:Y:S02]  /*6ce0*/  SEL R0, RZ, 0x1, P2 ;  /* 0x00000001ff007807 */ /* 0x000fe40001000000 */
[----:B------:R-:W-:-:S05]  /*6cf0*/  FSEL R48, R48, RZ, !P2 ;  /* 0x000000ff30307208 */ /* 0x000fca0005000000 */
[----:B------:R-:W-:-:S04]  /*6d00*/  FADD.FTZ R129, R48, R129 ;  /* 0x0000008130817221 */ /* 0x000fc80000010000 */
[----:B------:R-:W-:-:S07]  /*6d10*/  @P1 FADD.FTZ R129, R50, R129 ;  /* 0x0000008132811221 */ /* 0x000fce0000010000 */
.L_x_1829:
[----:B------:R-:W-:Y:S02]  /*6d20*/  SEL R49, RZ, 0x10000, P4 ;  /* 0x00010000ff317807 */ /* 0x000fe40002000000 */
[C---:B------:R-:W-:Y:S02]  /*6d30*/  LOP3.LUT P4, RZ, R9.reuse, 0x2, RZ, 0xc0, !PT ;  /* 0x0000000209ff7812 */ /* 0x040fe4000788c0ff */
[C---:B------:R-:W-:Y:S02]  /*6d40*/  LOP3.LUT P6, RZ, R9.reuse, 0x4, RZ, 0xc0, !PT ;  /* 0x0000000409ff7812 */ /* 0x040fe400078cc0ff */
[----:B------:R-:W-:Y:S02]  /*6d50*/  LOP3.LUT P1, RZ, R9, 0x8, RZ, 0xc0, !PT ;  /* 0x0000000809ff7812 */ /* 0x000fe4000782c0ff */
[----:B------:R-:W-:Y:S02]  /*6d60*/  SEL R50, RZ, 0x1, P4 ;  /* 0x00000001ff327807 */ /* 0x000fe40002000000 */
[----:B------:R-:W-:-:S02]  /*6d70*/  SEL R137, RZ, 0x1000000, P5 ;  /* 0x01000000ff897807 */ /* 0x000fc40002800000 */
[----:B------:R-:W-:Y:S01]  /*6d80*/  SEL R88, RZ, 0x100, P3 ;  /* 0x00000100ff587807 */ /* 0x000fe20001800000 */
[----:B------:R-:W-:Y:S01]  /*6d90*/  IMAD.WIDE.U32 R50, R50, 0x1000000, RZ ;  /* 0x0100000032327825 */ /* 0x000fe200078e00ff */
[----:B------:R-:W-:Y:S02]  /*6da0*/  SEL R48, RZ, 0x1, P6 ;  /* 0x00000001ff307807 */ /* 0x000fe40003000000 */
[----:B------:R-:W-:Y:S02]  /*6db0*/  SEL R138, RZ, 0x1, P1 ;  /* 0x00000001ff8a7807 */ /* 0x000fe40000800000 */
[----:B------:R-:W-:Y:S02]  /*6dc0*/  LOP3.LUT P5, RZ, R9, 0x1, RZ, 0xc0, !PT ;  /* 0x0000000109ff7812 */ /* 0x000fe400078ac0ff */
[----:B------:R-:W-:Y:S01]  /*6dd0*/  LOP3.LUT R88, R88, R137, R49, 0xfe, !PT ;  /* 0x0000008958587212 */ /* 0x000fe200078efe31 */
[----:B------:R-:W-:Y:S01]  /*6de0*/  IMAD.WIDE.U32 R48, R48, 0x10000, RZ ;  /* 0x0001000030307825 */ /* 0x000fe200078e00ff */
[----:B------:R-:W-:-:S02]  /*6df0*/  SEL R89, RZ, 0x1, P5 ;  /* 0x00000001ff597807 */ /* 0x000fc40002800000 */
[----:B------:R-:W-:Y:S01]  /*6e00*/  LEA R140, P1, R119, UR10, 0x4 ;  /* 0x0000000a778c7c11 */ /* 0x000fe2000f8220ff */
[----:B------:R-:W-:Y:S01]  /*6e10*/  IMAD.WIDE.U32 R138, R138, 0x100, RZ ;  /* 0x000001008a8a7825 */ /* 0x000fe200078e00ff */
[----:B------:R-:W-:Y:S02]  /*6e20*/  LOP3.LUT P2, RZ, R9, 0x10, RZ, 0xc0, !PT ;  /* 0x0000001009ff7812 */ /* 0x000fe4000784c0ff */
[----:B------:R-:W-:Y:S02]  /*6e30*/  SHF.L.U32 R142, R119, 0x3, RZ ;  /* 0x00000003778e7819 */ /* 0x000fe400000006ff */
[----:B------:R-:W-:Y:S02]  /*6e40*/  LOP3.LUT R51, R51, R88, R89, 0xfe, !PT ;  /* 0x0000005833337212 */ /* 0x000fe400078efe59 */
[----:B------:R-:W-:Y:S02]  /*6e50*/  LOP3.LUT R137, R138, R50, R48, 0xfe, !PT ;  /* 0x000000328a897212 */ /* 0x000fe400078efe30 */
[----:B------:R-:W-:-:S02]  /*6e60*/  LEA.HI.X R141, R119, UR11, RZ, 0x4, P1 ;  /* 0x0000000b778d7c11 */ /* 0x000fc400088f24ff */
[----:B------:R-:W-:Y:S02]  /*6e70*/  SEL R138, RZ, 0x1, P2 ;  /* 0x00000001ff8a7807 */ /* 0x000fe40001000000 */
[----:B------:R-:W-:Y:S02]  /*6e80*/  SHF.L.U64.HI R143, R119, 0x3, RZ ;  /* 0x00000003778f7819 */ /* 0x000fe400000102ff */
[----:B------:R-:W-:Y:S02]  /*6e90*/  IADD3 R88, P1, R142, UR12, RZ ;  /* 0x0000000c8e587c10 */ /* 0x000fe4000ff3e0ff */
[----:B------:R-:W-:Y:S02]  /*6ea0*/  LOP3.LUT R139, R139, R51, R49, 0xfe, !PT ;  /* 0x000000338b8b7212 */ /* 0x000fe400078efe31 */
[----:B------:R-:W-:Y:S02]  /*6eb0*/  F2FP.BF16.F32.PACK_AB R51, R129, R128 ;  /* 0x000000808133723e */ /* 0x000fe400000010ff */
[----:B------:R-:W-:-:S02]  /*6ec0*/  F2FP.BF16.F32.PACK_AB R50, R121, R120 ;  /* 0x000000787932723e */ /* 0x000fc400000010ff */
[----:B------:R-:W-:Y:S02]  /*6ed0*/  F2FP.BF16.F32.PACK_AB R49, R114, R115 ;  /* 0x000000737231723e */ /* 0x000fe400000010ff */
        /* <DEDUP_REMOVED lines=16> */
[----:B------:R-:W-:Y:S01]  /*6fe0*/  IMAD.WIDE.U32 R88, R88, 0x10000, RZ ;  /* 0x0001000058587825 */ /* 0x000fe200078e00ff */
[----:B------:R-:W-:Y:S02]  /*6ff0*/  IADD3 R48, P0, R142, UR16, RZ ;  /* 0x000000108e307c10 */ /* 0x000fe4000ff1e0ff */
[----:B------:R-:W-:Y:S01]  /*7000*/  LOP3.LUT R49, R49, 0xff, R4, 0xf8, !PT ;  /* 0x000000ff31317812 */ /* 0x000fe200078ef804 */
[----:B------:R-:W-:-:S03]  /*7010*/  IMAD.WIDE.U32 R50, R50, 0x100, RZ ;  /* 0x0000010032327825 */ /* 0x000fc600078e00ff */
[----:B------:R-:W-:Y:S02]  /*7020*/  LOP3.LUT R89, R89, R49, R139, 0xfe, !PT ;  /* 0x0000003159597212 */ /* 0x000fe400078efe8b */
[----:B------:R-:W-:Y:S02]  /*7030*/  LOP3.LUT R137, R50, R138, R88, 0xfe, !PT ;  /* 0x0000008a32897212 */ /* 0x000fe400078efe58 */
[----:B------:R-:W-:Y:S02]  /*7040*/  IADD3.X R49, R143, UR17, RZ, P0, !PT ;  /* 0x000000118f317c10 */ /* 0x000fe400087fe4ff */
[----:B------:R-:W-:Y:S02]  /*7050*/  LOP3.LUT R50, R137, 0xff, R8, 0xf8, !PT ;  /* 0x000000ff89327812 */ /* 0x000fe400078ef808 */
[----:B------:R-:W-:-:S05]  /*7060*/  LOP3.LUT R51, R89, R51, RZ, 0xfc, !PT ;  /* 0x0000003359337212 */ /* 0x000fca00078efcff */
[----:B------:R1:W-:Y:S02]  /*7070*/  STG.E.64 desc[UR4][R48.64], R50 ;  /* 0x0000003230007986 */ /* 0x0003e4000c101b04 */
.L_x_1837:
[----:B------:R-:W-:-:S07]  /*7080*/  VIADD R137, R119, 0x80 ;  /* 0x0000008077897836 */ /* 0x000fce0000000000 */
.L_x_1708:
[----:B------:R-:W-:Y:S05]  /*7090*/  BSYNC B0 ;  /* 0x0000000000007941 */ /* 0x000fea0003800000 */
.L_x_1707:
        /* <DEDUP_REMOVED lines=29> */
.L_x_1841:
[----:B------:R-:W-:-:S07]  /*7270*/  IMAD.MOV.U32 R105, RZ, RZ, R36 ;  /* 0x000000ffff697224 */ /* 0x000fce00078e0024 */
.L_x_1842:
[----:B------:R-:W-:Y:S05]  /*7280*/  BSYNC B1 ;  /* 0x0000000000017941 */ /* 0x000fea0003800000 */
.L_x_1840:
        /* <DEDUP_REMOVED lines=16> */
.L_x_1846:
[----:B------:R-:W-:Y:S05]  /*7390*/  BSYNC B2 ;  /* 0x0000000000027941 */ /* 0x000fea0003800000 */
.L_x_1845:
        /* <DEDUP_REMOVED lines=44> */
.L_x_1844:
[----:B------:R-:W-:Y:S05]  /*7660*/  BSYNC B1 ;  /* 0x0000000000017941 */ /* 0x000fea0003800000 */
.L_x_1843:
        /* <DEDUP_REMOVED lines=21> */
.L_x_1847:
        /* <DEDUP_REMOVED lines=12> */
.L_x_1850:
[----:B------:R-:W-:-:S07]  /*7880*/  MOV R8, R36 ;  /* 0x0000002400087202 */ /* 0x000fce0000000f00 */
.L_x_1851:
[----:B------:R-:W-:Y:S05]  /*7890*/  BSYNC B1 ;  /* 0x0000000000017941 */ /* 0x000fea0003800000 */
.L_x_1849:
        /* <DEDUP_REMOVED lines=16> */
.L_x_1855:
[----:B------:R-:W-:Y:S05]  /*79a0*/  BSYNC B2 ;  /* 0x0000000000027941 */ /* 0x000fea0003800000 */
.L_x_1854:
        /* <DEDUP_REMOVED lines=44> */
.L_x_1853:
[----:B------:R-:W-:Y:S05]  /*7c70*/  BSYNC B1 ;  /* 0x0000000000017941 */ /* 0x000fea0003800000 */
.L_x_1852:
        /* <DEDUP_REMOVED lines=10> */
.L_x_1848:
        /* <DEDUP_REMOVED lines=12> */
.L_x_1857:
[----:B------:R-:W-:-:S07]  /*7de0*/  IMAD.MOV.U32 R59, RZ, RZ, R36 ;  /* 0x000000ffff3b7224 */ /* 0x000fce00078e0024 */
.L_x_1858:
[----:B------:R-:W-:Y:S05]  /*7df0*/  BSYNC B1 ;  /* 0x0000000000017941 */ /* 0x000fea0003800000 */
.L_x_1856:
        /* <DEDUP_REMOVED lines=16> */
.L_x_1862:
[----:B------:R-:W-:Y:S05]  /*7f00*/  BSYNC B2 ;  /* 0x0000000000027941 */ /* 0x000fea0003800000 */
.L_x_1861:
        /* <DEDUP_REMOVED lines=44> */
.L_x_1860:
[----:B------:R-:W-:Y:S05]  /*81d0*/  BSYNC B1 ;  /* 0x0000000000017941 */ /* 0x000fea0003800000 */
.L_x_1859:
        /* <DEDUP_REMOVED lines=16> */
.L_x_1863:
        /* <DEDUP_REMOVED lines=12> */
.L_x_1866:
[----:B------:R-:W-:-:S07]  /*83a0*/  MOV R7, R36 ;  /* 0x0000002400077202 */ /* 0x000fce0000000f00 */
.L_x_1867:
[----:B------:R-:W-:Y:S05]  /*83b0*/  BSYNC B1 ;  /* 0x0000000000017941 */ /* 0x000fea0003800000 */
.L_x_1865:
        /* <DEDUP_REMOVED lines=16> */
.L_x_1871:
[----:B------:R-:W-:Y:S05]  /*84c0*/  BSYNC B2 ;  /* 0x0000000000027941 */ /* 0x000fea0003800000 */
.L_x_1870:
        /* <DEDUP_REMOVED lines=44> */
.L_x_1869:
[----:B------:R-:W-:Y:S05]  /*8790*/  BSYNC B1 ;  /* 0x0000000000017941 */ /* 0x000fea0003800000 */
.L_x_1868:
[----:B------:R-:W-:Y:S02]  /*87a0*/  PRMT R48, R40, 0x7632, R48 ;  /* 0x0000763228307816 */ /* 0x000fe40000000030 */
[----:B------:R-:W-:-:S03]  /*87b0*/  I2FP.F32.U32 R7, R7 ;  /* 0x0000000700077245 */ /* 0x000fc60000201000 */
[----:B------:R-:W-:Y:S02]  /*87c0*/  IMAD.U32 R89, R48, 0x10000, RZ ;  /* 0x0001000030597824 */ /* 0x000fe400078e00ff */
[----:B------:R-:W-:Y:S02]  /*87d0*/  FFMA.FTZ R48, R7, R140, 1.1641532182693481445e-10 ;  /* 0x2f00000007307423 */ /* 0x000fe4000001008c */
[----:B------:R-:W-:-:S03]  /*87e0*/  FMUL.FTZ R89, R89, R138 ;  /* 0x0000008a59597220 */ /* 0x000fc60000410000 */
[----:B------:R-:W-:Y:S02]  /*87f0*/  FSETP.GTU.FTZ.AND P3, PT, R48, R139, PT ;  /* 0x0000008b3000720b */ /* 0x000fe40003f7c000 */
[----:B------:R-:W-:Y:S02]  /*8800*/  @P1 PRMT R48, R44, 0x7632, R48 ;  /* 0x000076322c301816 */ /* 0x000fe40000000030 */
[----:B------:R-:W-:Y:S02]  /*8810*/  FSEL R89, R89, RZ, !P3 ;  /* 0x000000ff59597208 */ /* 0x000fe40005800000 */
[----:B------:R-:W-:Y:S02]  /*8820*/  @P1 SHF.L.U32 R113, R48, 0x10, RZ ;  /* 0x0000001030711819 */ /* 0x000fe400000006ff */
[----:B------:R-:W-:Y:S01]  /*8830*/  SEL R7, RZ, 0x1, P3 ;  /* 0x00000001ff077807 */ /* 0x000fe20001800000 */
[----:B------:R-:W-:-:S04]  /*8840*/  FADD.FTZ R106, R89, R106 ;  /* 0x0000006a596a7221 */ /* 0x000fc80000010000 */
[----:B------:R-:W-:-:S07]  /*8850*/  @P1 FADD.FTZ R106, R113, R106 ;  /* 0x0000006a716a1221 */ /* 0x000fce0000010000 */
.L_x_1864:
        /* <DEDUP_REMOVED lines=12> */
.L_x_1873:
[----:B------:R-:W-:-:S07]  /*8920*/  IMAD.MOV.U32 R48, RZ, RZ, R36 ;  /* 0x000000ffff307224 */ /* 0x000fce00078e0024 */
.L_x_1874:
[----:B------:R-:W-:Y:S05]  /*8930*/  BSYNC B1 ;  /* 0x0000000000017941 */ /* 0x000fea0003800000 */
.L_x_1872:
        /* <DEDUP_REMOVED lines=16> */
.L_x_1878:
[----:B------:R-:W-:Y:S05]  /*8a40*/  BSYNC B2 ;  /* 0x0000000000027941 */ /* 0x000fea0003800000 */
.L_x_1877:
        /* <DEDUP_REMOVED lines=44> */
.L_x_1876:
[----:B------:R-:W-:Y:S05]  /*8d10*/  BSYNC B1 ;  /* 0x0000000000017941 */ /* 0x000fea0003800000 */
.L_x_1875:
[----:B------:R-:W-:Y:S01]  /*8d20*/  I2FP.F32.U32 R59, R48 ;  /* 0x00000030003b7245 */ /* 0x000fe20000201000 */
[----:B------:R-:W-:Y:S01]  /*8d30*/  IMAD.U32 R89, R49, 0x10000, RZ ;  /* 0x0001000031597824 */ /* 0x000fe200078e00ff */
[----:B------:R-:W-:-:S03]  /*8d40*/  LOP3.LUT R9, R9, 0xfffffffb, RZ, 0xc0, !PT ;  /* 0xfffffffb09097812 */ /* 0x000fc600078ec0ff */
[----:B------:R-:W-:Y:S01]  /*8d50*/  FFMA.FTZ R48, R59, R140, 1.1641532182693481445e-10 ;  /* 0x2f0000003b307423 */ /* 0x000fe2000001008c */
[----:B------:R-:W-:Y:S01]  /*8d60*/  FMUL.FTZ R89, R89, R138 ;  /* 0x0000008a59597220 */ /* 0x000fe20000410000 */
[----:B------:R-:W-:-:S03]  /*8d70*/  PRMT R59, R49, 0x7632, R59 ;  /* 0x00007632313b7816 */ /* 0x000fc6000000003b */
        /* <DEDUP_REMOVED lines=10> */
.L_x_1879:
        /* <DEDUP_REMOVED lines=12> */
.L_x_1882:
[----:B------:R-:W-:-:S07]  /*8ee0*/  MOV R6, R36 ;  /* 0x0000002400067202 */ /* 0x000fce0000000f00 */
.L_x_1883:
[----:B------:R-:W-:Y:S05]  /*8ef0*/  BSYNC B1 ;  /* 0x0000000000017941 */ /* 0x000fea0003800000 */
.L_x_1881:
        /* <DEDUP_REMOVED lines=16> */
.L_x_1887:
[----:B------:R-:W-:Y:S05]  /*9000*/  BSYNC B2 ;  /* 0x0000000000027941 */ /* 0x000fea0003800000 */
.L_x_1886:
        /* <DEDUP_REMOVED lines=44> */
.L_x_1885:
[----:B------:R-:W-:Y:S05]  /*92d0*/  BSYNC B1 ;  /* 0x0000000000017941 */ /* 0x000fea0003800000 */
.L_x_1884:
        /* <DEDUP_REMOVED lines=10> */
.L_x_1880:
        /* <DEDUP_REMOVED lines=12> */
.L_x_1889:
[----:B------:R-:W-:-:S07]  /*9440*/  IMAD.MOV.U32 R112, RZ, RZ, R36 ;  /* 0x000000ffff707224 */ /* 0x000fce00078e0024 */
.L_x_1890:
[----:B------:R-:W-:Y:S05]  /*9450*/  BSYNC B1 ;  /* 0x0000000000017941 */ /* 0x000fea0003800000 */
.L_x_1888:
        /* <DEDUP_REMOVED lines=16> */
.L_x_1894:
[----:B------:R-:W-:Y:S05]  /*9560*/  BSYNC B2 ;  /* 0x0000000000027941 */ /* 0x000fea0003800000 */
.L_x_1893:
        /* <DEDUP_REMOVED lines=44> */
.L_x_1892:
[----:B------:R-:W-:Y:S05]  /*9830*/  BSYNC B1 ;  /* 0x0000000000017941 */ /* 0x000fea0003800000 */
.L_x_1891:
        /* <DEDUP_REMOVED lines=16> */
.L_x_1895:
        /* <DEDUP_REMOVED lines=12> */
.L_x_1898:
[----:B------:R-:W-:-:S07]  /*9a00*/  MOV R5, R36 ;  /* 0x0000002400057202 */ /* 0x000fce0000000f00 */
.L_x_1899:
[----:B------:R-:W-:Y:S05]  /*9a10*/  BSYNC B1 ;  /* 0x0000000000017941 */ /* 0x000fea0003800000 */
.L_x_1897:
        /* <DEDUP_REMOVED lines=16> */
.L_x_1903:
[----:B------:R-:W-:Y:S05]  /*9b20*/  BSYNC B2 ;  /* 0x0000000000027941 */ /* 0x000fea0003800000 */
.L_x_1902:
        /* <DEDUP_REMOVED lines=44> */
.L_x_1901:
[----:B------:R-:W-:Y:S05]  /*9df0*/  BSYNC B1 ;  /* 0x0000000000017941 */ /* 0x000fea0003800000 */
.L_x_1900:
[----:B------:R-:W-:Y:S02]  /*9e00*/  I2FP.F32.U32 R5, R5 ;  /* 0x0000000500057245 */ /* 0x000fe40000201000 */
[----:B------:R-:W-:Y:S02]  /*9e10*/  PRMT R49, R41, 0x7632, R49 ;  /* 0x0000763229317816 */ /* 0x000fe40000000031 */
[----:B------:R-:W-:Y:S01]  /*9e20*/  @P1 PRMT R59, R45, 0x7632, R59 ;  /* 0x000076322d3b1816 */ /* 0x000fe2000000003b */
[----:B------:R-:W-:Y:S02]  /*9e30*/  FFMA.FTZ R88, R5, R140, 1.1641532182693481445e-10 ;  /* 0x2f00000005587423 */ /* 0x000fe4000001008c */
[----:B------:R-:W-:Y:S01]  /*9e40*/  IMAD.U32 R49, R49, 0x10000, RZ ;  /* 0x0001000031317824 */ /* 0x000fe200078e00ff */
[----:B------:R-:W-:Y:S02]  /*9e50*/  @P1 SHF.L.U32 R59, R59, 0x10, RZ ;  /* 0x000000103b3b1819 */ /* 0x000fe400000006ff */
[----:B------:R-:W-:Y:S01]  /*9e60*/  FSETP.GTU.FTZ.AND P3, PT, R88, R139, PT ;  /* 0x0000008b5800720b */ /* 0x000fe20003f7c000 */
[----:B------:R-:W-:-:S03]  /*9e70*/  FMUL.FTZ R49, R49, R138 ;  /* 0x0000008a31317220 */ /* 0x000fc60000410000 */
[----:B------:R-:W-:Y:S02]  /*9e80*/  SEL R5, RZ, 0x1, P3 ;  /* 0x00000001ff057807 */ /* 0x000fe40001800000 */
[----:B------:R-:W-:-:S05]  /*9e90*/  FSEL R49, R49, RZ, !P3 ;  /* 0x000000ff31317208 */ /* 0x000fca0005800000 */
[----:B------:R-:W-:-:S04]  /*9ea0*/  FADD.FTZ R112, R49, R112 ;  /* 0x0000007031707221 */ /* 0x000fc80000010000 */
[----:B------:R-:W-:-:S07]  /*9eb0*/  @P1 FADD.FTZ R112, R59, R112 ;  /* 0x000000703b701221 */ /* 0x000fce0000010000 */
.L_x_1896:
        /* <DEDUP_REMOVED lines=12> */
.L_x_1905:
[----:B------:R-:W-:-:S07]  /*9f80*/  IMAD.MOV.U32 R59, RZ, RZ, R36 ;  /* 0x000000ffff3b7224 */ /* 0x000fce00078e0024 */
.L_x_1906:
[----:B------:R-:W-:Y:S05]  /*9f90*/  BSYNC B1 ;  /* 0x0000000000017941 */ /* 0x000fea0003800000 */
.L_x_1904:
        /* <DEDUP_REMOVED lines=16> */
.L_x_1910:
[----:B------:R-:W-:Y:S05]  /*a0a0*/  BSYNC B2 ;  /* 0x0000000000027941 */ /* 0x000fea0003800000 */
.L_x_1909:
        /* <DEDUP_REMOVED lines=44> */
.L_x_1908:
[----:B------:R-:W-:Y:S05]  /*a370*/  BSYNC B1 ;  /* 0x0000000000017941 */ /* 0x000fea0003800000 */
.L_x_1907:
        /* <DEDUP_REMOVED lines=16> */
.L_x_1911:
        /* <DEDUP_REMOVED lines=12> */
.L_x_1914:
[----:B------:R-:W-:-:S07]  /*a540*/  MOV R4, R36 ;  /* 0x0000002400047202 */ /* 0x000fce0000000f00 */
.L_x_1915:
[----:B------:R-:W-:Y:S05]  /*a550*/  BSYNC B1 ;  /* 0x0000000000017941 */ /* 0x000fea0003800000 */
.L_x_1913:
        /* <DEDUP_REMOVED lines=16> */
.L_x_1919:
[----:B------:R-:W-:Y:S05]  /*a660*/  BSYNC B2 ;  /* 0x0000000000027941 */ /* 0x000fea0003800000 */
.L_x_1918:
        /* <DEDUP_REMOVED lines=44> */
.L_x_1917:
[----:B------:R-:W-:Y:S05]  /*a930*/  BSYNC B1 ;  /* 0x0000000000017941 */ /* 0x000fea0003800000 */
.L_x_1916:
[----:B------:R-:W-:Y:S01]  /*a940*/  I2FP.F32.U32 R49, R4 ;  /* 0x0000000400317245 */ /* 0x000fe20000201000 */
[----:B------:R-:W-:-:S04]  /*a950*/  IMAD.U32 R59, R42, 0x10000, RZ ;  /* 0x000100002a3b7824 */ /* 0x000fc800078e00ff */
[----:B------:R-:W-:Y:S01]  /*a960*/  FFMA.FTZ R4, R49, R140, 1.1641532182693481445e-10 ;  /* 0x2f00000031047423 */ /* 0x000fe2000001008c */
[----:B------:R-:W-:Y:S01]  /*a970*/  FMUL.FTZ R49, R59, R138 ;  /* 0x0000008a3b317220 */ /* 0x000fe20000410000 */
[----:B------:R-:W-:-:S03]  /*a980*/  @P1 SHF.L.U32 R59, R46, 0x10, RZ ;  /* 0x000000102e3b1819 */ /* 0x000fc600000006ff */
[----:B------:R-:W-:-:S04]  /*a990*/  FSETP.GTU.FTZ.AND P3, PT, R4, R139, PT ;  /* 0x0000008b0400720b */ /* 0x000fc80003f7c000 */
[----:B------:R-:W-:Y:S02]  /*a9a0*/  FSEL R49, R49, RZ, !P3 ;  /* 0x000000ff31317208 */ /* 0x000fe40005800000 */
[----:B------:R-:W-:-:S03]  /*a9b0*/  SEL R4, RZ, 0x1, P3 ;  /* 0x00000001ff047807 */ /* 0x000fc60001800000 */
[----:B------:R-:W-:-:S04]  /*a9c0*/  FADD.FTZ R122, R49, R122 ;  /* 0x0000007a317a7221 */ /* 0x000fc80000010000 */
[----:B------:R-:W-:-:S07]  /*a9d0*/  @P1 FADD.FTZ R122, R59, R122 ;  /* 0x0000007a3b7a1221 */ /* 0x000fce0000010000 */
.L_x_1912:
        /* <DEDUP_REMOVED lines=12> */
.L_x_1921:
[----:B------:R-:W-:-:S07]  /*aaa0*/  IMAD.MOV.U32 R59, RZ, RZ, R36 ;  /* 0x000000ffff3b7224 */ /* 0x000fce00078e0024 */
.L_x_1922:
[----:B------:R-:W-:Y:S05]  /*aab0*/  BSYNC B1 ;  /* 0x0000000000017941 */ /* 0x000fea0003800000 */
.L_x_1920:
        /* <DEDUP_REMOVED lines=16> */
.L_x_1926:
[----:B------:R-:W-:Y:S05]  /*abc0*/  BSYNC B2 ;  /* 0x0000000000027941 */ /* 0x000fea0003800000 */
.L_x_1925:
        /* <DEDUP_REMOVED lines=44> */
.L_x_1924:
[----:B------:R-:W-:Y:S05]  /*ae90*/  BSYNC B1 ;  /* 0x0000000000017941 */ /* 0x000fea0003800000 */
.L_x_1923:
        /* <DEDUP_REMOVED lines=14> */
.L_x_1927:
        /* <DEDUP_REMOVED lines=12> */
.L_x_1930:
[----:B------:R-:W-:-:S07]  /*b040*/  MOV R3, R36 ;  /* 0x0000002400037202 */ /* 0x000fce0000000f00 */
.L_x_1931:
[----:B------:R-:W-:Y:S05]  /*b050*/  BSYNC B1 ;  /* 0x0000000000017941 */ /* 0x000fea0003800000 */
.L_x_1929:
        /* <DEDUP_REMOVED lines=16> */
.L_x_1935:
[----:B------:R-:W-:Y:S05]  /*b160*/  BSYNC B2 ;  /* 0x0000000000027941 */ /* 0x000fea0003800000 */
.L_x_1934:
        /* <DEDUP_REMOVED lines=44> */
.L_x_1933:
[----:B------:R-:W-:Y:S05]  /*b430*/  BSYNC B1 ;  /* 0x0000000000017941 */ /* 0x000fea0003800000 */
.L_x_1932:
[----:B------:R-:W-:Y:S02]  /*b440*/  I2FP.F32.U32 R3, R3 ;  /* 0x0000000300037245 */ /* 0x000fe40000201000 */
[----:B------:R-:W-:-:S03]  /*b450*/  PRMT R49, R42, 0x7632, R49 ;  /* 0x000076322a317816 */ /* 0x000fc60000000031 */
[----:B------:R-:W-:Y:S02]  /*b460*/  FFMA.FTZ R50, R3, R140, 1.1641532182693481445e-10 ;  /* 0x2f00000003327423 */ /* 0x000fe4000001008c */
[----:B------:R-:W-:-:S03]  /*b470*/  IMAD.U32 R49, R49, 0x10000, RZ ;  /* 0x0001000031317824 */ /* 0x000fc600078e00ff */
[----:B------:R-:W-:Y:S01]  /*b480*/  FSETP.GTU.FTZ.AND P4, PT, R50, R139, PT ;  /* 0x0000008b3200720b */ /* 0x000fe20003f9c000 */
[----:B------:R-:W-:-:S03]  /*b490*/  FMUL.FTZ R49, R49, R138 ;  /* 0x0000008a31317220 */ /* 0x000fc60000410000 */
[----:B------:R-:W-:Y:S02]  /*b4a0*/  SEL R3, RZ, 0x1, P4 ;  /* 0x00000001ff037807 */ /* 0x000fe40002000000 */
[----:B------:R-:W-:Y:S02]  /*b4b0*/  FSEL R50, R49, RZ, !P4 ;  /* 0x000000ff31327208 */ /* 0x000fe40006000000 */
[----:B------:R-:W-:-:S03]  /*b4c0*/  @P1 PRMT R49, R46, 0x7632, R49 ;  /* 0x000076322e311816 */ /* 0x000fc60000000031 */
[----:B------:R-:W-:Y:S01]  /*b4d0*/  FADD.FTZ R123, R50, R123 ;  /* 0x0000007b327b7221 */ /* 0x000fe20000010000 */
[----:B------:R-:W-:-:S05]  /*b4e0*/  @P1 SHF.L.U32 R88, R49, 0x10, RZ ;  /* 0x0000001031581819 */ /* 0x000fca00000006ff */
[----:B------:R-:W-:-:S07]  /*b4f0*/  @P1 FADD.FTZ R123, R88, R123 ;  /* 0x0000007b587b1221 */ /* 0x000fce0000010000 */
.L_x_1928:
        /* <DEDUP_REMOVED lines=12> */
.L_x_1937:
[----:B------:R-:W-:-:S07]  /*b5c0*/  IMAD.MOV.U32 R50, RZ, RZ, R36 ;  /* 0x000000ffff327224 */ /* 0x000fce00078e0024 */
.L_x_1938:
[----:B------:R-:W-:Y:S05]  /*b5d0*/  BSYNC B1 ;  /* 0x0000000000017941 */ /* 0x000fea0003800000 */
.L_x_1936:
        /* <DEDUP_REMOVED lines=16> */
.L_x_1942:
[----:B------:R-:W-:Y:S05]  /*b6e0*/  BSYNC B2 ;  /* 0x0000000000027941 */ /* 0x000fea0003800000 */
.L_x_1941:
        /* <DEDUP_REMOVED lines=44> */
.L_x_1940:
[----:B------:R-:W-:Y:S05]  /*b9b0*/  BSYNC B1 ;  /* 0x0000000000017941 */ /* 0x000fea0003800000 */
.L_x_1939:
[----:B------:R-:W-:Y:S01]  /*b9c0*/  I2FP.F32.U32 R59, R50 ;  /* 0x00000032003b7245 */ /* 0x000fe20000201000 */
[----:B------:R-:W-:-:S04]  /*b9d0*/  IMAD.U32 R89, R51, 0x10000, RZ ;  /* 0x0001000033597824 */ /* 0x000fc800078e00ff */
[----:B------:R-:W-:Y:S01]  /*b9e0*/  FFMA.FTZ R48, R59, R140, 1.1641532182693481445e-10 ;  /* 0x2f0000003b307423 */ /* 0x000fe2000001008c */
[----:B------:R-:W-:Y:S01]  /*b9f0*/  FMUL.FTZ R89, R89, R138 ;  /* 0x0000008a59597220 */ /* 0x000fe20000410000 */
[----:B------:R-:W-:-:S03]  /*ba00*/  PRMT R59, R51, 0x7632, R59 ;  /* 0x00007632333b7816 */ /* 0x000fc6000000003b */
        /* <DEDUP_REMOVED lines=9> */
.L_x_1943:
        /* <DEDUP_REMOVED lines=12> */
.L_x_1946:
[----:B------:R-:W-:-:S07]  /*bb60*/  MOV R2, R36 ;  /* 0x0000002400027202 */ /* 0x000fce0000000f00 */
.L_x_1947:
[----:B------:R-:W-:Y:S05]  /*bb70*/  BSYNC B1 ;  /* 0x0000000000017941 */ /* 0x000fea0003800000 */
.L_x_1945:
        /* <DEDUP_REMOVED lines=16> */
.L_x_1951:
[----:B------:R-:W-:Y:S05]  /*bc80*/  BSYNC B2 ;  /* 0x0000000000027941 */ /* 0x000fea0003800000 */
.L_x_1950:
        /* <DEDUP_REMOVED lines=44> */
.L_x_1949:
[----:B------:R-:W-:Y:S05]  /*bf50*/  BSYNC B1 ;  /* 0x0000000000017941 */ /* 0x000fea0003800000 */
.L_x_1948:
        /* <DEDUP_REMOVED lines=10> */
.L_x_1944:
        /* <DEDUP_REMOVED lines=12> */
.L_x_1953:
[----:B------:R-:W-:-:S07]  /*c0c0*/  IMAD.MOV.U32 R131, RZ, RZ, R36 ;  /* 0x000000ffff837224 */ /* 0x000fce00078e0024 */
.L_x_1954:
[----:B------:R-:W-:Y:S05]  /*c0d0*/  BSYNC B1 ;  /* 0x0000000000017941 */ /* 0x000fea0003800000 */
.L_x_1952:
        /* <DEDUP_REMOVED lines=16> */
.L_x_1958:
[----:B------:R-:W-:Y:S05]  /*c1e0*/  BSYNC B2 ;  /* 0x0000000000027941 */ /* 0x000fea0003800000 */
.L_x_1957:
        /* <DEDUP_REMOVED lines=44> */
.L_x_1956:
[----:B------:R-:W-:Y:S05]  /*c4b0*/  BSYNC B1 ;  /* 0x0000000000017941 */ /* 0x000fea0003800000 */
.L_x_1955:
        /* <DEDUP_REMOVED lines=14> */
.L_x_1959:
        /* <DEDUP_REMOVED lines=12> */
.L_x_1962:
[----:B------:R-:W-:-:S07]  /*c660*/  MOV R0, R36 ;  /* 0x0000002400007202 */ /* 0x000fce0000000f00 */
.L_x_1963:
[----:B------:R-:W-:Y:S05]  /*c670*/  BSYNC B1 ;  /* 0x0000000000017941 */ /* 0x000fea0003800000 */
.L_x_1961:
        /* <DEDUP_REMOVED lines=16> */
.L_x_1967:
[----:B------:R-:W-:Y:S05]  /*c780*/  BSYNC B2 ;  /* 0x0000000000027941 */ /* 0x000fea0003800000 */
.L_x_1966:
        /* <DEDUP_REMOVED lines=44> */
.L_x_1965:
[----:B------:R-:W-:Y:S05]  /*ca50*/  BSYNC B1 ;  /* 0x0000000000017941 */ /* 0x000fea0003800000 */
.L_x_1964:
[----:B------:R-:W-:Y:S02]  /*ca60*/  I2FP.F32.U32 R49, R0 ;  /* 0x0000000000317245 */ /* 0x000fe40000201000 */
[----:B------:R-:W-:-:S03]  /*ca70*/  PRMT R0, R43, 0x7632, R0 ;  /* 0x000076322b007816 */ /* 0x000fc60000000000 */
[----:B------:R-:W-:Y:S01]  /*ca80*/  FFMA.FTZ R140, R49, R140, 1.1641532182693481445e-10 ;  /* 0x2f000000318c7423 */ /* 0x000fe2000001008c */
[----:B------:R-:W-:Y:S01]  /*ca90*/  @P1 PRMT R49, R47, 0x7632, R49 ;  /* 0x000076322f311816 */ /* 0x000fe20000000031 */
[----:B------:R-:W-:-:S03]  /*caa0*/  IMAD.U32 R51, R0, 0x10000, RZ ;  /* 0x0001000000337824 */ /* 0x000fc600078e00ff */
[----:B------:R-:W-:Y:S01]  /*cab0*/  FSETP.GTU.FTZ.AND P2, PT, R140, R139, PT ;  /* 0x0000008b8c00720b */ /* 0x000fe20003f5c000 */
[----:B------:R-:W-:Y:S01]  /*cac0*/  FMUL.FTZ R51, R51, R138 ;  /* 0x0000008a33337220 */ /* 0x000fe20000410000 */
[----:B------:R-:W-:Y:S02]  /*cad0*/  @P1 SHF.L.U32 R50, R49, 0x10, RZ ;  /* 0x0000001031321819 */ /* 0x000fe400000006ff */
[----:B------:R-:W-:Y:S02]  /*cae0*/  SEL R0, RZ, 0x1, P2 ;  /* 0x00000001ff007807 */ /* 0x000fe40001000000 */
[----:B------:R-:W-:-:S05]  /*caf0*/  FSEL R48, R51, RZ, !P2 ;  /* 0x000000ff33307208 */ /* 0x000fca0005000000 */
[----:B------:R-:W-:-:S04]  /*cb00*/  FADD.FTZ R131, R48, R131 ;  /* 0x0000008330837221 */ /* 0x000fc80000010000 */
[----:B------:R-:W-:-:S07]  /*cb10*/  @P1 FADD.FTZ R131, R50, R131 ;  /* 0x0000008332831221 */ /* 0x000fce0000010000 */
.L_x_1960:
        /* <DEDUP_REMOVED lines=19> */
[C---:B------:R-:W-:Y:S02]  /*cc50*/  LEA.HI.X R141, R137.reuse, UR11, RZ, 0x4, P1 ;  /* 0x0000000b898d7c11 */ /* 0x040fe400088f24ff */
        /* <DEDUP_REMOVED lines=34> */
.L_x_1968:
[----:B------:R-:W-:-:S07]  /*ce80*/  IADD3 R137, R137, 0x80, RZ ;  /* 0x0000008089897810 */ /* 0x000fce0007ffe0ff */
.L_x_1839:
[----:B------:R-:W-:Y:S05]  /*ce90*/  BSYNC B0 ;  /* 0x0000000000007941 */ /* 0x000fea0003800000 */
.L_x_1838:
        /* <DEDUP_REMOVED lines=29> */
.L_x_1972:
[----:B------:R-:W-:-:S07]  /*d070*/  IMAD.MOV.U32 R107, RZ, RZ, R36 ;  /* 0x000000ffff6b7224 */ /* 0x000fce00078e0024 */
.L_x_1973:
[----:B------:R-:W-:Y:S05]  /*d080*/  BSYNC B1 ;  /* 0x0000000000017941 */ /* 0x000fea0003800000 */
.L_x_1971:
        /* <DEDUP_REMOVED lines=16> */
.L_x_1977:
[----:B------:R-:W-:Y:S05]  /*d190*/  BSYNC B2 ;  /* 0x0000000000027941 */ /* 0x000fea0003800000 */
.L_x_1976:
        /* <DEDUP_REMOVED lines=44> */
.L_x_1975:
[----:B------:R-:W-:Y:S05]  /*d460*/  BSYNC B1 ;  /* 0x0000000000017941 */ /* 0x000fea0003800000 */
.L_x_1974:
[----:B------:R-:W0:Y:S01]  /*d470*/  LDC R139, c[0x0][0x294] ;  /* 0x0000a500ff8b7b82 */ /* 0x000e220000000800 */
[----:B------:R-:W-:Y:S01]  /*d480*/  I2FP.F32.U32 R59, R107 ;  /* 0x0000006b003b7245 */ /* 0x000fe20000201000 */
[----:B------:R-:W-:Y:S01]  /*d490*/  IMAD.MOV.U32 R140, RZ, RZ, 0x2f800000 ;  /* 0x2f800000ff8c7424 */ /* 0x000fe200078e00ff */
[----:B------:R-:W-:Y:S01]  /*d4a0*/  ISETP.NE.U32.AND P2, PT, R88, RZ, PT ;  /* 0x000000ff5800720c */ /* 0x000fe20003f45070 */
[C---:B-----5:R-:W-:Y:S01]  /*d4b0*/  IMAD.U32 R107, R48.reuse, 0x10000, RZ ;  /* 0x00010000306b7824 */ /* 0x060fe200078e00ff */
        /* <DEDUP_REMOVED lines=16> */
.L_x_1978:
        /* <DEDUP_REMOVED lines=12> */
.L_x_1981:
[----:B------:R-:W-:-:S07]  /*d680*/  IMAD.MOV.U32 R8, RZ, RZ, R36 ;  /* 0x000000ffff087224 */ /* 0x000fce00078e0024 */
.L_x_1982:
[----:B------:R-:W-:Y:S05]  /*d690*/  BSYNC B1 ;  /* 0x0000000000017941 */ /* 0x000fea0003800000 */
.L_x_1980:
        /* <DEDUP_REMOVED lines=16> */
.L_x_1986:
[----:B------:R-:W-:Y:S05]  /*d7a0*/  BSYNC B2 ;  /* 0x0000000000027941 */ /* 0x000fea0003800000 */
.L_x_1985:
        /* <DEDUP_REMOVED lines=44> */
.L_x_1984:
[----:B------:R-:W-:Y:S05]  /*da70*/  BSYNC B1 ;  /* 0x0000000000017941 */ /* 0x000fea0003800000 */
.L_x_1983:
        /* <DEDUP_REMOVED lines=10> */
.L_x_1979:
        /* <DEDUP_REMOVED lines=12> */
.L_x_1988:
[----:B------:R-:W-:-:S07]  /*dbe0*/  MOV R59, R36 ;  /* 0x00000024003b7202 */ /* 0x000fce0000000f00 */
.L_x_1989:
[----:B------:R-:W-:Y:S05]  /*dbf0*/  BSYNC B1 ;  /* 0x0000000000017941 */ /* 0x000fea0003800000 */
.L_x_1987:
        /* <DEDUP_REMOVED lines=16> */
.L_x_1993:
[----:B------:R-:W-:Y:S05]  /*dd00*/  BSYNC B2 ;  /* 0x0000000000027941 */ /* 0x000fea0003800000 */
.L_x_1992:
        /* <DEDUP_REMOVED lines=44> */
.L_x_1991:
[----:B------:R-:W-:Y:S05]  /*dfd0*/  BSYNC B1 ;  /* 0x0000000000017941 */ /* 0x000fea0003800000 */
.L_x_1990:
        /* <DEDUP_REMOVED lines=16> */
.L_x_1994:
        /* <DEDUP_REMOVED lines=12> */
.L_x_1997:
[----:B------:R-:W-:-:S07]  /*e1a0*/  IMAD.MOV.U32 R7, RZ, RZ, R36 ;  /* 0x000000ffff077224 */ /* 0x000fce00078e0024 */
.L_x_1998:
[----:B------:R-:W-:Y:S05]  /*e1b0*/  BSYNC B1 ;  /* 0x0000000000017941 */ /* 0x000fea0003800000 */
.L_x_1996:
        /* <DEDUP_REMOVED lines=16> */
.L_x_2002:
[----:B------:R-:W-:Y:S05]  /*e2c0*/  BSYNC B2 ;  /* 0x0000000000027941 */ /* 0x000fea0003800000 */
.L_x_2001:
        /* <DEDUP_REMOVED lines=44> */
.L_x_2000:
[----:B------:R-:W-:Y:S05]  /*e590*/  BSYNC B1 ;  /* 0x0000000000017941 */ /* 0x000fea0003800000 */
.L_x_1999:
[----:B------:R-:W-:Y:S02]  /*e5a0*/  I2FP.F32.U32 R7, R7 ;  /* 0x0000000700077245 */ /* 0x000fe40000201000 */
[----:B------:R-:W-:-:S04]  /*e5b0*/  PRMT R48, R40, 0x7632, R48 ;  /* 0x0000763228307816 */ /* 0x000fc80000000030 */
[----:B------:R-:W-:Y:S01]  /*e5c0*/  SHF.L.U32 R89, R48, 0x10, RZ ;  /* 0x0000001030597819 */ /* 0x000fe200000006ff */
[----:B------:R-:W-:-:S04]  /*e5d0*/  FFMA.FTZ R48, R7, R140, 1.1641532182693481445e-10 ;  /* 0x2f00000007307423 */ /* 0x000fc8000001008c */
[----:B------:R-:W-:Y:S01]  /*e5e0*/  FMUL.FTZ R89, R89, R138 ;  /* 0x0000008a59597220 */ /* 0x000fe20000410000 */
[----:B------:R-:W-:Y:S02]  /*e5f0*/  FSETP.GTU.FTZ.AND P3, PT, R48, R139, PT ;  /* 0x0000008b3000720b */ /* 0x000fe40003f7c000 */
[----:B------:R-:W-:Y:S02]  /*e600*/  @P1 PRMT R48, R44, 0x7632, R48 ;  /* 0x000076322c301816 */ /* 0x000fe40000000030 */
[----:B------:R-:W-:Y:S02]  /*e610*/  FSEL R89, R89, RZ, !P3 ;  /* 0x000000ff59597208 */ /* 0x000fe40005800000 */
[----:B------:R-:W-:Y:S01]  /*e620*/  SEL R7, RZ, 0x1, P3 ;  /* 0x00000001ff077807 */ /* 0x000fe20001800000 */
[----:B------:R-:W-:Y:S02]  /*e630*/  @P1 IMAD.U32 R111, R48, 0x10000, RZ ;  /* 0x00010000306f1824 */ /* 0x000fe400078e00ff */
[----:B------:R-:W-:-:S04]  /*e640*/  FADD.FTZ R108, R89, R108 ;  /* 0x0000006c596c7221 */ /* 0x000fc80000010000 */
[----:B------:R-:W-:-:S07]  /*e650*/  @P1 FADD.FTZ R108, R111, R108 ;  /* 0x0000006c6f6c1221 */ /* 0x000fce0000010000 */
.L_x_1995:
        /* <DEDUP_REMOVED lines=12> */
.L_x_2004:
[----:B------:R-:W-:-:S07]  /*e720*/  MOV R48, R36 ;  /* 0x0000002400307202 */ /* 0x000fce0000000f00 */
.L_x_2005:
[----:B------:R-:W-:Y:S05]  /*e730*/  BSYNC B1 ;  /* 0x0000000000017941 */ /* 0x000fea0003800000 */
.L_x_2003:
        /* <DEDUP_REMOVED lines=16> */
.L_x_2009:
[----:B------:R-:W-:Y:S05]  /*e840*/  BSYNC B2 ;  /* 0x0000000000027941 */ /* 0x000fea0003800000 */
.L_x_2008:
        /* <DEDUP_REMOVED lines=44> */
.L_x_2007:
[----:B------:R-:W-:Y:S05]  /*eb10*/  BSYNC B1 ;  /* 0x0000000000017941 */ /* 0x000fea0003800000 */
.L_x_2006:
        /* <DEDUP_REMOVED lines=16> */
.L_x_2010:
        /* <DEDUP_REMOVED lines=12> */
.L_x_2013:
[----:B------:R-:W-:-:S07]  /*ece0*/  IMAD.MOV.U32 R6, RZ, RZ, R36 ;  /* 0x000000ffff067224 */ /* 0x000fce00078e0024 */
.L_x_2014:
[----:B------:R-:W-:Y:S05]  /*ecf0*/  BSYNC B1 ;  /* 0x0000000000017941 */ /* 0x000fea0003800000 */
.L_x_2012:
        /* <DEDUP_REMOVED lines=16> */
.L_x_2018:
[----:B------:R-:W-:Y:S05]  /*ee00*/  BSYNC B2 ;  /* 0x0000000000027941 */ /* 0x000fea0003800000 */
.L_x_2017:
        /* <DEDUP_REMOVED lines=44> */
.L_x_2016:
[----:B------:R-:W-:Y:S05]  /*f0d0*/  BSYNC B1 ;  /* 0x0000000000017941 */ /* 0x000fea0003800000 */
.L_x_2015:
        /* <DEDUP_REMOVED lines=10> */
.L_x_2011:
        /* <DEDUP_REMOVED lines=12> */
.L_x_2020:
[----:B------:R-:W-:-:S07]  /*f240*/  MOV R116, R36 ;  /* 0x0000002400747202 */ /* 0x000fce0000000f00 */
.L_x_2021:
[----:B------:R-:W-:Y:S05]  /*f250*/  BSYNC B1 ;  /* 0x0000000000017941 */ /* 0x000fea0003800000 */
.L_x_2019:
        /* <DEDUP_REMOVED lines=16> */
.L_x_2025:
[----:B------:R-:W-:Y:S05]  /*f360*/  BSYNC B2 ;  /* 0x0000000000027941 */ /* 0x000fea0003800000 */
.L_x_2024:
        /* <DEDUP_REMOVED lines=44> */
.L_x_2023:
[----:B------:R-:W-:Y:S05]  /*f630*/  BSYNC B1 ;  /* 0x0000000000017941 */ /* 0x000fea0003800000 */
.L_x_2022:
        /* <DEDUP_REMOVED lines=16> */
.L_x_2026:
        /* <DEDUP_REMOVED lines=12> */
.L_x_2029:
[----:B------:R-:W-:-:S07]  /*f800*/  IMAD.MOV.U32 R5, RZ, RZ, R36 ;  /* 0x000000ffff057224 */ /* 0x000fce00078e0024 */
.L_x_2030:
[----:B------:R-:W-:Y:S05]  /*f810*/  BSYNC B1 ;  /* 0x0000000000017941 */ /* 0x000fea0003800000 */
.L_x_2028:
        /* <DEDUP_REMOVED lines=16> */
.L_x_2034:
[----:B------:R-:W-:Y:S05]  /*f920*/  BSYNC B2 ;  /* 0x0000000000027941 */ /* 0x000fea0003800000 */
.L_x_2033:
        /* <DEDUP_REMOVED lines=44> */
.L_x_2032:
[----:B------:R-:W-:Y:S05]  /*fbf0*/  BSYNC B1 ;  /* 0x0000000000017941 */ /* 0x000fea0003800000 */
.L_x_2031:
[----:B------:R-:W-:Y:S02]  /*fc00*/  I2FP.F32.U32 R5, R5 ;  /* 0x0000000500057245 */ /* 0x000fe40000201000 */
[----:B------:R-:W-:Y:S02]  /*fc10*/  PRMT R49, R41, 0x7632, R49 ;  /* 0x0000763229317816 */ /* 0x000fe40000000031 */
[----:B------:R-:W-:Y:S01]  /*fc20*/  @P1 PRMT R59, R45, 0x7632, R59 ;  /* 0x000076322d3b1816 */ /* 0x000fe2000000003b */
[----:B------:R-:W-:Y:S01]  /*fc30*/  FFMA.FTZ R88, R5, R140, 1.1641532182693481445e-10 ;  /* 0x2f00000005587423 */ /* 0x000fe2000001008c */
[----:B------:R-:W-:-:S03]  /*fc40*/  SHF.L.U32 R49, R49, 0x10, RZ ;  /* 0x0000001031317819 */ /* 0x000fc600000006ff */
[----:B------:R-:W-:Y:S01]  /*fc50*/  @P1 IMAD.U32 R59, R59, 0x10000, RZ ;  /* 0x000100003b3b1824 */ /* 0x000fe200078e00ff */
[----:B------:R-:W-:Y:S01]  /*fc60*/  FSETP.GTU.FTZ.AND P3, PT, R88, R139, PT ;  /* 0x0000008b5800720b */ /* 0x000fe20003f7c000 */
[----:B------:R-:W-:-:S03]  /*fc70*/  FMUL.FTZ R49, R49, R138 ;  /* 0x0000008a31317220 */ /* 0x000fc60000410000 */
[----:B------:R-:W-:Y:S02]  /*fc80*/  SEL R5, RZ, 0x1, P3 ;  /* 0x00000001ff057807 */ /* 0x000fe40001800000 */
[----:B------:R-:W-:-:S05]  /*fc90*/  FSEL R49, R49, RZ, !P3 ;  /* 0x000000ff31317208 */ /* 0x000fca0005800000 */
[----:B------:R-:W-:-:S04]  /*fca0*/  FADD.FTZ R116, R49, R116 ;  /* 0x0000007431747221 */ /* 0x000fc80000010000 */
[----:B------:R-:W-:-:S07]  /*fcb0*/  @P1 FADD.FTZ R116, R59, R116 ;  /* 0x000000743b741221 */ /* 0x000fce0000010000 */
.L_x_2027:
        /* <DEDUP_REMOVED lines=12> */
.L_x_2036:
[----:B------:R-:W-:-:S07]  /*fd80*/  MOV R59, R36 ;  /* 0x00000024003b7202 */ /* 0x000fce0000000f00 */
.L_x_2037:
[----:B------:R-:W-:Y:S05]  /*fd90*/  BSYNC B1 ;  /* 0x0000000000017941 */ /* 0x000fea0003800000 */
.L_x_2035:
        /* <DEDUP_REMOVED lines=16> */
.L_x_2041:
[----:B------:R-:W-:Y:S05]  /*fea0*/  BSYNC B2 ;  /* 0x0000000000027941 */ /* 0x000fea0003800000 */
.L_x_2040:
        /* <DEDUP_REMOVED lines=44> */
.L_x_2039:
[----:B------:R-:W-:Y:S05]  /*10170*/  BSYNC B1 ;  /* 0x0000000000017941 */ /* 0x000fea0003800000 */
.L_x_2038:
        /* <DEDUP_REMOVED lines=16> */
.L_x_2042:
        /* <DEDUP_REMOVED lines=12> */
.L_x_2045:
[----:B------:R-:W-:-:S07]  /*10340*/  IMAD.MOV.U32 R4, RZ, RZ, R36 ;  /* 0x000000ffff047224 */ /* 0x000fce00078e0024 */
.L_x_2046:
[----:B------:R-:W-:Y:S05]  /*10350*/  BSYNC B1 ;  /* 0x0000000000017941 */ /* 0x000fea0003800000 */
.L_x_2044:
        /* <DEDUP_REMOVED lines=16> */
.L_x_2050:
[----:B------:R-:W-:Y:S05]  /*10460*/  BSYNC B2 ;  /* 0x0000000000027941 */ /* 0x000fea0003800000 */
.L_x_2049:
        /* <DEDUP_REMOVED lines=44> */
.L_x_2048:
[----:B------:R-:W-:Y:S05]  /*10730*/  BSYNC B1 ;  /* 0x0000000000017941 */ /* 0x000fea0003800000 */
.L_x_2047:
[----:B------:R-:W-:Y:S02]  /*10740*/  I2FP.F32.U32 R49, R4 ;  /* 0x0000000400317245 */ /* 0x000fe40000201000 */
[----:B------:R-:W-:-:S03]  /*10750*/  SHF.L.U32 R59, R42, 0x10, RZ ;  /* 0x000000102a3b7819 */ /* 0x000fc600000006ff */
[----:B------:R-:W-:Y:S02]  /*10760*/  FFMA.FTZ R4, R49, R140, 1.1641532182693481445e-10 ;  /* 0x2f00000031047423 */ /* 0x000fe4000001008c */
[----:B------:R-:W-:Y:S01]  /*10770*/  FMUL.FTZ R49, R59, R138 ;  /* 0x0000008a3b317220 */ /* 0x000fe20000410000 */
[----:B------:R-:W-:Y:S02]  /*10780*/  @P1 IMAD.U32 R59, R46, 0x10000, RZ ;  /* 0x000100002e3b1824 */ /* 0x000fe400078e00ff */
[----:B------:R-:W-:-:S04]  /*10790*/  FSETP.GTU.FTZ.AND P3, PT, R4, R139, PT ;  /* 0x0000008b0400720b */ /* 0x000fc80003f7c000 */
[----:B------:R-:W-:Y:S02]  /*107a0*/  FSEL R49, R49, RZ, !P3 ;  /* 0x000000ff31317208 */ /* 0x000fe40005800000 */
[----:B------:R-:W-:-:S03]  /*107b0*/  SEL R4, RZ, 0x1, P3 ;  /* 0x00000001ff047807 */ /* 0x000fc60001800000 */
[----:B------:R-:W-:-:S04]  /*107c0*/  FADD.FTZ R124, R49, R124 ;  /* 0x0000007c317c7221 */ /* 0x000fc80000010000 */
[----:B------:R-:W-:-:S07]  /*107d0*/  @P1 FADD.FTZ R124, R59, R124 ;  /* 0x0000007c3b7c1221 */ /* 0x000fce0000010000 */
.L_x_2043:
        /* <DEDUP_REMOVED lines=12> */
.L_x_2052:
[----:B------:R-:W-:-:S07]  /*108a0*/  MOV R59, R36 ;  /* 0x00000024003b7202 */ /* 0x000fce0000000f00 */
.L_x_2053:
[----:B------:R-:W-:Y:S05]  /*108b0*/  BSYNC B1 ;  /* 0x0000000000017941 */ /* 0x000fea0003800000 */
.L_x_2051:
        /* <DEDUP_REMOVED lines=16> */
.L_x_2057:
[----:B------:R-:W-:Y:S05]  /*109c0*/  BSYNC B2 ;  /* 0x0000000000027941 */ /* 0x000fea0003800000 */
.L_x_2056:
        /* <DEDUP_REMOVED lines=44> */
.L_x_2055:
[----:B------:R-:W-:Y:S05]  /*10c90*/  BSYNC B1 ;  /* 0x0000000000017941 */ /* 0x000fea0003800000 */
.L_x_2054:
        /* <DEDUP_REMOVED lines=14> */
.L_x_2058:
        /* <DEDUP_REMOVED lines=12> */
.L_x_2061:
[----:B------:R-:W-:-:S07]  /*10e40*/  IMAD.MOV.U32 R3, RZ, RZ, R36 ;  /* 0x000000ffff037224 */ /* 0x000fce00078e0024 */
.L_x_2062:
[----:B------:R-:W-:Y:S05]  /*10e50*/  BSYNC B1 ;  /* 0x0000000000017941 */ /* 0x000fea0003800000 */
.L_x_2060:
        /* <DEDUP_REMOVED lines=16> */
.L_x_2066:
[----:B------:R-:W-:Y:S05]  /*10f60*/  BSYNC B2 ;  /* 0x0000000000027941 */ /* 0x000fea0003800000 */
.L_x_2065:
        /* <DEDUP_REMOVED lines=44> */
.L_x_2064:
[----:B------:R-:W-:Y:S05]  /*11230*/  BSYNC B1 ;  /* 0x0000000000017941 */ /* 0x000fea0003800000 */
.L_x_2063:
[----:B------:R-:W-:Y:S02]  /*11240*/  I2FP.F32.U32 R3, R3 ;  /* 0x0000000300037245 */ /* 0x000fe40000201000 */
[----:B------:R-:W-:-:S03]  /*11250*/  PRMT R49, R42, 0x7632, R49 ;  /* 0x000076322a317816 */ /* 0x000fc60000000031 */
[----:B------:R-:W-:Y:S01]  /*11260*/  FFMA.FTZ R50, R3, R140, 1.1641532182693481445e-10 ;  /* 0x2f00000003327423 */ /* 0x000fe2000001008c */
[----:B------:R-:W-:-:S04]  /*11270*/  SHF.L.U32 R49, R49, 0x10, RZ ;  /* 0x0000001031317819 */ /* 0x000fc800000006ff */
[----:B------:R-:W-:Y:S01]  /*11280*/  FSETP.GTU.FTZ.AND P4, PT, R50, R139, PT ;  /* 0x0000008b3200720b */ /* 0x000fe20003f9c000 */
[----:B------:R-:W-:-:S03]  /*11290*/  FMUL.FTZ R49, R49, R138 ;  /* 0x0000008a31317220 */ /* 0x000fc60000410000 */
[----:B------:R-:W-:Y:S02]  /*112a0*/  SEL R3, RZ, 0x1, P4 ;  /* 0x00000001ff037807 */ /* 0x000fe40002000000 */
[----:B------:R-:W-:Y:S02]  /*112b0*/  FSEL R50, R49, RZ, !P4 ;  /* 0x000000ff31327208 */ /* 0x000fe40006000000 */
[----:B------:R-:W-:-:S03]  /*112c0*/  @P1 PRMT R49, R46, 0x7632, R49 ;  /* 0x000076322e311816 */ /* 0x000fc60000000031 */
[----:B------:R-:W-:Y:S02]  /*112d0*/  FADD.FTZ R125, R50, R125 ;  /* 0x0000007d327d7221 */ /* 0x000fe40000010000 */
[----:B------:R-:W-:-:S04]  /*112e0*/  @P1 IMAD.U32 R88, R49, 0x10000, RZ ;  /* 0x0001000031581824 */ /* 0x000fc800078e00ff */
[----:B------:R-:W-:-:S07]  /*112f0*/  @P1 FADD.FTZ R125, R88, R125 ;  /* 0x0000007d587d1221 */ /* 0x000fce0000010000 */
.L_x_2059:
        /* <DEDUP_REMOVED lines=12> */
.L_x_2068:
[----:B------:R-:W-:-:S07]  /*113c0*/  MOV R50, R36 ;  /* 0x0000002400327202 */ /* 0x000fce0000000f00 */
.L_x_2069:
[----:B------:R-:W-:Y:S05]  /*113d0*/  BSYNC B1 ;  /* 0x0000000000017941 */ /* 0x000fea0003800000 */
.L_x_2067:
        /* <DEDUP_REMOVED lines=16> */
.L_x_2073:
[----:B------:R-:W-:Y:S05]  /*114e0*/  BSYNC B2 ;  /* 0x0000000000027941 */ /* 0x000fea0003800000 */
.L_x_2072:
        /* <DEDUP_REMOVED lines=44> */
.L_x_2071:
[----:B------:R-:W-:Y:S05]  /*117b0*/  BSYNC B1 ;  /* 0x0000000000017941 */ /* 0x000fea0003800000 */
.L_x_2070:
        /* <DEDUP_REMOVED lines=14> */
.L_x_2074:
        /* <DEDUP_REMOVED lines=12> */
.L_x_2077:
[----:B------:R-:W-:-:S07]  /*11960*/  IMAD.MOV.U32 R2, RZ, RZ, R36 ;  /* 0x000000ffff027224 */ /* 0x000fce00078e0024 */
.L_x_2078:
[----:B------:R-:W-:Y:S05]  /*11970*/  BSYNC B1 ;  /* 0x0000000000017941 */ /* 0x000fea0003800000 */
.L_x_2076:
        /* <DEDUP_REMOVED lines=16> */
.L_x_2082:
[----:B------:R-:W-:Y:S05]  /*11a80*/  BSYNC B2 ;  /* 0x0000000000027941 */ /* 0x000fea0003800000 */
.L_x_2081:
        /* <DEDUP_REMOVED lines=44> */
.L_x_2080:
[----:B------:R-:W-:Y:S05]  /*11d50*/  BSYNC B1 ;  /* 0x0000000000017941 */ /* 0x000fea0003800000 */
.L_x_2079:
        /* <DEDUP_REMOVED lines=10> */
.L_x_2075:
        /* <DEDUP_REMOVED lines=12> */
.L_x_2084:
[----:B------:R-:W-:-:S07]  /*11ec0*/  MOV R133, R36 ;  /* 0x0000002400857202 */ /* 0x000fce0000000f00 */
.L_x_2085:
[----:B------:R-:W-:Y:S05]  /*11ed0*/  BSYNC B1 ;  /* 0x0000000000017941 */ /* 0x000fea0003800000 */
.L_x_2083:
        /* <DEDUP_REMOVED lines=16> */
.L_x_2089:
[----:B------:R-:W-:Y:S05]  /*11fe0*/  BSYNC B2 ;  /* 0x0000000000027941 */ /* 0x000fea0003800000 */
.L_x_2088:
        /* <DEDUP_REMOVED lines=44> */
.L_x_2087:
[----:B------:R-:W-:Y:S05]  /*122b0*/  BSYNC B1 ;  /* 0x0000000000017941 */ /* 0x000fea0003800000 */
.L_x_2086:
        /* <DEDUP_REMOVED lines=14> */
.L_x_2090:
        /* <DEDUP_REMOVED lines=12> */
.L_x_2093:
[----:B------:R-:W-:-:S07]  /*12460*/  IMAD.MOV.U32 R0, RZ, RZ, R36 ;  /* 0x000000ffff007224 */ /* 0x000fce00078e0024 */
.L_x_2094:
[----:B------:R-:W-:Y:S05]  /*12470*/  BSYNC B1 ;  /* 0x0000000000017941 */ /* 0x000fea0003800000 */
.L_x_2092:
        /* <DEDUP_REMOVED lines=16> */
.L_x_2098:
[----:B------:R-:W-:Y:S05]  /*12580*/  BSYNC B2 ;  /* 0x0000000000027941 */ /* 0x000fea0003800000 */
.L_x_2097:
        /* <DEDUP_REMOVED lines=44> */
.L_x_2096:
[----:B------:R-:W-:Y:S05]  /*12850*/  BSYNC B1 ;  /* 0x0000000000017941 */ /* 0x000fea0003800000 */
.L_x_2095:
[----:B------:R-:W-:Y:S02]  /*12860*/  I2FP.F32.U32 R49, R0 ;  /* 0x0000000000317245 */ /* 0x000fe40000201000 */
[----:B------:R-:W-:-:S03]  /*12870*/  PRMT R0, R43, 0x7632, R0 ;  /* 0x000076322b007816 */ /* 0x000fc60000000000 */
[----:B------:R-:W-:Y:S01]  /*12880*/  FFMA.FTZ R140, R49, R140, 1.1641532182693481445e-10 ;  /* 0x2f000000318c7423 */ /* 0x000fe2000001008c */
[----:B------:R-:W-:Y:S02]  /*12890*/  SHF.L.U32 R51, R0, 0x10, RZ ;  /* 0x0000001000337819 */ /* 0x000fe400000006ff */
[----:B------:R-:W-:Y:S02]  /*128a0*/  @P1 PRMT R49, R47, 0x7632, R49 ;  /* 0x000076322f311816 */ /* 0x000fe40000000031 */
[----:B------:R-:W-:Y:S01]  /*128b0*/  FSETP.GTU.FTZ.AND P2, PT, R140, R139, PT ;  /* 0x0000008b8c00720b */ /* 0x000fe20003f5c000 */
[----:B------:R-:W-:Y:S02]  /*128c0*/  FMUL.FTZ R51, R51, R138 ;  /* 0x0000008a33337220 */ /* 0x000fe40000410000 */
[----:B------:R-:W-:Y:S01]  /*128d0*/  @P1 IMAD.U32 R50, R49, 0x10000, RZ ;  /* 0x0001000031321824 */ /* 0x000fe200078e00ff */
[----:B------:R-:W-:Y:S02]  /*128e0*/  SEL R0, RZ, 0x1, P2 ;  /* 0x00000001ff007807 */ /* 0x000fe40001000000 */
[----:B------:R-:W-:-:S05]  /*128f0*/  FSEL R48, R51, RZ, !P2 ;  /* 0x000000ff33307208 */ /* 0x000fca0005000000 */
[----:B------:R-:W-:-:S04]  /*12900*/  FADD.FTZ R133, R48, R133 ;  /* 0x0000008530857221 */ /* 0x000fc80000010000 */
[----:B------:R-:W-:-:S07]  /*12910*/  @P1 FADD.FTZ R133, R50, R133 ;  /* 0x0000008532851221 */ /* 0x000fce0000010000 */
.L_x_2091:
        /* <DEDUP_REMOVED lines=43> */
[----:B------:R-:W-:Y:S02]  /*12bd0*/  LOP3.LUT R139, R48, 0xff00, R51, 0xf8, !PT ;  /* 0x0000ff00308b7812 */ /* 0x000fe400078ef833 */
[----:B------:R-:W-:Y:S01]  /*12be0*/  IADD3 R138, P0, R142, UR16, RZ ;  /* 0x000000108e8a7c10 */ /* 0x000fe2000ff1e0ff */
[----:B------:R-:W-:Y:S01]  /*12bf0*/  IMAD.WIDE.U32 R50, R50, 0x10000, RZ ;  /* 0x0001000032327825 */ /* 0x000fe200078e00ff */
[----:B------:R-:W-:-:S03]  /*12c00*/  LOP3.LUT R139, R139, 0xff, R4, 0xf8, !PT ;  /* 0x000000ff8b8b7812 */ /* 0x000fc600078ef804 */
[----:B------:R-:W-:Y:S01]  /*12c10*/  IMAD.WIDE.U32 R48, R49, 0x100, RZ ;  /* 0x0000010031307825 */ /* 0x000fe200078e00ff */
[----:B------:R-:W-:Y:S02]  /*12c20*/  LOP3.LUT R51, R51, R139, R89, 0xfe, !PT ;  /* 0x0000008b33337212 */ /* 0x000fe400078efe59 */
[----:B------:R-:W-:Y:S02]  /*12c30*/  IADD3.X R139, R144, UR17, RZ, P0, !PT ;  /* 0x00000011908b7c10 */ /* 0x000fe400087fe4ff */
[----:B------:R-:W-:Y:S02]  /*12c40*/  LOP3.LUT R141, R48, R88, R50, 0xfe, !PT ;  /* 0x00000058308d7212 */ /* 0x000fe400078efe32 */
[----:B------:R-:W-:Y:S02]  /*12c50*/  LOP3.LUT R49, R51, R49, RZ, 0xfc, !PT ;  /* 0x0000003133317212 */ /* 0x000fe400078efcff */
[----:B------:R-:W-:-:S05]  /*12c60*/  LOP3.LUT R48, R141, 0xff, R8, 0xf8, !PT ;  /* 0x000000ff8d307812 */ /* 0x000fca00078ef808 */
[----:B------:R1:W-:Y:S02]  /*12c70*/  STG.E.64 desc[UR4][R138.64], R48 ;  /* 0x000000308a007986 */ /* 0x0003e4000c101b04 */
.L_x_2099:
[----:B------:R-:W-:-:S07]  /*12c80*/  VIADD R137, R137, 0x80 ;  /* 0x0000008089897836 */ /* 0x000fce0000000000 */
.L_x_1970:
[----:B------:R-:W-:Y:S05]  /*12c90*/  BSYNC B0 ;  /* 0x0000000000007941 */ /* 0x000fea0003800000 */
.L_x_1969:
        /* <DEDUP_REMOVED lines=29> */
.L_x_2103:
[----:B------:R-:W-:-:S07]  /*12e70*/  MOV R109, R36 ;  /* 0x00000024006d7202 */ /* 0x000fce0000000f00 */
.L_x_2104:
[----:B------:R-:W-:Y:S05]  /*12e80*/  BSYNC B1 ;  /* 0x0000000000017941 */ /* 0x000fea0003800000 */
.L_x_2102:
        /* <DEDUP_REMOVED lines=16> */
.L_x_2108:
[----:B------:R-:W-:Y:S05]  /*12f90*/  BSYNC B2 ;  /* 0x0000000000027941 */ /* 0x000fea0003800000 */
.L_x_2107:
        /* <DEDUP_REMOVED lines=44> */
.L_x_2106:
[----:B------:R-:W-:Y:S05]  /*13260*/  BSYNC B1 ;  /* 0x0000000000017941 */ /* 0x000fea0003800000 */
.L_x_2105:
[----:B------:R-:W0:Y:S01]  /*13270*/  LDC R139, c[0x0][0x294] ;  /* 0x0000a500ff8b7b82 */ /* 0x000e220000000800 */
[----:B------:R-:W-:Y:S01]  /*13280*/  I2FP.F32.U32 R59, R109 ;  /* 0x0000006d003b7245 */ /* 0x000fe20000201000 */
[----:B------:R-:W-:Y:S01]  /*13290*/  IMAD.MOV.U32 R140, RZ, RZ, 0x2f800000 ;  /* 0x2f800000ff8c7424 */ /* 0x000fe200078e00ff */
[----:B------:R-:W-:Y:S02]  /*132a0*/  ISETP.NE.U32.AND P2, PT, R88, RZ, PT ;  /* 0x000000ff5800720c */ /* 0x000fe40003f45070 */
[C---:B-----5:R-:W-:Y:S01]  /*132b0*/  SHF.L.U32 R109, R48.reuse, 0x10, RZ ;  /* 0x00000010306d7819 */ /* 0x060fe200000006ff */
        /* <DEDUP_REMOVED lines=16> */
.L_x_2109:
        /* <DEDUP_REMOVED lines=12> */
.L_x_2112:
[----:B------:R-:W-:-:S07]  /*13480*/  IMAD.MOV.U32 R8, RZ, RZ, R36 ;  /* 0x000000ffff087224 */ /* 0x000fce00078e0024 */
.L_x_2113:
[----:B------:R-:W-:Y:S05]  /*13490*/  BSYNC B1 ;  /* 0x0000000000017941 */ /* 0x000fea0003800000 */
.L_x_2111:
        /* <DEDUP_REMOVED lines=16> */
.L_x_2117:
[----:B------:R-:W-:Y:S05]  /*135a0*/  BSYNC B2 ;  /* 0x0000000000027941 */ /* 0x000fea0003800000 */
.L_x_2116:
        /* <DEDUP_REMOVED lines=44> */
.L_x_2115:
[----:B------:R-:W-:Y:S05]  /*13870*/  BSYNC B1 ;  /* 0x0000000000017941 */ /* 0x000fea0003800000 */
.L_x_2114:
        /* <DEDUP_REMOVED lines=10> */
.L_x_2110:
        /* <DEDUP_REMOVED lines=12> */
.L_x_2119:
[----:B------:R-:W-:-:S07]  /*139e0*/  IMAD.MOV.U32 R48, RZ, RZ, R36 ;  /* 0x000000ffff307224 */ /* 0x000fce00078e0024 */
.L_x_2120:
[----:B------:R-:W-:Y:S05]  /*139f0*/  BSYNC B1 ;  /* 0x0000000000017941 */ /* 0x000fea0003800000 */
.L_x_2118:
        /* <DEDUP_REMOVED lines=16> */
.L_x_2124:
[----:B------:R-:W-:Y:S05]  /*13b00*/  BSYNC B2 ;  /* 0x0000000000027941 */ /* 0x000fea0003800000 */
.L_x_2123:
        /* <DEDUP_REMOVED lines=44> */
.L_x_2122:
[----:B------:R-:W-:Y:S05]  /*13dd0*/  BSYNC B1 ;  /* 0x0000000000017941 */ /* 0x000fea0003800000 */
.L_x_2121:
        /* <DEDUP_REMOVED lines=16> */
.L_x_2125:
        /* <DEDUP_REMOVED lines=12> */
.L_x_2128:
[----:B------:R-:W-:-:S07]  /*13fa0*/  IMAD.MOV.U32 R7, RZ, RZ, R36 ;  /* 0x000000ffff077224 */ /* 0x000fce00078e0024 */
.L_x_2129:
[----:B------:R-:W-:Y:S05]  /*13fb0*/  BSYNC B1 ;  /* 0x0000000000017941 */ /* 0x000fea0003800000 */
.L_x_2127:
        /* <DEDUP_REMOVED lines=16> */
.L_x_2133:
[----:B------:R-:W-:Y:S05]  /*140c0*/  BSYNC B2 ;  /* 0x0000000000027941 */ /* 0x000fea0003800000 */
.L_x_2132:
        /* <DEDUP_REMOVED lines=44> */
.L_x_2131:
[----:B------:R-:W-:Y:S05]  /*14390*/  BSYNC B1 ;  /* 0x0000000000017941 */ /* 0x000fea0003800000 */
.L_x_2130:
        /* <DEDUP_REMOVED lines=8> */
[----:B------:R-:W-:Y:S01]  /*14420*/  SEL R7, RZ, 0x1, P3 ;  /* 0x00000001ff077807 */ /* 0x000fe20001800000 */
[----:B------:R-:W-:Y:S02]  /*14430*/  @P1 IMAD.U32 R117, R48, 0x10000, RZ ;  /* 0x0001000030751824 */ /* 0x000fe400078e00ff */
[----:B------:R-:W-:-:S04]  /*14440*/  FADD.FTZ R110, R89, R110 ;  /* 0x0000006e596e7221 */ /* 0x000fc80000010000 */
[----:B------:R-:W-:-:S07]  /*14450*/  @P1 FADD.FTZ R110, R117, R110 ;  /* 0x0000006e756e1221 */ /* 0x000fce0000010000 */
.L_x_2126:
        /* <DEDUP_REMOVED lines=12> */
.L_x_2135:
[----:B------:R-:W-:-:S07]  /*14520*/  IMAD.MOV.U32 R48, RZ, RZ, R36 ;  /* 0x000000ffff307224 */ /* 0x000fce00078e0024 */
.L_x_2136:
[----:B------:R-:W-:Y:S05]  /*14530*/  BSYNC B1 ;  /* 0x0000000000017941 */ /* 0x000fea0003800000 */
.L_x_2134:
        /* <DEDUP_REMOVED lines=16> */
.L_x_2140:
[----:B------:R-:W-:Y:S05]  /*14640*/  BSYNC B2 ;  /* 0x0000000000027941 */ /* 0x000fea0003800000 */
.L_x_2139:
        /* <DEDUP_REMOVED lines=44> */
.L_x_2138:
[----:B------:R-:W-:Y:S05]  /*14910*/  BSYNC B1 ;  /* 0x0000000000017941 */ /* 0x000fea0003800000 */
.L_x_2137:
        /* <DEDUP_REMOVED lines=16> */
.L_x_2141:
        /* <DEDUP_REMOVED lines=12> */
.L_x_2144:
[----:B------:R-:W-:-:S07]  /*14ae0*/  IMAD.MOV.U32 R6, RZ, RZ, R36 ;  /* 0x000000ffff067224 */ /* 0x000fce00078e0024 */
.L_x_2145:
[----:B------:R-:W-:Y:S05]  /*14af0*/  BSYNC B1 ;  /* 0x0000000000017941 */ /* 0x000fea0003800000 */
.L_x_2143:
        /* <DEDUP_REMOVED lines=16> */
.L_x_2149:
[----:B------:R-:W-:Y:S05]  /*14c00*/  BSYNC B2 ;  /* 0x0000000000027941 */ /* 0x000fea0003800000 */
.L_x_2148:
        /* <DEDUP_REMOVED lines=44> */
.L_x_2147:
[----:B------:R-:W-:Y:S05]  /*14ed0*/  BSYNC B1 ;  /* 0x0000000000017941 */ /* 0x000fea0003800000 */
.L_x_2146:
        /* <DEDUP_REMOVED lines=10> */
.L_x_2142:
        /* <DEDUP_REMOVED lines=12> */
.L_x_2151:
[----:B------:R-:W-:-:S07]  /*15040*/  IMAD.MOV.U32 R59, RZ, RZ, R36 ;  /* 0x000000ffff3b7224 */ /* 0x000fce00078e0024 */
.L_x_2152:
[----:B------:R-:W-:Y:S05]  /*15050*/  BSYNC B1 ;  /* 0x0000000000017941 */ /* 0x000fea0003800000 */
.L_x_2150:
        /* <DEDUP_REMOVED lines=16> */
.L_x_2156:
[----:B------:R-:W-:Y:S05]  /*15160*/  BSYNC B2 ;  /* 0x0000000000027941 */ /* 0x000fea0003800000 */
.L_x_2155:
        /* <DEDUP_REMOVED lines=44> */
.L_x_2154:
[----:B------:R-:W-:Y:S05]  /*15430*/  BSYNC B1 ;  /* 0x0000000000017941 */ /* 0x000fea0003800000 */
.L_x_2153:
        /* <DEDUP_REMOVED lines=16> */
.L_x_2157:
        /* <DEDUP_REMOVED lines=12> */
.L_x_2160:
[----:B------:R-:W-:-:S07]  /*15600*/  IMAD.MOV.U32 R5, RZ, RZ, R36 ;  /* 0x000000ffff057224 */ /* 0x000fce00078e0024 */
.L_x_2161:
[----:B------:R-:W-:Y:S05]  /*15610*/  BSYNC B1 ;  /* 0x0000000000017941 */ /* 0x000fea0003800000 */
.L_x_2159:
        /* <DEDUP_REMOVED lines=16> */
.L_x_2165:
[----:B------:R-:W-:Y:S05]  /*15720*/  BSYNC B2 ;  /* 0x0000000000027941 */ /* 0x000fea0003800000 */
.L_x_2164:
        /* <DEDUP_REMOVED lines=44> */
.L_x_2163:
[----:B------:R-:W-:Y:S05]  /*159f0*/  BSYNC B1 ;  /* 0x0000000000017941 */ /* 0x000fea0003800000 */
.L_x_2162:
        /* <DEDUP_REMOVED lines=12> */
.L_x_2158:
        /* <DEDUP_REMOVED lines=12> */
.L_x_2167:
[----:B------:R-:W-:-:S07]  /*15b80*/  IMAD.MOV.U32 R59, RZ, RZ, R36 ;  /* 0x000000ffff3b7224 */ /* 0x000fce00078e0024 */
.L_x_2168:
[----:B------:R-:W-:Y:S05]  /*15b90*/  BSYNC B1 ;  /* 0x0000000000017941 */ /* 0x000fea0003800000 */
.L_x_2166:
        /* <DEDUP_REMOVED lines=16> */
.L_x_2172:
[----:B------:R-:W-:Y:S05]  /*15ca0*/  BSYNC B2 ;  /* 0x0000000000027941 */ /* 0x000fea0003800000 */
.L_x_2171:
        /* <DEDUP_REMOVED lines=44> */
.L_x_2170:
[----:B------:R-:W-:Y:S05]  /*15f70*/  BSYNC B1 ;  /* 0x0000000000017941 */ /* 0x000fea0003800000 */
.L_x_2169:
[----:B------:R-:W-:Y:S02]  /*15f80*/  I2FP.F32.U32 R59, R59 ;  /* 0x0000003b003b7245 */ /* 0x000fe40000201000 */
[C---:B------:R-:W-:Y:S02]  /*15f90*/  SHF.L.U32 R89, R50.reuse, 0x10, RZ ;  /* 0x0000001032597819 */ /* 0x040fe400000006ff */
        /* <DEDUP_REMOVED lines=14> */
.L_x_2173:
        /* <DEDUP_REMOVED lines=12> */
.L_x_2176:
[----:B------:R-:W-:-:S07]  /*16140*/  IMAD.MOV.U32 R4, RZ, RZ, R36 ;  /* 0x000000ffff047224 */ /* 0x000fce00078e0024 */
.L_x_2177:
[----:B------:R-:W-:Y:S05]  /*16150*/  BSYNC B1 ;  /* 0x0000000000017941 */ /* 0x000fea0003800000 */
.L_x_2175:
        /* <DEDUP_REMOVED lines=16> */
.L_x_2181:
[----:B------:R-:W-:Y:S05]  /*16260*/  BSYNC B2 ;  /* 0x0000000000027941 */ /* 0x000fea0003800000 */
.L_x_2180:
        /* <DEDUP_REMOVED lines=44> */
.L_x_2179:
[----:B------:R-:W-:Y:S05]  /*16530*/  BSYNC B1 ;  /* 0x0000000000017941 */ /* 0x000fea0003800000 */
.L_x_2178:
[----:B------:R-:W-:Y:S01]  /*16540*/  I2FP.F32.U32 R49, R4 ;  /* 0x0000000400317245 */ /* 0x000fe20000201000 */
[----:B------:R-:W-:-:S04]  /*16550*/  IMAD.U32 R89, R42, 0x10000, RZ ;  /* 0x000100002a597824 */ /* 0x000fc800078e00ff */
[----:B------:R-:W-:Y:S01]  /*16560*/  FFMA.FTZ R4, R49, R140, 1.1641532182693481445e-10 ;  /* 0x2f00000031047423 */ /* 0x000fe2000001008c */
[----:B------:R-:W-:Y:S01]  /*16570*/  FMUL.FTZ R49, R89, R138 ;  /* 0x0000008a59317220 */ /* 0x000fe20000410000 */
[----:B------:R-:W-:-:S03]  /*16580*/  @P1 IMAD.U32 R89, R46, 0x10000, RZ ;  /* 0x000100002e591824 */ /* 0x000fc600078e00ff */
[----:B------:R-:W-:-:S04]  /*16590*/  FSETP.GTU.FTZ.AND P3, PT, R4, R139, PT ;  /* 0x0000008b0400720b */ /* 0x000fc80003f7c000 */
[----:B------:R-:W-:Y:S02]  /*165a0*/  FSEL R49, R49, RZ, !P3 ;  /* 0x000000ff31317208 */ /* 0x000fe40005800000 */
[----:B------:R-:W-:-:S03]  /*165b0*/  SEL R4, RZ, 0x1, P3 ;  /* 0x00000001ff047807 */ /* 0x000fc60001800000 */
[----:B------:R-:W-:-:S04]  /*165c0*/  FADD.FTZ R126, R49, R126 ;  /* 0x0000007e317e7221 */ /* 0x000fc80000010000 */
[----:B------:R-:W-:-:S07]  /*165d0*/  @P1 FADD.FTZ R126, R89, R126 ;  /* 0x0000007e597e1221 */ /* 0x000fce0000010000 */
.L_x_2174:
        /* <DEDUP_REMOVED lines=12> */
.L_x_2183:
[----:B------:R-:W-:-:S07]  /*166a0*/  IMAD.MOV.U32 R50, RZ, RZ, R36 ;  /* 0x000000ffff327224 */ /* 0x000fce00078e0024 */
.L_x_2184:
[----:B------:R-:W-:Y:S05]  /*166b0*/  BSYNC B1 ;  /* 0x0000000000017941 */ /* 0x000fea0003800000 */
.L_x_2182:
        /* <DEDUP_REMOVED lines=16> */
.L_x_2188:
[----:B------:R-:W-:Y:S05]  /*167c0*/  BSYNC B2 ;  /* 0x0000000000027941 */ /* 0x000fea0003800000 */
.L_x_2187:
        /* <DEDUP_REMOVED lines=44> */
.L_x_2186:
[----:B------:R-:W-:Y:S05]  /*16a90*/  BSYNC B1 ;  /* 0x0000000000017941 */ /* 0x000fea0003800000 */
.L_x_2185:
        /* <DEDUP_REMOVED lines=14> */
.L_x_2189:
        /* <DEDUP_REMOVED lines=12> */
.L_x_2192:
[----:B------:R-:W-:-:S07]  /*16c40*/  IMAD.MOV.U32 R3, RZ, RZ, R36 ;  /* 0x000000ffff037224 */ /* 0x000fce00078e0024 */
.L_x_2193:
[----:B------:R-:W-:Y:S05]  /*16c50*/  BSYNC B1 ;  /* 0x0000000000017941 */ /* 0x000fea0003800000 */
.L_x_2191:
        /* <DEDUP_REMOVED lines=16> */
.L_x_2197:
[----:B------:R-:W-:Y:S05]  /*16d60*/  BSYNC B2 ;  /* 0x0000000000027941 */ /* 0x000fea0003800000 */
.L_x_2196:
        /* <DEDUP_REMOVED lines=44> */
.L_x_2195:
[----:B------:R-:W-:Y:S05]  /*17030*/  BSYNC B1 ;  /* 0x0000000000017941 */ /* 0x000fea0003800000 */
.L_x_2194:
        /* <DEDUP_REMOVED lines=12> */
.L_x_2190:
        /* <DEDUP_REMOVED lines=12> */
.L_x_2199:
[----:B------:R-:W-:-:S07]  /*171c0*/  IMAD.MOV.U32 R50, RZ, RZ, R36 ;  /* 0x000000ffff327224 */ /* 0x000fce00078e0024 */
.L_x_2200:
[----:B------:R-:W-:Y:S05]  /*171d0*/  BSYNC B1 ;  /* 0x0000000000017941 */ /* 0x000fea0003800000 */
.L_x_2198:
        /* <DEDUP_REMOVED lines=16> */
.L_x_2204:
[----:B------:R-:W-:Y:S05]  /*172e0*/  BSYNC B2 ;  /* 0x0000000000027941 */ /* 0x000fea0003800000 */
.L_x_2203:
        /* <DEDUP_REMOVED lines=44> */
.L_x_2202:
[----:B------:R-:W-:Y:S05]  /*175b0*/  BSYNC B1 ;  /* 0x0000000000017941 */ /* 0x000fea0003800000 */
.L_x_2201:
        /* <DEDUP_REMOVED lines=14> */
.L_x_2205:
        /* <DEDUP_REMOVED lines=12> */
.L_x_2208:
[----:B------:R-:W-:-:S07]  /*17760*/  IMAD.MOV.U32 R2, RZ, RZ, R36 ;  /* 0x000000ffff027224 */ /* 0x000fce00078e0024 */
.L_x_2209:
[----:B------:R-:W-:Y:S05]  /*17770*/  BSYNC B1 ;  /* 0x0000000000017941 */ /* 0x000fea0003800000 */
.L_x_2207:
        /* <DEDUP_REMOVED lines=16> */
.L_x_2213:
[----:B------:R-:W-:Y:S05]  /*17880*/  BSYNC B2 ;  /* 0x0000000000027941 */ /* 0x000fea0003800000 */
.L_x_2212:
        /* <DEDUP_REMOVED lines=44> */
.L_x_2211:
[----:B------:R-:W-:Y:S05]  /*17b50*/  BSYNC B1 ;  /* 0x0000000000017941 */ /* 0x000fea0003800000 */
.L_x_2210:
        /* <DEDUP_REMOVED lines=10> */
.L_x_2206:
        /* <DEDUP_REMOVED lines=12> */
.L_x_2215:
[----:B------:R-:W-:-:S07]  /*17cc0*/  IMAD.MOV.U32 R59, RZ, RZ, R36 ;  /* 0x000000ffff3b7224 */ /* 0x000fce00078e0024 */
.L_x_2216:
[----:B------:R-:W-:Y:S05]  /*17cd0*/  BSYNC B1 ;  /* 0x0000000000017941 */ /* 0x000fea0003800000 */
.L_x_2214:
        /* <DEDUP_REMOVED lines=16> */
.L_x_2220:
[----:B------:R-:W-:Y:S05]  /*17de0*/  BSYNC B2 ;  /* 0x0000000000027941 */ /* 0x000fea0003800000 */
.L_x_2219:
        /* <DEDUP_REMOVED lines=44> */
.L_x_2218:
[----:B------:R-:W-:Y:S05]  /*180b0*/  BSYNC B1 ;  /* 0x0000000000017941 */ /* 0x000fea0003800000 */
.L_x_2217:
        /* <DEDUP_REMOVED lines=14> */
.L_x_2221:
        /* <DEDUP_REMOVED lines=12> */
.L_x_2224:
[----:B------:R-:W-:-:S07]  /*18260*/  IMAD.MOV.U32 R0, RZ, RZ, R36 ;  /* 0x000000ffff007224 */ /* 0x000fce00078e0024 */
.L_x_2225:
[----:B------:R-:W-:Y:S05]  /*18270*/  BSYNC B1 ;  /* 0x0000000000017941 */ /* 0x000fea0003800000 */
.L_x_2223:
        /* <DEDUP_REMOVED lines=16> */
.L_x_2229:
[----:B------:R-:W-:Y:S05]  /*18380*/  BSYNC B2 ;  /* 0x0000000000027941 */ /* 0x000fea0003800000 */
.L_x_2228:
        /* <DEDUP_REMOVED lines=44> */
.L_x_2227:
[----:B------:R-:W-:Y:S05]  /*18650*/  BSYNC B1 ;  /* 0x0000000000017941 */ /* 0x000fea0003800000 */
.L_x_2226:
[----:B------:R-:W-:Y:S02]  /*18660*/  I2FP.F32.U32 R49, R0 ;  /* 0x0000000000317245 */ /* 0x000fe40000201000 */
[----:B------:R-:W-:-:S03]  /*18670*/  PRMT R0, R43, 0x7632, R0 ;  /* 0x000076322b007816 */ /* 0x000fc60000000000 */
[----:B------:R-:W-:Y:S01]  /*18680*/  FFMA.FTZ R140, R49, R140, 1.1641532182693481445e-10 ;  /* 0x2f000000318c7423 */ /* 0x000fe2000001008c */
[----:B------:R-:W-:Y:S01]  /*18690*/  @P1 PRMT R49, R47, 0x7632, R49 ;  /* 0x000076322f311816 */ /* 0x000fe20000000031 */
[----:B------:R-:W-:-:S03]  /*186a0*/  IMAD.U32 R51, R0, 0x10000, RZ ;  /* 0x0001000000337824 */ /* 0x000fc600078e00ff */
[----:B------:R-:W-:Y:S01]  /*186b0*/  FSETP.GTU.FTZ.AND P2, PT, R140, R139, PT ;  /* 0x0000008b8c00720b */ /* 0x000fe20003f5c000 */
[----:B------:R-:W-:Y:S01]  /*186c0*/  FMUL.FTZ R51, R51, R138 ;  /* 0x0000008a33337220 */ /* 0x000fe20000410000 */
[----:B------:R-:W-:Y:S02]  /*186d0*/  @P1 IMAD.U32 R50, R49, 0x10000, RZ ;  /* 0x0001000031321824 */ /* 0x000fe400078e00ff */
[----:B------:R-:W-:Y:S02]  /*186e0*/  SEL R0, RZ, 0x1, P2 ;  /* 0x00000001ff007807 */ /* 0x000fe40001000000 */
[----:B------:R-:W-:-:S05]  /*186f0*/  FSEL R48, R51, RZ, !P2 ;  /* 0x000000ff33307208 */ /* 0x000fca0005000000 */
[----:B------:R-:W-:-:S04]  /*18700*/  FADD.FTZ R135, R48, R135 ;  /* 0x0000008730877221 */ /* 0x000fc80000010000 */
[----:B------:R-:W-:-:S07]  /*18710*/  @P1 FADD.FTZ R135, R50, R135 ;  /* 0x0000008732871221 */ /* 0x000fce0000010000 */
.L_x_2222:
[----:B------:R-:W-:Y:S02]  /*18720*/  SEL R49, RZ, 0x10000, P4 ;  /* 0x00010000ff317807 */ /* 0x000fe40002000000 */
[C---:B------:R-:W-:Y:S02]  /*18730*/  LOP3.LUT P4, RZ, R9.reuse, 0x2, RZ, 0xc0, !PT ;  /* 0x0000000209ff7812 */ /* 0x040fe4000788c0ff */
[----:B------:R-:W-:Y:S02]  /*18740*/  SEL R89, RZ, 0x1000000, P5 ;  /* 0x01000000ff597807 */ /* 0x000fe40002800000 */
[----:B------:R-:W-:Y:S02]  /*18750*/  SEL R50, RZ, 0x1, P4 ;  /* 0x00000001ff327807 */ /* 0x000fe40002000000 */
[C---:B------:R-:W-:Y:S02]  /*18760*/  LOP3.LUT P6, RZ, R9.reuse, 0x4, RZ, 0xc0, !PT ;  /* 0x0000000409ff7812 */ /* 0x040fe400078cc0ff */
[C---:B------:R-:W-:Y:S01]  /*18770*/  LOP3.LUT P1, RZ, R9.reuse, 0x8, RZ, 0xc0, !PT ;  /* 0x0000000809ff7812 */ /* 0x040fe2000782c0ff */
[----:B------:R-:W-:Y:S01]  /*18780*/  IMAD.WIDE.U32 R50, R50, 0x1000000, RZ ;  /* 0x0100000032327825 */ /* 0x000fe200078e00ff */
[----:B------:R-:W-:-:S02]  /*18790*/  LOP3.LUT P5, RZ, R9, 0x1, RZ, 0xc0, !PT ;  /* 0x0000000109ff7812 */ /* 0x000fc400078ac0ff */
[----:B------:R-:W-:Y:S02]  /*187a0*/  SEL R138, RZ, 0x100, P3 ;  /* 0x00000100ff8a7807 */ /* 0x000fe40001800000 */
[----:B------:R-:W-:Y:S02]  /*187b0*/  SEL R139, RZ, 0x1, P5 ;  /* 0x00000001ff8b7807 */ /* 0x000fe40002800000 */
[----:B------:R-:W-:Y:S02]  /*187c0*/  SEL R48, RZ, 0x1, P6 ;  /* 0x00000001ff307807 */ /* 0x000fe40003000000 */
[----:B------:R-:W-:Y:S02]  /*187d0*/  SEL R88, RZ, 0x1, P1 ;  /* 0x00000001ff587807 */ /* 0x000fe40000800000 */
[----:B------:R-:W-:Y:S01]  /*187e0*/  LOP3.LUT R138, R138, R89, R49, 0xfe, !PT ;  /* 0x000000598a8a7212 */ /* 0x000fe200078efe31 */
[----:B------:R-:W-:Y:S01]  /*187f0*/  IMAD.WIDE.U32 R48, R48, 0x10000, RZ ;  /* 0x0001000030307825 */ /* 0x000fe200078e00ff */
[----:B------:R-:W-:-:S02]  /*18800*/  LOP3.LUT P2, RZ, R9, 0x10, RZ, 0xc0, !PT ;  /* 0x0000001009ff7812 */ /* 0x000fc4000784c0ff */
[----:B------:R-:W-:Y:S01]  /*18810*/  LOP3.LUT R51, R51, R138, R139, 0xfe, !PT ;  /* 0x0000008a33337212 */ /* 0x000fe200078efe8b */
[----:B------:R-:W-:Y:S01]  /*18820*/  IMAD.WIDE.U32 R88, R88, 0x100, RZ ;  /* 0x0000010058587825 */ /* 0x000fe200078e00ff */
[C---:B------:R-:W-:Y:S02]  /*18830*/  LEA R138, P1, R137.reuse, UR10, 0x4 ;  /* 0x0000000a898a7c11 */ /* 0x040fe4000f8220ff */
[C---:B------:R-:W-:Y:S02]  /*18840*/  SHF.L.U32 R142, R137.reuse, 0x3, RZ ;  /* 0x00000003898e7819 */ /* 0x040fe400000006ff */
        /* <DEDUP_REMOVED lines=28> */
[----:B------:R-:W-:Y:S01]  /*18a10*/  IMAD.WIDE.U32 R48, R49, 0x100, RZ ;  /* 0x0000010031307825 */ /* 0x000fe200078e00ff */
[----:B------:R-:W-:Y:S02]  /*18a20*/  IADD3.X R139, R144, UR17, RZ, P0, !PT ;  /* 0x00000011908b7c10 */ /* 0x000fe400087fe4ff */
[----:B------:R-:W-:Y:S02]  /*18a30*/  LOP3.LUT R137, R51, R137, R89, 0xfe, !PT ;  /* 0x0000008933897212 */ /* 0x000fe400078efe59 */
[----:B------:R-:W-:-:S02]  /*18a40*/  LOP3.LUT R141, R48, R88, R50, 0xfe, !PT ;  /* 0x00000058308d7212 */ /* 0x000fc400078efe32 */
[----:B------:R-:W-:Y:S02]  /*18a50*/  LOP3.LUT R49, R137, R49, RZ, 0xfc, !PT ;  /* 0x0000003189317212 */ /* 0x000fe400078efcff */
[----:B------:R-:W-:-:S05]  /*18a60*/  LOP3.LUT R48, R141, 0xff, R8, 0xf8, !PT ;  /* 0x000000ff8d307812 */ /* 0x000fca00078ef808 */
[----:B------:R3:W-:Y:S02]  /*18a70*/  STG.E.64 desc[UR4][R138.64], R48 ;  /* 0x000000308a007986 */ /* 0x0007e4000c101b04 */
.L_x_2101:
[----:B------:R-:W-:Y:S05]  /*18a80*/  BSYNC B0 ;  /* 0x0000000000007941 */ /* 0x000fea0003800000 */
.L_x_2100:
        /* <DEDUP_REMOVED lines=129> */
.L_x_2250:
[----:B------:R-:W2:Y:S01]  /*192a0*/  @!P4 S2R R88, SR_CgaCtaId ;  /* 0x000000000058c919 */ /* 0x000ea20000008800 */
[----:B------:R-:W-:Y:S01]  /*192b0*/  @!P4 MOV R49, 0x400 ;  /* 0x000004000031c802 */ /* 0x000fe20000000f00 */
[----:B------:R-:W-:Y:S05]  /*192c0*/  WARPSYNC.ALL ;  /* 0x0000000000007948 */ /* 0x000fea0003800000 */
[----:B------:R-:W-:Y:S02]  /*192d0*/  LOP3.LUT R51, R51, 0x3, RZ, 0xc0, !PT ;  /* 0x0000000333337812 */ /* 0x000fe400078ec0ff */
[----:B--2---:R-:W-:Y:S01]  /*192e0*/  @!P4 LEA R89, R88, R49, 0x18 ;  /* 0x000000315859c211 */ /* 0x004fe200078ec0ff */
[----:B-1----:R-:W-:Y:S01]  /*192f0*/  FADD.FTZ R49, R137, R138 ;  /* 0x0000008a89317221 */ /* 0x002fe20000010000 */
[----:B------:R-:W-:-:S05]  /*19300*/  @!P4 IADD3 R88, R50, R51, RZ ;  /* 0x000000333258c210 */ /* 0x000fca0007ffe0ff */
[----:B------:R-:W-:Y:S01]  /*19310*/  @!P4 IMAD R88, R88, 0x8, R89 ;  /* 0x000000085858c824 */ /* 0x000fe200078e0259 */
[----:B------:R-:W-:-:S04]  /*19320*/  LOP3.LUT R89, R102, 0x1f, RZ, 0xc0, !PT ;  /* 0x0000001f66597812 */ /* 0x000fc800078ec0ff */
[----:B------:R1:W-:Y:S01]  /*19330*/  @!P4 STS.64 [R88], R48 ;  /* 0x000000305800c388 */ /* 0x0003e20000000a00 */
[----:B------:R-:W-:-:S13]  /*19340*/  ISETP.GT.U32.AND P0, PT, R89, 0x3, PT ;  /* 0x000000035900780c */ /* 0x000fda0003f04070 */
        /* <DEDUP_REMOVED lines=13> */
[----:B------:R-:W2:Y:S01]  /*19420*/  SHFL.DOWN PT, R89, R50, 0x2, 0x1f ;  /* 0x08401f0032597f89 */ /* 0x000ea200000e0000 */
[-C--:B-1----:R-:W-:Y:S02]  /*19430*/  I2FP.F32.S32 R88, R50.reuse ;  /* 0x0000003200587245 */ /* 0x082fe40000201400 */
[----:B--2---:R-:W-:Y:S02]  /*19440*/  IADD3 R138, R89, R50, RZ ;  /* 0x00000032598a7210 */ /* 0x004fe40007ffe0ff */
[----:B------:R-:W-:Y:S02]  /*19450*/  I2FP.F32.S32 R142, R89 ;  /* 0x00000059008e7245 */ /* 0x000fe40000201400 */
[----:B------:R-:W-:Y:S01]  /*19460*/  I2FP.F32.S32 R139, R138 ;  /* 0x0000008a008b7245 */ /* 0x000fe20000201400 */
[----:B------:R-:W1:Y:S03]  /*19470*/  SHFL.DOWN PT, R141, R138, 0x1, 0x1f ;  /* 0x08201f008a8d7f89 */ /* 0x000e6600000e0000 */
[----:B------:R-:W2:Y:S01]  /*19480*/  MUFU.RCP R140, R139 ;  /* 0x0000008b008c7308 */ /* 0x000ea20000001000 */
[----:B0-----:R-:W0:Y:S04]  /*19490*/  SHFL.DOWN PT, R137, R48, 0x2, 0x1f ;  /* 0x08401f0030897f89 */ /* 0x001e2800000e0000 */
[----:B------:R-:W3:Y:S01]  /*194a0*/  SHFL.DOWN PT, R136, R49, 0x2, 0x1f ;  /* 0x08401f0031887f89 */ /* 0x000ee200000e0000 */
[----:B-1----:R-:W-:Y:S01]  /*194b0*/  IMAD.IADD R138, R138, 0x1, R141 ;  /* 0x000000018a8a7824 */ /* 0x002fe200078e028d */
[----:B------:R-:W-:-:S04]  /*194c0*/  I2FP.F32.S32 R141, R141 ;  /* 0x0000008d008d7245 */ /* 0x000fc80000201400 */
[----:B------:R-:W-:Y:S01]  /*194d0*/  I2FP.F32.S32 R138, R138 ;  /* 0x0000008a008a7245 */ /* 0x000fe20000201400 */
[C---:B0-----:R-:W-:Y:S01]  /*194e0*/  FMUL.FTZ R89, R137.reuse, R142 ;  /* 0x0000008e89597220 */ /* 0x041fe20000410000 */
[----:B------:R-:W-:-:S03]  /*194f0*/  FADD.FTZ R137, -R137, R48 ;  /* 0x0000003089897221 */ /* 0x000fc60000010100 */
[----:B------:R-:W-:Y:S01]  /*19500*/  FFMA.FTZ R89, R88, R48, R89 ;  /* 0x0000003058597223 */ /* 0x000fe20000010059 */
[----:B------:R-:W-:Y:S01]  /*19510*/  FMUL.FTZ R137, R137, R137 ;  /* 0x0000008989897220 */ /* 0x000fe20000410000 */
[----:B---3--:R-:W-:Y:S01]  /*19520*/  FADD.FTZ R49, R136, R49 ;  /* 0x0000003188317221 */ /* 0x008fe20000010000 */
[----:B------:R-:W0:Y:S01]  /*19530*/  MUFU.RCP R138, R138 ;  /* 0x0000008a008a7308 */ /* 0x000e220000001000 */
[----:B--2---:R-:W-:Y:S01]  /*19540*/  FMUL.FTZ R48, R140, R89 ;  /* 0x000000598c307220 */ /* 0x004fe20000410000 */
[----:B------:R-:W-:-:S04]  /*19550*/  FMUL.FTZ R137, R137, R88 ;  /* 0x0000005889897220 */ /* 0x000fc80000410000 */
[----:B------:R-:W1:Y:S01]  /*19560*/  SHFL.DOWN PT, R89, R48, 0x1, 0x1f ;  /* 0x08201f0030597f89 */ /* 0x000e6200000e0000 */
[----:B------:R-:W-:-:S04]  /*19570*/  FMUL.FTZ R137, R137, R142 ;  /* 0x0000008e89897220 */ /* 0x000fc80000410000 */
[----:B------:R-:W-:Y:S02]  /*19580*/  FFMA.FTZ R49, R140, R137, R49 ;  /* 0x000000898c317223 */ /* 0x000fe40000010031 */
[----:B------:R-:W2:Y:S03]  /*19590*/  LDC R137, c[0x0][0x2d8] ;  /* 0x0000b600ff897b82 */ /* 0x000ea60000000800 */
[----:B------:R-:W3:Y:S01]  /*195a0*/  SHFL.DOWN PT, R50, R49, 0x1, 0x1f ;  /* 0x08201f0031327f89 */ /* 0x000ee200000e0000 */
[----:B-1----:R-:W-:Y:S01]  /*195b0*/  FADD.FTZ R88, R48, -R89 ;  /* 0x8000005930587221 */ /* 0x002fe20000010000 */
[----:B------:R-:W-:-:S03]  /*195c0*/  FMUL.FTZ R136, R89, R141 ;  /* 0x0000008d59887220 */ /* 0x000fc60000410000 */
[----:B------:R-:W-:Y:S01]  /*195d0*/  FMUL.FTZ R88, R88, R88 ;  /* 0x0000005858587220 */ /* 0x000fe20000410000 */
[----:B------:R-:W-:-:S03]  /*195e0*/  FFMA.FTZ R89, R139, R48, R136 ;  /* 0x000000308b597223 */ /* 0x000fc60000010088 */
[----:B------:R-:W-:Y:S01]  /*195f0*/  FMUL.FTZ R88, R139, R88 ;  /* 0x000000588b587220 */ /* 0x000fe20000410000 */
[----:B0-----:R-:W-:Y:S01]  /*19600*/  FMUL.FTZ R136, R138, R89 ;  /* 0x000000598a887220 */ /* 0x001fe20000410000 */
[----:B---3--:R-:W-:Y:S02]  /*19610*/  FADD.FTZ R89, R49, R50 ;  /* 0x0000003231597221 */ /* 0x008fe40000010000 */
[----:B------:R-:W-:Y:S01]  /*19620*/  FMUL.FTZ R88, R88, R141 ;  /* 0x0000008d58587220 */ /* 0x000fe20000410000 */
[----:B------:R-:W0:Y:S01]  /*19630*/  @!P0 LDC.64 R50, c[0x0][0x250] ;  /* 0x00009400ff328b82 */ /* 0x000e220000000a00 */
[----:B------:R-:W1:Y:S02]  /*19640*/  SHFL.IDX PT, R139, R136, RZ, 0x1f ;  /* 0x00001fff888b7589 */ /* 0x000e6400000e0000 */
[----:B------:R-:W-:-:S05]  /*19650*/  FFMA.FTZ R88, R138, R88, R89 ;  /* 0x000000588a587223 */ /* 0x000fca0000010059 */
[----:B------:R-:W3:Y:S01]  /*19660*/  @!P0 LDC.64 R48, c[0x0][0x258] ;  /* 0x00009600ff308b82 */ /* 0x000ee20000000a00 */
[----:B------:R-:W2:Y:S01]  /*19670*/  SHFL.IDX PT, R88, R88, RZ, 0x1f ;  /* 0x00001fff58587589 */ /* 0x000ea200000e0000 */
[----:B0-----:R-:W-:-:S04]  /*19680*/  @!P0 IMAD.WIDE R50, R96, 0x4, R50 ;  /* 0x0000000460328825 */ /* 0x001fc800078e0232 */
[----:B-1----:R-:W-:Y:S01]  /*19690*/  FMUL.FTZ R89, R139, R139 ;  /* 0x0000008b8b597220 */ /* 0x002fe20000410000 */
[----:B------:R0:W-:Y:S04]  /*196a0*/  @!P0 STG.E desc[UR4][R50.64], R139 ;  /* 0x0000008b32008986 */ /* 0x0001e8000c101904 */
[----:B------:R-:W-:Y:S01]  /*196b0*/  FSEL R138, R89, RZ, !P1 ;  /* 0x000000ff598a7208 */ /* 0x000fe20004800000 */
[----:B---3--:R-:W-:-:S04]  /*196c0*/  @!P0 IMAD.WIDE R48, R96, 0x4, R48 ;  /* 0x0000000460308825 */ /* 0x008fc800078e0230 */
[----:B--2---:R-:W-:Y:S01]  /*196d0*/  FFMA.FTZ R89, R88, UR15, R137 ;  /* 0x0000000f58597c23 */ /* 0x004fe20008010089 */
[----:B------:R-:W-:-:S03]  /*196e0*/  PLOP3.LUT P1, PT, PT, PT, UP0, 0x40, 0x0 ;  /* 0x000000000000781c */ /* 0x000fc60003f2e808 */
[----:B------:R-:W-:Y:S01]  /*196f0*/  FADD.FTZ R89, R89, R138 ;  /* 0x0000008a59597221 */ /* 0x000fe20000010000 */
[----:B------:R-:W-:-:S03]  /*19700*/  FSEL R136, R139, RZ, P1 ;  /* 0x000000ff8b887208 */ /* 0x000fc60000800000 */
        /* <DEDUP_REMOVED lines=32> */
[----:B------:R-:W-:Y:S01]  /*19910*/  VIADD R119, R119, 0x80 ;  /* 0x0000008077777836 */ /* 0x000fe20000000000 */
[----:B------:R-:W-:-:S05]  /*19920*/  F2FP.BF16.F32.PACK_AB R51, R148, R141 ;  /* 0x0000008d9433723e */ /* 0x000fca00000010ff */
[----:B------:R1:W-:Y:S02]  /*19930*/  STG.E.128 desc[UR4][R88.64], R48 ;  /* 0x0000003058007986 */ /* 0x0003e4000c101d04 */
.L_x_2232:
[----:B------:R-:W-:Y:S05]  /*19940*/  BSYNC B0 ;  /* 0x0000000000007941 */ /* 0x000fea0003800000 */
.L_x_2231:
        /* <DEDUP_REMOVED lines=31> */
[----:B------:R-:W-:Y:S02]  /*19b40*/  F2FP.BF16.F32.PACK_AB R50, R139, R50 ;  /* 0x000000328b32723e */ /* 0x000fe400000010ff */
[----:B------:R-:W-:Y:S02]  /*19b50*/  F2FP.BF16.F32.PACK_AB R51, R148, R141 ;  /* 0x0000008d9433723e */ /* 0x000fe400000010ff */
[----:B------:R-:W-:-:S03]  /*19b60*/  IADD3 R119, R119, 0x80, RZ ;  /* 0x0000008077777810 */ /* 0x000fc60007ffe0ff */
[----:B------:R2:W-:Y:S04]  /*19b70*/  STG.E.128 desc[UR4][R88.64], R48 ;  /* 0x0000003058007986 */ /* 0x0005e8000c101d04 */
.L_x_2234:
[----:B------:R-:W-:Y:S05]  /*19b80*/  BSYNC B0 ;  /* 0x0000000000007941 */ /* 0x000fea0003800000 */
.L_x_2233:
        /* <DEDUP_REMOVED lines=35> */
.L_x_2236:
[----:B------:R-:W-:Y:S05]  /*19dc0*/  BSYNC B0 ;  /* 0x0000000000007941 */ /* 0x000fea0003800000 */
.L_x_2235:
        /* <DEDUP_REMOVED lines=28> */
[----:B-1----:R-:W-:Y:S01]  /*19f90*/  IMAD.WIDE.U32 R88, R119, 0x10, R88 ;  /* 0x0000001077587825 */ /* 0x002fe200078e0058 */
[----:B------:R-:W-:-:S02]  /*19fa0*/  F2FP.BF16.F32.PACK_AB R51, R136, R51 ;  /* 0x000000338833723e */ /* 0x000fc400000010ff */
[----:B------:R-:W-:Y:S02]  /*19fb0*/  F2FP.BF16.F32.PACK_AB R50, R139, R142 ;  /* 0x0000008e8b32723e */ /* 0x000fe400000010ff */
[----:B------:R-:W-:Y:S02]  /*19fc0*/  F2FP.BF16.F32.PACK_AB R49, R140, R49 ;  /* 0x000000318c31723e */ /* 0x000fe400000010ff */
[----:B------:R-:W-:-:S05]  /*19fd0*/  F2FP.BF16.F32.PACK_AB R48, R137, R48 ;  /* 0x000000308930723e */ /* 0x000fca00000010ff */
[----:B------:R4:W-:Y:S02]  /*19fe0*/  STG.E.128 desc[UR4][R88.64], R48 ;  /* 0x0000003058007986 */ /* 0x0009e4000c101d04 */
.L_x_2238:
[----:B------:R-:W-:Y:S05]  /*19ff0*/  BSYNC B0 ;  /* 0x0000000000007941 */ /* 0x000fea0003800000 */
.L_x_2237:
[----:B------:R-:W-:Y:S01]  /*1a000*/  VIADD R96, R96, UR18 ;  /* 0x0000001260607c36 */ /* 0x000fe20008000000 */
[----:B------:R-:W-:-:S04]  /*1a010*/  SEL R136, RZ, 0x1, P2 ;  /* 0x00000001ff887807 */ /* 0x000fc80001000000 */
[----:B------:R-:W-:-:S13]  /*1a020*/  ISETP.GE.AND P0, PT, R96, UR19, PT ;  /* 0x0000001360007c0c */ /* 0x000fda000bf06270 */
[----:B------:R-:W-:Y:S05]  /*1a030*/  @!P0 BRA `(.L_x_2239) ;  /* 0xfffffe7000848947 */ /* 0x000fea000383ffff */
[----:B------:R-:W-:Y:S05]  /*1a040*/  EXIT ;  /* 0x000000000000794d */ /* 0x000fea0003800000 */
.L_x_2230:
[----:B------:R-:W-:Y:S01]  /*1a050*/  MOV R142, R88 ;  /* 0x00000058008e7202 */ /* 0x000fe20000000f00 */
[----:B------:R-:W-:Y:S01]  /*1a060*/  IMAD.MOV.U32 R141, RZ, RZ, 0x1 ;  /* 0x00000001ff8d7424 */ /* 0x000fe200078e00ff */
[----:B------:R-:W-:Y:S01]  /*1a070*/  MOV R139, 0xffffffff ;  /* 0xffffffff008b7802 */ /* 0x000fe20000000f00 */
[----:B------:R-:W-:-:S07]  /*1a080*/  IMAD.MOV.U32 R144, RZ, RZ, 0x1f ;  /* 0x0000001fff907424 */ /* 0x000fce00078e00ff */
[----:B------:R-:W-:Y:S05]  /*1a090*/  WARPSYNC.COLLECTIVE R139, `(.L_x_2240) ;  /* 0x000000008b087348 */ /* 0x000fea0003c00000 */
[----:B------:R0:W1:Y:S02]  /*1a0a0*/  SHFL.BFLY P5, R140, R142, R141, R144 ;  /* 0x0c00008d8e8c7389 */ /* 0x00006400000a0090 */
[----:B01----:R-:W-:Y:S01]  /*1a0b0*/  ENDCOLLECTIVE ;  /* 0x000000000000791b */ /* 0x003fe20003800000 */
.L_x_2240:
[----:B------:R-:W-:Y:S01]  /*1a0c0*/  HFMA2.MMA R141, -RZ, RZ, 0, 1.1920928955078125e-07 ;  /* 0x00000002ff8d7435 */ /* 0x000fe200000001ff */
[----:B------:R-:W-:-:S04]  /*1a0d0*/  IMAD.MOV.U32 R49, RZ, RZ, R140 ;  /* 0x000000ffff317224 */ /* 0x000fc800078e008c */
[----:B------:R-:W-:-:S04]  /*1a0e0*/  FADD.FTZ R89, R88, R49 ;  /* 0x0000003158597221 */ /* 0x000fc80000010000 */
[----:B------:R-:W-:-:S07]  /*1a0f0*/  IMAD.MOV.U32 R142, RZ, RZ, R89 ;  /* 0x000000ffff8e7224 */ /* 0x000fce00078e0059 */
[----:B------:R-:W-:Y:S05]  /*1a100*/  WARPSYNC.COLLECTIVE R139, `(.L_x_2241) ;  /* 0x000000008b087348 */ /* 0x000fea0003c00000 */
[----:B------:R0:W1:Y:S02]  /*1a110*/  SHFL.BFLY P5, R140, R142, R141, R144 ;  /* 0x0c00008d8e8c7389 */ /* 0x00006400000a0090 */
[----:B01----:R-:W-:Y:S01]  /*1a120*/  ENDCOLLECTIVE ;  /* 0x000000000000791b */ /* 0x003fe20003800000 */
.L_x_2241:
[----:B------:R-:W-:Y:S01]  /*1a130*/  MOV R141, 0x4 ;  /* 0x00000004008d7802 */ /* 0x000fe20000000f00 */
[----:B------:R-:W-:-:S04]  /*1a140*/  IMAD.MOV.U32 R48, RZ, RZ, R140 ;  /* 0x000000ffff307224 */ /* 0x000fc800078e008c */
[----:B------:R-:W-:-:S04]  /*1a150*/  FADD.FTZ R136, R89, R48 ;  /* 0x0000003059887221 */ /* 0x000fc80000010000 */
[----:B------:R-:W-:-:S07]  /*1a160*/  IMAD.MOV.U32 R142, RZ, RZ, R136 ;  /* 0x000000ffff8e7224 */ /* 0x000fce00078e0088 */
[----:B------:R-:W-:Y:S05]  /*1a170*/  WARPSYNC.COLLECTIVE R139, `(.L_x_2242) ;  /* 0x000000008b087348 */ /* 0x000fea0003c00000 */
[----:B------:R0:W1:Y:S02]  /*1a180*/  SHFL.BFLY P5, R140, R142, R141, R144 ;  /* 0x0c00008d8e8c7389 */ /* 0x00006400000a0090 */
[----:B01----:R-:W-:Y:S01]  /*1a190*/  ENDCOLLECTIVE ;  /* 0x000000000000791b */ /* 0x003fe20003800000 */
.L_x_2242:
[----:B------:R-:W-:Y:S01]  /*1a1a0*/  HFMA2.MMA R141, -RZ, RZ, 0, 4.76837158203125e-07 ;  /* 0x00000008ff8d7435 */ /* 0x000fe200000001ff */
[----:B------:R-:W-:-:S04]  /*1a1b0*/  IMAD.MOV.U32 R49, RZ, RZ, R140 ;  /* 0x000000ffff317224 */ /* 0x000fc800078e008c */
[----:B------:R-:W-:-:S04]  /*1a1c0*/  FADD.FTZ R137, R136, R49 ;  /* 0x0000003188897221 */ /* 0x000fc80000010000 */
[----:B------:R-:W-:-:S07]  /*1a1d0*/  IMAD.MOV.U32 R142, RZ, RZ, R137 ;  /* 0x000000ffff8e7224 */ /* 0x000fce00078e0089 */
[----:B------:R-:W-:Y:S05]  /*1a1e0*/  WARPSYNC.COLLECTIVE R139, `(.L_x_2243) ;  /* 0x000000008b087348 */ /* 0x000fea0003c00000 */
[----:B------:R0:W1:Y:S02]  /*1a1f0*/  SHFL.BFLY P5, R140, R142, R141, R144 ;  /* 0x0c00008d8e8c7389 */ /* 0x00006400000a0090 */
[----:B01----:R-:W-:Y:S01]  /*1a200*/  ENDCOLLECTIVE ;  /* 0x000000000000791b */ /* 0x003fe20003800000 */
.L_x_2243:
[----:B------:R-:W-:Y:S01]  /*1a210*/  MOV R141, 0x10 ;  /* 0x00000010008d7802 */ /* 0x000fe20000000f00 */
[----:B------:R-:W-:-:S04]  /*1a220*/  IMAD.MOV.U32 R48, RZ, RZ, R140 ;  /* 0x000000ffff307224 */ /* 0x000fc800078e008c */
[----:B------:R-:W-:-:S04]  /*1a230*/  FADD.FTZ R138, R137, R48 ;  /* 0x00000030898a7221 */ /* 0x000fc80000010000 */
[----:B------:R-:W-:-:S07]  /*1a240*/  IMAD.MOV.U32 R142, RZ, RZ, R138 ;  /* 0x000000ffff8e7224 */ /* 0x000fce00078e008a */
[----:B------:R-:W-:Y:S05]  /*1a250*/  WARPSYNC.COLLECTIVE R139, `(.L_x_2244) ;  /* 0x000000008b087348 */ /* 0x000fea0003c00000 */
[----:B------:R0:W1:Y:S02]  /*1a260*/  SHFL.BFLY P5, R140, R142, R141, R144 ;  /* 0x0c00008d8e8c7389 */ /* 0x00006400000a0090 */
[----:B01----:R-:W-:Y:S01]  /*1a270*/  ENDCOLLECTIVE ;  /* 0x000000000000791b */ /* 0x003fe20003800000 */
.L_x_2244:
[----:B------:R-:W-:Y:S01]  /*1a280*/  HFMA2.MMA R141, -RZ, RZ, 0, 5.9604644775390625e-08 ;  /* 0x00000001ff8d7435 */ /* 0x000fe200000001ff */
[----:B------:R-:W-:-:S04]  /*1a290*/  IMAD.MOV.U32 R49, RZ, RZ, R140 ;  /* 0x000000ffff317224 */ /* 0x000fc800078e008c */
[----:B------:R-:W-:-:S04]  /*1a2a0*/  FADD.FTZ R48, R138, R49 ;  /* 0x000000318a307221 */ /* 0x000fc80000010000 */
[----:B------:R-:W-:-:S04]  /*1a2b0*/  FMUL.FTZ R48, R19, R48 ;  /* 0x0000003013307220 */ /* 0x000fc80000410000 */
[--C-:B------:R-:W-:Y:S01]  /*1a2c0*/  FADD.FTZ R49, R104, -R48.reuse ;  /* 0x8000003068317221 */ /* 0x100fe20000010000 */
[--C-:B------:R-:W-:Y:S01]  /*1a2d0*/  FADD.FTZ R88, R103, -R48.reuse ;  /* 0x8000003067587221 */ /* 0x100fe20000010000 */
[----:B------:R-:W-:Y:S02]  /*1a2e0*/  FADD.FTZ R89, R106, -R48 ;  /* 0x800000306a597221 */ /* 0x000fe40000010000 */
[----:B------:R-:W-:-:S04]  /*1a2f0*/  FFMA.FTZ R49, R49, R49, RZ ;  /* 0x0000003131317223 */ /* 0x000fc800000100ff */
        /* <DEDUP_REMOVED lines=65> */
.L_x_2245:
[----:B------:R-:W-:Y:S01]  /*1a710*/  MOV R141, 0x2 ;  /* 0x00000002008d7802 */ /* 0x000fe20000000f00 */
[----:B------:R-:W-:-:S04]  /*1a720*/  IMAD.MOV.U32 R88, RZ, RZ, R140 ;  /* 0x000000ffff587224 */ /* 0x000fc800078e008c */
[----:B------:R-:W-:-:S04]  /*1a730*/  FADD.FTZ R88, R49, R88 ;  /* 0x0000005831587221 */ /* 0x000fc80000010000 */
[----:B------:R-:W-:-:S07]  /*1a740*/  IMAD.MOV.U32 R142, RZ, RZ, R88 ;  /* 0x000000ffff8e7224 */ /* 0x000fce00078e0058 */
[----:B------:R-:W-:Y:S05]  /*1a750*/  WARPSYNC.COLLECTIVE R139, `(.L_x_2246) ;  /* 0x000000008b087348 */ /* 0x000fea0003c00000 */
[----:B------:R0:W1:Y:S02]  /*1a760*/  SHFL.BFLY P5, R140, R142, R141, R144 ;  /* 0x0c00008d8e8c7389 */ /* 0x00006400000a0090 */
[----:B01----:R-:W-:Y:S01]  /*1a770*/  ENDCOLLECTIVE ;  /* 0x000000000000791b */ /* 0x003fe20003800000 */
.L_x_2246:
[----:B------:R-:W-:Y:S01]  /*1a780*/  HFMA2.MMA R141, -RZ, RZ, 0, 2.384185791015625e-07 ;  /* 0x00000004ff8d7435 */ /* 0x000fe200000001ff */
[----:B------:R-:W-:-:S04]  /*1a790*/  IMAD.MOV.U32 R89, RZ, RZ, R140 ;  /* 0x000000ffff597224 */ /* 0x000fc800078e008c */
[----:B------:R-:W-:-:S04]  /*1a7a0*/  FADD.FTZ R89, R88, R89 ;  /* 0x0000005958597221 */ /* 0x000fc80000010000 */
[----:B------:R-:W-:-:S07]  /*1a7b0*/  IMAD.MOV.U32 R142, RZ, RZ, R89 ;  /* 0x000000ffff8e7224 */ /* 0x000fce00078e0059 */
[----:B------:R-:W-:Y:S05]  /*1a7c0*/  WARPSYNC.COLLECTIVE R139, `(.L_x_2247) ;  /* 0x000000008b087348 */ /* 0x000fea0003c00000 */
[----:B------:R0:W1:Y:S02]  /*1a7d0*/  SHFL.BFLY P5, R140, R142, R141, R144 ;  /* 0x0c00008d8e8c7389 */ /* 0x00006400000a0090 */
[----:B01----:R-:W-:Y:S01]  /*1a7e0*/  ENDCOLLECTIVE ;  /* 0x000000000000791b */ /* 0x003fe20003800000 */
.L_x_2247:
[----:B------:R-:W-:Y:S01]  /*1a7f0*/  MOV R141, 0x8 ;  /* 0x00000008008d7802 */ /* 0x000fe20000000f00 */
[----:B------:R-:W-:-:S04]  /*1a800*/  IMAD.MOV.U32 R136, RZ, RZ, R140 ;  /* 0x000000ffff887224 */ /* 0x000fc800078e008c */
[----:B------:R-:W-:-:S04]  /*1a810*/  FADD.FTZ R136, R89, R136 ;  /* 0x0000008859887221 */ /* 0x000fc80000010000 */
[----:B------:R-:W-:-:S07]  /*1a820*/  IMAD.MOV.U32 R142, RZ, RZ, R136 ;  /* 0x000000ffff8e7224 */ /* 0x000fce00078e0088 */
[----:B------:R-:W-:Y:S05]  /*1a830*/  WARPSYNC.COLLECTIVE R139, `(.L_x_2248) ;  /* 0x000000008b087348 */ /* 0x000fea0003c00000 */
[----:B------:R0:W1:Y:S02]  /*1a840*/  SHFL.BFLY P5, R140, R142, R141, R144 ;  /* 0x0c00008d8e8c7389 */ /* 0x00006400000a0090 */
[----:B01----:R-:W-:Y:S01]  /*1a850*/  ENDCOLLECTIVE ;  /* 0x000000000000791b */ /* 0x003fe20003800000 */
.L_x_2248:
[----:B------:R-:W-:Y:S01]  /*1a860*/  HFMA2.MMA R141, -RZ, RZ, 0, 9.5367431640625e-07 ;  /* 0x00000010ff8d7435 */ /* 0x000fe200000001ff */
[----:B------:R-:W-:-:S04]  /*1a870*/  IMAD.MOV.U32 R137, RZ, RZ, R140 ;  /* 0x000000ffff897224 */ /* 0x000fc800078e008c */
[----:B------:R-:W-:-:S04]  /*1a880*/  FADD.FTZ R137, R136, R137 ;  /* 0x0000008988897221 */ /* 0x000fc80000010000 */
[----:B------:R-:W-:-:S07]  /*1a890*/  IMAD.MOV.U32 R142, RZ, RZ, R137 ;  /* 0x000000ffff8e7224 */ /* 0x000fce00078e0089 */
[----:B------:R-:W-:Y:S05]  /*1a8a0*/  WARPSYNC.COLLECTIVE R139, `(.L_x_2249) ;  /* 0x000000008b087348 */ /* 0x000fea0003c00000 */
[----:B------:R0:W1:Y:S02]  /*1a8b0*/  SHFL.BFLY P5, R140, R142, R141, R144 ;  /* 0x0c00008d8e8c7389 */ /* 0x00006400000a0090 */
[----:B01----:R-:W-:Y:S01]  /*1a8c0*/  ENDCOLLECTIVE ;  /* 0x000000000000791b */ /* 0x003fe20003800000 */
.L_x_2249:
[----:B------:R-:W-:Y:S01]  /*1a8d0*/  IMAD.MOV.U32 R138, RZ, RZ, R140 ;  /* 0x000000ffff8a7224 */ /* 0x000fe200078e008c */
[----:B------:R-:W-:Y:S06]  /*1a8e0*/  BRA `(.L_x_2250) ;  /* 0xffffffe8006c7947 */ /* 0x000fec000383ffff */
.L_x_2251:
        /* <DEDUP_REMOVED lines=9> */
.L_x_27026:


//--------------------- .text._ZN10layer_norm31ln_parallel_residual_fwd_kernelINS_13Kernel_traitsI13__nv_bfloat16S2_S2_S2_fjLj4096ELj1ELj1ELj4ELj16ENS_18Kernel_traits_baseILj4096ES2_S2_S2_S2_fjLj128EEEEELb1ELb1ELb1EEEvNS_9FwdParamsE --------------------------
	.section	.text._ZN10layer_norm31ln_parallel_residual_fwd_kernelINS_13Kernel_traitsI13__nv_bfloat16S2_S2_S2_fjLj4096ELj1ELj1ELj4ELj16ENS_18Kernel_traits_baseILj4096ES2_S2_S2_S2_fjLj128EEEEELb1ELb1ELb1EEEvNS_9FwdParamsE,"ax",@progbits
	.align	128
        .global         _ZN10layer_norm31ln_parallel_residual_fwd_kernelINS_13Kernel_traitsI13__nv_bfloat16S2_S2_S2_fjLj4096ELj1ELj1ELj4ELj16ENS_18Kernel_traits_baseILj4096ES2_S2_S2_S2_fjLj128EEEEELb1ELb1ELb1EEEvNS_9FwdParamsE
        .type           _ZN10layer_norm31ln_parallel_residual_fwd_kernelINS_13Kernel_traitsI13__nv_bfloat16S2_S2_S2_fjLj4096ELj1ELj1ELj4ELj16ENS_18Kernel_traits_baseILj4096ES2_S2_S2_S2_fjLj128EEEEELb1ELb1ELb1EEEvNS_9FwdParamsE,@function
        .size           _ZN10layer_norm31ln_parallel_residual_fwd_kernelINS_13Kernel_traitsI13__nv_bfloat16S2_S2_S2_fjLj4096ELj1ELj1ELj4ELj16ENS_18Kernel_traits_baseILj4096ES2_S2_S2_S2_fjLj128EEEEELb1ELb1ELb1EEEvNS_9FwdParamsE,(.L_x_27027 - _ZN10layer_norm31ln_parallel_residual_fwd_kernelINS_13Kernel_traitsI13__nv_bfloat16S2_S2_S2_fjLj4096ELj1ELj1ELj4ELj16ENS_18Kernel_traits_baseILj4096ES2_S2_S2_S2_fjLj128EEEEELb1ELb1ELb1EEEvNS_9FwdParamsE)
        .other          _ZN10layer_norm31ln_parallel_residual_fwd_kernelINS_13Kernel_traitsI13__nv_bfloat16S2_S2_S2_fjLj4096ELj1ELj1ELj4ELj16ENS_18Kernel_traits_baseILj4096ES2_S2_S2_S2_fjLj128EEEEELb1ELb1ELb1EEEvNS_9FwdParamsE,@"STO_CUDA_ENTRY STV_DEFAULT"
_ZN10layer_norm31ln_parallel_residual_fwd_kernelINS_13Kernel_traitsI13__nv_bfloat16S2_S2_S2_fjLj4096ELj1ELj1ELj4ELj16ENS_18Kernel_traits_baseILj4096ES2_S2_S2_S2_fjLj128EEEEELb1ELb1ELb1EEEvNS_9FwdParamsE:
.text._ZN10layer_norm31ln_parallel_residual_fwd_kernelINS_13Kernel_traitsI13__nv_bfloat16S2_S2_S2_fjLj4096ELj1ELj1ELj4ELj16ENS_18Kernel_traits_baseILj4096ES2_S2_S2_S2_fjLj128EEEEELb1ELb1ELb1EEEvNS_9FwdParamsE:
[----:B------:R-:W-:Y:S08]  /*0000*/  LDC R1, c[0x0][0x28] ;  /* 0x00000a00ff017b82 */ /* 0x000ff00000000800 */
[----:B------:R-:W0:Y:S01]  /*0010*/  LDC R0, c[0x0][0x2e8] ;  /* 0x0000ba00ff007b82 */ /* 0x000e220000000800 */
[----:B------:R-:W-:Y:S01]  /*0020*/  ULDC.U8 UR4, c[0x0][0x2f4] ;  /* 0x0000bd0000047ab9 */ /* 0x000fe20000000000 */
[----:B------:R-:W-:Y:S01]  /*0030*/  ULDC.64 UR6, c[0x0][0x2e0] ;  /* 0x0000b80000067ab9 */ /* 0x000fe20000000a00 */
[----:B------:R-:W-:Y:S01]  /*0040*/  ISETP.NE.AND P0, PT, RZ, UR4, PT ;  /* 0x00000004ff007c0c */ /* 0x000fe2000bf05270 */
[----:B------:R-:W-:Y:S01]  /*0050*/  IMAD.U32 R2, RZ, RZ, UR6 ;  /* 0x00000006ff027e24 */ /* 0x000fe2000f8e00ff */
[----:B------:R-:W-:Y:S01]  /*0060*/  ULDC.64 UR4, c[0x0][0x208] ;  /* 0x0000820000047ab9 */ /* 0x000fe20000000a00 */
[----:B------:R-:W-:-:S02]  /*0070*/  IMAD.U32 R3, RZ, RZ, UR7 ;  /* 0x00000007ff037e24 */ /* 0x000fc4000f8e00ff */
[----:B------:R-:W1:Y:S01]  /*0080*/  LDC R9, c[0x0][0x2ec] ;  /* 0x0000bb00ff097b82 */ /* 0x000e620000000800 */
[----:B------:R-:W2:Y:S01]  /*0090*/  S2R R95, SR_TID.X ;  /* 0x00000000005f7919 */ /* 0x000ea20000002100 */
[----:B------:R-:W-:-:S06]  /*00a0*/  ULDC.64 UR10, c[0x0][0x2c8] ;  /* 0x0000b200000a7ab9 */ /* 0x000fcc0000000a00 */
[----:B------:R-:W3:Y:S01]  /*00b0*/  @P0 LDG.E.64 R2, desc[UR4][R2.64] ;  /* 0x0000000402020981 */ /* 0x000ee2000c1e1b00 */
[----:B------:R-:W4:Y:S01]  /*00c0*/  @P0 LDC R7, c[0x0][0x2f0] ;  /* 0x0000bc00ff070b82 */ /* 0x000f220000000800 */
[----:B0-----:R-:W-:Y:S01]  /*00d0*/  @P0 MOV R4, R0 ;  /* 0x0000000000040202 */ /* 0x001fe20000000f00 */
[----:B-1----:R-:W-:-:S06]  /*00e0*/  @P0 IMAD.MOV.U32 R5, RZ, RZ, R9 ;  /* 0x000000ffff050224 */ /* 0x002fcc00078e0009 */
[----:B------:R-:W4:Y:S01]  /*00f0*/  @P0 LDG.E.64 R4, desc[UR4][R4.64] ;  /* 0x0000000404040981 */ /* 0x000f22000c1e1b00 */
[----:B------:R-:W2:Y:S08]  /*0100*/  S2UR UR8, SR_CTAID.X ;  /* 0x00000000000879c3 */ /* 0x000eb00000002500 */
[----:B------:R-:W2:Y:S02]  /*0110*/  LDC R6, c[0x0][RZ] ;  /* 0x00000000ff067b82 */ /* 0x000ea40000000800 */
[----:B--2---:R-:W-:Y:S01]  /*0120*/  IMAD R61, R6, UR8, R95 ;  /* 0x00000008063d7c24 */ /* 0x004fe2000f8e025f */
[----:B---3--:R-:W-:-:S02]  /*0130*/  @P0 R2UR UR6, R2 ;  /* 0x00000000020602ca */ /* 0x008fc400000e0000 */
[----:B------:R-:W-:Y:S02]  /*0140*/  @P0 R2UR UR7, R3 ;  /* 0x00000000030702ca */ /* 0x000fe400000e0000 */
[----:B----4-:R-:W-:-:S05]  /*0150*/  @P0 IADD3 R0, P1, R4, R7, RZ ;  /* 0x0000000704000210 */ /* 0x010fca0007f3e0ff */
        /* <DEDUP_REMOVED lines=18> */
[----:B------:R-:W-:Y:S01]  /*0280*/  UIADD3 UR26, UR7, 0x32370b8f, URZ ;  /* 0x32370b8f071a7890 */ /* 0x000fe2000fffe03f */
[----:B------:R-:W-:Y:S02]  /*0290*/  SHF.L.U32 R3, R95, 0x4, RZ ;  /* 0x000000045f037819 */ /* 0x000fe400000006ff */
[----:B------:R-:W-:Y:S01]  /*02a0*/  LOP3.LUT R10, R5, UR24, R8, 0x96, !PT ;  /* 0x00000018050a7c12 */ /* 0x000fe2000f8e9608 */
[----:B------:R-:W-:Y:S01]  /*02b0*/  IMAD.WIDE.U32 R8, R9, -0x2daee0ad, RZ ;  /* 0xd2511f5309087825 */ /* 0x000fe200078e00ff */
[----:B------:R-:W-:Y:S02]  /*02c0*/  ISETP.NE.U32.AND P0, PT, RZ, UR10, PT ;  /* 0x0000000aff007c0c */ /* 0x000fe4000bf05070 */
[----:B------:R-:W-:Y:S02]  /*02d0*/  LOP3.LUT R3, R3, 0x7f0, RZ, 0xc0, !PT ;  /* 0x000007f003037812 */ /* 0x000fe400078ec0ff */
[----:B------:R-:W-:-:S02]  /*02e0*/  ISETP.NE.AND.EX P0, PT, RZ, UR11, PT, P0 ;  /* 0x0000000bff007c0c */ /* 0x000fc4000bf05300 */
[----:B------:R-:W-:Y:S02]  /*02f0*/  LOP3.LUT R12, R9, UR26, R4, 0x96, !PT ;  /* 0x0000001a090c7c12 */ /* 0x000fe4000f8e9604 */
[----:B------:R-:W-:Y:S01]  /*0300*/  IADD3 R4, P1, R3, UR10, RZ ;  /* 0x0000000a03047c10 */ /* 0x000fe2000ff3e0ff */
[----:B------:R-:W-:Y:S01]  /*0310*/  UIADD3 UR25, UR6, -0x255992d5, URZ ;  /* 0xdaa66d2b06197890 */ /* 0x000fe2000fffe03f */
[----:B------:R-:W-:Y:S01]  /*0320*/  IMAD.WIDE.U32 R10, R10, -0x326172a9, RZ ;  /* 0xcd9e8d570a0a7825 */ /* 0x000fe200078e00ff */
[----:B------:R-:W-:Y:S02]  /*0330*/  UIADD3 UR27, UR6, 0x78dde6e4, URZ ;  /* 0x78dde6e4061b7890 */ /* 0x000fe4000fffe03f */
[----:B------:R-:W-:Y:S01]  /*0340*/  UIADD3 UR28, UR7, -0x126145ec, URZ ;  /* 0xed9eba14071c7890 */ /* 0x000fe2000fffe03f */
[----:B------:R-:W-:Y:S01]  /*0350*/  IMAD.X R5, RZ, RZ, UR11, P1 ;  /* 0x0000000bff057e24 */ /* 0x000fe200088e06ff */
[----:B------:R-:W-:Y:S01]  /*0360*/  UIADD3 UR30, UR7, -0x56f99767, URZ ;  /* 0xa9066899071e7890 */ /* 0x000fe2000fffe03f */
[----:B------:R-:W-:Y:S01]  /*0370*/  IMAD.WIDE.U32 R12, R12, -0x326172a9, RZ ;  /* 0xcd9e8d570c0c7825 */ /* 0x000fe200078e00ff */
[----:B------:R-:W-:-:S02]  /*0380*/  UIADD3 UR29, UR6, 0x1715609d, URZ ;  /* 0x1715609d061d7890 */ /* 0x000fc4000fffe03f */
[----:B------:R0:W5:Y:S01]  /*0390*/  @P0 LDG.E.128 R32, desc[UR4][R4.64] ;  /* 0x0000000404200981 */ /* 0x000162000c1e1d00 */
[----:B------:R-:W-:Y:S02]  /*03a0*/  UIADD3 UR31, UR6, -0x4ab325aa, URZ ;  /* 0xb54cda56061f7890 */ /* 0x000fe4000fffe03f */
[----:B------:R-:W-:Y:S01]  /*03b0*/  UIADD3 UR32, UR7, 0x646e171e, URZ ;  /* 0x646e171e07207890 */ /* 0x000fe2000fffe03f */
[----:B------:R0:W5:Y:S01]  /*03c0*/  @P0 LDG.E.128 R24, desc[UR4][R4.64+0x800] ;  /* 0x0008000404180981 */ /* 0x000162000c1e1d00 */
[----:B------:R-:W-:Y:S01]  /*03d0*/  LEA.HI R94, R95, UR8, RZ, 0x19 ;  /* 0x000000085f5e7c11 */ /* 0x000fe2000f8fc8ff */
[----:B------:R-:W-:Y:S02]  /*03e0*/  ULDC UR10, c[0x0][0x214] ;  /* 0x00008500000a7ab9 */ /* 0x000fe40000000800 */
[----:B------:R0:W5:Y:S04]  /*03f0*/  @P0 LDG.E.128 R20, desc[UR4][R4.64+0x1000] ;  /* 0x0010000404140981 */ /* 0x000168000c1e1d00 */
[----:B------:R0:W5:Y:S01]  /*0400*/  @P0 LDG.E.128 R28, desc[UR4][R4.64+0x1800] ;  /* 0x00180004041c0981 */ /* 0x000162000c1e1d00 */
[----:B------:R-:W-:Y:S01]  /*0410*/  LOP3.LUT R6, R11, UR25, R6, 0x96, !PT ;  /* 0x000000190b067c12 */ /* 0x000fe2000f8e9606 */
[----:B------:R-:W-:Y:S01]  /*0420*/  UIADD3 UR33, UR6, 0x5384540f, URZ ;  /* 0x5384540f06217890 */ /* 0x000fe2000fffe03f */
[----:B------:R-:W-:Y:S01]  /*0430*/  LOP3.LUT R9, R13, UR27, R10, 0x96, !PT ;  /* 0x0000001b0d097c12 */ /* 0x000fe2000f8e960a */
[----:B------:R-:W-:-:S02]  /*0440*/  UIADD3 UR34, UR7, 0x1fd5c5a3, URZ ;  /* 0x1fd5c5a307227890 */ /* 0x000fc4000fffe03f */
[----:B------:R-:W-:Y:S01]  /*0450*/  IMAD.WIDE.U32 R6, R6, -0x2daee0ad, RZ ;  /* 0xd2511f5306067825 */ /* 0x000fe200078e00ff */
[----:B------:R-:W-:-:S04]  /*0460*/  ULDC.64 UR8, c[0x0][0x260] ;  /* 0x0000980000087ab9 */ /* 0x000fc80000000a00 */
        /* <DEDUP_REMOVED lines=9> */
[----:B------:R-:W-:Y:S01]  /*0500*/  IMAD.WIDE.U32 R8, R9, -0x2daee0ad, RZ ;  /* 0xd2511f5309087825 */ /* 0x000fe200078e00ff */
[----:B------:R-:W-:-:S03]  /*0510*/  ISETP.GE.AND P1, PT, R94, UR10, PT ;  /* 0x0000000a5e007c0c */ /* 0x000fc6000bf26270 */
[----:B------:R-:W-:Y:S01]  /*0520*/  IMAD.WIDE.U32 R10, R10, -0x326172a9, RZ ;  /* 0xcd9e8d570a0a7825 */ /* 0x000fe200078e00ff */
[----:B------:R-:W-:Y:S02]  /*0530*/  LOP3.LUT R104, R9, UR34, R6, 0x96, !PT ;  /* 0x0000002209687c12 */ /* 0x000fe4000f8e9606 */
[----:B------:R-:W-:Y:S02]  /*0540*/  IADD3 R36, P2, R3, UR8, RZ ;  /* 0x0000000803247c10 */ /* 0x000fe4000ff5e0ff */
[----:B------:R-:W-:Y:S01]  /*0550*/  LOP3.LUT R107, R11, UR33, R12, 0x96, !PT ;  /* 0x000000210b6b7c12 */ /* 0x000fe2000f8e960c */
[----:B------:R-:W-:Y:S01]  /*0560*/  UIADD3 UR35, UR6, -0xe443238, URZ ;  /* 0xf1bbcdc806237890 */ /* 0x000fe2000fffe03f */
[----:B------:R-:W-:Y:S01]  /*0570*/  IMAD.HI.U32 R7, R104, -0x326172a9, RZ ;  /* 0xcd9e8d5768077827 */ /* 0x000fe200078e00ff */
[----:B------:R-:W-:-:S03]  /*0580*/  UIADD3 UR36, UR7, -0x24c28bd8, URZ ;  /* 0xdb3d742807247890 */ /* 0x000fc6000fffe03f */
[----:B------:R-:W-:Y:S01]  /*0590*/  IMAD.HI.U32 R3, R107, -0x2daee0ad, RZ ;  /* 0xd2511f536b037827 */ /* 0x000fe200078e00ff */
[----:B------:R-:W-:-:S03]  /*05a0*/  LOP3.LUT R114, R7, UR35, R10, 0x96, !PT ;  /* 0x0000002307727c12 */ /* 0x000fc6000f8e960a */
[----:B------:R-:W-:Y:S01]  /*05b0*/  IMAD.X R37, RZ, RZ, UR9, P2 ;  /* 0x00000009ff257e24 */ /* 0x000fe200090e06ff */
[----:B------:R-:W-:Y:S01]  /*05c0*/  LOP3.LUT R106, R3, UR36, R8, 0x96, !PT ;  /* 0x00000024036a7c12 */ /* 0x000fe2000f8e9608 */
[----:B0-----:R-:W-:Y:S06]  /*05d0*/  @P1 EXIT ;  /* 0x000000000000194d */ /* 0x001fec0003800000 */
        /* <DEDUP_REMOVED lines=12> */
[C---:B------:R-:W-:Y:S01]  /*06a0*/  PRMT R41, R20.reuse, 0x7632, R41 ;  /* 0x0000763214297816 */ /* 0x040fe20000000029 */
[----:B------:R-:W-:Y:S01]  /*06b0*/  IMAD.U32 R85, R20, 0x10000, RZ ;  /* 0x0001000014557824 */ /* 0x000fe200078e00ff */
[C---:B------:R-:W-:Y:S01]  /*06c0*/  PRMT R20, R21.reuse, 0x7632, R20 ;  /* 0x0000763215147816 */ /* 0x040fe20000000014 */
[----:B------:R-:W-:Y:S01]  /*06d0*/  IMAD.U32 R89, R24, 0x10000, RZ ;  /* 0x0001000018597824 */ /* 0x000fe200078e00ff */
[----:B------:R-:W-:Y:S01]  /*06e0*/  SHF.L.U32 R84, R21, 0x10, RZ ;  /* 0x0000001015547819 */ /* 0x000fe200000006ff */
[----:B------:R-:W-:Y:S01]  /*06f0*/  IMAD.U32 R83, R22, 0x10000, RZ ;  /* 0x0001000016537824 */ /* 0x000fe200078e00ff */
[----:B0-----:R-:W-:Y:S01]  /*0700*/  PRMT R37, R24, 0x7632, R37 ;  /* 0x0000763218257816 */ /* 0x001fe20000000025 */
[C---:B------:R-:W-:Y:S01]  /*0710*/  IMAD.U32 R82, R23.reuse, 0x10000, RZ ;  /* 0x0001000017527824 */ /* 0x040fe200078e00ff */
[----:B------:R-:W-:Y:S01]  /*0720*/  PRMT R21, R22, 0x7632, R21 ;  /* 0x0000763216157816 */ /* 0x000fe20000000015 */
[----:B------:R-:W-:Y:S01]  /*0730*/  UIADD3 UR37, UR6, -0x700cb87f, URZ ;  /* 0x8ff3478106257890 */ /* 0x000fe2000fffe03f */
[----:B------:R-:W-:Y:S01]  /*0740*/  PRMT R42, R23, 0x7632, R42 ;  /* 0x00007632172a7816 */ /* 0x000fe2000000002a */
[----:B------:R-:W-:Y:S01]  /*0750*/  UIADD3 UR38, UR7, -0x695add53, URZ ;  /* 0x96a522ad07267890 */ /* 0x000fe2000fffe03f */
[C---:B------:R-:W-:Y:S01]  /*0760*/  PRMT R24, R25.reuse, 0x7632, R24 ;  /* 0x0000763219187816 */ /* 0x040fe20000000018 */
[----:B------:R-:W-:Y:S01]  /*0770*/  IMAD.U32 R88, R25, 0x10000, RZ ;  /* 0x0001000019587824 */ /* 0x000fe200078e00ff */
[----:B------:R-:W-:Y:S01]  /*0780*/  PRMT R3, R32, 0x7632, R3 ;  /* 0x0000763220037816 */ /* 0x000fe20000000003 */
[----:B------:R-:W-:Y:S01]  /*0790*/  IMAD R107, R107, -0x2daee0ad, RZ ;  /* 0xd2511f536b6b7824 */ /* 0x000fe200078e02ff */
[----:B------:R-:W-:Y:S01]  /*07a0*/  PRMT R25, R26, 0x7632, R25 ;  /* 0x000076321a197816 */ /* 0x000fe20000000019 */
[----:B------:R-:W-:Y:S01]  /*07b0*/  IMAD R104, R104, -0x326172a9, RZ ;  /* 0xcd9e8d5768687824 */ /* 0x000fe200078e02ff */
[----:B------:R-:W-:Y:S01]  /*07c0*/  PRMT R39, R34, 0x7632, R39 ;  /* 0x0000763222277816 */ /* 0x000fe20000000027 */
[----:B------:R-:W-:Y:S01]  /*07d0*/  IMAD.HI.U32 R23, R106, -0x326172a9, RZ ;  /* 0xcd9e8d576a177827 */ /* 0x000fe200078e00ff */
[----:B------:R-:W-:Y:S01]  /*07e0*/  PRMT R36, R35, 0x7632, R36 ;  /* 0x0000763223247816 */ /* 0x000fe20000000024 */
[----:B------:R-:W-:Y:S01]  /*07f0*/  ULDC.64 UR8, c[0x0][0x228] ;  /* 0x00008a0000087ab9 */ /* 0x000fe20000000a00 */
[----:B------:R-:W-:Y:S01]  /*0800*/  PRMT R43, R28, 0x7632, R43 ;  /* 0x000076321c2b7816 */ /* 0x000fe2000000002b */
[----:B------:R-:W-:Y:S01]  /*0810*/  IMAD.HI.U32 R22, R114, -0x2daee0ad, RZ ;  /* 0xd2511f5372167827 */ /* 0x000fe200078e00ff */
[----:B------:R-:W-:Y:S01]  /*0820*/  PRMT R45, R30, 0x7632, R45 ;  /* 0x000076321e2d7816 */ /* 0x000fe2000000002d */
[----:B------:R-:W-:Y:S01]  /*0830*/  UISETP.NE.U32.AND UP0, UPT, UR8, URZ, UPT ;  /* 0x0000003f0800728c */ /* 0x000fe2000bf05070 */
[----:B------:R-:W-:Y:S01]  /*0840*/  PRMT R46, R31, 0x7632, R46 ;  /* 0x000076321f2e7816 */ /* 0x000fe2000000002e */
[----:B------:R-:W-:Y:S01]  /*0850*/  IMAD.U32 R86, R27, 0x10000, RZ ;  /* 0x000100001b567824 */ /* 0x000fe200078e00ff */
[----:B------:R-:W-:Y:S01]  /*0860*/  PRMT R38, R33, 0x7632, R38 ;  /* 0x0000763221267816 */ /* 0x000fe20000000026 */
[----:B------:R-:W-:Y:S01]  /*0870*/  HFMA2.MMA R112, -RZ, RZ, 0, 5.9604644775390625e-08 ;  /* 0x00000001ff707435 */ /* 0x000fe200000001ff */
[----:B------:R-:W-:Y:S01]  /*0880*/  PRMT R40, R27, 0x7632, R40 ;  /* 0x000076321b287816 */ /* 0x000fe20000000028 */
[----:B------:R-:W-:Y:S01]  /*0890*/  IMAD.U32 R92, R33, 0x10000, RZ ;  /* 0x00010000215c7824 */ /* 0x000fe200078e00ff */
[C---:B------:R-:W-:Y:S01]  /*08a0*/  PRMT R44, R29.reuse, 0x7632, R44 ;  /* 0x000076321d2c7816 */ /* 0x040fe2000000002c */
[----:B------:R-:W-:Y:S01]  /*08b0*/  IMAD.U32 R91, R34, 0x10000, RZ ;  /* 0x00010000225b7824 */ /* 0x000fe200078e00ff */
[----:B------:R-:W-:Y:S01]  /*08c0*/  SHF.L.U32 R93, R32, 0x10, RZ ;  /* 0x00000010205d7819 */ /* 0x000fe200000006ff */
[----:B------:R-:W-:Y:S01]  /*08d0*/  IMAD.U32 R80, R29, 0x10000, RZ ;  /* 0x000100001d507824 */ /* 0x000fe200078e00ff */
[----:B------:R-:W-:Y:S01]  /*08e0*/  SHF.L.U32 R90, R35, 0x10, RZ ;  /* 0x00000010235a7819 */ /* 0x000fe200000006ff */
[----:B------:R-:W-:Y:S01]  /*08f0*/  IMAD.U32 R79, R30, 0x10000, RZ ;  /* 0x000100001e4f7824 */ /* 0x000fe200078e00ff */
[----:B------:R-:W-:Y:S01]  /*0900*/  SHF.L.U32 R87, R26, 0x10, RZ ;  /* 0x000000101a577819 */ /* 0x000fe200000006ff */
[----:B------:R-:W-:Y:S01]  /*0910*/  IMAD.MOV.U32 R35, RZ, RZ, R2 ;  /* 0x000000ffff237224 */ /* 0x000fe200078e0002 */
[----:B------:R-:W-:Y:S01]  /*0920*/  LOP3.LUT R104, R23, UR37, R104, 0x96, !PT ;  /* 0x0000002517687c12 */ /* 0x000fe2000f8e9668 */
[----:B------:R-:W-:Y:S01]  /*0930*/  IMAD.U32 R32, R3, 0x10000, RZ ;  /* 0x0001000003207824 */ /* 0x000fe200078e00ff */
[----:B------:R-:W-:Y:S01]  /*0940*/  LOP3.LUT R107, R22, UR38, R107, 0x96, !PT ;  /* 0x00000026166b7c12 */ /* 0x000fe2000f8e966b */
[----:B------:R-:W-:Y:S01]  /*0950*/  IMAD.U32 R27, R24, 0x10000, RZ ;  /* 0x00010000181b7824 */ /* 0x000fe200078e00ff */
[----:B------:R-:W-:Y:S01]  /*0960*/  SHF.L.U32 R81, R28, 0x10, RZ ;  /* 0x000000101c517819 */ /* 0x000fe200000006ff */
[----:B------:R-:W-:Y:S01]  /*0970*/  IMAD.U32 R26, R25, 0x10000, RZ ;  /* 0x00010000191a7824 */ /* 0x000fe200078e00ff */
[----:B------:R-:W-:Y:S01]  /*0980*/  SHF.L.U32 R78, R31, 0x10, RZ ;  /* 0x000000101f4e7819 */ /* 0x000fe200000006ff */
[----:B------:R-:W-:Y:S01]  /*0990*/  IMAD.U32 R23, R20, 0x10000, RZ ;  /* 0x0001000014177824 */ /* 0x000fe200078e00ff */
[----:B------:R-:W-:Y:S01]  /*09a0*/  LOP3.LUT R143, R0, 0x3, RZ, 0xc0, !PT ;  /* 0x00000003008f7812 */ /* 0x000fe200078ec0ff */
[----:B------:R-:W-:Y:S01]  /*09b0*/  ULDC.U8 UR12, c[0x0][0x2a0] ;  /* 0x0000a800000c7ab9 */ /* 0x000fe20000000000 */
[----:B------:R-:W-:Y:S01]  /*09c0*/  SHF.L.U32 R22, R21, 0x10, RZ ;  /* 0x0000001015167819 */ /* 0x000fe200000006ff */
[----:B------:R-:W-:Y:S01]  /*09d0*/  IMAD R106, R106, -0x326172a9, RZ ;  /* 0xcd9e8d576a6a7824 */ /* 0x000fe200078e02ff */
[----:B------:R-:W-:Y:S01]  /*09e0*/  LOP3.LUT R33, R95, 0x7f, RZ, 0xc0, !PT ;  /* 0x0000007f5f217812 */ /* 0x000fe200078ec0ff */
[----:B------:R-:W-:Y:S01]  /*09f0*/  IMAD R114, R114, -0x2daee0ad, RZ ;  /* 0xd2511f5372727824 */ /* 0x000fe200078e02ff */
[----:B------:R-:W-:Y:S01]  /*0a00*/  SHF.L.U32 R31, R38, 0x10, RZ ;  /* 0x00000010261f7819 */ /* 0x000fe200000006ff */
[----:B------:R-:W-:Y:S01]  /*0a10*/  IMAD.MOV.U32 R34, RZ, RZ, RZ ;  /* 0x000000ffff227224 */ /* 0x000fe200078e00ff */
[----:B------:R-:W-:Y:S01]  /*0a20*/  SHF.L.U32 R28, R37, 0x10, RZ ;  /* 0x00000010251c7819 */ /* 0x000fe200000006ff */
[----:B------:R-:W-:Y:S01]  /*0a30*/  IMAD.U32 R30, R39, 0x10000, RZ ;  /* 0x00010000271e7824 */ /* 0x000fe200078e00ff */
[----:B------:R-:W-:Y:S01]  /*0a40*/  SHF.L.U32 R25, R40, 0x10, RZ ;  /* 0x0000001028197819 */ /* 0x000fe200000006ff */
[----:B------:R-:W-:Y:S01]  /*0a50*/  IMAD.U32 R29, R36, 0x10000, RZ ;  /* 0x00010000241d7824 */ /* 0x000fe200078e00ff */
[----:B------:R-:W-:Y:S01]  /*0a60*/  UISETP.NE.AND.EX UP0, UPT, UR9, URZ, UPT, UP0 ;  /* 0x0000003f0900728c */ /* 0x000fe2000bf05300 */
[----:B------:R-:W-:Y:S01]  /*0a70*/  IMAD.U32 R24, R41, 0x10000, RZ ;  /* 0x0001000029187824 */ /* 0x000fe200078e00ff */
[----:B------:R-:W-:Y:S01]  /*0a80*/  UISETP.NE.AND UP1, UPT, UR12, URZ, UPT ;  /* 0x0000003f0c00728c */ /* 0x000fe2000bf25270 */
[----:B------:R-:W-:Y:S01]  /*0a90*/  IMAD.U32 R21, R42, 0x10000, RZ ;  /* 0x000100002a157824 */ /* 0x000fe200078e00ff */
[----:B------:R-:W-:Y:S01]  /*0aa0*/  ULDC UR17, c[0x0][0x218] ;  /* 0x0000860000117ab9 */ /* 0x000fe20000000800 */
[----:B------:R-:W-:Y:S01]  /*0ab0*/  IMAD.U32 R20, R43, 0x10000, RZ ;  /* 0x000100002b147824 */ /* 0x000fe200078e00ff */
[----:B------:R-:W-:Y:S01]  /*0ac0*/  ULDC UR20, c[0x0][0x290] ;  /* 0x0000a40000147ab9 */ /* 0x000fe20000000800 */
[----:B------:R-:W-:Y:S01]  /*0ad0*/  ULDC.64 UR8, c[0x0][0x228] ;  /* 0x00008a0000087ab9 */ /* 0x000fe20000000a00 */
[----:B------:R-:W-:Y:S01]  /*0ae0*/  ULDC.64 UR10, c[0x0][0x230] ;  /* 0x00008c00000a7ab9 */ /* 0x000fe20000000a00 */
[----:B------:R-:W-:Y:S01]  /*0af0*/  ULDC.64 UR12, c[0x0][0x2b8] ;  /* 0x0000ae00000c7ab9 */ /* 0x000fe20000000a00 */
[----:B------:R-:W-:Y:S01]  /*0b00*/  ULDC.64 UR14, c[0x0][0x210] ;  /* 0x00008400000e7ab9 */ /* 0x000fe20000000a00 */
[C---:B--2---:R-:W-:Y:S01]  /*0b10*/  PRMT R48, R17.reuse, 0x7632, R48 ;  /* 0x0000763211307816 */ /* 0x044fe20000000030 */
[----:B------:R-:W-:Y:S01]  /*0b20*/  IMAD.U32 R77, R16, 0x10000, RZ ;  /* 0x00010000104d7824 */ /* 0x000fe200078e00ff */
[----:B------:R-:W-:Y:S01]  /*0b30*/  PRMT R49, R18, 0x7632, R49 ;  /* 0x0000763212317816 */ /* 0x000fe20000000031 */
[----:B------:R-:W-:Y:S01]  /*0b40*/  IMAD.U32 R76, R17, 0x10000, RZ ;  /* 0x00010000114c7824 */ /* 0x000fe200078e00ff */
[C---:B---3--:R-:W-:Y:S01]  /*0b50*/  PRMT R51, R12.reuse, 0x7632, R51 ;  /* 0x000076320c337816 */ /* 0x048fe20000000033 */
[----:B------:R-:W-:Y:S01]  /*0b60*/  IMAD.U32 R74, R19, 0x10000, RZ ;  /* 0x00010000134a7824 */ /* 0x000fe200078e00ff */
[----:B------:R-:W-:Y:S01]  /*0b70*/  PRMT R52, R13, 0x7632, R52 ;  /* 0x000076320d347816 */ /* 0x000fe20000000034 */
[----:B------:R-:W-:Y:S01]  /*0b80*/  IMAD.U32 R73, R12, 0x10000, RZ ;  /* 0x000100000c497824 */ /* 0x000fe200078e00ff */
[C---:B------:R-:W-:Y:S01]  /*0b90*/  PRMT R54, R15.reuse, 0x7632, R54 ;  /* 0x000076320f367816 */ /* 0x040fe20000000036 */
[----:B------:R-:W-:Y:S01]  /*0ba0*/  IMAD.U32 R71, R14, 0x10000, RZ ;  /* 0x000100000e477824 */ /* 0x000fe200078e00ff */
[----:B----4-:R-:W-:Y:S01]  /*0bb0*/  PRMT R55, R8, 0x7632, R55 ;  /* 0x0000763208377816 */ /* 0x010fe20000000037 */
[----:B------:R-:W-:Y:S01]  /*0bc0*/  IMAD.U32 R70, R15, 0x10000, RZ ;  /* 0x000100000f467824 */ /* 0x000fe200078e00ff */
[C---:B------:R-:W-:Y:S01]  /*0bd0*/  PRMT R57, R10.reuse, 0x7632, R57 ;  /* 0x000076320a397816 */ /* 0x040fe20000000039 */
        /* <DEDUP_REMOVED lines=37> */
[----:B------:R-:W-:-:S07]  /*0e30*/  SHF.L.U32 R0, R98, 0x10, RZ ;  /* 0x0000001062007819 */ /* 0x000fce00000006ff */
.L_x_2769:
[----:B------:R-:W-:Y:S01]  /*0e40*/  ISETP.NE.U32.AND P0, PT, RZ, UR10, PT ;  /* 0x0000000aff007c0c */ /* 0x000fe2000bf05070 */
[----:B-1----:R-:W0:Y:S01]  /*0e50*/  LDC.64 R50, c[0x0][0x220] ;  /* 0x00008800ff327b82 */ /* 0x002e220000000a00 */
[----:B------:R-:W-:Y:S01]  /*0e60*/  IMAD R46, R94, UR17, RZ ;  /* 0x000000115e2e7c24 */ /* 0x000fe2000f8e02ff */
[----:B------:R-:W-:Y:S01]  /*0e70*/  PLOP3.LUT P1, PT, PT, PT, UP0, 0x80, 0x0 ;  /* 0x000000000000781c */ /* 0x000fe20003f2f008 */
[----:B------:R-:W-:Y:S01]  /*0e80*/  @UP0 ULDC.64 UR18, c[0x0][0x228] ;  /* 0x00008a0000120ab9 */ /* 0x000fe20000000a00 */
[----:B------:R-:W-:Y:S02]  /*0e90*/  ISETP.NE.AND.EX P0, PT, RZ, UR11, PT, P0 ;  /* 0x0000000bff007c0c */ /* 0x000fe4000bf05300 */
[----:B------:R-:W-:Y:S02]  /*0ea0*/  SHF.R.S32.HI R47, RZ, 0x1f, R46 ;  /* 0x0000001fff2f7819 */ /* 0x000fe4000001142e */
[----:B------:R-:W-:Y:S02]  /*0eb0*/  PLOP3.LUT P2, PT, PT, PT, UP0, 0x80, 0x0 ;  /* 0x000000000000781c */ /* 0x000fe40003f4f008 */
[----:B------:R-:W-:Y:S01]  /*0ec0*/  LEA.HI R56, R47, R46, RZ, 0x3 ;  /* 0x0000002e2f387211 */ /* 0x000fe200078f18ff */
[----:B------:R-:W-:-:S03]  /*0ed0*/  IMAD.MOV.U32 R47, RZ, RZ, 0x10 ;  /* 0x00000010ff2f7424 */ /* 0x000fc600078e00ff */
[----:B------:R-:W-:-:S03]  /*0ee0*/  LEA.HI.SX32 R56, R56, R33, 0x1d ;  /* 0x0000002138387211 */ /* 0x000fc600078feaff */
[----:B------:R-:W1:Y:S02]  /*0ef0*/  @P0 LDC.64 R44, c[0x0][0x230] ;  /* 0x00008c00ff2c0b82 */ /* 0x000e640000000a00 */
[----:B------:R-:W-:-:S04]  /*0f00*/  @P1 IMAD.WIDE.U32 R46, R56, R47, UR18 ;  /* 0x00000012382e1e25 */ /* 0x000fc8000f8e002f */
[C---:B0-----:R-:W-:Y:S01]  /*0f10*/  IMAD.WIDE.U32 R48, R56.reuse, 0x10, R50 ;  /* 0x0000001038307825 */ /* 0x041fe200078e0032 */
[----:B------:R0:W5:Y:S03]  /*0f20*/  @P2 LDG.E.128 R36, desc[UR4][R46.64] ;  /* 0x000000042e242981 */ /* 0x000166000c1e1d00 */
[----:B-1----:R-:W-:-:S05]  /*0f30*/  @P0 IMAD.WIDE.U32 R44, R56, 0x10, R44 ;  /* 0x00000010382c0825 */ /* 0x002fca00078e002c */
[----:B------:R0:W5:Y:S04]  /*0f40*/  @P0 LDG.E.128 R40, desc[UR4][R44.64] ;  /* 0x000000042c280981 */ /* 0x000168000c1e1d00 */
[----:B------:R0:W5:Y:S01]  /*0f50*/  LDG.E.128 R44, desc[UR4][R48.64] ;  /* 0x00000004302c7981 */ /* 0x000162000c1e1d00 */
        /* <DEDUP_REMOVED lines=12> */
.L_x_2253:
[----:B------:R-:W-:-:S07]  /*1020*/  MOV R57, R106 ;  /* 0x0000006a00397202 */ /* 0x000fce0000000f00 */
.L_x_2254:
[----:B------:R-:W-:Y:S05]  /*1030*/  BSYNC B0 ;  /* 0x0000000000007941 */ /* 0x000fea0003800000 */
.L_x_2252:
        /* <DEDUP_REMOVED lines=16> */
.L_x_2258:
[----:B------:R-:W-:Y:S05]  /*1140*/  BSYNC B1 ;  /* 0x0000000000017941 */ /* 0x000fea0003800000 */
.L_x_2257:
        /* <DEDUP_REMOVED lines=40> */
[----:B------:R-:W-:Y:S01]  /*13d0*/  IMAD.MOV.U32 R52, RZ, RZ, RZ ;  /* 0x000000ffff347224 */ /* 0x000fe200078e00ff */
[----:B------:R-:W-:-:S07]  /*13e0*/  LOP3.LUT R107, R115, UR38, R48, 0x96, !PT ;  /* 0x00000026736b7c12 */ /* 0x000fce000f8e9630 */
.L_x_2256:
[----:B------:R-:W-:Y:S05]  /*13f0*/  BSYNC B0 ;  /* 0x0000000000007941 */ /* 0x000fea0003800000 */
.L_x_2255:
[----:B------:R-:W0:Y:S01]  /*1400*/  LDC R116, c[0x0][0x298] ;  /* 0x0000a600ff747b82 */ /* 0x000e220000000800 */
[----:B------:R-:W-:Y:S01]  /*1410*/  HFMA2.MMA R115, -RZ, RZ, 0.1171875, 0 ;  /* 0x2f800000ff737435 */ /* 0x000fe200000001ff */
[----:B------:R-:W-:Y:S01]  /*1420*/  ISETP.NE.U32.AND P1, PT, RZ, UR8, PT ;  /* 0x00000008ff007c0c */ /* 0x000fe2000bf25070 */
[C---:B-----5:R-:W-:Y:S01]  /*1430*/  IMAD.U32 R49, R44.reuse, 0x10000, RZ ;  /* 0x000100002c317824 */ /* 0x060fe200078e00ff */
[----:B------:R-:W-:Y:S02]  /*1440*/  I2FP.F32.U32 R48, R57 ;  /* 0x0000003900307245 */ /* 0x000fe40000201000 */
[----:B------:R-:W-:Y:S02]  /*1450*/  ISETP.NE.AND.EX P1, PT, RZ, UR9, PT, P1 ;  /* 0x00000009ff007c0c */ /* 0x000fe4000bf25310 */
[----:B------:R-:W1:Y:S01]  /*1460*/  LDC R117, c[0x0][0x294] ;  /* 0x0000a500ff757b82 */ /* 0x000e620000000800 */
[----:B------:R-:W-:Y:S02]  /*1470*/  PRMT R44, R44, 0x7632, R44 ;  /* 0x000076322c2c7816 */ /* 0x000fe4000000002c */
[----:B------:R-:W-:Y:S01]  /*1480*/  FFMA.FTZ R48, R48, R115, 1.1641532182693481445e-10 ;  /* 0x2f00000030307423 */ /* 0x000fe20000010073 */
[----:B0-----:R-:W-:-:S04]  /*1490*/  FMUL.FTZ R49, R49, R116 ;  /* 0x0000007431317220 */ /* 0x001fc80000410000 */
[----:B-1----:R-:W-:-:S04]  /*14a0*/  FSETP.GTU.FTZ.AND P2, PT, R48, R117, PT ;  /* 0x000000753000720b */ /* 0x002fc80003f5c000 */
[----:B------:R-:W-:Y:S02]  /*14b0*/  P2R R54, PR, RZ, 0x4 ;  /* 0x00000004ff367803 */ /* 0x000fe40000000000 */
        /* <DEDUP_REMOVED lines=8> */
.L_x_2259:
        /* <DEDUP_REMOVED lines=12> */
.L_x_2262:
[----:B------:R-:W-:-:S07]  /*1600*/  MOV R55, R106 ;  /* 0x0000006a00377202 */ /* 0x000fce0000000f00 */
.L_x_2263:
[----:B------:R-:W-:Y:S05]  /*1610*/  BSYNC B0 ;  /* 0x0000000000007941 */ /* 0x000fea0003800000 */
.L_x_2261:
        /* <DEDUP_REMOVED lines=16> */
.L_x_2267:
[----:B------:R-:W-:Y:S05]  /*1720*/  BSYNC B1 ;  /* 0x0000000000017941 */ /* 0x000fea0003800000 */
.L_x_2266:
        /* <DEDUP_REMOVED lines=42> */
[----:B------:R-:W-:-:S10]  /*19d0*/  LOP3.LUT R107, R49, UR38, R52, 0x96, !PT ;  /* 0x00000026316b7c12 */ /* 0x000fd4000f8e9634 */
.L_x_2265:
[----:B------:R-:W-:Y:S05]  /*19e0*/  BSYNC B0 ;  /* 0x0000000000007941 */ /* 0x000fea0003800000 */
.L_x_2264:
        /* <DEDUP_REMOVED lines=10> */
.L_x_2260:
        /* <DEDUP_REMOVED lines=12> */
.L_x_2269:
[----:B------:R-:W-:-:S07]  /*1b50*/  IMAD.MOV.U32 R55, RZ, RZ, R106 ;  /* 0x000000ffff377224 */ /* 0x000fce00078e006a */
.L_x_2270:
[----:B------:R-:W-:Y:S05]  /*1b60*/  BSYNC B0 ;  /* 0x0000000000007941 */ /* 0x000fea0003800000 */
.L_x_2268:
        /* <DEDUP_REMOVED lines=16> */
.L_x_2274:
[----:B------:R-:W-:Y:S05]  /*1c70*/  BSYNC B1 ;  /* 0x0000000000017941 */ /* 0x000fea0003800000 */
.L_x_2273:
        /* <DEDUP_REMOVED lines=41> */
[----:B------:R-:W-:Y:S01]  /*1f10*/  IMAD.MOV.U32 R49, RZ, RZ, RZ ;  /* 0x000000ffff317224 */ /* 0x000fe200078e00ff */
[----:B------:R-:W-:-:S07]  /*1f20*/  MOV R114, R48 ;  /* 0x0000003000727202 */ /* 0x000fce0000000f00 */
.L_x_2272:
[----:B------:R-:W-:Y:S05]  /*1f30*/  BSYNC B0 ;  /* 0x0000000000007941 */ /* 0x000fea0003800000 */
.L_x_2271:
        /* <DEDUP_REMOVED lines=15> */
.L_x_2275:
        /* <DEDUP_REMOVED lines=12> */
.L_x_2278:
[----:B------:R-:W-:-:S07]  /*20f0*/  IMAD.MOV.U32 R44, RZ, RZ, R106 ;  /* 0x000000ffff2c7224 */ /* 0x000fce00078e006a */
.L_x_2279:
[----:B------:R-:W-:Y:S05]  /*2100*/  BSYNC B0 ;  /* 0x0000000000007941 */ /* 0x000fea0003800000 */
.L_x_2277:
        /* <DEDUP_REMOVED lines=16> */
.L_x_2283:
[----:B------:R-:W-:Y:S05]  /*2210*/  BSYNC B1 ;  /* 0x0000000000017941 */ /* 0x000fea0003800000 */
.L_x_2282:
        /* <DEDUP_REMOVED lines=41> */
[----:B------:R-:W-:Y:S01]  /*24b0*/  IMAD.MOV.U32 R48, RZ, RZ, RZ ;  /* 0x000000ffff307224 */ /* 0x000fe200078e00ff */
[----:B------:R-:W-:-:S07]  /*24c0*/  LOP3.LUT R107, R49, UR38, R52, 0x96, !PT ;  /* 0x00000026316b7c12 */ /* 0x000fce000f8e9634 */
.L_x_2281:
[----:B------:R-:W-:Y:S05]  /*24d0*/  BSYNC B0 ;  /* 0x0000000000007941 */ /* 0x000fea0003800000 */
.L_x_2280:
        /* <DEDUP_REMOVED lines=12> */
.L_x_2276:
        /* <DEDUP_REMOVED lines=12> */
.L_x_2285:
[----:B------:R-:W-:-:S07]  /*2660*/  IMAD.MOV.U32 R44, RZ, RZ, R106 ;  /* 0x000000ffff2c7224 */ /* 0x000fce00078e006a */
.L_x_2286:
[----:B------:R-:W-:Y:S05]  /*2670*/  BSYNC B0 ;  /* 0x0000000000007941 */ /* 0x000fea0003800000 */
.L_x_2284:
        /* <DEDUP_REMOVED lines=16> */
.L_x_2290:
[----:B------:R-:W-:Y:S05]  /*2780*/  BSYNC B1 ;  /* 0x0000000000017941 */ /* 0x000fea0003800000 */
.L_x_2289:
        /* <DEDUP_REMOVED lines=42> */
[----:B------:R-:W-:-:S07]  /*2a30*/  IMAD.MOV.U32 R49, RZ, RZ, RZ ;  /* 0x000000ffff317224 */ /* 0x000fce00078e00ff */
.L_x_2288:
[----:B------:R-:W-:Y:S05]  /*2a40*/  BSYNC B0 ;  /* 0x0000000000007941 */ /* 0x000fea0003800000 */
.L_x_2287:
        /* <DEDUP_REMOVED lines=15> */
.L_x_2291:
        /* <DEDUP_REMOVED lines=12> */
.L_x_2294:
[----:B------:R-:W-:-:S07]  /*2c00*/  IMAD.MOV.U32 R98, RZ, RZ, R106 ;  /* 0x000000ffff627224 */ /* 0x000fce00078e006a */
.L_x_2295:
[----:B------:R-:W-:Y:S05]  /*2c10*/  BSYNC B0 ;  /* 0x0000000000007941 */ /* 0x000fea0003800000 */
.L_x_2293:
        /* <DEDUP_REMOVED lines=16> */
.L_x_2299:
[----:B------:R-:W-:Y:S05]  /*2d20*/  BSYNC B1 ;  /* 0x0000000000017941 */ /* 0x000fea0003800000 */
.L_x_2298:
        /* <DEDUP_REMOVED lines=43> */
.L_x_2297:
[----:B------:R-:W-:Y:S05]  /*2fe0*/  BSYNC B0 ;  /* 0x0000000000007941 */ /* 0x000fea0003800000 */
.L_x_2296:
        /* <DEDUP_REMOVED lines=10> */
.L_x_2292:
        /* <DEDUP_REMOVED lines=12> */
.L_x_2301:
[----:B------:R-:W-:-:S07]  /*3150*/  MOV R108, R106 ;  /* 0x0000006a006c7202 */ /* 0x000fce0000000f00 */
.L_x_2302:
[----:B------:R-:W-:Y:S05]  /*3160*/  BSYNC B0 ;  /* 0x0000000000007941 */ /* 0x000fea0003800000 */
.L_x_2300:
        /* <DEDUP_REMOVED lines=16> */
.L_x_2306:
[----:B------:R-:W-:Y:S05]  /*3270*/  BSYNC B1 ;  /* 0x0000000000017941 */ /* 0x000fea0003800000 */
.L_x_2305:
        /* <DEDUP_REMOVED lines=42> */
[----:B------:R-:W-:-:S11]  /*3520*/  HFMA2.MMA R45, -RZ, RZ, 0, 0 ;  /* 0x00000000ff2d7435 */ /* 0x000fd600000001ff */
.L_x_2304:
[----:B------:R-:W-:Y:S05]  /*3530*/  BSYNC B0 ;  /* 0x0000000000007941 */ /* 0x000fea0003800000 */
.L_x_2303:
        /* <DEDUP_REMOVED lines=15> */
.L_x_2307:
        /* <DEDUP_REMOVED lines=12> */
.L_x_2310:
[----:B------:R-:W-:-:S07]  /*36f0*/  MOV R99, R106 ;  /* 0x0000006a00637202 */ /* 0x000fce0000000f00 */
.L_x_2311:
[----:B------:R-:W-:Y:S05]  /*3700*/  BSYNC B0 ;  /* 0x0000000000007941 */ /* 0x000fea0003800000 */
.L_x_2309:
        /* <DEDUP_REMOVED lines=16> */
.L_x_2315:
[----:B------:R-:W-:Y:S05]  /*3810*/  BSYNC B1 ;  /* 0x0000000000017941 */ /* 0x000fea0003800000 */
.L_x_2314:
        /* <DEDUP_REMOVED lines=43> */
.L_x_2313:
[----:B------:R-:W-:Y:S05]  /*3ad0*/  BSYNC B0 ;  /* 0x0000000000007941 */ /* 0x000fea0003800000 */
.L_x_2312:
        /* <DEDUP_REMOVED lines=12> */
.L_x_2308:
        /* <DEDUP_REMOVED lines=12> */
.L_x_2317:
[----:B------:R-:W-:-:S07]  /*3c60*/  IMAD.MOV.U32 R108, RZ, RZ, R106 ;  /* 0x000000ffff6c7224 */ /* 0x000fce00078e006a */
.L_x_2318:
[----:B------:R-:W-:Y:S05]  /*3c70*/  BSYNC B0 ;  /* 0x0000000000007941 */ /* 0x000fea0003800000 */
.L_x_2316:
        /* <DEDUP_REMOVED lines=16> */
.L_x_2322:
[----:B------:R-:W-:Y:S05]  /*3d80*/  BSYNC B1 ;  /* 0x0000000000017941 */ /* 0x000fea0003800000 */
.L_x_2321:
        /* <DEDUP_REMOVED lines=43> */
.L_x_2320:
[----:B------:R-:W-:Y:S05]  /*4040*/  BSYNC B0 ;  /* 0x0000000000007941 */ /* 0x000fea0003800000 */
.L_x_2319:
        /* <DEDUP_REMOVED lines=14> */
.L_x_2323:
        /* <DEDUP_REMOVED lines=12> */
.L_x_2326:
[----:B------:R-:W-:-:S07]  /*41f0*/  IMAD.MOV.U32 R100, RZ, RZ, R106 ;  /* 0x000000ffff647224 */ /* 0x000fce00078e006a */
.L_x_2327:
[----:B------:R-:W-:Y:S05]  /*4200*/  BSYNC B0 ;  /* 0x0000000000007941 */ /* 0x000fea0003800000 */
.L_x_2325:
        /* <DEDUP_REMOVED lines=16> */
.L_x_2331:
[----:B------:R-:W-:Y:S05]  /*4310*/  BSYNC B1 ;  /* 0x0000000000017941 */ /* 0x000fea0003800000 */
.L_x_2330:
        /* <DEDUP_REMOVED lines=43> */
.L_x_2329:
[----:B------:R-:W-:Y:S05]  /*45d0*/  BSYNC B0 ;  /* 0x0000000000007941 */ /* 0x000fea0003800000 */
.L_x_2328:
        /* <DEDUP_REMOVED lines=10> */
.L_x_2324:
        /* <DEDUP_REMOVED lines=12> */
.L_x_2333:
[----:B------:R-:W-:-:S07]  /*4740*/  IMAD.MOV.U32 R108, RZ, RZ, R106 ;  /* 0x000000ffff6c7224 */ /* 0x000fce00078e006a */
.L_x_2334:
[----:B------:R-:W-:Y:S05]  /*4750*/  BSYNC B0 ;  /* 0x0000000000007941 */ /* 0x000fea0003800000 */
.L_x_2332:
        /* <DEDUP_REMOVED lines=16> */
.L_x_2338:
[----:B------:R-:W-:Y:S05]  /*4860*/  BSYNC B1 ;  /* 0x0000000000017941 */ /* 0x000fea0003800000 */
.L_x_2337:
        /* <DEDUP_REMOVED lines=43> */
.L_x_2336:
[----:B------:R-:W-:Y:S05]  /*4b20*/  BSYNC B0 ;  /* 0x0000000000007941 */ /* 0x000fea0003800000 */
.L_x_2335:
        /* <DEDUP_REMOVED lines=14> */
.L_x_2339:
        /* <DEDUP_REMOVED lines=12> */
.L_x_2342:
[----:B------:R-:W-:-:S07]  /*4cd0*/  IMAD.MOV.U32 R46, RZ, RZ, R106 ;  /* 0x000000ffff2e7224 */ /* 0x000fce00078e006a */
.L_x_2343:
[----:B------:R-:W-:Y:S05]  /*4ce0*/  BSYNC B0 ;  /* 0x0000000000007941 */ /* 0x000fea0003800000 */
.L_x_2341:
        /* <DEDUP_REMOVED lines=16> */
.L_x_2347:
[----:B------:R-:W-:Y:S05]  /*4df0*/  BSYNC B1 ;  /* 0x0000000000017941 */ /* 0x000fea0003800000 */
.L_x_2346:
        /* <DEDUP_REMOVED lines=43> */
.L_x_2345:
[----:B------:R-:W-:Y:S05]  /*50b0*/  BSYNC B0 ;  /* 0x0000000000007941 */ /* 0x000fea0003800000 */
.L_x_2344:
        /* <DEDUP_REMOVED lines=12> */
.L_x_2340:
        /* <DEDUP_REMOVED lines=12> */
.L_x_2349:
[----:B------:R-:W-:-:S07]  /*5240*/  MOV R46, R106 ;  /* 0x0000006a002e7202 */ /* 0x000fce0000000f00 */
.L_x_2350:
[----:B------:R-:W-:Y:S05]  /*5250*/  BSYNC B0 ;  /* 0x0000000000007941 */ /* 0x000fea0003800000 */
.L_x_2348:
        /* <DEDUP_REMOVED lines=16> */
.L_x_2354:
[----:B------:R-:W-:Y:S05]  /*5360*/  BSYNC B1 ;  /* 0x0000000000017941 */ /* 0x000fea0003800000 */
.L_x_2353:
        /* <DEDUP_REMOVED lines=43> */
.L_x_2352:
[----:B------:R-:W-:Y:S05]  /*5620*/  BSYNC B0 ;  /* 0x0000000000007941 */ /* 0x000fea0003800000 */
.L_x_2351:
        /* <DEDUP_REMOVED lines=14> */
.L_x_2355:
        /* <DEDUP_REMOVED lines=12> */
.L_x_2358:
[----:B------:R-:W-:-:S07]  /*57d0*/  MOV R102, R106 ;  /* 0x0000006a00667202 */ /* 0x000fce0000000f00 */
.L_x_2359:
[----:B------:R-:W-:Y:S05]  /*57e0*/  BSYNC B0 ;  /* 0x0000000000007941 */ /* 0x000fea0003800000 */
.L_x_2357:
        /* <DEDUP_REMOVED lines=16> */
.L_x_2363:
[----:B------:R-:W-:Y:S05]  /*58f0*/  BSYNC B1 ;  /* 0x0000000000017941 */ /* 0x000fea0003800000 */
.L_x_2362:
        /* <DEDUP_REMOVED lines=43> */
.L_x_2361:
[----:B------:R-:W-:Y:S05]  /*5bb0*/  BSYNC B0 ;  /* 0x0000000000007941 */ /* 0x000fea0003800000 */
.L_x_2360:
        /* <DEDUP_REMOVED lines=10> */
.L_x_2356:
        /* <DEDUP_REMOVED lines=12> */
.L_x_2365:
[----:B------:R-:W-:-:S07]  /*5d20*/  IMAD.MOV.U32 R119, RZ, RZ, R106 ;  /* 0x000000ffff777224 */ /* 0x000fce00078e006a */
.L_x_2366:
[----:B------:R-:W-:Y:S05]  /*5d30*/  BSYNC B0 ;  /* 0x0000000000007941 */ /* 0x000fea0003800000 */
.L_x_2364:
        /* <DEDUP_REMOVED lines=16> */
.L_x_2370:
[----:B------:R-:W-:Y:S05]  /*5e40*/  BSYNC B1 ;  /* 0x0000000000017941 */ /* 0x000fea0003800000 */
.L_x_2369:
        /* <DEDUP_REMOVED lines=43> */
.L_x_2368:
[----:B------:R-:W-:Y:S05]  /*6100*/  BSYNC B0 ;  /* 0x0000000000007941 */ /* 0x000fea0003800000 */
.L_x_2367:
        /* <DEDUP_REMOVED lines=14> */
.L_x_2371:
        /* <DEDUP_REMOVED lines=12> */
.L_x_2374:
[----:B------:R-:W-:-:S07]  /*62b0*/  IMAD.MOV.U32 R103, RZ, RZ, R106 ;  /* 0x000000ffff677224 */ /* 0x000fce00078e006a */
.L_x_2375:
[----:B------:R-:W-:Y:S05]  /*62c0*/  BSYNC B0 ;  /* 0x0000000000007941 */ /* 0x000fea0003800000 */
.L_x_2373:
        /* <DEDUP_REMOVED lines=18> */
.L_x_2379:
[----:B------:R-:W-:Y:S05]  /*63f0*/  BSYNC B1 ;  /* 0x0000000000017941 */ /* 0x000fea0003800000 */
.L_x_2378:
        /* <DEDUP_REMOVED lines=41> */
[----:B------:R-:W-:Y:S02]  /*6690*/  LOP3.LUT R107, R45, UR38, R46, 0x96, !PT ;  /* 0x000000262d6b7c12 */ /* 0x000fe4000f8e962e */
[----:B------:R-:W-:-:S07]  /*66a0*/  MOV R114, R44 ;  /* 0x0000002c00727202 */ /* 0x000fce0000000f00 */
.L_x_2377:
[----:B------:R-:W-:Y:S05]  /*66b0*/  BSYNC B0 ;  /* 0x0000000000007941 */ /* 0x000fea0003800000 */
.L_x_2376:
        /* <DEDUP_REMOVED lines=12> */
.L_x_2372:
[----:B------:R-:W0:Y:S01]  /*6780*/  LDC.64 R52, c[0x0][0x238] ;  /* 0x00008e00ff347b82 */ /* 0x000e220000000a00 */
[----:B------:R-:W-:Y:S01]  /*6790*/  SEL R47, RZ, 0x1000000, P5 ;  /* 0x01000000ff2f7807 */ /* 0x000fe20002800000 */
[----:B------:R-:W-:Y:S01]  /*67a0*/  @UP0 ULDC.64 UR18, c[0x0][0x228] ;  /* 0x00008a0000120ab9 */ /* 0x000fe20000000a00 */
[----:B------:R-:W-:Y:S02]  /*67b0*/  SEL R45, RZ, 0x10000, P4 ;  /* 0x00010000ff2d7807 */ /* 0x000fe40002000000 */
[----:B------:R-:W-:Y:S02]  /*67c0*/  SEL R46, RZ, 0x100, P3 ;  /* 0x00000100ff2e7807 */ /* 0x000fe40001800000 */
[----:B------:R-:W-:Y:S01]  /*67d0*/  ISETP.NE.AND P5, PT, R55, RZ, PT ;  /* 0x000000ff3700720c */ /* 0x000fe20003fa5270 */
[----:B------:R-:W1:Y:S01]  /*67e0*/  LDC.64 R48, c[0x0][0x240] ;  /* 0x00009000ff307b82 */ /* 0x000e620000000a00 */
[----:B------:R-:W-:Y:S02]  /*67f0*/  ISETP.NE.AND P4, PT, R113, RZ, PT ;  /* 0x000000ff7100720c */ /* 0x000fe40003f85270 */
[----:B------:R-:W-:-:S02]  /*6800*/  ISETP.NE.AND P3, PT, R118, RZ, PT ;  /* 0x000000ff7600720c */ /* 0x000fc40003f65270 */
[----:B------:R-:W-:Y:S02]  /*6810*/  SEL R118, RZ, 0x1, P4 ;  /* 0x00000001ff767807 */ /* 0x000fe40002000000 */
[----:B------:R-:W-:Y:S01]  /*6820*/  SEL R44, RZ, 0x1, P3 ;  /* 0x00000001ff2c7807 */ /* 0x000fe20001800000 */
[----:B------:R-:W2:Y:S01]  /*6830*/  @P0 LDC.64 R122, c[0x0][0x230] ;  /* 0x00008c00ff7a0b82 */ /* 0x000ea20000000a00 */
[----:B------:R-:W-:Y:S01]  /*6840*/  SEL R120, RZ, 0x1, P5 ;  /* 0x00000001ff787807 */ /* 0x000fe20002800000 */
[----:B------:R-:W-:Y:S01]  /*6850*/  IMAD.WIDE.U32 R118, R118, 0x10000, RZ ;  /* 0x0001000076767825 */ /* 0x000fe200078e00ff */
[----:B------:R-:W-:Y:S02]  /*6860*/  LOP3.LUT R46, R46, R47, R45, 0xfe, !PT ;  /* 0x0000002f2e2e7212 */ /* 0x000fe400078efe2d */
[----:B------:R-:W-:Y:S01]  /*6870*/  SEL R125, RZ, 0x1, P2 ;  /* 0x00000001ff7d7807 */ /* 0x000fe20001000000 */
[----:B------:R-:W-:Y:S01]  /*6880*/  IMAD.WIDE.U32 R44, R44, 0x1000000, RZ ;  /* 0x010000002c2c7825 */ /* 0x000fe200078e00ff */
[----:B------:R-:W-:-:S02]  /*6890*/  ISETP.NE.AND P6, PT, R54, RZ, PT ;  /* 0x000000ff3600720c */ /* 0x000fc40003fc5270 */
[----:B------:R-:W-:Y:S01]  /*68a0*/  F2FP.BF16.F32.PACK_AB R47, R110, R111 ;  /* 0x0000006f6e2f723e */ /* 0x000fe200000010ff */
[----:B------:R-:W-:Y:S01]  /*68b0*/  IMAD.WIDE.U32 R120, R120, 0x100, RZ ;  /* 0x0000010078787825 */ /* 0x000fe200078e00ff */
[----:B------:R-:W-:Y:S02]  /*68c0*/  LOP3.LUT R125, R45, R46, R125, 0xfe, !PT ;  /* 0x0000002e2d7d7212 */ /* 0x000fe400078efe7d */
[----:B------:R-:W-:Y:S01]  /*68d0*/  F2FP.BF16.F32.PACK_AB R46, R108, R109 ;  /* 0x0000006d6c2e723e */ /* 0x000fe200000010ff */
[----:B0-----:R-:W-:Y:S01]  /*68e0*/  IMAD.WIDE.U32 R54, R56, 0x10, R52 ;  /* 0x0000001038367825 */ /* 0x001fe200078e0034 */
[----:B------:R-:W-:Y:S02]  /*68f0*/  LOP3.LUT R113, R120, R44, R118, 0xfe, !PT ;  /* 0x0000002c78717212 */ /* 0x000fe400078efe76 */
[----:B------:R-:W-:Y:S02]  /*6900*/  F2FP.BF16.F32.PACK_AB R45, R59, R105 ;  /* 0x000000693b2d723e */ /* 0x000fe400000010ff */
[----:B------:R-:W-:-:S02]  /*6910*/  F2FP.BF16.F32.PACK_AB R44, R58, R57 ;  /* 0x000000393a2c723e */ /* 0x000fc400000010ff */
[----:B------:R-:W-:Y:S02]  /*6920*/  SEL R118, RZ, 0x1, P6 ;  /* 0x00000001ff767807 */ /* 0x000fe40003000000 */
[----:B------:R-:W-:Y:S01]  /*6930*/  LOP3.LUT R121, R121, R125, R119, 0xfe, !PT ;  /* 0x0000007d79797212 */ /* 0x000fe200078efe77 */
[----:B------:R1:W-:Y:S01]  /*6940*/  STG.E.128 desc[UR4][R54.64], R44 ;  /* 0x0000002c36007986 */ /* 0x0003e2000c101d04 */
[----:B------:R-:W-:Y:S01]  /*6950*/  LOP3.LUT R120, R113, R118, RZ, 0xfc, !PT ;  /* 0x0000007671787212 */ /* 0x000fe200078efcff */
[C---:B------:R-:W-:Y:S01]  /*6960*/  VIADD R113, R56.reuse, 0x80 ;  /* 0x0000008038717836 */ /* 0x040fe20000000000 */
[----:B------:R-:W-:Y:S01]  /*6970*/  PLOP3.LUT P3, PT, PT, PT, UP0, 0x80, 0x0 ;  /* 0x000000000000781c */ /* 0x000fe20003f6f008 */
[----:B------:R-:W-:Y:S01]  /*6980*/  IMAD.MOV.U32 R118, RZ, RZ, 0x10 ;  /* 0x00000010ff767424 */ /* 0x000fe200078e00ff */
[----:B------:R-:W-:Y:S02]  /*6990*/  PLOP3.LUT P2, PT, PT, PT, UP0, 0x40, 0x0 ;  /* 0x000000000000781c */ /* 0x000fe40003f4e808 */
[----:B------:R-:W-:Y:S01]  /*69a0*/  PLOP3.LUT P4, PT, PT, PT, UP0, 0x80, 0x0 ;  /* 0x000000000000781c */ /* 0x000fe20003f8f008 */
[----:B-1----:R-:W-:-:S08]  /*69b0*/  IMAD.WIDE.U32 R44, R56, 0x8, R48 ;  /* 0x00000008382c7825 */ /* 0x002fd000078e0030 */
[C---:B------:R-:W-:Y:S01]  /*69c0*/  @P3 IMAD.WIDE.U32 R54, R113.reuse, R118, UR18 ;  /* 0x0000001271363e25 */ /* 0x040fe2000f8e0076 */
[----:B------:R0:W-:Y:S03]  /*69d0*/  STG.E.64 desc[UR4][R44.64], R120 ;  /* 0x000000782c007986 */ /* 0x0001e6000c101b04 */
[----:B------:R-:W-:-:S04]  /*69e0*/  IMAD.WIDE.U32 R118, R113, 0x10, R50 ;  /* 0x0000001071767825 */ /* 0x000fc800078e0032 */
[----:B--2---:R-:W-:Y:S01]  /*69f0*/  @P0 IMAD.WIDE.U32 R46, R113, 0x10, R122 ;  /* 0x00000010712e0825 */ /* 0x004fe200078e007a */
[----:B------:R-:W-:Y:S06]  /*6a00*/  @P2 BRA `(.L_x_2380) ;  /* 0x0000000000502947 */ /* 0x000fec0003800000 */
        /* <DEDUP_REMOVED lines=20> */
.L_x_2380:
        /* <DEDUP_REMOVED lines=15> */
.L_x_2382:
[----:B------:R-:W-:-:S07]  /*6c40*/  IMAD.MOV.U32 R122, RZ, RZ, R106 ;  /* 0x000000ffff7a7224 */ /* 0x000fce00078e006a */
.L_x_2383:
[----:B------:R-:W-:Y:S05]  /*6c50*/  BSYNC B0 ;  /* 0x0000000000007941 */ /* 0x000fea0003800000 */
.L_x_2381:
        /* <DEDUP_REMOVED lines=16> */
.L_x_2387:
[----:B------:R-:W-:Y:S05]  /*6d60*/  BSYNC B1 ;  /* 0x0000000000017941 */ /* 0x000fea0003800000 */
.L_x_2386:
        /* <DEDUP_REMOVED lines=43> */
.L_x_2385:
[----:B------:R-:W-:Y:S05]  /*7020*/  BSYNC B0 ;  /* 0x0000000000007941 */ /* 0x000fea0003800000 */
.L_x_2384:
[----:B------:R-:W-:Y:S02]  /*7030*/  I2FP.F32.U32 R54, R122 ;  /* 0x0000007a00367245 */ /* 0x000fe40000201000 */
[C---:B-----5:R-:W-:Y:S02]  /*7040*/  SHF.L.U32 R55, R44.reuse, 0x10, RZ ;  /* 0x000000102c377819 */ /* 0x060fe400000006ff */
        /* <DEDUP_REMOVED lines=13> */
.L_x_2388:
        /* <DEDUP_REMOVED lines=12> */
.L_x_2391:
[----:B------:R-:W-:-:S07]  /*71e0*/  IMAD.MOV.U32 R96, RZ, RZ, R106 ;  /* 0x000000ffff607224 */ /* 0x000fce00078e006a */
.L_x_2392:
[----:B------:R-:W-:Y:S05]  /*71f0*/  BSYNC B0 ;  /* 0x0000000000007941 */ /* 0x000fea0003800000 */
.L_x_2390:
        /* <DEDUP_REMOVED lines=16> */
.L_x_2396:
[----:B------:R-:W-:Y:S05]  /*7300*/  BSYNC B1 ;  /* 0x0000000000017941 */ /* 0x000fea0003800000 */
.L_x_2395:
        /* <DEDUP_REMOVED lines=43> */
.L_x_2394:
[----:B------:R-:W-:Y:S05]  /*75c0*/  BSYNC B0 ;  /* 0x0000000000007941 */ /* 0x000fea0003800000 */
.L_x_2393:
        /* <DEDUP_REMOVED lines=10> */
.L_x_2389:
        /* <DEDUP_REMOVED lines=12> */
.L_x_2398:
[----:B------:R-:W-:-:S07]  /*7730*/  MOV R121, R106 ;  /* 0x0000006a00797202 */ /* 0x000fce0000000f00 */
.L_x_2399:
[----:B------:R-:W-:Y:S05]  /*7740*/  BSYNC B0 ;  /* 0x0000000000007941 */ /* 0x000fea0003800000 */
.L_x_2397:
        /* <DEDUP_REMOVED lines=16> */
.L_x_2403:
[----:B------:R-:W-:Y:S05]  /*7850*/  BSYNC B1 ;  /* 0x0000000000017941 */ /* 0x000fea0003800000 */
.L_x_2402:
        /* <DEDUP_REMOVED lines=43> */
.L_x_2401:
[----:B------:R-:W-:Y:S05]  /*7b10*/  BSYNC B0 ;  /* 0x0000000000007941 */ /* 0x000fea0003800000 */
.L_x_2400:
        /* <DEDUP_REMOVED lines=15> */
.L_x_2404:
        /* <DEDUP_REMOVED lines=12> */
.L_x_2407:
[----:B------:R-:W-:-:S07]  /*7cd0*/  MOV R44, R106 ;  /* 0x0000006a002c7202 */ /* 0x000fce0000000f00 */
.L_x_2408:
[----:B------:R-:W-:Y:S05]  /*7ce0*/  BSYNC B0 ;  /* 0x0000000000007941 */ /* 0x000fea0003800000 */
.L_x_2406:
        /* <DEDUP_REMOVED lines=16> */
.L_x_2412:
[----:B------:R-:W-:Y:S05]  /*7df0*/  BSYNC B1 ;  /* 0x0000000000017941 */ /* 0x000fea0003800000 */
.L_x_2411:
        /* <DEDUP_REMOVED lines=43> */
.L_x_2410:
[----:B------:R-:W-:Y:S05]  /*80b0*/  BSYNC B0 ;  /* 0x0000000000007941 */ /* 0x000fea0003800000 */
.L_x_2409:
        /* <DEDUP_REMOVED lines=12> */
.L_x_2405:
        /* <DEDUP_REMOVED lines=12> */
.L_x_2414:
[----:B------:R-:W-:-:S07]  /*8240*/  IMAD.MOV.U32 R44, RZ, RZ, R106 ;  /* 0x000000ffff2c7224 */ /* 0x000fce00078e006a */
.L_x_2415:
[----:B------:R-:W-:Y:S05]  /*8250*/  BSYNC B0 ;  /* 0x0000000000007941 */ /* 0x000fea0003800000 */
.L_x_2413:
        /* <DEDUP_REMOVED lines=16> */
.L_x_2419:
[----:B------:R-:W-:Y:S05]  /*8360*/  BSYNC B1 ;  /* 0x0000000000017941 */ /* 0x000fea0003800000 */
.L_x_2418:
        /* <DEDUP_REMOVED lines=43> */
.L_x_2417:
[----:B------:R-:W-:Y:S05]  /*8620*/  BSYNC B0 ;  /* 0x0000000000007941 */ /* 0x000fea0003800000 */
.L_x_2416:
[----:B------:R-:W-:Y:S01]  /*8630*/  I2FP.F32.U32 R44, R44 ;  /* 0x0000002c002c7245 */ /* 0x000fe20000201000 */
[----:B------:R-:W-:-:S04]  /*8640*/  IMAD.U32 R121, R45, 0x10000, RZ ;  /* 0x000100002d797824 */ /* 0x000fc800078e00ff */
[----:B------:R-:W-:Y:S01]  /*8650*/  FFMA.FTZ R44, R44, R115, 1.1641532182693481445e-10 ;  /* 0x2f0000002c2c7423 */ /* 0x000fe20000010073 */
[----:B------:R-:W-:Y:S01]  /*8660*/  FMUL.FTZ R122, R121, R116 ;  /* 0x00000074797a7220 */ /* 0x000fe20000410000 */
[----:B------:R-:W-:-:S03]  /*8670*/  PRMT R121, R45, 0x7632, R121 ;  /* 0x000076322d797816 */ /* 0x000fc60000000079 */
[----:B------:R-:W-:-:S04]  /*8680*/  FSETP.GTU.FTZ.AND P2, PT, R44, R117, PT ;  /* 0x000000752c00720b */ /* 0x000fc80003f5c000 */
[----:B------:R-:W-:Y:S02]  /*8690*/  P2R R128, PR, RZ, 0x4 ;  /* 0x00000004ff807803 */ /* 0x000fe40000000000 */
        /* <DEDUP_REMOVED lines=8> */
.L_x_2420:
        /* <DEDUP_REMOVED lines=12> */
.L_x_2423:
[----:B------:R-:W-:-:S07]  /*87e0*/  IMAD.MOV.U32 R98, RZ, RZ, R106 ;  /* 0x000000ffff627224 */ /* 0x000fce00078e006a */
.L_x_2424:
[----:B------:R-:W-:Y:S05]  /*87f0*/  BSYNC B0 ;  /* 0x0000000000007941 */ /* 0x000fea0003800000 */
.L_x_2422:
        /* <DEDUP_REMOVED lines=16> */
.L_x_2428:
[----:B------:R-:W-:Y:S05]  /*8900*/  BSYNC B1 ;  /* 0x0000000000017941 */ /* 0x000fea0003800000 */
.L_x_2427:
        /* <DEDUP_REMOVED lines=43> */
.L_x_2426:
[----:B------:R-:W-:Y:S05]  /*8bc0*/  BSYNC B0 ;  /* 0x0000000000007941 */ /* 0x000fea0003800000 */
.L_x_2425:
        /* <DEDUP_REMOVED lines=10> */
.L_x_2421:
        /* <DEDUP_REMOVED lines=12> */
.L_x_2430:
[----:B------:R-:W-:-:S07]  /*8d30*/  IMAD.MOV.U32 R123, RZ, RZ, R106 ;  /* 0x000000ffff7b7224 */ /* 0x000fce00078e006a */
.L_x_2431:
[----:B------:R-:W-:Y:S05]  /*8d40*/  BSYNC B0 ;  /* 0x0000000000007941 */ /* 0x000fea0003800000 */
.L_x_2429:
        /* <DEDUP_REMOVED lines=16> */
.L_x_2435:
[----:B------:R-:W-:Y:S05]  /*8e50*/  BSYNC B1 ;  /* 0x0000000000017941 */ /* 0x000fea0003800000 */
.L_x_2434:
        /* <DEDUP_REMOVED lines=43> */
.L_x_2433:
[----:B------:R-:W-:Y:S05]  /*9110*/  BSYNC B0 ;  /* 0x0000000000007941 */ /* 0x000fea0003800000 */
.L_x_2432:
[----:B------:R-:W-:Y:S02]  /*9120*/  I2FP.F32.U32 R44, R123 ;  /* 0x0000007b002c7245 */ /* 0x000fe40000201000 */
[----:B------:R-:W-:-:S03]  /*9130*/  SHF.L.U32 R121, R121, 0x10, RZ ;  /* 0x0000001079797819 */ /* 0x000fc600000006ff */
        /* <DEDUP_REMOVED lines=13> */
.L_x_2436:
        /* <DEDUP_REMOVED lines=12> */
.L_x_2439:
[----:B------:R-:W-:-:S07]  /*92d0*/  IMAD.MOV.U32 R99, RZ, RZ, R106 ;  /* 0x000000ffff637224 */ /* 0x000fce00078e006a */
.L_x_2440:
[----:B------:R-:W-:Y:S05]  /*92e0*/  BSYNC B0 ;  /* 0x0000000000007941 */ /* 0x000fea0003800000 */
.L_x_2438:
        /* <DEDUP_REMOVED lines=16> */
.L_x_2444:
[----:B------:R-:W-:Y:S05]  /*93f0*/  BSYNC B1 ;  /* 0x0000000000017941 */ /* 0x000fea0003800000 */
.L_x_2443:
        /* <DEDUP_REMOVED lines=43> */
.L_x_2442:
[----:B------:R-:W-:Y:S05]  /*96b0*/  BSYNC B0 ;  /* 0x0000000000007941 */ /* 0x000fea0003800000 */
.L_x_2441:
        /* <DEDUP_REMOVED lines=12> */
.L_x_2437:
        /* <DEDUP_REMOVED lines=12> */
.L_x_2446:
[----:B------:R-:W-:-:S07]  /*9840*/  MOV R123, R106 ;  /* 0x0000006a007b7202 */ /* 0x000fce0000000f00 */
.L_x_2447:
[----:B------:R-:W-:Y:S05]  /*9850*/  BSYNC B0 ;  /* 0x0000000000007941 */ /* 0x000fea0003800000 */
.L_x_2445:
        /* <DEDUP_REMOVED lines=16> */
.L_x_2451:
[----:B------:R-:W-:Y:S05]  /*9960*/  BSYNC B1 ;  /* 0x0000000000017941 */ /* 0x000fea0003800000 */
.L_x_2450:
        /* <DEDUP_REMOVED lines=43> */
.L_x_2449:
[----:B------:R-:W-:Y:S05]  /*9c20*/  BSYNC B0 ;  /* 0x0000000000007941 */ /* 0x000fea0003800000 */
.L_x_2448:
        /* <DEDUP_REMOVED lines=14> */
.L_x_2452:
        /* <DEDUP_REMOVED lines=12> */
.L_x_2455:
[----:B------:R-:W-:-:S07]  /*9dd0*/  MOV R100, R106 ;  /* 0x0000006a00647202 */ /* 0x000fce0000000f00 */
.L_x_2456:
[----:B------:R-:W-:Y:S05]  /*9de0*/  BSYNC B0 ;  /* 0x0000000000007941 */ /* 0x000fea0003800000 */
.L_x_2454:
        /* <DEDUP_REMOVED lines=16> */
.L_x_2460:
[----:B------:R-:W-:Y:S05]  /*9ef0*/  BSYNC B1 ;  /* 0x0000000000017941 */ /* 0x000fea0003800000 */
.L_x_2459:
        /* <DEDUP_REMOVED lines=43> */
.L_x_2458:
[----:B------:R-:W-:Y:S05]  /*a1b0*/  BSYNC B0 ;  /* 0x0000000000007941 */ /* 0x000fea0003800000 */
.L_x_2457:
        /* <DEDUP_REMOVED lines=10> */
.L_x_2453:
        /* <DEDUP_REMOVED lines=12> */
.L_x_2462:
[----:B------:R-:W-:-:S07]  /*a320*/  IMAD.MOV.U32 R123, RZ, RZ, R106 ;  /* 0x000000ffff7b7224 */ /* 0x000fce00078e006a */
.L_x_2463:
[----:B------:R-:W-:Y:S05]  /*a330*/  BSYNC B0 ;  /* 0x0000000000007941 */ /* 0x000fea0003800000 */
.L_x_2461:
        /* <DEDUP_REMOVED lines=16> */
.L_x_2467:
[----:B------:R-:W-:Y:S05]  /*a440*/  BSYNC B1 ;  /* 0x0000000000017941 */ /* 0x000fea0003800000 */
.L_x_2466:
        /* <DEDUP_REMOVED lines=43> */
.L_x_2465:
[----:B------:R-:W-:Y:S05]  /*a700*/  BSYNC B0 ;  /* 0x0000000000007941 */ /* 0x000fea0003800000 */
.L_x_2464:
        /* <DEDUP_REMOVED lines=14> */
.L_x_2468:
        /* <DEDUP_REMOVED lines=12> */
.L_x_2471:
[----:B------:R-:W-:-:S07]  /*a8b0*/  IMAD.MOV.U32 R46, RZ, RZ, R106 ;  /* 0x000000ffff2e7224 */ /* 0x000fce00078e006a */
.L_x_2472:
[----:B------:R-:W-:Y:S05]  /*a8c0*/  BSYNC B0 ;  /* 0x0000000000007941 */ /* 0x000fea0003800000 */
.L_x_2470:
        /* <DEDUP_REMOVED lines=16> */
.L_x_2476:
[----:B------:R-:W-:Y:S05]  /*a9d0*/  BSYNC B1 ;  /* 0x0000000000017941 */ /* 0x000fea0003800000 */
.L_x_2475:
        /* <DEDUP_REMOVED lines=43> */
.L_x_2474:
[----:B------:R-:W-:Y:S05]  /*ac90*/  BSYNC B0 ;  /* 0x0000000000007941 */ /* 0x000fea0003800000 */
.L_x_2473:
        /* <DEDUP_REMOVED lines=12> */
.L_x_2469:
        /* <DEDUP_REMOVED lines=12> */
.L_x_2478:
[----:B------:R-:W-:-:S07]  /*ae20*/  IMAD.MOV.U32 R46, RZ, RZ, R106 ;  /* 0x000000ffff2e7224 */ /* 0x000fce00078e006a */
.L_x_2479:
[----:B------:R-:W-:Y:S05]  /*ae30*/  BSYNC B0 ;  /* 0x0000000000007941 */ /* 0x000fea0003800000 */
.L_x_2477:
        /* <DEDUP_REMOVED lines=16> */
.L_x_2483:
[----:B------:R-:W-:Y:S05]  /*af40*/  BSYNC B1 ;  /* 0x0000000000017941 */ /* 0x000fea0003800000 */
.L_x_2482:
        /* <DEDUP_REMOVED lines=43> */
.L_x_2481:
[----:B------:R-:W-:Y:S05]  /*b200*/  BSYNC B0 ;  /* 0x0000000000007941 */ /* 0x000fea0003800000 */
.L_x_2480:
        /* <DEDUP_REMOVED lines=14> */
.L_x_2484:
        /* <DEDUP_REMOVED lines=12> */
.L_x_2487:
[----:B------:R-:W-:-:S07]  /*b3b0*/  IMAD.MOV.U32 R102, RZ, RZ, R106 ;  /* 0x000000ffff667224 */ /* 0x000fce00078e006a */
.L_x_2488:
[----:B------:R-:W-:Y:S05]  /*b3c0*/  BSYNC B0 ;  /* 0x0000000000007941 */ /* 0x000fea0003800000 */
.L_x_2486:
        /* <DEDUP_REMOVED lines=16> */
.L_x_2492:
[----:B------:R-:W-:Y:S05]  /*b4d0*/  BSYNC B1 ;  /* 0x0000000000017941 */ /* 0x000fea0003800000 */
.L_x_2491:
        /* <DEDUP_REMOVED lines=43> */
.L_x_2490:
[----:B------:R-:W-:Y:S05]  /*b790*/  BSYNC B0 ;  /* 0x0000000000007941 */ /* 0x000fea0003800000 */
.L_x_2489:
        /* <DEDUP_REMOVED lines=10> */
.L_x_2485:
        /* <DEDUP_REMOVED lines=12> */
.L_x_2494:
[----:B------:R-:W-:-:S07]  /*b900*/  MOV R130, R106 ;  /* 0x0000006a00827202 */ /* 0x000fce0000000f00 */
.L_x_2495:
[----:B------:R-:W-:Y:S05]  /*b910*/  BSYNC B0 ;  /* 0x0000000000007941 */ /* 0x000fea0003800000 */
.L_x_2493:
        /* <DEDUP_REMOVED lines=16> */
.L_x_2499:
[----:B------:R-:W-:Y:S05]  /*ba20*/  BSYNC B1 ;  /* 0x0000000000017941 */ /* 0x000fea0003800000 */
.L_x_2498:
        /* <DEDUP_REMOVED lines=43> */
.L_x_2497:
[----:B------:R-:W-:Y:S05]  /*bce0*/  BSYNC B0 ;  /* 0x0000000000007941 */ /* 0x000fea0003800000 */
.L_x_2496:
        /* <DEDUP_REMOVED lines=14> */
.L_x_2500:
        /* <DEDUP_REMOVED lines=12> */
.L_x_2503:
[----:B------:R-:W-:-:S07]  /*be90*/  MOV R103, R106 ;  /* 0x0000006a00677202 */ /* 0x000fce0000000f00 */
.L_x_2504:
[----:B------:R-:W-:Y:S05]  /*bea0*/  BSYNC B0 ;  /* 0x0000000000007941 */ /* 0x000fea0003800000 */
.L_x_2502:
        /* <DEDUP_REMOVED lines=18> */
.L_x_2508:
[----:B------:R-:W-:Y:S05]  /*bfd0*/  BSYNC B1 ;  /* 0x0000000000017941 */ /* 0x000fea0003800000 */
.L_x_2507:
        /* <DEDUP_REMOVED lines=42> */
[----:B------:R-:W-:-:S07]  /*c280*/  LOP3.LUT R107, R45, UR38, R46, 0x96, !PT ;  /* 0x000000262d6b7c12 */ /* 0x000fce000f8e962e */
.L_x_2506:
[----:B------:R-:W-:Y:S05]  /*c290*/  BSYNC B0 ;  /* 0x0000000000007941 */ /* 0x000fea0003800000 */
.L_x_2505:
        /* <DEDUP_REMOVED lines=12> */
.L_x_2501:
[----:B------:R-:W-:Y:S01]  /*c360*/  SEL R44, RZ, 0x100, P3 ;  /* 0x00000100ff2c7807 */ /* 0x000fe20001800000 */
[----:B------:R-:W-:Y:S01]  /*c370*/  IMAD.WIDE.U32 R134, R113, 0x10, R52 ;  /* 0x0000001071867825 */ /* 0x000fe200078e0034 */
[----:B------:R-:W-:Y:S01]  /*c380*/  ISETP.NE.AND P3, PT, R129, RZ, PT ;  /* 0x000000ff8100720c */ /* 0x000fe20003f65270 */
[----:B------:R-:W0:Y:S01]  /*c390*/  @P0 LDC.64 R130, c[0x0][0x230] ;  /* 0x00008c00ff820b82 */ /* 0x000e220000000a00 */
[----:B------:R-:W-:Y:S01]  /*c3a0*/  SEL R46, RZ, 0x1000000, P5 ;  /* 0x01000000ff2e7807 */ /* 0x000fe20002800000 */
[----:B------:R-:W-:Y:S01]  /*c3b0*/  @UP0 ULDC.64 UR18, c[0x0][0x228] ;  /* 0x00008a0000120ab9 */ /* 0x000fe20000000a00 */
[----:B------:R-:W-:Y:S02]  /*c3c0*/  SEL R47, RZ, 0x10000, P4 ;  /* 0x00010000ff2f7807 */ /* 0x000fe40002000000 */
[----:B------:R-:W-:Y:S02]  /*c3d0*/  ISETP.NE.AND P5, PT, R118, RZ, PT ;  /* 0x000000ff7600720c */ /* 0x000fe40003fa5270 */
[----:B------:R-:W-:-:S02]  /*c3e0*/  ISETP.NE.AND P4, PT, R128, RZ, PT ;  /* 0x000000ff8000720c */ /* 0x000fc40003f85270 */
[----:B------:R-:W-:Y:S02]  /*c3f0*/  SEL R132, RZ, 0x1, P3 ;  /* 0x00000001ff847807 */ /* 0x000fe40001800000 */
[----:B------:R-:W-:Y:S02]  /*c400*/  SEL R128, RZ, 0x1, P4 ;  /* 0x00000001ff807807 */ /* 0x000fe40002000000 */
[----:B------:R-:W-:Y:S01]  /*c410*/  SEL R54, RZ, 0x1, P5 ;  /* 0x00000001ff367807 */ /* 0x000fe20002800000 */
[----:B------:R-:W-:Y:S01]  /*c420*/  IMAD.WIDE.U32 R132, R132, 0x1000000, RZ ;  /* 0x0100000084847825 */ /* 0x000fe200078e00ff */
[----:B------:R-:W-:Y:S02]  /*c430*/  SEL R45, RZ, 0x1, P2 ;  /* 0x00000001ff2d7807 */ /* 0x000fe40001000000 */
[----:B------:R-:W-:Y:S01]  /*c440*/  LOP3.LUT R44, R44, R46, R47, 0xfe, !PT ;  /* 0x0000002e2c2c7212 */ /* 0x000fe200078efe2f */
[----:B------:R-:W-:Y:S01]  /*c450*/  IMAD.WIDE.U32 R128, R128, 0x10000, RZ ;  /* 0x0001000080807825 */ /* 0x000fe200078e00ff */
[----:B------:R-:W-:-:S02]  /*c460*/  ISETP.NE.AND P6, PT, R127, RZ, PT ;  /* 0x000000ff7f00720c */ /* 0x000fc40003fc5270 */
[----:B------:R-:W-:Y:S01]  /*c470*/  LOP3.LUT R133, R133, R44, R45, 0xfe, !PT ;  /* 0x0000002c85857212 */ /* 0x000fe200078efe2d */
[----:B------:R-:W-:Y:S01]  /*c480*/  IMAD.WIDE.U32 R54, R54, 0x100, RZ ;  /* 0x0000010036367825 */ /* 0x000fe200078e00ff */
[----:B------:R-:W-:Y:S02]  /*c490*/  F2FP.BF16.F32.PACK_AB R47, R125, R126 ;  /* 0x0000007e7d2f723e */ /* 0x000fe400000010ff */
[----:B------:R-:W-:Y:S02]  /*c4a0*/  F2FP.BF16.F32.PACK_AB R46, R123, R124 ;  /* 0x0000007c7b2e723e */ /* 0x000fe400000010ff */
[----:B------:R-:W-:Y:S02]  /*c4b0*/  F2FP.BF16.F32.PACK_AB R45, R121, R122 ;  /* 0x0000007a792d723e */ /* 0x000fe400000010ff */
[----:B------:R-:W-:Y:S02]  /*c4c0*/  F2FP.BF16.F32.PACK_AB R44, R119, R120 ;  /* 0x00000078772c723e */ /* 0x000fe400000010ff */
[----:B------:R-:W-:-:S02]  /*c4d0*/  LOP3.LUT R132, R54, R132, R128, 0xfe, !PT ;  /* 0x0000008436847212 */ /* 0x000fc400078efe80 */
[----:B------:R-:W-:Y:S01]  /*c4e0*/  SEL R127, RZ, 0x1, P6 ;  /* 0x00000001ff7f7807 */ /* 0x000fe20003000000 */
[----:B------:R1:W-:Y:S01]  /*c4f0*/  STG.E.128 desc[UR4][R134.64], R44 ;  /* 0x0000002c86007986 */ /* 0x0003e2000c101d04 */
[----:B------:R-:W-:Y:S02]  /*c500*/  PLOP3.LUT P3, PT, PT, PT, UP0, 0x80, 0x0 ;  /* 0x000000000000781c */ /* 0x000fe40003f6f008 */
[----:B------:R-:W-:Y:S02]  /*c510*/  PLOP3.LUT P2, PT, PT, PT, UP0, 0x40, 0x0 ;  /* 0x000000000000781c */ /* 0x000fe40003f4e808 */
[----:B------:R-:W-:Y:S02]  /*c520*/  PLOP3.LUT P4, PT, PT, PT, UP0, 0x80, 0x0 ;  /* 0x000000000000781c */ /* 0x000fe40003f8f008 */
[----:B-1----:R-:W-:Y:S01]  /*c530*/  LOP3.LUT R45, R55, R133, R129, 0xfe, !PT ;  /* 0x00000085372d7212 */ /* 0x002fe200078efe81 */
[----:B------:R-:W-:Y:S01]  /*c540*/  IMAD.WIDE.U32 R46, R113, 0x8, R48 ;  /* 0x00000008712e7825 */ /* 0x000fe200078e0030 */
[----:B------:R-:W-:-:S02]  /*c550*/  LOP3.LUT R44, R132, R127, RZ, 0xfc, !PT ;  /* 0x0000007f842c7212 */ /* 0x000fc400078efcff */
[----:B------:R-:W-:Y:S01]  /*c560*/  IADD3 R127, R56, 0x100, RZ ;  /* 0x00000100387f7810 */ /* 0x000fe20007ffe0ff */
[----:B------:R-:W-:Y:S02]  /*c570*/  IMAD.MOV.U32 R132, RZ, RZ, 0x10 ;  /* 0x00000010ff847424 */ /* 0x000fe400078e00ff */
[----:B------:R1:W-:Y:S02]  /*c580*/  STG.E.64 desc[UR4][R46.64], R44 ;  /* 0x0000002c2e007986 */ /* 0x0003e4000c101b04 */
[----:B------:R-:W-:-:S04]  /*c590*/  @P3 IMAD.WIDE.U32 R132, R127, R132, UR18 ;  /* 0x000000127f843e25 */ /* 0x000fc8000f8e0084 */
[----:B------:R-:W-:-:S04]  /*c5a0*/  IMAD.WIDE.U32 R134, R127, 0x10, R50 ;  /* 0x000000107f867825 */ /* 0x000fc800078e0032 */
[----:B0-----:R-:W-:Y:S01]  /*c5b0*/  @P0 IMAD.WIDE.U32 R130, R127, 0x10, R130 ;  /* 0x000000107f820825 */ /* 0x001fe200078e0082 */
[----:B------:R-:W-:Y:S06]  /*c5c0*/  @P2 BRA `(.L_x_2509) ;  /* 0x0000000000502947 */ /* 0x000fec0003800000 */
[----:B-1----:R-:W-:Y:S01]  /*c5d0*/  IMAD.U32 R47, R102, 0x10000, RZ ;  /* 0x00010000662f7824 */ /* 0x002fe200078e00ff */
        /* <DEDUP_REMOVED lines=19> */
.L_x_2509:
        /* <DEDUP_REMOVED lines=15> */
.L_x_2511:
[----:B------:R-:W-:-:S07]  /*c800*/  IMAD.MOV.U32 R118, RZ, RZ, R106 ;  /* 0x000000ffff767224 */ /* 0x000fce00078e006a */
.L_x_2512:
[----:B------:R-:W-:Y:S05]  /*c810*/  BSYNC B0 ;  /* 0x0000000000007941 */ /* 0x000fea0003800000 */
.L_x_2510:
        /* <DEDUP_REMOVED lines=16> */
.L_x_2516:
[----:B------:R-:W-:Y:S05]  /*c920*/  BSYNC B1 ;  /* 0x0000000000017941 */ /* 0x000fea0003800000 */
.L_x_2515:
        /* <DEDUP_REMOVED lines=43> */
.L_x_2514:
[----:B------:R-:W-:Y:S05]  /*cbe0*/  BSYNC B0 ;  /* 0x0000000000007941 */ /* 0x000fea0003800000 */
.L_x_2513:
[----:B------:R-:W-:Y:S01]  /*cbf0*/  I2FP.F32.U32 R118, R118 ;  /* 0x0000007600767245 */ /* 0x000fe20000201000 */
[C---:B-----5:R-:W-:Y:S01]  /*cc00*/  IMAD.U32 R55, R44.reuse, 0x10000, RZ ;  /* 0x000100002c377824 */ /* 0x060fe200078e00ff */
[----:B------:R-:W-:-:S03]  /*cc10*/  PRMT R44, R44, 0x7632, R44 ;  /* 0x000076322c2c7816 */ /* 0x000fc6000000002c */
        /* <DEDUP_REMOVED lines=12> */
.L_x_2517:
        /* <DEDUP_REMOVED lines=12> */
.L_x_2520:
[----:B------:R-:W-:-:S07]  /*cda0*/  IMAD.MOV.U32 R96, RZ, RZ, R106 ;  /* 0x000000ffff607224 */ /* 0x000fce00078e006a */
.L_x_2521:
[----:B------:R-:W-:Y:S05]  /*cdb0*/  BSYNC B0 ;  /* 0x0000000000007941 */ /* 0x000fea0003800000 */
.L_x_2519:
        /* <DEDUP_REMOVED lines=16> */
.L_x_2525:
[----:B------:R-:W-:Y:S05]  /*cec0*/  BSYNC B1 ;  /* 0x0000000000017941 */ /* 0x000fea0003800000 */
.L_x_2524:
        /* <DEDUP_REMOVED lines=43> */
.L_x_2523:
[----:B------:R-:W-:Y:S05]  /*d180*/  BSYNC B0 ;  /* 0x0000000000007941 */ /* 0x000fea0003800000 */
.L_x_2522:
        /* <DEDUP_REMOVED lines=10> */
.L_x_2518:
        /* <DEDUP_REMOVED lines=12> */
.L_x_2527:
[----:B------:R-:W-:-:S07]  /*d2f0*/  IMAD.MOV.U32 R118, RZ, RZ, R106 ;  /* 0x000000ffff767224 */ /* 0x000fce00078e006a */
.L_x_2528:
[----:B------:R-:W-:Y:S05]  /*d300*/  BSYNC B0 ;  /* 0x0000000000007941 */ /* 0x000fea0003800000 */
.L_x_2526:
        /* <DEDUP_REMOVED lines=16> */
.L_x_2532:
[----:B------:R-:W-:Y:S05]  /*d410*/  BSYNC B1 ;  /* 0x0000000000017941 */ /* 0x000fea0003800000 */
.L_x_2531:
        /* <DEDUP_REMOVED lines=43> */
.L_x_2530:
[----:B------:R-:W-:Y:S05]  /*d6d0*/  BSYNC B0 ;  /* 0x0000000000007941 */ /* 0x000fea0003800000 */
.L_x_2529:
        /* <DEDUP_REMOVED lines=15> */
.L_x_2533:
        /* <DEDUP_REMOVED lines=12> */
.L_x_2536:
[----:B------:R-:W-:-:S07]  /*d890*/  IMAD.MOV.U32 R44, RZ, RZ, R106 ;  /* 0x000000ffff2c7224 */ /* 0x000fce00078e006a */
.L_x_2537:
[----:B------:R-:W-:Y:S05]  /*d8a0*/  BSYNC B0 ;  /* 0x0000000000007941 */ /* 0x000fea0003800000 */
.L_x_2535:
        /* <DEDUP_REMOVED lines=16> */
.L_x_2541:
[----:B------:R-:W-:Y:S05]  /*d9b0*/  BSYNC B1 ;  /* 0x0000000000017941 */ /* 0x000fea0003800000 */
.L_x_2540:
        /* <DEDUP_REMOVED lines=43> */
.L_x_2539:
[----:B------:R-:W-:Y:S05]  /*dc70*/  BSYNC B0 ;  /* 0x0000000000007941 */ /* 0x000fea0003800000 */
.L_x_2538:
[----:B------:R-:W-:Y:S02]  /*dc80*/  I2FP.F32.U32 R44, R44 ;  /* 0x0000002c002c7245 */ /* 0x000fe40000201000 */
[----:B------:R-:W-:-:S03]  /*dc90*/  PRMT R54, R36, 0x7632, R54 ;  /* 0x0000763224367816 */ /* 0x000fc60000000036 */
[----:B------:R-:W-:Y:S01]  /*dca0*/  FFMA.FTZ R44, R44, R115, 1.1641532182693481445e-10 ;  /* 0x2f0000002c2c7423 */ /* 0x000fe20000010073 */
[----:B------:R-:W-:-:S04]  /*dcb0*/  SHF.L.U32 R97, R54, 0x10, RZ ;  /* 0x0000001036617819 */ /* 0x000fc800000006ff */
[----:B------:R-:W-:Y:S01]  /*dcc0*/  FSETP.GTU.FTZ.AND P2, PT, R44, R117, PT ;  /* 0x000000752c00720b */ /* 0x000fe20003f5c000 */
[----:B------:R-:W-:Y:S01]  /*dcd0*/  FMUL.FTZ R97, R97, R116 ;  /* 0x0000007461617220 */ /* 0x000fe20000410000 */
[----:B------:R-:W-:-:S04]  /*dce0*/  @P0 PRMT R44, R40, 0x7632, R44 ;  /* 0x00007632282c0816 */ /* 0x000fc8000000002c */
[----:B------:R-:W-:Y:S01]  /*dcf0*/  FSEL R131, R97, RZ, !P2 ;  /* 0x000000ff61837208 */ /* 0x000fe20005000000 */
[----:B------:R-:W-:Y:S01]  /*dd00*/  @P0 IMAD.U32 R133, R44, 0x10000, RZ ;  /* 0x000100002c850824 */ /* 0x000fe200078e00ff */
[----:B------:R-:W-:-:S03]  /*dd10*/  SEL R97, RZ, 0x1, P2 ;  /* 0x00000001ff617807 */ /* 0x000fc60001000000 */
[----:B------:R-:W-:-:S04]  /*dd20*/  FADD.FTZ R128, R128, R131 ;  /* 0x0000008380807221 */ /* 0x000fc80000010000 */
[----:B------:R-:W-:-:S07]  /*dd30*/  @P0 FADD.FTZ R128, R128, R133 ;  /* 0x0000008580800221 */ /* 0x000fce0000010000 */
.L_x_2534:
        /* <DEDUP_REMOVED lines=12> */
.L_x_2543:
[----:B------:R-:W-:-:S07]  /*de00*/  MOV R44, R106 ;  /* 0x0000006a002c7202 */ /* 0x000fce0000000f00 */
.L_x_2544:
[----:B------:R-:W-:Y:S05]  /*de10*/  BSYNC B0 ;  /* 0x0000000000007941 */ /* 0x000fea0003800000 */
.L_x_2542:
        /* <DEDUP_REMOVED lines=16> */
.L_x_2548:
[----:B------:R-:W-:Y:S05]  /*df20*/  BSYNC B1 ;  /* 0x0000000000017941 */ /* 0x000fea0003800000 */
.L_x_2547:
        /* <DEDUP_REMOVED lines=43> */
.L_x_2546:
[----:B------:R-:W-:Y:S05]  /*e1e0*/  BSYNC B0 ;  /* 0x0000000000007941 */ /* 0x000fea0003800000 */
.L_x_2545:
[----:B------:R-:W-:Y:S01]  /*e1f0*/  I2FP.F32.U32 R44, R44 ;  /* 0x0000002c002c7245 */ /* 0x000fe20000201000 */
[C---:B------:R-:W-:Y:S01]  /*e200*/  IMAD.U32 R55, R45.reuse, 0x10000, RZ ;  /* 0x000100002d377824 */ /* 0x040fe200078e00ff */
[----:B------:R-:W-:-:S03]  /*e210*/  PRMT R130, R45, 0x7632, R130 ;  /* 0x000076322d827816 */ /* 0x000fc60000000082 */
        /* <DEDUP_REMOVED lines=12> */
.L_x_2549:
        /* <DEDUP_REMOVED lines=12> */
.L_x_2552:
[----:B------:R-:W-:-:S07]  /*e3a0*/  MOV R98, R106 ;  /* 0x0000006a00627202 */ /* 0x000fce0000000f00 */
.L_x_2553:
[----:B------:R-:W-:Y:S05]  /*e3b0*/  BSYNC B0 ;  /* 0x0000000000007941 */ /* 0x000fea0003800000 */
.L_x_2551:
        /* <DEDUP_REMOVED lines=16> */
.L_x_2557:
[----:B------:R-:W-:Y:S05]  /*e4c0*/  BSYNC B1 ;  /* 0x0000000000017941 */ /* 0x000fea0003800000 */
.L_x_2556:
        /* <DEDUP_REMOVED lines=43> */
.L_x_2555:
[----:B------:R-:W-:Y:S05]  /*e780*/  BSYNC B0 ;  /* 0x0000000000007941 */ /* 0x000fea0003800000 */
.L_x_2554:
        /* <DEDUP_REMOVED lines=10> */
.L_x_2550:
        /* <DEDUP_REMOVED lines=12> */
.L_x_2559:
[----:B------:R-:W-:-:S07]  /*e8f0*/  IMAD.MOV.U32 R134, RZ, RZ, R106 ;  /* 0x000000ffff867224 */ /* 0x000fce00078e006a */
.L_x_2560:
[----:B------:R-:W-:Y:S05]  /*e900*/  BSYNC B0 ;  /* 0x0000000000007941 */ /* 0x000fea0003800000 */
.L_x_2558:
        /* <DEDUP_REMOVED lines=16> */
.L_x_2564:
[----:B------:R-:W-:Y:S05]  /*ea10*/  BSYNC B1 ;  /* 0x0000000000017941 */ /* 0x000fea0003800000 */
.L_x_2563:
        /* <DEDUP_REMOVED lines=43> */
.L_x_2562:
[----:B------:R-:W-:Y:S05]  /*ecd0*/  BSYNC B0 ;  /* 0x0000000000007941 */ /* 0x000fea0003800000 */
.L_x_2561:
        /* <DEDUP_REMOVED lines=15> */
.L_x_2565:
        /* <DEDUP_REMOVED lines=12> */
.L_x_2568:
[----:B------:R-:W-:-:S07]  /*ee90*/  IMAD.MOV.U32 R99, RZ, RZ, R106 ;  /* 0x000000ffff637224 */ /* 0x000fce00078e006a */
.L_x_2569:
[----:B------:R-:W-:Y:S05]  /*eea0*/  BSYNC B0 ;  /* 0x0000000000007941 */ /* 0x000fea0003800000 */
.L_x_2567:
        /* <DEDUP_REMOVED lines=16> */
.L_x_2573:
[----:B------:R-:W-:Y:S05]  /*efb0*/  BSYNC B1 ;  /* 0x0000000000017941 */ /* 0x000fea0003800000 */
.L_x_2572:
        /* <DEDUP_REMOVED lines=43> */
.L_x_2571:
[----:B------:R-:W-:Y:S05]  /*f270*/  BSYNC B0 ;  /* 0x0000000000007941 */ /* 0x000fea0003800000 */
.L_x_2570:
        /* <DEDUP_REMOVED lines=12> */
.L_x_2566:
        /* <DEDUP_REMOVED lines=12> */
.L_x_2575:
[----:B------:R-:W-:-:S07]  /*f400*/  IMAD.MOV.U32 R134, RZ, RZ, R106 ;  /* 0x000000ffff867224 */ /* 0x000fce00078e006a */
.L_x_2576:
[----:B------:R-:W-:Y:S05]  /*f410*/  BSYNC B0 ;  /* 0x0000000000007941 */ /* 0x000fea0003800000 */
.L_x_2574:
        /* <DEDUP_REMOVED lines=16> */
.L_x_2580:
[----:B------:R-:W-:Y:S05]  /*f520*/  BSYNC B1 ;  /* 0x0000000000017941 */ /* 0x000fea0003800000 */
.L_x_2579:
        /* <DEDUP_REMOVED lines=43> */
.L_x_2578:
[----:B------:R-:W-:Y:S05]  /*f7e0*/  BSYNC B0 ;  /* 0x0000000000007941 */ /* 0x000fea0003800000 */
.L_x_2577:
        /* <DEDUP_REMOVED lines=14> */
.L_x_2581:
        /* <DEDUP_REMOVED lines=12> */
.L_x_2584:
[----:B------:R-:W-:-:S07]  /*f990*/  IMAD.MOV.U32 R100, RZ, RZ, R106 ;  /* 0x000000ffff647224 */ /* 0x000fce00078e006a */
.L_x_2585:
[----:B------:R-:W-:Y:S05]  /*f9a0*/  BSYNC B0 ;  /* 0x0000000000007941 */ /* 0x000fea0003800000 */
.L_x_2583:
        /* <DEDUP_REMOVED lines=16> */
.L_x_2589:
[----:B------:R-:W-:Y:S05]  /*fab0*/  BSYNC B1 ;  /* 0x0000000000017941 */ /* 0x000fea0003800000 */
.L_x_2588:
        /* <DEDUP_REMOVED lines=43> */
.L_x_2587:
[----:B------:R-:W-:Y:S05]  /*fd70*/  BSYNC B0 ;  /* 0x0000000000007941 */ /* 0x000fea0003800000 */
.L_x_2586:
        /* <DEDUP_REMOVED lines=10> */
.L_x_2582:
        /* <DEDUP_REMOVED lines=12> */
.L_x_2591:
[----:B------:R-:W-:-:S07]  /*fee0*/  MOV R132, R106 ;  /* 0x0000006a00847202 */ /* 0x000fce0000000f00 */
.L_x_2592:
[----:B------:R-:W-:Y:S05]  /*fef0*/  BSYNC B0 ;  /* 0x0000000000007941 */ /* 0x000fea0003800000 */
.L_x_2590:
        /* <DEDUP_REMOVED lines=16> */
.L_x_2596:
[----:B------:R-:W-:Y:S05]  /*10000*/  BSYNC B1 ;  /* 0x0000000000017941 */ /* 0x000fea0003800000 */
.L_x_2595:
        /* <DEDUP_REMOVED lines=43> */
.L_x_2594:
[----:B------:R-:W-:Y:S05]  /*102c0*/  BSYNC B0 ;  /* 0x0000000000007941 */ /* 0x000fea0003800000 */
.L_x_2593:
        /* <DEDUP_REMOVED lines=14> */
.L_x_2597:
        /* <DEDUP_REMOVED lines=12> */
.L_x_2600:
[----:B------:R-:W-:-:S07]  /*10470*/  MOV R46, R106 ;  /* 0x0000006a002e7202 */ /* 0x000fce0000000f00 */
.L_x_2601:
[----:B------:R-:W-:Y:S05]  /*10480*/  BSYNC B0 ;  /* 0x0000000000007941 */ /* 0x000fea0003800000 */
.L_x_2599:
        /* <DEDUP_REMOVED lines=16> */
.L_x_2605:
[----:B------:R-:W-:Y:S05]  /*10590*/  BSYNC B1 ;  /* 0x0000000000017941 */ /* 0x000fea0003800000 */
.L_x_2604:
        /* <DEDUP_REMOVED lines=43> */
.L_x_2603:
[----:B------:R-:W-:Y:S05]  /*10850*/  BSYNC B0 ;  /* 0x0000000000007941 */ /* 0x000fea0003800000 */
.L_x_2602:
        /* <DEDUP_REMOVED lines=12> */
.L_x_2598:
        /* <DEDUP_REMOVED lines=12> */
.L_x_2607:
[----:B------:R-:W-:-:S07]  /*109e0*/  IMAD.MOV.U32 R46, RZ, RZ, R106 ;  /* 0x000000ffff2e7224 */ /* 0x000fce00078e006a */
.L_x_2608:
[----:B------:R-:W-:Y:S05]  /*109f0*/  BSYNC B0 ;  /* 0x0000000000007941 */ /* 0x000fea0003800000 */
.L_x_2606:
        /* <DEDUP_REMOVED lines=16> */
.L_x_2612:
[----:B------:R-:W-:Y:S05]  /*10b00*/  BSYNC B1 ;  /* 0x0000000000017941 */ /* 0x000fea0003800000 */
.L_x_2611:
        /* <DEDUP_REMOVED lines=43> */
.L_x_2610:
[----:B------:R-:W-:Y:S05]  /*10dc0*/  BSYNC B0 ;  /* 0x0000000000007941 */ /* 0x000fea0003800000 */
.L_x_2609:
        /* <DEDUP_REMOVED lines=14> */
.L_x_2613:
        /* <DEDUP_REMOVED lines=12> */
.L_x_2616:
[----:B------:R-:W-:-:S07]  /*10f70*/  IMAD.MOV.U32 R102, RZ, RZ, R106 ;  /* 0x000000ffff667224 */ /* 0x000fce00078e006a */
.L_x_2617:
[----:B------:R-:W-:Y:S05]  /*10f80*/  BSYNC B0 ;  /* 0x0000000000007941 */ /* 0x000fea0003800000 */
.L_x_2615:
        /* <DEDUP_REMOVED lines=16> */
.L_x_2621:
[----:B------:R-:W-:Y:S05]  /*11090*/  BSYNC B1 ;  /* 0x0000000000017941 */ /* 0x000fea0003800000 */
.L_x_2620:
        /* <DEDUP_REMOVED lines=43> */
.L_x_2619:
[----:B------:R-:W-:Y:S05]  /*11350*/  BSYNC B0 ;  /* 0x0000000000007941 */ /* 0x000fea0003800000 */
.L_x_2618:
        /* <DEDUP_REMOVED lines=10> */
.L_x_2614:
        /* <DEDUP_REMOVED lines=12> */
.L_x_2623:
[----:B------:R-:W-:-:S07]  /*114c0*/  IMAD.MOV.U32 R139, RZ, RZ, R106 ;  /* 0x000000ffff8b7224 */ /* 0x000fce00078e006a */
.L_x_2624:
[----:B------:R-:W-:Y:S05]  /*114d0*/  BSYNC B0 ;  /* 0x0000000000007941 */ /* 0x000fea0003800000 */
.L_x_2622:
        /* <DEDUP_REMOVED lines=16> */
.L_x_2628:
[----:B------:R-:W-:Y:S05]  /*115e0*/  BSYNC B1 ;  /* 0x0000000000017941 */ /* 0x000fea0003800000 */
.L_x_2627:
        /* <DEDUP_REMOVED lines=43> */
.L_x_2626:
[----:B------:R-:W-:Y:S05]  /*118a0*/  BSYNC B0 ;  /* 0x0000000000007941 */ /* 0x000fea0003800000 */
.L_x_2625:
        /* <DEDUP_REMOVED lines=14> */
.L_x_2629:
        /* <DEDUP_REMOVED lines=12> */
.L_x_2632:
[----:B------:R-:W-:-:S07]  /*11a50*/  IMAD.MOV.U32 R103, RZ, RZ, R106 ;  /* 0x000000ffff677224 */ /* 0x000fce00078e006a */
.L_x_2633:
[----:B------:R-:W-:Y:S05]  /*11a60*/  BSYNC B0 ;  /* 0x0000000000007941 */ /* 0x000fea0003800000 */
.L_x_2631:
        /* <DEDUP_REMOVED lines=18> */
.L_x_2637:
[----:B------:R-:W-:Y:S05]  /*11b90*/  BSYNC B1 ;  /* 0x0000000000017941 */ /* 0x000fea0003800000 */
.L_x_2636:
        /* <DEDUP_REMOVED lines=43> */
.L_x_2635:
[----:B------:R-:W-:Y:S05]  /*11e50*/  BSYNC B0 ;  /* 0x0000000000007941 */ /* 0x000fea0003800000 */
.L_x_2634:
        /* <DEDUP_REMOVED lines=12> */
.L_x_2630:
[----:B------:R-:W-:Y:S01]  /*11f20*/  SEL R44, RZ, 0x100, P3 ;  /* 0x00000100ff2c7807 */ /* 0x000fe20001800000 */
[----:B------:R-:W-:Y:S01]  /*11f30*/  IMAD.WIDE.U32 R144, R127, 0x10, R52 ;  /* 0x000000107f907825 */ /* 0x000fe200078e0034 */
[----:B------:R-:W-:Y:S01]  /*11f40*/  ISETP.NE.AND P3, PT, R138, RZ, PT ;  /* 0x000000ff8a00720c */ /* 0x000fe20003f65270 */
[----:B------:R-:W-:Y:S01]  /*11f50*/  @UP0 ULDC.64 UR18, c[0x0][0x228] ;  /* 0x00008a0000120ab9 */ /* 0x000fe20000000a00 */
[----:B------:R-:W-:Y:S02]  /*11f60*/  SEL R46, RZ, 0x1000000, P5 ;  /* 0x01000000ff2e7807 */ /* 0x000fe40002800000 */
[----:B------:R-:W-:Y:S02]  /*11f70*/  SEL R45, RZ, 0x10000, P4 ;  /* 0x00010000ff2d7807 */ /* 0x000fe40002000000 */
[----:B------:R-:W-:Y:S01]  /*11f80*/  ISETP.NE.AND P5, PT, R118, RZ, PT ;  /* 0x000000ff7600720c */ /* 0x000fe20003fa5270 */
[----:B------:R-:W-:Y:S01]  /*11f90*/  VIADD R118, R56, 0x180 ;  /* 0x0000018038767836 */ /* 0x000fe20000000000 */
        /* <DEDUP_REMOVED lines=11> */
[----:B------:R-:W-:Y:S01]  /*12050*/  F2FP.BF16.F32.PACK_AB R47, R135, R134 ;  /* 0x00000086872f723e */ /* 0x000fe200000010ff */
[----:B------:R-:W0:Y:S01]  /*12060*/  @P0 LDC.64 R136, c[0x0][0x230] ;  /* 0x00008c00ff880b82 */ /* 0x000e220000000a00 */
        /* <DEDUP_REMOVED lines=8> */
[----:B------:R-:W-:Y:S01]  /*120f0*/  PLOP3.LUT P4, PT, PT, PT, UP0, 0x80, 0x0 ;  /* 0x000000000000781c */ /* 0x000fe20003f8f008 */
[----:B0-----:R-:W-:Y:S01]  /*12100*/  @P0 IMAD.WIDE.U32 R136, R118, 0x10, R136 ;  /* 0x0000001076880825 */ /* 0x001fe200078e0088 */
[----:B-1----:R-:W-:-:S03]  /*12110*/  LOP3.LUT R45, R55, R143, R139, 0xfe, !PT ;  /* 0x0000008f372d7212 */ /* 0x002fc600078efe8b */
[----:B------:R-:W-:Y:S01]  /*12120*/  IMAD.WIDE.U32 R46, R127, 0x8, R48 ;  /* 0x000000087f2e7825 */ /* 0x000fe200078e0030 */
[----:B------:R-:W-:Y:S01]  /*12130*/  LOP3.LUT R44, R140, R141, RZ, 0xfc, !PT ;  /* 0x0000008d8c2c7212 */ /* 0x000fe200078efcff */
[----:B------:R-:W-:Y:S02]  /*12140*/  HFMA2.MMA R139, -RZ, RZ, 0, 9.5367431640625e-07 ;  /* 0x00000010ff8b7435 */ /* 0x000fe400000001ff */
[C---:B------:R-:W-:Y:S02]  /*12150*/  IMAD.WIDE.U32 R140, R118.reuse, 0x10, R50 ;  /* 0x00000010768c7825 */ /* 0x040fe400078e0032 */
[----:B------:R0:W-:Y:S06]  /*12160*/  STG.E.64 desc[UR4][R46.64], R44 ;  /* 0x0000002c2e007986 */ /* 0x0001ec000c101b04 */
[----:B------:R-:W-:Y:S01]  /*12170*/  @P3 IMAD.WIDE.U32 R138, R118, R139, UR18 ;  /* 0x00000012768a3e25 */ /* 0x000fe2000f8e008b */
[----:B------:R-:W-:Y:S06]  /*12180*/  @P2 BRA `(.L_x_2638) ;  /* 0x0000000000502947 */ /* 0x000fec0003800000 */
[----:B0-----:R-:W-:Y:S01]  /*12190*/  IMAD.U32 R47, R102, 0x10000, RZ ;  /* 0x00010000662f7824 */ /* 0x001fe200078e00ff */
        /* <DEDUP_REMOVED lines=19> */
.L_x_2638:
[----:B------:R2:W5:Y:S04]  /*122d0*/  @P4 LDG.E.128 R36, desc[UR4][R138.64] ;  /* 0x000000048a244981 */ /* 0x000568000c1e1d00 */
[----:B------:R2:W5:Y:S04]  /*122e0*/  @P0 LDG.E.128 R40, desc[UR4][R136.64] ;  /* 0x0000000488280981 */ /* 0x000568000c1e1d00 */
[----:B01----:R2:W5:Y:S01]  /*122f0*/  LDG.E.128 R44, desc[UR4][R140.64] ;  /* 0x000000048c2c7981 */ /* 0x003562000c1e1d00 */
[C---:B------:R-:W-:Y:S01]  /*12300*/  ISETP.NE.AND P2, PT, R142.reuse, 0x1, PT ;  /* 0x000000018e00780c */ /* 0x040fe20003f45270 */
[----:B------:R-:W-:Y:S01]  /*12310*/  BSSY B0, `(.L_x_2639) ;  /* 0x000000c000007945 */ /* 0x000fe20003800000 */
[----:B------:R-:W-:-:S11]  /*12320*/  VIADD R50, R142, 0x1 ;  /* 0x000000018e327836 */ /* 0x000fd60000000000 */
[----:B--2---:R-:W-:Y:S05]  /*12330*/  @!P2 BRA `(.L_x_2640) ;  /* 0x000000000020a947 */ /* 0x004fea0003800000 */
        /* <DEDUP_REMOVED lines=8> */
.L_x_2640:
[----:B------:R-:W-:-:S07]  /*123c0*/  MOV R138, R106 ;  /* 0x0000006a008a7202 */ /* 0x000fce0000000f00 */
.L_x_2641:
[----:B------:R-:W-:Y:S05]  /*123d0*/  BSYNC B0 ;  /* 0x0000000000007941 */ /* 0x000fea0003800000 */
.L_x_2639:
        /* <DEDUP_REMOVED lines=16> */
.L_x_2645:
[----:B------:R-:W-:Y:S05]  /*124e0*/  BSYNC B1 ;  /* 0x0000000000017941 */ /* 0x000fea0003800000 */
.L_x_2644:
        /* <DEDUP_REMOVED lines=43> */
.L_x_2643:
[----:B------:R-:W-:Y:S05]  /*127a0*/  BSYNC B0 ;  /* 0x0000000000007941 */ /* 0x000fea0003800000 */
.L_x_2642:
        /* <DEDUP_REMOVED lines=15> */
.L_x_2646:
        /* <DEDUP_REMOVED lines=12> */
.L_x_2649:
[----:B------:R-:W-:-:S07]  /*12960*/  MOV R44, R106 ;  /* 0x0000006a002c7202 */ /* 0x000fce0000000f00 */
.L_x_2650:
[----:B------:R-:W-:Y:S05]  /*12970*/  BSYNC B0 ;  /* 0x0000000000007941 */ /* 0x000fea0003800000 */
.L_x_2648:
        /* <DEDUP_REMOVED lines=16> */
.L_x_2654:
[----:B------:R-:W-:Y:S05]  /*12a80*/  BSYNC B1 ;  /* 0x0000000000017941 */ /* 0x000fea0003800000 */
.L_x_2653:
        /* <DEDUP_REMOVED lines=43> */
.L_x_2652:
[----:B------:R-:W-:Y:S05]  /*12d40*/  BSYNC B0 ;  /* 0x0000000000007941 */ /* 0x000fea0003800000 */
.L_x_2651:
        /* <DEDUP_REMOVED lines=10> */
.L_x_2647:
        /* <DEDUP_REMOVED lines=12> */
.L_x_2656:
[----:B------:R-:W-:-:S07]  /*12eb0*/  MOV R44, R106 ;  /* 0x0000006a002c7202 */ /* 0x000fce0000000f00 */
.L_x_2657:
[----:B------:R-:W-:Y:S05]  /*12ec0*/  BSYNC B0 ;  /* 0x0000000000007941 */ /* 0x000fea0003800000 */
.L_x_2655:
        /* <DEDUP_REMOVED lines=16> */
.L_x_2661:
[----:B------:R-:W-:Y:S05]  /*12fd0*/  BSYNC B1 ;  /* 0x0000000000017941 */ /* 0x000fea0003800000 */
.L_x_2660:
        /* <DEDUP_REMOVED lines=43> */
.L_x_2659:
[----:B------:R-:W-:Y:S05]  /*13290*/  BSYNC B0 ;  /* 0x0000000000007941 */ /* 0x000fea0003800000 */
.L_x_2658:
        /* <DEDUP_REMOVED lines=15> */
.L_x_2662:
        /* <DEDUP_REMOVED lines=12> */
.L_x_2665:
[----:B------:R-:W-:-:S07]  /*13450*/  MOV R44, R106 ;  /* 0x0000006a002c7202 */ /* 0x000fce0000000f00 */
.L_x_2666:
[----:B------:R-:W-:Y:S05]  /*13460*/  BSYNC B0 ;  /* 0x0000000000007941 */ /* 0x000fea0003800000 */
.L_x_2664:
        /* <DEDUP_REMOVED lines=16> */
.L_x_2670:
[----:B------:R-:W-:Y:S05]  /*13570*/  BSYNC B1 ;  /* 0x0000000000017941 */ /* 0x000fea0003800000 */
.L_x_2669:
        /* <DEDUP_REMOVED lines=43> */
.L_x_2668:
[----:B------:R-:W-:Y:S05]  /*13830*/  BSYNC B0 ;  /* 0x0000000000007941 */ /* 0x000fea0003800000 */
.L_x_2667:
        /* <DEDUP_REMOVED lines=12> */
.L_x_2663:
        /* <DEDUP_REMOVED lines=12> */
.L_x_2672:
[----:B------:R-:W-:-:S07]  /*139c0*/  MOV R44, R106 ;  /* 0x0000006a002c7202 */ /* 0x000fce0000000f00 */
.L_x_2673:
[----:B------:R-:W-:Y:S05]  /*139d0*/  BSYNC B0 ;  /* 0x0000000000007941 */ /* 0x000fea0003800000 */
.L_x_2671:
        /* <DEDUP_REMOVED lines=16> */
.L_x_2677:
[----:B------:R-:W-:Y:S05]  /*13ae0*/  BSYNC B1 ;  /* 0x0000000000017941 */ /* 0x000fea0003800000 */
.L_x_2676:
        /* <DEDUP_REMOVED lines=43> */
.L_x_2675:
[----:B------:R-:W-:Y:S05]  /*13da0*/  BSYNC B0 ;  /* 0x0000000000007941 */ /* 0x000fea0003800000 */
.L_x_2674:
        /* <DEDUP_REMOVED lines=15> */
.L_x_2678:
        /* <DEDUP_REMOVED lines=12> */
.L_x_2681:
[----:B------:R-:W-:-:S07]  /*13f60*/  MOV R98, R106 ;  /* 0x0000006a00627202 */ /* 0x000fce0000000f00 */
.L_x_2682:
[----:B------:R-:W-:Y:S05]  /*13f70*/  BSYNC B0 ;  /* 0x0000000000007941 */ /* 0x000fea0003800000 */
.L_x_2680:
        /* <DEDUP_REMOVED lines=16> */
.L_x_2686:
[----:B------:R-:W-:Y:S05]  /*14080*/  BSYNC B1 ;  /* 0x0000000000017941 */ /* 0x000fea0003800000 */
.L_x_2685:
        /* <DEDUP_REMOVED lines=43> */
.L_x_2684:
[----:B------:R-:W-:Y:S05]  /*14340*/  BSYNC B0 ;  /* 0x0000000000007941 */ /* 0x000fea0003800000 */
.L_x_2683:
        /* <DEDUP_REMOVED lines=10> */
.L_x_2679:
        /* <DEDUP_REMOVED lines=12> */
.L_x_2688:
[----:B------:R-:W-:-:S07]  /*144b0*/  MOV R140, R106 ;  /* 0x0000006a008c7202 */ /* 0x000fce0000000f00 */
.L_x_2689:
[----:B------:R-:W-:Y:S05]  /*144c0*/  BSYNC B0 ;  /* 0x0000000000007941 */ /* 0x000fea0003800000 */
.L_x_2687:
        /* <DEDUP_REMOVED lines=16> */
.L_x_2693:
[----:B------:R-:W-:Y:S05]  /*145d0*/  BSYNC B1 ;  /* 0x0000000000017941 */ /* 0x000fea0003800000 */
.L_x_2692:
        /* <DEDUP_REMOVED lines=43> */
.L_x_2691:
[----:B------:R-:W-:Y:S05]  /*14890*/  BSYNC B0 ;  /* 0x0000000000007941 */ /* 0x000fea0003800000 */
.L_x_2690:
        /* <DEDUP_REMOVED lines=15> */
.L_x_2694:
        /* <DEDUP_REMOVED lines=12> */
.L_x_2697:
[----:B------:R-:W-:-:S07]  /*14a50*/  MOV R99, R106 ;  /* 0x0000006a00637202 */ /* 0x000fce0000000f00 */
.L_x_2698:
[----:B------:R-:W-:Y:S05]  /*14a60*/  BSYNC B0 ;  /* 0x0000000000007941 */ /* 0x000fea0003800000 */
.L_x_2696:
        /* <DEDUP_REMOVED lines=11> */
[----:B------:R-:W-:Y:S01]  /*14b20*/  @!P2 IADD3 R44, R34, 0x1, RZ ;  /* 0x00000001222ca810 */ /* 0x000fe20007ffe0ff */
[----:B------:R-:W-:-:S03]  /*14b30*/  @!P2 IMAD.MOV.U32 R35, RZ, RZ, RZ ;  /* 0x000000ffff23a224 */ /* 0x000fc600078e00ff */
[----:B------:R-:W-:-:S13]  /*14b40*/  ISETP.NE.AND P3, PT, R61, RZ, !P2 ;  /* 0x000000ff3d00720c */ /* 0x000fda0005765270 */
[----:B------:R-:W-:-:S05]  /*14b50*/  @P3 IMAD.MOV R44, RZ, RZ, R34 ;  /* 0x000000ffff2c3224 */ /* 0x000fca00078e0222 */
[----:B------:R-:W-:-:S07]  /*14b60*/  @!P2 MOV R34, R44 ;  /* 0x0000002c0022a202 */ /* 0x000fce0000000f00 */
.L_x_2702:
[----:B------:R-:W-:Y:S05]  /*14b70*/  BSYNC B1 ;  /* 0x0000000000017941 */ /* 0x000fea0003800000 */
.L_x_2701:
        /* <DEDUP_REMOVED lines=43> */
.L_x_2700:
[----:B------:R-:W-:Y:S05]  /*14e30*/  BSYNC B0 ;  /* 0x0000000000007941 */ /* 0x000fea0003800000 */
.L_x_2699:
        /* <DEDUP_REMOVED lines=12> */
.L_x_2695:
        /* <DEDUP_REMOVED lines=12> */
.L_x_2704:
[----:B------:R-:W-:-:S07]  /*14fc0*/  MOV R140, R106 ;  /* 0x0000006a008c7202 */ /* 0x000fce0000000f00 */
.L_x_2705:
[----:B------:R-:W-:Y:S05]  /*14fd0*/  BSYNC B0 ;  /* 0x0000000000007941 */ /* 0x000fea0003800000 */
.L_x_2703:
        /* <DEDUP_REMOVED lines=16> */
.L_x_2709:
[----:B------:R-:W-:Y:S05]  /*150e0*/  BSYNC B1 ;  /* 0x0000000000017941 */ /* 0x000fea0003800000 */
.L_x_2708:
        /* <DEDUP_REMOVED lines=43> */
.L_x_2707:
[----:B------:R-:W-:Y:S05]  /*153a0*/  BSYNC B0 ;  /* 0x0000000000007941 */ /* 0x000fea0003800000 */
.L_x_2706:
        /* <DEDUP_REMOVED lines=14> */
.L_x_2710:
        /* <DEDUP_REMOVED lines=12> */
.L_x_2713:
[----:B------:R-:W-:-:S07]  /*15550*/  MOV R100, R106 ;  /* 0x0000006a00647202 */ /* 0x000fce0000000f00 */
.L_x_2714:
[----:B------:R-:W-:Y:S05]  /*15560*/  BSYNC B0 ;  /* 0x0000000000007941 */ /* 0x000fea0003800000 */
.L_x_2712:
        /* <DEDUP_REMOVED lines=16> */
.L_x_2718:
[----:B------:R-:W-:Y:S05]  /*15670*/  BSYNC B1 ;  /* 0x0000000000017941 */ /* 0x000fea0003800000 */
.L_x_2717:
        /* <DEDUP_REMOVED lines=43> */
.L_x_2716:
[----:B------:R-:W-:Y:S05]  /*15930*/  BSYNC B0 ;  /* 0x0000000000007941 */ /* 0x000fea0003800000 */
.L_x_2715:
        /* <DEDUP_REMOVED lines=10> */
.L_x_2711:
        /* <DEDUP_REMOVED lines=12> */
.L_x_2720:
[----:B------:R-:W-:-:S07]  /*15aa0*/  MOV R141, R106 ;  /* 0x0000006a008d7202 */ /* 0x000fce0000000f00 */
.L_x_2721:
[----:B------:R-:W-:Y:S05]  /*15ab0*/  BSYNC B0 ;  /* 0x0000000000007941 */ /* 0x000fea0003800000 */
.L_x_2719:
        /* <DEDUP_REMOVED lines=16> */
.L_x_2725:
[----:B------:R-:W-:Y:S05]  /*15bc0*/  BSYNC B1 ;  /* 0x0000000000017941 */ /* 0x000fea0003800000 */
.L_x_2724:
        /* <DEDUP_REMOVED lines=43> */
.L_x_2723:
[----:B------:R-:W-:Y:S05]  /*15e80*/  BSYNC B0 ;  /* 0x0000000000007941 */ /* 0x000fea0003800000 */
.L_x_2722:
        /* <DEDUP_REMOVED lines=14> */
.L_x_2726:
        /* <DEDUP_REMOVED lines=12> */
.L_x_2729:
[----:B------:R-:W-:-:S07]  /*16030*/  MOV R46, R106 ;  /* 0x0000006a002e7202 */ /* 0x000fce0000000f00 */
.L_x_2730:
[----:B------:R-:W-:Y:S05]  /*16040*/  BSYNC B0 ;  /* 0x0000000000007941 */ /* 0x000fea0003800000 */
.L_x_2728:
        /* <DEDUP_REMOVED lines=16> */
.L_x_2734:
[----:B------:R-:W-:Y:S05]  /*16150*/  BSYNC B1 ;  /* 0x0000000000017941 */ /* 0x000fea0003800000 */
.L_x_2733:
        /* <DEDUP_REMOVED lines=43> */
.L_x_2732:
[----:B------:R-:W-:Y:S05]  /*16410*/  BSYNC B0 ;  /* 0x0000000000007941 */ /* 0x000fea0003800000 */
.L_x_2731:
        /* <DEDUP_REMOVED lines=12> */
.L_x_2727:
        /* <DEDUP_REMOVED lines=12> */
.L_x_2736:
[----:B------:R-:W-:-:S07]  /*165a0*/  MOV R46, R106 ;  /* 0x0000006a002e7202 */ /* 0x000fce0000000f00 */
.L_x_2737:
[----:B------:R-:W-:Y:S05]  /*165b0*/  BSYNC B0 ;  /* 0x0000000000007941 */ /* 0x000fea0003800000 */
.L_x_2735:
        /* <DEDUP_REMOVED lines=16> */
.L_x_2741:
[----:B------:R-:W-:Y:S05]  /*166c0*/  BSYNC B1 ;  /* 0x0000000000017941 */ /* 0x000fea0003800000 */
.L_x_2740:
        /* <DEDUP_REMOVED lines=43> */
.L_x_2739:
[----:B------:R-:W-:Y:S05]  /*16980*/  BSYNC B0 ;  /* 0x0000000000007941 */ /* 0x000fea0003800000 */
.L_x_2738:
        /* <DEDUP_REMOVED lines=14> */
.L_x_2742:
        /* <DEDUP_REMOVED lines=12> */
.L_x_2745:
[----:B------:R-:W-:-:S07]  /*16b30*/  MOV R102, R106 ;  /* 0x0000006a00667202 */ /* 0x000fce0000000f00 */
.L_x_2746:
[----:B------:R-:W-:Y:S05]  /*16b40*/  BSYNC B0 ;  /* 0x0000000000007941 */ /* 0x000fea0003800000 */
.L_x_2744:
        /* <DEDUP_REMOVED lines=16> */
.L_x_2750:
[----:B------:R-:W-:Y:S05]  /*16c50*/  BSYNC B1 ;  /* 0x0000000000017941 */ /* 0x000fea0003800000 */
.L_x_2749:
        /* <DEDUP_REMOVED lines=43> */
.L_x_2748:
[----:B------:R-:W-:Y:S05]  /*16f10*/  BSYNC B0 ;  /* 0x0000000000007941 */ /* 0x000fea0003800000 */
.L_x_2747:
        /* <DEDUP_REMOVED lines=10> */
.L_x_2743:
        /* <DEDUP_REMOVED lines=12> */
.L_x_2752:
[----:B------:R-:W-:-:S07]  /*17080*/  MOV R148, R106 ;  /* 0x0000006a00947202 */ /* 0x000fce0000000f00 */
.L_x_2753:
[----:B------:R-:W-:Y:S05]  /*17090*/  BSYNC B0 ;  /* 0x0000000000007941 */ /* 0x000fea0003800000 */
.L_x_2751:
        /* <DEDUP_REMOVED lines=16> */
.L_x_2757:
[----:B------:R-:W-:Y:S05]  /*171a0*/  BSYNC B1 ;  /* 0x0000000000017941 */ /* 0x000fea0003800000 */
.L_x_2756:
        /* <DEDUP_REMOVED lines=39> */
[----:B------:R-:W-:Y:S01]  /*17420*/  LOP3.LUT R104, R45, UR37, R50, 0x96, !PT ;  /* 0x000000252d687c12 */ /* 0x000fe2000f8e9632 */
[----:B------:R-:W-:Y:S01]  /*17430*/  HFMA2.MMA R45, -RZ, RZ, 0, 0 ;  /* 0x00000000ff2d7435 */ /* 0x000fe200000001ff */
[----:B------:R-:W-:Y:S01]  /*17440*/  MOV R106, R44 ;  /* 0x0000002c006a7202 */ /* 0x000fe20000000f00 */
[----:B------:R-:W-:Y:S01]  /*17450*/  IMAD.MOV.U32 R114, RZ, RZ, R46 ;  /* 0x000000ffff727224 */ /* 0x000fe200078e002e */
[----:B------:R-:W-:-:S08]  /*17460*/  LOP3.LUT R107, R47, UR38, R54, 0x96, !PT ;  /* 0x000000262f6b7c12 */ /* 0x000fd0000f8e9636 */
.L_x_2755:
[----:B------:R-:W-:Y:S05]  /*17470*/  BSYNC B0 ;  /* 0x0000000000007941 */ /* 0x000fea0003800000 */
.L_x_2754:
        /* <DEDUP_REMOVED lines=14> */
.L_x_2758:
        /* <DEDUP_REMOVED lines=12> */
.L_x_2761:
[----:B------:R-:W-:-:S07]  /*17620*/  IMAD.MOV.U32 R103, RZ, RZ, R106 ;  /* 0x000000ffff677224 */ /* 0x000fce00078e006a */
.L_x_2762:
[----:B------:R-:W-:Y:S05]  /*17630*/  BSYNC B0 ;  /* 0x0000000000007941 */ /* 0x000fea0003800000 */
.L_x_2760:
        /* <DEDUP_REMOVED lines=16> */
.L_x_2766:
[----:B------:R-:W-:Y:S05]  /*17740*/  BSYNC B1 ;  /* 0x0000000000017941 */ /* 0x000fea0003800000 */
.L_x_2765:
        /* <DEDUP_REMOVED lines=43> */
.L_x_2764:
[----:B------:R-:W-:Y:S05]  /*17a00*/  BSYNC B0 ;  /* 0x0000000000007941 */ /* 0x000fea0003800000 */
.L_x_2763:
        /* <DEDUP_REMOVED lines=12> */
.L_x_2759:
[----:B------:R-:W-:Y:S01]  /*17ad0*/  FADD.FTZ R45, RZ, R57 ;  /* 0x00000039ff2d7221 */ /* 0x000fe20000010000 */
[----:B------:R-:W-:Y:S01]  /*17ae0*/  SEL R47, RZ, 0x1000000, P5 ;  /* 0x01000000ff2f7807 */ /* 0x000fe20002800000 */
[----:B------:R-:W-:Y:S01]  /*17af0*/  IMAD.WIDE.U32 R52, R118, 0x10, R52 ;  /* 0x0000001076347825 */ /* 0x000fe200078e0034 */
[----:B------:R-:W-:-:S03]  /*17b00*/  ISETP.NE.AND P5, PT, R147, RZ, PT ;  /* 0x000000ff9300720c */ /* 0x000fc60003fa5270 */
[----:B------:R-:W-:Y:S01]  /*17b10*/  FADD.FTZ R44, R45, R58 ;  /* 0x0000003a2d2c7221 */ /* 0x000fe20000010000 */
[----:B------:R-:W-:Y:S01]  /*17b20*/  SEL R50, RZ, 0x10000, P4 ;  /* 0x00010000ff327807 */ /* 0x000fe20002000000 */
[----:B------:R-:W-:Y:S01]  /*17b30*/  IMAD.WIDE.U32 R48, R118, 0x8, R48 ;  /* 0x0000000876307825 */ /* 0x000fe200078e0030 */
[----:B------:R-:W-:-:S03]  /*17b40*/  SEL R115, RZ, 0x100, P3 ;  /* 0x00000100ff737807 */ /* 0x000fc60001800000 */
[----:B------:R-:W-:Y:S01]  /*17b50*/  FADD.FTZ R44, R44, R105 ;  /* 0x000000692c2c7221 */ /* 0x000fe20000010000 */
[----:B------:R-:W-:Y:S02]  /*17b60*/  ISETP.NE.AND P6, PT, R146, RZ, PT ;  /* 0x000000ff9200720c */ /* 0x000fe40003fc5270 */
[----:B------:R-:W-:Y:S01]  /*17b70*/  ISETP.NE.AND P1, PT, R145, RZ, PT ;  /* 0x000000ff9100720c */ /* 0x000fe20003f25270 */
[----:B------:R-:W-:Y:S01]  /*17b80*/  FADD.FTZ R44, R44, R59 ;  /* 0x0000003b2c2c7221 */ /* 0x000fe20000010000 */
[----:B------:R-:W-:Y:S02]  /*17b90*/  SEL R46, RZ, 0x1, P5 ;  /* 0x00000001ff2e7807 */ /* 0x000fe40002800000 */
[----:B------:R-:W-:Y:S01]  /*17ba0*/  LOP3.LUT R115, R115, R47, R50, 0xfe, !PT ;  /* 0x0000002f73737212 */ /* 0x000fe200078efe32 */
[----:B------:R-:W-:Y:S01]  /*17bb0*/  FADD.FTZ R45, R44, R109 ;  /* 0x0000006d2c2d7221 */ /* 0x000fe20000010000 */
[----:B------:R-:W-:Y:S01]  /*17bc0*/  SEL R50, RZ, 0x1, P1 ;  /* 0x00000001ff327807 */ /* 0x000fe20000800000 */
[----:B------:R-:W-:Y:S01]  /*17bd0*/  IMAD.WIDE.U32 R46, R46, 0x1000000, RZ ;  /* 0x010000002e2e7825 */ /* 0x000fe200078e00ff */
[----:B------:R-:W-:-:S03]  /*17be0*/  SEL R55, RZ, 0x1, P2 ;  /* 0x00000001ff377807 */ /* 0x000fc60001000000 */
[----:B------:R-:W-:Y:S01]  /*17bf0*/  FADD.FTZ R44, R45, R108 ;  /* 0x0000006c2d2c7221 */ /* 0x000fe20000010000 */
[----:B------:R-:W-:Y:S02]  /*17c00*/  ISETP.NE.AND P0, PT, R144, RZ, PT ;  /* 0x000000ff9000720c */ /* 0x000fe40003f05270 */
[----:B------:R-:W-:Y:S01]  /*17c10*/  LOP3.LUT R47, R47, R115, R55, 0xfe, !PT ;  /* 0x000000732f2f7212 */ /* 0x000fe200078efe37 */
[----:B------:R-:W-:Y:S01]  /*17c20*/  FADD.FTZ R45, R44, R111 ;  /* 0x0000006f2c2d7221 */ /* 0x000fe20000010000 */
[----:B------:R-:W-:Y:S02]  /*17c30*/  PLOP3.LUT P2, PT, PT, PT, UP0, 0x40, 0x0 ;  /* 0x000000000000781c */ /* 0x000fe40003f4e808 */
[----:B------:R-:W-:Y:S01]  /*17c40*/  LOP3.LUT P1, RZ, R95, 0x1f, RZ, 0xc0, !PT ;  /* 0x0000001f5fff7812 */ /* 0x000fe2000782c0ff */
        /* <DEDUP_REMOVED lines=18> */
[----:B------:R-:W-:-:S04]  /*17d70*/  IMAD.WIDE.U32 R50, R50, 0x100, RZ ;  /* 0x0000010032327825 */ /* 0x000fc800078e00ff */
[----:B------:R-:W-:Y:S01]  /*17d80*/  FADD.FTZ R54, R54, R135 ;  /* 0x0000008736367221 */ /* 0x000fe20000010000 */
[----:B------:R-:W-:-:S03]  /*17d90*/  LOP3.LUT R51, R51, R47, R45, 0xfe, !PT ;  /* 0x0000002f33337212 */ /* 0x000fc600078efe2d */
[----:B------:R-:W-:Y:S01]  /*17da0*/  FADD.FTZ R45, R54, R137 ;  /* 0x00000089362d7221 */ /* 0x000fe20000010000 */
[----:B------:R-:W-:Y:S02]  /*17db0*/  LOP3.LUT R115, R50, R46, R44, 0xfe, !PT ;  /* 0x0000002e32737212 */ /* 0x000fe400078efe2c */
[----:B------:R-:W-:Y:S01]  /*17dc0*/  SEL R54, RZ, 0x1, P0 ;  /* 0x00000001ff367807 */ /* 0x000fe20000000000 */
[----:B------:R-:W-:Y:S01]  /*17dd0*/  FADD.FTZ R50, R45, R136 ;  /* 0x000000882d327221 */ /* 0x000fe20000010000 */
[----:B------:R-:W-:Y:S02]  /*17de0*/  F2FP.BF16.F32.PACK_AB R47, R148, R142 ;  /* 0x0000008e942f723e */ /* 0x000fe400000010ff */
[----:B------:R-:W-:Y:S01]  /*17df0*/  F2FP.BF16.F32.PACK_AB R46, R141, R140 ;  /* 0x0000008c8d2e723e */ /* 0x000fe200000010ff */
[----:B------:R-:W-:Y:S01]  /*17e00*/  FADD.FTZ R55, R50, R139 ;  /* 0x0000008b32377221 */ /* 0x000fe20000010000 */
[----:B------:R-:W-:Y:S02]  /*17e10*/  F2FP.BF16.F32.PACK_AB R45, R138, R139 ;  /* 0x0000008b8a2d723e */ /* 0x000fe400000010ff */
[----:B------:R-:W-:Y:S01]  /*17e20*/  F2FP.BF16.F32.PACK_AB R44, R136, R137 ;  /* 0x00000089882c723e */ /* 0x000fe200000010ff */
[----:B------:R-:W-:Y:S01]  /*17e30*/  FADD.FTZ R55, R55, R138 ;  /* 0x0000008a37377221 */ /* 0x000fe20000010000 */
[----:B------:R-:W-:-:S02]  /*17e40*/  LOP3.LUT R50, R115, R54, RZ, 0xfc, !PT ;  /* 0x0000003673327212 */ /* 0x000fc400078efcff */
[----:B------:R-:W-:Y:S01]  /*17e50*/  LOP3.LUT P0, RZ, R112, 0xff, RZ, 0xc0, !PT ;  /* 0x000000ff70ff7812 */ /* 0x000fe2000780c0ff */
[----:B------:R0:W-:Y:S01]  /*17e60*/  STG.E.128 desc[UR4][R52.64], R44 ;  /* 0x0000002c34007986 */ /* 0x0001e2000c101d04 */
[----:B------:R-:W-:Y:S01]  /*17e70*/  FADD.FTZ R54, R55, R140 ;  /* 0x0000008c37367221 */ /* 0x000fe20000010000 */
[----:B------:R-:W-:Y:S02]  /*17e80*/  SHF.R.U32.HI R55, RZ, 0x5, R95 ;  /* 0x00000005ff377819 */ /* 0x000fe4000001165f */
[----:B------:R0:W-:Y:S01]  /*17e90*/  STG.E.64 desc[UR4][R48.64], R50 ;  /* 0x0000003230007986 */ /* 0x0001e2000c101b04 */
[----:B------:R-:W-:Y:S01]  /*17ea0*/  FADD.FTZ R115, R54, R141 ;  /* 0x0000008d36737221 */ /* 0x000fe20000010000 */
[----:B------:R-:W-:-:S03]  /*17eb0*/  LOP3.LUT R54, R55, 0x7fffffc, RZ, 0xc0, !PT ;  /* 0x07fffffc37367812 */ /* 0x000fc600078ec0ff */
[----:B------:R-:W-:Y:S01]  /*17ec0*/  FADD.FTZ R115, R115, R142 ;  /* 0x0000008e73737221 */ /* 0x000fe20000010000 */
        /* <DEDUP_REMOVED lines=21> */
.L_x_2767:
[----:B------:R-:W-:Y:S01]  /*18020*/  UMOV UR16, 0xffffffff ;  /* 0xffffffff00107882 */ /* 0x000fe20000000000 */
[----:B------:R-:W-:Y:S01]  /*18030*/  @!P0 IADD3 R54, R54, 0x4, RZ ;  /* 0x0000000436368810 */ /* 0x000fe20007ffe0ff */
        /* <DEDUP_REMOVED lines=86> */
.L_x_2780:
[----:B------:R-:W2:Y:S01]  /*185a0*/  @!P1 S2R R46, SR_CgaCtaId ;  /* 0x00000000002e9919 */ /* 0x000ea20000008800 */
[----:B------:R-:W-:Y:S01]  /*185b0*/  LOP3.LUT R47, R95, 0x1f, RZ, 0xc0, !PT ;  /* 0x0000001f5f2f7812 */ /* 0x000fe200078ec0ff */
[----:B------:R-:W-:Y:S05]  /*185c0*/  WARPSYNC.ALL ;  /* 0x0000000000007948 */ /* 0x000fea0003800000 */
[----:B------:R-:W-:Y:S01]  /*185d0*/  ISETP.GT.U32.AND P2, PT, R47, 0x3, PT ;  /* 0x000000032f00780c */ /* 0x000fe20003f44070 */
[----:B------:R-:W3:Y:S01]  /*185e0*/  LDC.64 R116, c[0x0][0x2b8] ;  /* 0x0000ae00ff747b82 */ /* 0x000ee20000000a00 */
[----:B------:R-:W-:Y:S02]  /*185f0*/  @!P1 MOV R45, 0x400 ;  /* 0x00000400002d9802 */ /* 0x000fe40000000f00 */
[----:B------:R-:W-:-:S02]  /*18600*/  LOP3.LUT R55, R55, 0x3, RZ, 0xc0, !PT ;  /* 0x0000000337377812 */ /* 0x000fc400078ec0ff */
[----:B------:R-:W-:-:S07]  /*18610*/  PLOP3.LUT P3, PT, PT, PT, UP1, 0x40, 0x0 ;  /* 0x000000000000781c */ /* 0x000fce0003f6e818 */
[----:B------:R-:W4:Y:S01]  /*18620*/  @!P2 S2R R51, SR_CgaCtaId ;  /* 0x000000000033a919 */ /* 0x000f220000008800 */
[----:B------:R-:W-:Y:S01]  /*18630*/  @!P2 MOV R48, 0x400 ;  /* 0x000004000030a802 */ /* 0x000fe20000000f00 */
[----:B------:R-:W-:Y:S01]  /*18640*/  @!P2 IMAD.IADD R47, R54, 0x1, R47 ;  /* 0x00000001362fa824 */ /* 0x000fe200078e022f */
[----:B--2---:R-:W-:Y:S01]  /*18650*/  @!P1 LEA R46, R46, R45, 0x18 ;  /* 0x0000002d2e2e9211 */ /* 0x004fe200078ec0ff */
[----:B------:R-:W-:-:S05]  /*18660*/  @!P1 IMAD.IADD R45, R54, 0x1, R55 ;  /* 0x00000001362d9824 */ /* 0x000fca00078e0237 */
[----:B------:R-:W-:Y:S01]  /*18670*/  @!P1 LEA R46, R45, R46, 0x3 ;  /* 0x0000002e2d2e9211 */ /* 0x000fe200078e18ff */
[----:B-1----:R-:W-:-:S05]  /*18680*/  FADD.FTZ R45, R49, R50 ;  /* 0x00000032312d7221 */ /* 0x002fca0000010000 */
[----:B------:R1:W-:Y:S01]  /*18690*/  @!P1 STS.64 [R46], R44 ;  /* 0x0000002c2e009388 */ /* 0x0003e20000000a00 */
[----:B------:R-:W-:Y:S01]  /*186a0*/  BAR.SYNC.DEFER_BLOCKING 0x0 ;  /* 0x0000000000007b1d */ /* 0x000fe20000010000 */
[----:B------:R-:W-:Y:S02]  /*186b0*/  LOP3.LUT P1, RZ, R55, 0x1f, R95, 0xf8, !PT ;  /* 0x0000001f37ff7812 */ /* 0x000fe4000782f85f */
[----:B----4-:R-:W-:Y:S02]  /*186c0*/  @!P2 LEA R48, R51, R48, 0x18 ;  /* 0x000000303330a211 */ /* 0x010fe400078ec0ff */
[----:B-1----:R-:W-:Y:S02]  /*186d0*/  CS2R R44, SRZ ;  /* 0x00000000002c7805 */ /* 0x002fe4000001ff00 */
[----:B------:R-:W-:Y:S01]  /*186e0*/  @!P2 LEA R48, R47, R48, 0x3 ;  /* 0x000000302f30a211 */ /* 0x000fe200078e18ff */
[----:B------:R-:W-:Y:S01]  /*186f0*/  IMAD.MOV.U32 R47, RZ, RZ, RZ ;  /* 0x000000ffff2f7224 */ /* 0x000fe200078e00ff */
[----:B------:R-:W-:-:S05]  /*18700*/  @!P2 MOV R47, 0x400 ;  /* 0x00000400002fa802 */ /* 0x000fca0000000f00 */
[----:B------:R-:W1:Y:S04]  /*18710*/  SHFL.DOWN PT, R50, R47, 0x2, 0x1f ;  /* 0x08401f002f327f89 */ /* 0x000e6800000e0000 */
[----:B------:R2:W0:Y:S01]  /*18720*/  @!P2 LDS.64 R44, [R48] ;  /* 0x00000000302ca984 */ /* 0x0004220000000a00 */
[----:B------:R-:W-:Y:S02]  /*18730*/  PLOP3.LUT P2, PT, PT, PT, UP1, 0x40, 0x0 ;  /* 0x000000000000781c */ /* 0x000fe40003f4e818 */
[----:B--2---:R-:W-:Y:S01]  /*18740*/  I2FP.F32.S32 R48, R47 ;  /* 0x0000002f00307245 */ /* 0x004fe20000201400 */
[----:B-1----:R-:W-:Y:S01]  /*18750*/  IMAD.IADD R51, R50, 0x1, R47 ;  /* 0x0000000132337824 */ /* 0x002fe200078e022f */
[----:B------:R-:W-:-:S04]  /*18760*/  I2FP.F32.S32 R50, R50 ;  /* 0x0000003200327245 */ /* 0x000fc80000201400 */
[----:B------:R-:W-:Y:S01]  /*18770*/  I2FP.F32.S32 R52, R51 ;  /* 0x0000003300347245 */ /* 0x000fe20000201400 */
[----:B------:R-:W1:Y:S03]  /*18780*/  SHFL.DOWN PT, R112, R51, 0x1, 0x1f ;  /* 0x08201f0033707f89 */ /* 0x000e6600000e0000 */
[----:B------:R-:W2:Y:S01]  /*18790*/  MUFU.RCP R53, R52 ;  /* 0x0000003400357308 */ /* 0x000ea20000001000 */
[----:B0-----:R-:W0:Y:S04]  /*187a0*/  SHFL.DOWN PT, R49, R44, 0x2, 0x1f ;  /* 0x08401f002c317f89 */ /* 0x001e2800000e0000 */
[----:B------:R-:W4:Y:S01]  /*187b0*/  SHFL.DOWN PT, R46, R45, 0x2, 0x1f ;  /* 0x08401f002d2e7f89 */ /* 0x000f2200000e0000 */
[----:B-1----:R-:W-:-:S02]  /*187c0*/  IADD3 R51, R51, R112, RZ ;  /* 0x0000007033337210 */ /* 0x002fc40007ffe0ff */
[----:B------:R-:W-:Y:S02]  /*187d0*/  I2FP.F32.S32 R112, R112 ;  /* 0x0000007000707245 */ /* 0x000fe40000201400 */
[----:B------:R-:W-:-:S06]  /*187e0*/  I2FP.F32.S32 R51, R51 ;  /* 0x0000003300337245 */ /* 0x000fcc0000201400 */
[----:B------:R-:W1:Y:S01]  /*187f0*/  MUFU.RCP R51, R51 ;  /* 0x0000003300337308 */ /* 0x000e620000001000 */
[C---:B0-----:R-:W-:Y:S01]  /*18800*/  FMUL.FTZ R115, R49.reuse, R50 ;  /* 0x0000003231737220 */ /* 0x041fe20000410000 */
[----:B------:R-:W-:-:S03]  /*18810*/  FADD.FTZ R49, -R49, R44 ;  /* 0x0000002c31317221 */ /* 0x000fc60000010100 */
[----:B------:R-:W-:Y:S01]  /*18820*/  FFMA.FTZ R54, R48, R44, R115 ;  /* 0x0000002c30367223 */ /* 0x000fe20000010073 */
[----:B------:R-:W-:Y:S01]  /*18830*/  FMUL.FTZ R49, R49, R49 ;  /* 0x0000003131317220 */ /* 0x000fe20000410000 */
[----:B----4-:R-:W-:Y:S02]  /*18840*/  FADD.FTZ R46, R46, R45 ;  /* 0x0000002d2e2e7221 */ /* 0x010fe40000010000 */
[----:B--2---:R-:W-:Y:S01]  /*18850*/  FMUL.FTZ R47, R53, R54 ;  /* 0x00000036352f7220 */ /* 0x004fe20000410000 */
[----:B------:R-:W-:-:S04]  /*18860*/  FMUL.FTZ R49, R49, R48 ;  /* 0x0000003031317220 */ /* 0x000fc80000410000 */
[----:B------:R-:W0:Y:S01]  /*18870*/  SHFL.DOWN PT, R44, R47, 0x1, 0x1f ;  /* 0x08201f002f2c7f89 */ /* 0x000e2200000e0000 */
[----:B------:R-:W-:-:S04]  /*18880*/  FMUL.FTZ R49, R49, R50 ;  /* 0x0000003231317220 */ /* 0x000fc80000410000 */
[----:B------:R-:W-:-:S05]  /*18890*/  FFMA.FTZ R46, R53, R49, R46 ;  /* 0x00000031352e7223 */ /* 0x000fca000001002e */
[----:B------:R-:W2:Y:S01]  /*188a0*/  SHFL.DOWN PT, R45, R46, 0x1, 0x1f ;  /* 0x08201f002e2d7f89 */ /* 0x000ea200000e0000 */
[----:B0-----:R-:W-:Y:S01]  /*188b0*/  FADD.FTZ R48, R47, -R44 ;  /* 0x8000002c2f307221 */ /* 0x001fe20000010000 */
[----:B------:R-:W-:-:S03]  /*188c0*/  FMUL.FTZ R53, R44, R112 ;  /* 0x000000702c357220 */ /* 0x000fc60000410000 */
[----:B------:R-:W-:Y:S01]  /*188d0*/  FMUL.FTZ R49, R48, R48 ;  /* 0x0000003030317220 */ /* 0x000fe20000410000 */
[C---:B------:R-:W-:Y:S01]  /*188e0*/  FFMA.FTZ R44, R52.reuse, R47, R53 ;  /* 0x0000002f342c7223 */ /* 0x040fe20000010035 */
[----:B------:R-:W0:Y:S02]  /*188f0*/  LDC R48, c[0x0][0x2d8] ;  /* 0x0000b600ff307b82 */ /* 0x000e240000000800 */
[----:B------:R-:W-:Y:S01]  /*18900*/  FMUL.FTZ R49, R52, R49 ;  /* 0x0000003134317220 */ /* 0x000fe20000410000 */
[----:B-1----:R-:W-:Y:S01]  /*18910*/  FMUL.FTZ R50, R51, R44 ;  /* 0x0000002c33327220 */ /* 0x002fe20000410000 */
[----:B--2---:R-:W-:Y:S02]  /*18920*/  FADD.FTZ R44, R46, R45 ;  /* 0x0000002d2e2c7221 */ /* 0x004fe40000010000 */
[----:B------:R-:W-:Y:S02]  /*18930*/  FMUL.FTZ R112, R49, R112 ;  /* 0x0000007031707220 */ /* 0x000fe40000410000 */
[----:B------:R-:W1:Y:S01]  /*18940*/  SHFL.IDX PT, R49, R50, RZ, 0x1f ;  /* 0x00001fff32317589 */ /* 0x000e6200000e0000 */
[----:B------:R-:W2:Y:S01]  /*18950*/  @!P1 LDC.64 R46, c[0x0][0x250] ;  /* 0x00009400ff2e9b82 */ /* 0x000ea20000000a00 */
[----:B------:R-:W-:-:S05]  /*18960*/  FFMA.FTZ R112, R51, R112, R44 ;  /* 0x0000007033707223 */ /* 0x000fca000001002c */
[----:B------:R-:W0:Y:S01]  /*18970*/  SHFL.IDX PT, R51, R112, RZ, 0x1f ;  /* 0x00001fff70337589 */ /* 0x000e2200000e0000 */
[----:B-1----:R-:W-:Y:S01]  /*18980*/  FMUL.FTZ R44, R49, R49 ;  /* 0x00000031312c7220 */ /* 0x002fe20000410000 */
[----:B--2---:R-:W-:-:S04]  /*18990*/  @!P1 IMAD.WIDE R46, R94, 0x4, R46 ;  /* 0x000000045e2e9825 */ /* 0x004fc800078e022e */
[----:B------:R-:W-:Y:S01]  /*189a0*/  FSEL R45, R44, RZ, !P2 ;  /* 0x000000ff2c2d7208 */ /* 0x000fe20005000000 */
[----:B------:R1:W-:Y:S01]  /*189b0*/  @!P1 STG.E desc[UR4][R46.64], R49 ;  /* 0x000000312e009986 */ /* 0x0003e2000c101904 */
[----:B0-----:R-:W-:Y:S01]  /*189c0*/  FFMA.FTZ R44, R51, UR20, R48 ;  /* 0x00000014332c7c23 */ /* 0x001fe20008010030 */
[----:B------:R-:W-:-:S03]  /*189d0*/  FSEL R48, R49, RZ, P3 ;  /* 0x000000ff31307208 */ /* 0x000fc60001800000 */
[----:B------:R-:W-:Y:S02]  /*189e0*/  FADD.FTZ R50, R44, R45 ;  /* 0x0000002d2c327221 */ /* 0x000fe40000010000 */
[----:B------:R-:W0:Y:S01]  /*189f0*/  @!P1 LDC.64 R44, c[0x0][0x258] ;  /* 0x00009600ff2c9b82 */ /* 0x000e220000000a00 */
[C---:B------:R-:W-:Y:S01]  /*18a00*/  FADD.FTZ R57, -R48.reuse, R57 ;  /* 0x0000003930397221 */ /* 0x040fe20000010100 */
[C---:B------:R-:W-:Y:S01]  /*18a10*/  FADD.FTZ R105, -R48.reuse, R105 ;  /* 0x0000006930697221 */ /* 0x040fe20000010100 */
[C---:B------:R-:W-:Y:S01]  /*18a20*/  FADD.FTZ R59, -R48.reuse, R59 ;  /* 0x0000003b303b7221 */ /* 0x040fe20000010100 */
[----:B------:R-:W2:Y:S01]  /*18a30*/  MUFU.RSQ R50, R50 ;  /* 0x0000003200327308 */ /* 0x000ea20000001400 */
        /* <DEDUP_REMOVED lines=28> */
[----:B------:R-:W-:Y:S01]  /*18c00*/  FADD.FTZ R161, -R48, R148 ;  /* 0x0000009430a17221 */ /* 0x000fe20000010100 */
[----:B0-----:R-:W-:-:S04]  /*18c10*/  @!P1 IMAD.WIDE R44, R94, 0x4, R44 ;  /* 0x000000045e2c9825 */ /* 0x001fc800078e022c */
[C---:B--2---:R-:W-:Y:S01]  /*18c20*/  FMUL.FTZ R48, R50.reuse, R57 ;  /* 0x0000003932307220 */ /* 0x044fe20000410000 */
        /* <DEDUP_REMOVED lines=9> */
[C---:B------:R-:W-:Y:S01]  /*18cc0*/  FMUL.FTZ R111, R50.reuse, R111 ;  /* 0x0000006f326f7220 */ /* 0x040fe20000410000 */
[C---:B------:R-:W-:Y:S01]  /*18cd0*/  FMUL.FTZ R108, R50.reuse, R110 ;  /* 0x0000006e326c7220 */ /* 0x040fe20000410000 */
[C---:B------:R-:W-:Y:S01]  /*18ce0*/  FMUL.FTZ R52, R50.reuse, R51 ;  /* 0x0000003332347220 */ /* 0x040fe20000410000 */
[----:B------:R0:W-:Y:S01]  /*18cf0*/  @!P1 STG.E desc[UR4][R44.64], R50 ;  /* 0x000000322c009986 */ /* 0x0001e2000c101904 */
[C---:B------:R-:W-:Y:S01]  /*18d00*/  FMUL.FTZ R119, R50.reuse, R119 ;  /* 0x0000007732777220 */ /* 0x040fe20000410000 */
[C---:B------:R-:W-:Y:S01]  /*18d10*/  FMUL.FTZ R110, R50.reuse, R55 ;  /* 0x00000037326e7220 */ /* 0x040fe20000410000 */
[C---:B------:R-:W-:Y:S01]  /*18d20*/  FMUL.FTZ R123, R50.reuse, R123 ;  /* 0x0000007b327b7220 */ /* 0x040fe20000410000 */
[C---:B------:R-:W-:Y:S01]  /*18d30*/  FMUL.FTZ R115, R50.reuse, R115 ;  /* 0x0000007332737220 */ /* 0x040fe20000410000 */
[C---:B------:R-:W-:Y:S01]  /*18d40*/  FMUL.FTZ R130, R50.reuse, R125 ;  /* 0x0000007d32827220 */ /* 0x040fe20000410000 */
[----:B------:R-:W-:Y:S01]  /*18d50*/  FMUL.FTZ R54, R50, R129 ;  /* 0x0000008132367220 */ /* 0x000fe20000410000 */
[----:B-1----:R-:W-:Y:S01]  /*18d60*/  FFMA.FTZ R46, R136, R75, R91 ;  /* 0x0000004b882e7223 */ /* 0x002fe2000001005b */
[----:B------:R-:W-:Y:S01]  /*18d70*/  FFMA.FTZ R59, R59, R14, R30 ;  /* 0x0000000e3b3b7223 */ /* 0x000fe2000001001e */
[----:B------:R-:W-:Y:S01]  /*18d80*/  FFMA.FTZ R57, R57, R16, R32 ;  /* 0x0000001039397223 */ /* 0x000fe20000010020 */
[----:B------:R-:W-:Y:S01]  /*18d90*/  FFMA.FTZ R49, R53, R72, R88 ;  /* 0x0000004835317223 */ /* 0x000fe20000010058 */
[----:B------:R-:W-:Y:S01]  /*18da0*/  FFMA.FTZ R58, R58, R11, R27 ;  /* 0x0000000b3a3a7223 */ /* 0x000fe2000001001b */
[----:B0-----:R-:W-:Y:S01]  /*18db0*/  FFMA.FTZ R44, R48, R77, R93 ;  /* 0x0000004d302c7223 */ /* 0x001fe2000001005d */
[C---:B------:R-:W-:Y:S01]  /*18dc0*/  FMUL.FTZ R145, R50.reuse, R145 ;  /* 0x0000009132917220 */ /* 0x040fe20000410000 */
        /* <DEDUP_REMOVED lines=24> */
[----:B------:R-:W-:Y:S01]  /*18f50*/  LEA R112, P1, R56, UR12, 0x4 ;  /* 0x0000000c38707c11 */ /* 0x000fe2000f8220ff */
[----:B------:R-:W-:Y:S01]  /*18f60*/  FFMA.FTZ R145, R145, R8, R24 ;  /* 0x0000000891917223 */ /* 0x000fe20000010018 */
[----:B------:R-:W-:Y:S01]  /*18f70*/  F2FP.BF16.F32.PACK_AB R46, R59, R46 ;  /* 0x0000002e3b2e723e */ /* 0x000fe200000010ff */
[----:B------:R-:W-:Y:S01]  /*18f80*/  FFMA.FTZ R53, R131, R68, R84 ;  /* 0x0000004483357223 */ /* 0x000fe20000010054 */
        /* <DEDUP_REMOVED lines=15> */
[----:B---3--:R-:W-:Y:S01]  /*19080*/  IMAD.WIDE.U32 R108, R113, 0x10, R116 ;  /* 0x00000010716c7825 */ /* 0x008fe200078e0074 */
[----:B------:R-:W-:-:S02]  /*19090*/  LEA R110, P2, R118, UR12, 0x4 ;  /* 0x0000000c766e7c11 */ /* 0x000fc4000f8420ff */
[----:B------:R-:W-:Y:S01]  /*190a0*/  F2FP.BF16.F32.PACK_AB R47, R136, R47 ;  /* 0x0000002f882f723e */ /* 0x000fe200000010ff */
[----:B------:R-:W-:Y:S01]  /*190b0*/  IMAD.WIDE.U32 R116, R127, 0x10, R116 ;  /* 0x000000107f747825 */ /* 0x000fe200078e0074 */
[----:B------:R-:W-:Y:S02]  /*190c0*/  LEA.HI.X R113, R56, UR13, RZ, 0x4, P1 ;  /* 0x0000000d38717c11 */ /* 0x000fe400088f24ff */
[----:B------:R-:W-:Y:S01]  /*190d0*/  F2FP.BF16.F32.PACK_AB R51, R130, R51 ;  /* 0x000000338233723e */ /* 0x000fe200000010ff */
[----:B------:R-:W-:Y:S01]  /*190e0*/  VIADD R94, R94, UR14 ;  /* 0x0000000e5e5e7c36 */ /* 0x000fe20008000000 */
[----:B------:R-:W-:Y:S01]  /*190f0*/  F2FP.BF16.F32.PACK_AB R50, R123, R50 ;  /* 0x000000327b32723e */ /* 0x000fe200000010ff */
[----:B------:R0:W-:Y:S01]  /*19100*/  STG.E.128 desc[UR4][R112.64], R44 ;  /* 0x0000002c70007986 */ /* 0x0001e2000c101d04 */
[----:B------:R-:W-:Y:S02]  /*19110*/  F2FP.BF16.F32.PACK_AB R48, R119, R48 ;  /* 0x000000307730723e */ /* 0x000fe400000010ff */
[----:B------:R-:W-:-:S02]  /*19120*/  F2FP.BF16.F32.PACK_AB R55, R132, R55 ;  /* 0x000000378437723e */ /* 0x000fc400000010ff */
[----:B------:R-:W-:Y:S01]  /*19130*/  F2FP.BF16.F32.PACK_AB R54, R155, R54 ;  /* 0x000000369b36723e */ /* 0x000fe200000010ff */
[----:B------:R1:W-:Y:S01]  /*19140*/  STG.E.128 desc[UR4][R108.64], R48 ;  /* 0x000000306c007986 */ /* 0x0003e2000c101d04 */
[----:B------:R-:W-:Y:S02]  /*19150*/  F2FP.BF16.F32.PACK_AB R53, R122, R53 ;  /* 0x000000357a35723e */ /* 0x000fe400000010ff */
[----:B------:R-:W-:Y:S02]  /*19160*/  F2FP.BF16.F32.PACK_AB R52, R145, R52 ;  /* 0x000000349134723e */ /* 0x000fe400000010ff */
[----:B------:R-:W-:Y:S02]  /*19170*/  F2FP.BF16.F32.PACK_AB R59, R134, R59 ;  /* 0x0000003b863b723e */ /* 0x000fe400000010ff */
[----:B------:R-:W-:Y:S01]  /*19180*/  F2FP.BF16.F32.PACK_AB R58, R141, R58 ;  /* 0x0000003a8d3a723e */ /* 0x000fe200000010ff */
[----:B------:R1:W-:Y:S01]  /*19190*/  STG.E.128 desc[UR4][R116.64], R52 ;  /* 0x0000003474007986 */ /* 0x0003e2000c101d04 */
[----:B------:R-:W-:-:S02]  /*191a0*/  F2FP.BF16.F32.PACK_AB R57, R124, R57 ;  /* 0x000000397c39723e */ /* 0x000fc400000010ff */
[----:B------:R-:W-:Y:S02]  /*191b0*/  F2FP.BF16.F32.PACK_AB R56, R137, R120 ;  /* 0x000000788938723e */ /* 0x000fe400000010ff */
[----:B------:R-:W-:Y:S02]  /*191c0*/  LEA.HI.X R111, R118, UR13, RZ, 0x4, P2 ;  /* 0x0000000d766f7c11 */ /* 0x000fe400090f24ff */
[----:B------:R-:W-:Y:S02]  /*191d0*/  ISETP.GE.AND P1, PT, R94, UR15, PT ;  /* 0x0000000f5e007c0c */ /* 0x000fe4000bf26270 */
[----:B------:R-:W-:Y:S01]  /*191e0*/  SEL R105, RZ, 0x1, P0 ;  /* 0x00000001ff697807 */ /* 0x000fe20000000000 */
[----:B------:R1:W-:Y:S03]  /*191f0*/  STG.E.128 desc[UR4][R110.64], R56 ;  /* 0x000000386e007986 */ /* 0x0003e6000c101d04 */
[----:B0-----:R-:W-:-:S07]  /*19200*/  PRMT R112, R105, 0x7610, R112 ;  /* 0x0000761069707816 */ /* 0x001fce0000000070 */
[----:B------:R-:W-:Y:S05]  /*19210*/  @!P1 BRA `(.L_x_2769) ;  /* 0xfffffe7c00089947 */ /* 0x000fea000383ffff */
[----:B------:R-:W-:Y:S05]  /*19220*/  EXIT ;  /* 0x000000000000794d */ /* 0x000fea0003800000 */
.L_x_2768:
[----:B------:R-:W-:Y:S01]  /*19230*/  HFMA2.MMA R112, -RZ, RZ, 0, 1.847743988037109375e-06 ;  /* 0x0000001fff707435 */ /* 0x000fe200000001ff */
[----:B0-----:R-:W-:Y:S01]  /*19240*/  MOV R52, R115 ;  /* 0x0000007300347202 */ /* 0x001fe20000000f00 */
[----:B------:R-:W-:Y:S02]  /*19250*/  IMAD.MOV.U32 R53, RZ, RZ, 0x1 ;  /* 0x00000001ff357424 */ /* 0x000fe400078e00ff */
[----:B------:R-:W-:-:S07]  /*19260*/  IMAD.MOV.U32 R51, RZ, RZ, -0x1 ;  /* 0xffffffffff337424 */ /* 0x000fce00078e00ff */
[----:B-1----:R-:W-:Y:S05]  /*19270*/  WARPSYNC.COLLECTIVE R51, `(.L_x_2770) ;  /* 0x0000000033087348 */ /* 0x002fea0003c00000 */
[----:B------:R0:W2:Y:S02]  /*19280*/  SHFL.BFLY P2, R50, R52, R53, R112 ;  /* 0x0c00003534327389 */ /* 0x0000a40000040070 */
[----:B012---:R-:W-:Y:S01]  /*19290*/  ENDCOLLECTIVE ;  /* 0x000000000000791b */ /* 0x007fe20003800000 */
.L_x_2770:
[----:B------:R-:W-:Y:S01]  /*192a0*/  HFMA2.MMA R53, -RZ, RZ, 0, 1.1920928955078125e-07 ;  /* 0x00000002ff357435 */ /* 0x000fe200000001ff */
[----:B------:R-:W-:-:S05]  /*192b0*/  MOV R44, R50 ;  /* 0x00000032002c7202 */ /* 0x000fca0000000f00 */
[----:B------:R-:W-:-:S04]  /*192c0*/  FADD.FTZ R46, R115, R44 ;  /* 0x0000002c732e7221 */ /* 0x000fc80000010000 */
[----:B------:R-:W-:-:S07]  /*192d0*/  IMAD.MOV.U32 R52, RZ, RZ, R46 ;  /* 0x000000ffff347224 */ /* 0x000fce00078e002e */
[----:B------:R-:W-:Y:S05]  /*192e0*/  WARPSYNC.COLLECTIVE R51, `(.L_x_2771) ;  /* 0x0000000033087348 */ /* 0x000fea0003c00000 */
[----:B------:R0:W1:Y:S02]  /*192f0*/  SHFL.BFLY P2, R50, R52, R53, R112 ;  /* 0x0c00003534327389 */ /* 0x0000640000040070 */
[----:B01----:R-:W-:Y:S01]  /*19300*/  ENDCOLLECTIVE ;  /* 0x000000000000791b */ /* 0x003fe20003800000 */
.L_x_2771:
[----:B------:R-:W-:Y:S02]  /*19310*/  IMAD.MOV.U32 R53, RZ, RZ, 0x4 ;  /* 0x00000004ff357424 */ /* 0x000fe400078e00ff */
[----:B------:R-:W-:-:S04]  /*19320*/  IMAD.MOV.U32 R45, RZ, RZ, R50 ;  /* 0x000000ffff2d7224 */ /* 0x000fc800078e0032 */
[----:B------:R-:W-:-:S05]  /*19330*/  FADD.FTZ R47, R46, R45 ;  /* 0x0000002d2e2f7221 */ /* 0x000fca0000010000 */
[----:B------:R-:W-:-:S07]  /*19340*/  MOV R52, R47 ;  /* 0x0000002f00347202 */ /* 0x000fce0000000f00 */
[----:B------:R-:W-:Y:S05]  /*19350*/  WARPSYNC.COLLECTIVE R51, `(.L_x_2772) ;  /* 0x0000000033087348 */ /* 0x000fea0003c00000 */
[----:B------:R0:W1:Y:S02]  /*19360*/  SHFL.BFLY P2, R50, R52, R53, R112 ;  /* 0x0c00003534327389 */ /* 0x0000640000040070 */
[----:B01----:R-:W-:Y:S01]  /*19370*/  ENDCOLLECTIVE ;  /* 0x000000000000791b */ /* 0x003fe20003800000 */
.L_x_2772:
[----:B------:R-:W-:Y:S01]  /*19380*/  HFMA2.MMA R53, -RZ, RZ, 0, 4.76837158203125e-07 ;  /* 0x00000008ff357435 */ /* 0x000fe200000001ff */
[----:B------:R-:W-:-:S05]  /*19390*/  MOV R44, R50 ;  /* 0x00000032002c7202 */ /* 0x000fca0000000f00 */
[----:B------:R-:W-:-:S04]  /*193a0*/  FADD.FTZ R48, R47, R44 ;  /* 0x0000002c2f307221 */ /* 0x000fc80000010000 */
[----:B------:R-:W-:-:S07]  /*193b0*/  IMAD.MOV.U32 R52, RZ, RZ, R48 ;  /* 0x000000ffff347224 */ /* 0x000fce00078e0030 */
[----:B------:R-:W-:Y:S05]  /*193c0*/  WARPSYNC.COLLECTIVE R51, `(.L_x_2773) ;  /* 0x0000000033087348 */ /* 0x000fea0003c00000 */
[----:B------:R0:W1:Y:S02]  /*193d0*/  SHFL.BFLY P2, R50, R52, R53, R112 ;  /* 0x0c00003534327389 */ /* 0x0000640000040070 */
[----:B01----:R-:W-:Y:S01]  /*193e0*/  ENDCOLLECTIVE ;  /* 0x000000000000791b */ /* 0x003fe20003800000 */
.L_x_2773:
[----:B------:R-:W-:Y:S02]  /*193f0*/  IMAD.MOV.U32 R53, RZ, RZ, 0x10 ;  /* 0x00000010ff357424 */ /* 0x000fe400078e00ff */
[----:B------:R-:W-:-:S04]  /*19400*/  IMAD.MOV.U32 R45, RZ, RZ, R50 ;  /* 0x000000ffff2d7224 */ /* 0x000fc800078e0032 */
[----:B------:R-:W-:-:S05]  /*19410*/  FADD.FTZ R49, R48, R45 ;  /* 0x0000002d30317221 */ /* 0x000fca0000010000 */
[----:B------:R-:W-:-:S07]  /*19420*/  MOV R52, R49 ;  /* 0x0000003100347202 */ /* 0x000fce0000000f00 */
[----:B------:R-:W-:Y:S05]  /*19430*/  WARPSYNC.COLLECTIVE R51, `(.L_x_2774) ;  /* 0x0000000033087348 */ /* 0x000fea0003c00000 */
[----:B------:R0:W1:Y:S02]  /*19440*/  SHFL.BFLY P2, R50, R52, R53, R112 ;  /* 0x0c00003534327389 */ /* 0x0000640000040070 */
[----:B01----:R-:W-:Y:S01]  /*19450*/  ENDCOLLECTIVE ;  /* 0x000000000000791b */ /* 0x003fe20003800000 */
.L_x_2774:
[----:B------:R-:W-:Y:S01]  /*19460*/  HFMA2.MMA R53, -RZ, RZ, 0, 5.9604644775390625e-08 ;  /* 0x00000001ff357435 */ /* 0x000fe200000001ff */
[----:B------:R-:W-:-:S05]  /*19470*/  MOV R44, R50 ;  /* 0x00000032002c7202 */ /* 0x000fca0000000f00 */
[----:B------:R-:W-:-:S04]  /*19480*/  FADD.FTZ R44, R49, R44 ;  /* 0x0000002c312c7221 */ /* 0x000fc80000010000 */
        /* <DEDUP_REMOVED lines=64> */
[----:B------:R-:W-:-:S04]  /*19890*/  FFMA.FTZ R45, R46, R46, R45 ;  /* 0x0000002e2e2d7223 */ /* 0x000fc8000001002d */
[----:B------:R-:W-:-:S07]  /*198a0*/  IMAD.MOV.U32 R52, RZ, RZ, R45 ;  /* 0x000000ffff347224 */ /* 0x000fce00078e002d */
[----:B------:R-:W-:Y:S05]  /*198b0*/  WARPSYNC.COLLECTIVE R51, `(.L_x_2775) ;  /* 0x0000000033087348 */ /* 0x000fea0003c00000 */
[----:B------:R0:W1:Y:S02]  /*198c0*/  SHFL.BFLY P2, R50, R52, R53, R112 ;  /* 0x0c00003534327389 */ /* 0x0000640000040070 */
[----:B01----:R-:W-:Y:S01]  /*198d0*/  ENDCOLLECTIVE ;  /* 0x000000000000791b */ /* 0x003fe20003800000 */
.L_x_2775:
[----:B------:R-:W-:Y:S02]  /*198e0*/  IMAD.MOV.U32 R53, RZ, RZ, 0x2 ;  /* 0x00000002ff357424 */ /* 0x000fe400078e00ff */
[----:B------:R-:W-:-:S04]  /*198f0*/  IMAD.MOV.U32 R46, RZ, RZ, R50 ;  /* 0x000000ffff2e7224 */ /* 0x000fc800078e0032 */
[----:B------:R-:W-:-:S05]  /*19900*/  FADD.FTZ R46, R45, R46 ;  /* 0x0000002e2d2e7221 */ /* 0x000fca0000010000 */
[----:B------:R-:W-:-:S07]  /*19910*/  MOV R52, R46 ;  /* 0x0000002e00347202 */ /* 0x000fce0000000f00 */
[----:B------:R-:W-:Y:S05]  /*19920*/  WARPSYNC.COLLECTIVE R51, `(.L_x_2776) ;  /* 0x0000000033087348 */ /* 0x000fea0003c00000 */
[----:B------:R0:W1:Y:S02]  /*19930*/  SHFL.BFLY P2, R50, R52, R53, R112 ;  /* 0x0c00003534327389 */ /* 0x0000640000040070 */
[----:B01----:R-:W-:Y:S01]  /*19940*/  ENDCOLLECTIVE ;  /* 0x000000000000791b */ /* 0x003fe20003800000 */
.L_x_2776:
[----:B------:R-:W-:Y:S01]  /*19950*/  HFMA2.MMA R53, -RZ, RZ, 0, 2.384185791015625e-07 ;  /* 0x00000004ff357435 */ /* 0x000fe200000001ff */
[----:B------:R-:W-:-:S05]  /*19960*/  MOV R47, R50 ;  /* 0x00000032002f7202 */ /* 0x000fca0000000f00 */
[----:B------:R-:W-:-:S04]  /*19970*/  FADD.FTZ R47, R46, R47 ;  /* 0x0000002f2e2f7221 */ /* 0x000fc80000010000 */
[----:B------:R-:W-:-:S07]  /*19980*/  IMAD.MOV.U32 R52, RZ, RZ, R47 ;  /* 0x000000ffff347224 */ /* 0x000fce00078e002f */
[----:B------:R-:W-:Y:S05]  /*19990*/  WARPSYNC.COLLECTIVE R51, `(.L_x_2777) ;  /* 0x0000000033087348 */ /* 0x000fea0003c00000 */
[----:B------:R0:W1:Y:S02]  /*199a0*/  SHFL.BFLY P2, R50, R52, R53, R112 ;  /* 0x0c00003534327389 */ /* 0x0000640000040070 */
[----:B01----:R-:W-:Y:S01]  /*199b0*/  ENDCOLLECTIVE ;  /* 0x000000000000791b */ /* 0x003fe20003800000 */
.L_x_2777:
[----:B------:R-:W-:Y:S02]  /*199c0*/  IMAD.MOV.U32 R53, RZ, RZ, 0x8 ;  /* 0x00000008ff357424 */ /* 0x000fe400078e00ff */
[----:B------:R-:W-:-:S04]  /*199d0*/  IMAD.MOV.U32 R48, RZ, RZ, R50 ;  /* 0x000000ffff307224 */ /* 0x000fc800078e0032 */
[----:B------:R-:W-:-:S05]  /*199e0*/  FADD.FTZ R48, R47, R48 ;  /* 0x000000302f307221 */ /* 0x000fca0000010000 */
[----:B------:R-:W-:-:S07]  /*199f0*/  MOV R52, R48 ;  /* 0x0000003000347202 */ /* 0x000fce0000000f00 */
[----:B------:R-:W-:Y:S05]  /*19a00*/  WARPSYNC.COLLECTIVE R51, `(.L_x_2778) ;  /* 0x0000000033087348 */ /* 0x000fea0003c00000 */
[----:B------:R0:W1:Y:S02]  /*19a10*/  SHFL.BFLY P2, R50, R52, R53, R112 ;  /* 0x0c00003534327389 */ /* 0x0000640000040070 */
[----:B01----:R-:W-:Y:S01]  /*19a20*/  ENDCOLLECTIVE ;  /* 0x000000000000791b */ /* 0x003fe20003800000 */
.L_x_2778:
[----:B------:R-:W-:Y:S01]  /*19a30*/  HFMA2.MMA R53, -RZ, RZ, 0, 9.5367431640625e-07 ;  /* 0x00000010ff357435 */ /* 0x000fe200000001ff */
[----:B------:R-:W-:-:S05]  /*19a40*/  MOV R49, R50 ;  /* 0x0000003200317202 */ /* 0x000fca0000000f00 */
[----:B------:R-:W-:-:S04]  /*19a50*/  FADD.FTZ R49, R48, R49 ;  /* 0x0000003130317221 */ /* 0x000fc80000010000 */
[----:B------:R-:W-:-:S07]  /*19a60*/  IMAD.MOV.U32 R52, RZ, RZ, R49 ;  /* 0x000000ffff347224 */ /* 0x000fce00078e0031 */
[----:B------:R-:W-:Y:S05]  /*19a70*/  WARPSYNC.COLLECTIVE R51, `(.L_x_2779) ;  /* 0x0000000033087348 */ /* 0x000fea0003c00000 */
[----:B------:R0:W1:Y:S02]  /*19a80*/  SHFL.BFLY P2, R50, R52, R53, R112 ;  /* 0x0c00003534327389 */ /* 0x0000640000040070 */
[----:B01----:R-:W-:Y:S01]  /*19a90*/  ENDCOLLECTIVE ;  /* 0x000000000000791b */ /* 0x003fe20003800000 */
.L_x_2779:
[----:B------:R-:W-:Y:S05]  /*19aa0*/  BRA `(.L_x_2780) ;  /* 0xffffffe800bc7947 */ /* 0x000fea000383ffff */
.L_x_2781:
        /* <DEDUP_REMOVED lines=13> */
.L_x_27027:


//--------------------- .text._ZN10layer_norm31ln_parallel_residual_fwd_kernelINS_13Kernel_traitsI6__halfS2_S2_S2_fjLj4096ELj1ELj1ELj4ELj16ENS_18Kernel_traits_baseILj4096ES2_S2_S2_S2_fjLj128EEEEELb0ELb0ELb0EEEvNS_9FwdParamsE --------------------------
	.section	.text._ZN10layer_norm31ln_parallel_residual_fwd_kernelINS_13Kernel_traitsI6__halfS2_S2_S2_fjLj4096ELj1ELj1ELj4ELj16ENS_18Kernel_traits_baseILj4096ES2_S2_S2_S2_fjLj128EEEEELb0ELb0ELb0EEEvNS_9FwdParamsE,"ax",@progbits
	.align	128
        .global         _ZN10layer_norm31ln_parallel_residual_fwd_kernelINS_13Kernel_traitsI6__halfS2_S2_S2_fjLj4096ELj1ELj1ELj4ELj16ENS_18Kernel_traits_baseILj4096ES2_S2_S2_S2_fjLj128EEEEELb0ELb0ELb0EEEvNS_9FwdParamsE
        .type           _ZN10layer_norm31ln_parallel_residual_fwd_kernelINS_13Kernel_traitsI6__halfS2_S2_S2_fjLj4096ELj1ELj1ELj4ELj16ENS_18Kernel_traits_baseILj4096ES2_S2_S2_S2_fjLj128EEEEELb0ELb0ELb0EEEvNS_9FwdParamsE,@function
        .size           _ZN10layer_norm31ln_parallel_residual_fwd_kernelINS_13Kernel_traitsI6__halfS2_S2_S2_fjLj4096ELj1ELj1ELj4ELj16ENS_18Kernel_traits_baseILj4096ES2_S2_S2_S2_fjLj128EEEEELb0ELb0ELb0EEEvNS_9FwdParamsE,(.L_x_27028 - _ZN10layer_norm31ln_parallel_residual_fwd_kernelINS_13Kernel_traitsI6__halfS2_S2_S2_fjLj4096ELj1ELj1ELj4ELj16ENS_18Kernel_traits_baseILj4096ES2_S2_S2_S2_fjLj128EEEEELb0ELb0ELb0EEEvNS_9FwdParamsE)
        .other          _ZN10layer_norm31ln_parallel_residual_fwd_kernelINS_13Kernel_traitsI6__halfS2_S2_S2_fjLj4096ELj1ELj1ELj4ELj16ENS_18Kernel_traits_baseILj4096ES2_S2_S2_S2_fjLj128EEEEELb0ELb0ELb0EEEvNS_9FwdParamsE,@"STO_CUDA_ENTRY STV_DEFAULT"
_ZN10layer_norm31ln_parallel_residual_fwd_kernelINS_13Kernel_traitsI6__halfS2_S2_S2_fjLj4096ELj1ELj1ELj4ELj16ENS_18Kernel_traits_baseILj4096ES2_S2_S2_S2_fjLj128EEEEELb0ELb0ELb0EEEvNS_9FwdParamsE:
.text._ZN10layer_norm31ln_parallel_residual_fwd_kernelINS_13Kernel_traitsI6__halfS2_S2_S2_fjLj4096ELj1ELj1ELj4ELj16ENS_18Kernel_traits_baseILj4096ES2_S2_S2_S2_fjLj128EEEEELb0ELb0ELb0EEEvNS_9FwdParamsE:
        /* <DEDUP_REMOVED lines=27> */
[----:B------:R-:W-:-:S07]  /*01b0*/  SHF.L.U64.HI R0, R19, 0x4, RZ ;  /* 0x0000000413007819 */ /* 0x000fce00000102ff */
[----:B------:R-:W-:-:S04]  /*01c0*/  @P1 LEA R8, P3, R19, UR6, 0x4 ;  /* 0x0000000613081c11 */ /* 0x000fc8000f8620ff */
[C---:B------:R-:W-:Y:S01]  /*01d0*/  @P1 LEA.HI.X R9, R19.reuse, UR7, RZ, 0x4, P3 ;  /* 0x0000000713091c11 */ /* 0x040fe200098f24ff */
[----:B------:R-:W-:Y:S01]  /*01e0*/  ULDC.64 UR6, c[0x0][0x268] ;  /* 0x00009a0000067ab9 */ /* 0x000fe20000000a00 */
[----:B------:R-:W-:Y:S01]  /*01f0*/  @P2 IADD3 R6, P3, R24, UR8, RZ ;  /* 0x0000000818062c10 */ /* 0x000fe2000ff7e0ff */
[C---:B0-----:R-:W-:Y:S02]  /*0200*/  IMAD.WIDE.U32 R2, R19.reuse, 0x10, R2 ;  /* 0x0000001013027825 */ /* 0x041fe400078e0002 */
[----:B------:R0:W5:Y:S01]  /*0210*/  @P1 LDG.E.128 R12, desc[UR4][R8.64] ;  /* 0x00000004080c1981 */ /* 0x000162000c1e1d00 */
[----:B------:R-:W-:Y:S02]  /*0220*/  @P2 IADD3.X R7, R0, UR9, RZ, P3, !PT ;  /* 0x0000000900072c10 */ /* 0x000fe40009ffe4ff */
[----:B------:R-:W-:Y:S01]  /*0230*/  IADD3 R24, P3, R24, UR6, RZ ;  /* 0x0000000618187c10 */ /* 0x000fe2000ff7e0ff */
[----:B------:R0:W5:Y:S03]  /*0240*/  LDG.E.128 R40, desc[UR4][R2.64] ;  /* 0x0000000402287981 */ /* 0x000166000c1e1d00 */
[----:B------:R-:W-:Y:S01]  /*0250*/  IADD3.X R25, R0, UR7, RZ, P3, !PT ;  /* 0x0000000700197c10 */ /* 0x000fe20009ffe4ff */
[----:B------:R-:W5:Y:S05]  /*0260*/  @P2 LDG.E.128 R4, desc[UR4][R6.64] ;  /* 0x0000000406042981 */ /* 0x000f6a000c1e1d00 */
[----:B------:R-:W5:Y:S01]  /*0270*/  LDG.E.128 R24, desc[UR4][R24.64] ;  /* 0x0000000418187981 */ /* 0x000f62000c1e1d00 */
[----:B------:R-:W-:-:S02]  /*0280*/  LOP3.LUT R19, R19, 0x80, RZ, 0xfc, !PT ;  /* 0x0000008013137812 */ /* 0x000fc400078efcff */
[----:B------:R-:W-:Y:S02]  /*0290*/  @!P1 CS2R R12, SRZ ;  /* 0x00000000000c9805 */ /* 0x000fe4000001ff00 */
[----:B------:R-:W-:Y:S02]  /*02a0*/  @!P1 CS2R R14, SRZ ;  /* 0x00000000000e9805 */ /* 0x000fe4000001ff00 */
[----:B------:R-:W-:Y:S02]  /*02b0*/  @!P2 CS2R R4, SRZ ;  /* 0x000000000004a805 */ /* 0x000fe4000001ff00 */
[----:B0-----:R-:W-:-:S07]  /*02c0*/  @!P2 CS2R R6, SRZ ;  /* 0x000000000006a805 */ /* 0x001fce000001ff00 */
.L_x_2783:
[----:B------:R-:W-:Y:S05]  /*02d0*/  BSYNC B0 ;  /* 0x0000000000007941 */ /* 0x000fea0003800000 */
.L_x_2782:
        /* <DEDUP_REMOVED lines=19> */
[----:B------:R-:W5:Y:S03]  /*0410*/  LDG.E.128 R8, desc[UR4][R8.64] ;  /* 0x0000000408087981 */ /* 0x000f66000c1e1d00 */
[----:B------:R-:W-:Y:S01]  /*0420*/  IADD3.X R89, R0, UR7, RZ, P3, !PT ;  /* 0x0000000700597c10 */ /* 0x000fe20009ffe4ff */
[----:B------:R-:W5:Y:S05]  /*0430*/  @P2 LDG.E.128 R92, desc[UR4][R94.64] ;  /* 0x000000045e5c2981 */ /* 0x000f6a000c1e1d00 */
[----:B------:R-:W5:Y:S01]  /*0440*/  LDG.E.128 R88, desc[UR4][R88.64] ;  /* 0x0000000458587981 */ /* 0x000f62000c1e1d00 */
[----:B------:R-:W-:-:S02]  /*0450*/  IADD3 R19, R19, 0x80, RZ ;  /* 0x0000008013137810 */ /* 0x000fc40007ffe0ff */
[----:B------:R-:W-:Y:S02]  /*0460*/  @!P1 CS2R R96, SRZ ;  /* 0x0000000000609805 */ /* 0x000fe4000001ff00 */
[----:B------:R-:W-:Y:S02]  /*0470*/  @!P1 CS2R R98, SRZ ;  /* 0x0000000000629805 */ /* 0x000fe4000001ff00 */
[----:B------:R-:W-:Y:S02]  /*0480*/  @!P2 CS2R R92, SRZ ;  /* 0x00000000005ca805 */ /* 0x000fe4000001ff00 */
[----:B0-----:R-:W-:-:S07]  /*0490*/  @!P2 CS2R R94, SRZ ;  /* 0x00000000005ea805 */ /* 0x001fce000001ff00 */
.L_x_2785:
[----:B------:R-:W-:Y:S05]  /*04a0*/  BSYNC B0 ;  /* 0x0000000000007941 */ /* 0x000fea0003800000 */
.L_x_2784:
        /* <DEDUP_REMOVED lines=28> */
.L_x_2787:
[----:B------:R-:W-:Y:S05]  /*0670*/  BSYNC B0 ;  /* 0x0000000000007941 */ /* 0x000fea0003800000 */
.L_x_2786:
        /* <DEDUP_REMOVED lines=27> */
.L_x_2789:
[----:B------:R-:W-:Y:S05]  /*0830*/  BSYNC B0 ;  /* 0x0000000000007941 */ /* 0x000fea0003800000 */
.L_x_2788:
        /* <DEDUP_REMOVED lines=10> */
[--C-:B-----5:R-:W-:Y:S01]  /*08e0*/  HADD2.F32 R138, -RZ, R56.reuse.H0_H0 ;  /* 0x20000038ff8a7230 */ /* 0x120fe20000004100 */
[----:B------:R-:W-:Y:S01]  /*08f0*/  ULDC.U8 UR6, c[0x0][0x2a0] ;  /* 0x0000a80000067ab9 */ /* 0x000fe20000000000 */
[----:B------:R-:W-:Y:S01]  /*0900*/  HADD2.F32 R142, -RZ, R56.H1_H1 ;  /* 0x30000038ff8e7230 */ /* 0x000fe20000004100 */
[----:B------:R-:W-:Y:S01]  /*0910*/  LOP3.LUT R56, R134, 0x7f, RZ, 0xc0, !PT ;  /* 0x0000007f86387812 */ /* 0x000fe200078ec0ff */
[--C-:B------:R-:W-:Y:S01]  /*0920*/  HADD2.F32 R141, -RZ, R57.reuse.H0_H0 ;  /* 0x20000039ff8d7230 */ /* 0x100fe20000004100 */
[----:B------:R-:W-:Y:S01]  /*0930*/  SHF.R.U32.HI R134, RZ, 0x2, R134 ;  /* 0x00000002ff867819 */ /* 0x000fe20000011686 */
[----:B------:R-:W-:Y:S01]  /*0940*/  HADD2.F32 R144, -RZ, R57.H1_H1 ;  /* 0x30000039ff907230 */ /* 0x000fe20000004100 */
[----:B------:R-:W-:Y:S01]  /*0950*/  LOP3.LUT R57, R52, 0x60, RZ, 0xc0, !PT ;  /* 0x0000006034397812 */ /* 0x000fe200078ec0ff */
[--C-:B------:R-:W-:Y:S01]  /*0960*/  HADD2.F32 R116, -RZ, R80.reuse.H0_H0 ;  /* 0x20000050ff747230 */ /* 0x100fe20000004100 */
[----:B------:R-:W-:Y:S01]  /*0970*/  LOP3.LUT R134, R134, 0x3fffffe0, RZ, 0xc0, !PT ;  /* 0x3fffffe086867812 */ /* 0x000fe200078ec0ff */
[----:B------:R-:W-:Y:S01]  /*0980*/  HADD2.F32 R119, -RZ, R80.H1_H1 ;  /* 0x30000050ff777230 */ /* 0x000fe20000004100 */
[----:B------:R-:W-:Y:S01]  /*0990*/  VIADDMNMX R57, R56, -R57, RZ, !PT ;  /* 0x8000003938397246 */ /* 0x000fe200078001ff */
[--C-:B------:R-:W-:Y:S01]  /*09a0*/  HADD2.F32 R80, -RZ, R82.reuse.H0_H0 ;  /* 0x20000052ff507230 */ /* 0x100fe20000004100 */
[----:B------:R-:W-:Y:S01]  /*09b0*/  ISETP.NE.AND P2, PT, RZ, UR6, PT ;  /* 0x00000006ff007c0c */ /* 0x000fe2000bf45270 */
[----:B------:R-:W-:Y:S01]  /*09c0*/  HADD2.F32 R121, -RZ, R82.H1_H1 ;  /* 0x30000052ff797230 */ /* 0x000fe20000004100 */
[----:B------:R-:W-:Y:S01]  /*09d0*/  VIMNMX R57, R57, 0x20, PT ;  /* 0x0000002039397848 */ /* 0x000fe20003fe0100 */
[--C-:B------:R-:W-:Y:S01]  /*09e0*/  HADD2.F32 R82, -RZ, R83.reuse.H0_H0 ;  /* 0x20000053ff527230 */ /* 0x100fe20000004100 */
[----:B------:R-:W-:Y:S01]  /*09f0*/  P2R R160, PR, RZ, 0x4 ;  /* 0x00000004ffa07803 */ /* 0x000fe20000000000 */
[----:B------:R-:W-:Y:S01]  /*0a00*/  HADD2.F32 R118, -RZ, R83.H1_H1 ;  /* 0x30000053ff767230 */ /* 0x000fe20000004100 */
[----:B------:R-:W-:Y:S01]  /*0a10*/  IADD3 R57, R57, R134, RZ ;  /* 0x0000008639397210 */ /* 0x000fe20007ffe0ff */
[--C-:B------:R-:W-:Y:S01]  /*0a20*/  HADD2.F32 R83, -RZ, R60.reuse.H0_H0 ;  /* 0x2000003cff537230 */ /* 0x100fe20000004100 */
[----:B------:R-:W-:Y:S01]  /*0a30*/  ULDC UR7, c[0x0][0x218] ;  /* 0x0000860000077ab9 */ /* 0x000fe20000000800 */
[----:B------:R-:W-:Y:S01]  /*0a40*/  HADD2.F32 R122, -RZ, R60.H1_H1 ;  /* 0x3000003cff7a7230 */ /* 0x000fe20000004100 */
[----:B------:R-:W-:Y:S01]  /*0a50*/  SHF.L.U32 R60, R52, 0x5, RZ ;  /* 0x00000005343c7819 */ /* 0x000fe200000006ff */
[--C-:B------:R-:W-:Y:S01]  /*0a60*/  HADD2.F32 R120, -RZ, R61.reuse.H0_H0 ;  /* 0x2000003dff787230 */ /* 0x100fe20000004100 */
[----:B------:R-:W-:Y:S01]  /*0a70*/  SHF.L.U32 R57, R57, 0x3, RZ ;  /* 0x0000000339397819 */ /* 0x000fe200000006ff */
[----:B------:R-:W-:Y:S01]  /*0a80*/  HADD2.F32 R124, -RZ, R61.H1_H1 ;  /* 0x3000003dff7c7230 */ /* 0x000fe20000004100 */
[----:B------:R-:W-:Y:S01]  /*0a90*/  LOP3.LUT R61, R60, 0x3e0, RZ, 0xc0, !PT ;  /* 0x000003e03c3d7812 */ /* 0x000fe200078ec0ff */
[--C-:B------:R-:W-:Y:S01]  /*0aa0*/  HADD2.F32 R37, -RZ, R14.reuse.H0_H0 ;  /* 0x2000000eff257230 */ /* 0x100fe20000004100 */
[----:B------:R-:W-:Y:S01]  /*0ab0*/  I2FP.F32.U32 R57, R57 ;  /* 0x0000003900397245 */ /* 0x000fe20000201000 */
[----:B------:R-:W-:Y:S01]  /*0ac0*/  HADD2.F32 R36, -RZ, R14.H1_H1 ;  /* 0x3000000eff247230 */ /* 0x000fe20000004100 */
[----:B------:R-:W-:Y:S01]  /*0ad0*/  VIADDMNMX R61, R56, -R61, RZ, !PT ;  /* 0x8000003d383d7246 */ /* 0x000fe200078001ff */
[--C-:B------:R-:W-:Y:S01]  /*0ae0*/  HADD2.F32 R35, -RZ, R15.reuse.H0_H0 ;  /* 0x2000000fff237230 */ /* 0x100fe20000004100 */
[----:B------:R0:W1:Y:S01]  /*0af0*/  MUFU.RCP R159, R57 ;  /* 0x00000039009f7308 */ /* 0x0000620000001000 */
[----:B------:R-:W-:Y:S01]  /*0b00*/  HADD2.F32 R34, -RZ, R15.H1_H1 ;  /* 0x3000000fff227230 */ /* 0x000fe20000004100 */
[----:B------:R-:W-:Y:S01]  /*0b10*/  VIMNMX R61, R61, 0x20, PT ;  /* 0x000000203d3d7848 */ /* 0x000fe20003fe0100 */
[--C-:B------:R-:W-:Y:S01]  /*0b20*/  HADD2.F32 R16, -RZ, R8.reuse.H0_H0 ;  /* 0x20000008ff107230 */ /* 0x100fe20000004100 */
[----:B------:R-:W-:Y:S01]  /*0b30*/  ULDC UR6, c[0x0][0x290] ;  /* 0x0000a40000067ab9 */ /* 0x000fe20000000800 */
[----:B------:R-:W-:Y:S01]  /*0b40*/  HADD2.F32 R17, -RZ, R8.H1_H1 ;  /* 0x30000008ff117230 */ /* 0x000fe20000004100 */
[----:B------:R-:W-:Y:S01]  /*0b50*/  IADD3 R61, R134, R61, RZ ;  /* 0x0000003d863d7210 */ /* 0x000fe20007ffe0ff */
[--C-:B------:R-:W-:Y:S01]  /*0b60*/  HADD2.F32 R14, -RZ, R9.reuse.H0_H0 ;  /* 0x20000009ff0e7230 */ /* 0x100fe20000004100 */
[----:B------:R-:W-:Y:S01]  /*0b70*/  HFMA2.MMA R134, -RZ, RZ, 0, 5.9604644775390625e-08 ;  /* 0x00000001ff867435 */ /* 0x000fe200000001ff */
[----:B------:R-:W-:Y:S01]  /*0b80*/  HADD2.F32 R15, -RZ, R9.H1_H1 ;  /* 0x30000009ff0f7230 */ /* 0x000fe20000004100 */
[----:B------:R-:W-:Y:S01]  /*0b90*/  SHF.L.U32 R156, R61, 0x3, RZ ;  /* 0x000000033d9c7819 */ /* 0x000fe200000006ff */
[--C-:B------:R-:W-:Y:S01]  /*0ba0*/  HADD2.F32 R32, -RZ, R24.reuse.H0_H0 ;  /* 0x20000018ff207230 */ /* 0x100fe20000004100 */
[----:B------:R-:W-:Y:S01]  /*0bb0*/  ULDC.64 UR10, c[0x0][0x228] ;  /* 0x00008a00000a7ab9 */ /* 0x000fe20000000a00 */
[----:B------:R-:W-:Y:S01]  /*0bc0*/  HADD2.F32 R33, -RZ, R24.H1_H1 ;  /* 0x30000018ff217230 */ /* 0x000fe20000004100 */
[----:B------:R-:W-:Y:S01]  /*0bd0*/  ULDC.64 UR12, c[0x0][0x230] ;  /* 0x00008c00000c7ab9 */ /* 0x000fe20000000a00 */
[--C-:B------:R-:W-:Y:S01]  /*0be0*/  HADD2.F32 R30, -RZ, R25.reuse.H0_H0 ;  /* 0x20000019ff1e7230 */ /* 0x100fe20000004100 */
[----:B------:R-:W-:Y:S01]  /*0bf0*/  ULDC.64 UR8, c[0x0][0x210] ;  /* 0x0000840000087ab9 */ /* 0x000fe20000000a00 */
[----:B------:R-:W-:-:S02]  /*0c00*/  HADD2.F32 R31, -RZ, R25.H1_H1 ;  /* 0x30000019ff1f7230 */ /* 0x000fc40000004100 */
[--C-:B------:R-:W-:Y:S02]  /*0c10*/  HADD2.F32 R21, -RZ, R6.reuse.H0_H0 ;  /* 0x20000006ff157230 */ /* 0x100fe40000004100 */
[----:B------:R-:W-:Y:S02]  /*0c20*/  HADD2.F32 R20, -RZ, R6.H1_H1 ;  /* 0x30000006ff147230 */ /* 0x000fe40000004100 */
[--C-:B------:R-:W-:Y:S02]  /*0c30*/  HADD2.F32 R19, -RZ, R7.reuse.H0_H0 ;  /* 0x20000007ff137230 */ /* 0x100fe40000004100 */
[----:B------:R-:W-:Y:S02]  /*0c40*/  HADD2.F32 R18, -RZ, R7.H1_H1 ;  /* 0x30000007ff127230 */ /* 0x000fe40000004100 */
[--C-:B------:R-:W-:Y:S02]  /*0c50*/  HADD2.F32 R9, -RZ, R96.reuse.H0_H0 ;  /* 0x20000060ff097230 */ /* 0x100fe40000004100 */
        /* <DEDUP_REMOVED lines=43> */
[----:B------:R-:W-:Y:S02]  /*0f10*/  HADD2.F32 R42, -RZ, R43.H0_H0 ;  /* 0x2000002bff2a7230 */ /* 0x000fe40000004100 */
[----:B------:R-:W-:Y:S02]  /*0f20*/  HADD2.F32 R26, -RZ, R27.H0_H0 ;  /* 0x2000001bff1a7230 */ /* 0x000fe40000004100 */
[----:B------:R-:W-:Y:S02]  /*0f30*/  HADD2.F32 R10, -RZ, R11.H0_H0 ;  /* 0x2000000bff0a7230 */ /* 0x000fe40000004100 */
[----:B------:R-:W-:Y:S02]  /*0f40*/  HADD2.F32 R0, -RZ, R88.H0_H0 ;  /* 0x20000058ff007230 */ /* 0x000fe40000004100 */
[----:B------:R-:W-:Y:S02]  /*0f50*/  HADD2.F32 R53, -RZ, R89.H0_H0 ;  /* 0x20000059ff357230 */ /* 0x000fe40000004100 */
[----:B------:R-:W-:-:S02]  /*0f60*/  HADD2.F32 R54, -RZ, R90.H0_H0 ;  /* 0x2000005aff367230 */ /* 0x000fc40000004100 */
[----:B------:R-:W-:Y:S02]  /*0f70*/  HADD2.F32 R78, -RZ, R79.H0_H0 ;  /* 0x2000004fff4e7230 */ /* 0x000fe40000004100 */
[----:B------:R-:W-:Y:S02]  /*0f80*/  HADD2.F32 R105, -RZ, R85.H0_H0 ;  /* 0x20000055ff697230 */ /* 0x000fe40000004100 */
[----:B------:R-:W-:Y:S02]  /*0f90*/  HADD2.F32 R84, -RZ, R86.H0_H0 ;  /* 0x20000056ff547230 */ /* 0x000fe40000004100 */
[--C-:B------:R-:W-:Y:S02]  /*0fa0*/  HADD2.F32 R109, -RZ, R87.reuse.H0_H0 ;  /* 0x20000057ff6d7230 */ /* 0x100fe40000004100 */
[----:B------:R-:W-:Y:S02]  /*0fb0*/  HADD2.F32 R106, -RZ, R87.H1_H1 ;  /* 0x30000057ff6a7230 */ /* 0x000fe40000004100 */
[----:B------:R-:W-:-:S02]  /*0fc0*/  HADD2.F32 R117, -RZ, R81.H0_H0 ;  /* 0x20000051ff757230 */ /* 0x000fc40000004100 */
[----:B------:R-:W-:Y:S02]  /*0fd0*/  HADD2.F32 R43, -RZ, R43.H1_H1 ;  /* 0x3000002bff2b7230 */ /* 0x000fe40000004100 */
[----:B------:R-:W-:Y:S02]  /*0fe0*/  HADD2.F32 R27, -RZ, R27.H1_H1 ;  /* 0x3000001bff1b7230 */ /* 0x000fe40000004100 */
[----:B------:R-:W-:Y:S02]  /*0ff0*/  HADD2.F32 R11, -RZ, R11.H1_H1 ;  /* 0x3000000bff0b7230 */ /* 0x000fe40000004100 */
[----:B------:R-:W-:Y:S02]  /*1000*/  HADD2.F32 R88, -RZ, R88.H1_H1 ;  /* 0x30000058ff587230 */ /* 0x000fe40000004100 */
[----:B------:R-:W-:Y:S02]  /*1010*/  HADD2.F32 R89, -RZ, R89.H1_H1 ;  /* 0x30000059ff597230 */ /* 0x000fe40000004100 */
[----:B------:R-:W-:-:S02]  /*1020*/  HADD2.F32 R90, -RZ, R90.H1_H1 ;  /* 0x3000005aff5a7230 */ /* 0x000fc40000004100 */
[----:B------:R-:W-:Y:S02]  /*1030*/  HADD2.F32 R79, -RZ, R79.H1_H1 ;  /* 0x3000004fff4f7230 */ /* 0x000fe40000004100 */
[----:B------:R-:W-:Y:S02]  /*1040*/  HADD2.F32 R85, -RZ, R85.H1_H1 ;  /* 0x30000055ff557230 */ /* 0x000fe40000004100 */
[----:B------:R-:W-:Y:S02]  /*1050*/  HADD2.F32 R86, -RZ, R86.H1_H1 ;  /* 0x30000056ff567230 */ /* 0x000fe40000004100 */
[--C-:B------:R-:W-:Y:S02]  /*1060*/  HADD2.F32 R87, -RZ, R72.reuse.H0_H0 ;  /* 0x20000048ff577230 */ /* 0x100fe40000004100 */
[----:B------:R-:W-:Y:S02]  /*1070*/  HADD2.F32 R110, -RZ, R72.H1_H1 ;  /* 0x30000048ff6e7230 */ /* 0x000fe40000004100 */
[----:B------:R-:W-:-:S02]  /*1080*/  HADD2.F32 R108, -RZ, R73.H0_H0 ;  /* 0x20000049ff6c7230 */ /* 0x000fc40000004100 */
[----:B------:R-:W-:Y:S02]  /*1090*/  HADD2.F32 R112, -RZ, R73.H1_H1 ;  /* 0x30000049ff707230 */ /* 0x000fe40000004100 */
[--C-:B------:R-:W-:Y:S02]  /*10a0*/  HADD2.F32 R111, -RZ, R74.reuse.H0_H0 ;  /* 0x2000004aff6f7230 */ /* 0x100fe40000004100 */
[----:B------:R-:W-:Y:S02]  /*10b0*/  HADD2.F32 R114, -RZ, R74.H1_H1 ;  /* 0x3000004aff727230 */ /* 0x000fe40000004100 */
[--C-:B------:R-:W-:Y:S02]  /*10c0*/  HADD2.F32 R113, -RZ, R75.reuse.H0_H0 ;  /* 0x2000004bff717230 */ /* 0x100fe40000004100 */
[----:B------:R-:W-:Y:S02]  /*10d0*/  HADD2.F32 R115, -RZ, R75.H1_H1 ;  /* 0x3000004bff737230 */ /* 0x000fe40000004100 */
        /* <DEDUP_REMOVED lines=24> */
[----:B01----:R-:W-:-:S07]  /*1260*/  HADD2.F32 R161, -RZ, R67.H1_H1 ;  /* 0x30000043ffa17230 */ /* 0x003fce0000004100 */
.L_x_2935:
        /* <DEDUP_REMOVED lines=22> */
[----:B--2---:R-:W-:-:S12]  /*13d0*/  HADD2.F32 R157, -RZ, R68.H0_H0 ;  /* 0x20000044ff9d7230 */ /* 0x004fd80000004100 */
[----:B0-----:R-:W-:Y:S05]  /*13e0*/  @P3 BRA `(.L_x_2792) ;  /* 0x0000000000203947 */ /* 0x001fea0003800000 */
[----:B------:R-:W-:-:S04]  /*13f0*/  ISETP.NE.U32.AND P4, PT, RZ, UR12, PT ;  /* 0x0000000cff007c0c */ /* 0x000fc8000bf85070 */
[----:B------:R-:W-:-:S13]  /*1400*/  ISETP.NE.AND.EX P4, PT, RZ, UR13, PT, P4 ;  /* 0x0000000dff007c0c */ /* 0x000fda000bf85340 */
[----:B------:R-:W-:Y:S05]  /*1410*/  @P4 BRA `(.L_x_2793) ;  /* 0x0000000000084947 */ /* 0x000fea0003800000 */
[----:B------:R-:W-:Y:S05]  /*1420*/  @P1 BRA `(.L_x_2794) ;  /* 0x0000000000201947 */ /* 0x000fea0003800000 */
[----:B------:R-:W-:Y:S05]  /*1430*/  BRA `(.L_x_2795) ;  /* 0x0000000000247947 */ /* 0x000fea0003800000 */
.L_x_2793:
[----:B-----5:R-:W-:-:S05]  /*1440*/  HADD2.F32 R72, -RZ, R60.H0_H0 ;  /* 0x2000003cff487230 */ /* 0x020fca0000004100 */
[----:B------:R-:W-:Y:S01]  /*1450*/  FADD.FTZ R157, R72, R157 ;  /* 0x0000009d489d7221 */ /* 0x000fe20000010000 */
[----:B------:R-:W-:Y:S06]  /*1460*/  BRA `(.L_x_2794) ;  /* 0x0000000000107947 */ /* 0x000fec0003800000 */
.L_x_2792:
[----:B-----5:R-:W-:Y:S02]  /*1470*/  HADD2.F32 R72, -RZ, R56.H0_H0 ;  /* 0x20000038ff487230 */ /* 0x020fe40000004100 */
[----:B------:R-:W-:-:S03]  /*1480*/  @P2 HADD2.F32 R74, -RZ, R60.H0_H0 ;  /* 0x2000003cff4a2230 */ /* 0x000fc60000004100 */
[----:B------:R-:W-:-:S04]  /*1490*/  FADD.FTZ R157, R72, R157 ;  /* 0x0000009d489d7221 */ /* 0x000fc80000010000 */
[----:B------:R-:W-:-:S07]  /*14a0*/  @P2 FADD.FTZ R157, R74, R157 ;  /* 0x0000009d4a9d2221 */ /* 0x000fce0000010000 */
.L_x_2794:
[----:B------:R-:W-:-:S04]  /*14b0*/  F2FP.F16.F32.PACK_AB R72, RZ, R157 ;  /* 0x0000009dff48723e */ /* 0x000fc800000000ff */
[----:B------:R-:W-:-:S07]  /*14c0*/  PRMT R64, R72, 0x7610, R64 ;  /* 0x0000761048407816 */ /* 0x000fce0000000040 */
.L_x_2795:
[----:B------:R-:W-:Y:S01]  /*14d0*/  HADD2.F32 R177, -RZ, R68.H1_H1 ;  /* 0x30000044ffb17230 */ /* 0x000fe20000004100 */
[----:B------:R-:W-:Y:S06]  /*14e0*/  @P3 BRA `(.L_x_2796) ;  /* 0x0000000000203947 */ /* 0x000fec0003800000 */
[----:B------:R-:W-:-:S04]  /*14f0*/  ISETP.NE.U32.AND P4, PT, RZ, UR12, PT ;  /* 0x0000000cff007c0c */ /* 0x000fc8000bf85070 */
[----:B------:R-:W-:-:S13]  /*1500*/  ISETP.NE.AND.EX P4, PT, RZ, UR13, PT, P4 ;  /* 0x0000000dff007c0c */ /* 0x000fda000bf85340 */
[----:B------:R-:W-:Y:S05]  /*1510*/  @P4 BRA `(.L_x_2797) ;  /* 0x0000000000084947 */ /* 0x000fea0003800000 */
[----:B------:R-:W-:Y:S05]  /*1520*/  @P1 BRA `(.L_x_2798) ;  /* 0x0000000000201947 */ /* 0x000fea0003800000 */
[----:B------:R-:W-:Y:S05]  /*1530*/  BRA `(.L_x_2799) ;  /* 0x0000000000247947 */ /* 0x000fea0003800000 */
.L_x_2797:
[----:B-----5:R-:W-:-:S05]  /*1540*/  HADD2.F32 R68, -RZ, R60.H1_H1 ;  /* 0x3000003cff447230 */ /* 0x020fca0000004100 */
[----:B------:R-:W-:Y:S01]  /*1550*/  FADD.FTZ R177, R68, R177 ;  /* 0x000000b144b17221 */ /* 0x000fe20000010000 */
[----:B------:R-:W-:Y:S06]  /*1560*/  BRA `(.L_x_2798) ;  /* 0x0000000000107947 */ /* 0x000fec0003800000 */
.L_x_2796:
[----:B-----5:R-:W-:Y:S02]  /*1570*/  HADD2.F32 R68, -RZ, R56.H1_H1 ;  /* 0x30000038ff447230 */ /* 0x020fe40000004100 */
[----:B------:R-:W-:-:S03]  /*1580*/  @P2 HADD2.F32 R72, -RZ, R60.H1_H1 ;  /* 0x3000003cff482230 */ /* 0x000fc60000004100 */
[----:B------:R-:W-:-:S04]  /*1590*/  FADD.FTZ R177, R68, R177 ;  /* 0x000000b144b17221 */ /* 0x000fc80000010000 */
[----:B------:R-:W-:-:S07]  /*15a0*/  @P2 FADD.FTZ R177, R72, R177 ;  /* 0x000000b148b12221 */ /* 0x000fce0000010000 */
.L_x_2798:
[----:B------:R-:W-:-:S04]  /*15b0*/  F2FP.F16.F32.PACK_AB R68, RZ, R177 ;  /* 0x000000b1ff44723e */ /* 0x000fc800000000ff */
[----:B------:R-:W-:-:S07]  /*15c0*/  PRMT R64, R64, 0x5410, R68 ;  /* 0x0000541040407816 */ /* 0x000fce0000000044 */
.L_x_2799:
[----:B------:R-:W-:Y:S01]  /*15d0*/  HADD2.F32 R175, -RZ, R69.H0_H0 ;  /* 0x20000045ffaf7230 */ /* 0x000fe20000004100 */
[----:B------:R-:W-:Y:S06]  /*15e0*/  @P3 BRA `(.L_x_2800) ;  /* 0x0000000000203947 */ /* 0x000fec0003800000 */
[----:B------:R-:W-:-:S04]  /*15f0*/  ISETP.NE.U32.AND P4, PT, RZ, UR12, PT ;  /* 0x0000000cff007c0c */ /* 0x000fc8000bf85070 */
[----:B------:R-:W-:-:S13]  /*1600*/  ISETP.NE.AND.EX P4, PT, RZ, UR13, PT, P4 ;  /* 0x0000000dff007c0c */ /* 0x000fda000bf85340 */
[----:B------:R-:W-:Y:S05]  /*1610*/  @P4 BRA `(.L_x_2801) ;  /* 0x0000000000084947 */ /* 0x000fea0003800000 */
[----:B------:R-:W-:Y:S05]  /*1620*/  @P1 BRA `(.L_x_2802) ;  /* 0x0000000000201947 */ /* 0x000fea0003800000 */
[----:B------:R-:W-:Y:S05]  /*1630*/  BRA `(.L_x_2803) ;  /* 0x0000000000247947 */ /* 0x000fea0003800000 */
.L_x_2801:
[----:B-----5:R-:W-:-:S05]  /*1640*/  HADD2.F32 R68, -RZ, R61.H0_H0 ;  /* 0x2000003dff447230 */ /* 0x020fca0000004100 */
[----:B------:R-:W-:Y:S01]  /*1650*/  FADD.FTZ R175, R68, R175 ;  /* 0x000000af44af7221 */ /* 0x000fe20000010000 */
[----:B------:R-:W-:Y:S06]  /*1660*/  BRA `(.L_x_2802) ;  /* 0x0000000000107947 */ /* 0x000fec0003800000 */
.L_x_2800:
[----:B-----5:R-:W-:Y:S02]  /*1670*/  HADD2.F32 R68, -RZ, R57.H0_H0 ;  /* 0x20000039ff447230 */ /* 0x020fe40000004100 */
[----:B------:R-:W-:-:S03]  /*1680*/  @P2 HADD2.F32 R72, -RZ, R61.H0_H0 ;  /* 0x2000003dff482230 */ /* 0x000fc60000004100 */
[----:B------:R-:W-:-:S04]  /*1690*/  FADD.FTZ R175, R68, R175 ;  /* 0x000000af44af7221 */ /* 0x000fc80000010000 */
[----:B------:R-:W-:-:S07]  /*16a0*/  @P2 FADD.FTZ R175, R72, R175 ;  /* 0x000000af48af2221 */ /* 0x000fce0000010000 */
.L_x_2802:
[----:B------:R-:W-:-:S04]  /*16b0*/  F2FP.F16.F32.PACK_AB R68, RZ, R175 ;  /* 0x000000afff44723e */ /* 0x000fc800000000ff */
[----:B------:R-:W-:-:S07]  /*16c0*/  PRMT R65, R68, 0x7610, R65 ;  /* 0x0000761044417816 */ /* 0x000fce0000000041 */
.L_x_2803:
[----:B------:R-:W-:Y:S01]  /*16d0*/  HADD2.F32 R197, -RZ, R69.H1_H1 ;  /* 0x30000045ffc57230 */ /* 0x000fe20000004100 */
[----:B------:R-:W-:Y:S06]  /*16e0*/  @P3 BRA `(.L_x_2804) ;  /* 0x0000000000203947 */ /* 0x000fec0003800000 */
[----:B------:R-:W-:-:S04]  /*16f0*/  ISETP.NE.U32.AND P4, PT, RZ, UR12, PT ;  /* 0x0000000cff007c0c */ /* 0x000fc8000bf85070 */
[----:B------:R-:W-:-:S13]  /*1700*/  ISETP.NE.AND.EX P4, PT, RZ, UR13, PT, P4 ;  /* 0x0000000dff007c0c */ /* 0x000fda000bf85340 */
[----:B------:R-:W-:Y:S05]  /*1710*/  @P4 BRA `(.L_x_2805) ;  /* 0x0000000000084947 */ /* 0x000fea0003800000 */
[----:B------:R-:W-:Y:S05]  /*1720*/  @P1 BRA `(.L_x_2806) ;  /* 0x0000000000201947 */ /* 0x000fea0003800000 */
[----:B------:R-:W-:Y:S05]  /*1730*/  BRA `(.L_x_2807) ;  /* 0x0000000000247947 */ /* 0x000fea0003800000 */
.L_x_2805:
[----:B-----5:R-:W-:-:S05]  /*1740*/  HADD2.F32 R68, -RZ, R61.H1_H1 ;  /* 0x3000003dff447230 */ /* 0x020fca0000004100 */
[----:B------:R-:W-:Y:S01]  /*1750*/  FADD.FTZ R197, R68, R197 ;  /* 0x000000c544c57221 */ /* 0x000fe20000010000 */
[----:B------:R-:W-:Y:S06]  /*1760*/  BRA `(.L_x_2806) ;  /* 0x0000000000107947 */ /* 0x000fec0003800000 */
.L_x_2804:
[----:B-----5:R-:W-:Y:S02]  /*1770*/  HADD2.F32 R68, -RZ, R57.H1_H1 ;  /* 0x30000039ff447230 */ /* 0x020fe40000004100 */
[----:B------:R-:W-:-:S03]  /*1780*/  @P2 HADD2.F32 R72, -RZ, R61.H1_H1 ;  /* 0x3000003dff482230 */ /* 0x000fc60000004100 */
[----:B------:R-:W-:-:S04]  /*1790*/  FADD.FTZ R197, R68, R197 ;  /* 0x000000c544c57221 */ /* 0x000fc80000010000 */
[----:B------:R-:W-:-:S07]  /*17a0*/  @P2 FADD.FTZ R197, R72, R197 ;  /* 0x000000c548c52221 */ /* 0x000fce0000010000 */
.L_x_2806:
[----:B------:R-:W-:-:S04]  /*17b0*/  F2FP.F16.F32.PACK_AB R68, RZ, R197 ;  /* 0x000000c5ff44723e */ /* 0x000fc800000000ff */
[----:B------:R-:W-:-:S07]  /*17c0*/  PRMT R65, R65, 0x5410, R68 ;  /* 0x0000541041417816 */ /* 0x000fce0000000044 */
.L_x_2807:
[----:B------:R-:W-:Y:S01]  /*17d0*/  HADD2.F32 R195, -RZ, R70.H0_H0 ;  /* 0x20000046ffc37230 */ /* 0x000fe20000004100 */
[----:B------:R-:W-:Y:S06]  /*17e0*/  @P3 BRA `(.L_x_2808) ;  /* 0x0000000000203947 */ /* 0x000fec0003800000 */
[----:B------:R-:W-:-:S04]  /*17f0*/  ISETP.NE.U32.AND P4, PT, RZ, UR12, PT ;  /* 0x0000000cff007c0c */ /* 0x000fc8000bf85070 */
[----:B------:R-:W-:-:S13]  /*1800*/  ISETP.NE.AND.EX P4, PT, RZ, UR13, PT, P4 ;  /* 0x0000000dff007c0c */ /* 0x000fda000bf85340 */
[----:B------:R-:W-:Y:S05]  /*1810*/  @P4 BRA `(.L_x_2809) ;  /* 0x0000000000084947 */ /* 0x000fea0003800000 */
[----:B------:R-:W-:Y:S05]  /*1820*/  @P1 BRA `(.L_x_2810) ;  /* 0x0000000000201947 */ /* 0x000fea0003800000 */
[----:B------:R-:W-:Y:S05]  /*1830*/  BRA `(.L_x_2811) ;  /* 0x0000000000247947 */ /* 0x000fea0003800000 */
.L_x_2809:
[----:B-----5:R-:W-:-:S05]  /*1840*/  HADD2.F32 R68, -RZ, R62.H0_H0 ;  /* 0x2000003eff447230 */ /* 0x020fca0000004100 */
[----:B------:R-:W-:Y:S01]  /*1850*/  FADD.FTZ R195, R68, R195 ;  /* 0x000000c344c37221 */ /* 0x000fe20000010000 */
[----:B------:R-:W-:Y:S06]  /*1860*/  BRA `(.L_x_2810) ;  /* 0x0000000000107947 */ /* 0x000fec0003800000 */
.L_x_2808:
[----:B-----5:R-:W-:Y:S02]  /*1870*/  HADD2.F32 R68, -RZ, R58.H0_H0 ;  /* 0x2000003aff447230 */ /* 0x020fe40000004100 */
[----:B------:R-:W-:-:S03]  /*1880*/  @P2 HADD2.F32 R72, -RZ, R62.H0_H0 ;  /* 0x2000003eff482230 */ /* 0x000fc60000004100 */
[----:B------:R-:W-:-:S04]  /*1890*/  FADD.FTZ R195, R68, R195 ;  /* 0x000000c344c37221 */ /* 0x000fc80000010000 */
[----:B------:R-:W-:-:S07]  /*18a0*/  @P2 FADD.FTZ R195, R72, R195 ;  /* 0x000000c348c32221 */ /* 0x000fce0000010000 */
.L_x_2810:
[----:B------:R-:W-:-:S04]  /*18b0*/  F2FP.F16.F32.PACK_AB R68, RZ, R195 ;  /* 0x000000c3ff44723e */ /* 0x000fc800000000ff */
[----:B------:R-:W-:-:S07]  /*18c0*/  PRMT R66, R68, 0x7610, R66 ;  /* 0x0000761044427816 */ /* 0x000fce0000000042 */
.L_x_2811:
[----:B------:R-:W-:Y:S01]  /*18d0*/  HADD2.F32 R199, -RZ, R70.H1_H1 ;  /* 0x30000046ffc77230 */ /* 0x000fe20000004100 */
[----:B------:R-:W-:Y:S06]  /*18e0*/  @P3 BRA `(.L_x_2812) ;  /* 0x0000000000203947 */ /* 0x000fec0003800000 */
[----:B------:R-:W-:-:S04]  /*18f0*/  ISETP.NE.U32.AND P4, PT, RZ, UR12, PT ;  /* 0x0000000cff007c0c */ /* 0x000fc8000bf85070 */
[----:B------:R-:W-:-:S13]  /*1900*/  ISETP.NE.AND.EX P4, PT, RZ, UR13, PT, P4 ;  /* 0x0000000dff007c0c */ /* 0x000fda000bf85340 */
[----:B------:R-:W-:Y:S05]  /*1910*/  @P4 BRA `(.L_x_2813) ;  /* 0x0000000000084947 */ /* 0x000fea0003800000 */
[----:B------:R-:W-:Y:S05]  /*1920*/  @P1 BRA `(.L_x_2814) ;  /* 0x0000000000201947 */ /* 0x000fea0003800000 */
[----:B------:R-:W-:Y:S05]  /*1930*/  BRA `(.L_x_2815) ;  /* 0x0000000000247947 */ /* 0x000fea0003800000 */
.L_x_2813:
[----:B-----5:R-:W-:-:S05]  /*1940*/  HADD2.F32 R68, -RZ, R62.H1_H1 ;  /* 0x3000003eff447230 */ /* 0x020fca0000004100 */
[----:B------:R-:W-:Y:S01]  /*1950*/  FADD.FTZ R199, R68, R199 ;  /* 0x000000c744c77221 */ /* 0x000fe20000010000 */
[----:B------:R-:W-:Y:S06]  /*1960*/  BRA `(.L_x_2814) ;  /* 0x0000000000107947 */ /* 0x000fec0003800000 */
.L_x_2812:
[----:B-----5:R-:W-:Y:S02]  /*1970*/  HADD2.F32 R68, -RZ, R58.H1_H1 ;  /* 0x3000003aff447230 */ /* 0x020fe40000004100 */
[----:B------:R-:W-:-:S03]  /*1980*/  @P2 HADD2.F32 R70, -RZ, R62.H1_H1 ;  /* 0x3000003eff462230 */ /* 0x000fc60000004100 */
[----:B------:R-:W-:-:S04]  /*1990*/  FADD.FTZ R199, R68, R199 ;  /* 0x000000c744c77221 */ /* 0x000fc80000010000 */
[----:B------:R-:W-:-:S07]  /*19a0*/  @P2 FADD.FTZ R199, R70, R199 ;  /* 0x000000c746c72221 */ /* 0x000fce0000010000 */
.L_x_2814:
[----:B------:R-:W-:-:S04]  /*19b0*/  F2FP.F16.F32.PACK_AB R68, RZ, R199 ;  /* 0x000000c7ff44723e */ /* 0x000fc800000000ff */
[----:B------:R-:W-:-:S07]  /*19c0*/  PRMT R66, R66, 0x5410, R68 ;  /* 0x0000541042427816 */ /* 0x000fce0000000044 */
.L_x_2815:
[----:B------:R-:W-:Y:S01]  /*19d0*/  HADD2.F32 R201, -RZ, R71.H0_H0 ;  /* 0x20000047ffc97230 */ /* 0x000fe20000004100 */
[----:B------:R-:W-:Y:S06]  /*19e0*/  @P3 BRA `(.L_x_2816) ;  /* 0x0000000000203947 */ /* 0x000fec0003800000 */
[----:B------:R-:W-:-:S04]  /*19f0*/  ISETP.NE.U32.AND P4, PT, RZ, UR12, PT ;  /* 0x0000000cff007c0c */ /* 0x000fc8000bf85070 */
[----:B------:R-:W-:-:S13]  /*1a00*/  ISETP.NE.AND.EX P4, PT, RZ, UR13, PT, P4 ;  /* 0x0000000dff007c0c */ /* 0x000fda000bf85340 */
[----:B------:R-:W-:Y:S05]  /*1a10*/  @P4 BRA `(.L_x_2817) ;  /* 0x0000000000084947 */ /* 0x000fea0003800000 */
[----:B------:R-:W-:Y:S05]  /*1a20*/  @P1 BRA `(.L_x_2818) ;  /* 0x0000000000201947 */ /* 0x000fea0003800000 */
[----:B------:R-:W-:Y:S05]  /*1a30*/  BRA `(.L_x_2819) ;  /* 0x0000000000247947 */ /* 0x000fea0003800000 */
.L_x_2817:
[----:B-----5:R-:W-:-:S05]  /*1a40*/  HADD2.F32 R68, -RZ, R63.H0_H0 ;  /* 0x2000003fff447230 */ /* 0x020fca0000004100 */
[----:B------:R-:W-:Y:S01]  /*1a50*/  FADD.FTZ R201, R68, R201 ;  /* 0x000000c944c97221 */ /* 0x000fe20000010000 */
[----:B------:R-:W-:Y:S06]  /*1a60*/  BRA `(.L_x_2818) ;  /* 0x0000000000107947 */ /* 0x000fec0003800000 */
.L_x_2816:
[----:B-----5:R-:W-:Y:S02]  /*1a70*/  HADD2.F32 R68, -RZ, R59.H0_H0 ;  /* 0x2000003bff447230 */ /* 0x020fe40000004100 */
[----:B------:R-:W-:-:S03]  /*1a80*/  @P2 HADD2.F32 R70, -RZ, R63.H0_H0 ;  /* 0x2000003fff462230 */ /* 0x000fc60000004100 */
[----:B------:R-:W-:-:S04]  /*1a90*/  FADD.FTZ R201, R68, R201 ;  /* 0x000000c944c97221 */ /* 0x000fc80000010000 */
[----:B------:R-:W-:-:S07]  /*1aa0*/  @P2 FADD.FTZ R201, R70, R201 ;  /* 0x000000c946c92221 */ /* 0x000fce0000010000 */
.L_x_2818:
[----:B------:R-:W-:-:S04]  /*1ab0*/  F2FP.F16.F32.PACK_AB R68, RZ, R201 ;  /* 0x000000c9ff44723e */ /* 0x000fc800000000ff */
[----:B------:R-:W-:-:S07]  /*1ac0*/  PRMT R67, R68, 0x7610, R67 ;  /* 0x0000761044437816 */ /* 0x000fce0000000043 */
.L_x_2819:
[----:B------:R-:W-:Y:S01]  /*1ad0*/  HADD2.F32 R215, -RZ, R71.H1_H1 ;  /* 0x30000047ffd77230 */ /* 0x000fe20000004100 */
[----:B------:R-:W-:Y:S06]  /*1ae0*/  @P3 BRA `(.L_x_2820) ;  /* 0x0000000000203947 */ /* 0x000fec0003800000 */
[----:B------:R-:W-:-:S04]  /*1af0*/  ISETP.NE.U32.AND P2, PT, RZ, UR12, PT ;  /* 0x0000000cff007c0c */ /* 0x000fc8000bf45070 */
[----:B------:R-:W-:-:S13]  /*1b00*/  ISETP.NE.AND.EX P2, PT, RZ, UR13, PT, P2 ;  /* 0x0000000dff007c0c */ /* 0x000fda000bf45320 */
[----:B------:R-:W-:Y:S05]  /*1b10*/  @P2 BRA `(.L_x_2821) ;  /* 0x0000000000082947 */ /* 0x000fea0003800000 */
[----:B------:R-:W-:Y:S05]  /*1b20*/  @P1 BRA `(.L_x_2822) ;  /* 0x0000000000201947 */ /* 0x000fea0003800000 */
[----:B------:R-:W-:Y:S05]  /*1b30*/  BRA `(.L_x_2823) ;  /* 0x0000000000247947 */ /* 0x000fea0003800000 */
.L_x_2821:
[----:B-----5:R-:W-:-:S05]  /*1b40*/  HADD2.F32 R68, -RZ, R63.H1_H1 ;  /* 0x3000003fff447230 */ /* 0x020fca0000004100 */
[----:B------:R-:W-:Y:S01]  /*1b50*/  FADD.FTZ R215, R68, R215 ;  /* 0x000000d744d77221 */ /* 0x000fe20000010000 */
[----:B------:R-:W-:Y:S06]  /*1b60*/  BRA `(.L_x_2822) ;  /* 0x0000000000107947 */ /* 0x000fec0003800000 */
.L_x_2820:
[----:B-----5:R-:W-:Y:S02]  /*1b70*/  HADD2.F32 R68, -RZ, R59.H1_H1 ;  /* 0x3000003bff447230 */ /* 0x020fe40000004100 */
[----:B------:R-:W-:-:S03]  /*1b80*/  @P2 HADD2.F32 R70, -RZ, R63.H1_H1 ;  /* 0x3000003fff462230 */ /* 0x000fc60000004100 */
[----:B------:R-:W-:-:S04]  /*1b90*/  FADD.FTZ R215, R68, R215 ;  /* 0x000000d744d77221 */ /* 0x000fc80000010000 */
[----:B------:R-:W-:-:S07]  /*1ba0*/  @P2 FADD.FTZ R215, R70, R215 ;  /* 0x000000d746d72221 */ /* 0x000fce0000010000 */
.L_x_2822:
[----:B------:R-:W-:-:S04]  /*1bb0*/  F2FP.F16.F32.PACK_AB R68, RZ, R215 ;  /* 0x000000d7ff44723e */ /* 0x000fc800000000ff */
[----:B------:R-:W-:-:S07]  /*1bc0*/  PRMT R67, R67, 0x5410, R68 ;  /* 0x0000541043437816 */ /* 0x000fce0000000044 */
.L_x_2823:
[----:B------:R-:W0:Y:S01]  /*1bd0*/  @P1 LDC.64 R68, c[0x0][0x238] ;  /* 0x00008e00ff441b82 */ /* 0x000e220000000a00 */
[C---:B------:R-:W-:Y:S02]  /*1be0*/  IADD3 R135, R223.reuse, 0x80, RZ ;  /* 0x00000080df877810 */ /* 0x040fe40007ffe0ff */
[----:B0-----:R-:W-:-:S04]  /*1bf0*/  @P1 LEA R68, P2, R223, R68, 0x4 ;  /* 0x00000044df441211 */ /* 0x001fc800078420ff */
[----:B------:R-:W-:-:S05]  /*1c00*/  @P1 LEA.HI.X R69, R223, R69, RZ, 0x4, P2 ;  /* 0x00000045df451211 */ /* 0x000fca00010f24ff */
[----:B------:R0:W-:Y:S04]  /*1c10*/  @P1 STG.E.128 desc[UR4][R68.64], R64 ;  /* 0x0000004044001986 */ /* 0x0001e8000c101d04 */
.L_x_2791:
[----:B------:R-:W-:Y:S05]  /*1c20*/  BSYNC B0 ;  /* 0x0000000000007941 */ /* 0x000fea0003800000 */
.L_x_2790:
        /* <DEDUP_REMOVED lines=25> */
.L_x_2827:
[----:B-----5:R-:W-:-:S05]  /*1dc0*/  HADD2.F32 R72, -RZ, R60.H0_H0 ;  /* 0x2000003cff487230 */ /* 0x020fca0000004100 */
[----:B------:R-:W-:Y:S01]  /*1dd0*/  FADD.FTZ R155, R72, R155 ;  /* 0x0000009b489b7221 */ /* 0x000fe20000010000 */
[----:B------:R-:W-:Y:S06]  /*1de0*/  BRA `(.L_x_2828) ;  /* 0x0000000000107947 */ /* 0x000fec0003800000 */
.L_x_2826:
[----:B-----5:R-:W-:Y:S02]  /*1df0*/  HADD2.F32 R72, -RZ, R56.H0_H0 ;  /* 0x20000038ff487230 */ /* 0x020fe40000004100 */
[----:B------:R-:W-:-:S03]  /*1e00*/  @P2 HADD2.F32 R74, -RZ, R60.H0_H0 ;  /* 0x2000003cff4a2230 */ /* 0x000fc60000004100 */
[----:B------:R-:W-:-:S04]  /*1e10*/  FADD.FTZ R155, R72, R155 ;  /* 0x0000009b489b7221 */ /* 0x000fc80000010000 */
[----:B------:R-:W-:-:S07]  /*1e20*/  @P2 FADD.FTZ R155, R74, R155 ;  /* 0x0000009b4a9b2221 */ /* 0x000fce0000010000 */
.L_x_2828:
[----:B------:R-:W-:-:S04]  /*1e30*/  F2FP.F16.F32.PACK_AB R72, RZ, R155 ;  /* 0x0000009bff48723e */ /* 0x000fc800000000ff */
[----:B------:R-:W-:-:S07]  /*1e40*/  PRMT R64, R72, 0x7610, R64 ;  /* 0x0000761048407816 */ /* 0x000fce0000000040 */
.L_x_2829:
[----:B------:R-:W-:Y:S01]  /*1e50*/  HADD2.F32 R173, -RZ, R68.H1_H1 ;  /* 0x30000044ffad7230 */ /* 0x000fe20000004100 */
[----:B------:R-:W-:Y:S06]  /*1e60*/  @P3 BRA `(.L_x_2830) ;  /* 0x0000000000203947 */ /* 0x000fec0003800000 */
[----:B------:R-:W-:-:S04]  /*1e70*/  ISETP.NE.U32.AND P4, PT, RZ, UR12, PT ;  /* 0x0000000cff007c0c */ /* 0x000fc8000bf85070 */
[----:B------:R-:W-:-:S13]  /*1e80*/  ISETP.NE.AND.EX P4, PT, RZ, UR13, PT, P4 ;  /* 0x0000000dff007c0c */ /* 0x000fda000bf85340 */
[----:B------:R-:W-:Y:S05]  /*1e90*/  @P4 BRA `(.L_x_2831) ;  /* 0x0000000000084947 */ /* 0x000fea0003800000 */
[----:B------:R-:W-:Y:S05]  /*1ea0*/  @P1 BRA `(.L_x_2832) ;  /* 0x0000000000201947 */ /* 0x000fea0003800000 */
[----:B------:R-:W-:Y:S05]  /*1eb0*/  BRA `(.L_x_2833) ;  /* 0x0000000000247947 */ /* 0x000fea0003800000 */
.L_x_2831:
[----:B-----5:R-:W-:-:S05]  /*1ec0*/  HADD2.F32 R68, -RZ, R60.H1_H1 ;  /* 0x3000003cff447230 */ /* 0x020fca0000004100 */
[----:B------:R-:W-:Y:S01]  /*1ed0*/  FADD.FTZ R173, R68, R173 ;  /* 0x000000ad44ad7221 */ /* 0x000fe20000010000 */
[----:B------:R-:W-:Y:S06]  /*1ee0*/  BRA `(.L_x_2832) ;  /* 0x0000000000107947 */ /* 0x000fec0003800000 */
.L_x_2830:
[----:B-----5:R-:W-:Y:S02]  /*1ef0*/  HADD2.F32 R68, -RZ, R56.H1_H1 ;  /* 0x30000038ff447230 */ /* 0x020fe40000004100 */
[----:B------:R-:W-:-:S03]  /*1f00*/  @P2 HADD2.F32 R72, -RZ, R60.H1_H1 ;  /* 0x3000003cff482230 */ /* 0x000fc60000004100 */
[----:B------:R-:W-:-:S04]  /*1f10*/  FADD.FTZ R173, R68, R173 ;  /* 0x000000ad44ad7221 */ /* 0x000fc80000010000 */
[----:B------:R-:W-:-:S07]  /*1f20*/  @P2 FADD.FTZ R173, R72, R173 ;  /* 0x000000ad48ad2221 */ /* 0x000fce0000010000 */
.L_x_2832:
[----:B------:R-:W-:-:S04]  /*1f30*/  F2FP.F16.F32.PACK_AB R68, RZ, R173 ;  /* 0x000000adff44723e */ /* 0x000fc800000000ff */
[----:B------:R-:W-:-:S07]  /*1f40*/  PRMT R64, R64, 0x5410, R68 ;  /* 0x0000541040407816 */ /* 0x000fce0000000044 */
.L_x_2833:
[----:B------:R-:W-:Y:S01]  /*1f50*/  HADD2.F32 R171, -RZ, R69.H0_H0 ;  /* 0x20000045ffab7230 */ /* 0x000fe20000004100 */
[----:B------:R-:W-:Y:S06]  /*1f60*/  @P3 BRA `(.L_x_2834) ;  /* 0x0000000000203947 */ /* 0x000fec0003800000 */
[----:B------:R-:W-:-:S04]  /*1f70*/  ISETP.NE.U32.AND P4, PT, RZ, UR12, PT ;  /* 0x0000000cff007c0c */ /* 0x000fc8000bf85070 */
[----:B------:R-:W-:-:S13]  /*1f80*/  ISETP.NE.AND.EX P4, PT, RZ, UR13, PT, P4 ;  /* 0x0000000dff007c0c */ /* 0x000fda000bf85340 */
[----:B------:R-:W-:Y:S05]  /*1f90*/  @P4 BRA `(.L_x_2835) ;  /* 0x0000000000084947 */ /* 0x000fea0003800000 */
[----:B------:R-:W-:Y:S05]  /*1fa0*/  @P1 BRA `(.L_x_2836) ;  /* 0x0000000000201947 */ /* 0x000fea0003800000 */
[----:B------:R-:W-:Y:S05]  /*1fb0*/  BRA `(.L_x_2837) ;  /* 0x0000000000247947 */ /* 0x000fea0003800000 */
.L_x_2835:
[----:B-----5:R-:W-:-:S05]  /*1fc0*/  HADD2.F32 R68, -RZ, R61.H0_H0 ;  /* 0x2000003dff447230 */ /* 0x020fca0000004100 */
[----:B------:R-:W-:Y:S01]  /*1fd0*/  FADD.FTZ R171, R68, R171 ;  /* 0x000000ab44ab7221 */ /* 0x000fe20000010000 */
[----:B------:R-:W-:Y:S06]  /*1fe0*/  BRA `(.L_x_2836) ;  /* 0x0000000000107947 */ /* 0x000fec0003800000 */
.L_x_2834:
[----:B-----5:R-:W-:Y:S02]  /*1ff0*/  HADD2.F32 R68, -RZ, R57.H0_H0 ;  /* 0x20000039ff447230 */ /* 0x020fe40000004100 */
[----:B------:R-:W-:-:S03]  /*2000*/  @P2 HADD2.F32 R72, -RZ, R61.H0_H0 ;  /* 0x2000003dff482230 */ /* 0x000fc60000004100 */
[----:B------:R-:W-:-:S04]  /*2010*/  FADD.FTZ R171, R68, R171 ;  /* 0x000000ab44ab7221 */ /* 0x000fc80000010000 */
[----:B------:R-:W-:-:S07]  /*2020*/  @P2 FADD.FTZ R171, R72, R171 ;  /* 0x000000ab48ab2221 */ /* 0x000fce0000010000 */
.L_x_2836:
[----:B------:R-:W-:-:S04]  /*2030*/  F2FP.F16.F32.PACK_AB R68, RZ, R171 ;  /* 0x000000abff44723e */ /* 0x000fc800000000ff */
[----:B------:R-:W-:-:S07]  /*2040*/  PRMT R65, R68, 0x7610, R65 ;  /* 0x0000761044417816 */ /* 0x000fce0000000041 */
.L_x_2837:
[----:B------:R-:W-:Y:S01]  /*2050*/  HADD2.F32 R193, -RZ, R69.H1_H1 ;  /* 0x30000045ffc17230 */ /* 0x000fe20000004100 */
[----:B------:R-:W-:Y:S06]  /*2060*/  @P3 BRA `(.L_x_2838) ;  /* 0x0000000000203947 */ /* 0x000fec0003800000 */
[----:B------:R-:W-:-:S04]  /*2070*/  ISETP.NE.U32.AND P4, PT, RZ, UR12, PT ;  /* 0x0000000cff007c0c */ /* 0x000fc8000bf85070 */
[----:B------:R-:W-:-:S13]  /*2080*/  ISETP.NE.AND.EX P4, PT, RZ, UR13, PT, P4 ;  /* 0x0000000dff007c0c */ /* 0x000fda000bf85340 */
[----:B------:R-:W-:Y:S05]  /*2090*/  @P4 BRA `(.L_x_2839) ;  /* 0x0000000000084947 */ /* 0x000fea0003800000 */
[----:B------:R-:W-:Y:S05]  /*20a0*/  @P1 BRA `(.L_x_2840) ;  /* 0x0000000000201947 */ /* 0x000fea0003800000 */
[----:B------:R-:W-:Y:S05]  /*20b0*/  BRA `(.L_x_2841) ;  /* 0x0000000000247947 */ /* 0x000fea0003800000 */
.L_x_2839:
[----:B-----5:R-:W-:-:S05]  /*20c0*/  HADD2.F32 R68, -RZ, R61.H1_H1 ;  /* 0x3000003dff447230 */ /* 0x020fca0000004100 */
[----:B------:R-:W-:Y:S01]  /*20d0*/  FADD.FTZ R193, R68, R193 ;  /* 0x000000c144c17221 */ /* 0x000fe20000010000 */
[----:B------:R-:W-:Y:S06]  /*20e0*/  BRA `(.L_x_2840) ;  /* 0x0000000000107947 */ /* 0x000fec0003800000 */
.L_x_2838:
[----:B-----5:R-:W-:Y:S02]  /*20f0*/  HADD2.F32 R68, -RZ, R57.H1_H1 ;  /* 0x30000039ff447230 */ /* 0x020fe40000004100 */
[----:B------:R-:W-:-:S03]  /*2100*/  @P2 HADD2.F32 R72, -RZ, R61.H1_H1 ;  /* 0x3000003dff482230 */ /* 0x000fc60000004100 */
[----:B------:R-:W-:-:S04]  /*2110*/  FADD.FTZ R193, R68, R193 ;  /* 0x000000c144c17221 */ /* 0x000fc80000010000 */
[----:B------:R-:W-:-:S07]  /*2120*/  @P2 FADD.FTZ R193, R72, R193 ;  /* 0x000000c148c12221 */ /* 0x000fce0000010000 */
.L_x_2840:
[----:B------:R-:W-:-:S04]  /*2130*/  F2FP.F16.F32.PACK_AB R68, RZ, R193 ;  /* 0x000000c1ff44723e */ /* 0x000fc800000000ff */
[----:B------:R-:W-:-:S07]  /*2140*/  PRMT R65, R65, 0x5410, R68 ;  /* 0x0000541041417816 */ /* 0x000fce0000000044 */
.L_x_2841:
[----:B------:R-:W-:Y:S01]  /*2150*/  HADD2.F32 R191, -RZ, R70.H0_H0 ;  /* 0x20000046ffbf7230 */ /* 0x000fe20000004100 */
[----:B------:R-:W-:Y:S06]  /*2160*/  @P3 BRA `(.L_x_2842) ;  /* 0x0000000000203947 */ /* 0x000fec0003800000 */
[----:B------:R-:W-:-:S04]  /*2170*/  ISETP.NE.U32.AND P4, PT, RZ, UR12, PT ;  /* 0x0000000cff007c0c */ /* 0x000fc8000bf85070 */
[----:B------:R-:W-:-:S13]  /*2180*/  ISETP.NE.AND.EX P4, PT, RZ, UR13, PT, P4 ;  /* 0x0000000dff007c0c */ /* 0x000fda000bf85340 */
[----:B------:R-:W-:Y:S05]  /*2190*/  @P4 BRA `(.L_x_2843) ;  /* 0x0000000000084947 */ /* 0x000fea0003800000 */
[----:B------:R-:W-:Y:S05]  /*21a0*/  @P1 BRA `(.L_x_2844) ;  /* 0x0000000000201947 */ /* 0x000fea0003800000 */
[----:B------:R-:W-:Y:S05]  /*21b0*/  BRA `(.L_x_2845) ;  /* 0x0000000000247947 */ /* 0x000fea0003800000 */
.L_x_2843:
[----:B-----5:R-:W-:-:S05]  /*21c0*/  HADD2.F32 R68, -RZ, R62.H0_H0 ;  /* 0x2000003eff447230 */ /* 0x020fca0000004100 */
[----:B------:R-:W-:Y:S01]  /*21d0*/  FADD.FTZ R191, R68, R191 ;  /* 0x000000bf44bf7221 */ /* 0x000fe20000010000 */
[----:B------:R-:W-:Y:S06]  /*21e0*/  BRA `(.L_x_2844) ;  /* 0x0000000000107947 */ /* 0x000fec0003800000 */
.L_x_2842:
[----:B-----5:R-:W-:Y:S02]  /*21f0*/  HADD2.F32 R68, -RZ, R58.H0_H0 ;  /* 0x2000003aff447230 */ /* 0x020fe40000004100 */
[----:B------:R-:W-:-:S03]  /*2200*/  @P2 HADD2.F32 R72, -RZ, R62.H0_H0 ;  /* 0x2000003eff482230 */ /* 0x000fc60000004100 */
[----:B------:R-:W-:-:S04]  /*2210*/  FADD.FTZ R191, R68, R191 ;  /* 0x000000bf44bf7221 */ /* 0x000fc80000010000 */
[----:B------:R-:W-:-:S07]  /*2220*/  @P2 FADD.FTZ R191, R72, R191 ;  /* 0x000000bf48bf2221 */ /* 0x000fce0000010000 */
.L_x_2844:
[----:B------:R-:W-:-:S04]  /*2230*/  F2FP.F16.F32.PACK_AB R68, RZ, R191 ;  /* 0x000000bfff44723e */ /* 0x000fc800000000ff */
[----:B------:R-:W-:-:S07]  /*2240*/  PRMT R66, R68, 0x7610, R66 ;  /* 0x0000761044427816 */ /* 0x000fce0000000042 */
.L_x_2845:
[----:B------:R-:W-:Y:S01]  /*2250*/  HADD2.F32 R203, -RZ, R70.H1_H1 ;  /* 0x30000046ffcb7230 */ /* 0x000fe20000004100 */
[----:B------:R-:W-:Y:S06]  /*2260*/  @P3 BRA `(.L_x_2846) ;  /* 0x0000000000203947 */ /* 0x000fec0003800000 */
[----:B------:R-:W-:-:S04]  /*2270*/  ISETP.NE.U32.AND P4, PT, RZ, UR12, PT ;  /* 0x0000000cff007c0c */ /* 0x000fc8000bf85070 */
[----:B------:R-:W-:-:S13]  /*2280*/  ISETP.NE.AND.EX P4, PT, RZ, UR13, PT, P4 ;  /* 0x0000000dff007c0c */ /* 0x000fda000bf85340 */
[----:B------:R-:W-:Y:S05]  /*2290*/  @P4 BRA `(.L_x_2847) ;  /* 0x0000000000084947 */ /* 0x000fea0003800000 */
[----:B------:R-:W-:Y:S05]  /*22a0*/  @P1 BRA `(.L_x_2848) ;  /* 0x0000000000201947 */ /* 0x000fea0003800000 */
[----:B------:R-:W-:Y:S05]  /*22b0*/  BRA `(.L_x_2849) ;  /* 0x0000000000247947 */ /* 0x000fea0003800000 */
.L_x_2847:
[----:B-----5:R-:W-:-:S05]  /*22c0*/  HADD2.F32 R68, -RZ, R62.H1_H1 ;  /* 0x3000003eff447230 */ /* 0x020fca0000004100 */
[----:B------:R-:W-:Y:S01]  /*22d0*/  FADD.FTZ R203, R68, R203 ;  /* 0x000000cb44cb7221 */ /* 0x000fe20000010000 */
[----:B------:R-:W-:Y:S06]  /*22e0*/  BRA `(.L_x_2848) ;  /* 0x0000000000107947 */ /* 0x000fec0003800000 */
.L_x_2846:
[----:B-----5:R-:W-:Y:S02]  /*22f0*/  HADD2.F32 R68, -RZ, R58.H1_H1 ;  /* 0x3000003aff447230 */ /* 0x020fe40000004100 */
[----:B------:R-:W-:-:S03]  /*2300*/  @P2 HADD2.F32 R70, -RZ, R62.H1_H1 ;  /* 0x3000003eff462230 */ /* 0x000fc60000004100 */
[----:B------:R-:W-:-:S04]  /*2310*/  FADD.FTZ R203, R68, R203 ;  /* 0x000000cb44cb7221 */ /* 0x000fc80000010000 */
[----:B------:R-:W-:-:S07]  /*2320*/  @P2 FADD.FTZ R203, R70, R203 ;  /* 0x000000cb46cb2221 */ /* 0x000fce0000010000 */
.L_x_2848:
[----:B------:R-:W-:-:S04]  /*2330*/  F2FP.F16.F32.PACK_AB R68, RZ, R203 ;  /* 0x000000cbff44723e */ /* 0x000fc800000000ff */
[----:B------:R-:W-:-:S07]  /*2340*/  PRMT R66, R66, 0x5410, R68 ;  /* 0x0000541042427816 */ /* 0x000fce0000000044 */
.L_x_2849:
[----:B------:R-:W-:Y:S01]  /*2350*/  HADD2.F32 R205, -RZ, R71.H0_H0 ;  /* 0x20000047ffcd7230 */ /* 0x000fe20000004100 */
[----:B------:R-:W-:Y:S06]  /*2360*/  @P3 BRA `(.L_x_2850) ;  /* 0x0000000000203947 */ /* 0x000fec0003800000 */
[----:B------:R-:W-:-:S04]  /*2370*/  ISETP.NE.U32.AND P4, PT, RZ, UR12, PT ;  /* 0x0000000cff007c0c */ /* 0x000fc8000bf85070 */
[----:B------:R-:W-:-:S13]  /*2380*/  ISETP.NE.AND.EX P4, PT, RZ, UR13, PT, P4 ;  /* 0x0000000dff007c0c */ /* 0x000fda000bf85340 */
[----:B------:R-:W-:Y:S05]  /*2390*/  @P4 BRA `(.L_x_2851) ;  /* 0x0000000000084947 */ /* 0x000fea0003800000 */
[----:B------:R-:W-:Y:S05]  /*23a0*/  @P1 BRA `(.L_x_2852) ;  /* 0x0000000000201947 */ /* 0x000fea0003800000 */
[----:B------:R-:W-:Y:S05]  /*23b0*/  BRA `(.L_x_2853) ;  /* 0x0000000000247947 */ /* 0x000fea0003800000 */
.L_x_2851:
[----:B-----5:R-:W-:-:S05]  /*23c0*/  HADD2.F32 R68, -RZ, R63.H0_H0 ;  /* 0x2000003fff447230 */ /* 0x020fca0000004100 */
[----:B------:R-:W-:Y:S01]  /*23d0*/  FADD.FTZ R205, R68, R205 ;  /* 0x000000cd44cd7221 */ /* 0x000fe20000010000 */
[----:B------:R-:W-:Y:S06]  /*23e0*/  BRA `(.L_x_2852) ;  /* 0x0000000000107947 */ /* 0x000fec0003800000 */
.L_x_2850:
[----:B-----5:R-:W-:Y:S02]  /*23f0*/  HADD2.F32 R68, -RZ, R59.H0_H0 ;  /* 0x2000003bff447230 */ /* 0x020fe40000004100 */
[----:B------:R-:W-:-:S03]  /*2400*/  @P2 HADD2.F32 R70, -RZ, R63.H0_H0 ;  /* 0x2000003fff462230 */ /* 0x000fc60000004100 */
[----:B------:R-:W-:-:S04]  /*2410*/  FADD.FTZ R205, R68, R205 ;  /* 0x000000cd44cd7221 */ /* 0x000fc80000010000 */
[----:B------:R-:W-:-:S07]  /*2420*/  @P2 FADD.FTZ R205, R70, R205 ;  /* 0x000000cd46cd2221 */ /* 0x000fce0000010000 */
.L_x_2852:
[----:B------:R-:W-:-:S04]  /*2430*/  F2FP.F16.F32.PACK_AB R68, RZ, R205 ;  /* 0x000000cdff44723e */ /* 0x000fc800000000ff */
[----:B------:R-:W-:-:S07]  /*2440*/  PRMT R67, R68, 0x7610, R67 ;  /* 0x0000761044437816 */ /* 0x000fce0000000043 */
.L_x_2853:
[----:B------:R-:W-:Y:S01]  /*2450*/  HADD2.F32 R217, -RZ, R71.H1_H1 ;  /* 0x30000047ffd97230 */ /* 0x000fe20000004100 */
[----:B------:R-:W-:Y:S06]  /*2460*/  @P3 BRA `(.L_x_2854) ;  /* 0x0000000000203947 */ /* 0x000fec0003800000 */
[----:B------:R-:W-:-:S04]  /*2470*/  ISETP.NE.U32.AND P2, PT, RZ, UR12, PT ;  /* 0x0000000cff007c0c */ /* 0x000fc8000bf45070 */
[----:B------:R-:W-:-:S13]  /*2480*/  ISETP.NE.AND.EX P2, PT, RZ, UR13, PT, P2 ;  /* 0x0000000dff007c0c */ /* 0x000fda000bf45320 */
[----:B------:R-:W-:Y:S05]  /*2490*/  @P2 BRA `(.L_x_2855) ;  /* 0x0000000000082947 */ /* 0x000fea0003800000 */
[----:B------:R-:W-:Y:S05]  /*24a0*/  @P1 BRA `(.L_x_2856) ;  /* 0x0000000000201947 */ /* 0x000fea0003800000 */
[----:B------:R-:W-:Y:S05]  /*24b0*/  BRA `(.L_x_2857) ;  /* 0x0000000000247947 */ /* 0x000fea0003800000 */
.L_x_2855:
[----:B-----5:R-:W-:-:S05]  /*24c0*/  HADD2.F32 R68, -RZ, R63.H1_H1 ;  /* 0x3000003fff447230 */ /* 0x020fca0000004100 */
[----:B------:R-:W-:Y:S01]  /*24d0*/  FADD.FTZ R217, R68, R217 ;  /* 0x000000d944d97221 */ /* 0x000fe20000010000 */
[----:B------:R-:W-:Y:S06]  /*24e0*/  BRA `(.L_x_2856) ;  /* 0x0000000000107947 */ /* 0x000fec0003800000 */
.L_x_2854:
[----:B-----5:R-:W-:Y:S02]  /*24f0*/  HADD2.F32 R68, -RZ, R59.H1_H1 ;  /* 0x3000003bff447230 */ /* 0x020fe40000004100 */
[----:B------:R-:W-:-:S03]  /*2500*/  @P2 HADD2.F32 R70, -RZ, R63.H1_H1 ;  /* 0x3000003fff462230 */ /* 0x000fc60000004100 */
[----:B------:R-:W-:-:S04]  /*2510*/  FADD.FTZ R217, R68, R217 ;  /* 0x000000d944d97221 */ /* 0x000fc80000010000 */
[----:B------:R-:W-:-:S07]  /*2520*/  @P2 FADD.FTZ R217, R70, R217 ;  /* 0x000000d946d92221 */ /* 0x000fce0000010000 */
.L_x_2856:
[----:B------:R-:W-:-:S04]  /*2530*/  F2FP.F16.F32.PACK_AB R68, RZ, R217 ;  /* 0x000000d9ff44723e */ /* 0x000fc800000000ff */
[----:B------:R-:W-:-:S07]  /*2540*/  PRMT R67, R67, 0x5410, R68 ;  /* 0x0000541043437816 */ /* 0x000fce0000000044 */
.L_x_2857:
[----:B------:R-:W0:Y:S02]  /*2550*/  @P1 LDC.64 R68, c[0x0][0x238] ;  /* 0x00008e00ff441b82 */ /* 0x000e240000000a00 */
[----:B0-----:R-:W-:-:S04]  /*2560*/  @P1 LEA R68, P2, R135, R68, 0x4 ;  /* 0x0000004487441211 */ /* 0x001fc800078420ff */
[C---:B------:R-:W-:Y:S02]  /*2570*/  @P1 LEA.HI.X R69, R135.reuse, R69, RZ, 0x4, P2 ;  /* 0x0000004587451211 */ /* 0x040fe400010f24ff */
[----:B------:R-:W-:-:S03]  /*2580*/  IADD3 R135, R135, 0x80, RZ ;  /* 0x0000008087877810 */ /* 0x000fc60007ffe0ff */
[----:B------:R1:W-:Y:S04]  /*2590*/  @P1 STG.E.128 desc[UR4][R68.64], R64 ;  /* 0x0000004044001986 */ /* 0x0003e8000c101d04 */
.L_x_2825:
[----:B------:R-:W-:Y:S05]  /*25a0*/  BSYNC B0 ;  /* 0x0000000000007941 */ /* 0x000fea0003800000 */
.L_x_2824:
        /* <DEDUP_REMOVED lines=25> */
.L_x_2861:
[----:B-----5:R-:W-:-:S05]  /*2740*/  HADD2.F32 R72, -RZ, R60.H0_H0 ;  /* 0x2000003cff487230 */ /* 0x020fca0000004100 */
[----:B------:R-:W-:Y:S01]  /*2750*/  FADD.FTZ R163, R72, R163 ;  /* 0x000000a348a37221 */ /* 0x000fe20000010000 */
[----:B------:R-:W-:Y:S06]  /*2760*/  BRA `(.L_x_2862) ;  /* 0x0000000000107947 */ /* 0x000fec0003800000 */
.L_x_2860:
[----:B-----5:R-:W-:Y:S02]  /*2770*/  HADD2.F32 R72, -RZ, R56.H0_H0 ;  /* 0x20000038ff487230 */ /* 0x020fe40000004100 */
[----:B------:R-:W-:-:S03]  /*2780*/  @P2 HADD2.F32 R74, -RZ, R60.H0_H0 ;  /* 0x2000003cff4a2230 */ /* 0x000fc60000004100 */
[----:B------:R-:W-:-:S04]  /*2790*/  FADD.FTZ R163, R72, R163 ;  /* 0x000000a348a37221 */ /* 0x000fc80000010000 */
[----:B------:R-:W-:-:S07]  /*27a0*/  @P2 FADD.FTZ R163, R74, R163 ;  /* 0x000000a34aa32221 */ /* 0x000fce0000010000 */
.L_x_2862:
[----:B------:R-:W-:-:S04]  /*27b0*/  F2FP.F16.F32.PACK_AB R72, RZ, R163 ;  /* 0x000000a3ff48723e */ /* 0x000fc800000000ff */
[----:B------:R-:W-:-:S07]  /*27c0*/  PRMT R64, R72, 0x7610, R64 ;  /* 0x0000761048407816 */ /* 0x000fce0000000040 */
.L_x_2863:
[----:B------:R-:W-:Y:S01]  /*27d0*/  HADD2.F32 R169, -RZ, R68.H1_H1 ;  /* 0x30000044ffa97230 */ /* 0x000fe20000004100 */
[----:B------:R-:W-:Y:S06]  /*27e0*/  @P3 BRA `(.L_x_2864) ;  /* 0x0000000000203947 */ /* 0x000fec0003800000 */
[----:B------:R-:W-:-:S04]  /*27f0*/  ISETP.NE.U32.AND P4, PT, RZ, UR12, PT ;  /* 0x0000000cff007c0c */ /* 0x000fc8000bf85070 */
[----:B------:R-:W-:-:S13]  /*2800*/  ISETP.NE.AND.EX P4, PT, RZ, UR13, PT, P4 ;  /* 0x0000000dff007c0c */ /* 0x000fda000bf85340 */
[----:B------:R-:W-:Y:S05]  /*2810*/  @P4 BRA `(.L_x_2865) ;  /* 0x0000000000084947 */ /* 0x000fea0003800000 */
[----:B------:R-:W-:Y:S05]  /*2820*/  @P1 BRA `(.L_x_2866) ;  /* 0x0000000000201947 */ /* 0x000fea0003800000 */
[----:B------:R-:W-:Y:S05]  /*2830*/  BRA `(.L_x_2867) ;  /* 0x0000000000247947 */ /* 0x000fea0003800000 */
.L_x_2865:
[----:B-----5:R-:W-:-:S05]  /*2840*/  HADD2.F32 R68, -RZ, R60.H1_H1 ;  /* 0x3000003cff447230 */ /* 0x020fca0000004100 */
[----:B------:R-:W-:Y:S01]  /*2850*/  FADD.FTZ R169, R68, R169 ;  /* 0x000000a944a97221 */ /* 0x000fe20000010000 */
[----:B------:R-:W-:Y:S06]  /*2860*/  BRA `(.L_x_2866) ;  /* 0x0000000000107947 */ /* 0x000fec0003800000 */
.L_x_2864:
[----:B-----5:R-:W-:Y:S02]  /*2870*/  HADD2.F32 R68, -RZ, R56.H1_H1 ;  /* 0x30000038ff447230 */ /* 0x020fe40000004100 */
[----:B------:R-:W-:-:S03]  /*2880*/  @P2 HADD2.F32 R72, -RZ, R60.H1_H1 ;  /* 0x3000003cff482230 */ /* 0x000fc60000004100 */
[----:B------:R-:W-:-:S04]  /*2890*/  FADD.FTZ R169, R68, R169 ;  /* 0x000000a944a97221 */ /* 0x000fc80000010000 */
[----:B------:R-:W-:-:S07]  /*28a0*/  @P2 FADD.FTZ R169, R72, R169 ;  /* 0x000000a948a92221 */ /* 0x000fce0000010000 */
.L_x_2866:
[----:B------:R-:W-:-:S04]  /*28b0*/  F2FP.F16.F32.PACK_AB R68, RZ, R169 ;  /* 0x000000a9ff44723e */ /* 0x000fc800000000ff */
[----:B------:R-:W-:-:S07]  /*28c0*/  PRMT R64, R64, 0x5410, R68 ;  /* 0x0000541040407816 */ /* 0x000fce0000000044 */
.L_x_2867:
[----:B------:R-:W-:Y:S01]  /*28d0*/  HADD2.F32 R167, -RZ, R69.H0_H0 ;  /* 0x20000045ffa77230 */ /* 0x000fe20000004100 */
[----:B------:R-:W-:Y:S06]  /*28e0*/  @P3 BRA `(.L_x_2868) ;  /* 0x0000000000203947 */ /* 0x000fec0003800000 */
[----:B------:R-:W-:-:S04]  /*28f0*/  ISETP.NE.U32.AND P4, PT, RZ, UR12, PT ;  /* 0x0000000cff007c0c */ /* 0x000fc8000bf85070 */
[----:B------:R-:W-:-:S13]  /*2900*/  ISETP.NE.AND.EX P4, PT, RZ, UR13, PT, P4 ;  /* 0x0000000dff007c0c */ /* 0x000fda000bf85340 */
[----:B------:R-:W-:Y:S05]  /*2910*/  @P4 BRA `(.L_x_2869) ;  /* 0x0000000000084947 */ /* 0x000fea0003800000 */
[----:B------:R-:W-:Y:S05]  /*2920*/  @P1 BRA `(.L_x_2870) ;  /* 0x0000000000201947 */ /* 0x000fea0003800000 */
[----:B------:R-:W-:Y:S05]  /*2930*/  BRA `(.L_x_2871) ;  /* 0x0000000000247947 */ /* 0x000fea0003800000 */
.L_x_2869:
[----:B-----5:R-:W-:-:S05]  /*2940*/  HADD2.F32 R68, -RZ, R61.H0_H0 ;  /* 0x2000003dff447230 */ /* 0x020fca0000004100 */
[----:B------:R-:W-:Y:S01]  /*2950*/  FADD.FTZ R167, R68, R167 ;  /* 0x000000a744a77221 */ /* 0x000fe20000010000 */
[----:B------:R-:W-:Y:S06]  /*2960*/  BRA `(.L_x_2870) ;  /* 0x0000000000107947 */ /* 0x000fec0003800000 */
.L_x_2868:
[----:B-----5:R-:W-:Y:S02]  /*2970*/  HADD2.F32 R68, -RZ, R57.H0_H0 ;  /* 0x20000039ff447230 */ /* 0x020fe40000004100 */
[----:B------:R-:W-:-:S03]  /*2980*/  @P2 HADD2.F32 R72, -RZ, R61.H0_H0 ;  /* 0x2000003dff482230 */ /* 0x000fc60000004100 */
[----:B------:R-:W-:-:S04]  /*2990*/  FADD.FTZ R167, R68, R167 ;  /* 0x000000a744a77221 */ /* 0x000fc80000010000 */
[----:B------:R-:W-:-:S07]  /*29a0*/  @P2 FADD.FTZ R167, R72, R167 ;  /* 0x000000a748a72221 */ /* 0x000fce0000010000 */
.L_x_2870:
[----:B------:R-:W-:-:S04]  /*29b0*/  F2FP.F16.F32.PACK_AB R68, RZ, R167 ;  /* 0x000000a7ff44723e */ /* 0x000fc800000000ff */
[----:B------:R-:W-:-:S07]  /*29c0*/  PRMT R65, R68, 0x7610, R65 ;  /* 0x0000761044417816 */ /* 0x000fce0000000041 */
.L_x_2871:
[----:B------:R-:W-:Y:S01]  /*29d0*/  HADD2.F32 R189, -RZ, R69.H1_H1 ;  /* 0x30000045ffbd7230 */ /* 0x000fe20000004100 */
[----:B------:R-:W-:Y:S06]  /*29e0*/  @P3 BRA `(.L_x_2872) ;  /* 0x0000000000203947 */ /* 0x000fec0003800000 */
[----:B------:R-:W-:-:S04]  /*29f0*/  ISETP.NE.U32.AND P4, PT, RZ, UR12, PT ;  /* 0x0000000cff007c0c */ /* 0x000fc8000bf85070 */
[----:B------:R-:W-:-:S13]  /*2a00*/  ISETP.NE.AND.EX P4, PT, RZ, UR13, PT, P4 ;  /* 0x0000000dff007c0c */ /* 0x000fda000bf85340 */
[----:B------:R-:W-:Y:S05]  /*2a10*/  @P4 BRA `(.L_x_2873) ;  /* 0x0000000000084947 */ /* 0x000fea0003800000 */
[----:B------:R-:W-:Y:S05]  /*2a20*/  @P1 BRA `(.L_x_2874) ;  /* 0x0000000000201947 */ /* 0x000fea0003800000 */
[----:B------:R-:W-:Y:S05]  /*2a30*/  BRA `(.L_x_2875) ;  /* 0x0000000000247947 */ /* 0x000fea0003800000 */
.L_x_2873:
[----:B-----5:R-:W-:-:S05]  /*2a40*/  HADD2.F32 R68, -RZ, R61.H1_H1 ;  /* 0x3000003dff447230 */ /* 0x020fca0000004100 */
[----:B------:R-:W-:Y:S01]  /*2a50*/  FADD.FTZ R189, R68, R189 ;  /* 0x000000bd44bd7221 */ /* 0x000fe20000010000 */
[----:B------:R-:W-:Y:S06]  /*2a60*/  BRA `(.L_x_2874) ;  /* 0x0000000000107947 */ /* 0x000fec0003800000 */
.L_x_2872:
[----:B-----5:R-:W-:Y:S02]  /*2a70*/  HADD2.F32 R68, -RZ, R57.H1_H1 ;  /* 0x30000039ff447230 */ /* 0x020fe40000004100 */
[----:B------:R-:W-:-:S03]  /*2a80*/  @P2 HADD2.F32 R72, -RZ, R61.H1_H1 ;  /* 0x3000003dff482230 */ /* 0x000fc60000004100 */
[----:B------:R-:W-:-:S04]  /*2a90*/  FADD.FTZ R189, R68, R189 ;  /* 0x000000bd44bd7221 */ /* 0x000fc80000010000 */
[----:B------:R-:W-:-:S07]  /*2aa0*/  @P2 FADD.FTZ R189, R72, R189 ;  /* 0x000000bd48bd2221 */ /* 0x000fce0000010000 */
.L_x_2874:
[----:B------:R-:W-:-:S04]  /*2ab0*/  F2FP.F16.F32.PACK_AB R68, RZ, R189 ;  /* 0x000000bdff44723e */ /* 0x000fc800000000ff */
[----:B------:R-:W-:-:S07]  /*2ac0*/  PRMT R65, R65, 0x5410, R68 ;  /* 0x0000541041417816 */ /* 0x000fce0000000044 */
.L_x_2875:
[----:B------:R-:W-:Y:S01]  /*2ad0*/  HADD2.F32 R187, -RZ, R70.H0_H0 ;  /* 0x20000046ffbb7230 */ /* 0x000fe20000004100 */
[----:B------:R-:W-:Y:S06]  /*2ae0*/  @P3 BRA `(.L_x_2876) ;  /* 0x0000000000203947 */ /* 0x000fec0003800000 */
[----:B------:R-:W-:-:S04]  /*2af0*/  ISETP.NE.U32.AND P4, PT, RZ, UR12, PT ;  /* 0x0000000cff007c0c */ /* 0x000fc8000bf85070 */
[----:B------:R-:W-:-:S13]  /*2b00*/  ISETP.NE.AND.EX P4, PT, RZ, UR13, PT, P4 ;  /* 0x0000000dff007c0c */ /* 0x000fda000bf85340 */
[----:B------:R-:W-:Y:S05]  /*2b10*/  @P4 BRA `(.L_x_2877) ;  /* 0x0000000000084947 */ /* 0x000fea0003800000 */
[----:B------:R-:W-:Y:S05]  /*2b20*/  @P1 BRA `(.L_x_2878) ;  /* 0x0000000000201947 */ /* 0x000fea0003800000 */
[----:B------:R-:W-:Y:S05]  /*2b30*/  BRA `(.L_x_2879) ;  /* 0x0000000000247947 */ /* 0x000fea0003800000 */
.L_x_2877:
[----:B-----5:R-:W-:-:S05]  /*2b40*/  HADD2.F32 R68, -RZ, R62.H0_H0 ;  /* 0x2000003eff447230 */ /* 0x020fca0000004100 */
[----:B------:R-:W-:Y:S01]  /*2b50*/  FADD.FTZ R187, R68, R187 ;  /* 0x000000bb44bb7221 */ /* 0x000fe20000010000 */
[----:B------:R-:W-:Y:S06]  /*2b60*/  BRA `(.L_x_2878) ;  /* 0x0000000000107947 */ /* 0x000fec0003800000 */
.L_x_2876:
[----:B-----5:R-:W-:Y:S02]  /*2b70*/  HADD2.F32 R68, -RZ, R58.H0_H0 ;  /* 0x2000003aff447230 */ /* 0x020fe40000004100 */
[----:B------:R-:W-:-:S03]  /*2b80*/  @P2 HADD2.F32 R72, -RZ, R62.H0_H0 ;  /* 0x2000003eff482230 */ /* 0x000fc60000004100 */
[----:B------:R-:W-:-:S04]  /*2b90*/  FADD.FTZ R187, R68, R187 ;  /* 0x000000bb44bb7221 */ /* 0x000fc80000010000 */
[----:B------:R-:W-:-:S07]  /*2ba0*/  @P2 FADD.FTZ R187, R72, R187 ;  /* 0x000000bb48bb2221 */ /* 0x000fce0000010000 */
.L_x_2878:
[----:B------:R-:W-:-:S04]  /*2bb0*/  F2FP.F16.F32.PACK_AB R68, RZ, R187 ;  /* 0x000000bbff44723e */ /* 0x000fc800000000ff */
[----:B------:R-:W-:-:S07]  /*2bc0*/  PRMT R66, R68, 0x7610, R66 ;  /* 0x0000761044427816 */ /* 0x000fce0000000042 */
.L_x_2879:
[----:B------:R-:W-:Y:S01]  /*2bd0*/  HADD2.F32 R207, -RZ, R70.H1_H1 ;  /* 0x30000046ffcf7230 */ /* 0x000fe20000004100 */
[----:B------:R-:W-:Y:S06]  /*2be0*/  @P3 BRA `(.L_x_2880) ;  /* 0x0000000000203947 */ /* 0x000fec0003800000 */
[----:B------:R-:W-:-:S04]  /*2bf0*/  ISETP.NE.U32.AND P4, PT, RZ, UR12, PT ;  /* 0x0000000cff007c0c */ /* 0x000fc8000bf85070 */
[----:B------:R-:W-:-:S13]  /*2c00*/  ISETP.NE.AND.EX P4, PT, RZ, UR13, PT, P4 ;  /* 0x0000000dff007c0c */ /* 0x000fda000bf85340 */
[----:B------:R-:W-:Y:S05]  /*2c10*/  @P4 BRA `(.L_x_2881) ;  /* 0x0000000000084947 */ /* 0x000fea0003800000 */
[----:B------:R-:W-:Y:S05]  /*2c20*/  @P1 BRA `(.L_x_2882) ;  /* 0x0000000000201947 */ /* 0x000fea0003800000 */
[----:B------:R-:W-:Y:S05]  /*2c30*/  BRA `(.L_x_2883) ;  /* 0x0000000000247947 */ /* 0x000fea0003800000 */
.L_x_2881:
[----:B-----5:R-:W-:-:S05]  /*2c40*/  HADD2.F32 R68, -RZ, R62.H1_H1 ;  /* 0x3000003eff447230 */ /* 0x020fca0000004100 */
[----:B------:R-:W-:Y:S01]  /*2c50*/  FADD.FTZ R207, R68, R207 ;  /* 0x000000cf44cf7221 */ /* 0x000fe20000010000 */
[----:B------:R-:W-:Y:S06]  /*2c60*/  BRA `(.L_x_2882) ;  /* 0x0000000000107947 */ /* 0x000fec0003800000 */
.L_x_2880:
[----:B-----5:R-:W-:Y:S02]  /*2c70*/  HADD2.F32 R68, -RZ, R58.H1_H1 ;  /* 0x3000003aff447230 */ /* 0x020fe40000004100 */
[----:B------:R-:W-:-:S03]  /*2c80*/  @P2 HADD2.F32 R70, -RZ, R62.H1_H1 ;  /* 0x3000003eff462230 */ /* 0x000fc60000004100 */
[----:B------:R-:W-:-:S04]  /*2c90*/  FADD.FTZ R207, R68, R207 ;  /* 0x000000cf44cf7221 */ /* 0x000fc80000010000 */
[----:B------:R-:W-:-:S07]  /*2ca0*/  @P2 FADD.FTZ R207, R70, R207 ;  /* 0x000000cf46cf2221 */ /* 0x000fce0000010000 */
.L_x_2882:
[----:B------:R-:W-:-:S04]  /*2cb0*/  F2FP.F16.F32.PACK_AB R68, RZ, R207 ;  /* 0x000000cfff44723e */ /* 0x000fc800000000ff */
[----:B------:R-:W-:-:S07]  /*2cc0*/  PRMT R66, R66, 0x5410, R68 ;  /* 0x0000541042427816 */ /* 0x000fce0000000044 */
.L_x_2883:
[----:B------:R-:W-:Y:S01]  /*2cd0*/  HADD2.F32 R209, -RZ, R71.H0_H0 ;  /* 0x20000047ffd17230 */ /* 0x000fe20000004100 */
[----:B------:R-:W-:Y:S06]  /*2ce0*/  @P3 BRA `(.L_x_2884) ;  /* 0x0000000000203947 */ /* 0x000fec0003800000 */
[----:B------:R-:W-:-:S04]  /*2cf0*/  ISETP.NE.U32.AND P4, PT, RZ, UR12, PT ;  /* 0x0000000cff007c0c */ /* 0x000fc8000bf85070 */
[----:B------:R-:W-:-:S13]  /*2d00*/  ISETP.NE.AND.EX P4, PT, RZ, UR13, PT, P4 ;  /* 0x0000000dff007c0c */ /* 0x000fda000bf85340 */
[----:B------:R-:W-:Y:S05]  /*2d10*/  @P4 BRA `(.L_x_2885) ;  /* 0x0000000000084947 */ /* 0x000fea0003800000 */
[----:B------:R-:W-:Y:S05]  /*2d20*/  @P1 BRA `(.L_x_2886) ;  /* 0x0000000000201947 */ /* 0x000fea0003800000 */
[----:B------:R-:W-:Y:S05]  /*2d30*/  BRA `(.L_x_2887) ;  /* 0x0000000000247947 */ /* 0x000fea0003800000 */
.L_x_2885:
[----:B-----5:R-:W-:-:S05]  /*2d40*/  HADD2.F32 R68, -RZ, R63.H0_H0 ;  /* 0x2000003fff447230 */ /* 0x020fca0000004100 */
[----:B------:R-:W-:Y:S01]  /*2d50*/  FADD.FTZ R209, R68, R209 ;  /* 0x000000d144d17221 */ /* 0x000fe20000010000 */
[----:B------:R-:W-:Y:S06]  /*2d60*/  BRA `(.L_x_2886) ;  /* 0x0000000000107947 */ /* 0x000fec0003800000 */
.L_x_2884:
[----:B-----5:R-:W-:Y:S02]  /*2d70*/  HADD2.F32 R68, -RZ, R59.H0_H0 ;  /* 0x2000003bff447230 */ /* 0x020fe40000004100 */
[----:B------:R-:W-:-:S03]  /*2d80*/  @P2 HADD2.F32 R70, -RZ, R63.H0_H0 ;  /* 0x2000003fff462230 */ /* 0x000fc60000004100 */
[----:B------:R-:W-:-:S04]  /*2d90*/  FADD.FTZ R209, R68, R209 ;  /* 0x000000d144d17221 */ /* 0x000fc80000010000 */
[----:B------:R-:W-:-:S07]  /*2da0*/  @P2 FADD.FTZ R209, R70, R209 ;  /* 0x000000d146d12221 */ /* 0x000fce0000010000 */
.L_x_2886:
[----:B------:R-:W-:-:S04]  /*2db0*/  F2FP.F16.F32.PACK_AB R68, RZ, R209 ;  /* 0x000000d1ff44723e */ /* 0x000fc800000000ff */
[----:B------:R-:W-:-:S07]  /*2dc0*/  PRMT R67, R68, 0x7610, R67 ;  /* 0x0000761044437816 */ /* 0x000fce0000000043 */
.L_x_2887:
[----:B------:R-:W-:Y:S01]  /*2dd0*/  HADD2.F32 R219, -RZ, R71.H1_H1 ;  /* 0x30000047ffdb7230 */ /* 0x000fe20000004100 */
[----:B------:R-:W-:Y:S06]  /*2de0*/  @P3 BRA `(.L_x_2888) ;  /* 0x0000000000203947 */ /* 0x000fec0003800000 */
[----:B------:R-:W-:-:S04]  /*2df0*/  ISETP.NE.U32.AND P2, PT, RZ, UR12, PT ;  /* 0x0000000cff007c0c */ /* 0x000fc8000bf45070 */
[----:B------:R-:W-:-:S13]  /*2e00*/  ISETP.NE.AND.EX P2, PT, RZ, UR13, PT, P2 ;  /* 0x0000000dff007c0c */ /* 0x000fda000bf45320 */
[----:B------:R-:W-:Y:S05]  /*2e10*/  @P2 BRA `(.L_x_2889) ;  /* 0x0000000000082947 */ /* 0x000fea0003800000 */
[----:B------:R-:W-:Y:S05]  /*2e20*/  @P1 BRA `(.L_x_2890) ;  /* 0x0000000000201947 */ /* 0x000fea0003800000 */
[----:B------:R-:W-:Y:S05]  /*2e30*/  BRA `(.L_x_2891) ;  /* 0x0000000000247947 */ /* 0x000fea0003800000 */
.L_x_2889:
[----:B-----5:R-:W-:-:S05]  /*2e40*/  HADD2.F32 R68, -RZ, R63.H1_H1 ;  /* 0x3000003fff447230 */ /* 0x020fca0000004100 */
[----:B------:R-:W-:Y:S01]  /*2e50*/  FADD.FTZ R219, R68, R219 ;  /* 0x000000db44db7221 */ /* 0x000fe20000010000 */
[----:B------:R-:W-:Y:S06]  /*2e60*/  BRA `(.L_x_2890) ;  /* 0x0000000000107947 */ /* 0x000fec0003800000 */
.L_x_2888:
[----:B-----5:R-:W-:Y:S02]  /*2e70*/  HADD2.F32 R68, -RZ, R59.H1_H1 ;  /* 0x3000003bff447230 */ /* 0x020fe40000004100 */
[----:B------:R-:W-:-:S03]  /*2e80*/  @P2 HADD2.F32 R70, -RZ, R63.H1_H1 ;  /* 0x3000003fff462230 */ /* 0x000fc60000004100 */
[----:B------:R-:W-:-:S04]  /*2e90*/  FADD.FTZ R219, R68, R219 ;  /* 0x000000db44db7221 */ /* 0x000fc80000010000 */
[----:B------:R-:W-:-:S07]  /*2ea0*/  @P2 FADD.FTZ R219, R70, R219 ;  /* 0x000000db46db2221 */ /* 0x000fce0000010000 */
.L_x_2890:
[----:B------:R-:W-:-:S04]  /*2eb0*/  F2FP.F16.F32.PACK_AB R68, RZ, R219 ;  /* 0x000000dbff44723e */ /* 0x000fc800000000ff */
[----:B------:R-:W-:-:S07]  /*2ec0*/  PRMT R67, R67, 0x5410, R68 ;  /* 0x0000541043437816 */ /* 0x000fce0000000044 */
.L_x_2891:
[----:B------:R-:W0:Y:S02]  /*2ed0*/  @P1 LDC.64 R68, c[0x0][0x238] ;  /* 0x00008e00ff441b82 */ /* 0x000e240000000a00 */
[----:B0-----:R-:W-:-:S04]  /*2ee0*/  @P1 LEA R68, P2, R135, R68, 0x4 ;  /* 0x0000004487441211 */ /* 0x001fc800078420ff */
[C---:B------:R-:W-:Y:S02]  /*2ef0*/  @P1 LEA.HI.X R69, R135.reuse, R69, RZ, 0x4, P2 ;  /* 0x0000004587451211 */ /* 0x040fe400010f24ff */
[----:B------:R-:W-:-:S03]  /*2f00*/  IADD3 R135, R135, 0x80, RZ ;  /* 0x0000008087877810 */ /* 0x000fc60007ffe0ff */
[----:B------:R2:W-:Y:S04]  /*2f10*/  @P1 STG.E.128 desc[UR4][R68.64], R64 ;  /* 0x0000004044001986 */ /* 0x0005e8000c101d04 */
.L_x_2859:
[----:B------:R-:W-:Y:S05]  /*2f20*/  BSYNC B0 ;  /* 0x0000000000007941 */ /* 0x000fea0003800000 */
.L_x_2858:
        /* <DEDUP_REMOVED lines=25> */
.L_x_2895:
[----:B-----5:R-:W-:-:S05]  /*30c0*/  HADD2.F32 R72, -RZ, R60.H0_H0 ;  /* 0x2000003cff487230 */ /* 0x020fca0000004100 */
[----:B------:R-:W-:Y:S01]  /*30d0*/  FADD.FTZ R165, R72, R165 ;  /* 0x000000a548a57221 */ /* 0x000fe20000010000 */
[----:B------:R-:W-:Y:S06]  /*30e0*/  BRA `(.L_x_2896) ;  /* 0x0000000000107947 */ /* 0x000fec0003800000 */
.L_x_2894:
[----:B-----5:R-:W-:Y:S02]  /*30f0*/  HADD2.F32 R72, -RZ, R56.H0_H0 ;  /* 0x20000038ff487230 */ /* 0x020fe40000004100 */
[----:B------:R-:W-:-:S03]  /*3100*/  @P2 HADD2.F32 R74, -RZ, R60.H0_H0 ;  /* 0x2000003cff4a2230 */ /* 0x000fc60000004100 */
[----:B------:R-:W-:-:S04]  /*3110*/  FADD.FTZ R165, R72, R165 ;  /* 0x000000a548a57221 */ /* 0x000fc80000010000 */
[----:B------:R-:W-:-:S07]  /*3120*/  @P2 FADD.FTZ R165, R74, R165 ;  /* 0x000000a54aa52221 */ /* 0x000fce0000010000 */
.L_x_2896:
[----:B------:R-:W-:-:S04]  /*3130*/  F2FP.F16.F32.PACK_AB R72, RZ, R165 ;  /* 0x000000a5ff48723e */ /* 0x000fc800000000ff */
[----:B------:R-:W-:-:S07]  /*3140*/  PRMT R64, R72, 0x7610, R64 ;  /* 0x0000761048407816 */ /* 0x000fce0000000040 */
.L_x_2897:
[----:B------:R-:W-:Y:S01]  /*3150*/  HADD2.F32 R179, -RZ, R68.H1_H1 ;  /* 0x30000044ffb37230 */ /* 0x000fe20000004100 */
[----:B------:R-:W-:Y:S06]  /*3160*/  @P3 BRA `(.L_x_2898) ;  /* 0x0000000000203947 */ /* 0x000fec0003800000 */
[----:B------:R-:W-:-:S04]  /*3170*/  ISETP.NE.U32.AND P4, PT, RZ, UR12, PT ;  /* 0x0000000cff007c0c */ /* 0x000fc8000bf85070 */
[----:B------:R-:W-:-:S13]  /*3180*/  ISETP.NE.AND.EX P4, PT, RZ, UR13, PT, P4 ;  /* 0x0000000dff007c0c */ /* 0x000fda000bf85340 */
[----:B------:R-:W-:Y:S05]  /*3190*/  @P4 BRA `(.L_x_2899) ;  /* 0x0000000000084947 */ /* 0x000fea0003800000 */
[----:B------:R-:W-:Y:S05]  /*31a0*/  @P1 BRA `(.L_x_2900) ;  /* 0x0000000000201947 */ /* 0x000fea0003800000 */
[----:B------:R-:W-:Y:S05]  /*31b0*/  BRA `(.L_x_2901) ;  /* 0x0000000000247947 */ /* 0x000fea0003800000 */
.L_x_2899:
[----:B-----5:R-:W-:-:S05]  /*31c0*/  HADD2.F32 R68, -RZ, R60.H1_H1 ;  /* 0x3000003cff447230 */ /* 0x020fca0000004100 */
[----:B------:R-:W-:Y:S01]  /*31d0*/  FADD.FTZ R179, R68, R179 ;  /* 0x000000b344b37221 */ /* 0x000fe20000010000 */
[----:B------:R-:W-:Y:S06]  /*31e0*/  BRA `(.L_x_2900) ;  /* 0x0000000000107947 */ /* 0x000fec0003800000 */
.L_x_2898:
[----:B-----5:R-:W-:Y:S02]  /*31f0*/  HADD2.F32 R68, -RZ, R56.H1_H1 ;  /* 0x30000038ff447230 */ /* 0x020fe40000004100 */
[----:B------:R-:W-:-:S03]  /*3200*/  @P2 HADD2.F32 R72, -RZ, R60.H1_H1 ;  /* 0x3000003cff482230 */ /* 0x000fc60000004100 */
[----:B------:R-:W-:-:S04]  /*3210*/  FADD.FTZ R179, R68, R179 ;  /* 0x000000b344b37221 */ /* 0x000fc80000010000 */
[----:B------:R-:W-:-:S07]  /*3220*/  @P2 FADD.FTZ R179, R72, R179 ;  /* 0x000000b348b32221 */ /* 0x000fce0000010000 */
.L_x_2900:
[----:B------:R-:W-:-:S04]  /*3230*/  F2FP.F16.F32.PACK_AB R68, RZ, R179 ;  /* 0x000000b3ff44723e */ /* 0x000fc800000000ff */
[----:B------:R-:W-:-:S07]  /*3240*/  PRMT R64, R64, 0x5410, R68 ;  /* 0x0000541040407816 */ /* 0x000fce0000000044 */
.L_x_2901:
[----:B------:R-:W-:Y:S01]  /*3250*/  HADD2.F32 R181, -RZ, R69.H0_H0 ;  /* 0x20000045ffb57230 */ /* 0x000fe20000004100 */
[----:B------:R-:W-:Y:S06]  /*3260*/  @P3 BRA `(.L_x_2902) ;  /* 0x0000000000203947 */ /* 0x000fec0003800000 */
[----:B------:R-:W-:-:S04]  /*3270*/  ISETP.NE.U32.AND P4, PT, RZ, UR12, PT ;  /* 0x0000000cff007c0c */ /* 0x000fc8000bf85070 */
[----:B------:R-:W-:-:S13]  /*3280*/  ISETP.NE.AND.EX P4, PT, RZ, UR13, PT, P4 ;  /* 0x0000000dff007c0c */ /* 0x000fda000bf85340 */
[----:B------:R-:W-:Y:S05]  /*3290*/  @P4 BRA `(.L_x_2903) ;  /* 0x0000000000084947 */ /* 0x000fea0003800000 */
[----:B------:R-:W-:Y:S05]  /*32a0*/  @P1 BRA `(.L_x_2904) ;  /* 0x0000000000201947 */ /* 0x000fea0003800000 */
[----:B------:R-:W-:Y:S05]  /*32b0*/  BRA `(.L_x_2905) ;  /* 0x0000000000247947 */ /* 0x000fea0003800000 */
.L_x_2903:
[----:B-----5:R-:W-:-:S05]  /*32c0*/  HADD2.F32 R68, -RZ, R61.H0_H0 ;  /* 0x2000003dff447230 */ /* 0x020fca0000004100 */
[----:B------:R-:W-:Y:S01]  /*32d0*/  FADD.FTZ R181, R68, R181 ;  /* 0x000000b544b57221 */ /* 0x000fe20000010000 */
[----:B------:R-:W-:Y:S06]  /*32e0*/  BRA `(.L_x_2904) ;  /* 0x0000000000107947 */ /* 0x000fec0003800000 */
.L_x_2902:
[----:B-----5:R-:W-:Y:S02]  /*32f0*/  HADD2.F32 R68, -RZ, R57.H0_H0 ;  /* 0x20000039ff447230 */ /* 0x020fe40000004100 */
[----:B------:R-:W-:-:S03]  /*3300*/  @P2 HADD2.F32 R72, -RZ, R61.H0_H0 ;  /* 0x2000003dff482230 */ /* 0x000fc60000004100 */
[----:B------:R-:W-:-:S04]  /*3310*/  FADD.FTZ R181, R68, R181 ;  /* 0x000000b544b57221 */ /* 0x000fc80000010000 */
[----:B------:R-:W-:-:S07]  /*3320*/  @P2 FADD.FTZ R181, R72, R181 ;  /* 0x000000b548b52221 */ /* 0x000fce0000010000 */
.L_x_2904:
[----:B------:R-:W-:-:S04]  /*3330*/  F2FP.F16.F32.PACK_AB R68, RZ, R181 ;  /* 0x000000b5ff44723e */ /* 0x000fc800000000ff */
[----:B------:R-:W-:-:S07]  /*3340*/  PRMT R65, R68, 0x7610, R65 ;  /* 0x0000761044417816 */ /* 0x000fce0000000041 */
.L_x_2905:
[----:B------:R-:W-:Y:S01]  /*3350*/  HADD2.F32 R185, -RZ, R69.H1_H1 ;  /* 0x30000045ffb97230 */ /* 0x000fe20000004100 */
[----:B------:R-:W-:Y:S06]  /*3360*/  @P3 BRA `(.L_x_2906) ;  /* 0x0000000000203947 */ /* 0x000fec0003800000 */
[----:B------:R-:W-:-:S04]  /*3370*/  ISETP.NE.U32.AND P4, PT, RZ, UR12, PT ;  /* 0x0000000cff007c0c */ /* 0x000fc8000bf85070 */
[----:B------:R-:W-:-:S13]  /*3380*/  ISETP.NE.AND.EX P4, PT, RZ, UR13, PT, P4 ;  /* 0x0000000dff007c0c */ /* 0x000fda000bf85340 */
[----:B------:R-:W-:Y:S05]  /*3390*/  @P4 BRA `(.L_x_2907) ;  /* 0x0000000000084947 */ /* 0x000fea0003800000 */
[----:B------:R-:W-:Y:S05]  /*33a0*/  @P1 BRA `(.L_x_2908) ;  /* 0x0000000000201947 */ /* 0x000fea0003800000 */
[----:B------:R-:W-:Y:S05]  /*33b0*/  BRA `(.L_x_2909) ;  /* 0x0000000000247947 */ /* 0x000fea0003800000 */
.L_x_2907:
[----:B-----5:R-:W-:-:S05]  /*33c0*/  HADD2.F32 R68, -RZ, R61.H1_H1 ;  /* 0x3000003dff447230 */ /* 0x020fca0000004100 */
[----:B------:R-:W-:Y:S01]  /*33d0*/  FADD.FTZ R185, R68, R185 ;  /* 0x000000b944b97221 */ /* 0x000fe20000010000 */
[----:B------:R-:W-:Y:S06]  /*33e0*/  BRA `(.L_x_2908) ;  /* 0x0000000000107947 */ /* 0x000fec0003800000 */
.L_x_2906:
[----:B-----5:R-:W-:Y:S02]  /*33f0*/  HADD2.F32 R68, -RZ, R57.H1_H1 ;  /* 0x30000039ff447230 */ /* 0x020fe40000004100 */
[----:B------:R-:W-:-:S03]  /*3400*/  @P2 HADD2.F32 R72, -RZ, R61.H1_H1 ;  /* 0x3000003dff482230 */ /* 0x000fc60000004100 */
[----:B------:R-:W-:-:S04]  /*3410*/  FADD.FTZ R185, R68, R185 ;  /* 0x000000b944b97221 */ /* 0x000fc80000010000 */
[----:B------:R-:W-:-:S07]  /*3420*/  @P2 FADD.FTZ R185, R72, R185 ;  /* 0x000000b948b92221 */ /* 0x000fce0000010000 */
.L_x_2908:
[----:B------:R-:W-:-:S04]  /*3430*/  F2FP.F16.F32.PACK_AB R68, RZ, R185 ;  /* 0x000000b9ff44723e */ /* 0x000fc800000000ff */
[----:B------:R-:W-:-:S07]  /*3440*/  PRMT R65, R65, 0x5410, R68 ;  /* 0x0000541041417816 */ /* 0x000fce0000000044 */
.L_x_2909:
[----:B------:R-:W-:Y:S01]  /*3450*/  HADD2.F32 R183, -RZ, R70.H0_H0 ;  /* 0x20000046ffb77230 */ /* 0x000fe20000004100 */
[----:B------:R-:W-:Y:S06]  /*3460*/  @P3 BRA `(.L_x_2910) ;  /* 0x0000000000203947 */ /* 0x000fec0003800000 */
[----:B------:R-:W-:-:S04]  /*3470*/  ISETP.NE.U32.AND P4, PT, RZ, UR12, PT ;  /* 0x0000000cff007c0c */ /* 0x000fc8000bf85070 */
[----:B------:R-:W-:-:S13]  /*3480*/  ISETP.NE.AND.EX P4, PT, RZ, UR13, PT, P4 ;  /* 0x0000000dff007c0c */ /* 0x000fda000bf85340 */
[----:B------:R-:W-:Y:S05]  /*3490*/  @P4 BRA `(.L_x_2911) ;  /* 0x0000000000084947 */ /* 0x000fea0003800000 */
[----:B------:R-:W-:Y:S05]  /*34a0*/  @P1 BRA `(.L_x_2912) ;  /* 0x0000000000201947 */ /* 0x000fea0003800000 */
[----:B------:R-:W-:Y:S05]  /*34b0*/  BRA `(.L_x_2913) ;  /* 0x0000000000247947 */ /* 0x000fea0003800000 */
.L_x_2911:
[----:B-----5:R-:W-:-:S05]  /*34c0*/  HADD2.F32 R68, -RZ, R62.H0_H0 ;  /* 0x2000003eff447230 */ /* 0x020fca0000004100 */
[----:B------:R-:W-:Y:S01]  /*34d0*/  FADD.FTZ R183, R68, R183 ;  /* 0x000000b744b77221 */ /* 0x000fe20000010000 */
[----:B------:R-:W-:Y:S06]  /*34e0*/  BRA `(.L_x_2912) ;  /* 0x0000000000107947 */ /* 0x000fec0003800000 */
.L_x_2910:
[----:B-----5:R-:W-:Y:S02]  /*34f0*/  HADD2.F32 R68, -RZ, R58.H0_H0 ;  /* 0x2000003aff447230 */ /* 0x020fe40000004100 */
[----:B------:R-:W-:-:S03]  /*3500*/  @P2 HADD2.F32 R72, -RZ, R62.H0_H0 ;  /* 0x2000003eff482230 */ /* 0x000fc60000004100 */
[----:B------:R-:W-:-:S04]  /*3510*/  FADD.FTZ R183, R68, R183 ;  /* 0x000000b744b77221 */ /* 0x000fc80000010000 */
[----:B------:R-:W-:-:S07]  /*3520*/  @P2 FADD.FTZ R183, R72, R183 ;  /* 0x000000b748b72221 */ /* 0x000fce0000010000 */
.L_x_2912:
[----:B------:R-:W-:-:S04]  /*3530*/  F2FP.F16.F32.PACK_AB R68, RZ, R183 ;  /* 0x000000b7ff44723e */ /* 0x000fc800000000ff */
[----:B------:R-:W-:-:S07]  /*3540*/  PRMT R66, R68, 0x7610, R66 ;  /* 0x0000761044427816 */ /* 0x000fce0000000042 */
.L_x_2913:
[----:B------:R-:W-:Y:S01]  /*3550*/  HADD2.F32 R211, -RZ, R70.H1_H1 ;  /* 0x30000046ffd37230 */ /* 0x000fe20000004100 */
[----:B------:R-:W-:Y:S06]  /*3560*/  @P3 BRA `(.L_x_2914) ;  /* 0x0000000000203947 */ /* 0x000fec0003800000 */
[----:B------:R-:W-:-:S04]  /*3570*/  ISETP.NE.U32.AND P4, PT, RZ, UR12, PT ;  /* 0x0000000cff007c0c */ /* 0x000fc8000bf85070 */
[----:B------:R-:W-:-:S13]  /*3580*/  ISETP.NE.AND.EX P4, PT, RZ, UR13, PT, P4 ;  /* 0x0000000dff007c0c */ /* 0x000fda000bf85340 */
[----:B------:R-:W-:Y:S05]  /*3590*/  @P4 BRA `(.L_x_2915) ;  /* 0x0000000000084947 */ /* 0x000fea0003800000 */
[----:B------:R-:W-:Y:S05]  /*35a0*/  @P1 BRA `(.L_x_2916) ;  /* 0x0000000000201947 */ /* 0x000fea0003800000 */
[----:B------:R-:W-:Y:S05]  /*35b0*/  BRA `(.L_x_2917) ;  /* 0x0000000000247947 */ /* 0x000fea0003800000 */
.L_x_2915:
[----:B-----5:R-:W-:-:S05]  /*35c0*/  HADD2.F32 R68, -RZ, R62.H1_H1 ;  /* 0x3000003eff447230 */ /* 0x020fca0000004100 */
[----:B------:R-:W-:Y:S01]  /*35d0*/  FADD.FTZ R211, R68, R211 ;  /* 0x000000d344d37221 */ /* 0x000fe20000010000 */
[----:B------:R-:W-:Y:S06]  /*35e0*/  BRA `(.L_x_2916) ;  /* 0x0000000000107947 */ /* 0x000fec0003800000 */
.L_x_2914:
[----:B-----5:R-:W-:Y:S02]  /*35f0*/  HADD2.F32 R68, -RZ, R58.H1_H1 ;  /* 0x3000003aff447230 */ /* 0x020fe40000004100 */
[----:B------:R-:W-:-:S03]  /*3600*/  @P2 HADD2.F32 R70, -RZ, R62.H1_H1 ;  /* 0x3000003eff462230 */ /* 0x000fc60000004100 */
[----:B------:R-:W-:-:S04]  /*3610*/  FADD.FTZ R211, R68, R211 ;  /* 0x000000d344d37221 */ /* 0x000fc80000010000 */
[----:B------:R-:W-:-:S07]  /*3620*/  @P2 FADD.FTZ R211, R70, R211 ;  /* 0x000000d346d32221 */ /* 0x000fce0000010000 */
.L_x_2916:
[----:B------:R-:W-:-:S04]  /*3630*/  F2FP.F16.F32.PACK_AB R68, RZ, R211 ;  /* 0x000000d3ff44723e */ /* 0x000fc800000000ff */
[----:B------:R-:W-:-:S07]  /*3640*/  PRMT R66, R66, 0x5410, R68 ;  /* 0x0000541042427816 */ /* 0x000fce0000000044 */
.L_x_2917:
[----:B------:R-:W-:Y:S01]  /*3650*/  HADD2.F32 R213, -RZ, R71.H0_H0 ;  /* 0x20000047ffd57230 */ /* 0x000fe20000004100 */
[----:B------:R-:W-:Y:S06]  /*3660*/  @P3 BRA `(.L_x_2918) ;  /* 0x0000000000203947 */ /* 0x000fec0003800000 */
[----:B------:R-:W-:-:S04]  /*3670*/  ISETP.NE.U32.AND P4, PT, RZ, UR12, PT ;  /* 0x0000000cff007c0c */ /* 0x000fc8000bf85070 */
[----:B------:R-:W-:-:S13]  /*3680*/  ISETP.NE.AND.EX P4, PT, RZ, UR13, PT, P4 ;  /* 0x0000000dff007c0c */ /* 0x000fda000bf85340 */
[----:B------:R-:W-:Y:S05]  /*3690*/  @P4 BRA `(.L_x_2919) ;  /* 0x0000000000084947 */ /* 0x000fea0003800000 */
[----:B------:R-:W-:Y:S05]  /*36a0*/  @P1 BRA `(.L_x_2920) ;  /* 0x0000000000201947 */ /* 0x000fea0003800000 */
[----:B------:R-:W-:Y:S05]  /*36b0*/  BRA `(.L_x_2921) ;  /* 0x0000000000247947 */ /* 0x000fea0003800000 */
.L_x_2919:
[----:B-----5:R-:W-:-:S05]  /*36c0*/  HADD2.F32 R68, -RZ, R63.H0_H0 ;  /* 0x2000003fff447230 */ /* 0x020fca0000004100 */
[----:B------:R-:W-:Y:S01]  /*36d0*/  FADD.FTZ R213, R68, R213 ;  /* 0x000000d544d57221 */ /* 0x000fe20000010000 */
[----:B------:R-:W-:Y:S06]  /*36e0*/  BRA `(.L_x_2920) ;  /* 0x0000000000107947 */ /* 0x000fec0003800000 */
.L_x_2918:
[----:B-----5:R-:W-:Y:S02]  /*36f0*/  HADD2.F32 R68, -RZ, R59.H0_H0 ;  /* 0x2000003bff447230 */ /* 0x020fe40000004100 */
[----:B------:R-:W-:-:S03]  /*3700*/  @P2 HADD2.F32 R70, -RZ, R63.H0_H0 ;  /* 0x2000003fff462230 */ /* 0x000fc60000004100 */
[----:B------:R-:W-:-:S04]  /*3710*/  FADD.FTZ R213, R68, R213 ;  /* 0x000000d544d57221 */ /* 0x000fc80000010000 */
[----:B------:R-:W-:-:S07]  /*3720*/  @P2 FADD.FTZ R213, R70, R213 ;  /* 0x000000d546d52221 */ /* 0x000fce0000010000 */
.L_x_2920:
[----:B------:R-:W-:-:S04]  /*3730*/  F2FP.F16.F32.PACK_AB R68, RZ, R213 ;  /* 0x000000d5ff44723e */ /* 0x000fc800000000ff */
[----:B------:R-:W-:-:S07]  /*3740*/  PRMT R67, R68, 0x7610, R67 ;  /* 0x0000761044437816 */ /* 0x000fce0000000043 */
.L_x_2921:
[----:B------:R-:W-:Y:S01]  /*3750*/  HADD2.F32 R221, -RZ, R71.H1_H1 ;  /* 0x30000047ffdd7230 */ /* 0x000fe20000004100 */
[----:B------:R-:W-:Y:S06]  /*3760*/  @P3 BRA `(.L_x_2922) ;  /* 0x0000000000203947 */ /* 0x000fec0003800000 */
[----:B------:R-:W-:-:S04]  /*3770*/  ISETP.NE.U32.AND P2, PT, RZ, UR12, PT ;  /* 0x0000000cff007c0c */ /* 0x000fc8000bf45070 */
[----:B------:R-:W-:-:S13]  /*3780*/  ISETP.NE.AND.EX P2, PT, RZ, UR13, PT, P2 ;  /* 0x0000000dff007c0c */ /* 0x000fda000bf45320 */
[----:B------:R-:W-:Y:S05]  /*3790*/  @P2 BRA `(.L_x_2923) ;  /* 0x0000000000082947 */ /* 0x000fea0003800000 */
[----:B------:R-:W-:Y:S05]  /*37a0*/  @P1 BRA `(.L_x_2924) ;  /* 0x0000000000201947 */ /* 0x000fea0003800000 */
[----:B------:R-:W-:Y:S05]  /*37b0*/  BRA `(.L_x_2925) ;  /* 0x0000000000247947 */ /* 0x000fea0003800000 */
.L_x_2923:
[----:B-----5:R-:W-:-:S05]  /*37c0*/  HADD2.F32 R68, -RZ, R63.H1_H1 ;  /* 0x3000003fff447230 */ /* 0x020fca0000004100 */
[----:B------:R-:W-:Y:S01]  /*37d0*/  FADD.FTZ R221, R68, R221 ;  /* 0x000000dd44dd7221 */ /* 0x000fe20000010000 */
[----:B------:R-:W-:Y:S06]  /*37e0*/  BRA `(.L_x_2924) ;  /* 0x0000000000107947 */ /* 0x000fec0003800000 */
.L_x_2922:
[----:B-----5:R-:W-:Y:S02]  /*37f0*/  HADD2.F32 R68, -RZ, R59.H1_H1 ;  /* 0x3000003bff447230 */ /* 0x020fe40000004100 */
[----:B------:R-:W-:-:S03]  /*3800*/  @P2 HADD2.F32 R70, -RZ, R63.H1_H1 ;  /* 0x3000003fff462230 */ /* 0x000fc60000004100 */
[----:B------:R-:W-:-:S04]  /*3810*/  FADD.FTZ R221, R68, R221 ;  /* 0x000000dd44dd7221 */ /* 0x000fc80000010000 */
[----:B------:R-:W-:-:S07]  /*3820*/  @P2 FADD.FTZ R221, R70, R221 ;  /* 0x000000dd46dd2221 */ /* 0x000fce0000010000 */
.L_x_2924:
[----:B------:R-:W-:-:S04]  /*3830*/  F2FP.F16.F32.PACK_AB R68, RZ, R221 ;  /* 0x000000ddff44723e */ /* 0x000fc800000000ff */
[----:B------:R-:W-:-:S07]  /*3840*/  PRMT R67, R67, 0x5410, R68 ;  /* 0x0000541043437816 */ /* 0x000fce0000000044 */
.L_x_2925:
[----:B------:R-:W0:Y:S02]  /*3850*/  @P1 LDC.64 R68, c[0x0][0x238] ;  /* 0x00008e00ff441b82 */ /* 0x000e240000000a00 */
[----:B0-----:R-:W-:-:S04]  /*3860*/  @P1 LEA R68, P2, R135, R68, 0x4 ;  /* 0x0000004487441211 */ /* 0x001fc800078420ff */
[----:B------:R-:W-:-:S05]  /*3870*/  @P1 LEA.HI.X R69, R135, R69, RZ, 0x4, P2 ;  /* 0x0000004587451211 */ /* 0x000fca00010f24ff */
[----:B------:R3:W-:Y:S04]  /*3880*/  @P1 STG.E.128 desc[UR4][R68.64], R64 ;  /* 0x0000004044001986 */ /* 0x0007e8000c101d04 */
.L_x_2893:
[----:B------:R-:W-:Y:S05]  /*3890*/  BSYNC B0 ;  /* 0x0000000000007941 */ /* 0x000fea0003800000 */
.L_x_2892:
        /* <DEDUP_REMOVED lines=129> */
.L_x_2946:
[----:B------:R-:W-:Y:S01]  /*40b0*/  LOP3.LUT P2, RZ, R52, 0x1f, RZ, 0xc0, !PT ;  /* 0x0000001f34ff7812 */ /* 0x000fe2000784c0ff */
[----:B------:R-:W-:Y:S05]  /*40c0*/  WARPSYNC.ALL ;  /* 0x0000000000007948 */ /* 0x000fea0003800000 */
[----:B------:R-:W-:Y:S02]  /*40d0*/  LOP3.LUT R70, R70, 0x3, RZ, 0xc0, !PT ;  /* 0x0000000346467812 */ /* 0x000fe400078ec0ff */
[----:B------:R-:W-:-:S05]  /*40e0*/  LOP3.LUT R74, R52, 0x1f, RZ, 0xc0, !PT ;  /* 0x0000001f344a7812 */ /* 0x000fca00078ec0ff */
[----:B------:R-:W2:Y:S01]  /*40f0*/  @!P2 S2R R72, SR_CgaCtaId ;  /* 0x000000000048a919 */ /* 0x000ea20000008800 */
[----:B------:R-:W-:-:S04]  /*4100*/  @!P2 MOV R69, 0x400 ;  /* 0x000004000045a802 */ /* 0x000fc80000000f00 */
[----:B--2---:R-:W-:Y:S01]  /*4110*/  @!P2 LEA R73, R72, R69, 0x18 ;  /* 0x000000454849a211 */ /* 0x004fe200078ec0ff */
[----:B-1----:R-:W-:Y:S01]  /*4120*/  FADD.FTZ R69, R75, R134 ;  /* 0x000000864b457221 */ /* 0x002fe20000010000 */
[----:B------:R-:W-:-:S04]  /*4130*/  @!P2 IADD3 R72, R71, R70, RZ ;  /* 0x000000464748a210 */ /* 0x000fc80007ffe0ff */
[----:B------:R-:W-:-:S05]  /*4140*/  @!P2 LEA R72, R72, R73, 0x3 ;  /* 0x000000494848a211 */ /* 0x000fca00078e18ff */
[----:B------:R1:W-:Y:S01]  /*4150*/  @!P2 STS.64 [R72], R68 ;  /* 0x000000444800a388 */ /* 0x0003e20000000a00 */
[----:B------:R-:W-:-:S13]  /*4160*/  ISETP.GT.U32.AND P2, PT, R74, 0x3, PT ;  /* 0x000000034a00780c */ /* 0x000fda0003f44070 */
[----:B-1----:R-:W1:Y:S01]  /*4170*/  @!P2 S2R R69, SR_CgaCtaId ;  /* 0x000000000045a919 */ /* 0x002e620000008800 */
[----:B------:R-:W-:Y:S01]  /*4180*/  @!P2 MOV R68, 0x400 ;  /* 0x000004000044a802 */ /* 0x000fe20000000f00 */
[----:B------:R-:W-:Y:S01]  /*4190*/  BSSY B0, `(.L_x_2927) ;  /* 0x000006b000007945 */ /* 0x000fe20003800000 */
[----:B------:R-:W-:Y:S01]  /*41a0*/  @!P2 IADD3 R71, R71, R74, RZ ;  /* 0x0000004a4747a210 */ /* 0x000fe20007ffe0ff */
[----:B------:R-:W-:Y:S01]  /*41b0*/  BAR.SYNC.DEFER_BLOCKING 0x0 ;  /* 0x0000000000007b1d */ /* 0x000fe20000010000 */
[----:B------:R-:W-:Y:S02]  /*41c0*/  ISETP.NE.AND P3, PT, R160, RZ, PT ;  /* 0x000000ffa000720c */ /* 0x000fe40003f65270 */
[----:B-1----:R-:W-:Y:S02]  /*41d0*/  @!P2 LEA R72, R69, R68, 0x18 ;  /* 0x000000444548a211 */ /* 0x002fe400078ec0ff */
[----:B------:R-:W-:Y:S02]  /*41e0*/  CS2R R68, SRZ ;  /* 0x0000000000447805 */ /* 0x000fe4000001ff00 */
[----:B------:R-:W-:Y:S01]  /*41f0*/  @!P2 LEA R72, R71, R72, 0x3 ;  /* 0x000000484748a211 */ /* 0x000fe200078e18ff */
[----:B------:R-:W-:-:S04]  /*4200*/  HFMA2.MMA R71, -RZ, RZ, 0, 0 ;  /* 0x00000000ff477435 */ /* 0x000fc800000001ff */
[----:B------:R-:W-:Y:S02]  /*4210*/  @!P2 LDS.64 R68, [R72] ;  /* 0x000000004844a984 */ /* 0x000fe40000000a00 */
[----:B------:R-:W-:Y:S02]  /*4220*/  @!P2 MOV R71, R156 ;  /* 0x0000009c0047a202 */ /* 0x000fe40000000f00 */
[----:B------:R-:W-:Y:S02]  /*4230*/  LOP3.LUT P2, RZ, R70, 0x1f, R52, 0xf8, !PT ;  /* 0x0000001f46ff7812 */ /* 0x000fe4000784f834 */
[-C--:B------:R-:W-:Y:S01]  /*4240*/  I2FP.F32.S32 R137, R71.reuse ;  /* 0x0000004700897245 */ /* 0x080fe20000201400 */
[----:B------:R-:W0:Y:S02]  /*4250*/  SHFL.DOWN PT, R74, R71, 0x2, 0x1f ;  /* 0x08401f00474a7f89 */ /* 0x000e2400000e0000 */
[----:B0-----:R-:W-:Y:S02]  /*4260*/  IADD3 R75, R74, R71, RZ ;  /* 0x000000474a4b7210 */ /* 0x001fe40007ffe0ff */
[----:B------:R-:W-:-:S02]  /*4270*/  I2FP.F32.S32 R74, R74 ;  /* 0x0000004a004a7245 */ /* 0x000fc40000201400 */
        /* <DEDUP_REMOVED lines=67> */
[----:B------:R-:W-:Y:S01]  /*46b0*/  F2FP.F16.F32.PACK_AB R68, R69, R68 ;  /* 0x000000444544723e */ /* 0x000fe200000000ff */
[C---:B------:R-:W-:Y:S01]  /*46c0*/  FMUL.FTZ R170, R225.reuse, R164 ;  /* 0x000000a4e1aa7220 */ /* 0x040fe20000410000 */
[----:B------:R-:W-:Y:S01]  /*46d0*/  FMUL.FTZ R172, R225, R172 ;  /* 0x000000ace1ac7220 */ /* 0x000fe20000410000 */
[----:B------:R-:W-:Y:S01]  /*46e0*/  F2FP.F16.F32.PACK_AB R69, R227, R70 ;  /* 0x00000046e345723e */ /* 0x000fe200000000ff */
[----:B------:R-:W-:Y:S01]  /*46f0*/  FFMA.FTZ R164, R30, R74, R23 ;  /* 0x0000004a1ea47223 */ /* 0x000fe20000010017 */
[----:B------:R-:W-:Y:S01]  /*4700*/  F2FP.F16.F32.PACK_AB R70, R229, R72 ;  /* 0x00000048e546723e */ /* 0x000fe200000000ff */
        /* <DEDUP_REMOVED lines=9> */
[----:B------:R-:W-:Y:S01]  /*47a0*/  F2FP.F16.F32.PACK_AB R71, R166, R71 ;  /* 0x00000047a647723e */ /* 0x000fe200000000ff */
[----:B-1----:R-:W-:Y:S01]  /*47b0*/  IMAD.WIDE.U32 R136, R223, 0x10, R136 ;  /* 0x00000010df887825 */ /* 0x002fe200078e0088 */
[----:B------:R-:W-:-:S02]  /*47c0*/  F2FP.F16.F32.PACK_AB R75, R233, R170 ;  /* 0x000000aae94b723e */ /* 0x000fc400000000ff */
[----:B------:R-:W-:Y:S01]  /*47d0*/  F2FP.F16.F32.PACK_AB R74, R231, R74 ;  /* 0x0000004ae74a723e */ /* 0x000fe200000000ff */
[----:B0-----:R-:W-:Y:S01]  /*47e0*/  IMAD.WIDE.U32 R134, R223, 0x10, R134 ;  /* 0x00000010df867825 */ /* 0x001fe200078e0086 */
[----:B------:R-:W-:Y:S01]  /*47f0*/  F2FP.F16.F32.PACK_AB R73, R229, R164 ;  /* 0x000000a4e549723e */ /* 0x000fe200000000ff */
[----:B------:R1:W-:Y:S01]  /*4800*/  STG.E.128 desc[UR4][R136.64], R68 ;  /* 0x0000004488007986 */ /* 0x0003e2000c101d04 */
[----:B------:R-:W-:Y:S02]  /*4810*/  F2FP.F16.F32.PACK_AB R72, R227, R72 ;  /* 0x00000048e348723e */ /* 0x000fe400000000ff */
[----:B------:R-:W-:-:S03]  /*4820*/  IADD3 R223, R223, 0x80, RZ ;  /* 0x00000080dfdf7810 */ /* 0x000fc60007ffe0ff */
[----:B------:R1:W-:Y:S04]  /*4830*/  STG.E.128 desc[UR4][R134.64], R72 ;  /* 0x0000004886007986 */ /* 0x0003e8000c101d04 */
.L_x_2928:
[----:B------:R-:W-:Y:S05]  /*4840*/  BSYNC B0 ;  /* 0x0000000000007941 */ /* 0x000fea0003800000 */
.L_x_2927:
        /* <DEDUP_REMOVED lines=50> */
.L_x_2930:
[----:B------:R-:W-:Y:S05]  /*4b70*/  BSYNC B0 ;  /* 0x0000000000007941 */ /* 0x000fea0003800000 */
.L_x_2929:
        /* <DEDUP_REMOVED lines=50> */
.L_x_2932:
[----:B------:R-:W-:Y:S05]  /*4ea0*/  BSYNC B0 ;  /* 0x0000000000007941 */ /* 0x000fea0003800000 */
.L_x_2931:
        /* <DEDUP_REMOVED lines=27> */
[----:B------:R-:W-:Y:S01]  /*5060*/  F2FP.F16.F32.PACK_AB R68, R69, R68 ;  /* 0x000000444544723e */ /* 0x000fe200000000ff */
[----:B------:R-:W-:Y:S01]  /*5070*/  FFMA.FTZ R162, R141, R74, R150 ;  /* 0x0000004a8da27223 */ /* 0x000fe20000010096 */
[----:B------:R-:W-:Y:S01]  /*5080*/  F2FP.F16.F32.PACK_AB R69, R75, R70 ;  /* 0x000000464b45723e */ /* 0x000fe200000000ff */
[----:B------:R-:W-:Y:S01]  /*5090*/  FFMA.FTZ R74, R143, R166, R152 ;  /* 0x000000a68f4a7223 */ /* 0x000fe20000010098 */
[----:B------:R-:W-:Y:S01]  /*50a0*/  F2FP.F16.F32.PACK_AB R70, R225, R72 ;  /* 0x00000048e146723e */ /* 0x000fe200000000ff */
        /* <DEDUP_REMOVED lines=10> */
[----:B------:R-:W-:Y:S02]  /*5150*/  F2FP.F16.F32.PACK_AB R71, R166, R71 ;  /* 0x00000047a647723e */ /* 0x000fe400000000ff */
[----:B------:R-:W-:Y:S02]  /*5160*/  F2FP.F16.F32.PACK_AB R75, R172, R75 ;  /* 0x0000004bac4b723e */ /* 0x000fe400000000ff */
[----:B------:R-:W-:Y:S01]  /*5170*/  F2FP.F16.F32.PACK_AB R74, R227, R74 ;  /* 0x0000004ae34a723e */ /* 0x000fe200000000ff */
[----:B------:R4:W-:Y:S01]  /*5180*/  STG.E.128 desc[UR4][R134.64], R68 ;  /* 0x0000004486007986 */ /* 0x0009e2000c101d04 */
[----:B------:R-:W-:-:S02]  /*5190*/  F2FP.F16.F32.PACK_AB R73, R225, R162 ;  /* 0x000000a2e149723e */ /* 0x000fc400000000ff */
[----:B------:R-:W-:-:S05]  /*51a0*/  F2FP.F16.F32.PACK_AB R72, R223, R72 ;  /* 0x00000048df48723e */ /* 0x000fca00000000ff */
[----:B------:R4:W-:Y:S02]  /*51b0*/  STG.E.128 desc[UR4][R136.64], R72 ;  /* 0x0000004888007986 */ /* 0x0009e4000c101d04 */
.L_x_2934:
[----:B------:R-:W-:Y:S05]  /*51c0*/  BSYNC B0 ;  /* 0x0000000000007941 */ /* 0x000fea0003800000 */
.L_x_2933:
[----:B------:R-:W-:Y:S02]  /*51d0*/  IADD3 R158, R158, UR8, RZ ;  /* 0x000000089e9e7c10 */ /* 0x000fe4000fffe0ff */
[----:B-1234-:R-:W-:Y:S02]  /*51e0*/  SEL R134, RZ, 0x1, P4 ;  /* 0x00000001ff867807 */ /* 0x01efe40002000000 */
[----:B------:R-:W-:-:S13]  /*51f0*/  ISETP.GE.AND P2, PT, R158, UR9, PT ;  /* 0x000000099e007c0c */ /* 0x000fda000bf46270 */
[----:B------:R-:W-:Y:S05]  /*5200*/  @!P2 BRA `(.L_x_2935) ;  /* 0xffffffc00018a947 */ /* 0x000fea000383ffff */
[----:B------:R-:W-:Y:S05]  /*5210*/  EXIT ;  /* 0x000000000000794d */ /* 0x000fea0003800000 */
.L_x_2926:
[----:B------:R-:W-:Y:S01]  /*5220*/  HFMA2.MMA R137, -RZ, RZ, 0, 5.9604644775390625e-08 ;  /* 0x00000001ff897435 */ /* 0x000fe200000001ff */
[----:B------:R-:W-:Y:S02]  /*5230*/  MOV R162, R72 ;  /* 0x0000004800a27202 */ /* 0x000fe40000000f00 */
[----:B------:R-:W-:Y:S02]  /*5240*/  MOV R164, 0x1f ;  /* 0x0000001f00a47802 */ /* 0x000fe40000000f00 */
[----:B------:R-:W-:-:S07]  /*5250*/  MOV R135, 0xffffffff ;  /* 0xffffffff00877802 */ /* 0x000fce0000000f00 */
[----:B-----5:R-:W-:Y:S05]  /*5260*/  WARPSYNC.COLLECTIVE R135, `(.L_x_2936) ;  /* 0x0000000087087348 */ /* 0x020fea0003c00000 */
[----:B------:R0:W1:Y:S02]  /*5270*/  SHFL.BFLY P6, R136, R162, R137, R164 ;  /* 0x0c000089a2887389 */ /* 0x00006400000c00a4 */
[----:B01---5:R-:W-:Y:S01]  /*5280*/  ENDCOLLECTIVE ;  /* 0x000000000000791b */ /* 0x023fe20003800000 */
.L_x_2936:
[----:B------:R-:W-:Y:S01]  /*5290*/  HFMA2.MMA R137, -RZ, RZ, 0, 1.1920928955078125e-07 ;  /* 0x00000002ff897435 */ /* 0x000fe200000001ff */
[----:B------:R-:W-:-:S05]  /*52a0*/  MOV R69, R136 ;  /* 0x0000008800457202 */ /* 0x000fca0000000f00 */
[----:B------:R-:W-:-:S05]  /*52b0*/  FADD.FTZ R73, R72, R69 ;  /* 0x0000004548497221 */ /* 0x000fca0000010000 */
[----:B------:R-:W-:-:S07]  /*52c0*/  MOV R162, R73 ;  /* 0x0000004900a27202 */ /* 0x000fce0000000f00 */
[----:B------:R-:W-:Y:S05]  /*52d0*/  WARPSYNC.COLLECTIVE R135, `(.L_x_2937) ;  /* 0x0000000087087348 */ /* 0x000fea0003c00000 */
[----:B------:R0:W1:Y:S02]  /*52e0*/  SHFL.BFLY P6, R136, R162, R137, R164 ;  /* 0x0c000089a2887389 */ /* 0x00006400000c00a4 */
[----:B01----:R-:W-:Y:S01]  /*52f0*/  ENDCOLLECTIVE ;  /* 0x000000000000791b */ /* 0x003fe20003800000 */
.L_x_2937:
[----:B------:R-:W-:Y:S01]  /*5300*/  HFMA2.MMA R137, -RZ, RZ, 0, 2.384185791015625e-07 ;  /* 0x00000004ff897435 */ /* 0x000fe200000001ff */
[----:B------:R-:W-:-:S05]  /*5310*/  MOV R68, R136 ;  /* 0x0000008800447202 */ /* 0x000fca0000000f00 */
[----:B------:R-:W-:-:S05]  /*5320*/  FADD.FTZ R74, R73, R68 ;  /* 0x00000044494a7221 */ /* 0x000fca0000010000 */
[----:B------:R-:W-:-:S07]  /*5330*/  MOV R162, R74 ;  /* 0x0000004a00a27202 */ /* 0x000fce0000000f00 */
[----:B------:R-:W-:Y:S05]  /*5340*/  WARPSYNC.COLLECTIVE R135, `(.L_x_2938) ;  /* 0x0000000087087348 */ /* 0x000fea0003c00000 */
[----:B------:R0:W1:Y:S02]  /*5350*/  SHFL.BFLY P6, R136, R162, R137, R164 ;  /* 0x0c000089a2887389 */ /* 0x00006400000c00a4 */
[----:B01----:R-:W-:Y:S01]  /*5360*/  ENDCOLLECTIVE ;  /* 0x000000000000791b */ /* 0x003fe20003800000 */
.L_x_2938:
[----:B------:R-:W-:Y:S01]  /*5370*/  HFMA2.MMA R137, -RZ, RZ, 0, 4.76837158203125e-07 ;  /* 0x00000008ff897435 */ /* 0x000fe200000001ff */
[----:B------:R-:W-:-:S05]  /*5380*/  MOV R69, R136 ;  /* 0x0000008800457202 */ /* 0x000fca0000000f00 */
[----:B------:R-:W-:-:S05]  /*5390*/  FADD.FTZ R75, R74, R69 ;  /* 0x000000454a4b7221 */ /* 0x000fca0000010000 */
[----:B------:R-:W-:-:S07]  /*53a0*/  MOV R162, R75 ;  /* 0x0000004b00a27202 */ /* 0x000fce0000000f00 */
[----:B------:R-:W-:Y:S05]  /*53b0*/  WARPSYNC.COLLECTIVE R135, `(.L_x_2939) ;  /* 0x0000000087087348 */ /* 0x000fea0003c00000 */
[----:B------:R0:W1:Y:S02]  /*53c0*/  SHFL.BFLY P6, R136, R162, R137, R164 ;  /* 0x0c000089a2887389 */ /* 0x00006400000c00a4 */
[----:B01----:R-:W-:Y:S01]  /*53d0*/  ENDCOLLECTIVE ;  /* 0x000000000000791b */ /* 0x003fe20003800000 */
.L_x_2939:
[----:B------:R-:W-:Y:S01]  /*53e0*/  HFMA2.MMA R137, -RZ, RZ, 0, 9.5367431640625e-07 ;  /* 0x00000010ff897435 */ /* 0x000fe200000001ff */
[----:B------:R-:W-:-:S05]  /*53f0*/  MOV R68, R136 ;  /* 0x0000008800447202 */ /* 0x000fca0000000f00 */
[----:B------:R-:W-:-:S05]  /*5400*/  FADD.FTZ R134, R75, R68 ;  /* 0x000000444b867221 */ /* 0x000fca0000010000 */
[----:B------:R-:W-:-:S07]  /*5410*/  MOV R162, R134 ;  /* 0x0000008600a27202 */ /* 0x000fce0000000f00 */
[----:B------:R-:W-:Y:S05]  /*5420*/  WARPSYNC.COLLECTIVE R135, `(.L_x_2940) ;  /* 0x0000000087087348 */ /* 0x000fea0003c00000 */
[----:B------:R0:W1:Y:S02]  /*5430*/  SHFL.BFLY P6, R136, R162, R137, R164 ;  /* 0x0c000089a2887389 */ /* 0x00006400000c00a4 */
[----:B01----:R-:W-:Y:S01]  /*5440*/  ENDCOLLECTIVE ;  /* 0x000000000000791b */ /* 0x003fe20003800000 */
.L_x_2940:
[----:B------:R-:W-:Y:S01]  /*5450*/  HFMA2.MMA R137, -RZ, RZ, 0, 5.9604644775390625e-08 ;  /* 0x00000001ff897435 */ /* 0x000fe200000001ff */
[----:B------:R-:W-:-:S05]  /*5460*/  MOV R69, R136 ;  /* 0x0000008800457202 */ /* 0x000fca0000000f00 */
        /* <DEDUP_REMOVED lines=71> */
.L_x_2941:
[----:B------:R-:W-:Y:S01]  /*58e0*/  HFMA2.MMA R137, -RZ, RZ, 0, 1.1920928955078125e-07 ;  /* 0x00000002ff897435 */ /* 0x000fe200000001ff */
[----:B------:R-:W-:-:S05]  /*58f0*/  MOV R72, R136 ;  /* 0x0000008800487202 */ /* 0x000fca0000000f00 */
[----:B------:R-:W-:-:S05]  /*5900*/  FADD.FTZ R72, R69, R72 ;  /* 0x0000004845487221 */ /* 0x000fca0000010000 */
[----:B------:R-:W-:-:S07]  /*5910*/  MOV R162, R72 ;  /* 0x0000004800a27202 */ /* 0x000fce0000000f00 */
[----:B------:R-:W-:Y:S05]  /*5920*/  WARPSYNC.COLLECTIVE R135, `(.L_x_2942) ;  /* 0x0000000087087348 */ /* 0x000fea0003c00000 */
[----:B------:R0:W1:Y:S02]  /*5930*/  SHFL.BFLY P6, R136, R162, R137, R164 ;  /* 0x0c000089a2887389 */ /* 0x00006400000c00a4 */
[----:B01----:R-:W-:Y:S01]  /*5940*/  ENDCOLLECTIVE ;  /* 0x000000000000791b */ /* 0x003fe20003800000 */
.L_x_2942:
[----:B------:R-:W-:Y:S01]  /*5950*/  HFMA2.MMA R137, -RZ, RZ, 0, 2.384185791015625e-07 ;  /* 0x00000004ff897435 */ /* 0x000fe200000001ff */
[----:B------:R-:W-:-:S05]  /*5960*/  MOV R73, R136 ;  /* 0x0000008800497202 */ /* 0x000fca0000000f00 */
[----:B------:R-:W-:-:S05]  /*5970*/  FADD.FTZ R73, R72, R73 ;  /* 0x0000004948497221 */ /* 0x000fca0000010000 */
[----:B------:R-:W-:-:S07]  /*5980*/  MOV R162, R73 ;  /* 0x0000004900a27202 */ /* 0x000fce0000000f00 */
[----:B------:R-:W-:Y:S05]  /*5990*/  WARPSYNC.COLLECTIVE R135, `(.L_x_2943) ;  /* 0x0000000087087348 */ /* 0x000fea0003c00000 */
[----:B------:R0:W1:Y:S02]  /*59a0*/  SHFL.BFLY P6, R136, R162, R137, R164 ;  /* 0x0c000089a2887389 */ /* 0x00006400000c00a4 */
[----:B01----:R-:W-:Y:S01]  /*59b0*/  ENDCOLLECTIVE ;  /* 0x000000000000791b */ /* 0x003fe20003800000 */
.L_x_2943:
[----:B------:R-:W-:Y:S01]  /*59c0*/  HFMA2.MMA R137, -RZ, RZ, 0, 4.76837158203125e-07 ;  /* 0x00000008ff897435 */ /* 0x000fe200000001ff */
[----:B------:R-:W-:-:S05]  /*59d0*/  MOV R74, R136 ;  /* 0x00000088004a7202 */ /* 0x000fca0000000f00 */
[----:B------:R-:W-:-:S05]  /*59e0*/  FADD.FTZ R74, R73, R74 ;  /* 0x0000004a494a7221 */ /* 0x000fca0000010000 */
[----:B------:R-:W-:-:S07]  /*59f0*/  MOV R162, R74 ;  /* 0x0000004a00a27202 */ /* 0x000fce0000000f00 */
[----:B------:R-:W-:Y:S05]  /*5a00*/  WARPSYNC.COLLECTIVE R135, `(.L_x_2944) ;  /* 0x0000000087087348 */ /* 0x000fea0003c00000 */
[----:B------:R0:W1:Y:S02]  /*5a10*/  SHFL.BFLY P6, R136, R162, R137, R164 ;  /* 0x0c000089a2887389 */ /* 0x00006400000c00a4 */
[----:B01----:R-:W-:Y:S01]  /*5a20*/  ENDCOLLECTIVE ;  /* 0x000000000000791b */ /* 0x003fe20003800000 */
.L_x_2944:
[----:B------:R-:W-:Y:S01]  /*5a30*/  HFMA2.MMA R137, -RZ, RZ, 0, 9.5367431640625e-07 ;  /* 0x00000010ff897435 */ /* 0x000fe200000001ff */
[----:B------:R-:W-:-:S05]  /*5a40*/  MOV R75, R136 ;  /* 0x00000088004b7202 */ /* 0x000fca0000000f00 */
[----:B------:R-:W-:-:S05]  /*5a50*/  FADD.FTZ R75, R74, R75 ;  /* 0x0000004b4a4b7221 */ /* 0x000fca0000010000 */
[----:B------:R-:W-:-:S07]  /*5a60*/  MOV R162, R75 ;  /* 0x0000004b00a27202 */ /* 0x000fce0000000f00 */
[----:B------:R-:W-:Y:S05]  /*5a70*/  WARPSYNC.COLLECTIVE R135, `(.L_x_2945) ;  /* 0x0000000087087348 */ /* 0x000fea0003c00000 */
[----:B------:R0:W1:Y:S02]  /*5a80*/  SHFL.BFLY P6, R136, R162, R137, R164 ;  /* 0x0c000089a2887389 */ /* 0x00006400000c00a4 */
[----:B01----:R-:W-:Y:S01]  /*5a90*/  ENDCOLLECTIVE ;  /* 0x000000000000791b */ /* 0x003fe20003800000 */
.L_x_2945:
[----:B------:R-:W-:Y:S01]  /*5aa0*/  MOV R134, R136 ;  /* 0x0000008800867202 */ /* 0x000fe20000000f00 */
[----:B------:R-:W-:Y:S06]  /*5ab0*/  BRA `(.L_x_2946) ;  /* 0xffffffe4007c7947 */ /* 0x000fec000383ffff */
.L_x_2947:
        /* <DEDUP_REMOVED lines=12> */
.L_x_27028:


//--------------------- .text._ZN10layer_norm31ln_parallel_residual_fwd_kernelINS_13Kernel_traitsI6__halfS2_S2_S2_fjLj4096ELj1ELj1ELj4ELj16ENS_18Kernel_traits_baseILj4096ES2_S2_S2_S2_fjLj128EEEEELb0ELb0ELb1EEEvNS_9FwdParamsE --------------------------
	.section	.text._ZN10layer_norm31ln_parallel_residual_fwd_kernelINS_13Kernel_traitsI6__halfS2_S2_S2_fjLj4096ELj1ELj1ELj4ELj16ENS_18Kernel_traits_baseILj4096ES2_S2_S2_S2_fjLj128EEEEELb0ELb0ELb1EEEvNS_9FwdParamsE,"ax",@progbits
	.align	128
        .global         _ZN10layer_norm31ln_parallel_residual_fwd_kernelINS_13Kernel_traitsI6__halfS2_S2_S2_fjLj4096ELj1ELj1ELj4ELj16ENS_18Kernel_traits_baseILj4096ES2_S2_S2_S2_fjLj128EEEEELb0ELb0ELb1EEEvNS_9FwdParamsE
        .type           _ZN10layer_norm31ln_parallel_residual_fwd_kernelINS_13Kernel_traitsI6__halfS2_S2_S2_fjLj4096ELj1ELj1ELj4ELj16ENS_18Kernel_traits_baseILj4096ES2_S2_S2_S2_fjLj128EEEEELb0ELb0ELb1EEEvNS_9FwdParamsE,@function
        .size           _ZN10layer_norm31ln_parallel_residual_fwd_kernelINS_13Kernel_traitsI6__halfS2_S2_S2_fjLj4096ELj1ELj1ELj4ELj16ENS_18Kernel_traits_baseILj4096ES2_S2_S2_S2_fjLj128EEEEELb0ELb0ELb1EEEvNS_9FwdParamsE,(.L_x_27029 - _ZN10layer_norm31ln_parallel_residual_fwd_kernelINS_13Kernel_traitsI6__halfS2_S2_S2_fjLj4096ELj1ELj1ELj4ELj16ENS_18Kernel_traits_baseILj4096ES2_S2_S2_S2_fjLj128EEEEELb0ELb0ELb1EEEvNS_9FwdParamsE)
        .other          _ZN10layer_norm31ln_parallel_residual_fwd_kernelINS_13Kernel_traitsI6__halfS2_S2_S2_fjLj4096ELj1ELj1ELj4ELj16ENS_18Kernel_traits_baseILj4096ES2_S2_S2_S2_fjLj128EEEEELb0ELb0ELb1EEEvNS_9FwdParamsE,@"STO_CUDA_ENTRY STV_DEFAULT"
_ZN10layer_norm31ln_parallel_residual_fwd_kernelINS_13Kernel_traitsI6__halfS2_S2_S2_fjLj4096ELj1ELj1ELj4ELj16ENS_18Kernel_traits_baseILj4096ES2_S2_S2_S2_fjLj128EEEEELb0ELb0ELb1EEEvNS_9FwdParamsE:
.text._ZN10layer_norm31ln_parallel_residual_fwd_kernelINS_13Kernel_traitsI6__halfS2_S2_S2_fjLj4096ELj1ELj1ELj4ELj16ENS_18Kernel_traits_baseILj4096ES2_S2_S2_S2_fjLj128EEEEELb0ELb0ELb1EEEvNS_9FwdParamsE:
        /* <DEDUP_REMOVED lines=10> */
[C---:B0-----:R-:W-:Y:S02]  /*00a0*/  SHF.L.U32 R0, R27.reuse, 0x4, RZ ;  /* 0x000000041b007819 */ /* 0x041fe400000006ff */
[----:B------:R-:W-:Y:S02]  /*00b0*/  LOP3.LUT R26, R27, 0x7f, RZ, 0xc0, !PT ;  /* 0x0000007f1b1a7812 */ /* 0x000fe400078ec0ff */
[----:B------:R-:W-:-:S02]  /*00c0*/  LOP3.LUT R0, R0, 0x7f0, RZ, 0xc0, !PT ;  /* 0x000007f000007812 */ /* 0x000fc400078ec0ff */
[----:B------:R-:W-:Y:S02]  /*00d0*/  SHF.L.U32 R8, R26, 0x4, RZ ;  /* 0x000000041a087819 */ /* 0x000fe400000006ff */
[----:B------:R-:W-:-:S04]  /*00e0*/  IADD3 R2, P0, R0, UR4, RZ ;  /* 0x0000000400027c10 */ /* 0x000fc8000ff1e0ff */
[----:B------:R-:W-:Y:S01]  /*00f0*/  IADD3.X R3, RZ, UR5, RZ, P0, !PT ;  /* 0x00000005ff037c10 */ /* 0x000fe200087fe4ff */
[----:B------:R-:W-:Y:S01]  /*0100*/  ULDC.64 UR4, c[0x0][0x208] ;  /* 0x0000820000047ab9 */ /* 0x000fe20000000a00 */
[----:B------:R-:W-:Y:S02]  /*0110*/  IADD3 R10, P0, R8, UR6, RZ ;  /* 0x00000006080a7c10 */ /* 0x000fe4000ff1e0ff */
[----:B------:R-:W-:Y:S01]  /*0120*/  SHF.R.U32.HI R124, RZ, 0x7, R27 ;  /* 0x00000007ff7c7819 */ /* 0x000fe2000001161b */
[----:B------:R-:W5:Y:S01]  /*0130*/  @P1 LDG.E.128 R12, desc[UR4][R2.64] ;  /* 0x00000004020c1981 */ /* 0x000f62000c1e1d00 */
[----:B------:R-:W-:-:S03]  /*0140*/  IADD3.X R11, RZ, UR7, RZ, P0, !PT ;  /* 0x00000007ff0b7c10 */ /* 0x000fc600087fe4ff */
[----:B------:R-:W5:Y:S04]  /*0150*/  @P1 LDG.E.128 R4, desc[UR4][R2.64+0x800] ;  /* 0x0008000402041981 */ /* 0x000f68000c1e1d00 */
[----:B------:R-:W5:Y:S04]  /*0160*/  @P2 LDG.E.128 R72, desc[UR4][R10.64] ;  /* 0x000000040a482981 */ /* 0x000f68000c1e1d00 */
[----:B------:R-:W5:Y:S04]  /*0170*/  @P2 LDG.E.128 R60, desc[UR4][R10.64+0x800] ;  /* 0x000800040a3c2981 */ /* 0x000f68000c1e1d00 */
[----:B------:R-:W5:Y:S04]  /*0180*/  @P2 LDG.E.128 R56, desc[UR4][R10.64+0x1000] ;  /* 0x001000040a382981 */ /* 0x000f68000c1e1d00 */
[----:B------:R-:W5:Y:S01]  /*0190*/  @P2 LDG.E.128 R52, desc[UR4][R10.64+0x1800] ;  /* 0x001800040a342981 */ /* 0x000f62000c1e1d00 */
[----:B------:R-:W0:Y:S03]  /*01a0*/  S2UR UR6, SR_CTAID.X ;  /* 0x00000000000679c3 */ /* 0x000e260000002500 */
[----:B------:R-:W5:Y:S04]  /*01b0*/  @P1 LDG.E.128 R84, desc[UR4][R2.64+0x1000] ;  /* 0x0010000402541981 */ /* 0x000f68000c1e1d00 */
[----:B------:R2:W5:Y:S02]  /*01c0*/  @P1 LDG.E.128 R76, desc[UR4][R2.64+0x1800] ;  /* 0x00180004024c1981 */ /* 0x000564000c1e1d00 */
[----:B--2---:R-:W-:Y:S01]  /*01d0*/  IADD3 R2, P0, R0, UR8, RZ ;  /* 0x0000000800027c10 */ /* 0x004fe2000ff1e0ff */
[----:B------:R-:W-:Y:S01]  /*01e0*/  ULDC UR8, c[0x0][0x214] ;  /* 0x0000850000087ab9 */ /* 0x000fe20000000800 */
[----:B0-----:R-:W-:Y:S01]  /*01f0*/  IADD3 R125, R124, UR6, RZ ;  /* 0x000000067c7d7c10 */ /* 0x001fe2000fffe0ff */
[----:B------:R-:W-:-:S03]  /*0200*/  ULDC.64 UR6, c[0x0][0x268] ;  /* 0x00009a0000067ab9 */ /* 0x000fc60000000a00 */
[----:B------:R-:W-:Y:S02]  /*0210*/  ISETP.GE.AND P3, PT, R125, UR8, PT ;  /* 0x000000087d007c0c */ /* 0x000fe4000bf66270 */
[----:B------:R-:W-:Y:S01]  /*0220*/  IADD3.X R3, RZ, UR9, RZ, P0, !PT ;  /* 0x00000009ff037c10 */ /* 0x000fe200087fe4ff */
[----:B------:R-:W-:Y:S01]  /*0230*/  ULDC.64 UR8, c[0x0][0x230] ;  /* 0x00008c0000087ab9 */ /* 0x000fe20000000a00 */
[----:B------:R-:W-:Y:S02]  /*0240*/  IADD3 R8, P4, R8, UR6, RZ ;  /* 0x0000000608087c10 */ /* 0x000fe4000ff9e0ff */
        /* <DEDUP_REMOVED lines=8> */
[----:B------:R-:W-:Y:S02]  /*02d0*/  @!P1 CS2R R4, SRZ ;  /* 0x0000000000049805 */ /* 0x000fe4000001ff00 */
[----:B------:R-:W-:-:S02]  /*02e0*/  @!P1 CS2R R6, SRZ ;  /* 0x0000000000069805 */ /* 0x000fc4000001ff00 */
        /* <DEDUP_REMOVED lines=12> */
[----:B------:R-:W-:Y:S01]  /*03b0*/  ISETP.NE.U32.AND P3, PT, R80, RZ, PT ;  /* 0x000000ff5000720c */ /* 0x000fe20003f65070 */
[--C-:B------:R-:W-:Y:S01]  /*03c0*/  HADD2.F32 R25, -RZ, R12.reuse.H0_H0 ;  /* 0x2000000cff197230 */ /* 0x100fe20000004100 */
[----:B------:R-:W-:Y:S01]  /*03d0*/  SHF.R.U32.HI R131, RZ, 0x5, R27 ;  /* 0x00000005ff837819 */ /* 0x000fe2000001161b */
[----:B------:R-:W-:Y:S01]  /*03e0*/  HADD2.F32 R24, -RZ, R12.H1_H1 ;  /* 0x3000000cff187230 */ /* 0x000fe20000004100 */
[----:B------:R-:W5:Y:S01]  /*03f0*/  LDG.E.128 R28, desc[UR4][R2.64] ;  /* 0x00000004021c7981 */ /* 0x000f62000c1e1d00 */
[--C-:B------:R-:W-:Y:S01]  /*0400*/  HADD2.F32 R23, -RZ, R13.reuse.H0_H0 ;  /* 0x2000000dff177230 */ /* 0x100fe20000004100 */
[----:B------:R-:W-:Y:S01]  /*0410*/  ULDC.U8 UR6, c[0x0][0x2a0] ;  /* 0x0000a80000067ab9 */ /* 0x000fe20000000000 */
[----:B------:R-:W-:Y:S01]  /*0420*/  HADD2.F32 R22, -RZ, R13.H1_H1 ;  /* 0x3000000dff167230 */ /* 0x000fe20000004100 */
[----:B------:R-:W5:Y:S01]  /*0430*/  LDG.E.128 R32, desc[UR4][R2.64+0x800] ;  /* 0x0008000402207981 */ /* 0x000f62000c1e1d00 */
[--C-:B------:R-:W-:Y:S01]  /*0440*/  HADD2.F32 R21, -RZ, R14.reuse.H0_H0 ;  /* 0x2000000eff157230 */ /* 0x100fe20000004100 */
[----:B------:R-:W-:Y:S01]  /*0450*/  HFMA2.MMA R152, -RZ, RZ, 0, 5.9604644775390625e-08 ;  /* 0x00000001ff987435 */ /* 0x000fe200000001ff */
[----:B------:R-:W-:Y:S01]  /*0460*/  HADD2.F32 R20, -RZ, R14.H1_H1 ;  /* 0x3000000eff147230 */ /* 0x000fe20000004100 */
[----:B------:R-:W5:Y:S01]  /*0470*/  LDG.E.128 R36, desc[UR4][R2.64+0x1000] ;  /* 0x0010000402247981 */ /* 0x000f62000c1e1d00 */
[--C-:B------:R-:W-:Y:S01]  /*0480*/  HADD2.F32 R19, -RZ, R15.reuse.H0_H0 ;  /* 0x2000000fff137230 */ /* 0x100fe20000004100 */
[----:B------:R-:W-:Y:S01]  /*0490*/  LEA R124, R124, 0x4, 0x2 ;  /* 0x000000047c7c7811 */ /* 0x000fe200078e10ff */
[----:B------:R-:W-:Y:S01]  /*04a0*/  HADD2.F32 R18, -RZ, R15.H1_H1 ;  /* 0x3000000fff127230 */ /* 0x000fe20000004100 */
[----:B------:R-:W5:Y:S01]  /*04b0*/  LDG.E.128 R40, desc[UR4][R8.64] ;  /* 0x0000000408287981 */ /* 0x000f62000c1e1d00 */
[--C-:B------:R-:W-:Y:S01]  /*04c0*/  HADD2.F32 R17, -RZ, R4.reuse.H0_H0 ;  /* 0x20000004ff117230 */ /* 0x100fe20000004100 */
[----:B------:R-:W-:Y:S01]  /*04d0*/  LOP3.LUT R126, R27, 0x1f, RZ, 0xc0, !PT ;  /* 0x0000001f1b7e7812 */ /* 0x000fe200078ec0ff */
[----:B------:R-:W-:Y:S01]  /*04e0*/  HADD2.F32 R16, -RZ, R4.H1_H1 ;  /* 0x30000004ff107230 */ /* 0x000fe20000004100 */
[----:B------:R-:W5:Y:S01]  /*04f0*/  LDG.E.128 R44, desc[UR4][R8.64+0x800] ;  /* 0x00080004082c7981 */ /* 0x000f62000c1e1d00 */
[--C-:B------:R-:W-:Y:S01]  /*0500*/  HADD2.F32 R15, -RZ, R5.reuse.H0_H0 ;  /* 0x20000005ff0f7230 */ /* 0x100fe20000004100 */
[----:B------:R-:W-:Y:S01]  /*0510*/  ULDC UR7, c[0x0][0x218] ;  /* 0x0000860000077ab9 */ /* 0x000fe20000000800 */
[----:B------:R-:W-:Y:S01]  /*0520*/  HADD2.F32 R14, -RZ, R5.H1_H1 ;  /* 0x30000005ff0e7230 */ /* 0x000fe20000004100 */
[----:B------:R0:W5:Y:S01]  /*0530*/  LDG.E.128 R48, desc[UR4][R8.64+0x1000] ;  /* 0x0010000408307981 */ /* 0x000162000c1e1d00 */
[--C-:B------:R-:W-:Y:S01]  /*0540*/  HADD2.F32 R13, -RZ, R6.reuse.H0_H0 ;  /* 0x20000006ff0d7230 */ /* 0x100fe20000004100 */
[----:B------:R-:W-:Y:S01]  /*0550*/  ISETP.NE.AND.EX P1, PT, R81, RZ, PT, P3 ;  /* 0x000000ff5100720c */ /* 0x000fe20003f25330 */
[----:B------:R-:W-:Y:S01]  /*0560*/  HADD2.F32 R12, -RZ, R6.H1_H1 ;  /* 0x30000006ff0c7230 */ /* 0x000fe20000004100 */
[----:B------:R-:W-:Y:S01]  /*0570*/  ISETP.NE.AND P5, PT, RZ, UR6, PT ;  /* 0x00000006ff007c0c */ /* 0x000fe2000bfa5270 */
[--C-:B------:R-:W-:Y:S01]  /*0580*/  HADD2.F32 R11, -RZ, R7.reuse.H0_H0 ;  /* 0x20000007ff0b7230 */ /* 0x100fe20000004100 */
[----:B------:R-:W-:Y:S01]  /*0590*/  LOP3.LUT R131, R131, 0x3, RZ, 0xc0, !PT ;  /* 0x0000000383837812 */ /* 0x000fe200078ec0ff */
[----:B------:R-:W-:Y:S01]  /*05a0*/  HADD2.F32 R10, -RZ, R7.H1_H1 ;  /* 0x30000007ff0a7230 */ /* 0x000fe20000004100 */
[----:B------:R-:W-:Y:S01]  /*05b0*/  ULDC UR8, c[0x0][0x290] ;  /* 0x0000a40000087ab9 */ /* 0x000fe20000000800 */
[--C-:B------:R-:W-:Y:S01]  /*05c0*/  HADD2.F32 R7, -RZ, R85.reuse.H0_H0 ;  /* 0x20000055ff077230 */ /* 0x100fe20000004100 */
[----:B------:R-:W-:Y:S01]  /*05d0*/  ULDC.64 UR18, c[0x0][0x230] ;  /* 0x00008c0000127ab9 */ /* 0x000fe20000000a00 */
[--C-:B0-----:R-:W-:Y:S01]  /*05e0*/  HADD2.F32 R9, -RZ, R84.reuse.H0_H0 ;  /* 0x20000054ff097230 */ /* 0x101fe20000004100 */
[----:B------:R-:W-:Y:S01]  /*05f0*/  ULDC.64 UR16, c[0x0][0x228] ;  /* 0x00008a0000107ab9 */ /* 0x000fe20000000a00 */
[----:B------:R-:W-:Y:S01]  /*0600*/  HADD2.F32 R8, -RZ, R84.H1_H1 ;  /* 0x30000054ff087230 */ /* 0x000fe20000004100 */
        /* <DEDUP_REMOVED lines=48> */
[--C-:B--2---:R-:W-:Y:S02]  /*0910*/  HADD2.F32 R123, -RZ, R65.reuse.H0_H0 ;  /* 0x20000041ff7b7230 */ /* 0x104fe40000004100 */
[----:B------:R-:W-:Y:S02]  /*0920*/  HADD2.F32 R127, -RZ, R65.H1_H1 ;  /* 0x30000041ff7f7230 */ /* 0x000fe40000004100 */
[--C-:B---3--:R-:W-:Y:S02]  /*0930*/  HADD2.F32 R128, -RZ, R69.reuse.H0_H0 ;  /* 0x20000045ff807230 */ /* 0x108fe40000004100 */
[----:B------:R-:W-:Y:S02]  /*0940*/  HADD2.F32 R129, -RZ, R69.H1_H1 ;  /* 0x30000045ff817230 */ /* 0x000fe40000004100 */
[----:B------:R-:W-:Y:S02]  /*0950*/  HADD2.F32 R65, -RZ, R66.H0_H0 ;  /* 0x20000042ff417230 */ /* 0x000fe40000004100 */
[----:B------:R-:W-:-:S02]  /*0960*/  HADD2.F32 R69, -RZ, R70.H0_H0 ;  /* 0x20000046ff457230 */ /* 0x000fc40000004100 */
[----:B------:R-:W-:Y:S02]  /*0970*/  HADD2.F32 R66, -RZ, R66.H1_H1 ;  /* 0x30000042ff427230 */ /* 0x000fe40000004100 */
[----:B------:R-:W-:Y:S02]  /*0980*/  HADD2.F32 R70, -RZ, R70.H1_H1 ;  /* 0x30000046ff467230 */ /* 0x000fe40000004100 */
[----:B------:R-:W-:-:S07]  /*0990*/  HADD2.F32 R130, -RZ, R68.H1_H1 ;  /* 0x30000044ff827230 */ /* 0x000fce0000004100 */
.L_x_3077:
        /* <DEDUP_REMOVED lines=24> */
.L_x_2949:
[----:B-----5:R-:W-:-:S05]  /*0b20*/  HADD2.F32 R76, -RZ, R56.H0_H0 ;  /* 0x20000038ff4c7230 */ /* 0x020fca0000004100 */
[----:B------:R-:W-:Y:S01]  /*0b30*/  FADD.FTZ R139, R139, R76 ;  /* 0x0000004c8b8b7221 */ /* 0x000fe20000010000 */
[----:B------:R-:W-:Y:S06]  /*0b40*/  BRA `(.L_x_2950) ;  /* 0x0000000000107947 */ /* 0x000fec0003800000 */
.L_x_2948:
[----:B-----5:R-:W-:Y:S02]  /*0b50*/  HADD2.F32 R76, -RZ, R52.H0_H0 ;  /* 0x20000034ff4c7230 */ /* 0x020fe40000004100 */
[----:B------:R-:W-:-:S03]  /*0b60*/  @P2 HADD2.F32 R78, -RZ, R56.H0_H0 ;  /* 0x20000038ff4e2230 */ /* 0x000fc60000004100 */
[----:B------:R-:W-:-:S04]  /*0b70*/  FADD.FTZ R139, R139, R76 ;  /* 0x0000004c8b8b7221 */ /* 0x000fc80000010000 */
[----:B------:R-:W-:-:S07]  /*0b80*/  @P2 FADD.FTZ R139, R139, R78 ;  /* 0x0000004e8b8b2221 */ /* 0x000fce0000010000 */
.L_x_2950:
[----:B------:R-:W-:-:S04]  /*0b90*/  F2FP.F16.F32.PACK_AB R76, RZ, R139 ;  /* 0x0000008bff4c723e */ /* 0x000fc800000000ff */
[----:B------:R-:W-:-:S07]  /*0ba0*/  PRMT R60, R76, 0x7610, R60 ;  /* 0x000076104c3c7816 */ /* 0x000fce000000003c */
.L_x_2951:
[----:B------:R-:W-:Y:S01]  /*0bb0*/  HADD2.F32 R146, -RZ, R72.H1_H1 ;  /* 0x30000048ff927230 */ /* 0x000fe20000004100 */
[----:B------:R-:W-:Y:S06]  /*0bc0*/  @P3 BRA `(.L_x_2952) ;  /* 0x0000000000203947 */ /* 0x000fec0003800000 */
[----:B------:R-:W-:-:S04]  /*0bd0*/  ISETP.NE.U32.AND P4, PT, RZ, UR18, PT ;  /* 0x00000012ff007c0c */ /* 0x000fc8000bf85070 */
[----:B------:R-:W-:-:S13]  /*0be0*/  ISETP.NE.AND.EX P4, PT, RZ, UR19, PT, P4 ;  /* 0x00000013ff007c0c */ /* 0x000fda000bf85340 */
[----:B------:R-:W-:Y:S05]  /*0bf0*/  @P4 BRA `(.L_x_2953) ;  /* 0x0000000000084947 */ /* 0x000fea0003800000 */
[----:B------:R-:W-:Y:S05]  /*0c00*/  @P0 BRA `(.L_x_2954) ;  /* 0x0000000000200947 */ /* 0x000fea0003800000 */
[----:B------:R-:W-:Y:S05]  /*0c10*/  BRA `(.L_x_2955) ;  /* 0x0000000000247947 */ /* 0x000fea0003800000 */
.L_x_2953:
[----:B-----5:R-:W-:-:S05]  /*0c20*/  HADD2.F32 R79, -RZ, R56.H1_H1 ;  /* 0x30000038ff4f7230 */ /* 0x020fca0000004100 */
[----:B------:R-:W-:Y:S01]  /*0c30*/  FADD.FTZ R146, R146, R79 ;  /* 0x0000004f92927221 */ /* 0x000fe20000010000 */
[----:B------:R-:W-:Y:S06]  /*0c40*/  BRA `(.L_x_2954) ;  /* 0x0000000000107947 */ /* 0x000fec0003800000 */
.L_x_2952:
[----:B-----5:R-:W-:Y:S02]  /*0c50*/  HADD2.F32 R79, -RZ, R52.H1_H1 ;  /* 0x30000034ff4f7230 */ /* 0x020fe40000004100 */
[----:B------:R-:W-:-:S03]  /*0c60*/  @P2 HADD2.F32 R81, -RZ, R56.H1_H1 ;  /* 0x30000038ff512230 */ /* 0x000fc60000004100 */
[----:B------:R-:W-:-:S04]  /*0c70*/  FADD.FTZ R146, R146, R79 ;  /* 0x0000004f92927221 */ /* 0x000fc80000010000 */
[----:B------:R-:W-:-:S07]  /*0c80*/  @P2 FADD.FTZ R146, R146, R81 ;  /* 0x0000005192922221 */ /* 0x000fce0000010000 */
.L_x_2954:
[----:B------:R-:W-:-:S04]  /*0c90*/  F2FP.F16.F32.PACK_AB R72, RZ, R146 ;  /* 0x00000092ff48723e */ /* 0x000fc800000000ff */
[----:B------:R-:W-:-:S07]  /*0ca0*/  PRMT R60, R60, 0x5410, R72 ;  /* 0x000054103c3c7816 */ /* 0x000fce0000000048 */
.L_x_2955:
[----:B------:R-:W-:Y:S01]  /*0cb0*/  HADD2.F32 R138, -RZ, R73.H0_H0 ;  /* 0x20000049ff8a7230 */ /* 0x000fe20000004100 */
[----:B------:R-:W-:Y:S06]  /*0cc0*/  @P3 BRA `(.L_x_2956) ;  /* 0x0000000000203947 */ /* 0x000fec0003800000 */
[----:B------:R-:W-:-:S04]  /*0cd0*/  ISETP.NE.U32.AND P4, PT, RZ, UR18, PT ;  /* 0x00000012ff007c0c */ /* 0x000fc8000bf85070 */
[----:B------:R-:W-:-:S13]  /*0ce0*/  ISETP.NE.AND.EX P4, PT, RZ, UR19, PT, P4 ;  /* 0x00000013ff007c0c */ /* 0x000fda000bf85340 */
[----:B------:R-:W-:Y:S05]  /*0cf0*/  @P4 BRA `(.L_x_2957) ;  /* 0x0000000000084947 */ /* 0x000fea0003800000 */
[----:B------:R-:W-:Y:S05]  /*0d00*/  @P0 BRA `(.L_x_2958) ;  /* 0x0000000000200947 */ /* 0x000fea0003800000 */
[----:B------:R-:W-:Y:S05]  /*0d10*/  BRA `(.L_x_2959) ;  /* 0x0000000000247947 */ /* 0x000fea0003800000 */
.L_x_2957:
[----:B-----5:R-:W-:-:S05]  /*0d20*/  HADD2.F32 R79, -RZ, R57.H0_H0 ;  /* 0x20000039ff4f7230 */ /* 0x020fca0000004100 */
[----:B------:R-:W-:Y:S01]  /*0d30*/  FADD.FTZ R138, R138, R79 ;  /* 0x0000004f8a8a7221 */ /* 0x000fe20000010000 */
[----:B------:R-:W-:Y:S06]  /*0d40*/  BRA `(.L_x_2958) ;  /* 0x0000000000107947 */ /* 0x000fec0003800000 */
.L_x_2956:
[----:B-----5:R-:W-:Y:S02]  /*0d50*/  HADD2.F32 R79, -RZ, R53.H0_H0 ;  /* 0x20000035ff4f7230 */ /* 0x020fe40000004100 */
[----:B------:R-:W-:-:S03]  /*0d60*/  @P2 HADD2.F32 R81, -RZ, R57.H0_H0 ;  /* 0x20000039ff512230 */ /* 0x000fc60000004100 */
[----:B------:R-:W-:-:S04]  /*0d70*/  FADD.FTZ R138, R138, R79 ;  /* 0x0000004f8a8a7221 */ /* 0x000fc80000010000 */
[----:B------:R-:W-:-:S07]  /*0d80*/  @P2 FADD.FTZ R138, R138, R81 ;  /* 0x000000518a8a2221 */ /* 0x000fce0000010000 */
.L_x_2958:
[----:B------:R-:W-:-:S04]  /*0d90*/  F2FP.F16.F32.PACK_AB R72, RZ, R138 ;  /* 0x0000008aff48723e */ /* 0x000fc800000000ff */
[----:B------:R-:W-:-:S07]  /*0da0*/  PRMT R61, R72, 0x7610, R61 ;  /* 0x00007610483d7816 */ /* 0x000fce000000003d */
.L_x_2959:
[----:B------:R-:W-:Y:S01]  /*0db0*/  HADD2.F32 R145, -RZ, R73.H1_H1 ;  /* 0x30000049ff917230 */ /* 0x000fe20000004100 */
[----:B------:R-:W-:Y:S06]  /*0dc0*/  @P3 BRA `(.L_x_2960) ;  /* 0x0000000000203947 */ /* 0x000fec0003800000 */
[----:B------:R-:W-:-:S04]  /*0dd0*/  ISETP.NE.U32.AND P4, PT, RZ, UR18, PT ;  /* 0x00000012ff007c0c */ /* 0x000fc8000bf85070 */
[----:B------:R-:W-:-:S13]  /*0de0*/  ISETP.NE.AND.EX P4, PT, RZ, UR19, PT, P4 ;  /* 0x00000013ff007c0c */ /* 0x000fda000bf85340 */
[----:B------:R-:W-:Y:S05]  /*0df0*/  @P4 BRA `(.L_x_2961) ;  /* 0x0000000000084947 */ /* 0x000fea0003800000 */
[----:B------:R-:W-:Y:S05]  /*0e00*/  @P0 BRA `(.L_x_2962) ;  /* 0x0000000000200947 */ /* 0x000fea0003800000 */
[----:B------:R-:W-:Y:S05]  /*0e10*/  BRA `(.L_x_2963) ;  /* 0x0000000000247947 */ /* 0x000fea0003800000 */
.L_x_2961:
[----:B-----5:R-:W-:-:S05]  /*0e20*/  HADD2.F32 R72, -RZ, R57.H1_H1 ;  /* 0x30000039ff487230 */ /* 0x020fca0000004100 */
[----:B------:R-:W-:Y:S01]  /*0e30*/  FADD.FTZ R145, R145, R72 ;  /* 0x0000004891917221 */ /* 0x000fe20000010000 */
[----:B------:R-:W-:Y:S06]  /*0e40*/  BRA `(.L_x_2962) ;  /* 0x0000000000107947 */ /* 0x000fec0003800000 */
.L_x_2960:
[----:B-----5:R-:W-:Y:S02]  /*0e50*/  HADD2.F32 R72, -RZ, R53.H1_H1 ;  /* 0x30000035ff487230 */ /* 0x020fe40000004100 */
[----:B------:R-:W-:-:S03]  /*0e60*/  @P2 HADD2.F32 R76, -RZ, R57.H1_H1 ;  /* 0x30000039ff4c2230 */ /* 0x000fc60000004100 */
[----:B------:R-:W-:-:S04]  /*0e70*/  FADD.FTZ R145, R145, R72 ;  /* 0x0000004891917221 */ /* 0x000fc80000010000 */
[----:B------:R-:W-:-:S07]  /*0e80*/  @P2 FADD.FTZ R145, R145, R76 ;  /* 0x0000004c91912221 */ /* 0x000fce0000010000 */
.L_x_2962:
[----:B------:R-:W-:-:S04]  /*0e90*/  F2FP.F16.F32.PACK_AB R72, RZ, R145 ;  /* 0x00000091ff48723e */ /* 0x000fc800000000ff */
[----:B------:R-:W-:-:S07]  /*0ea0*/  PRMT R61, R61, 0x5410, R72 ;  /* 0x000054103d3d7816 */ /* 0x000fce0000000048 */
.L_x_2963:
[----:B------:R-:W-:Y:S01]  /*0eb0*/  HADD2.F32 R137, -RZ, R74.H0_H0 ;  /* 0x2000004aff897230 */ /* 0x000fe20000004100 */
[----:B------:R-:W-:Y:S06]  /*0ec0*/  @P3 BRA `(.L_x_2964) ;  /* 0x0000000000203947 */ /* 0x000fec0003800000 */
[----:B------:R-:W-:-:S04]  /*0ed0*/  ISETP.NE.U32.AND P4, PT, RZ, UR18, PT ;  /* 0x00000012ff007c0c */ /* 0x000fc8000bf85070 */
[----:B------:R-:W-:-:S13]  /*0ee0*/  ISETP.NE.AND.EX P4, PT, RZ, UR19, PT, P4 ;  /* 0x00000013ff007c0c */ /* 0x000fda000bf85340 */
[----:B------:R-:W-:Y:S05]  /*0ef0*/  @P4 BRA `(.L_x_2965) ;  /* 0x0000000000084947 */ /* 0x000fea0003800000 */
[----:B------:R-:W-:Y:S05]  /*0f00*/  @P0 BRA `(.L_x_2966) ;  /* 0x0000000000200947 */ /* 0x000fea0003800000 */
[----:B------:R-:W-:Y:S05]  /*0f10*/  BRA `(.L_x_2967) ;  /* 0x0000000000247947 */ /* 0x000fea0003800000 */
.L_x_2965:
[----:B-----5:R-:W-:-:S05]  /*0f20*/  HADD2.F32 R72, -RZ, R58.H0_H0 ;  /* 0x2000003aff487230 */ /* 0x020fca0000004100 */
[----:B------:R-:W-:Y:S01]  /*0f30*/  FADD.FTZ R137, R137, R72 ;  /* 0x0000004889897221 */ /* 0x000fe20000010000 */
[----:B------:R-:W-:Y:S06]  /*0f40*/  BRA `(.L_x_2966) ;  /* 0x0000000000107947 */ /* 0x000fec0003800000 */
.L_x_2964:
[----:B-----5:R-:W-:Y:S02]  /*0f50*/  HADD2.F32 R72, -RZ, R54.H0_H0 ;  /* 0x20000036ff487230 */ /* 0x020fe40000004100 */
[----:B------:R-:W-:-:S03]  /*0f60*/  @P2 HADD2.F32 R76, -RZ, R58.H0_H0 ;  /* 0x2000003aff4c2230 */ /* 0x000fc60000004100 */
[----:B------:R-:W-:-:S04]  /*0f70*/  FADD.FTZ R137, R137, R72 ;  /* 0x0000004889897221 */ /* 0x000fc80000010000 */
[----:B------:R-:W-:-:S07]  /*0f80*/  @P2 FADD.FTZ R137, R137, R76 ;  /* 0x0000004c89892221 */ /* 0x000fce0000010000 */
.L_x_2966:
[----:B------:R-:W-:-:S04]  /*0f90*/  F2FP.F16.F32.PACK_AB R72, RZ, R137 ;  /* 0x00000089ff48723e */ /* 0x000fc800000000ff */
[----:B------:R-:W-:-:S07]  /*0fa0*/  PRMT R62, R72, 0x7610, R62 ;  /* 0x00007610483e7816 */ /* 0x000fce000000003e */
.L_x_2967:
[----:B------:R-:W-:Y:S01]  /*0fb0*/  HADD2.F32 R144, -RZ, R74.H1_H1 ;  /* 0x3000004aff907230 */ /* 0x000fe20000004100 */
[----:B------:R-:W-:Y:S06]  /*0fc0*/  @P3 BRA `(.L_x_2968) ;  /* 0x0000000000203947 */ /* 0x000fec0003800000 */
[----:B------:R-:W-:-:S04]  /*0fd0*/  ISETP.NE.U32.AND P4, PT, RZ, UR18, PT ;  /* 0x00000012ff007c0c */ /* 0x000fc8000bf85070 */
[----:B------:R-:W-:-:S13]  /*0fe0*/  ISETP.NE.AND.EX P4, PT, RZ, UR19, PT, P4 ;  /* 0x00000013ff007c0c */ /* 0x000fda000bf85340 */
[----:B------:R-:W-:Y:S05]  /*0ff0*/  @P4 BRA `(.L_x_2969) ;  /* 0x0000000000084947 */ /* 0x000fea0003800000 */
[----:B------:R-:W-:Y:S05]  /*1000*/  @P0 BRA `(.L_x_2970) ;  /* 0x0000000000200947 */ /* 0x000fea0003800000 */
[----:B------:R-:W-:Y:S05]  /*1010*/  BRA `(.L_x_2971) ;  /* 0x0000000000247947 */ /* 0x000fea0003800000 */
.L_x_2969:
[----:B-----5:R-:W-:-:S05]  /*1020*/  HADD2.F32 R73, -RZ, R58.H1_H1 ;  /* 0x3000003aff497230 */ /* 0x020fca0000004100 */
[----:B------:R-:W-:Y:S01]  /*1030*/  FADD.FTZ R144, R144, R73 ;  /* 0x0000004990907221 */ /* 0x000fe20000010000 */
[----:B------:R-:W-:Y:S06]  /*1040*/  BRA `(.L_x_2970) ;  /* 0x0000000000107947 */ /* 0x000fec0003800000 */
.L_x_2968:
[----:B-----5:R-:W-:Y:S02]  /*1050*/  HADD2.F32 R73, -RZ, R54.H1_H1 ;  /* 0x30000036ff497230 */ /* 0x020fe40000004100 */
[----:B------:R-:W-:-:S03]  /*1060*/  @P2 HADD2.F32 R79, -RZ, R58.H1_H1 ;  /* 0x3000003aff4f2230 */ /* 0x000fc60000004100 */
[----:B------:R-:W-:-:S04]  /*1070*/  FADD.FTZ R144, R144, R73 ;  /* 0x0000004990907221 */ /* 0x000fc80000010000 */
[----:B------:R-:W-:-:S07]  /*1080*/  @P2 FADD.FTZ R144, R144, R79 ;  /* 0x0000004f90902221 */ /* 0x000fce0000010000 */
.L_x_2970:
[----:B------:R-:W-:-:S04]  /*1090*/  F2FP.F16.F32.PACK_AB R72, RZ, R144 ;  /* 0x00000090ff48723e */ /* 0x000fc800000000ff */
[----:B------:R-:W-:-:S07]  /*10a0*/  PRMT R62, R62, 0x5410, R72 ;  /* 0x000054103e3e7816 */ /* 0x000fce0000000048 */
.L_x_2971:
[----:B------:R-:W-:Y:S01]  /*10b0*/  HADD2.F32 R136, -RZ, R75.H0_H0 ;  /* 0x2000004bff887230 */ /* 0x000fe20000004100 */
[----:B------:R-:W-:Y:S06]  /*10c0*/  @P3 BRA `(.L_x_2972) ;  /* 0x0000000000203947 */ /* 0x000fec0003800000 */
[----:B------:R-:W-:-:S04]  /*10d0*/  ISETP.NE.U32.AND P4, PT, RZ, UR18, PT ;  /* 0x00000012ff007c0c */ /* 0x000fc8000bf85070 */
[----:B------:R-:W-:-:S13]  /*10e0*/  ISETP.NE.AND.EX P4, PT, RZ, UR19, PT, P4 ;  /* 0x00000013ff007c0c */ /* 0x000fda000bf85340 */
[----:B------:R-:W-:Y:S05]  /*10f0*/  @P4 BRA `(.L_x_2973) ;  /* 0x0000000000084947 */ /* 0x000fea0003800000 */
[----:B------:R-:W-:Y:S05]  /*1100*/  @P0 BRA `(.L_x_2974) ;  /* 0x0000000000200947 */ /* 0x000fea0003800000 */
[----:B------:R-:W-:Y:S05]  /*1110*/  BRA `(.L_x_2975) ;  /* 0x0000000000247947 */ /* 0x000fea0003800000 */
.L_x_2973:
[----:B-----5:R-:W-:-:S05]  /*1120*/  HADD2.F32 R73, -RZ, R59.H0_H0 ;  /* 0x2000003bff497230 */ /* 0x020fca0000004100 */
[----:B------:R-:W-:Y:S01]  /*1130*/  FADD.FTZ R136, R136, R73 ;  /* 0x0000004988887221 */ /* 0x000fe20000010000 */
[----:B------:R-:W-:Y:S06]  /*1140*/  BRA `(.L_x_2974) ;  /* 0x0000000000107947 */ /* 0x000fec0003800000 */
.L_x_2972:
[----:B-----5:R-:W-:Y:S02]  /*1150*/  HADD2.F32 R73, -RZ, R55.H0_H0 ;  /* 0x20000037ff497230 */ /* 0x020fe40000004100 */
[----:B------:R-:W-:-:S03]  /*1160*/  @P2 HADD2.F32 R79, -RZ, R59.H0_H0 ;  /* 0x2000003bff4f2230 */ /* 0x000fc60000004100 */
[----:B------:R-:W-:-:S04]  /*1170*/  FADD.FTZ R136, R136, R73 ;  /* 0x0000004988887221 */ /* 0x000fc80000010000 */
[----:B------:R-:W-:-:S07]  /*1180*/  @P2 FADD.FTZ R136, R136, R79 ;  /* 0x0000004f88882221 */ /* 0x000fce0000010000 */
.L_x_2974:
[----:B------:R-:W-:-:S04]  /*1190*/  F2FP.F16.F32.PACK_AB R72, RZ, R136 ;  /* 0x00000088ff48723e */ /* 0x000fc800000000ff */
[----:B------:R-:W-:-:S07]  /*11a0*/  PRMT R63, R72, 0x7610, R63 ;  /* 0x00007610483f7816 */ /* 0x000fce000000003f */
.L_x_2975:
[----:B------:R-:W-:Y:S01]  /*11b0*/  HADD2.F32 R143, -RZ, R75.H1_H1 ;  /* 0x3000004bff8f7230 */ /* 0x000fe20000004100 */
[----:B------:R-:W-:Y:S06]  /*11c0*/  @P3 BRA `(.L_x_2976) ;  /* 0x0000000000203947 */ /* 0x000fec0003800000 */
[----:B------:R-:W-:-:S04]  /*11d0*/  ISETP.NE.U32.AND P4, PT, RZ, UR18, PT ;  /* 0x00000012ff007c0c */ /* 0x000fc8000bf85070 */
[----:B------:R-:W-:-:S13]  /*11e0*/  ISETP.NE.AND.EX P4, PT, RZ, UR19, PT, P4 ;  /* 0x00000013ff007c0c */ /* 0x000fda000bf85340 */
[----:B------:R-:W-:Y:S05]  /*11f0*/  @P4 BRA `(.L_x_2977) ;  /* 0x0000000000084947 */ /* 0x000fea0003800000 */
[----:B------:R-:W-:Y:S05]  /*1200*/  @P0 BRA `(.L_x_2978) ;  /* 0x0000000000200947 */ /* 0x000fea0003800000 */
[----:B------:R-:W-:Y:S05]  /*1210*/  BRA `(.L_x_2979) ;  /* 0x0000000000247947 */ /* 0x000fea0003800000 */
.L_x_2977:
[----:B-----5:R-:W-:-:S05]  /*1220*/  HADD2.F32 R72, -RZ, R59.H1_H1 ;  /* 0x3000003bff487230 */ /* 0x020fca0000004100 */
[----:B------:R-:W-:Y:S01]  /*1230*/  FADD.FTZ R143, R143, R72 ;  /* 0x000000488f8f7221 */ /* 0x000fe20000010000 */
[----:B------:R-:W-:Y:S06]  /*1240*/  BRA `(.L_x_2978) ;  /* 0x0000000000107947 */ /* 0x000fec0003800000 */
.L_x_2976:
[----:B-----5:R-:W-:Y:S02]  /*1250*/  HADD2.F32 R72, -RZ, R55.H1_H1 ;  /* 0x30000037ff487230 */ /* 0x020fe40000004100 */
[----:B------:R-:W-:-:S03]  /*1260*/  @P2 HADD2.F32 R74, -RZ, R59.H1_H1 ;  /* 0x3000003bff4a2230 */ /* 0x000fc60000004100 */
[----:B------:R-:W-:-:S04]  /*1270*/  FADD.FTZ R143, R143, R72 ;  /* 0x000000488f8f7221 */ /* 0x000fc80000010000 */
[----:B------:R-:W-:-:S07]  /*1280*/  @P2 FADD.FTZ R143, R143, R74 ;  /* 0x0000004a8f8f2221 */ /* 0x000fce0000010000 */
.L_x_2978:
[----:B------:R-:W-:-:S04]  /*1290*/  F2FP.F16.F32.PACK_AB R72, RZ, R143 ;  /* 0x0000008fff48723e */ /* 0x000fc800000000ff */
[----:B------:R-:W-:-:S07]  /*12a0*/  PRMT R63, R63, 0x5410, R72 ;  /* 0x000054103f3f7816 */ /* 0x000fce0000000048 */
.L_x_2979:
        /* <DEDUP_REMOVED lines=12> */
[----:B0-----:R-:W1:Y:S02]  /*1370*/  LDG.E.128 R72, desc[UR4][R74.64] ;  /* 0x000000044a487981 */ /* 0x001e64000c1e1d00 */
[----:B-1----:R-:W-:Y:S01]  /*1380*/  HADD2.F32 R79, -RZ, R72.H0_H0 ;  /* 0x20000048ff4f7230 */ /* 0x002fe20000004100 */
[----:B--2---:R-:W-:Y:S06]  /*1390*/  @P3 BRA `(.L_x_2980) ;  /* 0x0000000000203947 */ /* 0x004fec0003800000 */
[----:B------:R-:W-:-:S04]  /*13a0*/  ISETP.NE.U32.AND P4, PT, RZ, UR18, PT ;  /* 0x00000012ff007c0c */ /* 0x000fc8000bf85070 */
[----:B------:R-:W-:-:S13]  /*13b0*/  ISETP.NE.AND.EX P4, PT, RZ, UR19, PT, P4 ;  /* 0x00000013ff007c0c */ /* 0x000fda000bf85340 */
[----:B------:R-:W-:Y:S05]  /*13c0*/  @P4 BRA `(.L_x_2981) ;  /* 0x0000000000084947 */ /* 0x000fea0003800000 */
[----:B------:R-:W-:Y:S05]  /*13d0*/  @P0 BRA `(.L_x_2982) ;  /* 0x0000000000200947 */ /* 0x000fea0003800000 */
[----:B------:R-:W-:Y:S05]  /*13e0*/  BRA `(.L_x_2983) ;  /* 0x0000000000247947 */ /* 0x000fea0003800000 */
.L_x_2981:
[----:B-----5:R-:W-:-:S05]  /*13f0*/  HADD2.F32 R78, -RZ, R56.H0_H0 ;  /* 0x20000038ff4e7230 */ /* 0x020fca0000004100 */
[----:B------:R-:W-:Y:S01]  /*1400*/  FADD.FTZ R79, R78, R79 ;  /* 0x0000004f4e4f7221 */ /* 0x000fe20000010000 */
[----:B------:R-:W-:Y:S06]  /*1410*/  BRA `(.L_x_2982) ;  /* 0x0000000000107947 */ /* 0x000fec0003800000 */
.L_x_2980:
[----:B-----5:R-:W-:Y:S02]  /*1420*/  HADD2.F32 R78, -RZ, R52.H0_H0 ;  /* 0x20000034ff4e7230 */ /* 0x020fe40000004100 */
[----:B------:R-:W-:-:S03]  /*1430*/  @P2 HADD2.F32 R80, -RZ, R56.H0_H0 ;  /* 0x20000038ff502230 */ /* 0x000fc60000004100 */
[----:B------:R-:W-:-:S04]  /*1440*/  FADD.FTZ R79, R78, R79 ;  /* 0x0000004f4e4f7221 */ /* 0x000fc80000010000 */
[----:B------:R-:W-:-:S07]  /*1450*/  @P2 FADD.FTZ R79, R80, R79 ;  /* 0x0000004f504f2221 */ /* 0x000fce0000010000 */
.L_x_2982:
[----:B------:R-:W-:-:S04]  /*1460*/  F2FP.F16.F32.PACK_AB R78, RZ, R79 ;  /* 0x0000004fff4e723e */ /* 0x000fc800000000ff */
[----:B------:R-:W-:-:S07]  /*1470*/  PRMT R60, R78, 0x7610, R60 ;  /* 0x000076104e3c7816 */ /* 0x000fce000000003c */
.L_x_2983:
[----:B------:R-:W-:Y:S01]  /*1480*/  HADD2.F32 R132, -RZ, R72.H1_H1 ;  /* 0x30000048ff847230 */ /* 0x000fe20000004100 */
[----:B------:R-:W-:Y:S06]  /*1490*/  @P3 BRA `(.L_x_2984) ;  /* 0x0000000000203947 */ /* 0x000fec0003800000 */
[----:B------:R-:W-:-:S04]  /*14a0*/  ISETP.NE.U32.AND P4, PT, RZ, UR18, PT ;  /* 0x00000012ff007c0c */ /* 0x000fc8000bf85070 */
[----:B------:R-:W-:-:S13]  /*14b0*/  ISETP.NE.AND.EX P4, PT, RZ, UR19, PT, P4 ;  /* 0x00000013ff007c0c */ /* 0x000fda000bf85340 */
[----:B------:R-:W-:Y:S05]  /*14c0*/  @P4 BRA `(.L_x_2985) ;  /* 0x0000000000084947 */ /* 0x000fea0003800000 */
[----:B------:R-:W-:Y:S05]  /*14d0*/  @P0 BRA `(.L_x_2986) ;  /* 0x0000000000200947 */ /* 0x000fea0003800000 */
[----:B------:R-:W-:Y:S05]  /*14e0*/  BRA `(.L_x_2987) ;  /* 0x0000000000247947 */ /* 0x000fea0003800000 */
.L_x_2985:
[----:B-----5:R-:W-:-:S05]  /*14f0*/  HADD2.F32 R81, -RZ, R56.H1_H1 ;  /* 0x30000038ff517230 */ /* 0x020fca0000004100 */
[----:B------:R-:W-:Y:S01]  /*1500*/  FADD.FTZ R132, R81, R132 ;  /* 0x0000008451847221 */ /* 0x000fe20000010000 */
[----:B------:R-:W-:Y:S06]  /*1510*/  BRA `(.L_x_2986) ;  /* 0x0000000000107947 */ /* 0x000fec0003800000 */
.L_x_2984:
[----:B-----5:R-:W-:Y:S02]  /*1520*/  HADD2.F32 R81, -RZ, R52.H1_H1 ;  /* 0x30000034ff517230 */ /* 0x020fe40000004100 */
[----:B------:R-:W-:-:S03]  /*1530*/  @P2 HADD2.F32 R83, -RZ, R56.H1_H1 ;  /* 0x30000038ff532230 */ /* 0x000fc60000004100 */
[----:B------:R-:W-:-:S04]  /*1540*/  FADD.FTZ R132, R81, R132 ;  /* 0x0000008451847221 */ /* 0x000fc80000010000 */
[----:B------:R-:W-:-:S07]  /*1550*/  @P2 FADD.FTZ R132, R83, R132 ;  /* 0x0000008453842221 */ /* 0x000fce0000010000 */
.L_x_2986:
[----:B------:R-:W-:-:S04]  /*1560*/  F2FP.F16.F32.PACK_AB R72, RZ, R132 ;  /* 0x00000084ff48723e */ /* 0x000fc800000000ff */
[----:B------:R-:W-:-:S07]  /*1570*/  PRMT R60, R60, 0x5410, R72 ;  /* 0x000054103c3c7816 */ /* 0x000fce0000000048 */
.L_x_2987:
[----:B------:R-:W-:Y:S01]  /*1580*/  HADD2.F32 R78, -RZ, R73.H0_H0 ;  /* 0x20000049ff4e7230 */ /* 0x000fe20000004100 */
[----:B------:R-:W-:Y:S06]  /*1590*/  @P3 BRA `(.L_x_2988) ;  /* 0x0000000000203947 */ /* 0x000fec0003800000 */
[----:B------:R-:W-:-:S04]  /*15a0*/  ISETP.NE.U32.AND P4, PT, RZ, UR18, PT ;  /* 0x00000012ff007c0c */ /* 0x000fc8000bf85070 */
[----:B------:R-:W-:-:S13]  /*15b0*/  ISETP.NE.AND.EX P4, PT, RZ, UR19, PT, P4 ;  /* 0x00000013ff007c0c */ /* 0x000fda000bf85340 */
[----:B------:R-:W-:Y:S05]  /*15c0*/  @P4 BRA `(.L_x_2989) ;  /* 0x0000000000084947 */ /* 0x000fea0003800000 */
[----:B------:R-:W-:Y:S05]  /*15d0*/  @P0 BRA `(.L_x_2990) ;  /* 0x0000000000200947 */ /* 0x000fea0003800000 */
[----:B------:R-:W-:Y:S05]  /*15e0*/  BRA `(.L_x_2991) ;  /* 0x0000000000247947 */ /* 0x000fea0003800000 */
.L_x_2989:
[----:B-----5:R-:W-:-:S05]  /*15f0*/  HADD2.F32 R81, -RZ, R57.H0_H0 ;  /* 0x20000039ff517230 */ /* 0x020fca0000004100 */
[----:B------:R-:W-:Y:S01]  /*1600*/  FADD.FTZ R78, R81, R78 ;  /* 0x0000004e514e7221 */ /* 0x000fe20000010000 */
[----:B------:R-:W-:Y:S06]  /*1610*/  BRA `(.L_x_2990) ;  /* 0x0000000000107947 */ /* 0x000fec0003800000 */
.L_x_2988:
[----:B-----5:R-:W-:Y:S02]  /*1620*/  HADD2.F32 R81, -RZ, R53.H0_H0 ;  /* 0x20000035ff517230 */ /* 0x020fe40000004100 */
[----:B------:R-:W-:-:S03]  /*1630*/  @P2 HADD2.F32 R83, -RZ, R57.H0_H0 ;  /* 0x20000039ff532230 */ /* 0x000fc60000004100 */
[----:B------:R-:W-:-:S04]  /*1640*/  FADD.FTZ R78, R81, R78 ;  /* 0x0000004e514e7221 */ /* 0x000fc80000010000 */
[----:B------:R-:W-:-:S07]  /*1650*/  @P2 FADD.FTZ R78, R83, R78 ;  /* 0x0000004e534e2221 */ /* 0x000fce0000010000 */
.L_x_2990:
[----:B------:R-:W-:-:S04]  /*1660*/  F2FP.F16.F32.PACK_AB R72, RZ, R78 ;  /* 0x0000004eff48723e */ /* 0x000fc800000000ff */
[----:B------:R-:W-:-:S07]  /*1670*/  PRMT R61, R72, 0x7610, R61 ;  /* 0x00007610483d7816 */ /* 0x000fce000000003d */
.L_x_2991:
[----:B------:R-:W-:Y:S01]  /*1680*/  HADD2.F32 R83, -RZ, R73.H1_H1 ;  /* 0x30000049ff537230 */ /* 0x000fe20000004100 */
[----:B------:R-:W-:Y:S06]  /*1690*/  @P3 BRA `(.L_x_2992) ;  /* 0x0000000000203947 */ /* 0x000fec0003800000 */
[----:B------:R-:W-:-:S04]  /*16a0*/  ISETP.NE.U32.AND P4, PT, RZ, UR18, PT ;  /* 0x00000012ff007c0c */ /* 0x000fc8000bf85070 */
[----:B------:R-:W-:-:S13]  /*16b0*/  ISETP.NE.AND.EX P4, PT, RZ, UR19, PT, P4 ;  /* 0x00000013ff007c0c */ /* 0x000fda000bf85340 */
[----:B------:R-:W-:Y:S05]  /*16c0*/  @P4 BRA `(.L_x_2993) ;  /* 0x0000000000084947 */ /* 0x000fea0003800000 */
[----:B------:R-:W-:Y:S05]  /*16d0*/  @P0 BRA `(.L_x_2994) ;  /* 0x0000000000200947 */ /* 0x000fea0003800000 */
[----:B------:R-:W-:Y:S05]  /*16e0*/  BRA `(.L_x_2995) ;  /* 0x0000000000247947 */ /* 0x000fea0003800000 */
.L_x_2993:
[----:B-----5:R-:W-:-:S05]  /*16f0*/  HADD2.F32 R72, -RZ, R57.H1_H1 ;  /* 0x30000039ff487230 */ /* 0x020fca0000004100 */
[----:B------:R-:W-:Y:S01]  /*1700*/  FADD.FTZ R83, R72, R83 ;  /* 0x0000005348537221 */ /* 0x000fe20000010000 */
[----:B------:R-:W-:Y:S06]  /*1710*/  BRA `(.L_x_2994) ;  /* 0x0000000000107947 */ /* 0x000fec0003800000 */
.L_x_2992:
[----:B-----5:R-:W-:Y:S02]  /*1720*/  HADD2.F32 R72, -RZ, R53.H1_H1 ;  /* 0x30000035ff487230 */ /* 0x020fe40000004100 */
[----:B------:R-:W-:-:S03]  /*1730*/  @P2 HADD2.F32 R80, -RZ, R57.H1_H1 ;  /* 0x30000039ff502230 */ /* 0x000fc60000004100 */
[----:B------:R-:W-:-:S04]  /*1740*/  FADD.FTZ R83, R72, R83 ;  /* 0x0000005348537221 */ /* 0x000fc80000010000 */
[----:B------:R-:W-:-:S07]  /*1750*/  @P2 FADD.FTZ R83, R80, R83 ;  /* 0x0000005350532221 */ /* 0x000fce0000010000 */
.L_x_2994:
[----:B------:R-:W-:-:S04]  /*1760*/  F2FP.F16.F32.PACK_AB R72, RZ, R83 ;  /* 0x00000053ff48723e */ /* 0x000fc800000000ff */
[----:B------:R-:W-:-:S07]  /*1770*/  PRMT R61, R61, 0x5410, R72 ;  /* 0x000054103d3d7816 */ /* 0x000fce0000000048 */
.L_x_2995:
[----:B------:R-:W-:Y:S01]  /*1780*/  HADD2.F32 R82, -RZ, R74.H0_H0 ;  /* 0x2000004aff527230 */ /* 0x000fe20000004100 */
[----:B------:R-:W-:Y:S06]  /*1790*/  @P3 BRA `(.L_x_2996) ;  /* 0x0000000000203947 */ /* 0x000fec0003800000 */
[----:B------:R-:W-:-:S04]  /*17a0*/  ISETP.NE.U32.AND P4, PT, RZ, UR18, PT ;  /* 0x00000012ff007c0c */ /* 0x000fc8000bf85070 */
[----:B------:R-:W-:-:S13]  /*17b0*/  ISETP.NE.AND.EX P4, PT, RZ, UR19, PT, P4 ;  /* 0x00000013ff007c0c */ /* 0x000fda000bf85340 */
[----:B------:R-:W-:Y:S05]  /*17c0*/  @P4 BRA `(.L_x_2997) ;  /* 0x0000000000084947 */ /* 0x000fea0003800000 */
[----:B------:R-:W-:Y:S05]  /*17d0*/  @P0 BRA `(.L_x_2998) ;  /* 0x0000000000200947 */ /* 0x000fea0003800000 */
[----:B------:R-:W-:Y:S05]  /*17e0*/  BRA `(.L_x_2999) ;  /* 0x0000000000247947 */ /* 0x000fea0003800000 */
.L_x_2997:
[----:B-----5:R-:W-:-:S05]  /*17f0*/  HADD2.F32 R73, -RZ, R58.H0_H0 ;  /* 0x2000003aff497230 */ /* 0x020fca0000004100 */
[----:B------:R-:W-:Y:S01]  /*1800*/  FADD.FTZ R82, R73, R82 ;  /* 0x0000005249527221 */ /* 0x000fe20000010000 */
[----:B------:R-:W-:Y:S06]  /*1810*/  BRA `(.L_x_2998) ;  /* 0x0000000000107947 */ /* 0x000fec0003800000 */
.L_x_2996:
[----:B-----5:R-:W-:Y:S02]  /*1820*/  HADD2.F32 R73, -RZ, R54.H0_H0 ;  /* 0x20000036ff497230 */ /* 0x020fe40000004100 */
[----:B------:R-:W-:-:S03]  /*1830*/  @P2 HADD2.F32 R81, -RZ, R58.H0_H0 ;  /* 0x2000003aff512230 */ /* 0x000fc60000004100 */
[----:B------:R-:W-:-:S04]  /*1840*/  FADD.FTZ R82, R73, R82 ;  /* 0x0000005249527221 */ /* 0x000fc80000010000 */
[----:B------:R-:W-:-:S07]  /*1850*/  @P2 FADD.FTZ R82, R81, R82 ;  /* 0x0000005251522221 */ /* 0x000fce0000010000 */
.L_x_2998:
[----:B------:R-:W-:-:S04]  /*1860*/  F2FP.F16.F32.PACK_AB R72, RZ, R82 ;  /* 0x00000052ff48723e */ /* 0x000fc800000000ff */
[----:B------:R-:W-:-:S07]  /*1870*/  PRMT R62, R72, 0x7610, R62 ;  /* 0x00007610483e7816 */ /* 0x000fce000000003e */
.L_x_2999:
[----:B------:R-:W-:Y:S01]  /*1880*/  HADD2.F32 R135, -RZ, R74.H1_H1 ;  /* 0x3000004aff877230 */ /* 0x000fe20000004100 */
[----:B------:R-:W-:Y:S06]  /*1890*/  @P3 BRA `(.L_x_3000) ;  /* 0x0000000000203947 */ /* 0x000fec0003800000 */
[----:B------:R-:W-:-:S04]  /*18a0*/  ISETP.NE.U32.AND P4, PT, RZ, UR18, PT ;  /* 0x00000012ff007c0c */ /* 0x000fc8000bf85070 */
[----:B------:R-:W-:-:S13]  /*18b0*/  ISETP.NE.AND.EX P4, PT, RZ, UR19, PT, P4 ;  /* 0x00000013ff007c0c */ /* 0x000fda000bf85340 */
[----:B------:R-:W-:Y:S05]  /*18c0*/  @P4 BRA `(.L_x_3001) ;  /* 0x0000000000084947 */ /* 0x000fea0003800000 */
[----:B------:R-:W-:Y:S05]  /*18d0*/  @P0 BRA `(.L_x_3002) ;  /* 0x0000000000200947 */ /* 0x000fea0003800000 */
[----:B------:R-:W-:Y:S05]  /*18e0*/  BRA `(.L_x_3003) ;  /* 0x0000000000247947 */ /* 0x000fea0003800000 */
.L_x_3001:
[----:B-----5:R-:W-:-:S05]  /*18f0*/  HADD2.F32 R72, -RZ, R58.H1_H1 ;  /* 0x3000003aff487230 */ /* 0x020fca0000004100 */
[----:B------:R-:W-:Y:S01]  /*1900*/  FADD.FTZ R135, R72, R135 ;  /* 0x0000008748877221 */ /* 0x000fe20000010000 */
[----:B------:R-:W-:Y:S06]  /*1910*/  BRA `(.L_x_3002) ;  /* 0x0000000000107947 */ /* 0x000fec0003800000 */
.L_x_3000:
[----:B-----5:R-:W-:Y:S02]  /*1920*/  HADD2.F32 R72, -RZ, R54.H1_H1 ;  /* 0x30000036ff487230 */ /* 0x020fe40000004100 */
[----:B------:R-:W-:-:S03]  /*1930*/  @P2 HADD2.F32 R74, -RZ, R58.H1_H1 ;  /* 0x3000003aff4a2230 */ /* 0x000fc60000004100 */
[----:B------:R-:W-:-:S04]  /*1940*/  FADD.FTZ R135, R72, R135 ;  /* 0x0000008748877221 */ /* 0x000fc80000010000 */
[----:B------:R-:W-:-:S07]  /*1950*/  @P2 FADD.FTZ R135, R74, R135 ;  /* 0x000000874a872221 */ /* 0x000fce0000010000 */
.L_x_3002:
[----:B------:R-:W-:-:S04]  /*1960*/  F2FP.F16.F32.PACK_AB R72, RZ, R135 ;  /* 0x00000087ff48723e */ /* 0x000fc800000000ff */
[----:B------:R-:W-:-:S07]  /*1970*/  PRMT R62, R62, 0x5410, R72 ;  /* 0x000054103e3e7816 */ /* 0x000fce0000000048 */
.L_x_3003:
[----:B------:R-:W-:Y:S01]  /*1980*/  HADD2.F32 R134, -RZ, R75.H0_H0 ;  /* 0x2000004bff867230 */ /* 0x000fe20000004100 */
[----:B------:R-:W-:Y:S06]  /*1990*/  @P3 BRA `(.L_x_3004) ;  /* 0x0000000000203947 */ /* 0x000fec0003800000 */
[----:B------:R-:W-:-:S04]  /*19a0*/  ISETP.NE.U32.AND P4, PT, RZ, UR18, PT ;  /* 0x00000012ff007c0c */ /* 0x000fc8000bf85070 */
[----:B------:R-:W-:-:S13]  /*19b0*/  ISETP.NE.AND.EX P4, PT, RZ, UR19, PT, P4 ;  /* 0x00000013ff007c0c */ /* 0x000fda000bf85340 */
[----:B------:R-:W-:Y:S05]  /*19c0*/  @P4 BRA `(.L_x_3005) ;  /* 0x0000000000084947 */ /* 0x000fea0003800000 */
[----:B------:R-:W-:Y:S05]  /*19d0*/  @P0 BRA `(.L_x_3006) ;  /* 0x0000000000200947 */ /* 0x000fea0003800000 */
[----:B------:R-:W-:Y:S05]  /*19e0*/  BRA `(.L_x_3007) ;  /* 0x0000000000247947 */ /* 0x000fea0003800000 */
.L_x_3005:
[----:B-----5:R-:W-:-:S05]  /*19f0*/  HADD2.F32 R73, -RZ, R59.H0_H0 ;  /* 0x2000003bff497230 */ /* 0x020fca0000004100 */
[----:B------:R-:W-:Y:S01]  /*1a00*/  FADD.FTZ R134, R73, R134 ;  /* 0x0000008649867221 */ /* 0x000fe20000010000 */
[----:B------:R-:W-:Y:S06]  /*1a10*/  BRA `(.L_x_3006) ;  /* 0x0000000000107947 */ /* 0x000fec0003800000 */
.L_x_3004:
[----:B-----5:R-:W-:Y:S02]  /*1a20*/  HADD2.F32 R73, -RZ, R55.H0_H0 ;  /* 0x20000037ff497230 */ /* 0x020fe40000004100 */
[----:B------:R-:W-:-:S03]  /*1a30*/  @P2 HADD2.F32 R81, -RZ, R59.H0_H0 ;  /* 0x2000003bff512230 */ /* 0x000fc60000004100 */
[----:B------:R-:W-:-:S04]  /*1a40*/  FADD.FTZ R134, R73, R134 ;  /* 0x0000008649867221 */ /* 0x000fc80000010000 */
[----:B------:R-:W-:-:S07]  /*1a50*/  @P2 FADD.FTZ R134, R81, R134 ;  /* 0x0000008651862221 */ /* 0x000fce0000010000 */
.L_x_3006:
[----:B------:R-:W-:-:S04]  /*1a60*/  F2FP.F16.F32.PACK_AB R72, RZ, R134 ;  /* 0x00000086ff48723e */ /* 0x000fc800000000ff */
[----:B------:R-:W-:-:S07]  /*1a70*/  PRMT R63, R72, 0x7610, R63 ;  /* 0x00007610483f7816 */ /* 0x000fce000000003f */
.L_x_3007:
[----:B------:R-:W-:Y:S01]  /*1a80*/  HADD2.F32 R140, -RZ, R75.H1_H1 ;  /* 0x3000004bff8c7230 */ /* 0x000fe20000004100 */
[----:B------:R-:W-:Y:S06]  /*1a90*/  @P3 BRA `(.L_x_3008) ;  /* 0x0000000000203947 */ /* 0x000fec0003800000 */
[----:B------:R-:W-:-:S04]  /*1aa0*/  ISETP.NE.U32.AND P4, PT, RZ, UR18, PT ;  /* 0x00000012ff007c0c */ /* 0x000fc8000bf85070 */
[----:B------:R-:W-:-:S13]  /*1ab0*/  ISETP.NE.AND.EX P4, PT, RZ, UR19, PT, P4 ;  /* 0x00000013ff007c0c */ /* 0x000fda000bf85340 */
[----:B------:R-:W-:Y:S05]  /*1ac0*/  @P4 BRA `(.L_x_3009) ;  /* 0x0000000000084947 */ /* 0x000fea0003800000 */
[----:B------:R-:W-:Y:S05]  /*1ad0*/  @P0 BRA `(.L_x_3010) ;  /* 0x0000000000200947 */ /* 0x000fea0003800000 */
[----:B------:R-:W-:Y:S05]  /*1ae0*/  BRA `(.L_x_3011) ;  /* 0x0000000000247947 */ /* 0x000fea0003800000 */
.L_x_3009:
[----:B-----5:R-:W-:-:S05]  /*1af0*/  HADD2.F32 R73, -RZ, R59.H1_H1 ;  /* 0x3000003bff497230 */ /* 0x020fca0000004100 */
[----:B------:R-:W-:Y:S01]  /*1b00*/  FADD.FTZ R140, R73, R140 ;  /* 0x0000008c498c7221 */ /* 0x000fe20000010000 */
[----:B------:R-:W-:Y:S06]  /*1b10*/  BRA `(.L_x_3010) ;  /* 0x0000000000107947 */ /* 0x000fec0003800000 */
.L_x_3008:
[----:B-----5:R-:W-:Y:S02]  /*1b20*/  HADD2.F32 R73, -RZ, R55.H1_H1 ;  /* 0x30000037ff497230 */ /* 0x020fe40000004100 */
[----:B------:R-:W-:-:S03]  /*1b30*/  @P2 HADD2.F32 R75, -RZ, R59.H1_H1 ;  /* 0x3000003bff4b2230 */ /* 0x000fc60000004100 */
[----:B------:R-:W-:-:S04]  /*1b40*/  FADD.FTZ R140, R73, R140 ;  /* 0x0000008c498c7221 */ /* 0x000fc80000010000 */
[----:B------:R-:W-:-:S07]  /*1b50*/  @P2 FADD.FTZ R140, R75, R140 ;  /* 0x0000008c4b8c2221 */ /* 0x000fce0000010000 */
.L_x_3010:
[----:B------:R-:W-:-:S04]  /*1b60*/  F2FP.F16.F32.PACK_AB R72, RZ, R140 ;  /* 0x0000008cff48723e */ /* 0x000fc800000000ff */
[----:B------:R-:W-:-:S07]  /*1b70*/  PRMT R63, R63, 0x5410, R72 ;  /* 0x000054103f3f7816 */ /* 0x000fce0000000048 */
.L_x_3011:
        /* <DEDUP_REMOVED lines=13> */
[----:B--2---:R-:W-:Y:S01]  /*1c50*/  HADD2.F32 R133, -RZ, R72.H0_H0 ;  /* 0x20000048ff857230 */ /* 0x004fe20000004100 */
[----:B-1----:R-:W-:Y:S06]  /*1c60*/  @P3 BRA `(.L_x_3012) ;  /* 0x0000000000203947 */ /* 0x002fec0003800000 */
[----:B------:R-:W-:-:S04]  /*1c70*/  ISETP.NE.U32.AND P4, PT, RZ, UR18, PT ;  /* 0x00000012ff007c0c */ /* 0x000fc8000bf85070 */
[----:B------:R-:W-:-:S13]  /*1c80*/  ISETP.NE.AND.EX P4, PT, RZ, UR19, PT, P4 ;  /* 0x00000013ff007c0c */ /* 0x000fda000bf85340 */
[----:B------:R-:W-:Y:S05]  /*1c90*/  @P4 BRA `(.L_x_3013) ;  /* 0x0000000000084947 */ /* 0x000fea0003800000 */
[----:B------:R-:W-:Y:S05]  /*1ca0*/  @P0 BRA `(.L_x_3014) ;  /* 0x0000000000200947 */ /* 0x000fea0003800000 */
[----:B------:R-:W-:Y:S05]  /*1cb0*/  BRA `(.L_x_3015) ;  /* 0x0000000000247947 */ /* 0x000fea0003800000 */
.L_x_3013:
[----:B-----5:R-:W-:-:S05]  /*1cc0*/  HADD2.F32 R80, -RZ, R56.H0_H0 ;  /* 0x20000038ff507230 */ /* 0x020fca0000004100 */
[----:B------:R-:W-:Y:S01]  /*1cd0*/  FADD.FTZ R133, R80, R133 ;  /* 0x0000008550857221 */ /* 0x000fe20000010000 */
[----:B------:R-:W-:Y:S06]  /*1ce0*/  BRA `(.L_x_3014) ;  /* 0x0000000000107947 */ /* 0x000fec0003800000 */
.L_x_3012:
[----:B-----5:R-:W-:Y:S02]  /*1cf0*/  HADD2.F32 R80, -RZ, R52.H0_H0 ;  /* 0x20000034ff507230 */ /* 0x020fe40000004100 */
[----:B------:R-:W-:-:S03]  /*1d00*/  @P2 HADD2.F32 R142, -RZ, R56.H0_H0 ;  /* 0x20000038ff8e2230 */ /* 0x000fc60000004100 */
[----:B------:R-:W-:-:S04]  /*1d10*/  FADD.FTZ R133, R80, R133 ;  /* 0x0000008550857221 */ /* 0x000fc80000010000 */
[----:B------:R-:W-:-:S07]  /*1d20*/  @P2 FADD.FTZ R133, R142, R133 ;  /* 0x000000858e852221 */ /* 0x000fce0000010000 */
.L_x_3014:
[----:B------:R-:W-:-:S04]  /*1d30*/  F2FP.F16.F32.PACK_AB R80, RZ, R133 ;  /* 0x00000085ff50723e */ /* 0x000fc800000000ff */
[----:B------:R-:W-:-:S07]  /*1d40*/  PRMT R60, R80, 0x7610, R60 ;  /* 0x00007610503c7816 */ /* 0x000fce000000003c */
.L_x_3015:
[----:B------:R-:W-:Y:S01]  /*1d50*/  HADD2.F32 R141, -RZ, R72.H1_H1 ;  /* 0x30000048ff8d7230 */ /* 0x000fe20000004100 */
[----:B------:R-:W-:Y:S06]  /*1d60*/  @P3 BRA `(.L_x_3016) ;  /* 0x0000000000203947 */ /* 0x000fec0003800000 */
[----:B------:R-:W-:-:S04]  /*1d70*/  ISETP.NE.U32.AND P4, PT, RZ, UR18, PT ;  /* 0x00000012ff007c0c */ /* 0x000fc8000bf85070 */
[----:B------:R-:W-:-:S13]  /*1d80*/  ISETP.NE.AND.EX P4, PT, RZ, UR19, PT, P4 ;  /* 0x00000013ff007c0c */ /* 0x000fda000bf85340 */
[----:B------:R-:W-:Y:S05]  /*1d90*/  @P4 BRA `(.L_x_3017) ;  /* 0x0000000000084947 */ /* 0x000fea0003800000 */
[----:B------:R-:W-:Y:S05]  /*1da0*/  @P0 BRA `(.L_x_3018) ;  /* 0x0000000000200947 */ /* 0x000fea0003800000 */
[----:B------:R-:W-:Y:S05]  /*1db0*/  BRA `(.L_x_3019) ;  /* 0x0000000000247947 */ /* 0x000fea0003800000 */
.L_x_3017:
[----:B-----5:R-:W-:-:S05]  /*1dc0*/  HADD2.F32 R72, -RZ, R56.H1_H1 ;  /* 0x30000038ff487230 */ /* 0x020fca0000004100 */
[----:B------:R-:W-:Y:S01]  /*1dd0*/  FADD.FTZ R141, R72, R141 ;  /* 0x0000008d488d7221 */ /* 0x000fe20000010000 */
[----:B------:R-:W-:Y:S06]  /*1de0*/  BRA `(.L_x_3018) ;  /* 0x0000000000107947 */ /* 0x000fec0003800000 */
.L_x_3016:
[----:B-----5:R-:W-:Y:S02]  /*1df0*/  HADD2.F32 R72, -RZ, R52.H1_H1 ;  /* 0x30000034ff487230 */ /* 0x020fe40000004100 */
[----:B------:R-:W-:-:S03]  /*1e00*/  @P2 HADD2.F32 R80, -RZ, R56.H1_H1 ;  /* 0x30000038ff502230 */ /* 0x000fc60000004100 */
[----:B------:R-:W-:-:S04]  /*1e10*/  FADD.FTZ R141, R72, R141 ;  /* 0x0000008d488d7221 */ /* 0x000fc80000010000 */
[----:B------:R-:W-:-:S07]  /*1e20*/  @P2 FADD.FTZ R141, R80, R141 ;  /* 0x0000008d508d2221 */ /* 0x000fce0000010000 */
.L_x_3018:
[----:B------:R-:W-:-:S04]  /*1e30*/  F2FP.F16.F32.PACK_AB R72, RZ, R141 ;  /* 0x0000008dff48723e */ /* 0x000fc800000000ff */
[----:B------:R-:W-:-:S07]  /*1e40*/  PRMT R60, R60, 0x5410, R72 ;  /* 0x000054103c3c7816 */ /* 0x000fce0000000048 */
.L_x_3019:
[----:B------:R-:W-:Y:S01]  /*1e50*/  HADD2.F32 R142, -RZ, R73.H0_H0 ;  /* 0x20000049ff8e7230 */ /* 0x000fe20000004100 */
[----:B------:R-:W-:Y:S06]  /*1e60*/  @P3 BRA `(.L_x_3020) ;  /* 0x0000000000203947 */ /* 0x000fec0003800000 */
[----:B------:R-:W-:-:S04]  /*1e70*/  ISETP.NE.U32.AND P4, PT, RZ, UR18, PT ;  /* 0x00000012ff007c0c */ /* 0x000fc8000bf85070 */
[----:B------:R-:W-:-:S13]  /*1e80*/  ISETP.NE.AND.EX P4, PT, RZ, UR19, PT, P4 ;  /* 0x00000013ff007c0c */ /* 0x000fda000bf85340 */
[----:B------:R-:W-:Y:S05]  /*1e90*/  @P4 BRA `(.L_x_3021) ;  /* 0x0000000000084947 */ /* 0x000fea0003800000 */
[----:B------:R-:W-:Y:S05]  /*1ea0*/  @P0 BRA `(.L_x_3022) ;  /* 0x0000000000200947 */ /* 0x000fea0003800000 */
[----:B------:R-:W-:Y:S05]  /*1eb0*/  BRA `(.L_x_3023) ;  /* 0x0000000000247947 */ /* 0x000fea0003800000 */
.L_x_3021:
[----:B-----5:R-:W-:-:S05]  /*1ec0*/  HADD2.F32 R147, -RZ, R57.H0_H0 ;  /* 0x20000039ff937230 */ /* 0x020fca0000004100 */
[----:B------:R-:W-:Y:S01]  /*1ed0*/  FADD.FTZ R142, R147, R142 ;  /* 0x0000008e938e7221 */ /* 0x000fe20000010000 */
[----:B------:R-:W-:Y:S06]  /*1ee0*/  BRA `(.L_x_3022) ;  /* 0x0000000000107947 */ /* 0x000fec0003800000 */
.L_x_3020:
[----:B-----5:R-:W-:Y:S02]  /*1ef0*/  HADD2.F32 R147, -RZ, R53.H0_H0 ;  /* 0x20000035ff937230 */ /* 0x020fe40000004100 */
[----:B------:R-:W-:-:S03]  /*1f00*/  @P2 HADD2.F32 R149, -RZ, R57.H0_H0 ;  /* 0x20000039ff952230 */ /* 0x000fc60000004100 */
[----:B------:R-:W-:-:S04]  /*1f10*/  FADD.FTZ R142, R147, R142 ;  /* 0x0000008e938e7221 */ /* 0x000fc80000010000 */
[----:B------:R-:W-:-:S07]  /*1f20*/  @P2 FADD.FTZ R142, R149, R142 ;  /* 0x0000008e958e2221 */ /* 0x000fce0000010000 */
.L_x_3022:
[----:B------:R-:W-:-:S04]  /*1f30*/  F2FP.F16.F32.PACK_AB R72, RZ, R142 ;  /* 0x0000008eff48723e */ /* 0x000fc800000000ff */
[----:B------:R-:W-:-:S07]  /*1f40*/  PRMT R61, R72, 0x7610, R61 ;  /* 0x00007610483d7816 */ /* 0x000fce000000003d */
.L_x_3023:
[----:B------:R-:W-:Y:S01]  /*1f50*/  HADD2.F32 R148, -RZ, R73.H1_H1 ;  /* 0x30000049ff947230 */ /* 0x000fe20000004100 */
[----:B------:R-:W-:Y:S06]  /*1f60*/  @P3 BRA `(.L_x_3024) ;  /* 0x0000000000203947 */ /* 0x000fec0003800000 */
[----:B------:R-:W-:-:S04]  /*1f70*/  ISETP.NE.U32.AND P4, PT, RZ, UR18, PT ;  /* 0x00000012ff007c0c */ /* 0x000fc8000bf85070 */
[----:B------:R-:W-:-:S13]  /*1f80*/  ISETP.NE.AND.EX P4, PT, RZ, UR19, PT, P4 ;  /* 0x00000013ff007c0c */ /* 0x000fda000bf85340 */
[----:B------:R-:W-:Y:S05]  /*1f90*/  @P4 BRA `(.L_x_3025) ;  /* 0x0000000000084947 */ /* 0x000fea0003800000 */
[----:B------:R-:W-:Y:S05]  /*1fa0*/  @P0 BRA `(.L_x_3026) ;  /* 0x0000000000200947 */ /* 0x000fea0003800000 */
[----:B------:R-:W-:Y:S05]  /*1fb0*/  BRA `(.L_x_3027) ;  /* 0x0000000000247947 */ /* 0x000fea0003800000 */
.L_x_3025:
[----:B-----5:R-:W-:-:S05]  /*1fc0*/  HADD2.F32 R73, -RZ, R57.H1_H1 ;  /* 0x30000039ff497230 */ /* 0x020fca0000004100 */
[----:B------:R-:W-:Y:S01]  /*1fd0*/  FADD.FTZ R148, R73, R148 ;  /* 0x0000009449947221 */ /* 0x000fe20000010000 */
[----:B------:R-:W-:Y:S06]  /*1fe0*/  BRA `(.L_x_3026) ;  /* 0x0000000000107947 */ /* 0x000fec0003800000 */
.L_x_3024:
[----:B-----5:R-:W-:Y:S02]  /*1ff0*/  HADD2.F32 R73, -RZ, R53.H1_H1 ;  /* 0x30000035ff497230 */ /* 0x020fe40000004100 */
[----:B------:R-:W-:-:S03]  /*2000*/  @P2 HADD2.F32 R147, -RZ, R57.H1_H1 ;  /* 0x30000039ff932230 */ /* 0x000fc60000004100 */
[----:B------:R-:W-:-:S04]  /*2010*/  FADD.FTZ R148, R73, R148 ;  /* 0x0000009449947221 */ /* 0x000fc80000010000 */
[----:B------:R-:W-:-:S07]  /*2020*/  @P2 FADD.FTZ R148, R147, R148 ;  /* 0x0000009493942221 */ /* 0x000fce0000010000 */
.L_x_3026:
[----:B------:R-:W-:-:S04]  /*2030*/  F2FP.F16.F32.PACK_AB R72, RZ, R148 ;  /* 0x00000094ff48723e */ /* 0x000fc800000000ff */
[----:B------:R-:W-:-:S07]  /*2040*/  PRMT R61, R61, 0x5410, R72 ;  /* 0x000054103d3d7816 */ /* 0x000fce0000000048 */
.L_x_3027:
[----:B------:R-:W-:Y:S01]  /*2050*/  HADD2.F32 R147, -RZ, R74.H0_H0 ;  /* 0x2000004aff937230 */ /* 0x000fe20000004100 */
[----:B------:R-:W-:Y:S06]  /*2060*/  @P3 BRA `(.L_x_3028) ;  /* 0x0000000000203947 */ /* 0x000fec0003800000 */
[----:B------:R-:W-:-:S04]  /*2070*/  ISETP.NE.U32.AND P4, PT, RZ, UR18, PT ;  /* 0x00000012ff007c0c */ /* 0x000fc8000bf85070 */
[----:B------:R-:W-:-:S13]  /*2080*/  ISETP.NE.AND.EX P4, PT, RZ, UR19, PT, P4 ;  /* 0x00000013ff007c0c */ /* 0x000fda000bf85340 */
[----:B------:R-:W-:Y:S05]  /*2090*/  @P4 BRA `(.L_x_3029) ;  /* 0x0000000000084947 */ /* 0x000fea0003800000 */
[----:B------:R-:W-:Y:S05]  /*20a0*/  @P0 BRA `(.L_x_3030) ;  /* 0x0000000000200947 */ /* 0x000fea0003800000 */
[----:B------:R-:W-:Y:S05]  /*20b0*/  BRA `(.L_x_3031) ;  /* 0x0000000000247947 */ /* 0x000fea0003800000 */
.L_x_3029:
[----:B-----5:R-:W-:-:S05]  /*20c0*/  HADD2.F32 R72, -RZ, R58.H0_H0 ;  /* 0x2000003aff487230 */ /* 0x020fca0000004100 */
[----:B------:R-:W-:Y:S01]  /*20d0*/  FADD.FTZ R147, R72, R147 ;  /* 0x0000009348937221 */ /* 0x000fe20000010000 */
[----:B------:R-:W-:Y:S06]  /*20e0*/  BRA `(.L_x_3030) ;  /* 0x0000000000107947 */ /* 0x000fec0003800000 */
.L_x_3028:
[----:B-----5:R-:W-:Y:S02]  /*20f0*/  HADD2.F32 R72, -RZ, R54.H0_H0 ;  /* 0x20000036ff487230 */ /* 0x020fe40000004100 */
[----:B------:R-:W-:-:S03]  /*2100*/  @P2 HADD2.F32 R80, -RZ, R58.H0_H0 ;  /* 0x2000003aff502230 */ /* 0x000fc60000004100 */
[----:B------:R-:W-:-:S04]  /*2110*/  FADD.FTZ R147, R72, R147 ;  /* 0x0000009348937221 */ /* 0x000fc80000010000 */
[----:B------:R-:W-:-:S07]  /*2120*/  @P2 FADD.FTZ R147, R80, R147 ;  /* 0x0000009350932221 */ /* 0x000fce0000010000 */
.L_x_3030:
[----:B------:R-:W-:-:S04]  /*2130*/  F2FP.F16.F32.PACK_AB R72, RZ, R147 ;  /* 0x00000093ff48723e */ /* 0x000fc800000000ff */
[----:B------:R-:W-:-:S07]  /*2140*/  PRMT R62, R72, 0x7610, R62 ;  /* 0x00007610483e7816 */ /* 0x000fce000000003e */
.L_x_3031:
[----:B------:R-:W-:Y:S01]  /*2150*/  HADD2.F32 R150, -RZ, R74.H1_H1 ;  /* 0x3000004aff967230 */ /* 0x000fe20000004100 */
[----:B------:R-:W-:Y:S06]  /*2160*/  @P3 BRA `(.L_x_3032) ;  /* 0x0000000000203947 */ /* 0x000fec0003800000 */
[----:B------:R-:W-:-:S04]  /*2170*/  ISETP.NE.U32.AND P4, PT, RZ, UR18, PT ;  /* 0x00000012ff007c0c */ /* 0x000fc8000bf85070 */
[----:B------:R-:W-:-:S13]  /*2180*/  ISETP.NE.AND.EX P4, PT, RZ, UR19, PT, P4 ;  /* 0x00000013ff007c0c */ /* 0x000fda000bf85340 */
[----:B------:R-:W-:Y:S05]  /*2190*/  @P4 BRA `(.L_x_3033) ;  /* 0x0000000000084947 */ /* 0x000fea0003800000 */
[----:B------:R-:W-:Y:S05]  /*21a0*/  @P0 BRA `(.L_x_3034) ;  /* 0x0000000000200947 */ /* 0x000fea0003800000 */
[----:B------:R-:W-:Y:S05]  /*21b0*/  BRA `(.L_x_3035) ;  /* 0x0000000000247947 */ /* 0x000fea0003800000 */
.L_x_3033:
[----:B-----5:R-:W-:-:S05]  /*21c0*/  HADD2.F32 R73, -RZ, R58.H1_H1 ;  /* 0x3000003aff497230 */ /* 0x020fca0000004100 */
[----:B------:R-:W-:Y:S01]  /*21d0*/  FADD.FTZ R150, R73, R150 ;  /* 0x0000009649967221 */ /* 0x000fe20000010000 */
[----:B------:R-:W-:Y:S06]  /*21e0*/  BRA `(.L_x_3034) ;  /* 0x0000000000107947 */ /* 0x000fec0003800000 */
.L_x_3032:
[----:B-----5:R-:W-:Y:S02]  /*21f0*/  HADD2.F32 R73, -RZ, R54.H1_H1 ;  /* 0x30000036ff497230 */ /* 0x020fe40000004100 */
[----:B------:R-:W-:-:S03]  /*2200*/  @P2 HADD2.F32 R149, -RZ, R58.H1_H1 ;  /* 0x3000003aff952230 */ /* 0x000fc60000004100 */
[----:B------:R-:W-:-:S04]  /*2210*/  FADD.FTZ R150, R73, R150 ;  /* 0x0000009649967221 */ /* 0x000fc80000010000 */
[----:B------:R-:W-:-:S07]  /*2220*/  @P2 FADD.FTZ R150, R149, R150 ;  /* 0x0000009695962221 */ /* 0x000fce0000010000 */
.L_x_3034:
[----:B------:R-:W-:-:S04]  /*2230*/  F2FP.F16.F32.PACK_AB R72, RZ, R150 ;  /* 0x00000096ff48723e */ /* 0x000fc800000000ff */
[----:B------:R-:W-:-:S07]  /*2240*/  PRMT R62, R62, 0x5410, R72 ;  /* 0x000054103e3e7816 */ /* 0x000fce0000000048 */
.L_x_3035:
[----:B------:R-:W-:Y:S01]  /*2250*/  HADD2.F32 R149, -RZ, R75.H0_H0 ;  /* 0x2000004bff957230 */ /* 0x000fe20000004100 */
[----:B------:R-:W-:Y:S06]  /*2260*/  @P3 BRA `(.L_x_3036) ;  /* 0x0000000000203947 */ /* 0x000fec0003800000 */
[----:B------:R-:W-:-:S04]  /*2270*/  ISETP.NE.U32.AND P4, PT, RZ, UR18, PT ;  /* 0x00000012ff007c0c */ /* 0x000fc8000bf85070 */
[----:B------:R-:W-:-:S13]  /*2280*/  ISETP.NE.AND.EX P4, PT, RZ, UR19, PT, P4 ;  /* 0x00000013ff007c0c */ /* 0x000fda000bf85340 */
[----:B------:R-:W-:Y:S05]  /*2290*/  @P4 BRA `(.L_x_3037) ;  /* 0x0000000000084947 */ /* 0x000fea0003800000 */
[----:B------:R-:W-:Y:S05]  /*22a0*/  @P0 BRA `(.L_x_3038) ;  /* 0x0000000000200947 */ /* 0x000fea0003800000 */
[----:B------:R-:W-:Y:S05]  /*22b0*/  BRA `(.L_x_3039) ;  /* 0x0000000000247947 */ /* 0x000fea0003800000 */
.L_x_3037:
[----:B-----5:R-:W-:-:S05]  /*22c0*/  HADD2.F32 R72, -RZ, R59.H0_H0 ;  /* 0x2000003bff487230 */ /* 0x020fca0000004100 */
[----:B------:R-:W-:Y:S01]  /*22d0*/  FADD.FTZ R149, R72, R149 ;  /* 0x0000009548957221 */ /* 0x000fe20000010000 */
[----:B------:R-:W-:Y:S06]  /*22e0*/  BRA `(.L_x_3038) ;  /* 0x0000000000107947 */ /* 0x000fec0003800000 */
.L_x_3036:
[----:B-----5:R-:W-:-:S05]  /*22f0*/  HADD2.F32 R72, -RZ, R55.H0_H0 ;  /* 0x20000037ff487230 */ /* 0x020fca0000004100 */
[----:B------:R-:W-:Y:S01]  /*2300*/  FADD.FTZ R149, R72, R149 ;  /* 0x0000009548957221 */ /* 0x000fe20000010000 */
[----:B------:R-:W-:-:S05]  /*2310*/  @P2 HADD2.F32 R72, -RZ, R59.H0_H0 ;  /* 0x2000003bff482230 */ /* 0x000fca0000004100 */
[----:B------:R-:W-:-:S07]  /*2320*/  @P2 FADD.FTZ R149, R72, R149 ;  /* 0x0000009548952221 */ /* 0x000fce0000010000 */
.L_x_3038:
[----:B------:R-:W-:-:S04]  /*2330*/  F2FP.F16.F32.PACK_AB R72, RZ, R149 ;  /* 0x00000095ff48723e */ /* 0x000fc800000000ff */
[----:B------:R-:W-:-:S07]  /*2340*/  PRMT R63, R72, 0x7610, R63 ;  /* 0x00007610483f7816 */ /* 0x000fce000000003f */
.L_x_3039:
[----:B------:R-:W-:Y:S01]  /*2350*/  HADD2.F32 R151, -RZ, R75.H1_H1 ;  /* 0x3000004bff977230 */ /* 0x000fe20000004100 */
[----:B------:R-:W-:Y:S06]  /*2360*/  @P3 BRA `(.L_x_3040) ;  /* 0x0000000000203947 */ /* 0x000fec0003800000 */
[----:B------:R-:W-:-:S04]  /*2370*/  ISETP.NE.U32.AND P4, PT, RZ, UR18, PT ;  /* 0x00000012ff007c0c */ /* 0x000fc8000bf85070 */
[----:B------:R-:W-:-:S13]  /*2380*/  ISETP.NE.AND.EX P4, PT, RZ, UR19, PT, P4 ;  /* 0x00000013ff007c0c */ /* 0x000fda000bf85340 */
[----:B------:R-:W-:Y:S05]  /*2390*/  @P4 BRA `(.L_x_3041) ;  /* 0x0000000000084947 */ /* 0x000fea0003800000 */
[----:B------:R-:W-:Y:S05]  /*23a0*/  @P0 BRA `(.L_x_3042) ;  /* 0x0000000000200947 */ /* 0x000fea0003800000 */
[----:B------:R-:W-:Y:S05]  /*23b0*/  BRA `(.L_x_3043) ;  /* 0x0000000000247947 */ /* 0x000fea0003800000 */
.L_x_3041:
[----:B-----5:R-:W-:-:S05]  /*23c0*/  HADD2.F32 R72, -RZ, R59.H1_H1 ;  /* 0x3000003bff487230 */ /* 0x020fca0000004100 */
[----:B------:R-:W-:Y:S01]  /*23d0*/  FADD.FTZ R151, R72, R151 ;  /* 0x0000009748977221 */ /* 0x000fe20000010000 */
[----:B------:R-:W-:Y:S06]  /*23e0*/  BRA `(.L_x_3042) ;  /* 0x0000000000107947 */ /* 0x000fec0003800000 */
.L_x_3040:
[----:B-----5:R-:W-:-:S05]  /*23f0*/  HADD2.F32 R72, -RZ, R55.H1_H1 ;  /* 0x30000037ff487230 */ /* 0x020fca0000004100 */
[----:B------:R-:W-:Y:S01]  /*2400*/  FADD.FTZ R151, R72, R151 ;  /* 0x0000009748977221 */ /* 0x000fe20000010000 */
[----:B------:R-:W-:-:S05]  /*2410*/  @P2 HADD2.F32 R72, -RZ, R59.H1_H1 ;  /* 0x3000003bff482230 */ /* 0x000fca0000004100 */
[----:B------:R-:W-:-:S07]  /*2420*/  @P2 FADD.FTZ R151, R72, R151 ;  /* 0x0000009748972221 */ /* 0x000fce0000010000 */
.L_x_3042:
[----:B------:R-:W-:-:S04]  /*2430*/  F2FP.F16.F32.PACK_AB R72, RZ, R151 ;  /* 0x00000097ff48723e */ /* 0x000fc800000000ff */
[----:B------:R-:W-:-:S07]  /*2440*/  PRMT R63, R63, 0x5410, R72 ;  /* 0x000054103f3f7816 */ /* 0x000fce0000000048 */
.L_x_3043:
[----:B------:R-:W0:Y:S01]  /*2450*/  @P0 LDC.64 R72, c[0x0][0x238] ;  /* 0x00008e00ff480b82 */ /* 0x000e220000000a00 */
[----:B------:R-:W-:Y:S02]  /*2460*/  IADD3 R80, R77, 0x180, RZ ;  /* 0x000001804d507810 */ /* 0x000fe40007ffe0ff */
        /* <DEDUP_REMOVED lines=11> */
[----:B--2---:R-:W-:Y:S01]  /*2520*/  HADD2.F32 R153, -RZ, R72.H0_H0 ;  /* 0x20000048ff997230 */ /* 0x004fe20000004100 */
[----:B------:R-:W-:Y:S06]  /*2530*/  @P3 BRA `(.L_x_3044) ;  /* 0x0000000000203947 */ /* 0x000fec0003800000 */
[----:B------:R-:W-:-:S04]  /*2540*/  ISETP.NE.U32.AND P4, PT, RZ, UR18, PT ;  /* 0x00000012ff007c0c */ /* 0x000fc8000bf85070 */
[----:B------:R-:W-:-:S13]  /*2550*/  ISETP.NE.AND.EX P4, PT, RZ, UR19, PT, P4 ;  /* 0x00000013ff007c0c */ /* 0x000fda000bf85340 */
[----:B------:R-:W-:Y:S05]  /*2560*/  @P4 BRA `(.L_x_3045) ;  /* 0x0000000000084947 */ /* 0x000fea0003800000 */
[----:B------:R-:W-:Y:S05]  /*2570*/  @P0 BRA `(.L_x_3046) ;  /* 0x0000000000200947 */ /* 0x000fea0003800000 */
[----:B------:R-:W-:Y:S05]  /*2580*/  BRA `(.L_x_3047) ;  /* 0x0000000000247947 */ /* 0x000fea0003800000 */
.L_x_3045:
[----:B-----5:R-:W-:-:S05]  /*2590*/  HADD2.F32 R154, -RZ, R56.H0_H0 ;  /* 0x20000038ff9a7230 */ /* 0x020fca0000004100 */
[----:B------:R-:W-:Y:S01]  /*25a0*/  FADD.FTZ R153, R154, R153 ;  /* 0x000000999a997221 */ /* 0x000fe20000010000 */
[----:B------:R-:W-:Y:S06]  /*25b0*/  BRA `(.L_x_3046) ;  /* 0x0000000000107947 */ /* 0x000fec0003800000 */
.L_x_3044:
[----:B-----5:R-:W-:-:S05]  /*25c0*/  HADD2.F32 R154, -RZ, R52.H0_H0 ;  /* 0x20000034ff9a7230 */ /* 0x020fca0000004100 */
[----:B------:R-:W-:Y:S01]  /*25d0*/  FADD.FTZ R153, R154, R153 ;  /* 0x000000999a997221 */ /* 0x000fe20000010000 */
[----:B------:R-:W-:-:S05]  /*25e0*/  @P2 HADD2.F32 R154, -RZ, R56.H0_H0 ;  /* 0x20000038ff9a2230 */ /* 0x000fca0000004100 */
[----:B------:R-:W-:-:S07]  /*25f0*/  @P2 FADD.FTZ R153, R154, R153 ;  /* 0x000000999a992221 */ /* 0x000fce0000010000 */
.L_x_3046:
[----:B------:R-:W-:-:S04]  /*2600*/  F2FP.F16.F32.PACK_AB R154, RZ, R153 ;  /* 0x00000099ff9a723e */ /* 0x000fc800000000ff */
[----:B------:R-:W-:-:S07]  /*2610*/  PRMT R60, R154, 0x7610, R60 ;  /* 0x000076109a3c7816 */ /* 0x000fce000000003c */
.L_x_3047:
[----:B------:R-:W-:Y:S01]  /*2620*/  HADD2.F32 R155, -RZ, R72.H1_H1 ;  /* 0x30000048ff9b7230 */ /* 0x000fe20000004100 */
[----:B------:R-:W-:Y:S06]  /*2630*/  @P3 BRA `(.L_x_3048) ;  /* 0x0000000000203947 */ /* 0x000fec0003800000 */
[----:B------:R-:W-:-:S04]  /*2640*/  ISETP.NE.U32.AND P4, PT, RZ, UR18, PT ;  /* 0x00000012ff007c0c */ /* 0x000fc8000bf85070 */
[----:B------:R-:W-:-:S13]  /*2650*/  ISETP.NE.AND.EX P4, PT, RZ, UR19, PT, P4 ;  /* 0x00000013ff007c0c */ /* 0x000fda000bf85340 */
[----:B------:R-:W-:Y:S05]  /*2660*/  @P4 BRA `(.L_x_3049) ;  /* 0x0000000000084947 */ /* 0x000fea0003800000 */
[----:B------:R-:W-:Y:S05]  /*2670*/  @P0 BRA `(.L_x_3050) ;  /* 0x0000000000200947 */ /* 0x000fea0003800000 */
[----:B------:R-:W-:Y:S05]  /*2680*/  BRA `(.L_x_3051) ;  /* 0x0000000000247947 */ /* 0x000fea0003800000 */
.L_x_3049:
[----:B-----5:R-:W-:-:S05]  /*2690*/  HADD2.F32 R72, -RZ, R56.H1_H1 ;  /* 0x30000038ff487230 */ /* 0x020fca0000004100 */
[----:B------:R-:W-:Y:S01]  /*26a0*/  FADD.FTZ R155, R72, R155 ;  /* 0x0000009b489b7221 */ /* 0x000fe20000010000 */
[----:B------:R-:W-:Y:S06]  /*26b0*/  BRA `(.L_x_3050) ;  /* 0x0000000000107947 */ /* 0x000fec0003800000 */
.L_x_3048:
[----:B-----5:R-:W-:-:S05]  /*26c0*/  HADD2.F32 R72, -RZ, R52.H1_H1 ;  /* 0x30000034ff487230 */ /* 0x020fca0000004100 */
[----:B------:R-:W-:Y:S01]  /*26d0*/  FADD.FTZ R155, R72, R155 ;  /* 0x0000009b489b7221 */ /* 0x000fe20000010000 */
[----:B------:R-:W-:-:S05]  /*26e0*/  @P2 HADD2.F32 R72, -RZ, R56.H1_H1 ;  /* 0x30000038ff482230 */ /* 0x000fca0000004100 */
[----:B------:R-:W-:-:S07]  /*26f0*/  @P2 FADD.FTZ R155, R72, R155 ;  /* 0x0000009b489b2221 */ /* 0x000fce0000010000 */
.L_x_3050:
[----:B------:R-:W-:-:S04]  /*2700*/  F2FP.F16.F32.PACK_AB R72, RZ, R155 ;  /* 0x0000009bff48723e */ /* 0x000fc800000000ff */
[----:B------:R-:W-:-:S07]  /*2710*/  PRMT R60, R60, 0x5410, R72 ;  /* 0x000054103c3c7816 */ /* 0x000fce0000000048 */
.L_x_3051:
[----:B------:R-:W-:Y:S01]  /*2720*/  HADD2.F32 R154, -RZ, R73.H0_H0 ;  /* 0x20000049ff9a7230 */ /* 0x000fe20000004100 */
[----:B------:R-:W-:Y:S06]  /*2730*/  @P3 BRA `(.L_x_3052) ;  /* 0x0000000000203947 */ /* 0x000fec0003800000 */
[----:B------:R-:W-:-:S04]  /*2740*/  ISETP.NE.U32.AND P4, PT, RZ, UR18, PT ;  /* 0x00000012ff007c0c */ /* 0x000fc8000bf85070 */
[----:B------:R-:W-:-:S13]  /*2750*/  ISETP.NE.AND.EX P4, PT, RZ, UR19, PT, P4 ;  /* 0x00000013ff007c0c */ /* 0x000fda000bf85340 */
[----:B------:R-:W-:Y:S05]  /*2760*/  @P4 BRA `(.L_x_3053) ;  /* 0x0000000000084947 */ /* 0x000fea0003800000 */
[----:B------:R-:W-:Y:S05]  /*2770*/  @P0 BRA `(.L_x_3054) ;  /* 0x0000000000200947 */ /* 0x000fea0003800000 */
[----:B------:R-:W-:Y:S05]  /*2780*/  BRA `(.L_x_3055) ;  /* 0x0000000000247947 */ /* 0x000fea0003800000 */
.L_x_3053:
[----:B-----5:R-:W-:-:S05]  /*2790*/  HADD2.F32 R157, -RZ, R57.H0_H0 ;  /* 0x20000039ff9d7230 */ /* 0x020fca0000004100 */
[----:B------:R-:W-:Y:S01]  /*27a0*/  FADD.FTZ R154, R157, R154 ;  /* 0x0000009a9d9a7221 */ /* 0x000fe20000010000 */
[----:B------:R-:W-:Y:S06]  /*27b0*/  BRA `(.L_x_3054) ;  /* 0x0000000000107947 */ /* 0x000fec0003800000 */
.L_x_3052:
[----:B-----5:R-:W-:-:S05]  /*27c0*/  HADD2.F32 R157, -RZ, R53.H0_H0 ;  /* 0x20000035ff9d7230 */ /* 0x020fca0000004100 */
[----:B------:R-:W-:Y:S01]  /*27d0*/  FADD.FTZ R154, R157, R154 ;  /* 0x0000009a9d9a7221 */ /* 0x000fe20000010000 */
[----:B------:R-:W-:-:S05]  /*27e0*/  @P2 HADD2.F32 R157, -RZ, R57.H0_H0 ;  /* 0x20000039ff9d2230 */ /* 0x000fca0000004100 */
[----:B------:R-:W-:-:S07]  /*27f0*/  @P2 FADD.FTZ R154, R157, R154 ;  /* 0x0000009a9d9a2221 */ /* 0x000fce0000010000 */
.L_x_3054:
[----:B------:R-:W-:-:S04]  /*2800*/  F2FP.F16.F32.PACK_AB R72, RZ, R154 ;  /* 0x0000009aff48723e */ /* 0x000fc800000000ff */
[----:B------:R-:W-:-:S07]  /*2810*/  PRMT R61, R72, 0x7610, R61 ;  /* 0x00007610483d7816 */ /* 0x000fce000000003d */
.L_x_3055:
[----:B------:R-:W-:Y:S01]  /*2820*/  HADD2.F32 R157, -RZ, R73.H1_H1 ;  /* 0x30000049ff9d7230 */ /* 0x000fe20000004100 */
[----:B------:R-:W-:Y:S06]  /*2830*/  @P3 BRA `(.L_x_3056) ;  /* 0x0000000000203947 */ /* 0x000fec0003800000 */
[----:B------:R-:W-:-:S04]  /*2840*/  ISETP.NE.U32.AND P4, PT, RZ, UR18, PT ;  /* 0x00000012ff007c0c */ /* 0x000fc8000bf85070 */
[----:B------:R-:W-:-:S13]  /*2850*/  ISETP.NE.AND.EX P4, PT, RZ, UR19, PT, P4 ;  /* 0x00000013ff007c0c */ /* 0x000fda000bf85340 */
[----:B------:R-:W-:Y:S05]  /*2860*/  @P4 BRA `(.L_x_3057) ;  /* 0x0000000000084947 */ /* 0x000fea0003800000 */
[----:B------:R-:W-:Y:S05]  /*2870*/  @P0 BRA `(.L_x_3058) ;  /* 0x0000000000200947 */ /* 0x000fea0003800000 */
[----:B------:R-:W-:Y:S05]  /*2880*/  BRA `(.L_x_3059) ;  /* 0x0000000000247947 */ /* 0x000fea0003800000 */
.L_x_3057:
[----:B-----5:R-:W-:-:S05]  /*2890*/  HADD2.F32 R72, -RZ, R57.H1_H1 ;  /* 0x30000039ff487230 */ /* 0x020fca0000004100 */
[----:B------:R-:W-:Y:S01]  /*28a0*/  FADD.FTZ R157, R72, R157 ;  /* 0x0000009d489d7221 */ /* 0x000fe20000010000 */
[----:B------:R-:W-:Y:S06]  /*28b0*/  BRA `(.L_x_3058) ;  /* 0x0000000000107947 */ /* 0x000fec0003800000 */
.L_x_3056:
[----:B-----5:R-:W-:-:S05]  /*28c0*/  HADD2.F32 R72, -RZ, R53.H1_H1 ;  /* 0x30000035ff487230 */ /* 0x020fca0000004100 */
[----:B------:R-:W-:Y:S01]  /*28d0*/  FADD.FTZ R157, R72, R157 ;  /* 0x0000009d489d7221 */ /* 0x000fe20000010000 */
[----:B------:R-:W-:-:S05]  /*28e0*/  @P2 HADD2.F32 R72, -RZ, R57.H1_H1 ;  /* 0x30000039ff482230 */ /* 0x000fca0000004100 */
[----:B------:R-:W-:-:S07]  /*28f0*/  @P2 FADD.FTZ R157, R72, R157 ;  /* 0x0000009d489d2221 */ /* 0x000fce0000010000 */
.L_x_3058:
[----:B------:R-:W-:-:S04]  /*2900*/  F2FP.F16.F32.PACK_AB R72, RZ, R157 ;  /* 0x0000009dff48723e */ /* 0x000fc800000000ff */
[----:B------:R-:W-:-:S07]  /*2910*/  PRMT R61, R61, 0x5410, R72 ;  /* 0x000054103d3d7816 */ /* 0x000fce0000000048 */
.L_x_3059:
[----:B------:R-:W-:Y:S01]  /*2920*/  HADD2.F32 R156, -RZ, R74.H0_H0 ;  /* 0x2000004aff9c7230 */ /* 0x000fe20000004100 */
[----:B------:R-:W-:Y:S06]  /*2930*/  @P3 BRA `(.L_x_3060) ;  /* 0x0000000000203947 */ /* 0x000fec0003800000 */
[----:B------:R-:W-:-:S04]  /*2940*/  ISETP.NE.U32.AND P4, PT, RZ, UR18, PT ;  /* 0x00000012ff007c0c */ /* 0x000fc8000bf85070 */
[----:B------:R-:W-:-:S13]  /*2950*/  ISETP.NE.AND.EX P4, PT, RZ, UR19, PT, P4 ;  /* 0x00000013ff007c0c */ /* 0x000fda000bf85340 */
[----:B------:R-:W-:Y:S05]  /*2960*/  @P4 BRA `(.L_x_3061) ;  /* 0x0000000000084947 */ /* 0x000fea0003800000 */
[----:B------:R-:W-:Y:S05]  /*2970*/  @P0 BRA `(.L_x_3062) ;  /* 0x0000000000200947 */ /* 0x000fea0003800000 */
[----:B------:R-:W-:Y:S05]  /*2980*/  BRA `(.L_x_3063) ;  /* 0x0000000000247947 */ /* 0x000fea0003800000 */
.L_x_3061:
[----:B-----5:R-:W-:-:S05]  /*2990*/  HADD2.F32 R73, -RZ, R58.H0_H0 ;  /* 0x2000003aff497230 */ /* 0x020fca0000004100 */
[----:B------:R-:W-:Y:S01]  /*29a0*/  FADD.FTZ R156, R73, R156 ;  /* 0x0000009c499c7221 */ /* 0x000fe20000010000 */
[----:B------:R-:W-:Y:S06]  /*29b0*/  BRA `(.L_x_3062) ;  /* 0x0000000000107947 */ /* 0x000fec0003800000 */
.L_x_3060:
[----:B-----5:R-:W-:-:S05]  /*29c0*/  HADD2.F32 R73, -RZ, R54.H0_H0 ;  /* 0x20000036ff497230 */ /* 0x020fca0000004100 */
[----:B------:R-:W-:Y:S01]  /*29d0*/  FADD.FTZ R156, R73, R156 ;  /* 0x0000009c499c7221 */ /* 0x000fe20000010000 */
[----:B------:R-:W-:-:S05]  /*29e0*/  @P2 HADD2.F32 R73, -RZ, R58.H0_H0 ;  /* 0x2000003aff492230 */ /* 0x000fca0000004100 */
[----:B------:R-:W-:-:S07]  /*29f0*/  @P2 FADD.FTZ R156, R73, R156 ;  /* 0x0000009c499c2221 */ /* 0x000fce0000010000 */
.L_x_3062:
[----:B------:R-:W-:-:S04]  /*2a00*/  F2FP.F16.F32.PACK_AB R72, RZ, R156 ;  /* 0x0000009cff48723e */ /* 0x000fc800000000ff */
[----:B------:R-:W-:-:S07]  /*2a10*/  PRMT R62, R72, 0x7610, R62 ;  /* 0x00007610483e7816 */ /* 0x000fce000000003e */
.L_x_3063:
[----:B------:R-:W-:Y:S01]  /*2a20*/  HADD2.F32 R159, -RZ, R74.H1_H1 ;  /* 0x3000004aff9f7230 */ /* 0x000fe20000004100 */
[----:B------:R-:W-:Y:S06]  /*2a30*/  @P3 BRA `(.L_x_3064) ;  /* 0x0000000000203947 */ /* 0x000fec0003800000 */
[----:B------:R-:W-:-:S04]  /*2a40*/  ISETP.NE.U32.AND P4, PT, RZ, UR18, PT ;  /* 0x00000012ff007c0c */ /* 0x000fc8000bf85070 */
[----:B------:R-:W-:-:S13]  /*2a50*/  ISETP.NE.AND.EX P4, PT, RZ, UR19, PT, P4 ;  /* 0x00000013ff007c0c */ /* 0x000fda000bf85340 */
[----:B------:R-:W-:Y:S05]  /*2a60*/  @P4 BRA `(.L_x_3065) ;  /* 0x0000000000084947 */ /* 0x000fea0003800000 */
[----:B------:R-:W-:Y:S05]  /*2a70*/  @P0 BRA `(.L_x_3066) ;  /* 0x0000000000200947 */ /* 0x000fea0003800000 */
[----:B------:R-:W-:Y:S05]  /*2a80*/  BRA `(.L_x_3067) ;  /* 0x0000000000247947 */ /* 0x000fea0003800000 */
.L_x_3065:
[----:B-----5:R-:W-:-:S05]  /*2a90*/  HADD2.F32 R72, -RZ, R58.H1_H1 ;  /* 0x3000003aff487230 */ /* 0x020fca0000004100 */
[----:B------:R-:W-:Y:S01]  /*2aa0*/  FADD.FTZ R159, R72, R159 ;  /* 0x0000009f489f7221 */ /* 0x000fe20000010000 */
[----:B------:R-:W-:Y:S06]  /*2ab0*/  BRA `(.L_x_3066) ;  /* 0x0000000000107947 */ /* 0x000fec0003800000 */
.L_x_3064:
[----:B-----5:R-:W-:-:S05]  /*2ac0*/  HADD2.F32 R72, -RZ, R54.H1_H1 ;  /* 0x30000036ff487230 */ /* 0x020fca0000004100 */
[----:B------:R-:W-:Y:S01]  /*2ad0*/  FADD.FTZ R159, R72, R159 ;  /* 0x0000009f489f7221 */ /* 0x000fe20000010000 */
[----:B------:R-:W-:-:S05]  /*2ae0*/  @P2 HADD2.F32 R72, -RZ, R58.H1_H1 ;  /* 0x3000003aff482230 */ /* 0x000fca0000004100 */
[----:B------:R-:W-:-:S07]  /*2af0*/  @P2 FADD.FTZ R159, R72, R159 ;  /* 0x0000009f489f2221 */ /* 0x000fce0000010000 */
.L_x_3066:
[----:B------:R-:W-:-:S04]  /*2b00*/  F2FP.F16.F32.PACK_AB R72, RZ, R159 ;  /* 0x0000009fff48723e */ /* 0x000fc800000000ff */
[----:B------:R-:W-:-:S07]  /*2b10*/  PRMT R62, R62, 0x5410, R72 ;  /* 0x000054103e3e7816 */ /* 0x000fce0000000048 */
.L_x_3067:
[----:B------:R-:W-:Y:S01]  /*2b20*/  HADD2.F32 R158, -RZ, R75.H0_H0 ;  /* 0x2000004bff9e7230 */ /* 0x000fe20000004100 */
[----:B------:R-:W-:Y:S06]  /*2b30*/  @P3 BRA `(.L_x_3068) ;  /* 0x0000000000203947 */ /* 0x000fec0003800000 */
[----:B------:R-:W-:-:S04]  /*2b40*/  ISETP.NE.U32.AND P4, PT, RZ, UR18, PT ;  /* 0x00000012ff007c0c */ /* 0x000fc8000bf85070 */
[----:B------:R-:W-:-:S13]  /*2b50*/  ISETP.NE.AND.EX P4, PT, RZ, UR19, PT, P4 ;  /* 0x00000013ff007c0c */ /* 0x000fda000bf85340 */
[----:B------:R-:W-:Y:S05]  /*2b60*/  @P4 BRA `(.L_x_3069) ;  /* 0x0000000000084947 */ /* 0x000fea0003800000 */
[----:B------:R-:W-:Y:S05]  /*2b70*/  @P0 BRA `(.L_x_3070) ;  /* 0x0000000000200947 */ /* 0x000fea0003800000 */
[----:B------:R-:W-:Y:S05]  /*2b80*/  BRA `(.L_x_3071) ;  /* 0x0000000000247947 */ /* 0x000fea0003800000 */
.L_x_3069:
[----:B-----5:R-:W-:-:S05]  /*2b90*/  HADD2.F32 R73, -RZ, R59.H0_H0 ;  /* 0x2000003bff497230 */ /* 0x020fca0000004100 */
[----:B------:R-:W-:Y:S01]  /*2ba0*/  FADD.FTZ R158, R73, R158 ;  /* 0x0000009e499e7221 */ /* 0x000fe20000010000 */
[----:B------:R-:W-:Y:S06]  /*2bb0*/  BRA `(.L_x_3070) ;  /* 0x0000000000107947 */ /* 0x000fec0003800000 */
.L_x_3068:
[----:B-----5:R-:W-:-:S05]  /*2bc0*/  HADD2.F32 R73, -RZ, R55.H0_H0 ;  /* 0x20000037ff497230 */ /* 0x020fca0000004100 */
[----:B------:R-:W-:Y:S01]  /*2bd0*/  FADD.FTZ R158, R73, R158 ;  /* 0x0000009e499e7221 */ /* 0x000fe20000010000 */
[----:B------:R-:W-:-:S05]  /*2be0*/  @P2 HADD2.F32 R73, -RZ, R59.H0_H0 ;  /* 0x2000003bff492230 */ /* 0x000fca0000004100 */
[----:B------:R-:W-:-:S07]  /*2bf0*/  @P2 FADD.FTZ R158, R73, R158 ;  /* 0x0000009e499e2221 */ /* 0x000fce0000010000 */
.L_x_3070:
[----:B------:R-:W-:-:S04]  /*2c00*/  F2FP.F16.F32.PACK_AB R72, RZ, R158 ;  /* 0x0000009eff48723e */ /* 0x000fc800000000ff */
[----:B------:R-:W-:-:S07]  /*2c10*/  PRMT R63, R72, 0x7610, R63 ;  /* 0x00007610483f7816 */ /* 0x000fce000000003f */
.L_x_3071:
[----:B------:R-:W-:Y:S01]  /*2c20*/  HADD2.F32 R160, -RZ, R75.H1_H1 ;  /* 0x3000004bffa07230 */ /* 0x000fe20000004100 */
[----:B------:R-:W-:Y:S06]  /*2c30*/  @P3 BRA `(.L_x_3072) ;  /* 0x0000000000203947 */ /* 0x000fec0003800000 */
[----:B------:R-:W-:-:S04]  /*2c40*/  ISETP.NE.U32.AND P2, PT, RZ, UR18, PT ;  /* 0x00000012ff007c0c */ /* 0x000fc8000bf45070 */
[----:B------:R-:W-:-:S13]  /*2c50*/  ISETP.NE.AND.EX P2, PT, RZ, UR19, PT, P2 ;  /* 0x00000013ff007c0c */ /* 0x000fda000bf45320 */
[----:B------:R-:W-:Y:S05]  /*2c60*/  @P2 BRA `(.L_x_3073) ;  /* 0x0000000000082947 */ /* 0x000fea0003800000 */
[----:B------:R-:W-:Y:S05]  /*2c70*/  @P0 BRA `(.L_x_3074) ;  /* 0x0000000000200947 */ /* 0x000fea0003800000 */
[----:B------:R-:W-:Y:S05]  /*2c80*/  BRA `(.L_x_3075) ;  /* 0x0000000000247947 */ /* 0x000fea0003800000 */
.L_x_3073:
[----:B-----5:R-:W-:-:S05]  /*2c90*/  HADD2.F32 R73, -RZ, R59.H1_H1 ;  /* 0x3000003bff497230 */ /* 0x020fca0000004100 */
[----:B------:R-:W-:Y:S01]  /*2ca0*/  FADD.FTZ R160, R73, R160 ;  /* 0x000000a049a07221 */ /* 0x000fe20000010000 */
[----:B------:R-:W-:Y:S06]  /*2cb0*/  BRA `(.L_x_3074) ;  /* 0x0000000000107947 */ /* 0x000fec0003800000 */
.L_x_3072:
[----:B-----5:R-:W-:-:S05]  /*2cc0*/  HADD2.F32 R73, -RZ, R55.H1_H1 ;  /* 0x30000037ff497230 */ /* 0x020fca0000004100 */
[----:B------:R-:W-:Y:S01]  /*2cd0*/  FADD.FTZ R160, R73, R160 ;  /* 0x000000a049a07221 */ /* 0x000fe20000010000 */
[----:B------:R-:W-:-:S05]  /*2ce0*/  @P2 HADD2.F32 R73, -RZ, R59.H1_H1 ;  /* 0x3000003bff492230 */ /* 0x000fca0000004100 */
[----:B------:R-:W-:-:S07]  /*2cf0*/  @P2 FADD.FTZ R160, R73, R160 ;  /* 0x000000a049a02221 */ /* 0x000fce0000010000 */
.L_x_3074:
[----:B------:R-:W-:-:S04]  /*2d00*/  F2FP.F16.F32.PACK_AB R72, RZ, R160 ;  /* 0x000000a0ff48723e */ /* 0x000fc800000000ff */
[----:B------:R-:W-:-:S07]  /*2d10*/  PRMT R63, R63, 0x5410, R72 ;  /* 0x000054103f3f7816 */ /* 0x000fce0000000048 */
.L_x_3075:
        /* <DEDUP_REMOVED lines=16> */
[----:B------:R-:W-:Y:S01]  /*2e20*/  FADD.FTZ R75, R75, R132 ;  /* 0x000000844b4b7221 */ /* 0x000fe20000010000 */
[----:B------:R-:W1:Y:S03]  /*2e30*/  S2R R74, SR_TID.X ;  /* 0x00000000004a7919 */ /* 0x000e660000002100 */
[----:B0-----:R-:W-:-:S04]  /*2e40*/  FADD.FTZ R72, R75, R78 ;  /* 0x0000004e4b487221 */ /* 0x001fc80000010000 */
        /* <DEDUP_REMOVED lines=18> */
[----:B-1----:R-:W-:-:S03]  /*2f70*/  SHF.R.U32.HI R73, RZ, 0x5, R74 ;  /* 0x00000005ff497819 */ /* 0x002fc6000001164a */
[----:B------:R-:W-:Y:S01]  /*2f80*/  FADD.FTZ R75, R72, R159 ;  /* 0x0000009f484b7221 */ /* 0x000fe20000010000 */
[----:B------:R-:W-:-:S03]  /*2f90*/  LOP3.LUT R73, R73, 0x7fffffc, RZ, 0xc0, !PT ;  /* 0x07fffffc49497812 */ /* 0x000fc600078ec0ff */
[----:B------:R-:W-:Y:S01]  /*2fa0*/  FADD.FTZ R75, R75, R158 ;  /* 0x0000009e4b4b7221 */ /* 0x000fe20000010000 */
[----:B------:R-:W-:-:S03]  /*2fb0*/  SEL R74, R124, R73, !P2 ;  /* 0x000000497c4a7207 */ /* 0x000fc60005000000 */
        /* <DEDUP_REMOVED lines=86> */
.L_x_3088:
[----:B------:R-:W2:Y:S01]  /*3520*/  @!P3 S2R R152, SR_CgaCtaId ;  /* 0x000000000098b919 */ /* 0x000ea20000008800 */
[----:B------:R-:W-:Y:S01]  /*3530*/  ISETP.GT.U32.AND P4, PT, R126, 0x3, PT ;  /* 0x000000037e00780c */ /* 0x000fe20003f84070 */
[----:B-1----:R-:W-:Y:S01]  /*3540*/  FADD.FTZ R73, R165, R73 ;  /* 0x00000049a5497221 */ /* 0x002fe20000010000 */
[----:B------:R-:W-:Y:S01]  /*3550*/  @!P3 MOV R75, 0x400 ;  /* 0x00000400004bb802 */ /* 0x000fe20000000f00 */
[----:B------:R-:W-:Y:S05]  /*3560*/  WARPSYNC.ALL ;  /* 0x0000000000007948 */ /* 0x000fea0003800000 */
[----:B------:R-:W-:-:S05]  /*3570*/  HFMA2.MMA R162, -RZ, RZ, 0, 0 ;  /* 0x00000000ffa27435 */ /* 0x000fca00000001ff */
[----:B------:R-:W1:Y:S01]  /*3580*/  @!P4 S2R R161, SR_CgaCtaId ;  /* 0x0000000000a1c919 */ /* 0x000e620000008800 */
[----:B------:R-:W-:-:S05]  /*3590*/  @!P4 MOV R162, 0x400 ;  /* 0x0000040000a2c802 */ /* 0x000fca0000000f00 */
[----:B------:R-:W-:Y:S01]  /*35a0*/  SHFL.DOWN PT, R163, R162, 0x2, 0x1f ;  /* 0x08401f00a2a37f89 */ /* 0x000fe200000e0000 */
[----:B--2---:R-:W-:Y:S02]  /*35b0*/  @!P3 LEA R152, R152, R75, 0x18 ;  /* 0x0000004b9898b211 */ /* 0x004fe400078ec0ff */
[-C--:B------:R-:W-:Y:S02]  /*35c0*/  @!P3 IADD3 R75, R131, R74.reuse, RZ ;  /* 0x0000004a834bb210 */ /* 0x080fe40007ffe0ff */
[----:B------:R-:W-:Y:S02]  /*35d0*/  @!P4 IADD3 R74, R126, R74, RZ ;  /* 0x0000004a7e4ac210 */ /* 0x000fe40007ffe0ff */
        /* <DEDUP_REMOVED lines=26> */
[----:B------:R-:W-:-:S04]  /*3780*/  HADD2.F32 R164, -RZ, R43.H0_H0 ;  /* 0x2000002bffa47230 */ /* 0x000fc80000004100 */
        /* <DEDUP_REMOVED lines=9> */
[----:B------:R-:W-:Y:S01]  /*3820*/  FMUL.FTZ R163, R162, R163 ;  /* 0x000000a3a2a37220 */ /* 0x000fe20000410000 */
[----:B------:R-:W-:-:S03]  /*3830*/  HADD2.F32 R162, -RZ, R28.H1_H1 ;  /* 0x3000001cffa27230 */ /* 0x000fc60000004100 */
        /* <DEDUP_REMOVED lines=9> */
[----:B-1----:R-:W-:-:S05]  /*38d0*/  FMUL.FTZ R152, R75, R75 ;  /* 0x0000004b4b987220 */ /* 0x002fca0000410000 */
[----:B------:R-:W-:Y:S01]  /*38e0*/  FSEL R161, R152, RZ, P5 ;  /* 0x000000ff98a17208 */ /* 0x000fe20002800000 */
[----:B--2---:R-:W-:-:S04]  /*38f0*/  @!P3 IMAD.WIDE R72, R125, 0x4, R72 ;  /* 0x000000047d48b825 */ /* 0x004fc800078e0248 */
[----:B0-----:R-:W-:Y:S01]  /*3900*/  FFMA.FTZ R74, R163, UR8, R74 ;  /* 0x00000008a34a7c23 */ /* 0x001fe2000801004a */
[----:B------:R0:W-:Y:S03]  /*3910*/  @!P3 STG.E desc[UR4][R72.64], R75 ;  /* 0x0000004b4800b986 */ /* 0x0001e6000c101904 */
[----:B------:R-:W-:Y:S01]  /*3920*/  FADD.FTZ R74, R74, R161 ;  /* 0x000000a14a4a7221 */ /* 0x000fe20000010000 */
[----:B------:R-:W-:-:S03]  /*3930*/  FSEL R161, R75, RZ, !P5 ;  /* 0x000000ff4ba17208 */ /* 0x000fc60006800000 */
[----:B------:R1:W2:Y:S02]  /*3940*/  MUFU.RSQ R152, R74 ;  /* 0x0000004a00987308 */ /* 0x0002a40000001400 */
[C---:B------:R-:W-:Y:S01]  /*3950*/  FADD.FTZ R139, -R161.reuse, R139 ;  /* 0x0000008ba18b7221 */ /* 0x040fe20000010100 */
[C---:B------:R-:W-:Y:S01]  /*3960*/  FADD.FTZ R137, -R161.reuse, R137 ;  /* 0x00000089a1897221 */ /* 0x040fe20000010100 */
[C---:B------:R-:W-:Y:S01]  /*3970*/  FADD.FTZ R163, -R161.reuse, R144 ;  /* 0x00000090a1a37221 */ /* 0x040fe20000010100 */
[C---:B------:R-:W-:Y:S01]  /*3980*/  FADD.FTZ R165, -R161.reuse, R143 ;  /* 0x0000008fa1a57221 */ /* 0x040fe20000010100 */
[----:B0-----:R-:W0:Y:S01]  /*3990*/  @!P3 LDC.64 R72, c[0x0][0x258] ;  /* 0x00009600ff48bb82 */ /* 0x001e220000000a00 */
[----:B------:R-:W-:Y:S01]  /*39a0*/  FADD.FTZ R75, -R161, R146 ;  /* 0x00000092a14b7221 */ /* 0x000fe20000010100 */
[----:B------:R-:W-:Y:S01]  /*39b0*/  SHF.L.U32 R143, R77, 0x4, RZ ;  /* 0x000000044d8f7819 */ /* 0x000fe200000006ff */
[----:B-1----:R-:W-:Y:S01]  /*39c0*/  HADD2.F32 R74, -RZ, R29.H0_H0 ;  /* 0x2000001dff4a7230 */ /* 0x002fe20000004100 */
[----:B------:R-:W-:Y:S01]  /*39d0*/  SHF.R.U32.HI R77, RZ, 0x1c, R77 ;  /* 0x0000001cff4d7819 */ /* 0x000fe2000001164d */
[C---:B------:R-:W-:Y:S01]  /*39e0*/  FADD.FTZ R79, -R161.reuse, R79 ;  /* 0x0000004fa14f7221 */ /* 0x040fe20000010100 */
[C---:B------:R-:W-:Y:S01]  /*39f0*/  FADD.FTZ R83, -R161.reuse, R83 ;  /* 0x00000053a1537221 */ /* 0x040fe20000010100 */
[C---:B------:R-:W-:Y:S01]  /*3a00*/  FADD.FTZ R135, -R161.reuse, R135 ;  /* 0x00000087a1877221 */ /* 0x040fe20000010100 */
[C---:B------:R-:W-:Y:S01]  /*3a10*/  FADD.FTZ R133, -R161.reuse, R133 ;  /* 0x00000085a1857221 */ /* 0x040fe20000010100 */
[C---:B------:R-:W-:Y:S01]  /*3a20*/  FADD.FTZ R149, -R161.reuse, R149 ;  /* 0x00000095a1957221 */ /* 0x040fe20000010100 */
[----:B------:R-:W-:Y:S01]  /*3a30*/  FADD.FTZ R150, -R161, R150 ;  /* 0x00000096a1967221 */ /* 0x000fe20000010100 */
[C---:B--2---:R-:W-:Y:S01]  /*3a40*/  FMUL.FTZ R146, R152.reuse, R139 ;  /* 0x0000008b98927220 */ /* 0x044fe20000410000 */
[----:B------:R-:W-:Y:S01]  /*3a50*/  FMUL.FTZ R139, R152, R75 ;  /* 0x0000004b988b7220 */ /* 0x000fe20000410000 */
[----:B------:R-:W-:-:S02]  /*3a60*/  HADD2.F32 R75, -RZ, R28.H0_H0 ;  /* 0x2000001cff4b7230 */ /* 0x000fc40000004100 */
[C---:B------:R-:W-:Y:S01]  /*3a70*/  FMUL.FTZ R144, R152.reuse, R137 ;  /* 0x0000008998907220 */ /* 0x040fe20000410000 */
[C---:B------:R-:W-:Y:S01]  /*3a80*/  FMUL.FTZ R163, R152.reuse, R163 ;  /* 0x000000a398a37220 */ /* 0x040fe20000410000 */
[----:B------:R-:W-:Y:S01]  /*3a90*/  FFMA.FTZ R162, R139, R162, R24 ;  /* 0x000000a28ba27223 */ /* 0x000fe20000010018 */
[----:B------:R-:W-:Y:S01]  /*3aa0*/  FMUL.FTZ R165, R152, R165 ;  /* 0x000000a598a57220 */ /* 0x000fe20000410000 */
[----:B------:R-:W-:Y:S01]  /*3ab0*/  FFMA.FTZ R75, R146, R75, R25 ;  /* 0x0000004b924b7223 */ /* 0x000fe20000010019 */
[C---:B------:R-:W-:Y:S01]  /*3ac0*/  FMUL.FTZ R83, R152.reuse, R83 ;  /* 0x0000005398537220 */ /* 0x040fe20000410000 */
[----:B------:R-:W-:Y:S01]  /*3ad0*/  FMUL.FTZ R135, R152, R135 ;  /* 0x0000008798877220 */ /* 0x000fe20000410000 */
[C---:B------:R-:W-:Y:S01]  /*3ae0*/  FADD.FTZ R151, -R161.reuse, R151 ;  /* 0x00000097a1977221 */ /* 0x040fe20000010100 */
[C---:B------:R-:W-:Y:S01]  /*3af0*/  FADD.FTZ R155, -R161.reuse, R155 ;  /* 0x0000009ba19b7221 */ /* 0x040fe20000010100 */
[----:B------:R-:W-:Y:S01]  /*3b00*/  FADD.FTZ R153, -R161, R153 ;  /* 0x00000099a1997221 */ /* 0x000fe20000010100 */
[----:B0-----:R-:W-:-:S04]  /*3b10*/  @!P3 IMAD.WIDE R72, R125, 0x4, R72 ;  /* 0x000000047d48b825 */ /* 0x001fc800078e0248 */
[----:B------:R-:W-:Y:S01]  /*3b20*/  FADD.FTZ R157, -R161, R157 ;  /* 0x0000009da19d7221 */ /* 0x000fe20000010100 */
[----:B------:R-:W-:Y:S01]  /*3b30*/  IADD3 R125, R125, UR14, RZ ;  /* 0x0000000e7d7d7c10 */ /* 0x000fe2000fffe0ff */
[----:B------:R0:W-:Y:S02]  /*3b40*/  @!P3 STG.E desc[UR4][R72.64], R152 ;  /* 0x000000984800b986 */ /* 0x0001e4000c101904 */
[----:B0-----:R-:W-:Y:S01]  /*3b50*/  F2FP.F16.F32.PACK_AB R72, R162, R75 ;  /* 0x0000004ba248723e */ /* 0x001fe200000000ff */
[C---:B------:R-:W-:Y:S01]  /*3b60*/  FADD.FTZ R75, -R161.reuse, R145 ;  /* 0x00000091a14b7221 */ /* 0x040fe20000010100 */
[----:B------:R-:W-:-:S03]  /*3b70*/  FADD.FTZ R73, -R161, R138 ;  /* 0x0000008aa1497221 */ /* 0x000fc60000010100 */
[C---:B------:R-:W-:Y:S01]  /*3b80*/  FMUL.FTZ R138, R152.reuse, R75 ;  /* 0x0000004b988a7220 */ /* 0x040fe20000410000 */
[----:B------:R-:W-:Y:S01]  /*3b90*/  FMUL.FTZ R145, R152, R73 ;  /* 0x0000004998917220 */ /* 0x000fe20000410000 */
[----:B------:R-:W-:-:S03]  /*3ba0*/  HADD2.F32 R75, -RZ, R29.H1_H1 ;  /* 0x3000001dff4b7230 */ /* 0x000fc60000004100 */
[----:B------:R-:W-:Y:S02]  /*3bb0*/  FFMA.FTZ R73, R145, R74, R23 ;  /* 0x0000004a91497223 */ /* 0x000fe40000010017 */
[----:B------:R-:W-:Y:S01]  /*3bc0*/  FFMA.FTZ R74, R138, R75, R22 ;  /* 0x0000004b8a4a7223 */ /* 0x000fe20000010016 */
[----:B------:R-:W-:-:S04]  /*3bd0*/  HADD2.F32 R75, -RZ, R30.H1_H1 ;  /* 0x3000001eff4b7230 */ /* 0x000fc80000004100 */
[----:B------:R-:W-:Y:S01]  /*3be0*/  F2FP.F16.F32.PACK_AB R73, R74, R73 ;  /* 0x000000494a49723e */ /* 0x000fe200000000ff */
[----:B------:R-:W-:Y:S02]  /*3bf0*/  HADD2.F32 R74, -RZ, R30.H0_H0 ;  /* 0x2000001eff4a7230 */ /* 0x000fe40000004100 */
[----:B------:R-:W-:-:S03]  /*3c00*/  FFMA.FTZ R75, R163, R75, R20 ;  /* 0x0000004ba34b7223 */ /* 0x000fc60000010014 */
[----:B------:R-:W-:-:S05]  /*3c10*/  FFMA.FTZ R74, R144, R74, R21 ;  /* 0x0000004a904a7223 */ /* 0x000fca0000010015 */
[----:B------:R-:W-:Y:S01]  /*3c20*/  F2FP.F16.F32.PACK_AB R74, R75, R74 ;  /* 0x0000004a4b4a723e */ /* 0x000fe200000000ff */
[----:B------:R-:W-:Y:S01]  /*3c30*/  FADD.FTZ R75, -R161, R136 ;  /* 0x00000088a14b7221 */ /* 0x000fe20000010100 */
[----:B------:R-:W-:-:S03]  /*3c40*/  HADD2.F32 R136, -RZ, R31.H1_H1 ;  /* 0x3000001fff887230 */ /* 0x000fc60000004100 */
[----:B------:R-:W-:Y:S01]  /*3c50*/  FMUL.FTZ R162, R152, R75 ;  /* 0x0000004b98a27220 */ /* 0x000fe20000410000 */
[----:B------:R-:W-:Y:S02]  /*3c60*/  HADD2.F32 R75, -RZ, R31.H0_H0 ;  /* 0x2000001fff4b7230 */ /* 0x000fe40000004100 */
[----:B------:R-:W-:Y:S01]  /*3c70*/  FFMA.FTZ R136, R165, R136, R18 ;  /* 0x00000088a5887223 */ /* 0x000fe20000010012 */
[C---:B------:R-:W-:Y:S02]  /*3c80*/  FFMA.FTZ R164, R162.reuse, R164, R97 ;  /* 0x000000a4a2a47223 */ /* 0x040fe40000010061 */
[----:B------:R-:W-:Y:S01]  /*3c90*/  FFMA.FTZ R75, R162, R75, R19 ;  /* 0x0000004ba24b7223 */ /* 0x000fe20000010013 */
[----:B------:R-:W-:-:S04]  /*3ca0*/  HADD2.F32 R162, -RZ, R42.H1_H1 ;  /* 0x3000002affa27230 */ /* 0x000fc80000004100 */
[----:B------:R-:W-:Y:S01]  /*3cb0*/  F2FP.F16.F32.PACK_AB R75, R136, R75 ;  /* 0x0000004b884b723e */ /* 0x000fe200000000ff */
[----:B------:R-:W-:Y:S01]  /*3cc0*/  FFMA.FTZ R162, R163, R162, R96 ;  /* 0x000000a2a3a27223 */ /* 0x000fe20000010060 */
[----:B------:R-:W-:Y:S01]  /*3cd0*/  IADD3 R136, P3, R143, UR10, RZ ;  /* 0x0000000a8f887c10 */ /* 0x000fe2000ff7e0ff */
[----:B------:R-:W-:-:S03]  /*3ce0*/  FADD.FTZ R163, -R161, R148 ;  /* 0x00000094a1a37221 */ /* 0x000fc60000010100 */
[----:B------:R-:W-:-:S05]  /*3cf0*/  IADD3.X R137, R77, UR11, RZ, P3, !PT ;  /* 0x0000000b4d897c10 */ /* 0x000fca0009ffe4ff */
[----:B------:R0:W-:Y:S02]  /*3d00*/  STG.E.128 desc[UR4][R136.64], R72 ;  /* 0x0000004888007986 */ /* 0x0001e4000c101d04 */
[----:B0-----:R-:W-:Y:S02]  /*3d10*/  HADD2.F32 R72, -RZ, R43.H1_H1 ;  /* 0x3000002bff487230 */ /* 0x001fe40000004100 */
[--C-:B------:R-:W-:Y:S02]  /*3d20*/  HADD2.F32 R73, -RZ, R41.reuse.H1_H1 ;  /* 0x30000029ff497230 */ /* 0x100fe40000004100 */
[--C-:B------:R-:W-:Y:S02]  /*3d30*/  HADD2.F32 R136, -RZ, R40.reuse.H1_H1 ;  /* 0x30000028ff887230 */ /* 0x100fe40000004100 */
[----:B------:R-:W-:Y:S01]  /*3d40*/  FFMA.FTZ R75, R165, R72, R98 ;  /* 0x00000048a54b7223 */ /* 0x000fe20000010062 */
[----:B------:R-:W-:Y:S02]  /*3d50*/  HADD2.F32 R72, -RZ, R41.H0_H0 ;  /* 0x20000029ff487230 */ /* 0x000fe40000004100 */
[----:B------:R-:W-:Y:S01]  /*3d60*/  FFMA.FTZ R138, R138, R73, R95 ;  /* 0x000000498a8a7223 */ /* 0x000fe2000001005f */
[----:B------:R-:W-:-:S02]  /*3d70*/  HADD2.F32 R73, -RZ, R40.H0_H0 ;  /* 0x20000028ff497230 */ /* 0x000fc40000004100 */
[----:B------:R-:W-:Y:S01]  /*3d80*/  FFMA.FTZ R139, R139, R136, R93 ;  /* 0x000000888b8b7223 */ /* 0x000fe2000001005d */
[----:B------:R-:W-:Y:S02]  /*3d90*/  HADD2.F32 R165, -RZ, R42.H0_H0 ;  /* 0x2000002affa57230 */ /* 0x000fe40000004100 */
[----:B------:R-:W-:Y:S01]  /*3da0*/  FFMA.FTZ R145, R145, R72, R92 ;  /* 0x0000004891917223 */ /* 0x000fe2000001005c */
[----:B------:R-:W-:Y:S01]  /*3db0*/  IADD3 R136, P3, R143, UR12, RZ ;  /* 0x0000000c8f887c10 */ /* 0x000fe2000ff7e0ff */
[----:B------:R-:W-:Y:S01]  /*3dc0*/  FFMA.FTZ R72, R146, R73, R90 ;  /* 0x0000004992487223 */ /* 0x000fe2000001005a */
[----:B------:R-:W-:Y:S01]  /*3dd0*/  F2FP.F16.F32.PACK_AB R75, R75, R164 ;  /* 0x000000a44b4b723e */ /* 0x000fe200000000ff */
[----:B------:R-:W-:Y:S01]  /*3de0*/  FFMA.FTZ R165, R144, R165, R94 ;  /* 0x000000a590a57223 */ /* 0x000fe2000001005e */
[----:B------:R-:W-:Y:S01]  /*3df0*/  F2FP.F16.F32.PACK_AB R73, R138, R145 ;  /* 0x000000918a49723e */ /* 0x000fe200000000ff */
[--C-:B------:R-:W-:Y:S01]  /*3e00*/  HADD2.F32 R138, -RZ, R32.reuse.H1_H1 ;  /* 0x30000020ff8a7230 */ /* 0x100fe20000004100 */
[----:B------:R-:W-:Y:S01]  /*3e10*/  F2FP.F16.F32.PACK_AB R72, R139, R72 ;  /* 0x000000488b48723e */ /* 0x000fe200000000ff */
[----:B------:R-:W-:Y:S01]  /*3e20*/  FADD.FTZ R139, -R161, R132 ;  /* 0x00000084a18b7221 */ /* 0x000fe20000010100 */
[----:B------:R-:W-:Y:S01]  /*3e30*/  IADD3.X R137, R77, UR13, RZ, P3, !PT ;  /* 0x0000000d4d897c10 */ /* 0x000fe20009ffe4ff */
[----:B------:R-:W-:-:S02]  /*3e40*/  HADD2.F32 R77, -RZ, R32.H0_H0 ;  /* 0x20000020ff4d7230 */ /* 0x000fc40000004100 */
[C---:B------:R-:W-:Y:S01]  /*3e50*/  FMUL.FTZ R132, R152.reuse, R79 ;  /* 0x0000004f98847220 */ /* 0x040fe20000410000 */
[----:B------:R-:W-:Y:S01]  /*3e60*/  FMUL.FTZ R79, R152, R139 ;  /* 0x0000008b984f7220 */ /* 0x000fe20000410000 */
[----:B------:R-:W-:Y:S01]  /*3e70*/  F2FP.F16.F32.PACK_AB R74, R162, R165 ;  /* 0x000000a5a24a723e */ /* 0x000fe200000000ff */
[----:B------:R-:W-:Y:S01]  /*3e80*/  FMUL.FTZ R146, R152, R133 ;  /* 0x0000008598927220 */ /* 0x000fe20000410000 */
[----:B------:R-:W-:Y:S01]  /*3e90*/  FFMA.FTZ R77, R132, R77, R17 ;  /* 0x0000004d844d7223 */ /* 0x000fe20000010011 */
[----:B------:R-:W-:Y:S01]  /*3ea0*/  FFMA.FTZ R138, R79, R138, R16 ;  /* 0x0000008a4f8a7223 */ /* 0x000fe20000010010 */
[C---:B------:R-:W-:Y:S01]  /*3eb0*/  FADD.FTZ R165, -R161.reuse, R147 ;  /* 0x00000093a1a57221 */ /* 0x040fe20000010100 */
[----:B------:R0:W-:Y:S01]  /*3ec0*/  STG.E.128 desc[UR4][R136.64], R72 ;  /* 0x0000004888007986 */ /* 0x0001e2000c101d04 */
[C---:B------:R-:W-:Y:S01]  /*3ed0*/  FADD.FTZ R145, -R161.reuse, R141 ;  /* 0x0000008da1917221 */ /* 0x040fe20000010100 */
[C---:B------:R-:W-:Y:S01]  /*3ee0*/  FADD.FTZ R141, -R161.reuse, R142 ;  /* 0x0000008ea18d7221 */ /* 0x040fe20000010100 */
[C---:B------:R-:W-:Y:S01]  /*3ef0*/  FMUL.FTZ R147, R152.reuse, R163 ;  /* 0x000000a398937220 */ /* 0x040fe20000410000 */
[C---:B------:R-:W-:Y:S01]  /*3f00*/  FADD.FTZ R144, -R161.reuse, R156 ;  /* 0x0000009ca1907221 */ /* 0x040fe20000010100 */
[C---:B------:R-:W-:Y:S01]  /*3f10*/  FMUL.FTZ R145, R152.reuse, R145 ;  /* 0x0000009198917220 */ /* 0x040fe20000410000 */
[C---:B------:R-:W-:Y:S01]  /*3f20*/  FMUL.FTZ R148, R152.reuse, R141 ;  /* 0x0000008d98947220 */ /* 0x040fe20000410000 */
[C---:B------:R-:W-:Y:S01]  /*3f30*/  FADD.FTZ R139, -R161.reuse, R159 ;  /* 0x0000009fa18b7221 */ /* 0x040fe20000010100 */
[----:B------:R-:W-:Y:S01]  /*3f40*/  FADD.FTZ R143, -R161, R158 ;  /* 0x0000009ea18f7221 */ /* 0x000fe20000010100 */
[C---:B------:R-:W-:Y:S01]  /*3f50*/  FMUL.FTZ R141, R152.reuse, R153 ;  /* 0x00000099988d7220 */ /* 0x040fe20000410000 */
[C---:B------:R-:W-:Y:S01]  /*3f60*/  FMUL.FTZ R142, R152.reuse, R157 ;  /* 0x0000009d988e7220 */ /* 0x040fe20000410000 */
[C---:B------:R-:W-:Y:S01]  /*3f70*/  FMUL.FTZ R144, R152.reuse, R144 ;  /* 0x0000009098907220 */ /* 0x040fe20000410000 */
[C---:B------:R-:W-:Y:S01]  /*3f80*/  FMUL.FTZ R139, R152.reuse, R139 ;  /* 0x0000008b988b7220 */ /* 0x040fe20000410000 */
[----:B------:R-:W-:Y:S01]  /*3f90*/  FMUL.FTZ R143, R152, R143 ;  /* 0x0000008f988f7220 */ /* 0x000fe20000410000 */
[----:B------:R-:W-:-:S02]  /*3fa0*/  HADD2.F32 R153, -RZ, R48.H1_H1 ;  /* 0x30000030ff997230 */ /* 0x000fc40000004100 */
[----:B------:R-:W-:Y:S01]  /*3fb0*/  HADD2.F32 R157, -RZ, R71.H0_H0 ;  /* 0x20000047ff9d7230 */ /* 0x000fe20000004100 */
[----:B0-----:R-:W-:Y:S01]  /*3fc0*/  F2FP.F16.F32.PACK_AB R72, R138, R77 ;  /* 0x0000004d8a48723e */ /* 0x001fe200000000ff */
[C---:B------:R-:W-:Y:S01]  /*3fd0*/  FADD.FTZ R73, -R161.reuse, R82 ;  /* 0x00000052a1497221 */ /* 0x040fe20000010100 */
[C---:B------:R-:W-:Y:S01]  /*3fe0*/  FADD.FTZ R77, -R161.reuse, R78 ;  /* 0x0000004ea14d7221 */ /* 0x040fe20000010100 */
[C---:B------:R-:W-:Y:S01]  /*3ff0*/  FADD.FTZ R75, -R161.reuse, R134 ;  /* 0x00000086a14b7221 */ /* 0x040fe20000010100 */
[----:B------:R-:W-:Y:S01]  /*4000*/  FADD.FTZ R137, -R161, R140 ;  /* 0x0000008ca1897221 */ /* 0x000fe20000010100 */
[C---:B------:R-:W-:Y:S01]  /*4010*/  FMUL.FTZ R136, R152.reuse, R73 ;  /* 0x0000004998887220 */ /* 0x040fe20000410000 */
[C---:B------:R-:W-:Y:S01]  /*4020*/  FMUL.FTZ R134, R152.reuse, R77 ;  /* 0x0000004d98867220 */ /* 0x040fe20000410000 */
[--C-:B------:R-:W-:Y:S02]  /*4030*/  HADD2.F32 R73, -RZ, R33.reuse.H0_H0 ;  /* 0x20000021ff497230 */ /* 0x100fe40000004100 */
[----:B------:R-:W-:Y:S01]  /*4040*/  FMUL.FTZ R140, R152, R75 ;  /* 0x0000004b988c7220 */ /* 0x000fe20000410000 */
[----:B------:R-:W-:-:S02]  /*4050*/  HADD2.F32 R74, -RZ, R33.H1_H1 ;  /* 0x30000021ff4a7230 */ /* 0x000fc40000004100 */
[----:B------:R-:W-:Y:S01]  /*4060*/  FMUL.FTZ R137, R152, R137 ;  /* 0x0000008998897220 */ /* 0x000fe20000410000 */
[--C-:B------:R-:W-:Y:S02]  /*4070*/  HADD2.F32 R75, -RZ, R34.reuse.H0_H0 ;  /* 0x20000022ff4b7230 */ /* 0x100fe40000004100 */
[----:B------:R-:W-:Y:S01]  /*4080*/  FFMA.FTZ R73, R134, R73, R15 ;  /* 0x0000004986497223 */ /* 0x000fe2000001000f */
[----:B------:R-:W-:Y:S02]  /*4090*/  HADD2.F32 R77, -RZ, R34.H1_H1 ;  /* 0x30000022ff4d7230 */ /* 0x000fe40000004100 */
[----:B------:R-:W-:Y:S01]  /*40a0*/  FFMA.FTZ R74, R83, R74, R14 ;  /* 0x0000004a534a7223 */ /* 0x000fe2000001000e */
[--C-:B------:R-:W-:Y:S02]  /*40b0*/  HADD2.F32 R82, -RZ, R35.reuse.H0_H0 ;  /* 0x20000023ff527230 */ /* 0x100fe40000004100 */
[----:B------:R-:W-:Y:S01]  /*40c0*/  FFMA.FTZ R75, R136, R75, R13 ;  /* 0x0000004b884b7223 */ /* 0x000fe2000001000d */
[----:B------:R-:W-:-:S02]  /*40d0*/  HADD2.F32 R138, -RZ, R35.H1_H1 ;  /* 0x30000023ff8a7230 */ /* 0x000fc40000004100 */
[----:B------:R-:W-:Y:S01]  /*40e0*/  FFMA.FTZ R78, R135, R77, R12 ;  /* 0x0000004d874e7223 */ /* 0x000fe2000001000c */
[----:B------:R-:W-:Y:S01]  /*40f0*/  F2FP.F16.F32.PACK_AB R73, R74, R73 ;  /* 0x000000494a49723e */ /* 0x000fe200000000ff */
[----:B------:R-:W-:Y:S01]  /*4100*/  FFMA.FTZ R82, R140, R82, R11 ;  /* 0x000000528c527223 */ /* 0x000fe2000001000b */
[----:B------:R-:W-:Y:S02]  /*4110*/  FFMA.FTZ R77, R137, R138, R10 ;  /* 0x0000008a894d7223 */ /* 0x000fe4000001000a */
[----:B------:R-:W-:Y:S01]  /*4120*/  F2FP.F16.F32.PACK_AB R74, R78, R75 ;  /* 0x0000004b4e4a723e */ /* 0x000fe200000000ff */
[----:B------:R-:W-:Y:S01]  /*4130*/  FMUL.FTZ R138, R152, R155 ;  /* 0x0000009b988a7220 */ /* 0x000fe20000410000 */
[----:B------:R-:W-:Y:S02]  /*4140*/  SHF.R.U32.HI R78, RZ, 0x1c, R76 ;  /* 0x0000001cff4e7819 */ /* 0x000fe4000001164c */
[----:B------:R-:W-:Y:S02]  /*4150*/  F2FP.F16.F32.PACK_AB R75, R77, R82 ;  /* 0x000000524d4b723e */ /* 0x000fe400000000ff */
[----:B------:R-:W-:-:S04]  /*4160*/  SHF.L.U32 R82, R76, 0x4, RZ ;  /* 0x000000044c527819 */ /* 0x000fc800000006ff */
[----:B------:R-:W-:-:S04]  /*4170*/  IADD3 R76, P3, R82, UR10, RZ ;  /* 0x0000000a524c7c10 */ /* 0x000fc8000ff7e0ff */
[----:B------:R-:W-:-:S05]  /*4180*/  IADD3.X R77, R78, UR11, RZ, P3, !PT ;  /* 0x0000000b4e4d7c10 */ /* 0x000fca0009ffe4ff */
[----:B------:R0:W-:Y:S02]  /*4190*/  STG.E.128 desc[UR4][R76.64], R72 ;  /* 0x000000484c007986 */ /* 0x0001e4000c101d04 */
[----:B0-----:R-:W-:Y:S01]  /*41a0*/  FADD.FTZ R77, -R161, R154 ;  /* 0x0000009aa14d7221 */ /* 0x001fe20000010100 */
[--C-:B------:R-:W-:Y:S02]  /*41b0*/  HADD2.F32 R76, -RZ, R47.reuse.H0_H0 ;  /* 0x2000002fff4c7230 */ /* 0x100fe40000004100 */
[C---:B------:R-:W-:Y:S01]  /*41c0*/  FMUL.FTZ R74, R152.reuse, R149 ;  /* 0x00000095984a7220 */ /* 0x040fe20000410000 */
[----:B------:R-:W-:Y:S02]  /*41d0*/  HADD2.F32 R149, -RZ, R46.H1_H1 ;  /* 0x3000002eff957230 */ /* 0x000fe40000004100 */
[----:B------:R-:W-:Y:S01]  /*41e0*/  FMUL.FTZ R133, R152, R77 ;  /* 0x0000004d98857220 */ /* 0x000fe20000410000 */
[----:B------:R-:W-:Y:S02]  /*41f0*/  HADD2.F32 R77, -RZ, R47.H1_H1 ;  /* 0x3000002fff4d7230 */ /* 0x000fe40000004100 */
[----:B------:R-:W-:Y:S01]  /*4200*/  FFMA.FTZ R140, R140, R76, R105 ;  /* 0x0000004c8c8c7223 */ /* 0x000fe20000010069 */
[----:B------:R-:W-:-:S02]  /*4210*/  HADD2.F32 R76, -RZ, R45.H0_H0 ;  /* 0x2000002dff4c7230 */ /* 0x000fc40000004100 */
[----:B------:R-:W-:Y:S01]  /*4220*/  FMUL.FTZ R73, R152, R150 ;  /* 0x0000009698497220 */ /* 0x000fe20000410000 */
[----:B------:R-:W-:Y:S02]  /*4230*/  HADD2.F32 R150, -RZ, R44.H1_H1 ;  /* 0x3000002cff967230 */ /* 0x000fe40000004100 */
[----:B------:R-:W-:Y:S01]  /*4240*/  FFMA.FTZ R137, R137, R77, R106 ;  /* 0x0000004d89897223 */ /* 0x000fe2000001006a */
[----:B------:R-:W-:Y:S02]  /*4250*/  HADD2.F32 R77, -RZ, R46.H0_H0 ;  /* 0x2000002eff4d7230 */ /* 0x000fe40000004100 */
[----:B------:R-:W-:Y:S01]  /*4260*/  FFMA.FTZ R76, R134, R76, R101 ;  /* 0x0000004c864c7223 */ /* 0x000fe20000010065 */
[----:B------:R-:W-:Y:S02]  /*4270*/  HADD2.F32 R134, -RZ, R39.H1_H1 ;  /* 0x30000027ff867230 */ /* 0x000fe40000004100 */
[----:B------:R-:W-:Y:S01]  /*4280*/  FMUL.FTZ R75, R152, R151 ;  /* 0x00000097984b7220 */ /* 0x000fe20000410000 */
[----:B------:R-:W-:-:S02]  /*4290*/  HADD2.F32 R154, -RZ, R51.H1_H1 ;  /* 0x30000033ff9a7230 */ /* 0x000fc40000004100 */
[----:B------:R-:W-:Y:S01]  /*42a0*/  FFMA.FTZ R136, R136, R77, R103 ;  /* 0x0000004d88887223 */ /* 0x000fe20000010067 */
[----:B------:R-:W-:Y:S02]  /*42b0*/  HADD2.F32 R77, -RZ, R44.H0_H0 ;  /* 0x2000002cff4d7230 */ /* 0x000fe40000004100 */
[----:B------:R-:W-:Y:S01]  /*42c0*/  FFMA.FTZ R151, R135, R149, R104 ;  /* 0x0000009587977223 */ /* 0x000fe20000010068 */
[----:B------:R-:W-:Y:S02]  /*42d0*/  HADD2.F32 R149, -RZ, R45.H1_H1 ;  /* 0x3000002dff957230 */ /* 0x000fe40000004100 */
[----:B------:R-:W-:Y:S01]  /*42e0*/  FFMA.FTZ R150, R79, R150, R100 ;  /* 0x000000964f967223 */ /* 0x000fe20000010064 */
[----:B------:R-:W-:Y:S02]  /*42f0*/  HADD2.F32 R79, -RZ, R39.H0_H0 ;  /* 0x20000027ff4f7230 */ /* 0x000fe40000004100 */
[----:B------:R-:W-:Y:S01]  /*4300*/  FFMA.FTZ R77, R132, R77, R99 ;  /* 0x0000004d844d7223 */ /* 0x000fe20000010063 */
[----:B------:R-:W-:-:S02]  /*4310*/  HADD2.F32 R132, -RZ, R51.H0_H0 ;  /* 0x20000033ff847230 */ /* 0x000fc40000004100 */
[C---:B------:R-:W-:Y:S01]  /*4320*/  FFMA.FTZ R134, R75.reuse, R134, R2 ;  /* 0x000000864b867223 */ /* 0x040fe20000010002 */
[----:B------:R-:W-:Y:S01]  /*4330*/  FFMA.FTZ R135, R75, R154, R115 ;  /* 0x0000009a4b877223 */ /* 0x000fe20000010073 */
[----:B------:R-:W-:Y:S01]  /*4340*/  F2FP.F16.F32.PACK_AB R75, R137, R140 ;  /* 0x0000008c894b723e */ /* 0x000fe200000000ff */
[----:B------:R-:W-:Y:S02]  /*4350*/  HADD2.F32 R140, -RZ, R38.H1_H1 ;  /* 0x30000026ff8c7230 */ /* 0x000fe40000004100 */
[----:B------:R-:W-:Y:S01]  /*4360*/  FFMA.FTZ R149, R83, R149, R102 ;  /* 0x0000009553957223 */ /* 0x000fe20000010066 */
[----:B------:R-:W-:Y:S02]  /*4370*/  HADD2.F32 R137, -RZ, R50.H1_H1 ;  /* 0x30000032ff897230 */ /* 0x000fe40000004100 */
[C---:B------:R-:W-:Y:S01]  /*4380*/  FFMA.FTZ R79, R74.reuse, R79, R3 ;  /* 0x0000004f4a4f7223 */ /* 0x040fe20000010003 */
[----:B------:R-:W-:Y:S01]  /*4390*/  FFMA.FTZ R132, R74, R132, R113 ;  /* 0x000000844a847223 */ /* 0x000fe20000010071 */
[----:B------:R-:W-:Y:S01]  /*43a0*/  F2FP.F16.F32.PACK_AB R74, R151, R136 ;  /* 0x00000088974a723e */ /* 0x000fe200000000ff */
[----:B------:R-:W-:-:S02]  /*43b0*/  HADD2.F32 R83, -RZ, R38.H0_H0 ;  /* 0x20000026ff537230 */ /* 0x000fc40000004100 */
[C---:B------:R-:W-:Y:S01]  /*43c0*/  FFMA.FTZ R140, R73.reuse, R140, R4 ;  /* 0x0000008c498c7223 */ /* 0x040fe20000010004 */
[----:B------:R-:W-:Y:S02]  /*43d0*/  HADD2.F32 R136, -RZ, R50.H0_H0 ;  /* 0x20000032ff887230 */ /* 0x000fe40000004100 */
[----:B------:R-:W-:Y:S01]  /*43e0*/  FFMA.FTZ R137, R73, R137, R112 ;  /* 0x0000008949897223 */ /* 0x000fe20000010070 */
[----:B------:R-:W-:Y:S01]  /*43f0*/  FMUL.FTZ R72, R152, R165 ;  /* 0x000000a598487220 */ /* 0x000fe20000410000 */
[----:B------:R-:W-:Y:S01]  /*4400*/  F2FP.F16.F32.PACK_AB R73, R149, R76 ;  /* 0x0000004c9549723e */ /* 0x000fe200000000ff */
[--C-:B------:R-:W-:Y:S01]  /*4410*/  HADD2.F32 R149, -RZ, R37.reuse.H1_H1 ;  /* 0x30000025ff957230 */ /* 0x100fe20000004100 */
[----:B------:R-:W-:Y:S01]  /*4420*/  IADD3 R76, P3, R82, UR12, RZ ;  /* 0x0000000c524c7c10 */ /* 0x000fe2000ff7e0ff */
[----:B------:R-:W-:Y:S02]  /*4430*/  HADD2.F32 R82, -RZ, R37.H0_H0 ;  /* 0x20000025ff527230 */ /* 0x000fe40000004100 */
[C---:B------:R-:W-:Y:S01]  /*4440*/  FFMA.FTZ R83, R72.reuse, R83, R5 ;  /* 0x0000005348537223 */ /* 0x040fe20000010005 */
[----:B------:R-:W-:Y:S01]  /*4450*/  FFMA.FTZ R136, R72, R136, R111 ;  /* 0x0000008848887223 */ /* 0x000fe2000001006f */
[----:B------:R-:W-:Y:S01]  /*4460*/  F2FP.F16.F32.PACK_AB R72, R150, R77 ;  /* 0x0000004d9648723e */ /* 0x000fe200000000ff */
[----:B------:R-:W-:Y:S01]  /*4470*/  HADD2.F32 R151, -RZ, R49.H1_H1 ;  /* 0x30000031ff977230 */ /* 0x000fe20000004100 */
[----:B------:R-:W-:Y:S01]  /*4480*/  IADD3.X R77, R78, UR13, RZ, P3, !PT ;  /* 0x0000000d4e4d7c10 */ /* 0x000fe20009ffe4ff */
[----:B------:R-:W-:Y:S01]  /*4490*/  FFMA.FTZ R78, R148, R82, R7 ;  /* 0x00000052944e7223 */ /* 0x000fe20000010007 */
[----:B------:R-:W-:Y:S01]  /*44a0*/  FFMA.FTZ R155, R147, R149, R6 ;  /* 0x00000095939b7223 */ /* 0x000fe20000010006 */
[----:B------:R-:W-:-:S02]  /*44b0*/  HADD2.F32 R82, -RZ, R36.H0_H0 ;  /* 0x20000024ff527230 */ /* 0x000fc40000004100 */
[----:B------:R-:W-:Y:S01]  /*44c0*/  FFMA.FTZ R147, R147, R151, R110 ;  /* 0x0000009793937223 */ /* 0x000fe2000001006e */
[----:B------:R-:W-:Y:S01]  /*44d0*/  HADD2.F32 R149, -RZ, R36.H1_H1 ;  /* 0x30000024ff957230 */ /* 0x000fe20000004100 */
[----:B------:R0:W-:Y:S01]  /*44e0*/  STG.E.128 desc[UR4][R76.64], R72 ;  /* 0x000000484c007986 */ /* 0x0001e2000c101d04 */
[----:B------:R-:W-:Y:S01]  /*44f0*/  FADD.FTZ R161, -R161, R160 ;  /* 0x000000a0a1a17221 */ /* 0x000fe20000010100 */
[----:B------:R-:W-:Y:S01]  /*4500*/  FFMA.FTZ R82, R146, R82, R9 ;  /* 0x0000005292527223 */ /* 0x000fe20000010009 */
[----:B------:R-:W-:Y:S01]  /*4510*/  F2FP.F16.F32.PACK_AB R79, R134, R79 ;  /* 0x0000004f864f723e */ /* 0x000fe200000000ff */
[----:B------:R-:W-:Y:S01]  /*4520*/  FFMA.FTZ R151, R145, R149, R8 ;  /* 0x0000009591977223 */ /* 0x000fe20000010008 */
[----:B------:R-:W-:Y:S02]  /*4530*/  HADD2.F32 R134, -RZ, R67.H1_H1 ;  /* 0x30000043ff867230 */ /* 0x000fe40000004100 */
[----:B------:R-:W-:Y:S01]  /*4540*/  FMUL.FTZ R152, R152, R161 ;  /* 0x000000a198987220 */ /* 0x000fe20000410000 */
[----:B------:R-:W-:-:S02]  /*4550*/  HADD2.F32 R150, -RZ, R49.H0_H0 ;  /* 0x20000031ff967230 */ /* 0x000fc40000004100 */
[----:B------:R-:W-:Y:S01]  /*4560*/  FFMA.FTZ R149, R145, R153, R108 ;  /* 0x0000009991957223 */ /* 0x000fe2000001006c */
[----:B------:R-:W-:Y:S02]  /*4570*/  HADD2.F32 R154, -RZ, R67.H0_H0 ;  /* 0x20000043ff9a7230 */ /* 0x000fe40000004100 */
[----:B------:R-:W-:Y:S01]  /*4580*/  FFMA.FTZ R134, R152, R134, R91 ;  /* 0x0000008698867223 */ /* 0x000fe2000001005b */
[----:B------:R-:W-:Y:S01]  /*4590*/  FFMA.FTZ R148, R148, R150, R109 ;  /* 0x0000009694947223 */ /* 0x000fe2000001006d */
[----:B------:R-:W-:Y:S02]  /*45a0*/  HADD2.F32 R150, -RZ, R48.H0_H0 ;  /* 0x20000030ff967230 */ /* 0x000fe40000004100 */
[C---:B------:R-:W-:Y:S01]  /*45b0*/  FFMA.FTZ R145, R143.reuse, R154, R88 ;  /* 0x0000009a8f917223 */ /* 0x040fe20000010058 */
[----:B------:R-:W-:Y:S01]  /*45c0*/  FFMA.FTZ R143, R143, R157, R120 ;  /* 0x0000009d8f8f7223 */ /* 0x000fe20000010078 */
[----:B0-----:R-:W-:Y:S01]  /*45d0*/  F2FP.F16.F32.PACK_AB R77, R155, R78 ;  /* 0x0000004e9b4d723e */ /* 0x001fe200000000ff */
[----:B------:R-:W-:Y:S01]  /*45e0*/  HADD2.F32 R75, -RZ, R71.H1_H1 ;  /* 0x30000047ff4b7230 */ /* 0x000fe20000004100 */
[----:B------:R-:W-:Y:S01]  /*45f0*/  F2FP.F16.F32.PACK_AB R78, R140, R83 ;  /* 0x000000538c4e723e */ /* 0x000fe200000000ff */
[----:B------:R-:W-:Y:S01]  /*4600*/  HADD2.F32 R72, -RZ, R64.H0_H0 ;  /* 0x20000040ff487230 */ /* 0x000fe20000004100 */
[----:B------:R-:W-:Y:S01]  /*4610*/  SHF.L.U32 R140, R81, 0x4, RZ ;  /* 0x00000004518c7819 */ /* 0x000fe200000006ff */
[----:B------:R-:W-:Y:S01]  /*4620*/  HADD2.F32 R73, -RZ, R68.H0_H0 ;  /* 0x20000044ff497230 */ /* 0x000fe20000004100 */
[----:B------:R-:W-:Y:S01]  /*4630*/  F2FP.F16.F32.PACK_AB R76, R151, R82 ;  /* 0x00000052974c723e */ /* 0x000fe200000000ff */
[----:B------:R-:W-:Y:S01]  /*4640*/  FFMA.FTZ R152, R152, R75, R122 ;  /* 0x0000004b98987223 */ /* 0x000fe2000001007a */
[----:B------:R-:W-:Y:S01]  /*4650*/  SHF.R.U32.HI R81, RZ, 0x1c, R81 ;  /* 0x0000001cff517819 */ /* 0x000fe20000011651 */
[----:B------:R-:W-:Y:S01]  /*4660*/  HADD2.F32 R151, -RZ, R64.H1_H1 ;  /* 0x30000040ff977230 */ /* 0x000fe20000004100 */
[----:B------:R-:W-:Y:S01]  /*4670*/  IADD3 R82, P3, R140, UR10, RZ ;  /* 0x0000000a8c527c10 */ /* 0x000fe2000ff7e0ff */
[----:B------:R-:W-:Y:S01]  /*4680*/  FFMA.FTZ R146, R146, R150, R107 ;  /* 0x0000009692927223 */ /* 0x000fe2000001006b */
[----:B------:R-:W-:Y:S01]  /*4690*/  F2FP.F16.F32.PACK_AB R75, R135, R132 ;  /* 0x00000084874b723e */ /* 0x000fe200000000ff */
[----:B------:R-:W-:Y:S01]  /*46a0*/  FFMA.FTZ R132, R123, R133, R84 ;  /* 0x000000857b847223 */ /* 0x000fe20000010054 */
[----:B------:R-:W-:Y:S01]  /*46b0*/  IADD3.X R83, R81, UR11, RZ, P3, !PT ;  /* 0x0000000b51537c10 */ /* 0x000fe20009ffe4ff */
[----:B------:R-:W-:Y:S01]  /*46c0*/  FFMA.FTZ R135, R127, R142, R86 ;  /* 0x0000008e7f877223 */ /* 0x000fe20000010056 */
[----:B------:R-:W-:Y:S01]  /*46d0*/  F2FP.F16.F32.PACK_AB R74, R137, R136 ;  /* 0x00000088894a723e */ /* 0x000fe200000000ff */
[-C--:B------:R-:W-:Y:S01]  /*46e0*/  FFMA.FTZ R137, R66, R139.reuse, R89 ;  /* 0x0000008b42897223 */ /* 0x080fe20000010059 */
[----:B------:R-:W-:Y:S01]  /*46f0*/  FFMA.FTZ R136, R65, R144, R87 ;  /* 0x0000009041887223 */ /* 0x000fe20000010057 */
[----:B------:R0:W-:Y:S01]  /*4700*/  STG.E.128 desc[UR4][R82.64], R76 ;  /* 0x0000004c52007986 */ /* 0x0001e2000c101d04 */
[----:B------:R-:W-:Y:S01]  /*4710*/  FFMA.FTZ R139, R70, R139, R121 ;  /* 0x0000008b468b7223 */ /* 0x000fe20000010079 */
[----:B------:R-:W-:Y:S01]  /*4720*/  FFMA.FTZ R150, R141, R72, R0 ;  /* 0x000000488d967223 */ /* 0x000fe20000010000 */
[----:B------:R-:W-:Y:S01]  /*4730*/  FFMA.FTZ R151, R138, R151, R85 ;  /* 0x000000978a977223 */ /* 0x000fe20000010055 */
[----:B------:R-:W-:Y:S01]  /*4740*/  FFMA.FTZ R133, R128, R133, R116 ;  /* 0x0000008580857223 */ /* 0x000fe20000010074 */
[----:B------:R-:W-:Y:S01]  /*4750*/  FFMA.FTZ R142, R129, R142, R119 ;  /* 0x0000008e818e7223 */ /* 0x000fe20000010077 */
[----:B------:R-:W-:Y:S01]  /*4760*/  FFMA.FTZ R141, R141, R73, R114 ;  /* 0x000000498d8d7223 */ /* 0x000fe20000010072 */
[----:B------:R-:W-:-:S02]  /*4770*/  F2FP.F16.F32.PACK_AB R73, R147, R148 ;  /* 0x000000949349723e */ /* 0x000fc400000000ff */
[----:B------:R-:W-:Y:S01]  /*4780*/  F2FP.F16.F32.PACK_AB R72, R149, R146 ;  /* 0x000000929548723e */ /* 0x000fe200000000ff */
[----:B0-----:R-:W-:Y:S01]  /*4790*/  FFMA.FTZ R82, R69, R144, R118 ;  /* 0x0000009045527223 */ /* 0x001fe20000010076 */
[----:B------:R-:W-:Y:S02]  /*47a0*/  F2FP.F16.F32.PACK_AB R77, R135, R132 ;  /* 0x00000084874d723e */ /* 0x000fe400000000ff */
[----:B------:R-:W-:Y:S02]  /*47b0*/  SHF.L.U32 R132, R80, 0x4, RZ ;  /* 0x0000000450847819 */ /* 0x000fe400000006ff */
[----:B------:R-:W-:Y:S02]  /*47c0*/  F2FP.F16.F32.PACK_AB R78, R137, R136 ;  /* 0x00000088894e723e */ /* 0x000fe400000000ff */
[----:B------:R-:W-:Y:S02]  /*47d0*/  F2FP.F16.F32.PACK_AB R82, R139, R82 ;  /* 0x000000528b52723e */ /* 0x000fe400000000ff */
[----:B------:R-:W-:-:S02]  /*47e0*/  F2FP.F16.F32.PACK_AB R79, R134, R145 ;  /* 0x00000091864f723e */ /* 0x000fc400000000ff */
[----:B------:R-:W-:Y:S01]  /*47f0*/  SHF.R.U32.HI R139, RZ, 0x1c, R80 ;  /* 0x0000001cff8b7819 */ /* 0x000fe20000011650 */
[----:B------:R-:W-:Y:S01]  /*4800*/  FFMA.FTZ R80, R130, R138, R117 ;  /* 0x0000008a82507223 */ /* 0x000fe20000010075 */
[----:B------:R-:W-:Y:S02]  /*4810*/  IADD3 R136, P3, R140, UR12, RZ ;  /* 0x0000000c8c887c10 */ /* 0x000fe4000ff7e0ff */
[C---:B------:R-:W-:Y:S02]  /*4820*/  IADD3 R134, P4, R132.reuse, UR10, RZ ;  /* 0x0000000a84867c10 */ /* 0x040fe4000ff9e0ff */
[----:B------:R-:W-:Y:S02]  /*4830*/  IADD3 R132, P6, R132, UR12, RZ ;  /* 0x0000000c84847c10 */ /* 0x000fe4000ffde0ff */
[----:B------:R-:W-:Y:S02]  /*4840*/  IADD3.X R137, R81, UR13, RZ, P3, !PT ;  /* 0x0000000d51897c10 */ /* 0x000fe40009ffe4ff */
[----:B------:R-:W-:-:S02]  /*4850*/  F2FP.F16.F32.PACK_AB R76, R151, R150 ;  /* 0x00000096974c723e */ /* 0x000fc400000000ff */
[----:B------:R-:W-:Y:S01]  /*4860*/  F2FP.F16.F32.PACK_AB R81, R142, R133 ;  /* 0x000000858e51723e */ /* 0x000fe200000000ff */
[----:B------:R0:W-:Y:S01]  /*4870*/  STG.E.128 desc[UR4][R136.64], R72 ;  /* 0x0000004888007986 */ /* 0x0001e2000c101d04 */
[C---:B------:R-:W-:Y:S02]  /*4880*/  IADD3.X R135, R139.reuse, UR11, RZ, P4, !PT ;  /* 0x0000000b8b877c10 */ /* 0x040fe4000a7fe4ff */
[----:B------:R-:W-:Y:S02]  /*4890*/  F2FP.F16.F32.PACK_AB R83, R152, R143 ;  /* 0x0000008f9853723e */ /* 0x000fe400000000ff */
[----:B------:R-:W-:Y:S01]  /*48a0*/  F2FP.F16.F32.PACK_AB R80, R80, R141 ;  /* 0x0000008d5050723e */ /* 0x000fe200000000ff */
[----:B------:R0:W-:Y:S01]  /*48b0*/  STG.E.128 desc[UR4][R134.64], R76 ;  /* 0x0000004c86007986 */ /* 0x0001e2000c101d04 */
[----:B------:R-:W-:Y:S02]  /*48c0*/  IADD3.X R133, R139, UR13, RZ, P6, !PT ;  /* 0x0000000d8b857c10 */ /* 0x000fe4000b7fe4ff */
[----:B------:R-:W-:-:S02]  /*48d0*/  ISETP.GE.AND P3, PT, R125, UR15, PT ;  /* 0x0000000f7d007c0c */ /* 0x000fc4000bf66270 */
[----:B------:R-:W-:Y:S01]  /*48e0*/  SEL R152, RZ, 0x1, P2 ;  /* 0x00000001ff987807 */ /* 0x000fe20001000000 */
[----:B------:R0:W-:Y:S10]  /*48f0*/  STG.E.128 desc[UR4][R132.64], R80 ;  /* 0x0000005084007986 */ /* 0x0001f4000c101d04 */
[----:B------:R-:W-:Y:S05]  /*4900*/  @!P3 BRA `(.L_x_3077) ;  /* 0xffffffc00024b947 */ /* 0x000fea000383ffff */
[----:B------:R-:W-:Y:S05]  /*4910*/  EXIT ;  /* 0x000000000000794d */ /* 0x000fea0003800000 */
.L_x_3076:
[----:B------:R-:W-:Y:S01]  /*4920*/  HFMA2.MMA R161, -RZ, RZ, 0, 5.9604644775390625e-08 ;  /* 0x00000001ffa17435 */ /* 0x000fe200000001ff */
[----:B------:R-:W-:Y:S02]  /*4930*/  MOV R152, 0x1f ;  /* 0x0000001f00987802 */ /* 0x000fe40000000f00 */
[----:B------:R-:W-:-:S08]  /*4940*/  MOV R75, 0xffffffff ;  /* 0xffffffff004b7802 */ /* 0x000fd00000000f00 */
[----:B-----5:R-:W-:Y:S05]  /*4950*/  WARPSYNC.COLLECTIVE R75, `(.L_x_3078) ;  /* 0x000000004b087348 */ /* 0x020fea0003c00000 */
[----:B------:R0:W1:Y:S02]  /*4960*/  SHFL.BFLY P4, R73, R162, R161, R152 ;  /* 0x0c0000a1a2497389 */ /* 0x0000640000080098 */
[----:B01---5:R-:W-:Y:S01]  /*4970*/  ENDCOLLECTIVE ;  /* 0x000000000000791b */ /* 0x023fe20003800000 */
.L_x_3078:
[----:B------:R-:W-:Y:S01]  /*4980*/  HFMA2.MMA R161, -RZ, RZ, 0, 1.1920928955078125e-07 ;  /* 0x00000002ffa17435 */ /* 0x000fe200000001ff */
[----:B------:R-:W-:-:S05]  /*4990*/  FADD.FTZ R163, R162, R73 ;  /* 0x00000049a2a37221 */ /* 0x000fca0000010000 */
[----:B------:R-:W-:-:S07]  /*49a0*/  MOV R162, R163 ;  /* 0x000000a300a27202 */ /* 0x000fce0000000f00 */
[----:B------:R-:W-:Y:S05]  /*49b0*/  WARPSYNC.COLLECTIVE R75, `(.L_x_3079) ;  /* 0x000000004b087348 */ /* 0x000fea0003c00000 */
[----:B------:R0:W1:Y:S02]  /*49c0*/  SHFL.BFLY P4, R73, R162, R161, R152 ;  /* 0x0c0000a1a2497389 */ /* 0x0000640000080098 */
[----:B01----:R-:W-:Y:S01]  /*49d0*/  ENDCOLLECTIVE ;  /* 0x000000000000791b */ /* 0x003fe20003800000 */
.L_x_3079:
[----:B------:R-:W-:Y:S01]  /*49e0*/  HFMA2.MMA R161, -RZ, RZ, 0, 2.384185791015625e-07 ;  /* 0x00000004ffa17435 */ /* 0x000fe200000001ff */
[----:B------:R-:W-:-:S05]  /*49f0*/  FADD.FTZ R164, R163, R73 ;  /* 0x00000049a3a47221 */ /* 0x000fca0000010000 */
[----:B------:R-:W-:-:S07]  /*4a00*/  MOV R162, R164 ;  /* 0x000000a400a27202 */ /* 0x000fce0000000f00 */
[----:B------:R-:W-:Y:S05]  /*4a10*/  WARPSYNC.COLLECTIVE R75, `(.L_x_3080) ;  /* 0x000000004b087348 */ /* 0x000fea0003c00000 */
[----:B------:R0:W1:Y:S02]  /*4a20*/  SHFL.BFLY P4, R73, R162, R161, R152 ;  /* 0x0c0000a1a2497389 */ /* 0x0000640000080098 */
[----:B01----:R-:W-:Y:S01]  /*4a30*/  ENDCOLLECTIVE ;  /* 0x000000000000791b */ /* 0x003fe20003800000 */
.L_x_3080:
[----:B------:R-:W-:Y:S01]  /*4a40*/  HFMA2.MMA R161, -RZ, RZ, 0, 4.76837158203125e-07 ;  /* 0x00000008ffa17435 */ /* 0x000fe200000001ff */
[----:B------:R-:W-:-:S05]  /*4a50*/  FADD.FTZ R165, R164, R73 ;  /* 0x00000049a4a57221 */ /* 0x000fca0000010000 */
[----:B------:R-:W-:-:S07]  /*4a60*/  MOV R162, R165 ;  /* 0x000000a500a27202 */ /* 0x000fce0000000f00 */
[----:B------:R-:W-:Y:S05]  /*4a70*/  WARPSYNC.COLLECTIVE R75, `(.L_x_3081) ;  /* 0x000000004b087348 */ /* 0x000fea0003c00000 */
[----:B------:R0:W1:Y:S02]  /*4a80*/  SHFL.BFLY P4, R73, R162, R161, R152 ;  /* 0x0c0000a1a2497389 */ /* 0x0000640000080098 */
[----:B01----:R-:W-:Y:S01]  /*4a90*/  ENDCOLLECTIVE ;  /* 0x000000000000791b */ /* 0x003fe20003800000 */
.L_x_3081:
[----:B------:R-:W-:Y:S01]  /*4aa0*/  HFMA2.MMA R161, -RZ, RZ, 0, 9.5367431640625e-07 ;  /* 0x00000010ffa17435 */ /* 0x000fe200000001ff */
[----:B------:R-:W-:-:S05]  /*4ab0*/  FADD.FTZ R165, R165, R73 ;  /* 0x00000049a5a57221 */ /* 0x000fca0000010000 */
[----:B------:R-:W-:-:S07]  /*4ac0*/  MOV R162, R165 ;  /* 0x000000a500a27202 */ /* 0x000fce0000000f00 */
[----:B------:R-:W-:Y:S05]  /*4ad0*/  WARPSYNC.COLLECTIVE R75, `(.L_x_3082) ;  /* 0x000000004b087348 */ /* 0x000fea0003c00000 */
[----:B------:R0:W1:Y:S02]  /*4ae0*/  SHFL.BFLY P4, R73, R162, R161, R152 ;  /* 0x0c0000a1a2497389 */ /* 0x0000640000080098 */
[----:B01----:R-:W-:Y:S01]  /*4af0*/  ENDCOLLECTIVE ;  /* 0x000000000000791b */ /* 0x003fe20003800000 */
.L_x_3082:
[----:B------:R-:W-:Y:S01]  /*4b00*/  MOV R161, 0x1 ;  /* 0x0000000100a17802 */ /* 0x000fe20000000f00 */
        /* <DEDUP_REMOVED lines=65> */
[----:B------:R-:W-:-:S03]  /*4f20*/  HFMA2.MMA R152, -RZ, RZ, 0, 1.847743988037109375e-06 ;  /* 0x0000001fff987435 */ /* 0x000fc600000001ff */
[----:B------:R-:W-:-:S08]  /*4f30*/  FFMA.FTZ R162, R162, R162, R73 ;  /* 0x000000a2a2a27223 */ /* 0x000fd00000010049 */
[----:B------:R-:W-:Y:S05]  /*4f40*/  WARPSYNC.COLLECTIVE R75, `(.L_x_3083) ;  /* 0x000000004b087348 */ /* 0x000fea0003c00000 */
[----:B------:R0:W1:Y:S02]  /*4f50*/  SHFL.BFLY P4, R73, R162, R161, R152 ;  /* 0x0c0000a1a2497389 */ /* 0x0000640000080098 */
[----:B01----:R-:W-:Y:S01]  /*4f60*/  ENDCOLLECTIVE ;  /* 0x000000000000791b */ /* 0x003fe20003800000 */
.L_x_3083:
[----:B------:R-:W-:Y:S01]  /*4f70*/  HFMA2.MMA R161, -RZ, RZ, 0, 1.1920928955078125e-07 ;  /* 0x00000002ffa17435 */ /* 0x000fe200000001ff */
[----:B------:R-:W-:-:S05]  /*4f80*/  FADD.FTZ R163, R162, R73 ;  /* 0x00000049a2a37221 */ /* 0x000fca0000010000 */
[----:B------:R-:W-:-:S07]  /*4f90*/  MOV R162, R163 ;  /* 0x000000a300a27202 */ /* 0x000fce0000000f00 */
[----:B------:R-:W-:Y:S05]  /*4fa0*/  WARPSYNC.COLLECTIVE R75, `(.L_x_3084) ;  /* 0x000000004b087348 */ /* 0x000fea0003c00000 */
[----:B------:R0:W1:Y:S02]  /*4fb0*/  SHFL.BFLY P4, R73, R162, R161, R152 ;  /* 0x0c0000a1a2497389 */ /* 0x0000640000080098 */
[----:B01----:R-:W-:Y:S01]  /*4fc0*/  ENDCOLLECTIVE ;  /* 0x000000000000791b */ /* 0x003fe20003800000 */
.L_x_3084:
[----:B------:R-:W-:Y:S01]  /*4fd0*/  HFMA2.MMA R161, -RZ, RZ, 0, 2.384185791015625e-07 ;  /* 0x00000004ffa17435 */ /* 0x000fe200000001ff */
[----:B------:R-:W-:-:S05]  /*4fe0*/  FADD.FTZ R164, R163, R73 ;  /* 0x00000049a3a47221 */ /* 0x000fca0000010000 */
[----:B------:R-:W-:-:S07]  /*4ff0*/  MOV R162, R164 ;  /* 0x000000a400a27202 */ /* 0x000fce0000000f00 */
[----:B------:R-:W-:Y:S05]  /*5000*/  WARPSYNC.COLLECTIVE R75, `(.L_x_3085) ;  /* 0x000000004b087348 */ /* 0x000fea0003c00000 */
[----:B------:R0:W1:Y:S02]  /*5010*/  SHFL.BFLY P4, R73, R162, R161, R152 ;  /* 0x0c0000a1a2497389 */ /* 0x0000640000080098 */
[----:B01----:R-:W-:Y:S01]  /*5020*/  ENDCOLLECTIVE ;  /* 0x000000000000791b */ /* 0x003fe20003800000 */
.L_x_3085:
[----:B------:R-:W-:Y:S01]  /*5030*/  HFMA2.MMA R161, -RZ, RZ, 0, 4.76837158203125e-07 ;  /* 0x00000008ffa17435 */ /* 0x000fe200000001ff */
[----:B------:R-:W-:-:S05]  /*5040*/  FADD.FTZ R165, R164, R73 ;  /* 0x00000049a4a57221 */ /* 0x000fca0000010000 */
[----:B------:R-:W-:-:S07]  /*5050*/  MOV R162, R165 ;  /* 0x000000a500a27202 */ /* 0x000fce0000000f00 */
[----:B------:R-:W-:Y:S05]  /*5060*/  WARPSYNC.COLLECTIVE R75, `(.L_x_3086) ;  /* 0x000000004b087348 */ /* 0x000fea0003c00000 */
[----:B------:R0:W1:Y:S02]  /*5070*/  SHFL.BFLY P4, R73, R162, R161, R152 ;  /* 0x0c0000a1a2497389 */ /* 0x0000640000080098 */
[----:B01----:R-:W-:Y:S01]  /*5080*/  ENDCOLLECTIVE ;  /* 0x000000000000791b */ /* 0x003fe20003800000 */
.L_x_3086:
[----:B------:R-:W-:Y:S01]  /*5090*/  HFMA2.MMA R161, -RZ, RZ, 0, 9.5367431640625e-07 ;  /* 0x00000010ffa17435 */ /* 0x000fe200000001ff */
[----:B------:R-:W-:-:S05]  /*50a0*/  FADD.FTZ R165, R165, R73 ;  /* 0x00000049a5a57221 */ /* 0x000fca0000010000 */
[----:B------:R-:W-:-:S07]  /*50b0*/  MOV R162, R165 ;  /* 0x000000a500a27202 */ /* 0x000fce0000000f00 */
[----:B------:R-:W-:Y:S05]  /*50c0*/  WARPSYNC.COLLECTIVE R75, `(.L_x_3087) ;  /* 0x000000004b087348 */ /* 0x000fea0003c00000 */
[----:B------:R0:W1:Y:S02]  /*50d0*/  SHFL.BFLY P4, R73, R162, R161, R152 ;  /* 0x0c0000a1a2497389 */ /* 0x0000640000080098 */
[----:B01----:R-:W-:Y:S01]  /*50e0*/  ENDCOLLECTIVE ;  /* 0x000000000000791b */ /* 0x003fe20003800000 */
.L_x_3087:
[----:B------:R-:W-:Y:S05]  /*50f0*/  BRA `(.L_x_3088) ;  /* 0xffffffe400087947 */ /* 0x000fea000383ffff */
.L_x_3089:
        /* <DEDUP_REMOVED lines=16> */
.L_x_27029:


//--------------------- .text._ZN10layer_norm31ln_parallel_residual_fwd_kernelINS_13Kernel_traitsI6__halfS2_S2_S2_fjLj4096ELj1ELj1ELj4ELj16ENS_18Kernel_traits_baseILj4096ES2_S2_S2_S2_fjLj128EEEEELb0ELb1ELb0EEEvNS_9FwdParamsE --------------------------
	.section	.text._ZN10layer_norm31ln_parallel_residual_fwd_kernelINS_13Kernel_traitsI6__halfS2_S2_S2_fjLj4096ELj1ELj1ELj4ELj16ENS_18Kernel_traits_baseILj4096ES2_S2_S2_S2_fjLj128EEEEELb0ELb1ELb0EEEvNS_9FwdParamsE,"ax",@progbits
	.align	128
        .global         _ZN10layer_norm31ln_parallel_residual_fwd_kernelINS_13Kernel_traitsI6__halfS2_S2_S2_fjLj4096ELj1ELj1ELj4ELj16ENS_18Kernel_traits_baseILj4096ES2_S2_S2_S2_fjLj128EEEEELb0ELb1ELb0EEEvNS_9FwdParamsE
        .type           _ZN10layer_norm31ln_parallel_residual_fwd_kernelINS_13Kernel_traitsI6__halfS2_S2_S2_fjLj4096ELj1ELj1ELj4ELj16ENS_18Kernel_traits_baseILj4096ES2_S2_S2_S2_fjLj128EEEEELb0ELb1ELb0EEEvNS_9FwdParamsE,@function
        .size           _ZN10layer_norm31ln_parallel_residual_fwd_kernelINS_13Kernel_traitsI6__halfS2_S2_S2_fjLj4096ELj1ELj1ELj4ELj16ENS_18Kernel_traits_baseILj4096ES2_S2_S2_S2_fjLj128EEEEELb0ELb1ELb0EEEvNS_9FwdParamsE,(.L_x_27030 - _ZN10layer_norm31ln_parallel_residual_fwd_kernelINS_13Kernel_traitsI6__halfS2_S2_S2_fjLj4096ELj1ELj1ELj4ELj16ENS_18Kernel_traits_baseILj4096ES2_S2_S2_S2_fjLj128EEEEELb0ELb1ELb0EEEvNS_9FwdParamsE)
        .other          _ZN10layer_norm31ln_parallel_residual_fwd_kernelINS_13Kernel_traitsI6__halfS2_S2_S2_fjLj4096ELj1ELj1ELj4ELj16ENS_18Kernel_traits_baseILj4096ES2_S2_S2_S2_fjLj128EEEEELb0ELb1ELb0EEEvNS_9FwdParamsE,@"STO_CUDA_ENTRY STV_DEFAULT"
_ZN10layer_norm31ln_parallel_residual_fwd_kernelINS_13Kernel_traitsI6__halfS2_S2_S2_fjLj4096ELj1ELj1ELj4ELj16ENS_18Kernel_traits_baseILj4096ES2_S2_S2_S2_fjLj128EEEEELb0ELb1ELb0EEEvNS_9FwdParamsE:
.text._ZN10layer_norm31ln_parallel_residual_fwd_kernelINS_13Kernel_traitsI6__halfS2_S2_S2_fjLj4096ELj1ELj1ELj4ELj16ENS_18Kernel_traits_baseILj4096ES2_S2_S2_S2_fjLj128EEEEELb0ELb1ELb0EEEvNS_9FwdParamsE:
        /* <DEDUP_REMOVED lines=28> */
[----:B------:R-:W-:Y:S02]  /*01c0*/  LOP3.LUT R13, R13, 0x80, RZ, 0xfc, !PT ;  /* 0x000000800d0d7812 */ /* 0x000fe400078efcff */
[----:B------:R-:W-:Y:S02]  /*01d0*/  @!P1 CS2R R16, SRZ ;  /* 0x0000000000109805 */ /* 0x000fe4000001ff00 */
[----:B0-----:R-:W-:-:S07]  /*01e0*/  @!P1 CS2R R18, SRZ ;  /* 0x0000000000129805 */ /* 0x001fce000001ff00 */
.L_x_3091:
[----:B------:R-:W-:Y:S05]  /*01f0*/  BSYNC B0 ;  /* 0x0000000000007941 */ /* 0x000fea0003800000 */
.L_x_3090:
        /* <DEDUP_REMOVED lines=10> */
[----:B------:R0:W5:Y:S01]  /*02a0*/  LDG.E.128 R24, desc[UR4][R6.64] ;  /* 0x0000000406187981 */ /* 0x000162000c1e1d00 */
[----:B------:R-:W-:Y:S02]  /*02b0*/  IADD3 R13, R13, 0x80, RZ ;  /* 0x000000800d0d7810 */ /* 0x000fe40007ffe0ff */
[----:B------:R-:W-:Y:S02]  /*02c0*/  @!P1 CS2R R44, SRZ ;  /* 0x00000000002c9805 */ /* 0x000fe4000001ff00 */
[----:B0-----:R-:W-:-:S07]  /*02d0*/  @!P1 CS2R R46, SRZ ;  /* 0x00000000002e9805 */ /* 0x001fce000001ff00 */
.L_x_3093:
[----:B------:R-:W-:Y:S05]  /*02e0*/  BSYNC B0 ;  /* 0x0000000000007941 */ /* 0x000fea0003800000 */
.L_x_3092:
        /* <DEDUP_REMOVED lines=14> */
.L_x_3095:
[----:B------:R-:W-:Y:S05]  /*03d0*/  BSYNC B0 ;  /* 0x0000000000007941 */ /* 0x000fea0003800000 */
.L_x_3094:
        /* <DEDUP_REMOVED lines=13> */
.L_x_3097:
[----:B------:R-:W-:Y:S05]  /*04b0*/  BSYNC B0 ;  /* 0x0000000000007941 */ /* 0x000fea0003800000 */
.L_x_3096:
        /* <DEDUP_REMOVED lines=9> */
[--C-:B-----5:R-:W-:Y:S01]  /*0550*/  HADD2.F32 R67, -RZ, R28.reuse.H0_H0 ;  /* 0x2000001cff437230 */ /* 0x120fe20000004100 */
[----:B------:R-:W-:Y:S01]  /*0560*/  HFMA2.MMA R120, -RZ, RZ, 0, 5.9604644775390625e-08 ;  /* 0x00000001ff787435 */ /* 0x000fe200000001ff */
[----:B------:R-:W-:Y:S01]  /*0570*/  HADD2.F32 R70, -RZ, R28.H1_H1 ;  /* 0x3000001cff467230 */ /* 0x000fe20000004100 */
[----:B------:R-:W-:Y:S01]  /*0580*/  SHF.R.S32.HI R28, RZ, 0x3, R69 ;  /* 0x00000003ff1c7819 */ /* 0x000fe20000011445 */
[--C-:B------:R-:W-:Y:S01]  /*0590*/  HADD2.F32 R52, -RZ, R36.reuse.H0_H0 ;  /* 0x20000024ff347230 */ /* 0x100fe20000004100 */
[----:B------:R-:W-:Y:S01]  /*05a0*/  ULDC.U8 UR6, c[0x0][0x2a0] ;  /* 0x0000a80000067ab9 */ /* 0x000fe20000000000 */
[----:B------:R-:W-:Y:S01]  /*05b0*/  HADD2.F32 R53, -RZ, R36.H1_H1 ;  /* 0x30000024ff357230 */ /* 0x000fe20000004100 */
[----:B------:R-:W-:Y:S01]  /*05c0*/  LOP3.LUT R36, R0, 0x60, RZ, 0xc0, !PT ;  /* 0x0000006000247812 */ /* 0x000fe200078ec0ff */
[--C-:B------:R-:W-:Y:S01]  /*05d0*/  HADD2.F32 R69, -RZ, R29.reuse.H0_H0 ;  /* 0x2000001dff457230 */ /* 0x100fe20000004100 */
[----:B------:R-:W-:Y:S01]  /*05e0*/  UISETP.NE.AND UP0, UPT, UR6, URZ, UPT ;  /* 0x0000003f0600728c */ /* 0x000fe2000bf05270 */
[----:B------:R-:W-:Y:S01]  /*05f0*/  HADD2.F32 R72, -RZ, R29.H1_H1 ;  /* 0x3000001dff487230 */ /* 0x000fe20000004100 */
[----:B------:R-:W-:Y:S01]  /*0600*/  LOP3.LUT R29, R28, 0x7f, RZ, 0xc0, !PT ;  /* 0x0000007f1c1d7812 */ /* 0x000fe200078ec0ff */
[--C-:B------:R-:W-:Y:S01]  /*0610*/  HADD2.F32 R54, -RZ, R37.reuse.H0_H0 ;  /* 0x20000025ff367230 */ /* 0x100fe20000004100 */
[----:B------:R-:W-:Y:S01]  /*0620*/  SHF.R.U32.HI R28, RZ, 0x2, R28 ;  /* 0x00000002ff1c7819 */ /* 0x000fe2000001161c */
[----:B------:R-:W-:Y:S01]  /*0630*/  HADD2.F32 R56, -RZ, R37.H1_H1 ;  /* 0x30000025ff387230 */ /* 0x000fe20000004100 */
[----:B------:R-:W-:Y:S01]  /*0640*/  SHF.L.U32 R37, R0, 0x5, RZ ;  /* 0x0000000500257819 */ /* 0x000fe200000006ff */
[--C-:B------:R-:W-:Y:S01]  /*0650*/  HADD2.F32 R71, -RZ, R30.reuse.H0_H0 ;  /* 0x2000001eff477230 */ /* 0x100fe20000004100 */
[----:B------:R-:W-:Y:S01]  /*0660*/  VIADDMNMX R36, R29, -R36, RZ, !PT ;  /* 0x800000241d247246 */ /* 0x000fe200078001ff */
[----:B------:R-:W-:Y:S01]  /*0670*/  HADD2.F32 R74, -RZ, R30.H1_H1 ;  /* 0x3000001eff4a7230 */ /* 0x000fe20000004100 */
[----:B------:R-:W-:Y:S01]  /*0680*/  LOP3.LUT R30, R37, 0x3e0, RZ, 0xc0, !PT ;  /* 0x000003e0251e7812 */ /* 0x000fe200078ec0ff */
[--C-:B------:R-:W-:Y:S01]  /*0690*/  HADD2.F32 R4, -RZ, R8.reuse.H0_H0 ;  /* 0x20000008ff047230 */ /* 0x100fe20000004100 */
[----:B------:R-:W-:Y:S01]  /*06a0*/  LOP3.LUT R37, R28, 0x3fffffe0, RZ, 0xc0, !PT ;  /* 0x3fffffe01c257812 */ /* 0x000fe200078ec0ff */
[----:B------:R-:W-:Y:S01]  /*06b0*/  HADD2.F32 R5, -RZ, R8.H1_H1 ;  /* 0x30000008ff057230 */ /* 0x000fe20000004100 */
[----:B------:R-:W-:Y:S01]  /*06c0*/  VIMNMX R36, R36, 0x20, PT ;  /* 0x0000002024247848 */ /* 0x000fe20003fe0100 */
[--C-:B------:R-:W-:Y:S01]  /*06d0*/  HADD2.F32 R6, -RZ, R9.reuse.H0_H0 ;  /* 0x20000009ff067230 */ /* 0x100fe20000004100 */
[----:B------:R-:W-:Y:S01]  /*06e0*/  VIADDMNMX R30, R29, -R30, RZ, !PT ;  /* 0x8000001e1d1e7246 */ /* 0x000fe200078001ff */
[----:B------:R-:W-:Y:S01]  /*06f0*/  HADD2.F32 R7, -RZ, R9.H1_H1 ;  /* 0x30000009ff077230 */ /* 0x000fe20000004100 */
[----:B------:R-:W-:Y:S01]  /*0700*/  IADD3 R36, R36, R37, RZ ;  /* 0x0000002524247210 */ /* 0x000fe20007ffe0ff */
[--C-:B------:R-:W-:Y:S01]  /*0710*/  HADD2.F32 R12, -RZ, R16.reuse.H0_H0 ;  /* 0x20000010ff0c7230 */ /* 0x100fe20000004100 */
[----:B------:R-:W-:Y:S01]  /*0720*/  VIMNMX R30, R30, 0x20, PT ;  /* 0x000000201e1e7848 */ /* 0x000fe20003fe0100 */
[----:B------:R-:W-:Y:S01]  /*0730*/  HADD2.F32 R13, -RZ, R16.H1_H1 ;  /* 0x30000010ff0d7230 */ /* 0x000fe20000004100 */
[----:B------:R-:W-:Y:S01]  /*0740*/  SHF.L.U32 R36, R36, 0x3, RZ ;  /* 0x0000000324247819 */ /* 0x000fe200000006ff */
[--C-:B------:R-:W-:Y:S01]  /*0750*/  HADD2.F32 R14, -RZ, R17.reuse.H0_H0 ;  /* 0x20000011ff0e7230 */ /* 0x100fe20000004100 */
[----:B------:R-:W-:Y:S01]  /*0760*/  IADD3 R30, R37, R30, RZ ;  /* 0x0000001e251e7210 */ /* 0x000fe20007ffe0ff */
[----:B------:R-:W-:Y:S01]  /*0770*/  HADD2.F32 R15, -RZ, R17.H1_H1 ;  /* 0x30000011ff0f7230 */ /* 0x000fe20000004100 */
[----:B------:R-:W-:Y:S01]  /*0780*/  I2FP.F32.U32 R36, R36 ;  /* 0x0000002400247245 */ /* 0x000fe20000201000 */
[--C-:B------:R-:W-:Y:S01]  /*0790*/  HADD2.F32 R8, -RZ, R10.reuse.H0_H0 ;  /* 0x2000000aff087230 */ /* 0x100fe20000004100 */
[----:B------:R-:W-:Y:S01]  /*07a0*/  SHF.L.U32 R89, R30, 0x3, RZ ;  /* 0x000000031e597819 */ /* 0x000fe200000006ff */
[----:B------:R-:W-:Y:S01]  /*07b0*/  HADD2.F32 R9, -RZ, R10.H1_H1 ;  /* 0x3000000aff097230 */ /* 0x000fe20000004100 */
[----:B------:R0:W1:Y:S01]  /*07c0*/  MUFU.RCP R90, R36 ;  /* 0x00000024005a7308 */ /* 0x0000620000001000 */
[--C-:B------:R-:W-:Y:S01]  /*07d0*/  HADD2.F32 R16, -RZ, R18.reuse.H0_H0 ;  /* 0x20000012ff107230 */ /* 0x100fe20000004100 */
[----:B------:R-:W-:Y:S01]  /*07e0*/  ULDC UR7, c[0x0][0x218] ;  /* 0x0000860000077ab9 */ /* 0x000fe20000000800 */
[----:B------:R-:W-:Y:S01]  /*07f0*/  HADD2.F32 R17, -RZ, R18.H1_H1 ;  /* 0x30000012ff117230 */ /* 0x000fe20000004100 */
[----:B------:R-:W-:Y:S01]  /*0800*/  ULDC UR6, c[0x0][0x290] ;  /* 0x0000a40000067ab9 */ /* 0x000fe20000000800 */
        /* <DEDUP_REMOVED lines=9> */
[----:B------:R-:W-:Y:S02]  /*08a0*/  HADD2.F32 R10, -RZ, R11.H0_H0 ;  /* 0x2000000bff0a7230 */ /* 0x000fe40000004100 */
[----:B------:R-:W-:Y:S02]  /*08b0*/  HADD2.F32 R18, -RZ, R19.H0_H0 ;  /* 0x20000013ff127230 */ /* 0x000fe40000004100 */
[----:B------:R-:W-:Y:S02]  /*08c0*/  HADD2.F32 R24, -RZ, R26.H0_H0 ;  /* 0x2000001aff187230 */ /* 0x000fe40000004100 */
[----:B------:R-:W-:-:S02]  /*08d0*/  HADD2.F32 R25, -RZ, R27.H0_H0 ;  /* 0x2000001bff197230 */ /* 0x000fc40000004100 */
[----:B------:R-:W-:Y:S02]  /*08e0*/  HADD2.F32 R48, -RZ, R44.H0_H0 ;  /* 0x2000002cff307230 */ /* 0x000fe40000004100 */
[----:B------:R-:W-:Y:S02]  /*08f0*/  HADD2.F32 R49, -RZ, R45.H0_H0 ;  /* 0x2000002dff317230 */ /* 0x000fe40000004100 */
[----:B------:R-:W-:Y:S02]  /*0900*/  HADD2.F32 R46, -RZ, R47.H0_H0 ;  /* 0x2000002fff2e7230 */ /* 0x000fe40000004100 */
[----:B------:R-:W-:Y:S02]  /*0910*/  HADD2.F32 R11, -RZ, R11.H1_H1 ;  /* 0x3000000bff0b7230 */ /* 0x000fe40000004100 */
[----:B------:R-:W-:Y:S02]  /*0920*/  HADD2.F32 R19, -RZ, R19.H1_H1 ;  /* 0x30000013ff137230 */ /* 0x000fe40000004100 */
[----:B------:R-:W-:-:S02]  /*0930*/  HADD2.F32 R26, -RZ, R26.H1_H1 ;  /* 0x3000001aff1a7230 */ /* 0x000fc40000004100 */
[----:B------:R-:W-:Y:S02]  /*0940*/  HADD2.F32 R27, -RZ, R27.H1_H1 ;  /* 0x3000001bff1b7230 */ /* 0x000fe40000004100 */
[----:B------:R-:W-:Y:S02]  /*0950*/  HADD2.F32 R44, -RZ, R44.H1_H1 ;  /* 0x3000002cff2c7230 */ /* 0x000fe40000004100 */
[----:B------:R-:W-:Y:S02]  /*0960*/  HADD2.F32 R45, -RZ, R45.H1_H1 ;  /* 0x3000002dff2d7230 */ /* 0x000fe40000004100 */
        /* <DEDUP_REMOVED lines=22> */
[----:B01----:R-:W-:-:S07]  /*0ad0*/  HADD2.F32 R85, -RZ, R35.H1_H1 ;  /* 0x30000023ff557230 */ /* 0x003fce0000004100 */
.L_x_3243:
[----:B0123--:R-:W-:Y:S01]  /*0ae0*/  IMAD R40, R91, UR7, RZ ;  /* 0x000000075b287c24 */ /* 0x00ffe2000f8e02ff */
        /* <DEDUP_REMOVED lines=28> */
.L_x_3101:
[----:B-----5:R-:W-:-:S05]  /*0cb0*/  HADD2.F32 R93, -RZ, R32.H0_H0 ;  /* 0x20000020ff5d7230 */ /* 0x020fca0000004100 */
[----:B------:R-:W-:Y:S01]  /*0cc0*/  FADD.FTZ R84, R93, R84 ;  /* 0x000000545d547221 */ /* 0x000fe20000010000 */
[----:B------:R-:W-:Y:S06]  /*0cd0*/  BRA `(.L_x_3102) ;  /* 0x0000000000107947 */ /* 0x000fec0003800000 */
.L_x_3100:
[----:B-----5:R-:W-:-:S05]  /*0ce0*/  HADD2.F32 R93, -RZ, R36.H0_H0 ;  /* 0x20000024ff5d7230 */ /* 0x020fca0000004100 */
[----:B------:R-:W-:Y:S01]  /*0cf0*/  FADD.FTZ R84, R93, R84 ;  /* 0x000000545d547221 */ /* 0x000fe20000010000 */
[----:B------:R-:W-:-:S05]  /*0d00*/  @P3 HADD2.F32 R93, -RZ, R32.H0_H0 ;  /* 0x20000020ff5d3230 */ /* 0x000fca0000004100 */
[----:B------:R-:W-:-:S07]  /*0d10*/  @P3 FADD.FTZ R84, R93, R84 ;  /* 0x000000545d543221 */ /* 0x000fce0000010000 */
.L_x_3102:
[----:B------:R-:W-:-:S04]  /*0d20*/  F2FP.F16.F32.PACK_AB R92, RZ, R84 ;  /* 0x00000054ff5c723e */ /* 0x000fc800000000ff */
[----:B------:R-:W-:-:S07]  /*0d30*/  PRMT R28, R92, 0x7610, R28 ;  /* 0x000076105c1c7816 */ /* 0x000fce000000001c */
.L_x_3103:
[----:B------:R-:W-:Y:S01]  /*0d40*/  HADD2.F32 R92, -RZ, R40.H1_H1 ;  /* 0x30000028ff5c7230 */ /* 0x000fe20000004100 */
[----:B------:R-:W-:Y:S06]  /*0d50*/  @P4 BRA `(.L_x_3104) ;  /* 0x0000000000204947 */ /* 0x000fec0003800000 */
[----:B------:R-:W-:-:S04]  /*0d60*/  ISETP.NE.U32.AND P2, PT, RZ, UR12, PT ;  /* 0x0000000cff007c0c */ /* 0x000fc8000bf45070 */
[----:B------:R-:W-:-:S13]  /*0d70*/  ISETP.NE.AND.EX P2, PT, RZ, UR13, PT, P2 ;  /* 0x0000000dff007c0c */ /* 0x000fda000bf45320 */
[----:B------:R-:W-:Y:S05]  /*0d80*/  @P2 BRA `(.L_x_3105) ;  /* 0x0000000000082947 */ /* 0x000fea0003800000 */
[----:B------:R-:W-:Y:S05]  /*0d90*/  @P1 BRA `(.L_x_3106) ;  /* 0x0000000000201947 */ /* 0x000fea0003800000 */
[----:B------:R-:W-:Y:S05]  /*0da0*/  BRA `(.L_x_3107) ;  /* 0x0000000000247947 */ /* 0x000fea0003800000 */
.L_x_3105:
[----:B-----5:R-:W-:-:S05]  /*0db0*/  HADD2.F32 R93, -RZ, R32.H1_H1 ;  /* 0x30000020ff5d7230 */ /* 0x020fca0000004100 */
[----:B------:R-:W-:Y:S01]  /*0dc0*/  FADD.FTZ R92, R93, R92 ;  /* 0x0000005c5d5c7221 */ /* 0x000fe20000010000 */
[----:B------:R-:W-:Y:S06]  /*0dd0*/  BRA `(.L_x_3106) ;  /* 0x0000000000107947 */ /* 0x000fec0003800000 */
.L_x_3104:
[----:B-----5:R-:W-:-:S05]  /*0de0*/  HADD2.F32 R93, -RZ, R36.H1_H1 ;  /* 0x30000024ff5d7230 */ /* 0x020fca0000004100 */
[----:B------:R-:W-:Y:S01]  /*0df0*/  FADD.FTZ R92, R93, R92 ;  /* 0x0000005c5d5c7221 */ /* 0x000fe20000010000 */
[----:B------:R-:W-:-:S05]  /*0e00*/  @P3 HADD2.F32 R93, -RZ, R32.H1_H1 ;  /* 0x30000020ff5d3230 */ /* 0x000fca0000004100 */
[----:B------:R-:W-:-:S07]  /*0e10*/  @P3 FADD.FTZ R92, R93, R92 ;  /* 0x0000005c5d5c3221 */ /* 0x000fce0000010000 */
.L_x_3106:
[----:B------:R-:W-:-:S04]  /*0e20*/  F2FP.F16.F32.PACK_AB R40, RZ, R92 ;  /* 0x0000005cff28723e */ /* 0x000fc800000000ff */
[----:B------:R-:W-:-:S07]  /*0e30*/  PRMT R28, R28, 0x5410, R40 ;  /* 0x000054101c1c7816 */ /* 0x000fce0000000028 */
.L_x_3107:
[----:B------:R-:W-:Y:S01]  /*0e40*/  HADD2.F32 R93, -RZ, R41.H0_H0 ;  /* 0x20000029ff5d7230 */ /* 0x000fe20000004100 */
[----:B------:R-:W-:Y:S06]  /*0e50*/  @P4 BRA `(.L_x_3108) ;  /* 0x0000000000204947 */ /* 0x000fec0003800000 */
[----:B------:R-:W-:-:S04]  /*0e60*/  ISETP.NE.U32.AND P2, PT, RZ, UR12, PT ;  /* 0x0000000cff007c0c */ /* 0x000fc8000bf45070 */
[----:B------:R-:W-:-:S13]  /*0e70*/  ISETP.NE.AND.EX P2, PT, RZ, UR13, PT, P2 ;  /* 0x0000000dff007c0c */ /* 0x000fda000bf45320 */
[----:B------:R-:W-:Y:S05]  /*0e80*/  @P2 BRA `(.L_x_3109) ;  /* 0x0000000000082947 */ /* 0x000fea0003800000 */
[----:B------:R-:W-:Y:S05]  /*0e90*/  @P1 BRA `(.L_x_3110) ;  /* 0x0000000000201947 */ /* 0x000fea0003800000 */
[----:B------:R-:W-:Y:S05]  /*0ea0*/  BRA `(.L_x_3111) ;  /* 0x0000000000247947 */ /* 0x000fea0003800000 */
.L_x_3109:
[----:B-----5:R-:W-:-:S05]  /*0eb0*/  HADD2.F32 R40, -RZ, R33.H0_H0 ;  /* 0x20000021ff287230 */ /* 0x020fca0000004100 */
[----:B------:R-:W-:Y:S01]  /*0ec0*/  FADD.FTZ R93, R40, R93 ;  /* 0x0000005d285d7221 */ /* 0x000fe20000010000 */
[----:B------:R-:W-:Y:S06]  /*0ed0*/  BRA `(.L_x_3110) ;  /* 0x0000000000107947 */ /* 0x000fec0003800000 */
.L_x_3108:
[----:B-----5:R-:W-:-:S05]  /*0ee0*/  HADD2.F32 R40, -RZ, R37.H0_H0 ;  /* 0x20000025ff287230 */ /* 0x020fca0000004100 */
[----:B------:R-:W-:Y:S01]  /*0ef0*/  FADD.FTZ R93, R40, R93 ;  /* 0x0000005d285d7221 */ /* 0x000fe20000010000 */
[----:B------:R-:W-:-:S05]  /*0f00*/  @P3 HADD2.F32 R40, -RZ, R33.H0_H0 ;  /* 0x20000021ff283230 */ /* 0x000fca0000004100 */
[----:B------:R-:W-:-:S07]  /*0f10*/  @P3 FADD.FTZ R93, R40, R93 ;  /* 0x0000005d285d3221 */ /* 0x000fce0000010000 */
.L_x_3110:
[----:B------:R-:W-:-:S04]  /*0f20*/  F2FP.F16.F32.PACK_AB R40, RZ, R93 ;  /* 0x0000005dff28723e */ /* 0x000fc800000000ff */
[----:B------:R-:W-:-:S07]  /*0f30*/  PRMT R29, R40, 0x7610, R29 ;  /* 0x00007610281d7816 */ /* 0x000fce000000001d */
.L_x_3111:
[----:B------:R-:W-:Y:S01]  /*0f40*/  HADD2.F32 R100, -RZ, R41.H1_H1 ;  /* 0x30000029ff647230 */ /* 0x000fe20000004100 */
[----:B------:R-:W-:Y:S06]  /*0f50*/  @P4 BRA `(.L_x_3112) ;  /* 0x0000000000204947 */ /* 0x000fec0003800000 */
[----:B------:R-:W-:-:S04]  /*0f60*/  ISETP.NE.U32.AND P2, PT, RZ, UR12, PT ;  /* 0x0000000cff007c0c */ /* 0x000fc8000bf45070 */
[----:B------:R-:W-:-:S13]  /*0f70*/  ISETP.NE.AND.EX P2, PT, RZ, UR13, PT, P2 ;  /* 0x0000000dff007c0c */ /* 0x000fda000bf45320 */
[----:B------:R-:W-:Y:S05]  /*0f80*/  @P2 BRA `(.L_x_3113) ;  /* 0x0000000000082947 */ /* 0x000fea0003800000 */
[----:B------:R-:W-:Y:S05]  /*0f90*/  @P1 BRA `(.L_x_3114) ;  /* 0x0000000000201947 */ /* 0x000fea0003800000 */
[----:B------:R-:W-:Y:S05]  /*0fa0*/  BRA `(.L_x_3115) ;  /* 0x0000000000247947 */ /* 0x000fea0003800000 */
.L_x_3113:
[----:B-----5:R-:W-:-:S05]  /*0fb0*/  HADD2.F32 R41, -RZ, R33.H1_H1 ;  /* 0x30000021ff297230 */ /* 0x020fca0000004100 */
[----:B------:R-:W-:Y:S01]  /*0fc0*/  FADD.FTZ R100, R41, R100 ;  /* 0x0000006429647221 */ /* 0x000fe20000010000 */
[----:B------:R-:W-:Y:S06]  /*0fd0*/  BRA `(.L_x_3114) ;  /* 0x0000000000107947 */ /* 0x000fec0003800000 */
.L_x_3112:
[----:B-----5:R-:W-:-:S05]  /*0fe0*/  HADD2.F32 R41, -RZ, R37.H1_H1 ;  /* 0x30000025ff297230 */ /* 0x020fca0000004100 */
[----:B------:R-:W-:Y:S01]  /*0ff0*/  FADD.FTZ R100, R41, R100 ;  /* 0x0000006429647221 */ /* 0x000fe20000010000 */
[----:B------:R-:W-:-:S05]  /*1000*/  @P3 HADD2.F32 R41, -RZ, R33.H1_H1 ;  /* 0x30000021ff293230 */ /* 0x000fca0000004100 */
[----:B------:R-:W-:-:S07]  /*1010*/  @P3 FADD.FTZ R100, R41, R100 ;  /* 0x0000006429643221 */ /* 0x000fce0000010000 */
.L_x_3114:
[----:B------:R-:W-:-:S04]  /*1020*/  F2FP.F16.F32.PACK_AB R40, RZ, R100 ;  /* 0x00000064ff28723e */ /* 0x000fc800000000ff */
[----:B------:R-:W-:-:S07]  /*1030*/  PRMT R29, R29, 0x5410, R40 ;  /* 0x000054101d1d7816 */ /* 0x000fce0000000028 */
.L_x_3115:
[----:B------:R-:W-:Y:S01]  /*1040*/  HADD2.F32 R101, -RZ, R42.H0_H0 ;  /* 0x2000002aff657230 */ /* 0x000fe20000004100 */
[----:B------:R-:W-:Y:S06]  /*1050*/  @P4 BRA `(.L_x_3116) ;  /* 0x0000000000204947 */ /* 0x000fec0003800000 */
[----:B------:R-:W-:-:S04]  /*1060*/  ISETP.NE.U32.AND P2, PT, RZ, UR12, PT ;  /* 0x0000000cff007c0c */ /* 0x000fc8000bf45070 */
[----:B------:R-:W-:-:S13]  /*1070*/  ISETP.NE.AND.EX P2, PT, RZ, UR13, PT, P2 ;  /* 0x0000000dff007c0c */ /* 0x000fda000bf45320 */
[----:B------:R-:W-:Y:S05]  /*1080*/  @P2 BRA `(.L_x_3117) ;  /* 0x0000000000082947 */ /* 0x000fea0003800000 */
[----:B------:R-:W-:Y:S05]  /*1090*/  @P1 BRA `(.L_x_3118) ;  /* 0x0000000000201947 */ /* 0x000fea0003800000 */
[----:B------:R-:W-:Y:S05]  /*10a0*/  BRA `(.L_x_3119) ;  /* 0x0000000000247947 */ /* 0x000fea0003800000 */
.L_x_3117:
[----:B-----5:R-:W-:-:S05]  /*10b0*/  HADD2.F32 R40, -RZ, R34.H0_H0 ;  /* 0x20000022ff287230 */ /* 0x020fca0000004100 */
[----:B------:R-:W-:Y:S01]  /*10c0*/  FADD.FTZ R101, R40, R101 ;  /* 0x0000006528657221 */ /* 0x000fe20000010000 */
[----:B------:R-:W-:Y:S06]  /*10d0*/  BRA `(.L_x_3118) ;  /* 0x0000000000107947 */ /* 0x000fec0003800000 */
.L_x_3116:
[----:B-----5:R-:W-:-:S05]  /*10e0*/  HADD2.F32 R40, -RZ, R38.H0_H0 ;  /* 0x20000026ff287230 */ /* 0x020fca0000004100 */
[----:B------:R-:W-:Y:S01]  /*10f0*/  FADD.FTZ R101, R40, R101 ;  /* 0x0000006528657221 */ /* 0x000fe20000010000 */
[----:B------:R-:W-:-:S05]  /*1100*/  @P3 HADD2.F32 R40, -RZ, R34.H0_H0 ;  /* 0x20000022ff283230 */ /* 0x000fca0000004100 */
[----:B------:R-:W-:-:S07]  /*1110*/  @P3 FADD.FTZ R101, R40, R101 ;  /* 0x0000006528653221 */ /* 0x000fce0000010000 */
.L_x_3118:
[----:B------:R-:W-:-:S04]  /*1120*/  F2FP.F16.F32.PACK_AB R40, RZ, R101 ;  /* 0x00000065ff28723e */ /* 0x000fc800000000ff */
[----:B------:R-:W-:-:S07]  /*1130*/  PRMT R30, R40, 0x7610, R30 ;  /* 0x00007610281e7816 */ /* 0x000fce000000001e */
.L_x_3119:
[----:B------:R-:W-:Y:S01]  /*1140*/  HADD2.F32 R108, -RZ, R42.H1_H1 ;  /* 0x3000002aff6c7230 */ /* 0x000fe20000004100 */
[----:B------:R-:W-:Y:S06]  /*1150*/  @P4 BRA `(.L_x_3120) ;  /* 0x0000000000204947 */ /* 0x000fec0003800000 */
[----:B------:R-:W-:-:S04]  /*1160*/  ISETP.NE.U32.AND P2, PT, RZ, UR12, PT ;  /* 0x0000000cff007c0c */ /* 0x000fc8000bf45070 */
[----:B------:R-:W-:-:S13]  /*1170*/  ISETP.NE.AND.EX P2, PT, RZ, UR13, PT, P2 ;  /* 0x0000000dff007c0c */ /* 0x000fda000bf45320 */
[----:B------:R-:W-:Y:S05]  /*1180*/  @P2 BRA `(.L_x_3121) ;  /* 0x0000000000082947 */ /* 0x000fea0003800000 */
[----:B------:R-:W-:Y:S05]  /*1190*/  @P1 BRA `(.L_x_3122) ;  /* 0x0000000000201947 */ /* 0x000fea0003800000 */
[----:B------:R-:W-:Y:S05]  /*11a0*/  BRA `(.L_x_3123) ;  /* 0x0000000000247947 */ /* 0x000fea0003800000 */
.L_x_3121:
[----:B-----5:R-:W-:-:S05]  /*11b0*/  HADD2.F32 R41, -RZ, R34.H1_H1 ;  /* 0x30000022ff297230 */ /* 0x020fca0000004100 */
[----:B------:R-:W-:Y:S01]  /*11c0*/  FADD.FTZ R108, R41, R108 ;  /* 0x0000006c296c7221 */ /* 0x000fe20000010000 */
[----:B------:R-:W-:Y:S06]  /*11d0*/  BRA `(.L_x_3122) ;  /* 0x0000000000107947 */ /* 0x000fec0003800000 */
.L_x_3120:
[----:B-----5:R-:W-:-:S05]  /*11e0*/  HADD2.F32 R41, -RZ, R38.H1_H1 ;  /* 0x30000026ff297230 */ /* 0x020fca0000004100 */
[----:B------:R-:W-:Y:S01]  /*11f0*/  FADD.FTZ R108, R41, R108 ;  /* 0x0000006c296c7221 */ /* 0x000fe20000010000 */
[----:B------:R-:W-:-:S05]  /*1200*/  @P3 HADD2.F32 R41, -RZ, R34.H1_H1 ;  /* 0x30000022ff293230 */ /* 0x000fca0000004100 */
[----:B------:R-:W-:-:S07]  /*1210*/  @P3 FADD.FTZ R108, R41, R108 ;  /* 0x0000006c296c3221 */ /* 0x000fce0000010000 */
.L_x_3122:
[----:B------:R-:W-:-:S04]  /*1220*/  F2FP.F16.F32.PACK_AB R40, RZ, R108 ;  /* 0x0000006cff28723e */ /* 0x000fc800000000ff */
[----:B------:R-:W-:-:S07]  /*1230*/  PRMT R30, R30, 0x5410, R40 ;  /* 0x000054101e1e7816 */ /* 0x000fce0000000028 */
.L_x_3123:
[----:B------:R-:W-:Y:S01]  /*1240*/  HADD2.F32 R109, -RZ, R43.H0_H0 ;  /* 0x2000002bff6d7230 */ /* 0x000fe20000004100 */
[----:B------:R-:W-:Y:S06]  /*1250*/  @P4 BRA `(.L_x_3124) ;  /* 0x0000000000204947 */ /* 0x000fec0003800000 */
[----:B------:R-:W-:-:S04]  /*1260*/  ISETP.NE.U32.AND P2, PT, RZ, UR12, PT ;  /* 0x0000000cff007c0c */ /* 0x000fc8000bf45070 */
[----:B------:R-:W-:-:S13]  /*1270*/  ISETP.NE.AND.EX P2, PT, RZ, UR13, PT, P2 ;  /* 0x0000000dff007c0c */ /* 0x000fda000bf45320 */
[----:B------:R-:W-:Y:S05]  /*1280*/  @P2 BRA `(.L_x_3125) ;  /* 0x0000000000082947 */ /* 0x000fea0003800000 */
[----:B------:R-:W-:Y:S05]  /*1290*/  @P1 BRA `(.L_x_3126) ;  /* 0x0000000000201947 */ /* 0x000fea0003800000 */
[----:B------:R-:W-:Y:S05]  /*12a0*/  BRA `(.L_x_3127) ;  /* 0x0000000000247947 */ /* 0x000fea0003800000 */
.L_x_3125:
[----:B-----5:R-:W-:-:S05]  /*12b0*/  HADD2.F32 R40, -RZ, R35.H0_H0 ;  /* 0x20000023ff287230 */ /* 0x020fca0000004100 */
[----:B------:R-:W-:Y:S01]  /*12c0*/  FADD.FTZ R109, R40, R109 ;  /* 0x0000006d286d7221 */ /* 0x000fe20000010000 */
[----:B------:R-:W-:Y:S06]  /*12d0*/  BRA `(.L_x_3126) ;  /* 0x0000000000107947 */ /* 0x000fec0003800000 */
.L_x_3124:
[----:B-----5:R-:W-:-:S05]  /*12e0*/  HADD2.F32 R40, -RZ, R39.H0_H0 ;  /* 0x20000027ff287230 */ /* 0x020fca0000004100 */
[----:B------:R-:W-:Y:S01]  /*12f0*/  FADD.FTZ R109, R40, R109 ;  /* 0x0000006d286d7221 */ /* 0x000fe20000010000 */
[----:B------:R-:W-:-:S05]  /*1300*/  @P3 HADD2.F32 R40, -RZ, R35.H0_H0 ;  /* 0x20000023ff283230 */ /* 0x000fca0000004100 */
[----:B------:R-:W-:-:S07]  /*1310*/  @P3 FADD.FTZ R109, R40, R109 ;  /* 0x0000006d286d3221 */ /* 0x000fce0000010000 */
.L_x_3126:
[----:B------:R-:W-:-:S04]  /*1320*/  F2FP.F16.F32.PACK_AB R40, RZ, R109 ;  /* 0x0000006dff28723e */ /* 0x000fc800000000ff */
[----:B------:R-:W-:-:S07]  /*1330*/  PRMT R31, R40, 0x7610, R31 ;  /* 0x00007610281f7816 */ /* 0x000fce000000001f */
.L_x_3127:
[----:B------:R-:W-:Y:S01]  /*1340*/  HADD2.F32 R116, -RZ, R43.H1_H1 ;  /* 0x3000002bff747230 */ /* 0x000fe20000004100 */
[----:B------:R-:W-:Y:S06]  /*1350*/  @P4 BRA `(.L_x_3128) ;  /* 0x0000000000204947 */ /* 0x000fec0003800000 */
[----:B------:R-:W-:-:S04]  /*1360*/  ISETP.NE.U32.AND P2, PT, RZ, UR12, PT ;  /* 0x0000000cff007c0c */ /* 0x000fc8000bf45070 */
[----:B------:R-:W-:-:S13]  /*1370*/  ISETP.NE.AND.EX P2, PT, RZ, UR13, PT, P2 ;  /* 0x0000000dff007c0c */ /* 0x000fda000bf45320 */
[----:B------:R-:W-:Y:S05]  /*1380*/  @P2 BRA `(.L_x_3129) ;  /* 0x0000000000082947 */ /* 0x000fea0003800000 */
[----:B------:R-:W-:Y:S05]  /*1390*/  @P1 BRA `(.L_x_3130) ;  /* 0x0000000000201947 */ /* 0x000fea0003800000 */
[----:B------:R-:W-:Y:S05]  /*13a0*/  BRA `(.L_x_3131) ;  /* 0x0000000000247947 */ /* 0x000fea0003800000 */
.L_x_3129:
[----:B-----5:R-:W-:-:S05]  /*13b0*/  HADD2.F32 R41, -RZ, R35.H1_H1 ;  /* 0x30000023ff297230 */ /* 0x020fca0000004100 */
[----:B------:R-:W-:Y:S01]  /*13c0*/  FADD.FTZ R116, R41, R116 ;  /* 0x0000007429747221 */ /* 0x000fe20000010000 */
[----:B------:R-:W-:Y:S06]  /*13d0*/  BRA `(.L_x_3130) ;  /* 0x0000000000107947 */ /* 0x000fec0003800000 */
.L_x_3128:
[----:B-----5:R-:W-:-:S05]  /*13e0*/  HADD2.F32 R41, -RZ, R39.H1_H1 ;  /* 0x30000027ff297230 */ /* 0x020fca0000004100 */
[----:B------:R-:W-:Y:S01]  /*13f0*/  FADD.FTZ R116, R41, R116 ;  /* 0x0000007429747221 */ /* 0x000fe20000010000 */
[----:B------:R-:W-:-:S05]  /*1400*/  @P3 HADD2.F32 R41, -RZ, R35.H1_H1 ;  /* 0x30000023ff293230 */ /* 0x000fca0000004100 */
[----:B------:R-:W-:-:S07]  /*1410*/  @P3 FADD.FTZ R116, R41, R116 ;  /* 0x0000007429743221 */ /* 0x000fce0000010000 */
.L_x_3130:
[----:B------:R-:W-:-:S04]  /*1420*/  F2FP.F16.F32.PACK_AB R40, RZ, R116 ;  /* 0x00000074ff28723e */ /* 0x000fc800000000ff */
[----:B------:R-:W-:-:S07]  /*1430*/  PRMT R31, R31, 0x5410, R40 ;  /* 0x000054101f1f7816 */ /* 0x000fce0000000028 */
.L_x_3131:
[----:B------:R-:W0:Y:S01]  /*1440*/  @P1 LDC.64 R40, c[0x0][0x238] ;  /* 0x00008e00ff281b82 */ /* 0x000e220000000a00 */
[C---:B------:R-:W-:Y:S02]  /*1450*/  IADD3 R121, R88.reuse, 0x80, RZ ;  /* 0x0000008058797810 */ /* 0x040fe40007ffe0ff */
[----:B0-----:R-:W-:-:S04]  /*1460*/  @P1 LEA R40, P2, R88, R40, 0x4 ;  /* 0x0000002858281211 */ /* 0x001fc800078420ff */
[----:B------:R-:W-:-:S05]  /*1470*/  @P1 LEA.HI.X R41, R88, R41, RZ, 0x4, P2 ;  /* 0x0000002958291211 */ /* 0x000fca00010f24ff */
[----:B------:R0:W-:Y:S04]  /*1480*/  @P1 STG.E.128 desc[UR4][R40.64], R28 ;  /* 0x0000001c28001986 */ /* 0x0001e8000c101d04 */
.L_x_3099:
[----:B------:R-:W-:Y:S05]  /*1490*/  BSYNC B0 ;  /* 0x0000000000007941 */ /* 0x000fea0003800000 */
.L_x_3098:
        /* <DEDUP_REMOVED lines=25> */
.L_x_3135:
[----:B-----5:R-:W-:-:S05]  /*1630*/  HADD2.F32 R94, -RZ, R32.H0_H0 ;  /* 0x20000020ff5e7230 */ /* 0x020fca0000004100 */
[----:B------:R-:W-:Y:S01]  /*1640*/  FADD.FTZ R83, R94, R83 ;  /* 0x000000535e537221 */ /* 0x000fe20000010000 */
[----:B------:R-:W-:Y:S06]  /*1650*/  BRA `(.L_x_3136) ;  /* 0x0000000000107947 */ /* 0x000fec0003800000 */
.L_x_3134:
[----:B-----5:R-:W-:-:S05]  /*1660*/  HADD2.F32 R94, -RZ, R36.H0_H0 ;  /* 0x20000024ff5e7230 */ /* 0x020fca0000004100 */
[----:B------:R-:W-:Y:S01]  /*1670*/  FADD.FTZ R83, R94, R83 ;  /* 0x000000535e537221 */ /* 0x000fe20000010000 */
[----:B------:R-:W-:-:S05]  /*1680*/  @P3 HADD2.F32 R94, -RZ, R32.H0_H0 ;  /* 0x20000020ff5e3230 */ /* 0x000fca0000004100 */
[----:B------:R-:W-:-:S07]  /*1690*/  @P3 FADD.FTZ R83, R94, R83 ;  /* 0x000000535e533221 */ /* 0x000fce0000010000 */
.L_x_3136:
[----:B------:R-:W-:-:S04]  /*16a0*/  F2FP.F16.F32.PACK_AB R94, RZ, R83 ;  /* 0x00000053ff5e723e */ /* 0x000fc800000000ff */
[----:B------:R-:W-:-:S07]  /*16b0*/  PRMT R28, R94, 0x7610, R28 ;  /* 0x000076105e1c7816 */ /* 0x000fce000000001c */
.L_x_3137:
[----:B------:R-:W-:Y:S01]  /*16c0*/  HADD2.F32 R94, -RZ, R40.H1_H1 ;  /* 0x30000028ff5e7230 */ /* 0x000fe20000004100 */
[----:B------:R-:W-:Y:S06]  /*16d0*/  @P4 BRA `(.L_x_3138) ;  /* 0x0000000000204947 */ /* 0x000fec0003800000 */
[----:B------:R-:W-:-:S04]  /*16e0*/  ISETP.NE.U32.AND P2, PT, RZ, UR12, PT ;  /* 0x0000000cff007c0c */ /* 0x000fc8000bf45070 */
[----:B------:R-:W-:-:S13]  /*16f0*/  ISETP.NE.AND.EX P2, PT, RZ, UR13, PT, P2 ;  /* 0x0000000dff007c0c */ /* 0x000fda000bf45320 */
[----:B------:R-:W-:Y:S05]  /*1700*/  @P2 BRA `(.L_x_3139) ;  /* 0x0000000000082947 */ /* 0x000fea0003800000 */
[----:B------:R-:W-:Y:S05]  /*1710*/  @P1 BRA `(.L_x_3140) ;  /* 0x0000000000201947 */ /* 0x000fea0003800000 */
[----:B------:R-:W-:Y:S05]  /*1720*/  BRA `(.L_x_3141) ;  /* 0x0000000000247947 */ /* 0x000fea0003800000 */
.L_x_3139:
[----:B-----5:R-:W-:-:S05]  /*1730*/  HADD2.F32 R95, -RZ, R32.H1_H1 ;  /* 0x30000020ff5f7230 */ /* 0x020fca0000004100 */
[----:B------:R-:W-:Y:S01]  /*1740*/  FADD.FTZ R94, R95, R94 ;  /* 0x0000005e5f5e7221 */ /* 0x000fe20000010000 */
[----:B------:R-:W-:Y:S06]  /*1750*/  BRA `(.L_x_3140) ;  /* 0x0000000000107947 */ /* 0x000fec0003800000 */
.L_x_3138:
[----:B-----5:R-:W-:-:S05]  /*1760*/  HADD2.F32 R95, -RZ, R36.H1_H1 ;  /* 0x30000024ff5f7230 */ /* 0x020fca0000004100 */
[----:B------:R-:W-:Y:S01]  /*1770*/  FADD.FTZ R94, R95, R94 ;  /* 0x0000005e5f5e7221 */ /* 0x000fe20000010000 */
[----:B------:R-:W-:-:S05]  /*1780*/  @P3 HADD2.F32 R95, -RZ, R32.H1_H1 ;  /* 0x30000020ff5f3230 */ /* 0x000fca0000004100 */
[----:B------:R-:W-:-:S07]  /*1790*/  @P3 FADD.FTZ R94, R95, R94 ;  /* 0x0000005e5f5e3221 */ /* 0x000fce0000010000 */
.L_x_3140:
[----:B------:R-:W-:-:S04]  /*17a0*/  F2FP.F16.F32.PACK_AB R40, RZ, R94 ;  /* 0x0000005eff28723e */ /* 0x000fc800000000ff */
[----:B------:R-:W-:-:S07]  /*17b0*/  PRMT R28, R28, 0x5410, R40 ;  /* 0x000054101c1c7816 */ /* 0x000fce0000000028 */
.L_x_3141:
[----:B------:R-:W-:Y:S01]  /*17c0*/  HADD2.F32 R95, -RZ, R41.H0_H0 ;  /* 0x20000029ff5f7230 */ /* 0x000fe20000004100 */
[----:B------:R-:W-:Y:S06]  /*17d0*/  @P4 BRA `(.L_x_3142) ;  /* 0x0000000000204947 */ /* 0x000fec0003800000 */
[----:B------:R-:W-:-:S04]  /*17e0*/  ISETP.NE.U32.AND P2, PT, RZ, UR12, PT ;  /* 0x0000000cff007c0c */ /* 0x000fc8000bf45070 */
[----:B------:R-:W-:-:S13]  /*17f0*/  ISETP.NE.AND.EX P2, PT, RZ, UR13, PT, P2 ;  /* 0x0000000dff007c0c */ /* 0x000fda000bf45320 */
[----:B------:R-:W-:Y:S05]  /*1800*/  @P2 BRA `(.L_x_3143) ;  /* 0x0000000000082947 */ /* 0x000fea0003800000 */
[----:B------:R-:W-:Y:S05]  /*1810*/  @P1 BRA `(.L_x_3144) ;  /* 0x0000000000201947 */ /* 0x000fea0003800000 */
[----:B------:R-:W-:Y:S05]  /*1820*/  BRA `(.L_x_3145) ;  /* 0x0000000000247947 */ /* 0x000fea0003800000 */
.L_x_3143:
[----:B-----5:R-:W-:-:S05]  /*1830*/  HADD2.F32 R40, -RZ, R33.H0_H0 ;  /* 0x20000021ff287230 */ /* 0x020fca0000004100 */
[----:B------:R-:W-:Y:S01]  /*1840*/  FADD.FTZ R95, R40, R95 ;  /* 0x0000005f285f7221 */ /* 0x000fe20000010000 */
[----:B------:R-:W-:Y:S06]  /*1850*/  BRA `(.L_x_3144) ;  /* 0x0000000000107947 */ /* 0x000fec0003800000 */
.L_x_3142:
[----:B-----5:R-:W-:-:S05]  /*1860*/  HADD2.F32 R40, -RZ, R37.H0_H0 ;  /* 0x20000025ff287230 */ /* 0x020fca0000004100 */
[----:B------:R-:W-:Y:S01]  /*1870*/  FADD.FTZ R95, R40, R95 ;  /* 0x0000005f285f7221 */ /* 0x000fe20000010000 */
[----:B------:R-:W-:-:S05]  /*1880*/  @P3 HADD2.F32 R40, -RZ, R33.H0_H0 ;  /* 0x20000021ff283230 */ /* 0x000fca0000004100 */
[----:B------:R-:W-:-:S07]  /*1890*/  @P3 FADD.FTZ R95, R40, R95 ;  /* 0x0000005f285f3221 */ /* 0x000fce0000010000 */
.L_x_3144:
[----:B------:R-:W-:-:S04]  /*18a0*/  F2FP.F16.F32.PACK_AB R40, RZ, R95 ;  /* 0x0000005fff28723e */ /* 0x000fc800000000ff */
[----:B------:R-:W-:-:S07]  /*18b0*/  PRMT R29, R40, 0x7610, R29 ;  /* 0x00007610281d7816 */ /* 0x000fce000000001d */
.L_x_3145:
[----:B------:R-:W-:Y:S01]  /*18c0*/  HADD2.F32 R102, -RZ, R41.H1_H1 ;  /* 0x30000029ff667230 */ /* 0x000fe20000004100 */
[----:B------:R-:W-:Y:S06]  /*18d0*/  @P4 BRA `(.L_x_3146) ;  /* 0x0000000000204947 */ /* 0x000fec0003800000 */
[----:B------:R-:W-:-:S04]  /*18e0*/  ISETP.NE.U32.AND P2, PT, RZ, UR12, PT ;  /* 0x0000000cff007c0c */ /* 0x000fc8000bf45070 */
[----:B------:R-:W-:-:S13]  /*18f0*/  ISETP.NE.AND.EX P2, PT, RZ, UR13, PT, P2 ;  /* 0x0000000dff007c0c */ /* 0x000fda000bf45320 */
[----:B------:R-:W-:Y:S05]  /*1900*/  @P2 BRA `(.L_x_3147) ;  /* 0x0000000000082947 */ /* 0x000fea0003800000 */
[----:B------:R-:W-:Y:S05]  /*1910*/  @P1 BRA `(.L_x_3148) ;  /* 0x0000000000201947 */ /* 0x000fea0003800000 */
[----:B------:R-:W-:Y:S05]  /*1920*/  BRA `(.L_x_3149) ;  /* 0x0000000000247947 */ /* 0x000fea0003800000 */
.L_x_3147:
[----:B-----5:R-:W-:-:S05]  /*1930*/  HADD2.F32 R41, -RZ, R33.H1_H1 ;  /* 0x30000021ff297230 */ /* 0x020fca0000004100 */
[----:B------:R-:W-:Y:S01]  /*1940*/  FADD.FTZ R102, R41, R102 ;  /* 0x0000006629667221 */ /* 0x000fe20000010000 */
[----:B------:R-:W-:Y:S06]  /*1950*/  BRA `(.L_x_3148) ;  /* 0x0000000000107947 */ /* 0x000fec0003800000 */
.L_x_3146:
[----:B-----5:R-:W-:-:S05]  /*1960*/  HADD2.F32 R41, -RZ, R37.H1_H1 ;  /* 0x30000025ff297230 */ /* 0x020fca0000004100 */
[----:B------:R-:W-:Y:S01]  /*1970*/  FADD.FTZ R102, R41, R102 ;  /* 0x0000006629667221 */ /* 0x000fe20000010000 */
[----:B------:R-:W-:-:S05]  /*1980*/  @P3 HADD2.F32 R41, -RZ, R33.H1_H1 ;  /* 0x30000021ff293230 */ /* 0x000fca0000004100 */
[----:B------:R-:W-:-:S07]  /*1990*/  @P3 FADD.FTZ R102, R41, R102 ;  /* 0x0000006629663221 */ /* 0x000fce0000010000 */
.L_x_3148:
[----:B------:R-:W-:-:S04]  /*19a0*/  F2FP.F16.F32.PACK_AB R40, RZ, R102 ;  /* 0x00000066ff28723e */ /* 0x000fc800000000ff */
[----:B------:R-:W-:-:S07]  /*19b0*/  PRMT R29, R29, 0x5410, R40 ;  /* 0x000054101d1d7816 */ /* 0x000fce0000000028 */
.L_x_3149:
[----:B------:R-:W-:Y:S01]  /*19c0*/  HADD2.F32 R103, -RZ, R42.H0_H0 ;  /* 0x2000002aff677230 */ /* 0x000fe20000004100 */
[----:B------:R-:W-:Y:S06]  /*19d0*/  @P4 BRA `(.L_x_3150) ;  /* 0x0000000000204947 */ /* 0x000fec0003800000 */
[----:B------:R-:W-:-:S04]  /*19e0*/  ISETP.NE.U32.AND P2, PT, RZ, UR12, PT ;  /* 0x0000000cff007c0c */ /* 0x000fc8000bf45070 */
[----:B------:R-:W-:-:S13]  /*19f0*/  ISETP.NE.AND.EX P2, PT, RZ, UR13, PT, P2 ;  /* 0x0000000dff007c0c */ /* 0x000fda000bf45320 */
[----:B------:R-:W-:Y:S05]  /*1a00*/  @P2 BRA `(.L_x_3151) ;  /* 0x0000000000082947 */ /* 0x000fea0003800000 */
[----:B------:R-:W-:Y:S05]  /*1a10*/  @P1 BRA `(.L_x_3152) ;  /* 0x0000000000201947 */ /* 0x000fea0003800000 */
[----:B------:R-:W-:Y:S05]  /*1a20*/  BRA `(.L_x_3153) ;  /* 0x0000000000247947 */ /* 0x000fea0003800000 */
.L_x_3151:
[----:B-----5:R-:W-:-:S05]  /*1a30*/  HADD2.F32 R40, -RZ, R34.H0_H0 ;  /* 0x20000022ff287230 */ /* 0x020fca0000004100 */
[----:B------:R-:W-:Y:S01]  /*1a40*/  FADD.FTZ R103, R40, R103 ;  /* 0x0000006728677221 */ /* 0x000fe20000010000 */
[----:B------:R-:W-:Y:S06]  /*1a50*/  BRA `(.L_x_3152) ;  /* 0x0000000000107947 */ /* 0x000fec0003800000 */
.L_x_3150:
[----:B-----5:R-:W-:-:S05]  /*1a60*/  HADD2.F32 R40, -RZ, R38.H0_H0 ;  /* 0x20000026ff287230 */ /* 0x020fca0000004100 */
[----:B------:R-:W-:Y:S01]  /*1a70*/  FADD.FTZ R103, R40, R103 ;  /* 0x0000006728677221 */ /* 0x000fe20000010000 */
[----:B------:R-:W-:-:S05]  /*1a80*/  @P3 HADD2.F32 R40, -RZ, R34.H0_H0 ;  /* 0x20000022ff283230 */ /* 0x000fca0000004100 */
[----:B------:R-:W-:-:S07]  /*1a90*/  @P3 FADD.FTZ R103, R40, R103 ;  /* 0x0000006728673221 */ /* 0x000fce0000010000 */
.L_x_3152:
[----:B------:R-:W-:-:S04]  /*1aa0*/  F2FP.F16.F32.PACK_AB R40, RZ, R103 ;  /* 0x00000067ff28723e */ /* 0x000fc800000000ff */
[----:B------:R-:W-:-:S07]  /*1ab0*/  PRMT R30, R40, 0x7610, R30 ;  /* 0x00007610281e7816 */ /* 0x000fce000000001e */
.L_x_3153:
[----:B------:R-:W-:Y:S01]  /*1ac0*/  HADD2.F32 R110, -RZ, R42.H1_H1 ;  /* 0x3000002aff6e7230 */ /* 0x000fe20000004100 */
[----:B------:R-:W-:Y:S06]  /*1ad0*/  @P4 BRA `(.L_x_3154) ;  /* 0x0000000000204947 */ /* 0x000fec0003800000 */
[----:B------:R-:W-:-:S04]  /*1ae0*/  ISETP.NE.U32.AND P2, PT, RZ, UR12, PT ;  /* 0x0000000cff007c0c */ /* 0x000fc8000bf45070 */
[----:B------:R-:W-:-:S13]  /*1af0*/  ISETP.NE.AND.EX P2, PT, RZ, UR13, PT, P2 ;  /* 0x0000000dff007c0c */ /* 0x000fda000bf45320 */
[----:B------:R-:W-:Y:S05]  /*1b00*/  @P2 BRA `(.L_x_3155) ;  /* 0x0000000000082947 */ /* 0x000fea0003800000 */
[----:B------:R-:W-:Y:S05]  /*1b10*/  @P1 BRA `(.L_x_3156) ;  /* 0x0000000000201947 */ /* 0x000fea0003800000 */
[----:B------:R-:W-:Y:S05]  /*1b20*/  BRA `(.L_x_3157) ;  /* 0x0000000000247947 */ /* 0x000fea0003800000 */
.L_x_3155:
[----:B-----5:R-:W-:-:S05]  /*1b30*/  HADD2.F32 R41, -RZ, R34.H1_H1 ;  /* 0x30000022ff297230 */ /* 0x020fca0000004100 */
[----:B------:R-:W-:Y:S01]  /*1b40*/  FADD.FTZ R110, R41, R110 ;  /* 0x0000006e296e7221 */ /* 0x000fe20000010000 */
[----:B------:R-:W-:Y:S06]  /*1b50*/  BRA `(.L_x_3156) ;  /* 0x0000000000107947 */ /* 0x000fec0003800000 */
.L_x_3154:
[----:B-----5:R-:W-:-:S05]  /*1b60*/  HADD2.F32 R41, -RZ, R38.H1_H1 ;  /* 0x30000026ff297230 */ /* 0x020fca0000004100 */
[----:B------:R-:W-:Y:S01]  /*1b70*/  FADD.FTZ R110, R41, R110 ;  /* 0x0000006e296e7221 */ /* 0x000fe20000010000 */
[----:B------:R-:W-:-:S05]  /*1b80*/  @P3 HADD2.F32 R41, -RZ, R34.H1_H1 ;  /* 0x30000022ff293230 */ /* 0x000fca0000004100 */
[----:B------:R-:W-:-:S07]  /*1b90*/  @P3 FADD.FTZ R110, R41, R110 ;  /* 0x0000006e296e3221 */ /* 0x000fce0000010000 */
.L_x_3156:
[----:B------:R-:W-:-:S04]  /*1ba0*/  F2FP.F16.F32.PACK_AB R40, RZ, R110 ;  /* 0x0000006eff28723e */ /* 0x000fc800000000ff */
[----:B------:R-:W-:-:S07]  /*1bb0*/  PRMT R30, R30, 0x5410, R40 ;  /* 0x000054101e1e7816 */ /* 0x000fce0000000028 */
.L_x_3157:
[----:B------:R-:W-:Y:S01]  /*1bc0*/  HADD2.F32 R111, -RZ, R43.H0_H0 ;  /* 0x2000002bff6f7230 */ /* 0x000fe20000004100 */
[----:B------:R-:W-:Y:S06]  /*1bd0*/  @P4 BRA `(.L_x_3158) ;  /* 0x0000000000204947 */ /* 0x000fec0003800000 */
[----:B------:R-:W-:-:S04]  /*1be0*/  ISETP.NE.U32.AND P2, PT, RZ, UR12, PT ;  /* 0x0000000cff007c0c */ /* 0x000fc8000bf45070 */
[----:B------:R-:W-:-:S13]  /*1bf0*/  ISETP.NE.AND.EX P2, PT, RZ, UR13, PT, P2 ;  /* 0x0000000dff007c0c */ /* 0x000fda000bf45320 */
[----:B------:R-:W-:Y:S05]  /*1c00*/  @P2 BRA `(.L_x_3159) ;  /* 0x0000000000082947 */ /* 0x000fea0003800000 */
[----:B------:R-:W-:Y:S05]  /*1c10*/  @P1 BRA `(.L_x_3160) ;  /* 0x0000000000201947 */ /* 0x000fea0003800000 */
[----:B------:R-:W-:Y:S05]  /*1c20*/  BRA `(.L_x_3161) ;  /* 0x0000000000247947 */ /* 0x000fea0003800000 */
.L_x_3159:
[----:B-----5:R-:W-:-:S05]  /*1c30*/  HADD2.F32 R40, -RZ, R35.H0_H0 ;  /* 0x20000023ff287230 */ /* 0x020fca0000004100 */
[----:B------:R-:W-:Y:S01]  /*1c40*/  FADD.FTZ R111, R40, R111 ;  /* 0x0000006f286f7221 */ /* 0x000fe20000010000 */
[----:B------:R-:W-:Y:S06]  /*1c50*/  BRA `(.L_x_3160) ;  /* 0x0000000000107947 */ /* 0x000fec0003800000 */
.L_x_3158:
[----:B-----5:R-:W-:-:S05]  /*1c60*/  HADD2.F32 R40, -RZ, R39.H0_H0 ;  /* 0x20000027ff287230 */ /* 0x020fca0000004100 */
[----:B------:R-:W-:Y:S01]  /*1c70*/  FADD.FTZ R111, R40, R111 ;  /* 0x0000006f286f7221 */ /* 0x000fe20000010000 */
[----:B------:R-:W-:-:S05]  /*1c80*/  @P3 HADD2.F32 R40, -RZ, R35.H0_H0 ;  /* 0x20000023ff283230 */ /* 0x000fca0000004100 */
[----:B------:R-:W-:-:S07]  /*1c90*/  @P3 FADD.FTZ R111, R40, R111 ;  /* 0x0000006f286f3221 */ /* 0x000fce0000010000 */
.L_x_3160:
[----:B------:R-:W-:-:S04]  /*1ca0*/  F2FP.F16.F32.PACK_AB R40, RZ, R111 ;  /* 0x0000006fff28723e */ /* 0x000fc800000000ff */
[----:B------:R-:W-:-:S07]  /*1cb0*/  PRMT R31, R40, 0x7610, R31 ;  /* 0x00007610281f7816 */ /* 0x000fce000000001f */
.L_x_3161:
[----:B------:R-:W-:Y:S01]  /*1cc0*/  HADD2.F32 R117, -RZ, R43.H1_H1 ;  /* 0x3000002bff757230 */ /* 0x000fe20000004100 */
[----:B------:R-:W-:Y:S06]  /*1cd0*/  @P4 BRA `(.L_x_3162) ;  /* 0x0000000000204947 */ /* 0x000fec0003800000 */
[----:B------:R-:W-:-:S04]  /*1ce0*/  ISETP.NE.U32.AND P2, PT, RZ, UR12, PT ;  /* 0x0000000cff007c0c */ /* 0x000fc8000bf45070 */
[----:B------:R-:W-:-:S13]  /*1cf0*/  ISETP.NE.AND.EX P2, PT, RZ, UR13, PT, P2 ;  /* 0x0000000dff007c0c */ /* 0x000fda000bf45320 */
[----:B------:R-:W-:Y:S05]  /*1d00*/  @P2 BRA `(.L_x_3163) ;  /* 0x0000000000082947 */ /* 0x000fea0003800000 */
[----:B------:R-:W-:Y:S05]  /*1d10*/  @P1 BRA `(.L_x_3164) ;  /* 0x0000000000201947 */ /* 0x000fea0003800000 */
[----:B------:R-:W-:Y:S05]  /*1d20*/  BRA `(.L_x_3165) ;  /* 0x0000000000247947 */ /* 0x000fea0003800000 */
.L_x_3163:
[----:B-----5:R-:W-:-:S05]  /*1d30*/  HADD2.F32 R40, -RZ, R35.H1_H1 ;  /* 0x30000023ff287230 */ /* 0x020fca0000004100 */
[----:B------:R-:W-:Y:S01]  /*1d40*/  FADD.FTZ R117, R40, R117 ;  /* 0x0000007528757221 */ /* 0x000fe20000010000 */
[----:B------:R-:W-:Y:S06]  /*1d50*/  BRA `(.L_x_3164) ;  /* 0x0000000000107947 */ /* 0x000fec0003800000 */
.L_x_3162:
[----:B-----5:R-:W-:-:S05]  /*1d60*/  HADD2.F32 R40, -RZ, R39.H1_H1 ;  /* 0x30000027ff287230 */ /* 0x020fca0000004100 */
[----:B------:R-:W-:Y:S01]  /*1d70*/  FADD.FTZ R117, R40, R117 ;  /* 0x0000007528757221 */ /* 0x000fe20000010000 */
[----:B------:R-:W-:-:S05]  /*1d80*/  @P3 HADD2.F32 R40, -RZ, R35.H1_H1 ;  /* 0x30000023ff283230 */ /* 0x000fca0000004100 */
[----:B------:R-:W-:-:S07]  /*1d90*/  @P3 FADD.FTZ R117, R40, R117 ;  /* 0x0000007528753221 */ /* 0x000fce0000010000 */
.L_x_3164:
[----:B------:R-:W-:-:S04]  /*1da0*/  F2FP.F16.F32.PACK_AB R40, RZ, R117 ;  /* 0x00000075ff28723e */ /* 0x000fc800000000ff */
[----:B------:R-:W-:-:S07]  /*1db0*/  PRMT R31, R31, 0x5410, R40 ;  /* 0x000054101f1f7816 */ /* 0x000fce0000000028 */
.L_x_3165:
[----:B------:R-:W0:Y:S02]  /*1dc0*/  @P1 LDC.64 R40, c[0x0][0x238] ;  /* 0x00008e00ff281b82 */ /* 0x000e240000000a00 */
[----:B0-----:R-:W-:-:S04]  /*1dd0*/  @P1 LEA R40, P2, R121, R40, 0x4 ;  /* 0x0000002879281211 */ /* 0x001fc800078420ff */
[C---:B------:R-:W-:Y:S02]  /*1de0*/  @P1 LEA.HI.X R41, R121.reuse, R41, RZ, 0x4, P2 ;  /* 0x0000002979291211 */ /* 0x040fe400010f24ff */
[----:B------:R-:W-:-:S03]  /*1df0*/  IADD3 R121, R121, 0x80, RZ ;  /* 0x0000008079797810 */ /* 0x000fc60007ffe0ff */
[----:B------:R1:W-:Y:S04]  /*1e00*/  @P1 STG.E.128 desc[UR4][R40.64], R28 ;  /* 0x0000001c28001986 */ /* 0x0003e8000c101d04 */
.L_x_3133:
[----:B------:R-:W-:Y:S05]  /*1e10*/  BSYNC B0 ;  /* 0x0000000000007941 */ /* 0x000fea0003800000 */
.L_x_3132:
        /* <DEDUP_REMOVED lines=25> */
.L_x_3169:
[----:B-----5:R-:W-:-:S05]  /*1fb0*/  HADD2.F32 R97, -RZ, R32.H0_H0 ;  /* 0x20000020ff617230 */ /* 0x020fca0000004100 */
[----:B------:R-:W-:Y:S01]  /*1fc0*/  FADD.FTZ R86, R97, R86 ;  /* 0x0000005661567221 */ /* 0x000fe20000010000 */
[----:B------:R-:W-:Y:S06]  /*1fd0*/  BRA `(.L_x_3170) ;  /* 0x0000000000107947 */ /* 0x000fec0003800000 */
.L_x_3168:
[----:B-----5:R-:W-:-:S05]  /*1fe0*/  HADD2.F32 R97, -RZ, R36.H0_H0 ;  /* 0x20000024ff617230 */ /* 0x020fca0000004100 */
[----:B------:R-:W-:Y:S01]  /*1ff0*/  FADD.FTZ R86, R97, R86 ;  /* 0x0000005661567221 */ /* 0x000fe20000010000 */
[----:B------:R-:W-:-:S05]  /*2000*/  @P3 HADD2.F32 R97, -RZ, R32.H0_H0 ;  /* 0x20000020ff613230 */ /* 0x000fca0000004100 */
[----:B------:R-:W-:-:S07]  /*2010*/  @P3 FADD.FTZ R86, R97, R86 ;  /* 0x0000005661563221 */ /* 0x000fce0000010000 */
.L_x_3170:
[----:B------:R-:W-:-:S04]  /*2020*/  F2FP.F16.F32.PACK_AB R96, RZ, R86 ;  /* 0x00000056ff60723e */ /* 0x000fc800000000ff */
[----:B------:R-:W-:-:S07]  /*2030*/  PRMT R28, R96, 0x7610, R28 ;  /* 0x00007610601c7816 */ /* 0x000fce000000001c */
.L_x_3171:
[----:B------:R-:W-:Y:S01]  /*2040*/  HADD2.F32 R96, -RZ, R40.H1_H1 ;  /* 0x30000028ff607230 */ /* 0x000fe20000004100 */
[----:B------:R-:W-:Y:S06]  /*2050*/  @P4 BRA `(.L_x_3172) ;  /* 0x0000000000204947 */ /* 0x000fec0003800000 */
[----:B------:R-:W-:-:S04]  /*2060*/  ISETP.NE.U32.AND P2, PT, RZ, UR12, PT ;  /* 0x0000000cff007c0c */ /* 0x000fc8000bf45070 */
[----:B------:R-:W-:-:S13]  /*2070*/  ISETP.NE.AND.EX P2, PT, RZ, UR13, PT, P2 ;  /* 0x0000000dff007c0c */ /* 0x000fda000bf45320 */
[----:B------:R-:W-:Y:S05]  /*2080*/  @P2 BRA `(.L_x_3173) ;  /* 0x0000000000082947 */ /* 0x000fea0003800000 */
[----:B------:R-:W-:Y:S05]  /*2090*/  @P1 BRA `(.L_x_3174) ;  /* 0x0000000000201947 */ /* 0x000fea0003800000 */
[----:B------:R-:W-:Y:S05]  /*20a0*/  BRA `(.L_x_3175) ;  /* 0x0000000000247947 */ /* 0x000fea0003800000 */
.L_x_3173:
[----:B-----5:R-:W-:-:S05]  /*20b0*/  HADD2.F32 R97, -RZ, R32.H1_H1 ;  /* 0x30000020ff617230 */ /* 0x020fca0000004100 */
[----:B------:R-:W-:Y:S01]  /*20c0*/  FADD.FTZ R96, R97, R96 ;  /* 0x0000006061607221 */ /* 0x000fe20000010000 */
[----:B------:R-:W-:Y:S06]  /*20d0*/  BRA `(.L_x_3174) ;  /* 0x0000000000107947 */ /* 0x000fec0003800000 */
.L_x_3172:
[----:B-----5:R-:W-:-:S05]  /*20e0*/  HADD2.F32 R97, -RZ, R36.H1_H1 ;  /* 0x30000024ff617230 */ /* 0x020fca0000004100 */
[----:B------:R-:W-:Y:S01]  /*20f0*/  FADD.FTZ R96, R97, R96 ;  /* 0x0000006061607221 */ /* 0x000fe20000010000 */
[----:B------:R-:W-:-:S05]  /*2100*/  @P3 HADD2.F32 R97, -RZ, R32.H1_H1 ;  /* 0x30000020ff613230 */ /* 0x000fca0000004100 */
[----:B------:R-:W-:-:S07]  /*2110*/  @P3 FADD.FTZ R96, R97, R96 ;  /* 0x0000006061603221 */ /* 0x000fce0000010000 */
.L_x_3174:
[----:B------:R-:W-:-:S04]  /*2120*/  F2FP.F16.F32.PACK_AB R40, RZ, R96 ;  /* 0x00000060ff28723e */ /* 0x000fc800000000ff */
[----:B------:R-:W-:-:S07]  /*2130*/  PRMT R28, R28, 0x5410, R40 ;  /* 0x000054101c1c7816 */ /* 0x000fce0000000028 */
.L_x_3175:
[----:B------:R-:W-:Y:S01]  /*2140*/  HADD2.F32 R97, -RZ, R41.H0_H0 ;  /* 0x20000029ff617230 */ /* 0x000fe20000004100 */
[----:B------:R-:W-:Y:S06]  /*2150*/  @P4 BRA `(.L_x_3176) ;  /* 0x0000000000204947 */ /* 0x000fec0003800000 */
[----:B------:R-:W-:-:S04]  /*2160*/  ISETP.NE.U32.AND P2, PT, RZ, UR12, PT ;  /* 0x0000000cff007c0c */ /* 0x000fc8000bf45070 */
[----:B------:R-:W-:-:S13]  /*2170*/  ISETP.NE.AND.EX P2, PT, RZ, UR13, PT, P2 ;  /* 0x0000000dff007c0c */ /* 0x000fda000bf45320 */
[----:B------:R-:W-:Y:S05]  /*2180*/  @P2 BRA `(.L_x_3177) ;  /* 0x0000000000082947 */ /* 0x000fea0003800000 */
[----:B------:R-:W-:Y:S05]  /*2190*/  @P1 BRA `(.L_x_3178) ;  /* 0x0000000000201947 */ /* 0x000fea0003800000 */
[----:B------:R-:W-:Y:S05]  /*21a0*/  BRA `(.L_x_3179) ;  /* 0x0000000000247947 */ /* 0x000fea0003800000 */
.L_x_3177:
[----:B-----5:R-:W-:-:S05]  /*21b0*/  HADD2.F32 R40, -RZ, R33.H0_H0 ;  /* 0x20000021ff287230 */ /* 0x020fca0000004100 */
[----:B------:R-:W-:Y:S01]  /*21c0*/  FADD.FTZ R97, R40, R97 ;  /* 0x0000006128617221 */ /* 0x000fe20000010000 */
[----:B------:R-:W-:Y:S06]  /*21d0*/  BRA `(.L_x_3178) ;  /* 0x0000000000107947 */ /* 0x000fec0003800000 */
.L_x_3176:
[----:B-----5:R-:W-:-:S05]  /*21e0*/  HADD2.F32 R40, -RZ, R37.H0_H0 ;  /* 0x20000025ff287230 */ /* 0x020fca0000004100 */
[----:B------:R-:W-:Y:S01]  /*21f0*/  FADD.FTZ R97, R40, R97 ;  /* 0x0000006128617221 */ /* 0x000fe20000010000 */
[----:B------:R-:W-:-:S05]  /*2200*/  @P3 HADD2.F32 R40, -RZ, R33.H0_H0 ;  /* 0x20000021ff283230 */ /* 0x000fca0000004100 */
[----:B------:R-:W-:-:S07]  /*2210*/  @P3 FADD.FTZ R97, R40, R97 ;  /* 0x0000006128613221 */ /* 0x000fce0000010000 */
.L_x_3178:
[----:B------:R-:W-:-:S04]  /*2220*/  F2FP.F16.F32.PACK_AB R40, RZ, R97 ;  /* 0x00000061ff28723e */ /* 0x000fc800000000ff */
[----:B------:R-:W-:-:S07]  /*2230*/  PRMT R29, R40, 0x7610, R29 ;  /* 0x00007610281d7816 */ /* 0x000fce000000001d */
.L_x_3179:
[----:B------:R-:W-:Y:S01]  /*2240*/  HADD2.F32 R104, -RZ, R41.H1_H1 ;  /* 0x30000029ff687230 */ /* 0x000fe20000004100 */
[----:B------:R-:W-:Y:S06]  /*2250*/  @P4 BRA `(.L_x_3180) ;  /* 0x0000000000204947 */ /* 0x000fec0003800000 */
[----:B------:R-:W-:-:S04]  /*2260*/  ISETP.NE.U32.AND P2, PT, RZ, UR12, PT ;  /* 0x0000000cff007c0c */ /* 0x000fc8000bf45070 */
[----:B------:R-:W-:-:S13]  /*2270*/  ISETP.NE.AND.EX P2, PT, RZ, UR13, PT, P2 ;  /* 0x0000000dff007c0c */ /* 0x000fda000bf45320 */
[----:B------:R-:W-:Y:S05]  /*2280*/  @P2 BRA `(.L_x_3181) ;  /* 0x0000000000082947 */ /* 0x000fea0003800000 */
[----:B------:R-:W-:Y:S05]  /*2290*/  @P1 BRA `(.L_x_3182) ;  /* 0x0000000000201947 */ /* 0x000fea0003800000 */
[----:B------:R-:W-:Y:S05]  /*22a0*/  BRA `(.L_x_3183) ;  /* 0x0000000000247947 */ /* 0x000fea0003800000 */
.L_x_3181:
[----:B-----5:R-:W-:-:S05]  /*22b0*/  HADD2.F32 R41, -RZ, R33.H1_H1 ;  /* 0x30000021ff297230 */ /* 0x020fca0000004100 */
[----:B------:R-:W-:Y:S01]  /*22c0*/  FADD.FTZ R104, R41, R104 ;  /* 0x0000006829687221 */ /* 0x000fe20000010000 */
[----:B------:R-:W-:Y:S06]  /*22d0*/  BRA `(.L_x_3182) ;  /* 0x0000000000107947 */ /* 0x000fec0003800000 */
.L_x_3180:
[----:B-----5:R-:W-:-:S05]  /*22e0*/  HADD2.F32 R41, -RZ, R37.H1_H1 ;  /* 0x30000025ff297230 */ /* 0x020fca0000004100 */
[----:B------:R-:W-:Y:S01]  /*22f0*/  FADD.FTZ R104, R41, R104 ;  /* 0x0000006829687221 */ /* 0x000fe20000010000 */
[----:B------:R-:W-:-:S05]  /*2300*/  @P3 HADD2.F32 R41, -RZ, R33.H1_H1 ;  /* 0x30000021ff293230 */ /* 0x000fca0000004100 */
[----:B------:R-:W-:-:S07]  /*2310*/  @P3 FADD.FTZ R104, R41, R104 ;  /* 0x0000006829683221 */ /* 0x000fce0000010000 */
.L_x_3182:
[----:B------:R-:W-:-:S04]  /*2320*/  F2FP.F16.F32.PACK_AB R40, RZ, R104 ;  /* 0x00000068ff28723e */ /* 0x000fc800000000ff */
[----:B------:R-:W-:-:S07]  /*2330*/  PRMT R29, R29, 0x5410, R40 ;  /* 0x000054101d1d7816 */ /* 0x000fce0000000028 */
.L_x_3183:
[----:B------:R-:W-:Y:S01]  /*2340*/  HADD2.F32 R105, -RZ, R42.H0_H0 ;  /* 0x2000002aff697230 */ /* 0x000fe20000004100 */
[----:B------:R-:W-:Y:S06]  /*2350*/  @P4 BRA `(.L_x_3184) ;  /* 0x0000000000204947 */ /* 0x000fec0003800000 */
[----:B------:R-:W-:-:S04]  /*2360*/  ISETP.NE.U32.AND P2, PT, RZ, UR12, PT ;  /* 0x0000000cff007c0c */ /* 0x000fc8000bf45070 */
[----:B------:R-:W-:-:S13]  /*2370*/  ISETP.NE.AND.EX P2, PT, RZ, UR13, PT, P2 ;  /* 0x0000000dff007c0c */ /* 0x000fda000bf45320 */
[----:B------:R-:W-:Y:S05]  /*2380*/  @P2 BRA `(.L_x_3185) ;  /* 0x0000000000082947 */ /* 0x000fea0003800000 */
[----:B------:R-:W-:Y:S05]  /*2390*/  @P1 BRA `(.L_x_3186) ;  /* 0x0000000000201947 */ /* 0x000fea0003800000 */
[----:B------:R-:W-:Y:S05]  /*23a0*/  BRA `(.L_x_3187) ;  /* 0x0000000000247947 */ /* 0x000fea0003800000 */
.L_x_3185:
[----:B-----5:R-:W-:-:S05]  /*23b0*/  HADD2.F32 R40, -RZ, R34.H0_H0 ;  /* 0x20000022ff287230 */ /* 0x020fca0000004100 */
[----:B------:R-:W-:Y:S01]  /*23c0*/  FADD.FTZ R105, R40, R105 ;  /* 0x0000006928697221 */ /* 0x000fe20000010000 */
[----:B------:R-:W-:Y:S06]  /*23d0*/  BRA `(.L_x_3186) ;  /* 0x0000000000107947 */ /* 0x000fec0003800000 */
.L_x_3184:
[----:B-----5:R-:W-:-:S05]  /*23e0*/  HADD2.F32 R40, -RZ, R38.H0_H0 ;  /* 0x20000026ff287230 */ /* 0x020fca0000004100 */
[----:B------:R-:W-:Y:S01]  /*23f0*/  FADD.FTZ R105, R40, R105 ;  /* 0x0000006928697221 */ /* 0x000fe20000010000 */
[----:B------:R-:W-:-:S05]  /*2400*/  @P3 HADD2.F32 R40, -RZ, R34.H0_H0 ;  /* 0x20000022ff283230 */ /* 0x000fca0000004100 */
[----:B------:R-:W-:-:S07]  /*2410*/  @P3 FADD.FTZ R105, R40, R105 ;  /* 0x0000006928693221 */ /* 0x000fce0000010000 */
.L_x_3186:
[----:B------:R-:W-:-:S04]  /*2420*/  F2FP.F16.F32.PACK_AB R40, RZ, R105 ;  /* 0x00000069ff28723e */ /* 0x000fc800000000ff */
[----:B------:R-:W-:-:S07]  /*2430*/  PRMT R30, R40, 0x7610, R30 ;  /* 0x00007610281e7816 */ /* 0x000fce000000001e */
.L_x_3187:
[----:B------:R-:W-:Y:S01]  /*2440*/  HADD2.F32 R112, -RZ, R42.H1_H1 ;  /* 0x3000002aff707230 */ /* 0x000fe20000004100 */
[----:B------:R-:W-:Y:S06]  /*2450*/  @P4 BRA `(.L_x_3188) ;  /* 0x0000000000204947 */ /* 0x000fec0003800000 */
[----:B------:R-:W-:-:S04]  /*2460*/  ISETP.NE.U32.AND P2, PT, RZ, UR12, PT ;  /* 0x0000000cff007c0c */ /* 0x000fc8000bf45070 */
[----:B------:R-:W-:-:S13]  /*2470*/  ISETP.NE.AND.EX P2, PT, RZ, UR13, PT, P2 ;  /* 0x0000000dff007c0c */ /* 0x000fda000bf45320 */
[----:B------:R-:W-:Y:S05]  /*2480*/  @P2 BRA `(.L_x_3189) ;  /* 0x0000000000082947 */ /* 0x000fea0003800000 */
[----:B------:R-:W-:Y:S05]  /*2490*/  @P1 BRA `(.L_x_3190) ;  /* 0x0000000000201947 */ /* 0x000fea0003800000 */
[----:B------:R-:W-:Y:S05]  /*24a0*/  BRA `(.L_x_3191) ;  /* 0x0000000000247947 */ /* 0x000fea0003800000 */
.L_x_3189:
[----:B-----5:R-:W-:-:S05]  /*24b0*/  HADD2.F32 R41, -RZ, R34.H1_H1 ;  /* 0x30000022ff297230 */ /* 0x020fca0000004100 */
[----:B------:R-:W-:Y:S01]  /*24c0*/  FADD.FTZ R112, R41, R112 ;  /* 0x0000007029707221 */ /* 0x000fe20000010000 */
[----:B------:R-:W-:Y:S06]  /*24d0*/  BRA `(.L_x_3190) ;  /* 0x0000000000107947 */ /* 0x000fec0003800000 */
.L_x_3188:
[----:B-----5:R-:W-:-:S05]  /*24e0*/  HADD2.F32 R41, -RZ, R38.H1_H1 ;  /* 0x30000026ff297230 */ /* 0x020fca0000004100 */
[----:B------:R-:W-:Y:S01]  /*24f0*/  FADD.FTZ R112, R41, R112 ;  /* 0x0000007029707221 */ /* 0x000fe20000010000 */
[----:B------:R-:W-:-:S05]  /*2500*/  @P3 HADD2.F32 R41, -RZ, R34.H1_H1 ;  /* 0x30000022ff293230 */ /* 0x000fca0000004100 */
[----:B------:R-:W-:-:S07]  /*2510*/  @P3 FADD.FTZ R112, R41, R112 ;  /* 0x0000007029703221 */ /* 0x000fce0000010000 */
.L_x_3190:
[----:B------:R-:W-:-:S04]  /*2520*/  F2FP.F16.F32.PACK_AB R40, RZ, R112 ;  /* 0x00000070ff28723e */ /* 0x000fc800000000ff */
[----:B------:R-:W-:-:S07]  /*2530*/  PRMT R30, R30, 0x5410, R40 ;  /* 0x000054101e1e7816 */ /* 0x000fce0000000028 */
.L_x_3191:
[----:B------:R-:W-:Y:S01]  /*2540*/  HADD2.F32 R113, -RZ, R43.H0_H0 ;  /* 0x2000002bff717230 */ /* 0x000fe20000004100 */
[----:B------:R-:W-:Y:S06]  /*2550*/  @P4 BRA `(.L_x_3192) ;  /* 0x0000000000204947 */ /* 0x000fec0003800000 */
[----:B------:R-:W-:-:S04]  /*2560*/  ISETP.NE.U32.AND P2, PT, RZ, UR12, PT ;  /* 0x0000000cff007c0c */ /* 0x000fc8000bf45070 */
[----:B------:R-:W-:-:S13]  /*2570*/  ISETP.NE.AND.EX P2, PT, RZ, UR13, PT, P2 ;  /* 0x0000000dff007c0c */ /* 0x000fda000bf45320 */
[----:B------:R-:W-:Y:S05]  /*2580*/  @P2 BRA `(.L_x_3193) ;  /* 0x0000000000082947 */ /* 0x000fea0003800000 */
[----:B------:R-:W-:Y:S05]  /*2590*/  @P1 BRA `(.L_x_3194) ;  /* 0x0000000000201947 */ /* 0x000fea0003800000 */
[----:B------:R-:W-:Y:S05]  /*25a0*/  BRA `(.L_x_3195) ;  /* 0x0000000000247947 */ /* 0x000fea0003800000 */
.L_x_3193:
[----:B-----5:R-:W-:-:S05]  /*25b0*/  HADD2.F32 R40, -RZ, R35.H0_H0 ;  /* 0x20000023ff287230 */ /* 0x020fca0000004100 */
[----:B------:R-:W-:Y:S01]  /*25c0*/  FADD.FTZ R113, R40, R113 ;  /* 0x0000007128717221 */ /* 0x000fe20000010000 */
[----:B------:R-:W-:Y:S06]  /*25d0*/  BRA `(.L_x_3194) ;  /* 0x0000000000107947 */ /* 0x000fec0003800000 */
.L_x_3192:
[----:B-----5:R-:W-:-:S05]  /*25e0*/  HADD2.F32 R40, -RZ, R39.H0_H0 ;  /* 0x20000027ff287230 */ /* 0x020fca0000004100 */
[----:B------:R-:W-:Y:S01]  /*25f0*/  FADD.FTZ R113, R40, R113 ;  /* 0x0000007128717221 */ /* 0x000fe20000010000 */
[----:B------:R-:W-:-:S05]  /*2600*/  @P3 HADD2.F32 R40, -RZ, R35.H0_H0 ;  /* 0x20000023ff283230 */ /* 0x000fca0000004100 */
[----:B------:R-:W-:-:S07]  /*2610*/  @P3 FADD.FTZ R113, R40, R113 ;  /* 0x0000007128713221 */ /* 0x000fce0000010000 */
.L_x_3194:
[----:B------:R-:W-:-:S04]  /*2620*/  F2FP.F16.F32.PACK_AB R40, RZ, R113 ;  /* 0x00000071ff28723e */ /* 0x000fc800000000ff */
[----:B------:R-:W-:-:S07]  /*2630*/  PRMT R31, R40, 0x7610, R31 ;  /* 0x00007610281f7816 */ /* 0x000fce000000001f */
.L_x_3195:
[----:B------:R-:W-:Y:S01]  /*2640*/  HADD2.F32 R118, -RZ, R43.H1_H1 ;  /* 0x3000002bff767230 */ /* 0x000fe20000004100 */
[----:B------:R-:W-:Y:S06]  /*2650*/  @P4 BRA `(.L_x_3196) ;  /* 0x0000000000204947 */ /* 0x000fec0003800000 */
[----:B------:R-:W-:-:S04]  /*2660*/  ISETP.NE.U32.AND P2, PT, RZ, UR12, PT ;  /* 0x0000000cff007c0c */ /* 0x000fc8000bf45070 */
[----:B------:R-:W-:-:S13]  /*2670*/  ISETP.NE.AND.EX P2, PT, RZ, UR13, PT, P2 ;  /* 0x0000000dff007c0c */ /* 0x000fda000bf45320 */
[----:B------:R-:W-:Y:S05]  /*2680*/  @P2 BRA `(.L_x_3197) ;  /* 0x0000000000082947 */ /* 0x000fea0003800000 */
[----:B------:R-:W-:Y:S05]  /*2690*/  @P1 BRA `(.L_x_3198) ;  /* 0x0000000000201947 */ /* 0x000fea0003800000 */
[----:B------:R-:W-:Y:S05]  /*26a0*/  BRA `(.L_x_3199) ;  /* 0x0000000000247947 */ /* 0x000fea0003800000 */
.L_x_3197:
[----:B-----5:R-:W-:-:S05]  /*26b0*/  HADD2.F32 R41, -RZ, R35.H1_H1 ;  /* 0x30000023ff297230 */ /* 0x020fca0000004100 */
[----:B------:R-:W-:Y:S01]  /*26c0*/  FADD.FTZ R118, R41, R118 ;  /* 0x0000007629767221 */ /* 0x000fe20000010000 */
[----:B------:R-:W-:Y:S06]  /*26d0*/  BRA `(.L_x_3198) ;  /* 0x0000000000107947 */ /* 0x000fec0003800000 */
.L_x_3196:
[----:B-----5:R-:W-:-:S05]  /*26e0*/  HADD2.F32 R41, -RZ, R39.H1_H1 ;  /* 0x30000027ff297230 */ /* 0x020fca0000004100 */
[----:B------:R-:W-:Y:S01]  /*26f0*/  FADD.FTZ R118, R41, R118 ;  /* 0x0000007629767221 */ /* 0x000fe20000010000 */
[----:B------:R-:W-:-:S05]  /*2700*/  @P3 HADD2.F32 R41, -RZ, R35.H1_H1 ;  /* 0x30000023ff293230 */ /* 0x000fca0000004100 */
[----:B------:R-:W-:-:S07]  /*2710*/  @P3 FADD.FTZ R118, R41, R118 ;  /* 0x0000007629763221 */ /* 0x000fce0000010000 */
.L_x_3198:
[----:B------:R-:W-:-:S04]  /*2720*/  F2FP.F16.F32.PACK_AB R40, RZ, R118 ;  /* 0x00000076ff28723e */ /* 0x000fc800000000ff */
[----:B------:R-:W-:-:S07]  /*2730*/  PRMT R31, R31, 0x5410, R40 ;  /* 0x000054101f1f7816 */ /* 0x000fce0000000028 */
.L_x_3199:
[----:B------:R-:W0:Y:S02]  /*2740*/  @P1 LDC.64 R40, c[0x0][0x238] ;  /* 0x00008e00ff281b82 */ /* 0x000e240000000a00 */
[----:B0-----:R-:W-:-:S04]  /*2750*/  @P1 LEA R40, P2, R121, R40, 0x4 ;  /* 0x0000002879281211 */ /* 0x001fc800078420ff */
[C---:B------:R-:W-:Y:S02]  /*2760*/  @P1 LEA.HI.X R41, R121.reuse, R41, RZ, 0x4, P2 ;  /* 0x0000002979291211 */ /* 0x040fe400010f24ff */
[----:B------:R-:W-:-:S03]  /*2770*/  IADD3 R121, R121, 0x80, RZ ;  /* 0x0000008079797810 */ /* 0x000fc60007ffe0ff */
[----:B------:R2:W-:Y:S04]  /*2780*/  @P1 STG.E.128 desc[UR4][R40.64], R28 ;  /* 0x0000001c28001986 */ /* 0x0005e8000c101d04 */
.L_x_3167:
[----:B------:R-:W-:Y:S05]  /*2790*/  BSYNC B0 ;  /* 0x0000000000007941 */ /* 0x000fea0003800000 */
.L_x_3166:
        /* <DEDUP_REMOVED lines=25> */
.L_x_3203:
[----:B-----5:R-:W-:-:S05]  /*2930*/  HADD2.F32 R98, -RZ, R32.H0_H0 ;  /* 0x20000020ff627230 */ /* 0x020fca0000004100 */
[----:B------:R-:W-:Y:S01]  /*2940*/  FADD.FTZ R87, R98, R87 ;  /* 0x0000005762577221 */ /* 0x000fe20000010000 */
[----:B------:R-:W-:Y:S06]  /*2950*/  BRA `(.L_x_3204) ;  /* 0x0000000000107947 */ /* 0x000fec0003800000 */
.L_x_3202:
[----:B-----5:R-:W-:-:S05]  /*2960*/  HADD2.F32 R98, -RZ, R36.H0_H0 ;  /* 0x20000024ff627230 */ /* 0x020fca0000004100 */
[----:B------:R-:W-:Y:S01]  /*2970*/  FADD.FTZ R87, R98, R87 ;  /* 0x0000005762577221 */ /* 0x000fe20000010000 */
[----:B------:R-:W-:-:S05]  /*2980*/  @P3 HADD2.F32 R98, -RZ, R32.H0_H0 ;  /* 0x20000020ff623230 */ /* 0x000fca0000004100 */
[----:B------:R-:W-:-:S07]  /*2990*/  @P3 FADD.FTZ R87, R98, R87 ;  /* 0x0000005762573221 */ /* 0x000fce0000010000 */
.L_x_3204:
[----:B------:R-:W-:-:S04]  /*29a0*/  F2FP.F16.F32.PACK_AB R98, RZ, R87 ;  /* 0x00000057ff62723e */ /* 0x000fc800000000ff */
[----:B------:R-:W-:-:S07]  /*29b0*/  PRMT R28, R98, 0x7610, R28 ;  /* 0x00007610621c7816 */ /* 0x000fce000000001c */
.L_x_3205:
[----:B------:R-:W-:Y:S01]  /*29c0*/  HADD2.F32 R98, -RZ, R40.H1_H1 ;  /* 0x30000028ff627230 */ /* 0x000fe20000004100 */
[----:B------:R-:W-:Y:S06]  /*29d0*/  @P4 BRA `(.L_x_3206) ;  /* 0x0000000000204947 */ /* 0x000fec0003800000 */
[----:B------:R-:W-:-:S04]  /*29e0*/  ISETP.NE.U32.AND P2, PT, RZ, UR12, PT ;  /* 0x0000000cff007c0c */ /* 0x000fc8000bf45070 */
[----:B------:R-:W-:-:S13]  /*29f0*/  ISETP.NE.AND.EX P2, PT, RZ, UR13, PT, P2 ;  /* 0x0000000dff007c0c */ /* 0x000fda000bf45320 */
[----:B------:R-:W-:Y:S05]  /*2a00*/  @P2 BRA `(.L_x_3207) ;  /* 0x0000000000082947 */ /* 0x000fea0003800000 */
[----:B------:R-:W-:Y:S05]  /*2a10*/  @P1 BRA `(.L_x_3208) ;  /* 0x0000000000201947 */ /* 0x000fea0003800000 */
[----:B------:R-:W-:Y:S05]  /*2a20*/  BRA `(.L_x_3209) ;  /* 0x0000000000247947 */ /* 0x000fea0003800000 */
.L_x_3207:
[----:B-----5:R-:W-:-:S05]  /*2a30*/  HADD2.F32 R99, -RZ, R32.H1_H1 ;  /* 0x30000020ff637230 */ /* 0x020fca0000004100 */
[----:B------:R-:W-:Y:S01]  /*2a40*/  FADD.FTZ R98, R99, R98 ;  /* 0x0000006263627221 */ /* 0x000fe20000010000 */
[----:B------:R-:W-:Y:S06]  /*2a50*/  BRA `(.L_x_3208) ;  /* 0x0000000000107947 */ /* 0x000fec0003800000 */
.L_x_3206:
[----:B-----5:R-:W-:-:S05]  /*2a60*/  HADD2.F32 R99, -RZ, R36.H1_H1 ;  /* 0x30000024ff637230 */ /* 0x020fca0000004100 */
[----:B------:R-:W-:Y:S01]  /*2a70*/  FADD.FTZ R98, R99, R98 ;  /* 0x0000006263627221 */ /* 0x000fe20000010000 */
[----:B------:R-:W-:-:S05]  /*2a80*/  @P3 HADD2.F32 R99, -RZ, R32.H1_H1 ;  /* 0x30000020ff633230 */ /* 0x000fca0000004100 */
[----:B------:R-:W-:-:S07]  /*2a90*/  @P3 FADD.FTZ R98, R99, R98 ;  /* 0x0000006263623221 */ /* 0x000fce0000010000 */
.L_x_3208:
[----:B------:R-:W-:-:S04]  /*2aa0*/  F2FP.F16.F32.PACK_AB R40, RZ, R98 ;  /* 0x00000062ff28723e */ /* 0x000fc800000000ff */
[----:B------:R-:W-:-:S07]  /*2ab0*/  PRMT R28, R28, 0x5410, R40 ;  /* 0x000054101c1c7816 */ /* 0x000fce0000000028 */
.L_x_3209:
[----:B------:R-:W-:Y:S01]  /*2ac0*/  HADD2.F32 R99, -RZ, R41.H0_H0 ;  /* 0x20000029ff637230 */ /* 0x000fe20000004100 */
[----:B------:R-:W-:Y:S06]  /*2ad0*/  @P4 BRA `(.L_x_3210) ;  /* 0x0000000000204947 */ /* 0x000fec0003800000 */
[----:B------:R-:W-:-:S04]  /*2ae0*/  ISETP.NE.U32.AND P2, PT, RZ, UR12, PT ;  /* 0x0000000cff007c0c */ /* 0x000fc8000bf45070 */
[----:B------:R-:W-:-:S13]  /*2af0*/  ISETP.NE.AND.EX P2, PT, RZ, UR13, PT, P2 ;  /* 0x0000000dff007c0c */ /* 0x000fda000bf45320 */
[----:B------:R-:W-:Y:S05]  /*2b00*/  @P2 BRA `(.L_x_3211) ;  /* 0x0000000000082947 */ /* 0x000fea0003800000 */
[----:B------:R-:W-:Y:S05]  /*2b10*/  @P1 BRA `(.L_x_3212) ;  /* 0x0000000000201947 */ /* 0x000fea0003800000 */
[----:B------:R-:W-:Y:S05]  /*2b20*/  BRA `(.L_x_3213) ;  /* 0x0000000000247947 */ /* 0x000fea0003800000 */
.L_x_3211:
[----:B-----5:R-:W-:-:S05]  /*2b30*/  HADD2.F32 R40, -RZ, R33.H0_H0 ;  /* 0x20000021ff287230 */ /* 0x020fca0000004100 */
[----:B------:R-:W-:Y:S01]  /*2b40*/  FADD.FTZ R99, R40, R99 ;  /* 0x0000006328637221 */ /* 0x000fe20000010000 */
[----:B------:R-:W-:Y:S06]  /*2b50*/  BRA `(.L_x_3212) ;  /* 0x0000000000107947 */ /* 0x000fec0003800000 */
.L_x_3210:
[----:B-----5:R-:W-:-:S05]  /*2b60*/  HADD2.F32 R40, -RZ, R37.H0_H0 ;  /* 0x20000025ff287230 */ /* 0x020fca0000004100 */
[----:B------:R-:W-:Y:S01]  /*2b70*/  FADD.FTZ R99, R40, R99 ;  /* 0x0000006328637221 */ /* 0x000fe20000010000 */
[----:B------:R-:W-:-:S05]  /*2b80*/  @P3 HADD2.F32 R40, -RZ, R33.H0_H0 ;  /* 0x20000021ff283230 */ /* 0x000fca0000004100 */
[----:B------:R-:W-:-:S07]  /*2b90*/  @P3 FADD.FTZ R99, R40, R99 ;  /* 0x0000006328633221 */ /* 0x000fce0000010000 */
.L_x_3212:
[----:B------:R-:W-:-:S04]  /*2ba0*/  F2FP.F16.F32.PACK_AB R40, RZ, R99 ;  /* 0x00000063ff28723e */ /* 0x000fc800000000ff */
[----:B------:R-:W-:-:S07]  /*2bb0*/  PRMT R29, R40, 0x7610, R29 ;  /* 0x00007610281d7816 */ /* 0x000fce000000001d */
.L_x_3213:
[----:B------:R-:W-:Y:S01]  /*2bc0*/  HADD2.F32 R106, -RZ, R41.H1_H1 ;  /* 0x30000029ff6a7230 */ /* 0x000fe20000004100 */
[----:B------:R-:W-:Y:S06]  /*2bd0*/  @P4 BRA `(.L_x_3214) ;  /* 0x0000000000204947 */ /* 0x000fec0003800000 */
[----:B------:R-:W-:-:S04]  /*2be0*/  ISETP.NE.U32.AND P2, PT, RZ, UR12, PT ;  /* 0x0000000cff007c0c */ /* 0x000fc8000bf45070 */
[----:B------:R-:W-:-:S13]  /*2bf0*/  ISETP.NE.AND.EX P2, PT, RZ, UR13, PT, P2 ;  /* 0x0000000dff007c0c */ /* 0x000fda000bf45320 */
[----:B------:R-:W-:Y:S05]  /*2c00*/  @P2 BRA `(.L_x_3215) ;  /* 0x0000000000082947 */ /* 0x000fea0003800000 */
[----:B------:R-:W-:Y:S05]  /*2c10*/  @P1 BRA `(.L_x_3216) ;  /* 0x0000000000201947 */ /* 0x000fea0003800000 */
[----:B------:R-:W-:Y:S05]  /*2c20*/  BRA `(.L_x_3217) ;  /* 0x0000000000247947 */ /* 0x000fea0003800000 */
.L_x_3215:
[----:B-----5:R-:W-:-:S05]  /*2c30*/  HADD2.F32 R41, -RZ, R33.H1_H1 ;  /* 0x30000021ff297230 */ /* 0x020fca0000004100 */
[----:B------:R-:W-:Y:S01]  /*2c40*/  FADD.FTZ R106, R41, R106 ;  /* 0x0000006a296a7221 */ /* 0x000fe20000010000 */
[----:B------:R-:W-:Y:S06]  /*2c50*/  BRA `(.L_x_3216) ;  /* 0x0000000000107947 */ /* 0x000fec0003800000 */
.L_x_3214:
[----:B-----5:R-:W-:-:S05]  /*2c60*/  HADD2.F32 R41, -RZ, R37.H1_H1 ;  /* 0x30000025ff297230 */ /* 0x020fca0000004100 */
[----:B------:R-:W-:Y:S01]  /*2c70*/  FADD.FTZ R106, R41, R106 ;  /* 0x0000006a296a7221 */ /* 0x000fe20000010000 */
[----:B------:R-:W-:-:S05]  /*2c80*/  @P3 HADD2.F32 R41, -RZ, R33.H1_H1 ;  /* 0x30000021ff293230 */ /* 0x000fca0000004100 */
[----:B------:R-:W-:-:S07]  /*2c90*/  @P3 FADD.FTZ R106, R41, R106 ;  /* 0x0000006a296a3221 */ /* 0x000fce0000010000 */
.L_x_3216:
[----:B------:R-:W-:-:S04]  /*2ca0*/  F2FP.F16.F32.PACK_AB R40, RZ, R106 ;  /* 0x0000006aff28723e */ /* 0x000fc800000000ff */
[----:B------:R-:W-:-:S07]  /*2cb0*/  PRMT R29, R29, 0x5410, R40 ;  /* 0x000054101d1d7816 */ /* 0x000fce0000000028 */
.L_x_3217:
[----:B------:R-:W-:Y:S01]  /*2cc0*/  HADD2.F32 R107, -RZ, R42.H0_H0 ;  /* 0x2000002aff6b7230 */ /* 0x000fe20000004100 */
[----:B------:R-:W-:Y:S06]  /*2cd0*/  @P4 BRA `(.L_x_3218) ;  /* 0x0000000000204947 */ /* 0x000fec0003800000 */
[----:B------:R-:W-:-:S04]  /*2ce0*/  ISETP.NE.U32.AND P2, PT, RZ, UR12, PT ;  /* 0x0000000cff007c0c */ /* 0x000fc8000bf45070 */
[----:B------:R-:W-:-:S13]  /*2cf0*/  ISETP.NE.AND.EX P2, PT, RZ, UR13, PT, P2 ;  /* 0x0000000dff007c0c */ /* 0x000fda000bf45320 */
[----:B------:R-:W-:Y:S05]  /*2d00*/  @P2 BRA `(.L_x_3219) ;  /* 0x0000000000082947 */ /* 0x000fea0003800000 */
[----:B------:R-:W-:Y:S05]  /*2d10*/  @P1 BRA `(.L_x_3220) ;  /* 0x0000000000201947 */ /* 0x000fea0003800000 */
[----:B------:R-:W-:Y:S05]  /*2d20*/  BRA `(.L_x_3221) ;  /* 0x0000000000247947 */ /* 0x000fea0003800000 */
.L_x_3219:
[----:B-----5:R-:W-:-:S05]  /*2d30*/  HADD2.F32 R40, -RZ, R34.H0_H0 ;  /* 0x20000022ff287230 */ /* 0x020fca0000004100 */
[----:B------:R-:W-:Y:S01]  /*2d40*/  FADD.FTZ R107, R40, R107 ;  /* 0x0000006b286b7221 */ /* 0x000fe20000010000 */
[----:B------:R-:W-:Y:S06]  /*2d50*/  BRA `(.L_x_3220) ;  /* 0x0000000000107947 */ /* 0x000fec0003800000 */
.L_x_3218:
[----:B-----5:R-:W-:-:S05]  /*2d60*/  HADD2.F32 R40, -RZ, R38.H0_H0 ;  /* 0x20000026ff287230 */ /* 0x020fca0000004100 */
[----:B------:R-:W-:Y:S01]  /*2d70*/  FADD.FTZ R107, R40, R107 ;  /* 0x0000006b286b7221 */ /* 0x000fe20000010000 */
[----:B------:R-:W-:-:S05]  /*2d80*/  @P3 HADD2.F32 R40, -RZ, R34.H0_H0 ;  /* 0x20000022ff283230 */ /* 0x000fca0000004100 */
[----:B------:R-:W-:-:S07]  /*2d90*/  @P3 FADD.FTZ R107, R40, R107 ;  /* 0x0000006b286b3221 */ /* 0x000fce0000010000 */
.L_x_3220:
[----:B------:R-:W-:-:S04]  /*2da0*/  F2FP.F16.F32.PACK_AB R40, RZ, R107 ;  /* 0x0000006bff28723e */ /* 0x000fc800000000ff */
[----:B------:R-:W-:-:S07]  /*2db0*/  PRMT R30, R40, 0x7610, R30 ;  /* 0x00007610281e7816 */ /* 0x000fce000000001e */
.L_x_3221:
[----:B------:R-:W-:Y:S01]  /*2dc0*/  HADD2.F32 R114, -RZ, R42.H1_H1 ;  /* 0x3000002aff727230 */ /* 0x000fe20000004100 */
[----:B------:R-:W-:Y:S06]  /*2dd0*/  @P4 BRA `(.L_x_3222) ;  /* 0x0000000000204947 */ /* 0x000fec0003800000 */
[----:B------:R-:W-:-:S04]  /*2de0*/  ISETP.NE.U32.AND P2, PT, RZ, UR12, PT ;  /* 0x0000000cff007c0c */ /* 0x000fc8000bf45070 */
[----:B------:R-:W-:-:S13]  /*2df0*/  ISETP.NE.AND.EX P2, PT, RZ, UR13, PT, P2 ;  /* 0x0000000dff007c0c */ /* 0x000fda000bf45320 */
[----:B------:R-:W-:Y:S05]  /*2e00*/  @P2 BRA `(.L_x_3223) ;  /* 0x0000000000082947 */ /* 0x000fea0003800000 */
[----:B------:R-:W-:Y:S05]  /*2e10*/  @P1 BRA `(.L_x_3224) ;  /* 0x0000000000201947 */ /* 0x000fea0003800000 */
[----:B------:R-:W-:Y:S05]  /*2e20*/  BRA `(.L_x_3225) ;  /* 0x0000000000247947 */ /* 0x000fea0003800000 */
.L_x_3223:
[----:B-----5:R-:W-:-:S05]  /*2e30*/  HADD2.F32 R41, -RZ, R34.H1_H1 ;  /* 0x30000022ff297230 */ /* 0x020fca0000004100 */
[----:B------:R-:W-:Y:S01]  /*2e40*/  FADD.FTZ R114, R41, R114 ;  /* 0x0000007229727221 */ /* 0x000fe20000010000 */
[----:B------:R-:W-:Y:S06]  /*2e50*/  BRA `(.L_x_3224) ;  /* 0x0000000000107947 */ /* 0x000fec0003800000 */
.L_x_3222:
[----:B-----5:R-:W-:-:S05]  /*2e60*/  HADD2.F32 R41, -RZ, R38.H1_H1 ;  /* 0x30000026ff297230 */ /* 0x020fca0000004100 */
[----:B------:R-:W-:Y:S01]  /*2e70*/  FADD.FTZ R114, R41, R114 ;  /* 0x0000007229727221 */ /* 0x000fe20000010000 */
[----:B------:R-:W-:-:S05]  /*2e80*/  @P3 HADD2.F32 R41, -RZ, R34.H1_H1 ;  /* 0x30000022ff293230 */ /* 0x000fca0000004100 */
[----:B------:R-:W-:-:S07]  /*2e90*/  @P3 FADD.FTZ R114, R41, R114 ;  /* 0x0000007229723221 */ /* 0x000fce0000010000 */
.L_x_3224:
[----:B------:R-:W-:-:S04]  /*2ea0*/  F2FP.F16.F32.PACK_AB R40, RZ, R114 ;  /* 0x00000072ff28723e */ /* 0x000fc800000000ff */
[----:B------:R-:W-:-:S07]  /*2eb0*/  PRMT R30, R30, 0x5410, R40 ;  /* 0x000054101e1e7816 */ /* 0x000fce0000000028 */
.L_x_3225:
[----:B------:R-:W-:Y:S01]  /*2ec0*/  HADD2.F32 R115, -RZ, R43.H0_H0 ;  /* 0x2000002bff737230 */ /* 0x000fe20000004100 */
[----:B------:R-:W-:Y:S06]  /*2ed0*/  @P4 BRA `(.L_x_3226) ;  /* 0x0000000000204947 */ /* 0x000fec0003800000 */
[----:B------:R-:W-:-:S04]  /*2ee0*/  ISETP.NE.U32.AND P2, PT, RZ, UR12, PT ;  /* 0x0000000cff007c0c */ /* 0x000fc8000bf45070 */
[----:B------:R-:W-:-:S13]  /*2ef0*/  ISETP.NE.AND.EX P2, PT, RZ, UR13, PT, P2 ;  /* 0x0000000dff007c0c */ /* 0x000fda000bf45320 */
[----:B------:R-:W-:Y:S05]  /*2f00*/  @P2 BRA `(.L_x_3227) ;  /* 0x0000000000082947 */ /* 0x000fea0003800000 */
[----:B------:R-:W-:Y:S05]  /*2f10*/  @P1 BRA `(.L_x_3228) ;  /* 0x0000000000201947 */ /* 0x000fea0003800000 */
[----:B------:R-:W-:Y:S05]  /*2f20*/  BRA `(.L_x_3229) ;  /* 0x0000000000247947 */ /* 0x000fea0003800000 */
.L_x_3227:
[----:B-----5:R-:W-:-:S05]  /*2f30*/  HADD2.F32 R40, -RZ, R35.H0_H0 ;  /* 0x20000023ff287230 */ /* 0x020fca0000004100 */
[----:B------:R-:W-:Y:S01]  /*2f40*/  FADD.FTZ R115, R40, R115 ;  /* 0x0000007328737221 */ /* 0x000fe20000010000 */
[----:B------:R-:W-:Y:S06]  /*2f50*/  BRA `(.L_x_3228) ;  /* 0x0000000000107947 */ /* 0x000fec0003800000 */
.L_x_3226:
[----:B-----5:R-:W-:-:S05]  /*2f60*/  HADD2.F32 R40, -RZ, R39.H0_H0 ;  /* 0x20000027ff287230 */ /* 0x020fca0000004100 */
[----:B------:R-:W-:Y:S01]  /*2f70*/  FADD.FTZ R115, R40, R115 ;  /* 0x0000007328737221 */ /* 0x000fe20000010000 */
[----:B------:R-:W-:-:S05]  /*2f80*/  @P3 HADD2.F32 R40, -RZ, R35.H0_H0 ;  /* 0x20000023ff283230 */ /* 0x000fca0000004100 */
[----:B------:R-:W-:-:S07]  /*2f90*/  @P3 FADD.FTZ R115, R40, R115 ;  /* 0x0000007328733221 */ /* 0x000fce0000010000 */
.L_x_3228:
[----:B------:R-:W-:-:S04]  /*2fa0*/  F2FP.F16.F32.PACK_AB R40, RZ, R115 ;  /* 0x00000073ff28723e */ /* 0x000fc800000000ff */
[----:B------:R-:W-:-:S07]  /*2fb0*/  PRMT R31, R40, 0x7610, R31 ;  /* 0x00007610281f7816 */ /* 0x000fce000000001f */
.L_x_3229:
[----:B------:R-:W-:Y:S01]  /*2fc0*/  HADD2.F32 R119, -RZ, R43.H1_H1 ;  /* 0x3000002bff777230 */ /* 0x000fe20000004100 */
[----:B------:R-:W-:Y:S06]  /*2fd0*/  @P4 BRA `(.L_x_3230) ;  /* 0x0000000000204947 */ /* 0x000fec0003800000 */
[----:B------:R-:W-:-:S04]  /*2fe0*/  ISETP.NE.U32.AND P2, PT, RZ, UR12, PT ;  /* 0x0000000cff007c0c */ /* 0x000fc8000bf45070 */
[----:B------:R-:W-:-:S13]  /*2ff0*/  ISETP.NE.AND.EX P2, PT, RZ, UR13, PT, P2 ;  /* 0x0000000dff007c0c */ /* 0x000fda000bf45320 */
[----:B------:R-:W-:Y:S05]  /*3000*/  @P2 BRA `(.L_x_3231) ;  /* 0x0000000000082947 */ /* 0x000fea0003800000 */
[----:B------:R-:W-:Y:S05]  /*3010*/  @P1 BRA `(.L_x_3232) ;  /* 0x0000000000201947 */ /* 0x000fea0003800000 */
[----:B------:R-:W-:Y:S05]  /*3020*/  BRA `(.L_x_3233) ;  /* 0x0000000000247947 */ /* 0x000fea0003800000 */
.L_x_3231:
[----:B-----5:R-:W-:-:S05]  /*3030*/  HADD2.F32 R40, -RZ, R35.H1_H1 ;  /* 0x30000023ff287230 */ /* 0x020fca0000004100 */
[----:B------:R-:W-:Y:S01]  /*3040*/  FADD.FTZ R119, R40, R119 ;  /* 0x0000007728777221 */ /* 0x000fe20000010000 */
[----:B------:R-:W-:Y:S06]  /*3050*/  BRA `(.L_x_3232) ;  /* 0x0000000000107947 */ /* 0x000fec0003800000 */
.L_x_3230:
[----:B-----5:R-:W-:-:S05]  /*3060*/  HADD2.F32 R40, -RZ, R39.H1_H1 ;  /* 0x30000027ff287230 */ /* 0x020fca0000004100 */
[----:B------:R-:W-:Y:S01]  /*3070*/  FADD.FTZ R119, R40, R119 ;  /* 0x0000007728777221 */ /* 0x000fe20000010000 */
[----:B------:R-:W-:-:S05]  /*3080*/  @P3 HADD2.F32 R40, -RZ, R35.H1_H1 ;  /* 0x30000023ff283230 */ /* 0x000fca0000004100 */
[----:B------:R-:W-:-:S07]  /*3090*/  @P3 FADD.FTZ R119, R40, R119 ;  /* 0x0000007728773221 */ /* 0x000fce0000010000 */
.L_x_3232:
[----:B------:R-:W-:-:S04]  /*30a0*/  F2FP.F16.F32.PACK_AB R40, RZ, R119 ;  /* 0x00000077ff28723e */ /* 0x000fc800000000ff */
[----:B------:R-:W-:-:S07]  /*30b0*/  PRMT R31, R31, 0x5410, R40 ;  /* 0x000054101f1f7816 */ /* 0x000fce0000000028 */
.L_x_3233:
[----:B------:R-:W0:Y:S02]  /*30c0*/  @P1 LDC.64 R40, c[0x0][0x238] ;  /* 0x00008e00ff281b82 */ /* 0x000e240000000a00 */
[----:B0-----:R-:W-:-:S04]  /*30d0*/  @P1 LEA R40, P2, R121, R40, 0x4 ;  /* 0x0000002879281211 */ /* 0x001fc800078420ff */
[----:B------:R-:W-:-:S05]  /*30e0*/  @P1 LEA.HI.X R41, R121, R41, RZ, 0x4, P2 ;  /* 0x0000002979291211 */ /* 0x000fca00010f24ff */
[----:B------:R3:W-:Y:S04]  /*30f0*/  @P1 STG.E.128 desc[UR4][R40.64], R28 ;  /* 0x0000001c28001986 */ /* 0x0007e8000c101d04 */
.L_x_3201:
[----:B------:R-:W-:Y:S05]  /*3100*/  BSYNC B0 ;  /* 0x0000000000007941 */ /* 0x000fea0003800000 */
.L_x_3200:
        /* <DEDUP_REMOVED lines=129> */
.L_x_3254:
[----:B------:R-:W-:Y:S01]  /*3920*/  LOP3.LUT P2, RZ, R0, 0x1f, RZ, 0xc0, !PT ;  /* 0x0000001f00ff7812 */ /* 0x000fe2000784c0ff */
[----:B01----:R-:W-:Y:S01]  /*3930*/  FADD.FTZ R41, R41, R124 ;  /* 0x0000007c29297221 */ /* 0x003fe20000010000 */
[----:B------:R-:W-:Y:S01]  /*3940*/  LOP3.LUT R42, R42, 0x3, RZ, 0xc0, !PT ;  /* 0x000000032a2a7812 */ /* 0x000fe200078ec0ff */
[----:B------:R-:W-:Y:S05]  /*3950*/  WARPSYNC.ALL ;  /* 0x0000000000007948 */ /* 0x000fea0003800000 */
[----:B------:R-:W-:-:S05]  /*3960*/  LOP3.LUT R122, R0, 0x1f, RZ, 0xc0, !PT ;  /* 0x0000001f007a7812 */ /* 0x000fca00078ec0ff */
[----:B------:R-:W0:Y:S01]  /*3970*/  @!P2 S2R R121, SR_CgaCtaId ;  /* 0x000000000079a919 */ /* 0x000e220000008800 */
[----:B------:R-:W-:-:S04]  /*3980*/  @!P2 MOV R120, 0x400 ;  /* 0x000004000078a802 */ /* 0x000fc80000000f00 */
[----:B0-----:R-:W-:Y:S02]  /*3990*/  @!P2 LEA R121, R121, R120, 0x18 ;  /* 0x000000787979a211 */ /* 0x001fe400078ec0ff */
[----:B------:R-:W-:-:S04]  /*39a0*/  @!P2 IADD3 R120, R43, R42, RZ ;  /* 0x0000002a2b78a210 */ /* 0x000fc80007ffe0ff */
        /* <DEDUP_REMOVED lines=13> */
[----:B0-----:R-:W-:-:S04]  /*3a80*/  @!P2 LEA R40, R41, R40, 0x18 ;  /* 0x000000282928a211 */ /* 0x001fc800078ec0ff */
[----:B------:R-:W-:Y:S02]  /*3a90*/  @!P2 LEA R122, R43, R40, 0x3 ;  /* 0x000000282b7aa211 */ /* 0x000fe400078e18ff */
[----:B------:R-:W-:-:S06]  /*3aa0*/  CS2R R40, SRZ ;  /* 0x0000000000287805 */ /* 0x000fcc000001ff00 */
[----:B------:R-:W0:Y:S01]  /*3ab0*/  @!P2 LDS.64 R40, [R122] ;  /* 0x000000007a28a984 */ /* 0x000e220000000a00 */
[----:B------:R-:W-:-:S03]  /*3ac0*/  LOP3.LUT P2, RZ, R42, 0x1f, R0, 0xf8, !PT ;  /* 0x0000001f2aff7812 */ /* 0x000fc6000784f800 */
[----:B0-----:R-:W0:Y:S02]  /*3ad0*/  SHFL.DOWN PT, R43, R40, 0x2, 0x1f ;  /* 0x08401f00282b7f89 */ /* 0x001e2400000e0000 */
[----:B0-----:R-:W-:-:S04]  /*3ae0*/  FADD.FTZ R42, -R43, R40 ;  /* 0x000000282b2a7221 */ /* 0x001fc80000010100 */
[----:B------:R-:W-:Y:S01]  /*3af0*/  FMUL.FTZ R124, R42, R42 ;  /* 0x0000002a2a7c7220 */ /* 0x000fe20000410000 */
[----:B------:R-:W-:Y:S02]  /*3b00*/  IADD3 R42, R123, R120, RZ ;  /* 0x000000787b2a7210 */ /* 0x000fe40007ffe0ff */
[----:B------:R-:W-:Y:S01]  /*3b10*/  I2FP.F32.S32 R123, R123 ;  /* 0x0000007b007b7245 */ /* 0x000fe20000201400 */
[----:B------:R-:W-:Y:S01]  /*3b20*/  FMUL.FTZ R122, R124, R121 ;  /* 0x000000797c7a7220 */ /* 0x000fe20000410000 */
[----:B------:R-:W-:-:S03]  /*3b30*/  I2FP.F32.S32 R120, R42 ;  /* 0x0000002a00787245 */ /* 0x000fc60000201400 */
[-C--:B------:R-:W-:Y:S01]  /*3b40*/  FMUL.FTZ R124, R43, R123.reuse ;  /* 0x0000007b2b7c7220 */ /* 0x080fe20000410000 */
[----:B------:R-:W-:Y:S02]  /*3b50*/  FMUL.FTZ R122, R122, R123 ;  /* 0x0000007b7a7a7220 */ /* 0x000fe40000410000 */
[----:B------:R-:W-:Y:S01]  /*3b60*/  SHFL.DOWN PT, R123, R42, 0x1, 0x1f ;  /* 0x08201f002a7b7f89 */ /* 0x000fe200000e0000 */
[----:B------:R-:W-:Y:S02]  /*3b70*/  FFMA.FTZ R124, R121, R40, R124 ;  /* 0x00000028797c7223 */ /* 0x000fe4000001007c */
        /* <DEDUP_REMOVED lines=39> */
[--C-:B------:R-:W-:Y:S02]  /*3df0*/  FADD.FTZ R124, R100, -R120.reuse ;  /* 0x80000078647c7221 */ /* 0x100fe40000010000 */
[C---:B------:R-:W-:Y:S01]  /*3e00*/  FMUL.FTZ R41, R121.reuse, R40 ;  /* 0x0000002879297220 */ /* 0x040fe20000410000 */
[--C-:B------:R-:W-:Y:S01]  /*3e10*/  FADD.FTZ R40, R92, -R120.reuse ;  /* 0x800000785c287221 */ /* 0x100fe20000010000 */
[C---:B------:R-:W-:Y:S01]  /*3e20*/  FMUL.FTZ R43, R121.reuse, R122 ;  /* 0x0000007a792b7220 */ /* 0x040fe20000410000 */
[C---:B------:R-:W-:Y:S01]  /*3e30*/  FMUL.FTZ R124, R121.reuse, R124 ;  /* 0x0000007c797c7220 */ /* 0x040fe20000410000 */
[----:B------:R-:W-:Y:S01]  /*3e40*/  FADD.FTZ R122, R108, -R120 ;  /* 0x800000786c7a7221 */ /* 0x000fe20000010000 */
[----:B------:R-:W-:Y:S01]  /*3e50*/  FMUL.FTZ R42, R121, R40 ;  /* 0x00000028792a7220 */ /* 0x000fe20000410000 */
[----:B------:R-:W-:Y:S01]  /*3e60*/  FFMA.FTZ R40, R4, R41, R12 ;  /* 0x0000002904287223 */ /* 0x000fe2000001000c */
[----:B------:R-:W-:Y:S01]  /*3e70*/  FFMA.FTZ R43, R6, R43, R14 ;  /* 0x0000002b062b7223 */ /* 0x000fe2000001000e */
[----:B------:R-:W-:Y:S01]  /*3e80*/  FFMA.FTZ R124, R7, R124, R15 ;  /* 0x0000007c077c7223 */ /* 0x000fe2000001000f */
[----:B------:R-:W-:Y:S01]  /*3e90*/  FFMA.FTZ R41, R5, R42, R13 ;  /* 0x0000002a05297223 */ /* 0x000fe2000001000d */
[----:B------:R-:W-:Y:S01]  /*3ea0*/  FADD.FTZ R42, R101, -R120 ;  /* 0x80000078652a7221 */ /* 0x000fe20000010000 */
[----:B------:R-:W-:-:S03]  /*3eb0*/  FMUL.FTZ R122, R121, R122 ;  /* 0x0000007a797a7220 */ /* 0x000fc60000410000 */
[----:B------:R-:W-:Y:S02]  /*3ec0*/  F2FP.F16.F32.PACK_AB R40, R41, R40 ;  /* 0x000000282928723e */ /* 0x000fe400000000ff */
[----:B------:R-:W-:Y:S01]  /*3ed0*/  F2FP.F16.F32.PACK_AB R41, R124, R43 ;  /* 0x0000002b7c29723e */ /* 0x000fe200000000ff */
[----:B------:R-:W-:Y:S01]  /*3ee0*/  FMUL.FTZ R43, R121, R42 ;  /* 0x0000002a792b7220 */ /* 0x000fe20000410000 */
[----:B------:R-:W-:-:S03]  /*3ef0*/  FADD.FTZ R124, R116, -R120 ;  /* 0x80000078747c7221 */ /* 0x000fc60000010000 */
[----:B------:R-:W-:Y:S01]  /*3f00*/  FFMA.FTZ R42, R8, R43, R16 ;  /* 0x0000002b082a7223 */ /* 0x000fe20000010010 */
[----:B------:R-:W-:Y:S01]  /*3f10*/  FFMA.FTZ R43, R9, R122, R17 ;  /* 0x0000007a092b7223 */ /* 0x000fe20000010011 */
[----:B------:R-:W-:Y:S01]  /*3f20*/  FADD.FTZ R122, R109, -R120 ;  /* 0x800000786d7a7221 */ /* 0x000fe20000010000 */
[----:B------:R-:W-:-:S03]  /*3f30*/  FMUL.FTZ R124, R121, R124 ;  /* 0x0000007c797c7220 */ /* 0x000fc60000410000 */
[----:B------:R-:W-:Y:S01]  /*3f40*/  F2FP.F16.F32.PACK_AB R42, R43, R42 ;  /* 0x0000002a2b2a723e */ /* 0x000fe200000000ff */
[----:B------:R-:W-:Y:S01]  /*3f50*/  FMUL.FTZ R43, R121, R122 ;  /* 0x0000007a792b7220 */ /* 0x000fe20000410000 */
[----:B------:R-:W-:Y:S01]  /*3f60*/  FFMA.FTZ R124, R11, R124, R19 ;  /* 0x0000007c0b7c7223 */ /* 0x000fe20000010013 */
[----:B------:R-:W0:Y:S02]  /*3f70*/  LDC.64 R122, c[0x0][0x2b8] ;  /* 0x0000ae00ff7a7b82 */ /* 0x000e240000000a00 */
[----:B------:R-:W-:-:S05]  /*3f80*/  FFMA.FTZ R43, R10, R43, R18 ;  /* 0x0000002b0a2b7223 */ /* 0x000fca0000010012 */
[----:B------:R-:W-:Y:S01]  /*3f90*/  F2FP.F16.F32.PACK_AB R43, R124, R43 ;  /* 0x0000002b7c2b723e */ /* 0x000fe200000000ff */
[C---:B0-----:R-:W-:Y:S01]  /*3fa0*/  IMAD.WIDE.U32 R122, R88.reuse, 0x10, R122 ;  /* 0x00000010587a7825 */ /* 0x041fe200078e007a */
[----:B------:R-:W-:-:S04]  /*3fb0*/  IADD3 R88, R88, 0x80, RZ ;  /* 0x0000008058587810 */ /* 0x000fc80007ffe0ff */
[----:B------:R1:W-:Y:S03]  /*3fc0*/  STG.E.128 desc[UR4][R122.64], R40 ;  /* 0x000000287a007986 */ /* 0x0003e6000c101d04 */
.L_x_3236:
[----:B------:R-:W-:Y:S05]  /*3fd0*/  BSYNC B0 ;  /* 0x0000000000007941 */ /* 0x000fea0003800000 */
.L_x_3235:
[----:B------:R-:W-:Y:S01]  /*3fe0*/  ISETP.GE.U32.AND P2, PT, R2, 0x100, PT ;  /* 0x000001000200780c */ /* 0x000fe20003f46070 */
[----:B------:R-:W-:-:S12]  /*3ff0*/  BSSY B0, `(.L_x_3237) ;  /* 0x0000022000007945 */ /* 0x000fd80003800000 */
[----:B------:R-:W-:Y:S05]  /*4000*/  @!P2 BRA `(.L_x_3238) ;  /* 0x000000000080a947 */ /* 0x000fea0003800000 */
[--C-:B01----:R-:W-:Y:S01]  /*4010*/  FADD.FTZ R40, R83, -R120.reuse ;  /* 0x8000007853287221 */ /* 0x103fe20000010000 */
[--C-:B------:R-:W-:Y:S01]  /*4020*/  FADD.FTZ R122, R95, -R120.reuse ;  /* 0x800000785f7a7221 */ /* 0x100fe20000010000 */
[--C-:B------:R-:W-:Y:S02]  /*4030*/  FADD.FTZ R124, R102, -R120.reuse ;  /* 0x80000078667c7221 */ /* 0x100fe40000010000 */
[C---:B------:R-:W-:Y:S01]  /*4040*/  FMUL.FTZ R41, R121.reuse, R40 ;  /* 0x0000002879297220 */ /* 0x040fe20000410000 */
[----:B------:R-:W-:Y:S01]  /*4050*/  FADD.FTZ R40, R94, -R120 ;  /* 0x800000785e287221 */ /* 0x000fe20000010000 */
[C---:B------:R-:W-:Y:S01]  /*4060*/  FMUL.FTZ R122, R121.reuse, R122 ;  /* 0x0000007a797a7220 */ /* 0x040fe20000410000 */
[C---:B------:R-:W-:Y:S02]  /*4070*/  FMUL.FTZ R124, R121.reuse, R124 ;  /* 0x0000007c797c7220 */ /* 0x040fe40000410000 */
[----:B------:R-:W-:Y:S01]  /*4080*/  FMUL.FTZ R42, R121, R40 ;  /* 0x00000028792a7220 */ /* 0x000fe20000410000 */
[----:B------:R-:W-:Y:S01]  /*4090*/  FFMA.FTZ R40, R20, R41, R48 ;  /* 0x0000002914287223 */ /* 0x000fe20000010030 */
[----:B------:R-:W-:Y:S01]  /*40a0*/  FFMA.FTZ R122, R22, R122, R49 ;  /* 0x0000007a167a7223 */ /* 0x000fe20000010031 */
[----:B------:R-:W-:Y:S01]  /*40b0*/  FFMA.FTZ R43, R23, R124, R45 ;  /* 0x0000007c172b7223 */ /* 0x000fe2000001002d */
[----:B------:R-:W-:Y:S01]  /*40c0*/  FFMA.FTZ R41, R21, R42, R44 ;  /* 0x0000002a15297223 */ /* 0x000fe2000001002c */
[--C-:B------:R-:W-:Y:S01]  /*40d0*/  FADD.FTZ R42, R103, -R120.reuse ;  /* 0x80000078672a7221 */ /* 0x100fe20000010000 */
[----:B------:R-:W-:-:S03]  /*40e0*/  FADD.FTZ R124, R117, -R120 ;  /* 0x80000078757c7221 */ /* 0x000fc60000010000 */
[----:B------:R-:W-:Y:S01]  /*40f0*/  F2FP.F16.F32.PACK_AB R40, R41, R40 ;  /* 0x000000282928723e */ /* 0x000fe200000000ff */
[----:B------:R-:W-:Y:S01]  /*4100*/  FMUL.FTZ R124, R121, R124 ;  /* 0x0000007c797c7220 */ /* 0x000fe20000410000 */
[----:B------:R-:W-:Y:S01]  /*4110*/  F2FP.F16.F32.PACK_AB R41, R43, R122 ;  /* 0x0000007a2b29723e */ /* 0x000fe200000000ff */
[----:B------:R-:W-:Y:S01]  /*4120*/  FADD.FTZ R122, R110, -R120 ;  /* 0x800000786e7a7221 */ /* 0x000fe20000010000 */
[----:B------:R-:W-:Y:S01]  /*4130*/  FMUL.FTZ R43, R121, R42 ;  /* 0x0000002a792b7220 */ /* 0x000fe20000410000 */
[----:B------:R-:W-:Y:S02]  /*4140*/  FFMA.FTZ R124, R27, R124, R47 ;  /* 0x0000007c1b7c7223 */ /* 0x000fe4000001002f */
[----:B------:R-:W-:Y:S01]  /*4150*/  FMUL.FTZ R122, R121, R122 ;  /* 0x0000007a797a7220 */ /* 0x000fe20000410000 */
[----:B------:R-:W-:-:S03]  /*4160*/  FFMA.FTZ R42, R24, R43, R50 ;  /* 0x0000002b182a7223 */ /* 0x000fc60000010032 */
[----:B------:R-:W-:Y:S01]  /*4170*/  FFMA.FTZ R43, R26, R122, R51 ;  /* 0x0000007a1a2b7223 */ /* 0x000fe20000010033 */
[----:B------:R-:W-:-:S04]  /*4180*/  FADD.FTZ R122, R111, -R120 ;  /* 0x800000786f7a7221 */ /* 0x000fc80000010000 */
[----:B------:R-:W-:Y:S01]  /*4190*/  FMUL.FTZ R122, R121, R122 ;  /* 0x0000007a797a7220 */ /* 0x000fe20000410000 */
[----:B------:R-:W-:-:S03]  /*41a0*/  F2FP.F16.F32.PACK_AB R42, R43, R42 ;  /* 0x0000002a2b2a723e */ /* 0x000fc600000000ff */
[----:B------:R-:W-:Y:S02]  /*41b0*/  FFMA.FTZ R43, R25, R122, R46 ;  /* 0x0000007a192b7223 */ /* 0x000fe4000001002e */
[----:B------:R-:W0:Y:S03]  /*41c0*/  LDC.64 R122, c[0x0][0x2b8] ;  /* 0x0000ae00ff7a7b82 */ /* 0x000e260000000a00 */
[----:B------:R-:W-:Y:S01]  /*41d0*/  F2FP.F16.F32.PACK_AB R43, R124, R43 ;  /* 0x0000002b7c2b723e */ /* 0x000fe200000000ff */
[C---:B0-----:R-:W-:Y:S01]  /*41e0*/  IMAD.WIDE.U32 R122, R88.reuse, 0x10, R122 ;  /* 0x00000010587a7825 */ /* 0x041fe200078e007a */
[----:B------:R-:W-:-:S04]  /*41f0*/  IADD3 R88, R88, 0x80, RZ ;  /* 0x0000008058587810 */ /* 0x000fc80007ffe0ff */
[----:B------:R2:W-:Y:S03]  /*4200*/  STG.E.128 desc[UR4][R122.64], R40 ;  /* 0x000000287a007986 */ /* 0x0005e6000c101d04 */
.L_x_3238:
[----:B------:R-:W-:Y:S05]  /*4210*/  BSYNC B0 ;  /* 0x0000000000007941 */ /* 0x000fea0003800000 */
.L_x_3237:
[----:B------:R-:W-:Y:S01]  /*4220*/  ISETP.GE.U32.AND P2, PT, R2, 0x180, PT ;  /* 0x000001800200780c */ /* 0x000fe20003f46070 */
[----:B------:R-:W-:-:S12]  /*4230*/  BSSY B0, `(.L_x_3239) ;  /* 0x0000022000007945 */ /* 0x000fd80003800000 */
[----:B------:R-:W-:Y:S05]  /*4240*/  @!P2 BRA `(.L_x_3240) ;  /* 0x000000000080a947 */ /* 0x000fea0003800000 */
[--C-:B012---:R-:W-:Y:S01]  /*4250*/  FADD.FTZ R40, R86, -R120.reuse ;  /* 0x8000007856287221 */ /* 0x107fe20000010000 */
[--C-:B------:R-:W-:Y:S01]  /*4260*/  FADD.FTZ R42, R96, -R120.reuse ;  /* 0x80000078602a7221 */ /* 0x100fe20000010000 */
[--C-:B------:R-:W-:Y:S01]  /*4270*/  FADD.FTZ R122, R97, -R120.reuse ;  /* 0x80000078617a7221 */ /* 0x100fe20000010000 */
        /* <DEDUP_REMOVED lines=11> */
[----:B------:R-:W-:-:S02]  /*4330*/  F2FP.F16.F32.PACK_AB R40, R41, R40 ;  /* 0x000000282928723e */ /* 0x000fc400000000ff */
[----:B------:R-:W-:Y:S01]  /*4340*/  F2FP.F16.F32.PACK_AB R41, R43, R122 ;  /* 0x0000007a2b29723e */ /* 0x000fe200000000ff */
[--C-:B------:R-:W-:Y:S01]  /*4350*/  FADD.FTZ R122, R112, -R120.reuse ;  /* 0x80000078707a7221 */ /* 0x100fe20000010000 */
[C---:B------:R-:W-:Y:S01]  /*4360*/  FMUL.FTZ R42, R121.reuse, R42 ;  /* 0x0000002a792a7220 */ /* 0x040fe20000410000 */
[C---:B------:R-:W-:Y:S02]  /*4370*/  FMUL.FTZ R123, R121.reuse, R124 ;  /* 0x0000007c797b7220 */ /* 0x040fe40000410000 */
[----:B------:R-:W-:Y:S01]  /*4380*/  FMUL.FTZ R43, R121, R122 ;  /* 0x0000007a792b7220 */ /* 0x000fe20000410000 */
[----:B------:R-:W-:Y:S01]  /*4390*/  FADD.FTZ R122, R113, -R120 ;  /* 0x80000078717a7221 */ /* 0x000fe20000010000 */
[----:B------:R-:W-:Y:S02]  /*43a0*/  FFMA.FTZ R42, R55, R42, R63 ;  /* 0x0000002a372a7223 */ /* 0x000fe4000001003f */
[----:B------:R-:W-:Y:S01]  /*43b0*/  FFMA.FTZ R43, R58, R43, R66 ;  /* 0x0000002b3a2b7223 */ /* 0x000fe20000010042 */
[----:B------:R-:W-:-:S04]  /*43c0*/  FMUL.FTZ R122, R121, R122 ;  /* 0x0000007a797a7220 */ /* 0x000fc80000410000 */
[----:B------:R-:W-:Y:S01]  /*43d0*/  F2FP.F16.F32.PACK_AB R42, R43, R42 ;  /* 0x0000002a2b2a723e */ /* 0x000fe200000000ff */
[----:B------:R-:W-:Y:S01]  /*43e0*/  FFMA.FTZ R43, R57, R122, R65 ;  /* 0x0000007a392b7223 */ /* 0x000fe20000010041 */
[----:B------:R-:W-:-:S05]  /*43f0*/  FFMA.FTZ R122, R60, R123, R68 ;  /* 0x0000007b3c7a7223 */ /* 0x000fca0000010044 */
[----:B------:R-:W-:Y:S02]  /*4400*/  F2FP.F16.F32.PACK_AB R43, R122, R43 ;  /* 0x0000002b7a2b723e */ /* 0x000fe400000000ff */
[----:B------:R-:W0:Y:S02]  /*4410*/  LDC.64 R122, c[0x0][0x2b8] ;  /* 0x0000ae00ff7a7b82 */ /* 0x000e240000000a00 */
[C---:B0-----:R-:W-:Y:S01]  /*4420*/  IMAD.WIDE.U32 R122, R88.reuse, 0x10, R122 ;  /* 0x00000010587a7825 */ /* 0x041fe200078e007a */
[----:B------:R-:W-:-:S04]  /*4430*/  IADD3 R88, R88, 0x80, RZ ;  /* 0x0000008058587810 */ /* 0x000fc80007ffe0ff */
[----:B------:R3:W-:Y:S03]  /*4440*/  STG.E.128 desc[UR4][R122.64], R40 ;  /* 0x000000287a007986 */ /* 0x0007e6000c101d04 */
.L_x_3240:
[----:B------:R-:W-:Y:S05]  /*4450*/  BSYNC B0 ;  /* 0x0000000000007941 */ /* 0x000fea0003800000 */
.L_x_3239:
        /* <DEDUP_REMOVED lines=27> */
[----:B------:R-:W-:-:S02]  /*4610*/  F2FP.F16.F32.PACK_AB R43, R42, R43 ;  /* 0x0000002b2a2b723e */ /* 0x000fc400000000ff */
[----:B------:R-:W-:Y:S02]  /*4620*/  F2FP.F16.F32.PACK_AB R42, R125, R40 ;  /* 0x000000287d2a723e */ /* 0x000fe400000000ff */
[----:B------:R-:W-:Y:S02]  /*4630*/  F2FP.F16.F32.PACK_AB R40, R121, R120 ;  /* 0x000000787928723e */ /* 0x000fe400000000ff */
[----:B------:R-:W0:Y:S01]  /*4640*/  LDC.64 R120, c[0x0][0x2b8] ;  /* 0x0000ae00ff787b82 */ /* 0x000e220000000a00 */
[----:B------:R-:W-:Y:S01]  /*4650*/  F2FP.F16.F32.PACK_AB R41, R123, R124 ;  /* 0x0000007c7b29723e */ /* 0x000fe200000000ff */
[----:B0-----:R-:W-:-:S05]  /*4660*/  IMAD.WIDE.U32 R120, R88, 0x10, R120 ;  /* 0x0000001058787825 */ /* 0x001fca00078e0078 */
[----:B------:R4:W-:Y:S02]  /*4670*/  STG.E.128 desc[UR4][R120.64], R40 ;  /* 0x0000002878007986 */ /* 0x0009e4000c101d04 */
.L_x_3242:
[----:B------:R-:W-:Y:S05]  /*4680*/  BSYNC B0 ;  /* 0x0000000000007941 */ /* 0x000fea0003800000 */
.L_x_3241:
[----:B------:R-:W-:Y:S02]  /*4690*/  IADD3 R91, R91, UR8, RZ ;  /* 0x000000085b5b7c10 */ /* 0x000fe4000fffe0ff */
[----:B----4-:R-:W-:Y:S02]  /*46a0*/  SEL R120, RZ, 0x1, P5 ;  /* 0x00000001ff787807 */ /* 0x010fe40002800000 */
[----:B------:R-:W-:-:S13]  /*46b0*/  ISETP.GE.AND P2, PT, R91, UR9, PT ;  /* 0x000000095b007c0c */ /* 0x000fda000bf46270 */
[----:B------:R-:W-:Y:S05]  /*46c0*/  @!P2 BRA `(.L_x_3243) ;  /* 0xffffffc40004a947 */ /* 0x000fea000383ffff */
[----:B------:R-:W-:Y:S05]  /*46d0*/  EXIT ;  /* 0x000000000000794d */ /* 0x000fea0003800000 */
.L_x_3234:
[----:B------:R-:W-:Y:S01]  /*46e0*/  HFMA2.MMA R120, -RZ, RZ, 0, 5.9604644775390625e-08 ;  /* 0x00000001ff787435 */ /* 0x000fe200000001ff */
[----:B------:R-:W-:Y:S02]  /*46f0*/  MOV R121, 0x1f ;  /* 0x0000001f00797802 */ /* 0x000fe40000000f00 */
[----:B------:R-:W-:-:S08]  /*4700*/  MOV R123, 0xffffffff ;  /* 0xffffffff007b7802 */ /* 0x000fd00000000f00 */
[----:B-----5:R-:W-:Y:S05]  /*4710*/  WARPSYNC.COLLECTIVE R123, `(.L_x_3244) ;  /* 0x000000007b087348 */ /* 0x020fea0003c00000 */
[----:B------:R0:W1:Y:S02]  /*4720*/  SHFL.BFLY P6, R124, R122, R120, R121 ;  /* 0x0c0000787a7c7389 */ /* 0x00006400000c0079 */
[----:B01---5:R-:W-:Y:S01]  /*4730*/  ENDCOLLECTIVE ;  /* 0x000000000000791b */ /* 0x023fe20003800000 */
.L_x_3244:
[----:B------:R-:W-:Y:S01]  /*4740*/  HFMA2.MMA R120, -RZ, RZ, 0, 1.1920928955078125e-07 ;  /* 0x00000002ff787435 */ /* 0x000fe200000001ff */
[----:B------:R-:W-:-:S05]  /*4750*/  FADD.FTZ R125, R122, R124 ;  /* 0x0000007c7a7d7221 */ /* 0x000fca0000010000 */
[----:B------:R-:W-:-:S07]  /*4760*/  MOV R122, R125 ;  /* 0x0000007d007a7202 */ /* 0x000fce0000000f00 */
[----:B------:R-:W-:Y:S05]  /*4770*/  WARPSYNC.COLLECTIVE R123, `(.L_x_3245) ;  /* 0x000000007b087348 */ /* 0x000fea0003c00000 */
[----:B------:R0:W1:Y:S02]  /*4780*/  SHFL.BFLY P6, R124, R122, R120, R121 ;  /* 0x0c0000787a7c7389 */ /* 0x00006400000c0079 */
[----:B01----:R-:W-:Y:S01]  /*4790*/  ENDCOLLECTIVE ;  /* 0x000000000000791b */ /* 0x003fe20003800000 */
.L_x_3245:
[----:B------:R-:W-:Y:S01]  /*47a0*/  HFMA2.MMA R120, -RZ, RZ, 0, 2.384185791015625e-07 ;  /* 0x00000004ff787435 */ /* 0x000fe200000001ff */
[----:B------:R-:W-:-:S05]  /*47b0*/  FADD.FTZ R125, R125, R124 ;  /* 0x0000007c7d7d7221 */ /* 0x000fca0000010000 */
[----:B------:R-:W-:-:S07]  /*47c0*/  MOV R122, R125 ;  /* 0x0000007d007a7202 */ /* 0x000fce0000000f00 */
[----:B------:R-:W-:Y:S05]  /*47d0*/  WARPSYNC.COLLECTIVE R123, `(.L_x_3246) ;  /* 0x000000007b087348 */ /* 0x000fea0003c00000 */
[----:B------:R0:W1:Y:S02]  /*47e0*/  SHFL.BFLY P6, R124, R122, R120, R121 ;  /* 0x0c0000787a7c7389 */ /* 0x00006400000c0079 */
[----:B01----:R-:W-:Y:S01]  /*47f0*/  ENDCOLLECTIVE ;  /* 0x000000000000791b */ /* 0x003fe20003800000 */
.L_x_3246:
[----:B------:R-:W-:Y:S01]  /*4800*/  HFMA2.MMA R120, -RZ, RZ, 0, 4.76837158203125e-07 ;  /* 0x00000008ff787435 */ /* 0x000fe200000001ff */
[----:B------:R-:W-:-:S05]  /*4810*/  FADD.FTZ R40, R125, R124 ;  /* 0x0000007c7d287221 */ /* 0x000fca0000010000 */
[----:B------:R-:W-:-:S07]  /*4820*/  MOV R122, R40 ;  /* 0x00000028007a7202 */ /* 0x000fce0000000f00 */
[----:B------:R-:W-:Y:S05]  /*4830*/  WARPSYNC.COLLECTIVE R123, `(.L_x_3247) ;  /* 0x000000007b087348 */ /* 0x000fea0003c00000 */
[----:B------:R0:W1:Y:S02]  /*4840*/  SHFL.BFLY P6, R124, R122, R120, R121 ;  /* 0x0c0000787a7c7389 */ /* 0x00006400000c0079 */
[----:B01----:R-:W-:Y:S01]  /*4850*/  ENDCOLLECTIVE ;  /* 0x000000000000791b */ /* 0x003fe20003800000 */
.L_x_3247:
[----:B------:R-:W-:Y:S01]  /*4860*/  HFMA2.MMA R120, -RZ, RZ, 0, 9.5367431640625e-07 ;  /* 0x00000010ff787435 */ /* 0x000fe200000001ff */
[----:B------:R-:W-:-:S05]  /*4870*/  FADD.FTZ R41, R40, R124 ;  /* 0x0000007c28297221 */ /* 0x000fca0000010000 */
[----:B------:R-:W-:-:S07]  /*4880*/  MOV R122, R41 ;  /* 0x00000029007a7202 */ /* 0x000fce0000000f00 */
[----:B------:R-:W-:Y:S05]  /*4890*/  WARPSYNC.COLLECTIVE R123, `(.L_x_3248) ;  /* 0x000000007b087348 */ /* 0x000fea0003c00000 */
[----:B------:R0:W1:Y:S02]  /*48a0*/  SHFL.BFLY P6, R124, R122, R120, R121 ;  /* 0x0c0000787a7c7389 */ /* 0x00006400000c0079 */
[----:B01----:R-:W-:Y:S01]  /*48b0*/  ENDCOLLECTIVE ;  /* 0x000000000000791b */ /* 0x003fe20003800000 */
.L_x_3248:
        /* <DEDUP_REMOVED lines=67> */
[----:B------:R-:W-:Y:S01]  /*4cf0*/  HFMA2.MMA R120, -RZ, RZ, 0, 5.9604644775390625e-08 ;  /* 0x00000001ff787435 */ /* 0x000fe200000001ff */
[----:B------:R-:W-:-:S03]  /*4d00*/  MOV R121, 0x1f ;  /* 0x0000001f00797802 */ /* 0x000fc60000000f00 */
[----:B------:R-:W-:-:S07]  /*4d10*/  MOV R122, R41 ;  /* 0x00000029007a7202 */ /* 0x000fce0000000f00 */
[----:B------:R-:W-:Y:S05]  /*4d20*/  WARPSYNC.COLLECTIVE R123, `(.L_x_3249) ;  /* 0x000000007b087348 */ /* 0x000fea0003c00000 */
[----:B------:R0:W1:Y:S02]  /*4d30*/  SHFL.BFLY P6, R124, R122, R120, R121 ;  /* 0x0c0000787a7c7389 */ /* 0x00006400000c0079 */
[----:B01----:R-:W-:Y:S01]  /*4d40*/  ENDCOLLECTIVE ;  /* 0x000000000000791b */ /* 0x003fe20003800000 */
.L_x_3249:
[----:B------:R-:W-:Y:S01]  /*4d50*/  HFMA2.MMA R120, -RZ, RZ, 0, 1.1920928955078125e-07 ;  /* 0x00000002ff787435 */ /* 0x000fe200000001ff */
[----:B------:R-:W-:-:S10]  /*4d60*/  FADD.FTZ R122, R41, R124 ;  /* 0x0000007c297a7221 */ /* 0x000fd40000010000 */
[----:B------:R-:W-:Y:S05]  /*4d70*/  WARPSYNC.COLLECTIVE R123, `(.L_x_3250) ;  /* 0x000000007b087348 */ /* 0x000fea0003c00000 */
[----:B------:R0:W1:Y:S02]  /*4d80*/  SHFL.BFLY P6, R124, R122, R120, R121 ;  /* 0x0c0000787a7c7389 */ /* 0x00006400000c0079 */
[----:B01----:R-:W-:Y:S01]  /*4d90*/  ENDCOLLECTIVE ;  /* 0x000000000000791b */ /* 0x003fe20003800000 */
.L_x_3250:
[----:B------:R-:W-:Y:S01]  /*4da0*/  HFMA2.MMA R120, -RZ, RZ, 0, 2.384185791015625e-07 ;  /* 0x00000004ff787435 */ /* 0x000fe200000001ff */
[----:B------:R-:W-:-:S05]  /*4db0*/  FADD.FTZ R125, R122, R124 ;  /* 0x0000007c7a7d7221 */ /* 0x000fca0000010000 */
[----:B------:R-:W-:-:S07]  /*4dc0*/  MOV R122, R125 ;  /* 0x0000007d007a7202 */ /* 0x000fce0000000f00 */
[----:B------:R-:W-:Y:S05]  /*4dd0*/  WARPSYNC.COLLECTIVE R123, `(.L_x_3251) ;  /* 0x000000007b087348 */ /* 0x000fea0003c00000 */
[----:B------:R0:W1:Y:S02]  /*4de0*/  SHFL.BFLY P6, R124, R122, R120, R121 ;  /* 0x0c0000787a7c7389 */ /* 0x00006400000c0079 */
[----:B01----:R-:W-:Y:S01]  /*4df0*/  ENDCOLLECTIVE ;  /* 0x000000000000791b */ /* 0x003fe20003800000 */
.L_x_3251:
[----:B------:R-:W-:Y:S01]  /*4e00*/  HFMA2.MMA R120, -RZ, RZ, 0, 4.76837158203125e-07 ;  /* 0x00000008ff787435 */ /* 0x000fe200000001ff */
[----:B------:R-:W-:-:S05]  /*4e10*/  FADD.FTZ R125, R125, R124 ;  /* 0x0000007c7d7d7221 */ /* 0x000fca0000010000 */
[----:B------:R-:W-:-:S07]  /*4e20*/  MOV R122, R125 ;  /* 0x0000007d007a7202 */ /* 0x000fce0000000f00 */
[----:B------:R-:W-:Y:S05]  /*4e30*/  WARPSYNC.COLLECTIVE R123, `(.L_x_3252) ;  /* 0x000000007b087348 */ /* 0x000fea0003c00000 */
[----:B------:R0:W1:Y:S02]  /*4e40*/  SHFL.BFLY P6, R124, R122, R120, R121 ;  /* 0x0c0000787a7c7389 */ /* 0x00006400000c0079 */
[----:B01----:R-:W-:Y:S01]  /*4e50*/  ENDCOLLECTIVE ;  /* 0x000000000000791b */ /* 0x003fe20003800000 */
.L_x_3252:
[----:B------:R-:W-:Y:S01]  /*4e60*/  HFMA2.MMA R120, -RZ, RZ, 0, 9.5367431640625e-07 ;  /* 0x00000010ff787435 */ /* 0x000fe200000001ff */
[----:B------:R-:W-:-:S05]  /*4e70*/  FADD.FTZ R41, R125, R124 ;  /* 0x0000007c7d297221 */ /* 0x000fca0000010000 */
[----:B------:R-:W-:-:S07]  /*4e80*/  MOV R122, R41 ;  /* 0x00000029007a7202 */ /* 0x000fce0000000f00 */
[----:B------:R-:W-:Y:S05]  /*4e90*/  WARPSYNC.COLLECTIVE R123, `(.L_x_3253) ;  /* 0x000000007b087348 */ /* 0x000fea0003c00000 */
[----:B------:R0:W1:Y:S02]  /*4ea0*/  SHFL.BFLY P6, R124, R122, R120, R121 ;  /* 0x0c0000787a7c7389 */ /* 0x00006400000c0079 */
[----:B01----:R-:W-:Y:S01]  /*4eb0*/  ENDCOLLECTIVE ;  /* 0x000000000000791b */ /* 0x003fe20003800000 */
.L_x_3253:
[----:B------:R-:W-:Y:S05]  /*4ec0*/  BRA `(.L_x_3254) ;  /* 0xffffffe800947947 */ /* 0x000fea000383ffff */
.L_x_3255:
        /* <DEDUP_REMOVED lines=11> */
.L_x_27030:


//--------------------- .text._ZN10layer_norm31ln_parallel_residual_fwd_kernelINS_13Kernel_traitsI6__halfS2_S2_S2_fjLj4096ELj1ELj1ELj4ELj16ENS_18Kernel_traits_baseILj4096ES2_S2_S2_S2_fjLj128EEEEELb0ELb1ELb1EEEvNS_9FwdParamsE --------------------------
	.section	.text._ZN10layer_norm31ln_parallel_residual_fwd_kernelINS_13Kernel_traitsI6__halfS2_S2_S2_fjLj4096ELj1ELj1ELj4ELj16ENS_18Kernel_traits_baseILj4096ES2_S2_S2_S2_fjLj128EEEEELb0ELb1ELb1EEEvNS_9FwdParamsE,"ax",@progbits
	.align	128
        .global         _ZN10layer_norm31ln_parallel_residual_fwd_kernelINS_13Kernel_traitsI6__halfS2_S2_S2_fjLj4096ELj1ELj1ELj4ELj16ENS_18Kernel_traits_baseILj4096ES2_S2_S2_S2_fjLj128EEEEELb0ELb1ELb1EEEvNS_9FwdParamsE
        .type           _ZN10layer_norm31ln_parallel_residual_fwd_kernelINS_13Kernel_traitsI6__halfS2_S2_S2_fjLj4096ELj1ELj1ELj4ELj16ENS_18Kernel_traits_baseILj4096ES2_S2_S2_S2_fjLj128EEEEELb0ELb1ELb1EEEvNS_9FwdParamsE,@function
        .size           _ZN10layer_norm31ln_parallel_residual_fwd_kernelINS_13Kernel_traitsI6__halfS2_S2_S2_fjLj4096ELj1ELj1ELj4ELj16ENS_18Kernel_traits_baseILj4096ES2_S2_S2_S2_fjLj128EEEEELb0ELb1ELb1EEEvNS_9FwdParamsE,(.L_x_27031 - _ZN10layer_norm31ln_parallel_residual_fwd_kernelINS_13Kernel_traitsI6__halfS2_S2_S2_fjLj4096ELj1ELj1ELj4ELj16ENS_18Kernel_traits_baseILj4096ES2_S2_S2_S2_fjLj128EEEEELb0ELb1ELb1EEEvNS_9FwdParamsE)
        .other          _ZN10layer_norm31ln_parallel_residual_fwd_kernelINS_13Kernel_traitsI6__halfS2_S2_S2_fjLj4096ELj1ELj1ELj4ELj16ENS_18Kernel_traits_baseILj4096ES2_S2_S2_S2_fjLj128EEEEELb0ELb1ELb1EEEvNS_9FwdParamsE,@"STO_CUDA_ENTRY STV_DEFAULT"
_ZN10layer_norm31ln_parallel_residual_fwd_kernelINS_13Kernel_traitsI6__halfS2_S2_S2_fjLj4096ELj1ELj1ELj4ELj16ENS_18Kernel_traits_baseILj4096ES2_S2_S2_S2_fjLj128EEEEELb0ELb1ELb1EEEvNS_9FwdParamsE:
.text._ZN10layer_norm31ln_parallel_residual_fwd_kernelINS_13Kernel_traitsI6__halfS2_S2_S2_fjLj4096ELj1ELj1ELj4ELj16ENS_18Kernel_traits_baseILj4096ES2_S2_S2_S2_fjLj128EEEEELb0ELb1ELb1EEEvNS_9FwdParamsE:
        /* <DEDUP_REMOVED lines=10> */
[----:B------:R-:W-:-:S04]  /*00a0*/  IADD3 R4, P0, R0, UR4, RZ ;  /* 0x0000000400047c10 */ /* 0x000fc8000ff1e0ff */
[----:B------:R-:W-:Y:S01]  /*00b0*/  IADD3.X R5, RZ, UR5, RZ, P0, !PT ;  /* 0x00000005ff057c10 */ /* 0x000fe200087fe4ff */
[----:B------:R-:W-:-:S04]  /*00c0*/  ULDC.64 UR4, c[0x0][0x208] ;  /* 0x0000820000047ab9 */ /* 0x000fc80000000a00 */
[----:B------:R0:W5:Y:S04]  /*00d0*/  @P1 LDG.E.128 R96, desc[UR4][R4.64] ;  /* 0x0000000404601981 */ /* 0x000168000c1e1d00 */
[----:B------:R0:W5:Y:S04]  /*00e0*/  @P1 LDG.E.128 R8, desc[UR4][R4.64+0x800] ;  /* 0x0008000404081981 */ /* 0x000168000c1e1d00 */
[----:B------:R0:W5:Y:S01]  /*00f0*/  @P1 LDG.E.128 R12, desc[UR4][R4.64+0x1000] ;  /* 0x00100004040c1981 */ /* 0x000162000c1e1d00 */
[----:B------:R-:W-:-:S03]  /*0100*/  SHF.R.U32.HI R40, RZ, 0x7, R41 ;  /* 0x00000007ff287819 */ /* 0x000fc60000011629 */
[----:B------:R0:W5:Y:S01]  /*0110*/  @P1 LDG.E.128 R20, desc[UR4][R4.64+0x1800] ;  /* 0x0018000404141981 */ /* 0x000162000c1e1d00 */
[----:B-1----:R-:W-:Y:S01]  /*0120*/  IADD3 R71, R40, UR6, RZ ;  /* 0x0000000628477c10 */ /* 0x002fe2000fffe0ff */
[----:B------:R-:W-:Y:S01]  /*0130*/  ULDC UR6, c[0x0][0x214] ;  /* 0x0000850000067ab9 */ /* 0x000fe20000000800 */
[----:B------:R-:W-:Y:S02]  /*0140*/  IADD3 R2, P0, R0, UR8, RZ ;  /* 0x0000000800027c10 */ /* 0x000fe4000ff1e0ff */
[----:B------:R-:W-:Y:S01]  /*0150*/  ISETP.GE.AND P2, PT, R71, UR6, PT ;  /* 0x0000000647007c0c */ /* 0x000fe2000bf46270 */
[----:B------:R-:W-:Y:S01]  /*0160*/  ULDC.64 UR6, c[0x0][0x230] ;  /* 0x00008c0000067ab9 */ /* 0x000fe20000000a00 */
[----:B------:R-:W-:Y:S02]  /*0170*/  IADD3.X R3, RZ, UR9, RZ, P0, !PT ;  /* 0x00000009ff037c10 */ /* 0x000fe400087fe4ff */
[----:B--2---:R-:W-:-:S04]  /*0180*/  LOP3.LUT P0, RZ, R42, UR6, RZ, 0xfc, !PT ;  /* 0x000000062aff7c12 */ /* 0x004fc8000f80fcff */
[----:B------:R-:W-:-:S05]  /*0190*/  LOP3.LUT P0, RZ, R43, UR7, RZ, 0xfc, P0 ;  /* 0x000000072bff7c12 */ /* 0x000fca000800fcff */
[----:B0-----:R-:W-:Y:S08]  /*01a0*/  @P2 EXIT ;  /* 0x000000000000294d */ /* 0x001ff00003800000 */
        /* <DEDUP_REMOVED lines=11> */
[----:B------:R-:W-:Y:S01]  /*0260*/  @!P1 CS2R R22, SRZ ;  /* 0x0000000000169805 */ /* 0x000fe2000001ff00 */
[--C-:B------:R-:W-:Y:S01]  /*0270*/  HADD2.F32 R124, -RZ, R96.reuse.H0_H0 ;  /* 0x20000060ff7c7230 */ /* 0x100fe20000004100 */
[----:B------:R-:W-:Y:S01]  /*0280*/  ISETP.NE.U32.AND P2, PT, R42, RZ, PT ;  /* 0x000000ff2a00720c */ /* 0x000fe20003f45070 */
[----:B------:R-:W-:Y:S01]  /*0290*/  HADD2.F32 R123, -RZ, R96.H1_H1 ;  /* 0x30000060ff7b7230 */ /* 0x000fe20000004100 */
[----:B------:R-:W-:Y:S01]  /*02a0*/  SHF.L.U32 R40, R40, 0x2, RZ ;  /* 0x0000000228287819 */ /* 0x000fe200000006ff */
[--C-:B------:R-:W-:Y:S01]  /*02b0*/  HADD2.F32 R122, -RZ, R97.reuse.H0_H0 ;  /* 0x20000061ff7a7230 */ /* 0x100fe20000004100 */
[----:B------:R-:W-:Y:S01]  /*02c0*/  SHF.R.U32.HI R78, RZ, 0x5, R41 ;  /* 0x00000005ff4e7819 */ /* 0x000fe20000011629 */
[----:B------:R-:W-:Y:S01]  /*02d0*/  HADD2.F32 R121, -RZ, R97.H1_H1 ;  /* 0x30000061ff797230 */ /* 0x000fe20000004100 */
[----:B------:R-:W-:Y:S01]  /*02e0*/  ULDC.U8 UR6, c[0x0][0x2a0] ;  /* 0x0000a80000067ab9 */ /* 0x000fe20000000000 */
[--C-:B------:R-:W-:Y:S01]  /*02f0*/  HADD2.F32 R111, -RZ, R98.reuse.H0_H0 ;  /* 0x20000062ff6f7230 */ /* 0x100fe20000004100 */
[----:B------:R-:W-:Y:S01]  /*0300*/  HFMA2.MMA R83, -RZ, RZ, 0, 5.9604644775390625e-08 ;  /* 0x00000001ff537435 */ /* 0x000fe200000001ff */
[----:B------:R-:W-:Y:S01]  /*0310*/  HADD2.F32 R110, -RZ, R98.H1_H1 ;  /* 0x30000062ff6e7230 */ /* 0x000fe20000004100 */
[----:B------:R-:W-:Y:S01]  /*0320*/  ISETP.NE.AND.EX P1, PT, R43, RZ, PT, P2 ;  /* 0x000000ff2b00720c */ /* 0x000fe20003f25320 */
[--C-:B------:R-:W-:Y:S01]  /*0330*/  HADD2.F32 R98, -RZ, R8.reuse.H0_H0 ;  /* 0x20000008ff627230 */ /* 0x100fe20000004100 */
[----:B------:R-:W-:Y:S01]  /*0340*/  ISETP.NE.AND P5, PT, RZ, UR6, PT ;  /* 0x00000006ff007c0c */ /* 0x000fe2000bfa5270 */
[----:B------:R-:W-:Y:S01]  /*0350*/  HADD2.F32 R97, -RZ, R8.H1_H1 ;  /* 0x30000008ff617230 */ /* 0x000fe20000004100 */
[----:B------:R-:W-:Y:S01]  /*0360*/  LOP3.LUT R78, R78, 0x3, RZ, 0xc0, !PT ;  /* 0x000000034e4e7812 */ /* 0x000fe200078ec0ff */
[--C-:B------:R-:W-:Y:S01]  /*0370*/  HADD2.F32 R96, -RZ, R9.reuse.H0_H0 ;  /* 0x20000009ff607230 */ /* 0x100fe20000004100 */
[----:B------:R-:W-:Y:S01]  /*0380*/  ULDC UR7, c[0x0][0x218] ;  /* 0x0000860000077ab9 */ /* 0x000fe20000000800 */
[----:B------:R-:W-:Y:S01]  /*0390*/  HADD2.F32 R95, -RZ, R9.H1_H1 ;  /* 0x30000009ff5f7230 */ /* 0x000fe20000004100 */
[----:B------:R-:W-:Y:S01]  /*03a0*/  ULDC UR8, c[0x0][0x290] ;  /* 0x0000a40000087ab9 */ /* 0x000fe20000000800 */
[--C-:B------:R-:W-:Y:S01]  /*03b0*/  HADD2.F32 R0, -RZ, R10.reuse.H0_H0 ;  /* 0x2000000aff007230 */ /* 0x100fe20000004100 */
[----:B------:R-:W-:Y:S01]  /*03c0*/  ULDC.64 UR16, c[0x0][0x230] ;  /* 0x00008c0000107ab9 */ /* 0x000fe20000000a00 */
[----:B0-----:R-:W-:Y:S01]  /*03d0*/  HADD2.F32 R2, -RZ, R10.H1_H1 ;  /* 0x3000000aff027230 */ /* 0x001fe20000004100 */
[----:B------:R-:W-:Y:S01]  /*03e0*/  ULDC.64 UR14, c[0x0][0x228] ;  /* 0x00008a00000e7ab9 */ /* 0x000fe20000000a00 */
[--C-:B------:R-:W-:Y:S01]  /*03f0*/  HADD2.F32 R3, -RZ, R11.reuse.H0_H0 ;  /* 0x2000000bff037230 */ /* 0x100fe20000004100 */
[----:B------:R-:W-:Y:S01]  /*0400*/  ULDC.64 UR10, c[0x0][0x2b8] ;  /* 0x0000ae00000a7ab9 */ /* 0x000fe20000000a00 */
[----:B------:R-:W-:Y:S01]  /*0410*/  HADD2.F32 R4, -RZ, R11.H1_H1 ;  /* 0x3000000bff047230 */ /* 0x000fe20000004100 */
[----:B------:R-:W-:Y:S01]  /*0420*/  ULDC.64 UR12, c[0x0][0x210] ;  /* 0x00008400000c7ab9 */ /* 0x000fe20000000a00 */
[----:B------:R-:W-:-:S02]  /*0430*/  HADD2.F32 R5, -RZ, R12.H0_H0 ;  /* 0x2000000cff057230 */ /* 0x000fc40000004100 */
[----:B------:R-:W-:Y:S02]  /*0440*/  HADD2.F32 R6, -RZ, R12.H1_H1 ;  /* 0x3000000cff067230 */ /* 0x000fe40000004100 */
[--C-:B------:R-:W-:Y:S02]  /*0450*/  HADD2.F32 R7, -RZ, R13.reuse.H0_H0 ;  /* 0x2000000dff077230 */ /* 0x100fe40000004100 */
        /* <DEDUP_REMOVED lines=15> */
[----:B--2---:R-:W-:-:S02]  /*0550*/  HADD2.F32 R109, -RZ, R24.H0_H0 ;  /* 0x20000018ff6d7230 */ /* 0x004fc40000004100 */
[----:B------:R-:W-:Y:S02]  /*0560*/  HADD2.F32 R94, -RZ, R24.H1_H1 ;  /* 0x30000018ff5e7230 */ /* 0x000fe40000004100 */
[--C-:B------:R-:W-:Y:S02]  /*0570*/  HADD2.F32 R85, -RZ, R25.reuse.H0_H0 ;  /* 0x20000019ff557230 */ /* 0x100fe40000004100 */
[----:B------:R-:W-:Y:S02]  /*0580*/  HADD2.F32 R84, -RZ, R25.H1_H1 ;  /* 0x30000019ff547230 */ /* 0x000fe40000004100 */
[--C-:B------:R-:W-:Y:S02]  /*0590*/  HADD2.F32 R82, -RZ, R26.reuse.H0_H0 ;  /* 0x2000001aff527230 */ /* 0x100fe40000004100 */
[----:B------:R-:W-:Y:S02]  /*05a0*/  HADD2.F32 R80, -RZ, R26.H1_H1 ;  /* 0x3000001aff507230 */ /* 0x000fe40000004100 */
[----:B------:R-:W-:-:S02]  /*05b0*/  HADD2.F32 R21, -RZ, R27.H0_H0 ;  /* 0x2000001bff157230 */ /* 0x000fc40000004100 */
[----:B------:R-:W-:Y:S02]  /*05c0*/  HADD2.F32 R22, -RZ, R27.H1_H1 ;  /* 0x3000001bff167230 */ /* 0x000fe40000004100 */
[--C-:B---3--:R-:W-:Y:S02]  /*05d0*/  HADD2.F32 R23, -RZ, R28.reuse.H0_H0 ;  /* 0x2000001cff177230 */ /* 0x108fe40000004100 */
[----:B------:R-:W-:Y:S01]  /*05e0*/  HADD2.F32 R24, -RZ, R28.H1_H1 ;  /* 0x3000001cff187230 */ /* 0x000fe20000004100 */
[----:B------:R-:W-:Y:S01]  /*05f0*/  IADD3 R28, R40, 0x4, RZ ;  /* 0x00000004281c7810 */ /* 0x000fe20007ffe0ff */
[--C-:B------:R-:W-:Y:S02]  /*0600*/  HADD2.F32 R25, -RZ, R29.reuse.H0_H0 ;  /* 0x2000001dff197230 */ /* 0x100fe40000004100 */
[----:B------:R-:W-:Y:S02]  /*0610*/  HADD2.F32 R26, -RZ, R29.H1_H1 ;  /* 0x3000001dff1a7230 */ /* 0x000fe40000004100 */
[----:B------:R-:W-:-:S02]  /*0620*/  HADD2.F32 R27, -RZ, R30.H0_H0 ;  /* 0x2000001eff1b7230 */ /* 0x000fc40000004100 */
[----:B------:R-:W-:Y:S02]  /*0630*/  HADD2.F32 R52, -RZ, R30.H1_H1 ;  /* 0x3000001eff347230 */ /* 0x000fe40000004100 */
[--C-:B------:R-:W-:Y:S02]  /*0640*/  HADD2.F32 R53, -RZ, R31.reuse.H0_H0 ;  /* 0x2000001fff357230 */ /* 0x100fe40000004100 */
[----:B------:R-:W-:Y:S02]  /*0650*/  HADD2.F32 R54, -RZ, R31.H1_H1 ;  /* 0x3000001fff367230 */ /* 0x000fe40000004100 */
[--C-:B----4-:R-:W-:Y:S02]  /*0660*/  HADD2.F32 R55, -RZ, R32.reuse.H0_H0 ;  /* 0x20000020ff377230 */ /* 0x110fe40000004100 */
        /* <DEDUP_REMOVED lines=14> */
[----:B------:R-:W-:-:S07]  /*0750*/  HADD2.F32 R70, -RZ, R39.H1_H1 ;  /* 0x30000027ff467230 */ /* 0x000fce0000004100 */
.L_x_3385:
        /* <DEDUP_REMOVED lines=26> */
.L_x_3257:
[----:B-----5:R-:W-:-:S05]  /*0900*/  HADD2.F32 R46, -RZ, R32.H0_H0 ;  /* 0x20000020ff2e7230 */ /* 0x020fca0000004100 */
[----:B------:R-:W-:Y:S01]  /*0910*/  FADD.FTZ R45, R45, R46 ;  /* 0x0000002e2d2d7221 */ /* 0x000fe20000010000 */
[----:B------:R-:W-:Y:S06]  /*0920*/  BRA `(.L_x_3258) ;  /* 0x0000000000107947 */ /* 0x000fec0003800000 */
.L_x_3256:
[----:B-----5:R-:W-:Y:S02]  /*0930*/  HADD2.F32 R46, -RZ, R28.H0_H0 ;  /* 0x2000001cff2e7230 */ /* 0x020fe40000004100 */
[----:B------:R-:W-:-:S03]  /*0940*/  @P2 HADD2.F32 R48, -RZ, R32.H0_H0 ;  /* 0x20000020ff302230 */ /* 0x000fc60000004100 */
[----:B------:R-:W-:-:S04]  /*0950*/  FADD.FTZ R45, R45, R46 ;  /* 0x0000002e2d2d7221 */ /* 0x000fc80000010000 */
[----:B------:R-:W-:-:S07]  /*0960*/  @P2 FADD.FTZ R45, R45, R48 ;  /* 0x000000302d2d2221 */ /* 0x000fce0000010000 */
.L_x_3258:
[----:B------:R-:W-:-:S04]  /*0970*/  F2FP.F16.F32.PACK_AB R46, RZ, R45 ;  /* 0x0000002dff2e723e */ /* 0x000fc800000000ff */
[----:B------:R-:W-:-:S07]  /*0980*/  PRMT R36, R46, 0x7610, R36 ;  /* 0x000076102e247816 */ /* 0x000fce0000000024 */
.L_x_3259:
[----:B------:R-:W-:Y:S01]  /*0990*/  HADD2.F32 R72, -RZ, R40.H1_H1 ;  /* 0x30000028ff487230 */ /* 0x000fe20000004100 */
[----:B------:R-:W-:Y:S06]  /*09a0*/  @P3 BRA `(.L_x_3260) ;  /* 0x0000000000203947 */ /* 0x000fec0003800000 */
[----:B------:R-:W-:-:S04]  /*09b0*/  ISETP.NE.U32.AND P4, PT, RZ, UR16, PT ;  /* 0x00000010ff007c0c */ /* 0x000fc8000bf85070 */
[----:B------:R-:W-:-:S13]  /*09c0*/  ISETP.NE.AND.EX P4, PT, RZ, UR17, PT, P4 ;  /* 0x00000011ff007c0c */ /* 0x000fda000bf85340 */
[----:B------:R-:W-:Y:S05]  /*09d0*/  @P4 BRA `(.L_x_3261) ;  /* 0x0000000000084947 */ /* 0x000fea0003800000 */
[----:B------:R-:W-:Y:S05]  /*09e0*/  @P0 BRA `(.L_x_3262) ;  /* 0x0000000000200947 */ /* 0x000fea0003800000 */
[----:B------:R-:W-:Y:S05]  /*09f0*/  BRA `(.L_x_3263) ;  /* 0x0000000000247947 */ /* 0x000fea0003800000 */
.L_x_3261:
[----:B-----5:R-:W-:-:S05]  /*0a00*/  HADD2.F32 R47, -RZ, R32.H1_H1 ;  /* 0x30000020ff2f7230 */ /* 0x020fca0000004100 */
[----:B------:R-:W-:Y:S01]  /*0a10*/  FADD.FTZ R72, R72, R47 ;  /* 0x0000002f48487221 */ /* 0x000fe20000010000 */
[----:B------:R-:W-:Y:S06]  /*0a20*/  BRA `(.L_x_3262) ;  /* 0x0000000000107947 */ /* 0x000fec0003800000 */
.L_x_3260:
[----:B-----5:R-:W-:Y:S02]  /*0a30*/  HADD2.F32 R47, -RZ, R28.H1_H1 ;  /* 0x3000001cff2f7230 */ /* 0x020fe40000004100 */
[----:B------:R-:W-:-:S03]  /*0a40*/  @P2 HADD2.F32 R49, -RZ, R32.H1_H1 ;  /* 0x30000020ff312230 */ /* 0x000fc60000004100 */
[----:B------:R-:W-:-:S04]  /*0a50*/  FADD.FTZ R72, R72, R47 ;  /* 0x0000002f48487221 */ /* 0x000fc80000010000 */
[----:B------:R-:W-:-:S07]  /*0a60*/  @P2 FADD.FTZ R72, R72, R49 ;  /* 0x0000003148482221 */ /* 0x000fce0000010000 */
.L_x_3262:
[----:B------:R-:W-:-:S04]  /*0a70*/  F2FP.F16.F32.PACK_AB R40, RZ, R72 ;  /* 0x00000048ff28723e */ /* 0x000fc800000000ff */
[----:B------:R-:W-:-:S07]  /*0a80*/  PRMT R36, R36, 0x5410, R40 ;  /* 0x0000541024247816 */ /* 0x000fce0000000028 */
.L_x_3263:
[----:B------:R-:W-:Y:S01]  /*0a90*/  HADD2.F32 R49, -RZ, R41.H0_H0 ;  /* 0x20000029ff317230 */ /* 0x000fe20000004100 */
[----:B------:R-:W-:Y:S06]  /*0aa0*/  @P3 BRA `(.L_x_3264) ;  /* 0x0000000000203947 */ /* 0x000fec0003800000 */
[----:B------:R-:W-:-:S04]  /*0ab0*/  ISETP.NE.U32.AND P4, PT, RZ, UR16, PT ;  /* 0x00000010ff007c0c */ /* 0x000fc8000bf85070 */
[----:B------:R-:W-:-:S13]  /*0ac0*/  ISETP.NE.AND.EX P4, PT, RZ, UR17, PT, P4 ;  /* 0x00000011ff007c0c */ /* 0x000fda000bf85340 */
[----:B------:R-:W-:Y:S05]  /*0ad0*/  @P4 BRA `(.L_x_3265) ;  /* 0x0000000000084947 */ /* 0x000fea0003800000 */
[----:B------:R-:W-:Y:S05]  /*0ae0*/  @P0 BRA `(.L_x_3266) ;  /* 0x0000000000200947 */ /* 0x000fea0003800000 */
[----:B------:R-:W-:Y:S05]  /*0af0*/  BRA `(.L_x_3267) ;  /* 0x0000000000247947 */ /* 0x000fea0003800000 */
.L_x_3265:
[----:B-----5:R-:W-:-:S05]  /*0b00*/  HADD2.F32 R40, -RZ, R33.H0_H0 ;  /* 0x20000021ff287230 */ /* 0x020fca0000004100 */
[----:B------:R-:W-:Y:S01]  /*0b10*/  FADD.FTZ R49, R49, R40 ;  /* 0x0000002831317221 */ /* 0x000fe20000010000 */
[----:B------:R-:W-:Y:S06]  /*0b20*/  BRA `(.L_x_3266) ;  /* 0x0000000000107947 */ /* 0x000fec0003800000 */
.L_x_3264:
[----:B-----5:R-:W-:Y:S02]  /*0b30*/  HADD2.F32 R40, -RZ, R29.H0_H0 ;  /* 0x2000001dff287230 */ /* 0x020fe40000004100 */
[----:B------:R-:W-:-:S03]  /*0b40*/  @P2 HADD2.F32 R46, -RZ, R33.H0_H0 ;  /* 0x20000021ff2e2230 */ /* 0x000fc60000004100 */
[----:B------:R-:W-:-:S04]  /*0b50*/  FADD.FTZ R49, R49, R40 ;  /* 0x0000002831317221 */ /* 0x000fc80000010000 */
[----:B------:R-:W-:-:S07]  /*0b60*/  @P2 FADD.FTZ R49, R49, R46 ;  /* 0x0000002e31312221 */ /* 0x000fce0000010000 */
.L_x_3266:
[----:B------:R-:W-:-:S04]  /*0b70*/  F2FP.F16.F32.PACK_AB R40, RZ, R49 ;  /* 0x00000031ff28723e */ /* 0x000fc800000000ff */
[----:B------:R-:W-:-:S07]  /*0b80*/  PRMT R37, R40, 0x7610, R37 ;  /* 0x0000761028257816 */ /* 0x000fce0000000025 */
.L_x_3267:
[----:B------:R-:W-:Y:S01]  /*0b90*/  HADD2.F32 R74, -RZ, R41.H1_H1 ;  /* 0x30000029ff4a7230 */ /* 0x000fe20000004100 */
[----:B------:R-:W-:Y:S06]  /*0ba0*/  @P3 BRA `(.L_x_3268) ;  /* 0x0000000000203947 */ /* 0x000fec0003800000 */
[----:B------:R-:W-:-:S04]  /*0bb0*/  ISETP.NE.U32.AND P4, PT, RZ, UR16, PT ;  /* 0x00000010ff007c0c */ /* 0x000fc8000bf85070 */
[----:B------:R-:W-:-:S13]  /*0bc0*/  ISETP.NE.AND.EX P4, PT, RZ, UR17, PT, P4 ;  /* 0x00000011ff007c0c */ /* 0x000fda000bf85340 */
[----:B------:R-:W-:Y:S05]  /*0bd0*/  @P4 BRA `(.L_x_3269) ;  /* 0x0000000000084947 */ /* 0x000fea0003800000 */
[----:B------:R-:W-:Y:S05]  /*0be0*/  @P0 BRA `(.L_x_3270) ;  /* 0x0000000000200947 */ /* 0x000fea0003800000 */
[----:B------:R-:W-:Y:S05]  /*0bf0*/  BRA `(.L_x_3271) ;  /* 0x0000000000247947 */ /* 0x000fea0003800000 */
.L_x_3269:
[----:B-----5:R-:W-:-:S05]  /*0c00*/  HADD2.F32 R41, -RZ, R33.H1_H1 ;  /* 0x30000021ff297230 */ /* 0x020fca0000004100 */
[----:B------:R-:W-:Y:S01]  /*0c10*/  FADD.FTZ R74, R74, R41 ;  /* 0x000000294a4a7221 */ /* 0x000fe20000010000 */
[----:B------:R-:W-:Y:S06]  /*0c20*/  BRA `(.L_x_3270) ;  /* 0x0000000000107947 */ /* 0x000fec0003800000 */
.L_x_3268:
[----:B-----5:R-:W-:Y:S02]  /*0c30*/  HADD2.F32 R41, -RZ, R29.H1_H1 ;  /* 0x3000001dff297230 */ /* 0x020fe40000004100 */
[----:B------:R-:W-:-:S03]  /*0c40*/  @P2 HADD2.F32 R47, -RZ, R33.H1_H1 ;  /* 0x30000021ff2f2230 */ /* 0x000fc60000004100 */
[----:B------:R-:W-:-:S04]  /*0c50*/  FADD.FTZ R74, R74, R41 ;  /* 0x000000294a4a7221 */ /* 0x000fc80000010000 */
[----:B------:R-:W-:-:S07]  /*0c60*/  @P2 FADD.FTZ R74, R74, R47 ;  /* 0x0000002f4a4a2221 */ /* 0x000fce0000010000 */
.L_x_3270:
[----:B------:R-:W-:-:S04]  /*0c70*/  F2FP.F16.F32.PACK_AB R40, RZ, R74 ;  /* 0x0000004aff28723e */ /* 0x000fc800000000ff */
[----:B------:R-:W-:-:S07]  /*0c80*/  PRMT R37, R37, 0x5410, R40 ;  /* 0x0000541025257816 */ /* 0x000fce0000000028 */
.L_x_3271:
[----:B------:R-:W-:Y:S01]  /*0c90*/  HADD2.F32 R73, -RZ, R42.H0_H0 ;  /* 0x2000002aff497230 */ /* 0x000fe20000004100 */
[----:B------:R-:W-:Y:S06]  /*0ca0*/  @P3 BRA `(.L_x_3272) ;  /* 0x0000000000203947 */ /* 0x000fec0003800000 */
[----:B------:R-:W-:-:S04]  /*0cb0*/  ISETP.NE.U32.AND P4, PT, RZ, UR16, PT ;  /* 0x00000010ff007c0c */ /* 0x000fc8000bf85070 */
[----:B------:R-:W-:-:S13]  /*0cc0*/  ISETP.NE.AND.EX P4, PT, RZ, UR17, PT, P4 ;  /* 0x00000011ff007c0c */ /* 0x000fda000bf85340 */
[----:B------:R-:W-:Y:S05]  /*0cd0*/  @P4 BRA `(.L_x_3273) ;  /* 0x0000000000084947 */ /* 0x000fea0003800000 */
[----:B------:R-:W-:Y:S05]  /*0ce0*/  @P0 BRA `(.L_x_3274) ;  /* 0x0000000000200947 */ /* 0x000fea0003800000 */
[----:B------:R-:W-:Y:S05]  /*0cf0*/  BRA `(.L_x_3275) ;  /* 0x0000000000247947 */ /* 0x000fea0003800000 */
.L_x_3273:
[----:B-----5:R-:W-:-:S05]  /*0d00*/  HADD2.F32 R40, -RZ, R34.H0_H0 ;  /* 0x20000022ff287230 */ /* 0x020fca0000004100 */
[----:B------:R-:W-:Y:S01]  /*0d10*/  FADD.FTZ R73, R73, R40 ;  /* 0x0000002849497221 */ /* 0x000fe20000010000 */
[----:B------:R-:W-:Y:S06]  /*0d20*/  BRA `(.L_x_3274) ;  /* 0x0000000000107947 */ /* 0x000fec0003800000 */
.L_x_3272:
[----:B-----5:R-:W-:Y:S02]  /*0d30*/  HADD2.F32 R40, -RZ, R30.H0_H0 ;  /* 0x2000001eff287230 */ /* 0x020fe40000004100 */
[----:B------:R-:W-:-:S03]  /*0d40*/  @P2 HADD2.F32 R46, -RZ, R34.H0_H0 ;  /* 0x20000022ff2e2230 */ /* 0x000fc60000004100 */
[----:B------:R-:W-:-:S04]  /*0d50*/  FADD.FTZ R73, R73, R40 ;  /* 0x0000002849497221 */ /* 0x000fc80000010000 */
[----:B------:R-:W-:-:S07]  /*0d60*/  @P2 FADD.FTZ R73, R73, R46 ;  /* 0x0000002e49492221 */ /* 0x000fce0000010000 */
.L_x_3274:
[----:B------:R-:W-:-:S04]  /*0d70*/  F2FP.F16.F32.PACK_AB R40, RZ, R73 ;  /* 0x00000049ff28723e */ /* 0x000fc800000000ff */
[----:B------:R-:W-:-:S07]  /*0d80*/  PRMT R38, R40, 0x7610, R38 ;  /* 0x0000761028267816 */ /* 0x000fce0000000026 */
.L_x_3275:
[----:B------:R-:W-:Y:S01]  /*0d90*/  HADD2.F32 R77, -RZ, R42.H1_H1 ;  /* 0x3000002aff4d7230 */ /* 0x000fe20000004100 */
[----:B------:R-:W-:Y:S06]  /*0da0*/  @P3 BRA `(.L_x_3276) ;  /* 0x0000000000203947 */ /* 0x000fec0003800000 */
[----:B------:R-:W-:-:S04]  /*0db0*/  ISETP.NE.U32.AND P4, PT, RZ, UR16, PT ;  /* 0x00000010ff007c0c */ /* 0x000fc8000bf85070 */
[----:B------:R-:W-:-:S13]  /*0dc0*/  ISETP.NE.AND.EX P4, PT, RZ, UR17, PT, P4 ;  /* 0x00000011ff007c0c */ /* 0x000fda000bf85340 */
[----:B------:R-:W-:Y:S05]  /*0dd0*/  @P4 BRA `(.L_x_3277) ;  /* 0x0000000000084947 */ /* 0x000fea0003800000 */
[----:B------:R-:W-:Y:S05]  /*0de0*/  @P0 BRA `(.L_x_3278) ;  /* 0x0000000000200947 */ /* 0x000fea0003800000 */
[----:B------:R-:W-:Y:S05]  /*0df0*/  BRA `(.L_x_3279) ;  /* 0x0000000000247947 */ /* 0x000fea0003800000 */
.L_x_3277:
[----:B-----5:R-:W-:-:S05]  /*0e00*/  HADD2.F32 R40, -RZ, R34.H1_H1 ;  /* 0x30000022ff287230 */ /* 0x020fca0000004100 */
[----:B------:R-:W-:Y:S01]  /*0e10*/  FADD.FTZ R77, R77, R40 ;  /* 0x000000284d4d7221 */ /* 0x000fe20000010000 */
[----:B------:R-:W-:Y:S06]  /*0e20*/  BRA `(.L_x_3278) ;  /* 0x0000000000107947 */ /* 0x000fec0003800000 */
.L_x_3276:
[----:B-----5:R-:W-:Y:S02]  /*0e30*/  HADD2.F32 R40, -RZ, R30.H1_H1 ;  /* 0x3000001eff287230 */ /* 0x020fe40000004100 */
[----:B------:R-:W-:-:S03]  /*0e40*/  @P2 HADD2.F32 R42, -RZ, R34.H1_H1 ;  /* 0x30000022ff2a2230 */ /* 0x000fc60000004100 */
[----:B------:R-:W-:-:S04]  /*0e50*/  FADD.FTZ R77, R77, R40 ;  /* 0x000000284d4d7221 */ /* 0x000fc80000010000 */
[----:B------:R-:W-:-:S07]  /*0e60*/  @P2 FADD.FTZ R77, R77, R42 ;  /* 0x0000002a4d4d2221 */ /* 0x000fce0000010000 */
.L_x_3278:
[----:B------:R-:W-:-:S04]  /*0e70*/  F2FP.F16.F32.PACK_AB R40, RZ, R77 ;  /* 0x0000004dff28723e */ /* 0x000fc800000000ff */
[----:B------:R-:W-:-:S07]  /*0e80*/  PRMT R38, R38, 0x5410, R40 ;  /* 0x0000541026267816 */ /* 0x000fce0000000028 */
.L_x_3279:
[----:B------:R-:W-:Y:S01]  /*0e90*/  HADD2.F32 R76, -RZ, R43.H0_H0 ;  /* 0x2000002bff4c7230 */ /* 0x000fe20000004100 */
[----:B------:R-:W-:Y:S06]  /*0ea0*/  @P3 BRA `(.L_x_3280) ;  /* 0x0000000000203947 */ /* 0x000fec0003800000 */
[----:B------:R-:W-:-:S04]  /*0eb0*/  ISETP.NE.U32.AND P4, PT, RZ, UR16, PT ;  /* 0x00000010ff007c0c */ /* 0x000fc8000bf85070 */
[----:B------:R-:W-:-:S13]  /*0ec0*/  ISETP.NE.AND.EX P4, PT, RZ, UR17, PT, P4 ;  /* 0x00000011ff007c0c */ /* 0x000fda000bf85340 */
[----:B------:R-:W-:Y:S05]  /*0ed0*/  @P4 BRA `(.L_x_3281) ;  /* 0x0000000000084947 */ /* 0x000fea0003800000 */
[----:B------:R-:W-:Y:S05]  /*0ee0*/  @P0 BRA `(.L_x_3282) ;  /* 0x0000000000200947 */ /* 0x000fea0003800000 */
[----:B------:R-:W-:Y:S05]  /*0ef0*/  BRA `(.L_x_3283) ;  /* 0x0000000000247947 */ /* 0x000fea0003800000 */
.L_x_3281:
[----:B-----5:R-:W-:-:S05]  /*0f00*/  HADD2.F32 R41, -RZ, R35.H0_H0 ;  /* 0x20000023ff297230 */ /* 0x020fca0000004100 */
[----:B------:R-:W-:Y:S01]  /*0f10*/  FADD.FTZ R76, R76, R41 ;  /* 0x000000294c4c7221 */ /* 0x000fe20000010000 */
[----:B------:R-:W-:Y:S06]  /*0f20*/  BRA `(.L_x_3282) ;  /* 0x0000000000107947 */ /* 0x000fec0003800000 */
.L_x_3280:
[----:B-----5:R-:W-:Y:S02]  /*0f30*/  HADD2.F32 R41, -RZ, R31.H0_H0 ;  /* 0x2000001fff297230 */ /* 0x020fe40000004100 */
[----:B------:R-:W-:-:S03]  /*0f40*/  @P2 HADD2.F32 R47, -RZ, R35.H0_H0 ;  /* 0x20000023ff2f2230 */ /* 0x000fc60000004100 */
[----:B------:R-:W-:-:S04]  /*0f50*/  FADD.FTZ R76, R76, R41 ;  /* 0x000000294c4c7221 */ /* 0x000fc80000010000 */
[----:B------:R-:W-:-:S07]  /*0f60*/  @P2 FADD.FTZ R76, R76, R47 ;  /* 0x0000002f4c4c2221 */ /* 0x000fce0000010000 */
.L_x_3282:
[----:B------:R-:W-:-:S04]  /*0f70*/  F2FP.F16.F32.PACK_AB R40, RZ, R76 ;  /* 0x0000004cff28723e */ /* 0x000fc800000000ff */
[----:B------:R-:W-:-:S07]  /*0f80*/  PRMT R39, R40, 0x7610, R39 ;  /* 0x0000761028277816 */ /* 0x000fce0000000027 */
.L_x_3283:
[----:B------:R-:W-:Y:S01]  /*0f90*/  HADD2.F32 R79, -RZ, R43.H1_H1 ;  /* 0x3000002bff4f7230 */ /* 0x000fe20000004100 */
[----:B------:R-:W-:Y:S06]  /*0fa0*/  @P3 BRA `(.L_x_3284) ;  /* 0x0000000000203947 */ /* 0x000fec0003800000 */
[----:B------:R-:W-:-:S04]  /*0fb0*/  ISETP.NE.U32.AND P4, PT, RZ, UR16, PT ;  /* 0x00000010ff007c0c */ /* 0x000fc8000bf85070 */
[----:B------:R-:W-:-:S13]  /*0fc0*/  ISETP.NE.AND.EX P4, PT, RZ, UR17, PT, P4 ;  /* 0x00000011ff007c0c */ /* 0x000fda000bf85340 */
[----:B------:R-:W-:Y:S05]  /*0fd0*/  @P4 BRA `(.L_x_3285) ;  /* 0x0000000000084947 */ /* 0x000fea0003800000 */
[----:B------:R-:W-:Y:S05]  /*0fe0*/  @P0 BRA `(.L_x_3286) ;  /* 0x0000000000200947 */ /* 0x000fea0003800000 */
[----:B------:R-:W-:Y:S05]  /*0ff0*/  BRA `(.L_x_3287) ;  /* 0x0000000000247947 */ /* 0x000fea0003800000 */
.L_x_3285:
[----:B-----5:R-:W-:-:S05]  /*1000*/  HADD2.F32 R40, -RZ, R35.H1_H1 ;  /* 0x30000023ff287230 */ /* 0x020fca0000004100 */
[----:B------:R-:W-:Y:S01]  /*1010*/  FADD.FTZ R79, R79, R40 ;  /* 0x000000284f4f7221 */ /* 0x000fe20000010000 */
[----:B------:R-:W-:Y:S06]  /*1020*/  BRA `(.L_x_3286) ;  /* 0x0000000000107947 */ /* 0x000fec0003800000 */
.L_x_3284:
[----:B-----5:R-:W-:Y:S02]  /*1030*/  HADD2.F32 R40, -RZ, R31.H1_H1 ;  /* 0x3000001fff287230 */ /* 0x020fe40000004100 */
[----:B------:R-:W-:-:S03]  /*1040*/  @P2 HADD2.F32 R42, -RZ, R35.H1_H1 ;  /* 0x30000023ff2a2230 */ /* 0x000fc60000004100 */
[----:B------:R-:W-:-:S04]  /*1050*/  FADD.FTZ R79, R79, R40 ;  /* 0x000000284f4f7221 */ /* 0x000fc80000010000 */
[----:B------:R-:W-:-:S07]  /*1060*/  @P2 FADD.FTZ R79, R79, R42 ;  /* 0x0000002a4f4f2221 */ /* 0x000fce0000010000 */
.L_x_3286:
[----:B------:R-:W-:-:S04]  /*1070*/  F2FP.F16.F32.PACK_AB R40, RZ, R79 ;  /* 0x0000004fff28723e */ /* 0x000fc800000000ff */
[----:B------:R-:W-:-:S07]  /*1080*/  PRMT R39, R39, 0x5410, R40 ;  /* 0x0000541027277816 */ /* 0x000fce0000000028 */
.L_x_3287:
        /* <DEDUP_REMOVED lines=20> */
.L_x_3289:
[----:B-----5:R-:W-:-:S05]  /*11d0*/  HADD2.F32 R47, -RZ, R32.H0_H0 ;  /* 0x20000020ff2f7230 */ /* 0x020fca0000004100 */
[----:B------:R-:W-:Y:S01]  /*11e0*/  FADD.FTZ R86, R47, R86 ;  /* 0x000000562f567221 */ /* 0x000fe20000010000 */
[----:B------:R-:W-:Y:S06]  /*11f0*/  BRA `(.L_x_3290) ;  /* 0x0000000000107947 */ /* 0x000fec0003800000 */
.L_x_3288:
[----:B-----5:R-:W-:Y:S02]  /*1200*/  HADD2.F32 R47, -RZ, R28.H0_H0 ;  /* 0x2000001cff2f7230 */ /* 0x020fe40000004100 */
[----:B------:R-:W-:-:S03]  /*1210*/  @P2 HADD2.F32 R51, -RZ, R32.H0_H0 ;  /* 0x20000020ff332230 */ /* 0x000fc60000004100 */
[----:B------:R-:W-:-:S04]  /*1220*/  FADD.FTZ R86, R47, R86 ;  /* 0x000000562f567221 */ /* 0x000fc80000010000 */
[----:B------:R-:W-:-:S07]  /*1230*/  @P2 FADD.FTZ R86, R51, R86 ;  /* 0x0000005633562221 */ /* 0x000fce0000010000 */
.L_x_3290:
[----:B------:R-:W-:-:S04]  /*1240*/  F2FP.F16.F32.PACK_AB R46, RZ, R86 ;  /* 0x00000056ff2e723e */ /* 0x000fc800000000ff */
[----:B------:R-:W-:-:S07]  /*1250*/  PRMT R36, R46, 0x7610, R36 ;  /* 0x000076102e247816 */ /* 0x000fce0000000024 */
.L_x_3291:
[----:B------:R-:W-:Y:S01]  /*1260*/  HADD2.F32 R88, -RZ, R40.H1_H1 ;  /* 0x30000028ff587230 */ /* 0x000fe20000004100 */
[----:B------:R-:W-:Y:S06]  /*1270*/  @P3 BRA `(.L_x_3292) ;  /* 0x0000000000203947 */ /* 0x000fec0003800000 */
[----:B------:R-:W-:-:S04]  /*1280*/  ISETP.NE.U32.AND P4, PT, RZ, UR16, PT ;  /* 0x00000010ff007c0c */ /* 0x000fc8000bf85070 */
[----:B------:R-:W-:-:S13]  /*1290*/  ISETP.NE.AND.EX P4, PT, RZ, UR17, PT, P4 ;  /* 0x00000011ff007c0c */ /* 0x000fda000bf85340 */
[----:B------:R-:W-:Y:S05]  /*12a0*/  @P4 BRA `(.L_x_3293) ;  /* 0x0000000000084947 */ /* 0x000fea0003800000 */
[----:B------:R-:W-:Y:S05]  /*12b0*/  @P0 BRA `(.L_x_3294) ;  /* 0x0000000000200947 */ /* 0x000fea0003800000 */
[----:B------:R-:W-:Y:S05]  /*12c0*/  BRA `(.L_x_3295) ;  /* 0x0000000000247947 */ /* 0x000fea0003800000 */
.L_x_3293:
[----:B-----5:R-:W-:-:S05]  /*12d0*/  HADD2.F32 R47, -RZ, R32.H1_H1 ;  /* 0x30000020ff2f7230 */ /* 0x020fca0000004100 */
[----:B------:R-:W-:Y:S01]  /*12e0*/  FADD.FTZ R88, R47, R88 ;  /* 0x000000582f587221 */ /* 0x000fe20000010000 */
[----:B------:R-:W-:Y:S06]  /*12f0*/  BRA `(.L_x_3294) ;  /* 0x0000000000107947 */ /* 0x000fec0003800000 */
.L_x_3292:
[----:B-----5:R-:W-:Y:S02]  /*1300*/  HADD2.F32 R47, -RZ, R28.H1_H1 ;  /* 0x3000001cff2f7230 */ /* 0x020fe40000004100 */
[----:B------:R-:W-:-:S03]  /*1310*/  @P2 HADD2.F32 R51, -RZ, R32.H1_H1 ;  /* 0x30000020ff332230 */ /* 0x000fc60000004100 */
[----:B------:R-:W-:-:S04]  /*1320*/  FADD.FTZ R88, R47, R88 ;  /* 0x000000582f587221 */ /* 0x000fc80000010000 */
[----:B------:R-:W-:-:S07]  /*1330*/  @P2 FADD.FTZ R88, R51, R88 ;  /* 0x0000005833582221 */ /* 0x000fce0000010000 */
.L_x_3294:
[----:B------:R-:W-:-:S04]  /*1340*/  F2FP.F16.F32.PACK_AB R40, RZ, R88 ;  /* 0x00000058ff28723e */ /* 0x000fc800000000ff */
[----:B------:R-:W-:-:S07]  /*1350*/  PRMT R36, R36, 0x5410, R40 ;  /* 0x0000541024247816 */ /* 0x000fce0000000028 */
.L_x_3295:
[----:B------:R-:W-:Y:S01]  /*1360*/  HADD2.F32 R87, -RZ, R41.H0_H0 ;  /* 0x20000029ff577230 */ /* 0x000fe20000004100 */
[----:B------:R-:W-:Y:S06]  /*1370*/  @P3 BRA `(.L_x_3296) ;  /* 0x0000000000203947 */ /* 0x000fec0003800000 */
[----:B------:R-:W-:-:S04]  /*1380*/  ISETP.NE.U32.AND P4, PT, RZ, UR16, PT ;  /* 0x00000010ff007c0c */ /* 0x000fc8000bf85070 */
[----:B------:R-:W-:-:S13]  /*1390*/  ISETP.NE.AND.EX P4, PT, RZ, UR17, PT, P4 ;  /* 0x00000011ff007c0c */ /* 0x000fda000bf85340 */
[----:B------:R-:W-:Y:S05]  /*13a0*/  @P4 BRA `(.L_x_3297) ;  /* 0x0000000000084947 */ /* 0x000fea0003800000 */
[----:B------:R-:W-:Y:S05]  /*13b0*/  @P0 BRA `(.L_x_3298) ;  /* 0x0000000000200947 */ /* 0x000fea0003800000 */
[----:B------:R-:W-:Y:S05]  /*13c0*/  BRA `(.L_x_3299) ;  /* 0x0000000000247947 */ /* 0x000fea0003800000 */
.L_x_3297:
[----:B-----5:R-:W-:-:S05]  /*13d0*/  HADD2.F32 R40, -RZ, R33.H0_H0 ;  /* 0x20000021ff287230 */ /* 0x020fca0000004100 */
[----:B------:R-:W-:Y:S01]  /*13e0*/  FADD.FTZ R87, R40, R87 ;  /* 0x0000005728577221 */ /* 0x000fe20000010000 */
[----:B------:R-:W-:Y:S06]  /*13f0*/  BRA `(.L_x_3298) ;  /* 0x0000000000107947 */ /* 0x000fec0003800000 */
.L_x_3296:
[----:B-----5:R-:W-:Y:S02]  /*1400*/  HADD2.F32 R40, -RZ, R29.H0_H0 ;  /* 0x2000001dff287230 */ /* 0x020fe40000004100 */
[----:B------:R-:W-:-:S03]  /*1410*/  @P2 HADD2.F32 R46, -RZ, R33.H0_H0 ;  /* 0x20000021ff2e2230 */ /* 0x000fc60000004100 */
[----:B------:R-:W-:-:S04]  /*1420*/  FADD.FTZ R87, R40, R87 ;  /* 0x0000005728577221 */ /* 0x000fc80000010000 */
[----:B------:R-:W-:-:S07]  /*1430*/  @P2 FADD.FTZ R87, R46, R87 ;  /* 0x000000572e572221 */ /* 0x000fce0000010000 */
.L_x_3298:
[----:B------:R-:W-:-:S04]  /*1440*/  F2FP.F16.F32.PACK_AB R40, RZ, R87 ;  /* 0x00000057ff28723e */ /* 0x000fc800000000ff */
[----:B------:R-:W-:-:S07]  /*1450*/  PRMT R37, R40, 0x7610, R37 ;  /* 0x0000761028257816 */ /* 0x000fce0000000025 */
.L_x_3299:
[----:B------:R-:W-:Y:S01]  /*1460*/  HADD2.F32 R90, -RZ, R41.H1_H1 ;  /* 0x30000029ff5a7230 */ /* 0x000fe20000004100 */
[----:B------:R-:W-:Y:S06]  /*1470*/  @P3 BRA `(.L_x_3300) ;  /* 0x0000000000203947 */ /* 0x000fec0003800000 */
[----:B------:R-:W-:-:S04]  /*1480*/  ISETP.NE.U32.AND P4, PT, RZ, UR16, PT ;  /* 0x00000010ff007c0c */ /* 0x000fc8000bf85070 */
[----:B------:R-:W-:-:S13]  /*1490*/  ISETP.NE.AND.EX P4, PT, RZ, UR17, PT, P4 ;  /* 0x00000011ff007c0c */ /* 0x000fda000bf85340 */
[----:B------:R-:W-:Y:S05]  /*14a0*/  @P4 BRA `(.L_x_3301) ;  /* 0x0000000000084947 */ /* 0x000fea0003800000 */
[----:B------:R-:W-:Y:S05]  /*14b0*/  @P0 BRA `(.L_x_3302) ;  /* 0x0000000000200947 */ /* 0x000fea0003800000 */
[----:B------:R-:W-:Y:S05]  /*14c0*/  BRA `(.L_x_3303) ;  /* 0x0000000000247947 */ /* 0x000fea0003800000 */
.L_x_3301:
[----:B-----5:R-:W-:-:S05]  /*14d0*/  HADD2.F32 R41, -RZ, R33.H1_H1 ;  /* 0x30000021ff297230 */ /* 0x020fca0000004100 */
[----:B------:R-:W-:Y:S01]  /*14e0*/  FADD.FTZ R90, R41, R90 ;  /* 0x0000005a295a7221 */ /* 0x000fe20000010000 */
[----:B------:R-:W-:Y:S06]  /*14f0*/  BRA `(.L_x_3302) ;  /* 0x0000000000107947 */ /* 0x000fec0003800000 */
.L_x_3300:
[----:B-----5:R-:W-:Y:S02]  /*1500*/  HADD2.F32 R41, -RZ, R29.H1_H1 ;  /* 0x3000001dff297230 */ /* 0x020fe40000004100 */
[----:B------:R-:W-:-:S03]  /*1510*/  @P2 HADD2.F32 R47, -RZ, R33.H1_H1 ;  /* 0x30000021ff2f2230 */ /* 0x000fc60000004100 */
[----:B------:R-:W-:-:S04]  /*1520*/  FADD.FTZ R90, R41, R90 ;  /* 0x0000005a295a7221 */ /* 0x000fc80000010000 */
[----:B------:R-:W-:-:S07]  /*1530*/  @P2 FADD.FTZ R90, R47, R90 ;  /* 0x0000005a2f5a2221 */ /* 0x000fce0000010000 */
.L_x_3302:
[----:B------:R-:W-:-:S04]  /*1540*/  F2FP.F16.F32.PACK_AB R40, RZ, R90 ;  /* 0x0000005aff28723e */ /* 0x000fc800000000ff */
[----:B------:R-:W-:-:S07]  /*1550*/  PRMT R37, R37, 0x5410, R40 ;  /* 0x0000541025257816 */ /* 0x000fce0000000028 */
.L_x_3303:
[----:B------:R-:W-:Y:S01]  /*1560*/  HADD2.F32 R89, -RZ, R42.H0_H0 ;  /* 0x2000002aff597230 */ /* 0x000fe20000004100 */
[----:B------:R-:W-:Y:S06]  /*1570*/  @P3 BRA `(.L_x_3304) ;  /* 0x0000000000203947 */ /* 0x000fec0003800000 */
[----:B------:R-:W-:-:S04]  /*1580*/  ISETP.NE.U32.AND P4, PT, RZ, UR16, PT ;  /* 0x00000010ff007c0c */ /* 0x000fc8000bf85070 */
[----:B------:R-:W-:-:S13]  /*1590*/  ISETP.NE.AND.EX P4, PT, RZ, UR17, PT, P4 ;  /* 0x00000011ff007c0c */ /* 0x000fda000bf85340 */
[----:B------:R-:W-:Y:S05]  /*15a0*/  @P4 BRA `(.L_x_3305) ;  /* 0x0000000000084947 */ /* 0x000fea0003800000 */
[----:B------:R-:W-:Y:S05]  /*15b0*/  @P0 BRA `(.L_x_3306) ;  /* 0x0000000000200947 */ /* 0x000fea0003800000 */
[----:B------:R-:W-:Y:S05]  /*15c0*/  BRA `(.L_x_3307) ;  /* 0x0000000000247947 */ /* 0x000fea0003800000 */
.L_x_3305:
[----:B-----5:R-:W-:-:S05]  /*15d0*/  HADD2.F32 R40, -RZ, R34.H0_H0 ;  /* 0x20000022ff287230 */ /* 0x020fca0000004100 */
[----:B------:R-:W-:Y:S01]  /*15e0*/  FADD.FTZ R89, R40, R89 ;  /* 0x0000005928597221 */ /* 0x000fe20000010000 */
[----:B------:R-:W-:Y:S06]  /*15f0*/  BRA `(.L_x_3306) ;  /* 0x0000000000107947 */ /* 0x000fec0003800000 */
.L_x_3304:
[----:B-----5:R-:W-:Y:S02]  /*1600*/  HADD2.F32 R40, -RZ, R30.H0_H0 ;  /* 0x2000001eff287230 */ /* 0x020fe40000004100 */
[----:B------:R-:W-:-:S03]  /*1610*/  @P2 HADD2.F32 R46, -RZ, R34.H0_H0 ;  /* 0x20000022ff2e2230 */ /* 0x000fc60000004100 */
[----:B------:R-:W-:-:S04]  /*1620*/  FADD.FTZ R89, R40, R89 ;  /* 0x0000005928597221 */ /* 0x000fc80000010000 */
[----:B------:R-:W-:-:S07]  /*1630*/  @P2 FADD.FTZ R89, R46, R89 ;  /* 0x000000592e592221 */ /* 0x000fce0000010000 */
.L_x_3306:
[----:B------:R-:W-:-:S04]  /*1640*/  F2FP.F16.F32.PACK_AB R40, RZ, R89 ;  /* 0x00000059ff28723e */ /* 0x000fc800000000ff */
[----:B------:R-:W-:-:S07]  /*1650*/  PRMT R38, R40, 0x7610, R38 ;  /* 0x0000761028267816 */ /* 0x000fce0000000026 */
.L_x_3307:
[----:B------:R-:W-:Y:S01]  /*1660*/  HADD2.F32 R92, -RZ, R42.H1_H1 ;  /* 0x3000002aff5c7230 */ /* 0x000fe20000004100 */
[----:B------:R-:W-:Y:S06]  /*1670*/  @P3 BRA `(.L_x_3308) ;  /* 0x0000000000203947 */ /* 0x000fec0003800000 */
[----:B------:R-:W-:-:S04]  /*1680*/  ISETP.NE.U32.AND P4, PT, RZ, UR16, PT ;  /* 0x00000010ff007c0c */ /* 0x000fc8000bf85070 */
[----:B------:R-:W-:-:S13]  /*1690*/  ISETP.NE.AND.EX P4, PT, RZ, UR17, PT, P4 ;  /* 0x00000011ff007c0c */ /* 0x000fda000bf85340 */
[----:B------:R-:W-:Y:S05]  /*16a0*/  @P4 BRA `(.L_x_3309) ;  /* 0x0000000000084947 */ /* 0x000fea0003800000 */
[----:B------:R-:W-:Y:S05]  /*16b0*/  @P0 BRA `(.L_x_3310) ;  /* 0x0000000000200947 */ /* 0x000fea0003800000 */
[----:B------:R-:W-:Y:S05]  /*16c0*/  BRA `(.L_x_3311) ;  /* 0x0000000000247947 */ /* 0x000fea0003800000 */
.L_x_3309:
[----:B-----5:R-:W-:-:S05]  /*16d0*/  HADD2.F32 R41, -RZ, R34.H1_H1 ;  /* 0x30000022ff297230 */ /* 0x020fca0000004100 */
[----:B------:R-:W-:Y:S01]  /*16e0*/  FADD.FTZ R92, R41, R92 ;  /* 0x0000005c295c7221 */ /* 0x000fe20000010000 */
[----:B------:R-:W-:Y:S06]  /*16f0*/  BRA `(.L_x_3310) ;  /* 0x0000000000107947 */ /* 0x000fec0003800000 */
.L_x_3308:
[----:B-----5:R-:W-:Y:S02]  /*1700*/  HADD2.F32 R41, -RZ, R30.H1_H1 ;  /* 0x3000001eff297230 */ /* 0x020fe40000004100 */
[----:B------:R-:W-:-:S03]  /*1710*/  @P2 HADD2.F32 R47, -RZ, R34.H1_H1 ;  /* 0x30000022ff2f2230 */ /* 0x000fc60000004100 */
[----:B------:R-:W-:-:S04]  /*1720*/  FADD.FTZ R92, R41, R92 ;  /* 0x0000005c295c7221 */ /* 0x000fc80000010000 */
[----:B------:R-:W-:-:S07]  /*1730*/  @P2 FADD.FTZ R92, R47, R92 ;  /* 0x0000005c2f5c2221 */ /* 0x000fce0000010000 */
.L_x_3310:
[----:B------:R-:W-:-:S04]  /*1740*/  F2FP.F16.F32.PACK_AB R40, RZ, R92 ;  /* 0x0000005cff28723e */ /* 0x000fc800000000ff */
[----:B------:R-:W-:-:S07]  /*1750*/  PRMT R38, R38, 0x5410, R40 ;  /* 0x0000541026267816 */ /* 0x000fce0000000028 */
.L_x_3311:
[----:B------:R-:W-:Y:S01]  /*1760*/  HADD2.F32 R91, -RZ, R43.H0_H0 ;  /* 0x2000002bff5b7230 */ /* 0x000fe20000004100 */
[----:B------:R-:W-:Y:S06]  /*1770*/  @P3 BRA `(.L_x_3312) ;  /* 0x0000000000203947 */ /* 0x000fec0003800000 */
[----:B------:R-:W-:-:S04]  /*1780*/  ISETP.NE.U32.AND P4, PT, RZ, UR16, PT ;  /* 0x00000010ff007c0c */ /* 0x000fc8000bf85070 */
[----:B------:R-:W-:-:S13]  /*1790*/  ISETP.NE.AND.EX P4, PT, RZ, UR17, PT, P4 ;  /* 0x00000011ff007c0c */ /* 0x000fda000bf85340 */
[----:B------:R-:W-:Y:S05]  /*17a0*/  @P4 BRA `(.L_x_3313) ;  /* 0x0000000000084947 */ /* 0x000fea0003800000 */
[----:B------:R-:W-:Y:S05]  /*17b0*/  @P0 BRA `(.L_x_3314) ;  /* 0x0000000000200947 */ /* 0x000fea0003800000 */
[----:B------:R-:W-:Y:S05]  /*17c0*/  BRA `(.L_x_3315) ;  /* 0x0000000000247947 */ /* 0x000fea0003800000 */
.L_x_3313:
[----:B-----5:R-:W-:-:S05]  /*17d0*/  HADD2.F32 R40, -RZ, R35.H0_H0 ;  /* 0x20000023ff287230 */ /* 0x020fca0000004100 */
[----:B------:R-:W-:Y:S01]  /*17e0*/  FADD.FTZ R91, R40, R91 ;  /* 0x0000005b285b7221 */ /* 0x000fe20000010000 */
[----:B------:R-:W-:Y:S06]  /*17f0*/  BRA `(.L_x_3314) ;  /* 0x0000000000107947 */ /* 0x000fec0003800000 */
.L_x_3312:
[----:B-----5:R-:W-:Y:S02]  /*1800*/  HADD2.F32 R40, -RZ, R31.H0_H0 ;  /* 0x2000001fff287230 */ /* 0x020fe40000004100 */
[----:B------:R-:W-:-:S03]  /*1810*/  @P2 HADD2.F32 R42, -RZ, R35.H0_H0 ;  /* 0x20000023ff2a2230 */ /* 0x000fc60000004100 */
[----:B------:R-:W-:-:S04]  /*1820*/  FADD.FTZ R91, R40, R91 ;  /* 0x0000005b285b7221 */ /* 0x000fc80000010000 */
[----:B------:R-:W-:-:S07]  /*1830*/  @P2 FADD.FTZ R91, R42, R91 ;  /* 0x0000005b2a5b2221 */ /* 0x000fce0000010000 */
.L_x_3314:
[----:B------:R-:W-:-:S04]  /*1840*/  F2FP.F16.F32.PACK_AB R40, RZ, R91 ;  /* 0x0000005bff28723e */ /* 0x000fc800000000ff */
[----:B------:R-:W-:-:S07]  /*1850*/  PRMT R39, R40, 0x7610, R39 ;  /* 0x0000761028277816 */ /* 0x000fce0000000027 */
.L_x_3315:
[----:B------:R-:W-:Y:S01]  /*1860*/  HADD2.F32 R93, -RZ, R43.H1_H1 ;  /* 0x3000002bff5d7230 */ /* 0x000fe20000004100 */
[----:B------:R-:W-:Y:S06]  /*1870*/  @P3 BRA `(.L_x_3316) ;  /* 0x0000000000203947 */ /* 0x000fec0003800000 */
[----:B------:R-:W-:-:S04]  /*1880*/  ISETP.NE.U32.AND P4, PT, RZ, UR16, PT ;  /* 0x00000010ff007c0c */ /* 0x000fc8000bf85070 */
[----:B------:R-:W-:-:S13]  /*1890*/  ISETP.NE.AND.EX P4, PT, RZ, UR17, PT, P4 ;  /* 0x00000011ff007c0c */ /* 0x000fda000bf85340 */
[----:B------:R-:W-:Y:S05]  /*18a0*/  @P4 BRA `(.L_x_3317) ;  /* 0x0000000000084947 */ /* 0x000fea0003800000 */
[----:B------:R-:W-:Y:S05]  /*18b0*/  @P0 BRA `(.L_x_3318) ;  /* 0x0000000000200947 */ /* 0x000fea0003800000 */
[----:B------:R-:W-:Y:S05]  /*18c0*/  BRA `(.L_x_3319) ;  /* 0x0000000000247947 */ /* 0x000fea0003800000 */
.L_x_3317:
[----:B-----5:R-:W-:-:S05]  /*18d0*/  HADD2.F32 R40, -RZ, R35.H1_H1 ;  /* 0x30000023ff287230 */ /* 0x020fca0000004100 */
[----:B------:R-:W-:Y:S01]  /*18e0*/  FADD.FTZ R93, R40, R93 ;  /* 0x0000005d285d7221 */ /* 0x000fe20000010000 */
[----:B------:R-:W-:Y:S06]  /*18f0*/  BRA `(.L_x_3318) ;  /* 0x0000000000107947 */ /* 0x000fec0003800000 */
.L_x_3316:
[----:B-----5:R-:W-:Y:S02]  /*1900*/  HADD2.F32 R40, -RZ, R31.H1_H1 ;  /* 0x3000001fff287230 */ /* 0x020fe40000004100 */
[----:B------:R-:W-:-:S03]  /*1910*/  @P2 HADD2.F32 R42, -RZ, R35.H1_H1 ;  /* 0x30000023ff2a2230 */ /* 0x000fc60000004100 */
[----:B------:R-:W-:-:S04]  /*1920*/  FADD.FTZ R93, R40, R93 ;  /* 0x0000005d285d7221 */ /* 0x000fc80000010000 */
[----:B------:R-:W-:-:S07]  /*1930*/  @P2 FADD.FTZ R93, R42, R93 ;  /* 0x0000005d2a5d2221 */ /* 0x000fce0000010000 */
.L_x_3318:
[----:B------:R-:W-:-:S04]  /*1940*/  F2FP.F16.F32.PACK_AB R40, RZ, R93 ;  /* 0x0000005dff28723e */ /* 0x000fc800000000ff */
[----:B------:R-:W-:-:S07]  /*1950*/  PRMT R39, R39, 0x5410, R40 ;  /* 0x0000541027277816 */ /* 0x000fce0000000028 */
.L_x_3319:
        /* <DEDUP_REMOVED lines=20> */
.L_x_3321:
[----:B-----5:R-:W-:-:S05]  /*1aa0*/  HADD2.F32 R47, -RZ, R32.H0_H0 ;  /* 0x20000020ff2f7230 */ /* 0x020fca0000004100 */
[----:B------:R-:W-:Y:S01]  /*1ab0*/  FADD.FTZ R100, R47, R100 ;  /* 0x000000642f647221 */ /* 0x000fe20000010000 */
[----:B------:R-:W-:Y:S06]  /*1ac0*/  BRA `(.L_x_3322) ;  /* 0x0000000000107947 */ /* 0x000fec0003800000 */
.L_x_3320:
[----:B-----5:R-:W-:Y:S02]  /*1ad0*/  HADD2.F32 R47, -RZ, R28.H0_H0 ;  /* 0x2000001cff2f7230 */ /* 0x020fe40000004100 */
[----:B------:R-:W-:-:S03]  /*1ae0*/  @P2 HADD2.F32 R51, -RZ, R32.H0_H0 ;  /* 0x20000020ff332230 */ /* 0x000fc60000004100 */
[----:B------:R-:W-:-:S04]  /*1af0*/  FADD.FTZ R100, R47, R100 ;  /* 0x000000642f647221 */ /* 0x000fc80000010000 */
[----:B------:R-:W-:-:S07]  /*1b00*/  @P2 FADD.FTZ R100, R51, R100 ;  /* 0x0000006433642221 */ /* 0x000fce0000010000 */
.L_x_3322:
[----:B------:R-:W-:-:S04]  /*1b10*/  F2FP.F16.F32.PACK_AB R46, RZ, R100 ;  /* 0x00000064ff2e723e */ /* 0x000fc800000000ff */
[----:B------:R-:W-:-:S07]  /*1b20*/  PRMT R36, R46, 0x7610, R36 ;  /* 0x000076102e247816 */ /* 0x000fce0000000024 */
.L_x_3323:
[----:B------:R-:W-:Y:S01]  /*1b30*/  HADD2.F32 R102, -RZ, R40.H1_H1 ;  /* 0x30000028ff667230 */ /* 0x000fe20000004100 */
[----:B------:R-:W-:Y:S06]  /*1b40*/  @P3 BRA `(.L_x_3324) ;  /* 0x0000000000203947 */ /* 0x000fec0003800000 */
[----:B------:R-:W-:-:S04]  /*1b50*/  ISETP.NE.U32.AND P4, PT, RZ, UR16, PT ;  /* 0x00000010ff007c0c */ /* 0x000fc8000bf85070 */
[----:B------:R-:W-:-:S13]  /*1b60*/  ISETP.NE.AND.EX P4, PT, RZ, UR17, PT, P4 ;  /* 0x00000011ff007c0c */ /* 0x000fda000bf85340 */
[----:B------:R-:W-:Y:S05]  /*1b70*/  @P4 BRA `(.L_x_3325) ;  /* 0x0000000000084947 */ /* 0x000fea0003800000 */
[----:B------:R-:W-:Y:S05]  /*1b80*/  @P0 BRA `(.L_x_3326) ;  /* 0x0000000000200947 */ /* 0x000fea0003800000 */
[----:B------:R-:W-:Y:S05]  /*1b90*/  BRA `(.L_x_3327) ;  /* 0x0000000000247947 */ /* 0x000fea0003800000 */
.L_x_3325:
[----:B-----5:R-:W-:-:S05]  /*1ba0*/  HADD2.F32 R47, -RZ, R32.H1_H1 ;  /* 0x30000020ff2f7230 */ /* 0x020fca0000004100 */
[----:B------:R-:W-:Y:S01]  /*1bb0*/  FADD.FTZ R102, R47, R102 ;  /* 0x000000662f667221 */ /* 0x000fe20000010000 */
[----:B------:R-:W-:Y:S06]  /*1bc0*/  BRA `(.L_x_3326) ;  /* 0x0000000000107947 */ /* 0x000fec0003800000 */
.L_x_3324:
[----:B-----5:R-:W-:Y:S02]  /*1bd0*/  HADD2.F32 R47, -RZ, R28.H1_H1 ;  /* 0x3000001cff2f7230 */ /* 0x020fe40000004100 */
[----:B------:R-:W-:-:S03]  /*1be0*/  @P2 HADD2.F32 R51, -RZ, R32.H1_H1 ;  /* 0x30000020ff332230 */ /* 0x000fc60000004100 */
[----:B------:R-:W-:-:S04]  /*1bf0*/  FADD.FTZ R102, R47, R102 ;  /* 0x000000662f667221 */ /* 0x000fc80000010000 */
[----:B------:R-:W-:-:S07]  /*1c00*/  @P2 FADD.FTZ R102, R51, R102 ;  /* 0x0000006633662221 */ /* 0x000fce0000010000 */
.L_x_3326:
[----:B------:R-:W-:-:S04]  /*1c10*/  F2FP.F16.F32.PACK_AB R40, RZ, R102 ;  /* 0x00000066ff28723e */ /* 0x000fc800000000ff */
[----:B------:R-:W-:-:S07]  /*1c20*/  PRMT R36, R36, 0x5410, R40 ;  /* 0x0000541024247816 */ /* 0x000fce0000000028 */
.L_x_3327:
[----:B------:R-:W-:Y:S01]  /*1c30*/  HADD2.F32 R101, -RZ, R41.H0_H0 ;  /* 0x20000029ff657230 */ /* 0x000fe20000004100 */
[----:B------:R-:W-:Y:S06]  /*1c40*/  @P3 BRA `(.L_x_3328) ;  /* 0x0000000000203947 */ /* 0x000fec0003800000 */
[----:B------:R-:W-:-:S04]  /*1c50*/  ISETP.NE.U32.AND P4, PT, RZ, UR16, PT ;  /* 0x00000010ff007c0c */ /* 0x000fc8000bf85070 */
[----:B------:R-:W-:-:S13]  /*1c60*/  ISETP.NE.AND.EX P4, PT, RZ, UR17, PT, P4 ;  /* 0x00000011ff007c0c */ /* 0x000fda000bf85340 */
[----:B------:R-:W-:Y:S05]  /*1c70*/  @P4 BRA `(.L_x_3329) ;  /* 0x0000000000084947 */ /* 0x000fea0003800000 */
[----:B------:R-:W-:Y:S05]  /*1c80*/  @P0 BRA `(.L_x_3330) ;  /* 0x0000000000200947 */ /* 0x000fea0003800000 */
[----:B------:R-:W-:Y:S05]  /*1c90*/  BRA `(.L_x_3331) ;  /* 0x0000000000247947 */ /* 0x000fea0003800000 */
.L_x_3329:
[----:B-----5:R-:W-:-:S05]  /*1ca0*/  HADD2.F32 R40, -RZ, R33.H0_H0 ;  /* 0x20000021ff287230 */ /* 0x020fca0000004100 */
[----:B------:R-:W-:Y:S01]  /*1cb0*/  FADD.FTZ R101, R40, R101 ;  /* 0x0000006528657221 */ /* 0x000fe20000010000 */
[----:B------:R-:W-:Y:S06]  /*1cc0*/  BRA `(.L_x_3330) ;  /* 0x0000000000107947 */ /* 0x000fec0003800000 */
.L_x_3328:
[----:B-----5:R-:W-:Y:S02]  /*1cd0*/  HADD2.F32 R40, -RZ, R29.H0_H0 ;  /* 0x2000001dff287230 */ /* 0x020fe40000004100 */
[----:B------:R-:W-:-:S03]  /*1ce0*/  @P2 HADD2.F32 R46, -RZ, R33.H0_H0 ;  /* 0x20000021ff2e2230 */ /* 0x000fc60000004100 */
[----:B------:R-:W-:-:S04]  /*1cf0*/  FADD.FTZ R101, R40, R101 ;  /* 0x0000006528657221 */ /* 0x000fc80000010000 */
[----:B------:R-:W-:-:S07]  /*1d00*/  @P2 FADD.FTZ R101, R46, R101 ;  /* 0x000000652e652221 */ /* 0x000fce0000010000 */
.L_x_3330:
[----:B------:R-:W-:-:S04]  /*1d10*/  F2FP.F16.F32.PACK_AB R40, RZ, R101 ;  /* 0x00000065ff28723e */ /* 0x000fc800000000ff */
[----:B------:R-:W-:-:S07]  /*1d20*/  PRMT R37, R40, 0x7610, R37 ;  /* 0x0000761028257816 */ /* 0x000fce0000000025 */
.L_x_3331:
[----:B------:R-:W-:Y:S01]  /*1d30*/  HADD2.F32 R104, -RZ, R41.H1_H1 ;  /* 0x30000029ff687230 */ /* 0x000fe20000004100 */
[----:B------:R-:W-:Y:S06]  /*1d40*/  @P3 BRA `(.L_x_3332) ;  /* 0x0000000000203947 */ /* 0x000fec0003800000 */
[----:B------:R-:W-:-:S04]  /*1d50*/  ISETP.NE.U32.AND P4, PT, RZ, UR16, PT ;  /* 0x00000010ff007c0c */ /* 0x000fc8000bf85070 */
[----:B------:R-:W-:-:S13]  /*1d60*/  ISETP.NE.AND.EX P4, PT, RZ, UR17, PT, P4 ;  /* 0x00000011ff007c0c */ /* 0x000fda000bf85340 */
[----:B------:R-:W-:Y:S05]  /*1d70*/  @P4 BRA `(.L_x_3333) ;  /* 0x0000000000084947 */ /* 0x000fea0003800000 */
[----:B------:R-:W-:Y:S05]  /*1d80*/  @P0 BRA `(.L_x_3334) ;  /* 0x0000000000200947 */ /* 0x000fea0003800000 */
[----:B------:R-:W-:Y:S05]  /*1d90*/  BRA `(.L_x_3335) ;  /* 0x0000000000247947 */ /* 0x000fea0003800000 */
.L_x_3333:
[----:B-----5:R-:W-:-:S05]  /*1da0*/  HADD2.F32 R41, -RZ, R33.H1_H1 ;  /* 0x30000021ff297230 */ /* 0x020fca0000004100 */
[----:B------:R-:W-:Y:S01]  /*1db0*/  FADD.FTZ R104, R41, R104 ;  /* 0x0000006829687221 */ /* 0x000fe20000010000 */
[----:B------:R-:W-:Y:S06]  /*1dc0*/  BRA `(.L_x_3334) ;  /* 0x0000000000107947 */ /* 0x000fec0003800000 */
.L_x_3332:
[----:B-----5:R-:W-:Y:S02]  /*1dd0*/  HADD2.F32 R41, -RZ, R29.H1_H1 ;  /* 0x3000001dff297230 */ /* 0x020fe40000004100 */
[----:B------:R-:W-:-:S03]  /*1de0*/  @P2 HADD2.F32 R47, -RZ, R33.H1_H1 ;  /* 0x30000021ff2f2230 */ /* 0x000fc60000004100 */
[----:B------:R-:W-:-:S04]  /*1df0*/  FADD.FTZ R104, R41, R104 ;  /* 0x0000006829687221 */ /* 0x000fc80000010000 */
[----:B------:R-:W-:-:S07]  /*1e00*/  @P2 FADD.FTZ R104, R47, R104 ;  /* 0x000000682f682221 */ /* 0x000fce0000010000 */
.L_x_3334:
[----:B------:R-:W-:-:S04]  /*1e10*/  F2FP.F16.F32.PACK_AB R40, RZ, R104 ;  /* 0x00000068ff28723e */ /* 0x000fc800000000ff */
[----:B------:R-:W-:-:S07]  /*1e20*/  PRMT R37, R37, 0x5410, R40 ;  /* 0x0000541025257816 */ /* 0x000fce0000000028 */
.L_x_3335:
[----:B------:R-:W-:Y:S01]  /*1e30*/  HADD2.F32 R103, -RZ, R42.H0_H0 ;  /* 0x2000002aff677230 */ /* 0x000fe20000004100 */
[----:B------:R-:W-:Y:S06]  /*1e40*/  @P3 BRA `(.L_x_3336) ;  /* 0x0000000000203947 */ /* 0x000fec0003800000 */
[----:B------:R-:W-:-:S04]  /*1e50*/  ISETP.NE.U32.AND P4, PT, RZ, UR16, PT ;  /* 0x00000010ff007c0c */ /* 0x000fc8000bf85070 */
[----:B------:R-:W-:-:S13]  /*1e60*/  ISETP.NE.AND.EX P4, PT, RZ, UR17, PT, P4 ;  /* 0x00000011ff007c0c */ /* 0x000fda000bf85340 */
[----:B------:R-:W-:Y:S05]  /*1e70*/  @P4 BRA `(.L_x_3337) ;  /* 0x0000000000084947 */ /* 0x000fea0003800000 */
[----:B------:R-:W-:Y:S05]  /*1e80*/  @P0 BRA `(.L_x_3338) ;  /* 0x0000000000200947 */ /* 0x000fea0003800000 */
[----:B------:R-:W-:Y:S05]  /*1e90*/  BRA `(.L_x_3339) ;  /* 0x0000000000247947 */ /* 0x000fea0003800000 */
.L_x_3337:
[----:B-----5:R-:W-:-:S05]  /*1ea0*/  HADD2.F32 R40, -RZ, R34.H0_H0 ;  /* 0x20000022ff287230 */ /* 0x020fca0000004100 */
[----:B------:R-:W-:Y:S01]  /*1eb0*/  FADD.FTZ R103, R40, R103 ;  /* 0x0000006728677221 */ /* 0x000fe20000010000 */
[----:B------:R-:W-:Y:S06]  /*1ec0*/  BRA `(.L_x_3338) ;  /* 0x0000000000107947 */ /* 0x000fec0003800000 */
.L_x_3336:
[----:B-----5:R-:W-:Y:S02]  /*1ed0*/  HADD2.F32 R40, -RZ, R30.H0_H0 ;  /* 0x2000001eff287230 */ /* 0x020fe40000004100 */
[----:B------:R-:W-:-:S03]  /*1ee0*/  @P2 HADD2.F32 R46, -RZ, R34.H0_H0 ;  /* 0x20000022ff2e2230 */ /* 0x000fc60000004100 */
[----:B------:R-:W-:-:S04]  /*1ef0*/  FADD.FTZ R103, R40, R103 ;  /* 0x0000006728677221 */ /* 0x000fc80000010000 */
[----:B------:R-:W-:-:S07]  /*1f00*/  @P2 FADD.FTZ R103, R46, R103 ;  /* 0x000000672e672221 */ /* 0x000fce0000010000 */
.L_x_3338:
[----:B------:R-:W-:-:S04]  /*1f10*/  F2FP.F16.F32.PACK_AB R40, RZ, R103 ;  /* 0x00000067ff28723e */ /* 0x000fc800000000ff */
[----:B------:R-:W-:-:S07]  /*1f20*/  PRMT R38, R40, 0x7610, R38 ;  /* 0x0000761028267816 */ /* 0x000fce0000000026 */
.L_x_3339:
[----:B------:R-:W-:Y:S01]  /*1f30*/  HADD2.F32 R106, -RZ, R42.H1_H1 ;  /* 0x3000002aff6a7230 */ /* 0x000fe20000004100 */
[----:B------:R-:W-:Y:S06]  /*1f40*/  @P3 BRA `(.L_x_3340) ;  /* 0x0000000000203947 */ /* 0x000fec0003800000 */
[----:B------:R-:W-:-:S04]  /*1f50*/  ISETP.NE.U32.AND P4, PT, RZ, UR16, PT ;  /* 0x00000010ff007c0c */ /* 0x000fc8000bf85070 */
[----:B------:R-:W-:-:S13]  /*1f60*/  ISETP.NE.AND.EX P4, PT, RZ, UR17, PT, P4 ;  /* 0x00000011ff007c0c */ /* 0x000fda000bf85340 */
[----:B------:R-:W-:Y:S05]  /*1f70*/  @P4 BRA `(.L_x_3341) ;  /* 0x0000000000084947 */ /* 0x000fea0003800000 */
[----:B------:R-:W-:Y:S05]  /*1f80*/  @P0 BRA `(.L_x_3342) ;  /* 0x0000000000200947 */ /* 0x000fea0003800000 */
[----:B------:R-:W-:Y:S05]  /*1f90*/  BRA `(.L_x_3343) ;  /* 0x0000000000247947 */ /* 0x000fea0003800000 */
.L_x_3341:
[----:B-----5:R-:W-:-:S05]  /*1fa0*/  HADD2.F32 R41, -RZ, R34.H1_H1 ;  /* 0x30000022ff297230 */ /* 0x020fca0000004100 */
[----:B------:R-:W-:Y:S01]  /*1fb0*/  FADD.FTZ R106, R41, R106 ;  /* 0x0000006a296a7221 */ /* 0x000fe20000010000 */
[----:B------:R-:W-:Y:S06]  /*1fc0*/  BRA `(.L_x_3342) ;  /* 0x0000000000107947 */ /* 0x000fec0003800000 */
.L_x_3340:
[----:B-----5:R-:W-:Y:S02]  /*1fd0*/  HADD2.F32 R41, -RZ, R30.H1_H1 ;  /* 0x3000001eff297230 */ /* 0x020fe40000004100 */
[----:B------:R-:W-:-:S03]  /*1fe0*/  @P2 HADD2.F32 R47, -RZ, R34.H1_H1 ;  /* 0x30000022ff2f2230 */ /* 0x000fc60000004100 */
[----:B------:R-:W-:-:S04]  /*1ff0*/  FADD.FTZ R106, R41, R106 ;  /* 0x0000006a296a7221 */ /* 0x000fc80000010000 */
[----:B------:R-:W-:-:S07]  /*2000*/  @P2 FADD.FTZ R106, R47, R106 ;  /* 0x0000006a2f6a2221 */ /* 0x000fce0000010000 */
.L_x_3342:
[----:B------:R-:W-:-:S04]  /*2010*/  F2FP.F16.F32.PACK_AB R40, RZ, R106 ;  /* 0x0000006aff28723e */ /* 0x000fc800000000ff */
[----:B------:R-:W-:-:S07]  /*2020*/  PRMT R38, R38, 0x5410, R40 ;  /* 0x0000541026267816 */ /* 0x000fce0000000028 */
.L_x_3343:
[----:B------:R-:W-:Y:S01]  /*2030*/  HADD2.F32 R105, -RZ, R43.H0_H0 ;  /* 0x2000002bff697230 */ /* 0x000fe20000004100 */
[----:B------:R-:W-:Y:S06]  /*2040*/  @P3 BRA `(.L_x_3344) ;  /* 0x0000000000203947 */ /* 0x000fec0003800000 */
[----:B------:R-:W-:-:S04]  /*2050*/  ISETP.NE.U32.AND P4, PT, RZ, UR16, PT ;  /* 0x00000010ff007c0c */ /* 0x000fc8000bf85070 */
[----:B------:R-:W-:-:S13]  /*2060*/  ISETP.NE.AND.EX P4, PT, RZ, UR17, PT, P4 ;  /* 0x00000011ff007c0c */ /* 0x000fda000bf85340 */
[----:B------:R-:W-:Y:S05]  /*2070*/  @P4 BRA `(.L_x_3345) ;  /* 0x0000000000084947 */ /* 0x000fea0003800000 */
[----:B------:R-:W-:Y:S05]  /*2080*/  @P0 BRA `(.L_x_3346) ;  /* 0x0000000000200947 */ /* 0x000fea0003800000 */
[----:B------:R-:W-:Y:S05]  /*2090*/  BRA `(.L_x_3347) ;  /* 0x0000000000247947 */ /* 0x000fea0003800000 */
.L_x_3345:
[----:B-----5:R-:W-:-:S05]  /*20a0*/  HADD2.F32 R40, -RZ, R35.H0_H0 ;  /* 0x20000023ff287230 */ /* 0x020fca0000004100 */
[----:B------:R-:W-:Y:S01]  /*20b0*/  FADD.FTZ R105, R40, R105 ;  /* 0x0000006928697221 */ /* 0x000fe20000010000 */
[----:B------:R-:W-:Y:S06]  /*20c0*/  BRA `(.L_x_3346) ;  /* 0x0000000000107947 */ /* 0x000fec0003800000 */
.L_x_3344:
[----:B-----5:R-:W-:Y:S02]  /*20d0*/  HADD2.F32 R40, -RZ, R31.H0_H0 ;  /* 0x2000001fff287230 */ /* 0x020fe40000004100 */
[----:B------:R-:W-:-:S03]  /*20e0*/  @P2 HADD2.F32 R42, -RZ, R35.H0_H0 ;  /* 0x20000023ff2a2230 */ /* 0x000fc60000004100 */
[----:B------:R-:W-:-:S04]  /*20f0*/  FADD.FTZ R105, R40, R105 ;  /* 0x0000006928697221 */ /* 0x000fc80000010000 */
[----:B------:R-:W-:-:S07]  /*2100*/  @P2 FADD.FTZ R105, R42, R105 ;  /* 0x000000692a692221 */ /* 0x000fce0000010000 */
.L_x_3346:
[----:B------:R-:W-:-:S04]  /*2110*/  F2FP.F16.F32.PACK_AB R40, RZ, R105 ;  /* 0x00000069ff28723e */ /* 0x000fc800000000ff */
[----:B------:R-:W-:-:S07]  /*2120*/  PRMT R39, R40, 0x7610, R39 ;  /* 0x0000761028277816 */ /* 0x000fce0000000027 */
.L_x_3347:
[----:B------:R-:W-:Y:S01]  /*2130*/  HADD2.F32 R107, -RZ, R43.H1_H1 ;  /* 0x3000002bff6b7230 */ /* 0x000fe20000004100 */
[----:B------:R-:W-:Y:S06]  /*2140*/  @P3 BRA `(.L_x_3348) ;  /* 0x0000000000203947 */ /* 0x000fec0003800000 */
[----:B------:R-:W-:-:S04]  /*2150*/  ISETP.NE.U32.AND P4, PT, RZ, UR16, PT ;  /* 0x00000010ff007c0c */ /* 0x000fc8000bf85070 */
[----:B------:R-:W-:-:S13]  /*2160*/  ISETP.NE.AND.EX P4, PT, RZ, UR17, PT, P4 ;  /* 0x00000011ff007c0c */ /* 0x000fda000bf85340 */
[----:B------:R-:W-:Y:S05]  /*2170*/  @P4 BRA `(.L_x_3349) ;  /* 0x0000000000084947 */ /* 0x000fea0003800000 */
[----:B------:R-:W-:Y:S05]  /*2180*/  @P0 BRA `(.L_x_3350) ;  /* 0x0000000000200947 */ /* 0x000fea0003800000 */
[----:B------:R-:W-:Y:S05]  /*2190*/  BRA `(.L_x_3351) ;  /* 0x0000000000247947 */ /* 0x000fea0003800000 */
.L_x_3349:
[----:B-----5:R-:W-:-:S05]  /*21a0*/  HADD2.F32 R40, -RZ, R35.H1_H1 ;  /* 0x30000023ff287230 */ /* 0x020fca0000004100 */
[----:B------:R-:W-:Y:S01]  /*21b0*/  FADD.FTZ R107, R40, R107 ;  /* 0x0000006b286b7221 */ /* 0x000fe20000010000 */
[----:B------:R-:W-:Y:S06]  /*21c0*/  BRA `(.L_x_3350) ;  /* 0x0000000000107947 */ /* 0x000fec0003800000 */
.L_x_3348:
[----:B-----5:R-:W-:Y:S02]  /*21d0*/  HADD2.F32 R40, -RZ, R31.H1_H1 ;  /* 0x3000001fff287230 */ /* 0x020fe40000004100 */
[----:B------:R-:W-:-:S03]  /*21e0*/  @P2 HADD2.F32 R42, -RZ, R35.H1_H1 ;  /* 0x30000023ff2a2230 */ /* 0x000fc60000004100 */
[----:B------:R-:W-:-:S04]  /*21f0*/  FADD.FTZ R107, R40, R107 ;  /* 0x0000006b286b7221 */ /* 0x000fc80000010000 */
[----:B------:R-:W-:-:S07]  /*2200*/  @P2 FADD.FTZ R107, R42, R107 ;  /* 0x0000006b2a6b2221 */ /* 0x000fce0000010000 */
.L_x_3350:
[----:B------:R-:W-:-:S04]  /*2210*/  F2FP.F16.F32.PACK_AB R40, RZ, R107 ;  /* 0x0000006bff28723e */ /* 0x000fc800000000ff */
[----:B------:R-:W-:-:S07]  /*2220*/  PRMT R39, R39, 0x5410, R40 ;  /* 0x0000541027277816 */ /* 0x000fce0000000028 */
.L_x_3351:
        /* <DEDUP_REMOVED lines=13> */
[----:B-1----:R-:W-:Y:S01]  /*2300*/  HADD2.F32 R46, -RZ, R40.H0_H0 ;  /* 0x20000028ff2e7230 */ /* 0x002fe20000004100 */
[----:B------:R-:W-:Y:S06]  /*2310*/  @P3 BRA `(.L_x_3352) ;  /* 0x0000000000203947 */ /* 0x000fec0003800000 */
[----:B------:R-:W-:-:S04]  /*2320*/  ISETP.NE.U32.AND P4, PT, RZ, UR16, PT ;  /* 0x00000010ff007c0c */ /* 0x000fc8000bf85070 */
[----:B------:R-:W-:-:S13]  /*2330*/  ISETP.NE.AND.EX P4, PT, RZ, UR17, PT, P4 ;  /* 0x00000011ff007c0c */ /* 0x000fda000bf85340 */
[----:B------:R-:W-:Y:S05]  /*2340*/  @P4 BRA `(.L_x_3353) ;  /* 0x0000000000084947 */ /* 0x000fea0003800000 */
[----:B------:R-:W-:Y:S05]  /*2350*/  @P0 BRA `(.L_x_3354) ;  /* 0x0000000000200947 */ /* 0x000fea0003800000 */
[----:B------:R-:W-:Y:S05]  /*2360*/  BRA `(.L_x_3355) ;  /* 0x0000000000247947 */ /* 0x000fea0003800000 */
.L_x_3353:
[----:B-----5:R-:W-:-:S05]  /*2370*/  HADD2.F32 R47, -RZ, R32.H0_H0 ;  /* 0x20000020ff2f7230 */ /* 0x020fca0000004100 */
[----:B------:R-:W-:Y:S01]  /*2380*/  FADD.FTZ R46, R47, R46 ;  /* 0x0000002e2f2e7221 */ /* 0x000fe20000010000 */
[----:B------:R-:W-:Y:S06]  /*2390*/  BRA `(.L_x_3354) ;  /* 0x0000000000107947 */ /* 0x000fec0003800000 */
.L_x_3352:
[----:B-----5:R-:W-:Y:S02]  /*23a0*/  HADD2.F32 R47, -RZ, R28.H0_H0 ;  /* 0x2000001cff2f7230 */ /* 0x020fe40000004100 */
[----:B------:R-:W-:-:S03]  /*23b0*/  @P2 HADD2.F32 R51, -RZ, R32.H0_H0 ;  /* 0x20000020ff332230 */ /* 0x000fc60000004100 */
[----:B------:R-:W-:-:S04]  /*23c0*/  FADD.FTZ R46, R47, R46 ;  /* 0x0000002e2f2e7221 */ /* 0x000fc80000010000 */
[----:B------:R-:W-:-:S07]  /*23d0*/  @P2 FADD.FTZ R46, R51, R46 ;  /* 0x0000002e332e2221 */ /* 0x000fce0000010000 */
.L_x_3354:
[----:B------:R-:W-:-:S04]  /*23e0*/  F2FP.F16.F32.PACK_AB R47, RZ, R46 ;  /* 0x0000002eff2f723e */ /* 0x000fc800000000ff */
[----:B------:R-:W-:-:S07]  /*23f0*/  PRMT R36, R47, 0x7610, R36 ;  /* 0x000076102f247816 */ /* 0x000fce0000000024 */
.L_x_3355:
[----:B------:R-:W-:Y:S01]  /*2400*/  HADD2.F32 R50, -RZ, R40.H1_H1 ;  /* 0x30000028ff327230 */ /* 0x000fe20000004100 */
[----:B------:R-:W-:Y:S06]  /*2410*/  @P3 BRA `(.L_x_3356) ;  /* 0x0000000000203947 */ /* 0x000fec0003800000 */
[----:B------:R-:W-:-:S04]  /*2420*/  ISETP.NE.U32.AND P4, PT, RZ, UR16, PT ;  /* 0x00000010ff007c0c */ /* 0x000fc8000bf85070 */
[----:B------:R-:W-:-:S13]  /*2430*/  ISETP.NE.AND.EX P4, PT, RZ, UR17, PT, P4 ;  /* 0x00000011ff007c0c */ /* 0x000fda000bf85340 */
[----:B------:R-:W-:Y:S05]  /*2440*/  @P4 BRA `(.L_x_3357) ;  /* 0x0000000000084947 */ /* 0x000fea0003800000 */
[----:B------:R-:W-:Y:S05]  /*2450*/  @P0 BRA `(.L_x_3358) ;  /* 0x0000000000200947 */ /* 0x000fea0003800000 */
[----:B------:R-:W-:Y:S05]  /*2460*/  BRA `(.L_x_3359) ;  /* 0x0000000000247947 */ /* 0x000fea0003800000 */
.L_x_3357:
[----:B-----5:R-:W-:-:S05]  /*2470*/  HADD2.F32 R47, -RZ, R32.H1_H1 ;  /* 0x30000020ff2f7230 */ /* 0x020fca0000004100 */
[----:B------:R-:W-:Y:S01]  /*2480*/  FADD.FTZ R50, R47, R50 ;  /* 0x000000322f327221 */ /* 0x000fe20000010000 */
[----:B------:R-:W-:Y:S06]  /*2490*/  BRA `(.L_x_3358) ;  /* 0x0000000000107947 */ /* 0x000fec0003800000 */
.L_x_3356:
[----:B-----5:R-:W-:Y:S02]  /*24a0*/  HADD2.F32 R47, -RZ, R28.H1_H1 ;  /* 0x3000001cff2f7230 */ /* 0x020fe40000004100 */
[----:B------:R-:W-:-:S03]  /*24b0*/  @P2 HADD2.F32 R51, -RZ, R32.H1_H1 ;  /* 0x30000020ff332230 */ /* 0x000fc60000004100 */
[----:B------:R-:W-:-:S04]  /*24c0*/  FADD.FTZ R50, R47, R50 ;  /* 0x000000322f327221 */ /* 0x000fc80000010000 */
[----:B------:R-:W-:-:S07]  /*24d0*/  @P2 FADD.FTZ R50, R51, R50 ;  /* 0x0000003233322221 */ /* 0x000fce0000010000 */
.L_x_3358:
[----:B------:R-:W-:-:S04]  /*24e0*/  F2FP.F16.F32.PACK_AB R40, RZ, R50 ;  /* 0x00000032ff28723e */ /* 0x000fc800000000ff */
[----:B------:R-:W-:-:S07]  /*24f0*/  PRMT R36, R36, 0x5410, R40 ;  /* 0x0000541024247816 */ /* 0x000fce0000000028 */
.L_x_3359:
[----:B------:R-:W-:Y:S01]  /*2500*/  HADD2.F32 R47, -RZ, R41.H0_H0 ;  /* 0x20000029ff2f7230 */ /* 0x000fe20000004100 */
[----:B------:R-:W-:Y:S06]  /*2510*/  @P3 BRA `(.L_x_3360) ;  /* 0x0000000000203947 */ /* 0x000fec0003800000 */
[----:B------:R-:W-:-:S04]  /*2520*/  ISETP.NE.U32.AND P4, PT, RZ, UR16, PT ;  /* 0x00000010ff007c0c */ /* 0x000fc8000bf85070 */
[----:B------:R-:W-:-:S13]  /*2530*/  ISETP.NE.AND.EX P4, PT, RZ, UR17, PT, P4 ;  /* 0x00000011ff007c0c */ /* 0x000fda000bf85340 */
[----:B------:R-:W-:Y:S05]  /*2540*/  @P4 BRA `(.L_x_3361) ;  /* 0x0000000000084947 */ /* 0x000fea0003800000 */
[----:B------:R-:W-:Y:S05]  /*2550*/  @P0 BRA `(.L_x_3362) ;  /* 0x0000000000200947 */ /* 0x000fea0003800000 */
[----:B------:R-:W-:Y:S05]  /*2560*/  BRA `(.L_x_3363) ;  /* 0x0000000000247947 */ /* 0x000fea0003800000 */
.L_x_3361:
[----:B-----5:R-:W-:-:S05]  /*2570*/  HADD2.F32 R40, -RZ, R33.H0_H0 ;  /* 0x20000021ff287230 */ /* 0x020fca0000004100 */
[----:B------:R-:W-:Y:S01]  /*2580*/  FADD.FTZ R47, R40, R47 ;  /* 0x0000002f282f7221 */ /* 0x000fe20000010000 */
[----:B------:R-:W-:Y:S06]  /*2590*/  BRA `(.L_x_3362) ;  /* 0x0000000000107947 */ /* 0x000fec0003800000 */
.L_x_3360:
[----:B-----5:R-:W-:Y:S02]  /*25a0*/  HADD2.F32 R40, -RZ, R29.H0_H0 ;  /* 0x2000001dff287230 */ /* 0x020fe40000004100 */
[----:B------:R-:W-:-:S03]  /*25b0*/  @P2 HADD2.F32 R112, -RZ, R33.H0_H0 ;  /* 0x20000021ff702230 */ /* 0x000fc60000004100 */
[----:B------:R-:W-:-:S04]  /*25c0*/  FADD.FTZ R47, R40, R47 ;  /* 0x0000002f282f7221 */ /* 0x000fc80000010000 */
[----:B------:R-:W-:-:S07]  /*25d0*/  @P2 FADD.FTZ R47, R112, R47 ;  /* 0x0000002f702f2221 */ /* 0x000fce0000010000 */
.L_x_3362:
[----:B------:R-:W-:-:S04]  /*25e0*/  F2FP.F16.F32.PACK_AB R40, RZ, R47 ;  /* 0x0000002fff28723e */ /* 0x000fc800000000ff */
[----:B------:R-:W-:-:S07]  /*25f0*/  PRMT R37, R40, 0x7610, R37 ;  /* 0x0000761028257816 */ /* 0x000fce0000000025 */
.L_x_3363:
[----:B------:R-:W-:Y:S01]  /*2600*/  HADD2.F32 R112, -RZ, R41.H1_H1 ;  /* 0x30000029ff707230 */ /* 0x000fe20000004100 */
[----:B------:R-:W-:Y:S06]  /*2610*/  @P3 BRA `(.L_x_3364) ;  /* 0x0000000000203947 */ /* 0x000fec0003800000 */
[----:B------:R-:W-:-:S04]  /*2620*/  ISETP.NE.U32.AND P4, PT, RZ, UR16, PT ;  /* 0x00000010ff007c0c */ /* 0x000fc8000bf85070 */
[----:B------:R-:W-:-:S13]  /*2630*/  ISETP.NE.AND.EX P4, PT, RZ, UR17, PT, P4 ;  /* 0x00000011ff007c0c */ /* 0x000fda000bf85340 */
[----:B------:R-:W-:Y:S05]  /*2640*/  @P4 BRA `(.L_x_3365) ;  /* 0x0000000000084947 */ /* 0x000fea0003800000 */
[----:B------:R-:W-:Y:S05]  /*2650*/  @P0 BRA `(.L_x_3366) ;  /* 0x0000000000200947 */ /* 0x000fea0003800000 */
[----:B------:R-:W-:Y:S05]  /*2660*/  BRA `(.L_x_3367) ;  /* 0x0000000000247947 */ /* 0x000fea0003800000 */
.L_x_3365:
[----:B-----5:R-:W-:-:S05]  /*2670*/  HADD2.F32 R41, -RZ, R33.H1_H1 ;  /* 0x30000021ff297230 */ /* 0x020fca0000004100 */
[----:B------:R-:W-:Y:S01]  /*2680*/  FADD.FTZ R112, R41, R112 ;  /* 0x0000007029707221 */ /* 0x000fe20000010000 */
[----:B------:R-:W-:Y:S06]  /*2690*/  BRA `(.L_x_3366) ;  /* 0x0000000000107947 */ /* 0x000fec0003800000 */
.L_x_3364:
[----:B-----5:R-:W-:Y:S02]  /*26a0*/  HADD2.F32 R41, -RZ, R29.H1_H1 ;  /* 0x3000001dff297230 */ /* 0x020fe40000004100 */
[----:B------:R-:W-:-:S03]  /*26b0*/  @P2 HADD2.F32 R51, -RZ, R33.H1_H1 ;  /* 0x30000021ff332230 */ /* 0x000fc60000004100 */
[----:B------:R-:W-:-:S04]  /*26c0*/  FADD.FTZ R112, R41, R112 ;  /* 0x0000007029707221 */ /* 0x000fc80000010000 */
[----:B------:R-:W-:-:S07]  /*26d0*/  @P2 FADD.FTZ R112, R51, R112 ;  /* 0x0000007033702221 */ /* 0x000fce0000010000 */
.L_x_3366:
[----:B------:R-:W-:-:S04]  /*26e0*/  F2FP.F16.F32.PACK_AB R40, RZ, R112 ;  /* 0x00000070ff28723e */ /* 0x000fc800000000ff */
[----:B------:R-:W-:-:S07]  /*26f0*/  PRMT R37, R37, 0x5410, R40 ;  /* 0x0000541025257816 */ /* 0x000fce0000000028 */
.L_x_3367:
[----:B------:R-:W-:Y:S01]  /*2700*/  HADD2.F32 R51, -RZ, R42.H0_H0 ;  /* 0x2000002aff337230 */ /* 0x000fe20000004100 */
[----:B------:R-:W-:Y:S06]  /*2710*/  @P3 BRA `(.L_x_3368) ;  /* 0x0000000000203947 */ /* 0x000fec0003800000 */
[----:B------:R-:W-:-:S04]  /*2720*/  ISETP.NE.U32.AND P4, PT, RZ, UR16, PT ;  /* 0x00000010ff007c0c */ /* 0x000fc8000bf85070 */
[----:B------:R-:W-:-:S13]  /*2730*/  ISETP.NE.AND.EX P4, PT, RZ, UR17, PT, P4 ;  /* 0x00000011ff007c0c */ /* 0x000fda000bf85340 */
[----:B------:R-:W-:Y:S05]  /*2740*/  @P4 BRA `(.L_x_3369) ;  /* 0x0000000000084947 */ /* 0x000fea0003800000 */
[----:B------:R-:W-:Y:S05]  /*2750*/  @P0 BRA `(.L_x_3370) ;  /* 0x0000000000200947 */ /* 0x000fea0003800000 */
[----:B------:R-:W-:Y:S05]  /*2760*/  BRA `(.L_x_3371) ;  /* 0x0000000000247947 */ /* 0x000fea0003800000 */
.L_x_3369:
[----:B-----5:R-:W-:-:S05]  /*2770*/  HADD2.F32 R40, -RZ, R34.H0_H0 ;  /* 0x20000022ff287230 */ /* 0x020fca0000004100 */
[----:B------:R-:W-:Y:S01]  /*2780*/  FADD.FTZ R51, R40, R51 ;  /* 0x0000003328337221 */ /* 0x000fe20000010000 */
[----:B------:R-:W-:Y:S06]  /*2790*/  BRA `(.L_x_3370) ;  /* 0x0000000000107947 */ /* 0x000fec0003800000 */
.L_x_3368:
[----:B-----5:R-:W-:Y:S02]  /*27a0*/  HADD2.F32 R40, -RZ, R30.H0_H0 ;  /* 0x2000001eff287230 */ /* 0x020fe40000004100 */
[----:B------:R-:W-:-:S03]  /*27b0*/  @P2 HADD2.F32 R114, -RZ, R34.H0_H0 ;  /* 0x20000022ff722230 */ /* 0x000fc60000004100 */
[----:B------:R-:W-:-:S04]  /*27c0*/  FADD.FTZ R51, R40, R51 ;  /* 0x0000003328337221 */ /* 0x000fc80000010000 */
[----:B------:R-:W-:-:S07]  /*27d0*/  @P2 FADD.FTZ R51, R114, R51 ;  /* 0x0000003372332221 */ /* 0x000fce0000010000 */
.L_x_3370:
[----:B------:R-:W-:-:S04]  /*27e0*/  F2FP.F16.F32.PACK_AB R40, RZ, R51 ;  /* 0x00000033ff28723e */ /* 0x000fc800000000ff */
[----:B------:R-:W-:-:S07]  /*27f0*/  PRMT R38, R40, 0x7610, R38 ;  /* 0x0000761028267816 */ /* 0x000fce0000000026 */
.L_x_3371:
[----:B------:R-:W-:Y:S01]  /*2800*/  HADD2.F32 R113, -RZ, R42.H1_H1 ;  /* 0x3000002aff717230 */ /* 0x000fe20000004100 */
[----:B------:R-:W-:Y:S06]  /*2810*/  @P3 BRA `(.L_x_3372) ;  /* 0x0000000000203947 */ /* 0x000fec0003800000 */
[----:B------:R-:W-:-:S04]  /*2820*/  ISETP.NE.U32.AND P4, PT, RZ, UR16, PT ;  /* 0x00000010ff007c0c */ /* 0x000fc8000bf85070 */
[----:B------:R-:W-:-:S13]  /*2830*/  ISETP.NE.AND.EX P4, PT, RZ, UR17, PT, P4 ;  /* 0x00000011ff007c0c */ /* 0x000fda000bf85340 */
[----:B------:R-:W-:Y:S05]  /*2840*/  @P4 BRA `(.L_x_3373) ;  /* 0x0000000000084947 */ /* 0x000fea0003800000 */
[----:B------:R-:W-:Y:S05]  /*2850*/  @P0 BRA `(.L_x_3374) ;  /* 0x0000000000200947 */ /* 0x000fea0003800000 */
[----:B------:R-:W-:Y:S05]  /*2860*/  BRA `(.L_x_3375) ;  /* 0x0000000000247947 */ /* 0x000fea0003800000 */
.L_x_3373:
[----:B-----5:R-:W-:-:S05]  /*2870*/  HADD2.F32 R40, -RZ, R34.H1_H1 ;  /* 0x30000022ff287230 */ /* 0x020fca0000004100 */
[----:B------:R-:W-:Y:S01]  /*2880*/  FADD.FTZ R113, R40, R113 ;  /* 0x0000007128717221 */ /* 0x000fe20000010000 */
[----:B------:R-:W-:Y:S06]  /*2890*/  BRA `(.L_x_3374) ;  /* 0x0000000000107947 */ /* 0x000fec0003800000 */
.L_x_3372:
[----:B-----5:R-:W-:Y:S02]  /*28a0*/  HADD2.F32 R40, -RZ, R30.H1_H1 ;  /* 0x3000001eff287230 */ /* 0x020fe40000004100 */
[----:B------:R-:W-:-:S03]  /*28b0*/  @P2 HADD2.F32 R42, -RZ, R34.H1_H1 ;  /* 0x30000022ff2a2230 */ /* 0x000fc60000004100 */
[----:B------:R-:W-:-:S04]  /*28c0*/  FADD.FTZ R113, R40, R113 ;  /* 0x0000007128717221 */ /* 0x000fc80000010000 */
[----:B------:R-:W-:-:S07]  /*28d0*/  @P2 FADD.FTZ R113, R42, R113 ;  /* 0x000000712a712221 */ /* 0x000fce0000010000 */
.L_x_3374:
[----:B------:R-:W-:-:S04]  /*28e0*/  F2FP.F16.F32.PACK_AB R40, RZ, R113 ;  /* 0x00000071ff28723e */ /* 0x000fc800000000ff */
[----:B------:R-:W-:-:S07]  /*28f0*/  PRMT R38, R38, 0x5410, R40 ;  /* 0x0000541026267816 */ /* 0x000fce0000000028 */
.L_x_3375:
[----:B------:R-:W-:Y:S01]  /*2900*/  HADD2.F32 R42, -RZ, R43.H0_H0 ;  /* 0x2000002bff2a7230 */ /* 0x000fe20000004100 */
[----:B------:R-:W-:Y:S06]  /*2910*/  @P3 BRA `(.L_x_3376) ;  /* 0x0000000000203947 */ /* 0x000fec0003800000 */
[----:B------:R-:W-:-:S04]  /*2920*/  ISETP.NE.U32.AND P4, PT, RZ, UR16, PT ;  /* 0x00000010ff007c0c */ /* 0x000fc8000bf85070 */
[----:B------:R-:W-:-:S13]  /*2930*/  ISETP.NE.AND.EX P4, PT, RZ, UR17, PT, P4 ;  /* 0x00000011ff007c0c */ /* 0x000fda000bf85340 */
[----:B------:R-:W-:Y:S05]  /*2940*/  @P4 BRA `(.L_x_3377) ;  /* 0x0000000000084947 */ /* 0x000fea0003800000 */
[----:B------:R-:W-:Y:S05]  /*2950*/  @P0 BRA `(.L_x_3378) ;  /* 0x0000000000200947 */ /* 0x000fea0003800000 */
[----:B------:R-:W-:Y:S05]  /*2960*/  BRA `(.L_x_3379) ;  /* 0x0000000000247947 */ /* 0x000fea0003800000 */
.L_x_3377:
[----:B-----5:R-:W-:-:S05]  /*2970*/  HADD2.F32 R41, -RZ, R35.H0_H0 ;  /* 0x20000023ff297230 */ /* 0x020fca0000004100 */
[----:B------:R-:W-:Y:S01]  /*2980*/  FADD.FTZ R42, R41, R42 ;  /* 0x0000002a292a7221 */ /* 0x000fe20000010000 */
[----:B------:R-:W-:Y:S06]  /*2990*/  BRA `(.L_x_3378) ;  /* 0x0000000000107947 */ /* 0x000fec0003800000 */
.L_x_3376:
[----:B-----5:R-:W-:Y:S02]  /*29a0*/  HADD2.F32 R41, -RZ, R31.H0_H0 ;  /* 0x2000001fff297230 */ /* 0x020fe40000004100 */
[----:B------:R-:W-:-:S03]  /*29b0*/  @P2 HADD2.F32 R115, -RZ, R35.H0_H0 ;  /* 0x20000023ff732230 */ /* 0x000fc60000004100 */
[----:B------:R-:W-:-:S04]  /*29c0*/  FADD.FTZ R42, R41, R42 ;  /* 0x0000002a292a7221 */ /* 0x000fc80000010000 */
[----:B------:R-:W-:-:S07]  /*29d0*/  @P2 FADD.FTZ R42, R115, R42 ;  /* 0x0000002a732a2221 */ /* 0x000fce0000010000 */
.L_x_3378:
[----:B------:R-:W-:-:S04]  /*29e0*/  F2FP.F16.F32.PACK_AB R40, RZ, R42 ;  /* 0x0000002aff28723e */ /* 0x000fc800000000ff */
[----:B------:R-:W-:-:S07]  /*29f0*/  PRMT R39, R40, 0x7610, R39 ;  /* 0x0000761028277816 */ /* 0x000fce0000000027 */
.L_x_3379:
[----:B------:R-:W-:Y:S01]  /*2a00*/  HADD2.F32 R43, -RZ, R43.H1_H1 ;  /* 0x3000002bff2b7230 */ /* 0x000fe20000004100 */
[----:B------:R-:W-:Y:S06]  /*2a10*/  @P3 BRA `(.L_x_3380) ;  /* 0x0000000000203947 */ /* 0x000fec0003800000 */
[----:B------:R-:W-:-:S04]  /*2a20*/  ISETP.NE.U32.AND P2, PT, RZ, UR16, PT ;  /* 0x00000010ff007c0c */ /* 0x000fc8000bf45070 */
[----:B------:R-:W-:-:S13]  /*2a30*/  ISETP.NE.AND.EX P2, PT, RZ, UR17, PT, P2 ;  /* 0x00000011ff007c0c */ /* 0x000fda000bf45320 */
[----:B------:R-:W-:Y:S05]  /*2a40*/  @P2 BRA `(.L_x_3381) ;  /* 0x0000000000082947 */ /* 0x000fea0003800000 */
[----:B------:R-:W-:Y:S05]  /*2a50*/  @P0 BRA `(.L_x_3382) ;  /* 0x0000000000200947 */ /* 0x000fea0003800000 */
[----:B------:R-:W-:Y:S05]  /*2a60*/  BRA `(.L_x_3383) ;  /* 0x0000000000247947 */ /* 0x000fea0003800000 */
.L_x_3381:
[----:B-----5:R-:W-:-:S05]  /*2a70*/  HADD2.F32 R40, -RZ, R35.H1_H1 ;  /* 0x30000023ff287230 */ /* 0x020fca0000004100 */
[----:B------:R-:W-:Y:S01]  /*2a80*/  FADD.FTZ R43, R40, R43 ;  /* 0x0000002b282b7221 */ /* 0x000fe20000010000 */
[----:B------:R-:W-:Y:S06]  /*2a90*/  BRA `(.L_x_3382) ;  /* 0x0000000000107947 */ /* 0x000fec0003800000 */
.L_x_3380:
[----:B-----5:R-:W-:Y:S02]  /*2aa0*/  HADD2.F32 R40, -RZ, R31.H1_H1 ;  /* 0x3000001fff287230 */ /* 0x020fe40000004100 */
[----:B------:R-:W-:-:S03]  /*2ab0*/  @P2 HADD2.F32 R114, -RZ, R35.H1_H1 ;  /* 0x30000023ff722230 */ /* 0x000fc60000004100 */
[----:B------:R-:W-:-:S04]  /*2ac0*/  FADD.FTZ R43, R40, R43 ;  /* 0x0000002b282b7221 */ /* 0x000fc80000010000 */
[----:B------:R-:W-:-:S07]  /*2ad0*/  @P2 FADD.FTZ R43, R114, R43 ;  /* 0x0000002b722b2221 */ /* 0x000fce0000010000 */
.L_x_3382:
[----:B------:R-:W-:-:S04]  /*2ae0*/  F2FP.F16.F32.PACK_AB R40, RZ, R43 ;  /* 0x0000002bff28723e */ /* 0x000fc800000000ff */
[----:B------:R-:W-:-:S07]  /*2af0*/  PRMT R39, R39, 0x5410, R40 ;  /* 0x0000541027277816 */ /* 0x000fce0000000028 */
.L_x_3383:
        /* <DEDUP_REMOVED lines=130> */
.L_x_3396:
[----:B------:R-:W2:Y:S01]  /*3320*/  S2R R114, SR_TID.X ;  /* 0x0000000000727919 */ /* 0x000ea20000002100 */
[----:B------:R-:W-:Y:S01]  /*3330*/  @!P3 MOV R118, 0x400 ;  /* 0x000004000076b802 */ /* 0x000fe20000000f00 */
[----:B-1----:R-:W-:Y:S01]  /*3340*/  FADD.FTZ R41, R116, R41 ;  /* 0x0000002974297221 */ /* 0x002fe20000010000 */
[----:B------:R-:W-:Y:S01]  /*3350*/  @!P3 IADD3 R117, R78, R83, RZ ;  /* 0x000000534e75b210 */ /* 0x000fe20007ffe0ff */
        /* <DEDUP_REMOVED lines=11> */
[----:B--2---:R-:W-:-:S04]  /*3410*/  @!P4 LEA R114, R114, R115, 0x18 ;  /* 0x000000737272c211 */ /* 0x004fc800078ec0ff */
[----:B------:R-:W-:Y:S01]  /*3420*/  @!P4 LEA R120, R83, R114, 0x3 ;  /* 0x000000725378c211 */ /* 0x000fe200078e18ff */
[----:B------:R-:W-:Y:S01]  /*3430*/  BAR.SYNC.DEFER_BLOCKING 0x0 ;  /* 0x0000000000007b1d */ /* 0x000fe20000010000 */
[----:B------:R-:W-:-:S06]  /*3440*/  HFMA2.MMA R83, -RZ, RZ, 0, 0 ;  /* 0x00000000ff537435 */ /* 0x000fcc00000001ff */
[----:B------:R-:W-:-:S05]  /*3450*/  @!P4 MOV R83, 0x400 ;  /* 0x000004000053c802 */ /* 0x000fca0000000f00 */
[----:B------:R-:W0:Y:S04]  /*3460*/  SHFL.DOWN PT, R118, R83, 0x2, 0x1f ;  /* 0x08401f0053767f89 */ /* 0x000e2800000e0000 */
[----:B------:R-:W1:Y:S01]  /*3470*/  @!P4 LDS.64 R40, [R120] ;  /* 0x000000007828c984 */ /* 0x000e620000000a00 */
[-C--:B0-----:R-:W-:Y:S02]  /*3480*/  IADD3 R116, R118, R83.reuse, RZ ;  /* 0x0000005376747210 */ /* 0x081fe40007ffe0ff */
[----:B------:R-:W-:Y:S02]  /*3490*/  I2FP.F32.S32 R118, R118 ;  /* 0x0000007600767245 */ /* 0x000fe40000201400 */
[----:B------:R-:W-:Y:S01]  /*34a0*/  I2FP.F32.S32 R115, R116 ;  /* 0x0000007400737245 */ /* 0x000fe20000201400 */
[----:B------:R-:W0:Y:S01]  /*34b0*/  SHFL.DOWN PT, R114, R116, 0x1, 0x1f ;  /* 0x08201f0074727f89 */ /* 0x000e2200000e0000 */
[----:B------:R-:W-:-:S02]  /*34c0*/  I2FP.F32.S32 R83, R83 ;  /* 0x0000005300537245 */ /* 0x000fc40000201400 */
[----:B------:R-:W2:Y:S01]  /*34d0*/  MUFU.RCP R117, R115 ;  /* 0x0000007300757308 */ /* 0x000ea20000001000 */
[----:B-1----:R-:W1:Y:S01]  /*34e0*/  SHFL.DOWN PT, R125, R40, 0x2, 0x1f ;  /* 0x08401f00287d7f89 */ /* 0x002e6200000e0000 */
[-C--:B0-----:R-:W-:Y:S02]  /*34f0*/  IADD3 R116, R116, R114.reuse, RZ ;  /* 0x0000007274747210 */ /* 0x081fe40007ffe0ff */
[----:B------:R-:W-:Y:S01]  /*3500*/  I2FP.F32.S32 R114, R114 ;  /* 0x0000007200727245 */ /* 0x000fe20000201400 */
[----:B------:R-:W0:Y:S01]  /*3510*/  SHFL.DOWN PT, R119, R41, 0x2, 0x1f ;  /* 0x08401f0029777f89 */ /* 0x000e2200000e0000 */
        /* <DEDUP_REMOVED lines=75> */
[----:B------:R-:W-:Y:S01]  /*39d0*/  LEA R50, P4, R44, UR10, 0x4 ;  /* 0x0000000a2c327c11 */ /* 0x000fe2000f8820ff */
        /* <DEDUP_REMOVED lines=9> */
[----:B------:R-:W-:Y:S01]  /*3a70*/  FFMA.FTZ R72, R94, R72, R123 ;  /* 0x000000485e487223 */ /* 0x000fe2000001007b */
[----:B0-----:R-:W-:Y:S01]  /*3a80*/  @!P3 IMAD.WIDE R46, R71, 0x4, R46 ;  /* 0x00000004472eb825 */ /* 0x001fe200078e022e */
[----:B------:R-:W-:-:S03]  /*3a90*/  LEA.HI.X R51, R44, UR11, RZ, 0x4, P4 ;  /* 0x0000000b2c337c11 */ /* 0x000fc6000a0f24ff */
[C---:B------:R-:W-:Y:S01]  /*3aa0*/  FMUL.FTZ R86, R115.reuse, R86 ;  /* 0x0000005673567220 */ /* 0x040fe20000410000 */
[C---:B------:R-:W-:Y:S01]  /*3ab0*/  FMUL.FTZ R88, R115.reuse, R88 ;  /* 0x0000005873587220 */ /* 0x040fe20000410000 */
[C---:B------:R-:W-:Y:S01]  /*3ac0*/  FMUL.FTZ R44, R115.reuse, R105 ;  /* 0x00000069732c7220 */ /* 0x040fe20000410000 */
[----:B------:R-:W-:Y:S01]  /*3ad0*/  FMUL.FTZ R107, R115, R107 ;  /* 0x0000006b736b7220 */ /* 0x000fe20000410000 */
[----:B------:R-:W-:Y:S01]  /*3ae0*/  F2FP.F16.F32.PACK_AB R43, R45, R43 ;  /* 0x0000002b2d2b723e */ /* 0x000fe200000000ff */
[----:B------:R0:W-:Y:S01]  /*3af0*/  @!P3 STG.E desc[UR4][R46.64], R115 ;  /* 0x000000732e00b986 */ /* 0x0001e2000c101904 */
[----:B------:R-:W-:Y:S01]  /*3b00*/  F2FP.F16.F32.PACK_AB R42, R77, R42 ;  /* 0x0000002a4d2a723e */ /* 0x000fe200000000ff */
[----:B------:R-:W-:Y:S01]  /*3b10*/  FFMA.FTZ R86, R23, R86, R98 ;  /* 0x0000005617567223 */ /* 0x000fe20000010062 */
[----:B------:R-:W-:Y:S01]  /*3b20*/  F2FP.F16.F32.PACK_AB R41, R74, R41 ;  /* 0x000000294a29723e */ /* 0x000fe200000000ff */
[----:B------:R-:W-:Y:S01]  /*3b30*/  FFMA.FTZ R49, R24, R88, R97 ;  /* 0x0000005818317223 */ /* 0x000fe20000010061 */
[----:B------:R-:W-:Y:S01]  /*3b40*/  F2FP.F16.F32.PACK_AB R40, R72, R40 ;  /* 0x000000284828723e */ /* 0x000fe200000000ff */
        /* <DEDUP_REMOVED lines=8> */
[----:B------:R0:W-:Y:S01]  /*3bd0*/  STG.E.128 desc[UR4][R50.64], R40 ;  /* 0x0000002832007986 */ /* 0x0001e2000c101d04 */
[C---:B------:R-:W-:Y:S01]  /*3be0*/  FMUL.FTZ R120, R115.reuse, R120 ;  /* 0x0000007873787220 */ /* 0x040fe20000410000 */
[----:B------:R-:W-:Y:S01]  /*3bf0*/  FMUL.FTZ R45, R115, R114 ;  /* 0x00000072732d7220 */ /* 0x000fe20000410000 */
[----:B------:R-:W-:Y:S01]  /*3c00*/  F2FP.F16.F32.PACK_AB R47, R47, R44 ;  /* 0x0000002c2f2f723e */ /* 0x000fe200000000ff */
        /* <DEDUP_REMOVED lines=8> */
[C---:B------:R-:W-:Y:S01]  /*3c90*/  FMUL.FTZ R101, R115.reuse, R101 ;  /* 0x0000006573657220 */ /* 0x040fe20000410000 */
[C---:B------:R-:W-:Y:S01]  /*3ca0*/  FMUL.FTZ R104, R115.reuse, R104 ;  /* 0x0000006873687220 */ /* 0x040fe20000410000 */
[C---:B------:R-:W-:Y:S01]  /*3cb0*/  FMUL.FTZ R116, R115.reuse, R116 ;  /* 0x0000007473747220 */ /* 0x040fe20000410000 */
[C---:B------:R-:W-:Y:S01]  /*3cc0*/  FMUL.FTZ R117, R115.reuse, R117 ;  /* 0x0000007573757220 */ /* 0x040fe20000410000 */
[C---:B------:R-:W-:Y:S01]  /*3cd0*/  FMUL.FTZ R118, R115.reuse, R118 ;  /* 0x0000007673767220 */ /* 0x040fe20000410000 */
[----:B------:R-:W-:Y:S01]  /*3ce0*/  FMUL.FTZ R112, R115, R112 ;  /* 0x0000007073707220 */ /* 0x000fe20000410000 */
[----:B0-----:R-:W-:Y:S01]  /*3cf0*/  F2FP.F16.F32.PACK_AB R40, R49, R86 ;  /* 0x000000563128723e */ /* 0x001fe200000000ff */
[----:B------:R-:W-:Y:S01]  /*3d00*/  FFMA.FTZ R49, R57, R102, R6 ;  /* 0x0000006639317223 */ /* 0x000fe20000010006 */
        /* <DEDUP_REMOVED lines=11> */
[----:B------:R-:W-:Y:S01]  /*3dc0*/  FFMA.FTZ R101, R56, R101, R7 ;  /* 0x0000006538657223 */ /* 0x000fe20000010007 */
[----:B------:R-:W-:Y:S01]  /*3dd0*/  FFMA.FTZ R104, R58, R104, R8 ;  /* 0x000000683a687223 */ /* 0x000fe20000010008 */
[----:B------:R-:W-:Y:S01]  /*3de0*/  F2FP.F16.F32.PACK_AB R44, R49, R44 ;  /* 0x0000002c312c723e */ /* 0x000fe200000000ff */
[----:B------:R-:W-:Y:S01]  /*3df0*/  FFMA.FTZ R113, R68, R113, R18 ;  /* 0x0000007144717223 */ /* 0x000fe20000010012 */
[----:B------:R-:W-:Y:S01]  /*3e00*/  LEA R72, P3, R48, UR10, 0x4 ;  /* 0x0000000a30487c11 */ /* 0x000fe2000f8620ff */
[----:B------:R-:W-:Y:S01]  /*3e10*/  FFMA.FTZ R49, R65, R118, R15 ;  /* 0x0000007641317223 */ /* 0x000fe2000001000f */
[----:B------:R-:W-:Y:S01]  /*3e20*/  LEA R74, P4, R75, UR10, 0x4 ;  /* 0x0000000a4b4a7c11 */ /* 0x000fe2000f8820ff */
[----:B------:R-:W-:Y:S01]  /*3e30*/  FFMA.FTZ R112, R66, R112, R16 ;  /* 0x0000007042707223 */ /* 0x000fe20000010010 */
[----:B------:R-:W-:Y:S01]  /*3e40*/  FFMA.FTZ R116, R63, R116, R13 ;  /* 0x000000743f747223 */ /* 0x000fe2000001000d */
[----:B------:R-:W-:Y:S01]  /*3e50*/  FFMA.FTZ R117, R64, R117, R14 ;  /* 0x0000007540757223 */ /* 0x000fe2000001000e */
[----:B------:R-:W-:-:S02]  /*3e60*/  F2FP.F16.F32.PACK_AB R46, R51, R46 ;  /* 0x0000002e332e723e */ /* 0x000fc400000000ff */
[----:B------:R-:W-:Y:S02]  /*3e70*/  LEA R76, P6, R81, UR10, 0x4 ;  /* 0x0000000a514c7c11 */ /* 0x000fe4000f8c20ff */
[----:B------:R-:W-:Y:S02]  /*3e80*/  F2FP.F16.F32.PACK_AB R51, R73, R120 ;  /* 0x000000784933723e */ /* 0x000fe400000000ff */
[----:B------:R-:W-:Y:S02]  /*3e90*/  F2FP.F16.F32.PACK_AB R42, R92, R89 ;  /* 0x000000595c2a723e */ /* 0x000fe400000000ff */
[----:B------:R-:W-:Y:S02]  /*3ea0*/  F2FP.F16.F32.PACK_AB R41, R90, R87 ;  /* 0x000000575a29723e */ /* 0x000fe400000000ff */
[----:B------:R-:W-:Y:S02]  /*3eb0*/  LEA.HI.X R73, R48, UR11, RZ, 0x4, P3 ;  /* 0x0000000b30497c11 */ /* 0x000fe400098f24ff */
[----:B------:R-:W-:-:S02]  /*3ec0*/  F2FP.F16.F32.PACK_AB R45, R104, R101 ;  /* 0x00000065682d723e */ /* 0x000fc400000000ff */
[----:B------:R-:W-:Y:S01]  /*3ed0*/  LEA.HI.X R75, R75, UR11, RZ, 0x4, P4 ;  /* 0x0000000b4b4b7c11 */ /* 0x000fe2000a0f24ff */
[----:B------:R0:W-:Y:S01]  /*3ee0*/  STG.E.128 desc[UR4][R72.64], R40 ;  /* 0x0000002848007986 */ /* 0x0001e2000c101d04 */
[----:B------:R-:W-:Y:S02]  /*3ef0*/  F2FP.F16.F32.PACK_AB R50, R113, R50 ;  /* 0x000000327132723e */ /* 0x000fe400000000ff */
[----:B------:R-:W-:Y:S01]  /*3f00*/  F2FP.F16.F32.PACK_AB R49, R112, R49 ;  /* 0x000000317031723e */ /* 0x000fe200000000ff */
[----:B------:R0:W-:Y:S01]  /*3f10*/  STG.E.128 desc[UR4][R74.64], R44 ;  /* 0x0000002c4a007986 */ /* 0x0001e2000c101d04 */
[----:B------:R-:W-:Y:S02]  /*3f20*/  F2FP.F16.F32.PACK_AB R48, R117, R116 ;  /* 0x000000747530723e */ /* 0x000fe400000000ff */
[----:B------:R-:W-:Y:S02]  /*3f30*/  LEA.HI.X R77, R81, UR11, RZ, 0x4, P6 ;  /* 0x0000000b514d7c11 */ /* 0x000fe4000b0f24ff */
[----:B------:R-:W-:-:S02]  /*3f40*/  IADD3 R71, R71, UR12, RZ ;  /* 0x0000000c47477c10 */ /* 0x000fc4000fffe0ff */
[----:B------:R-:W-:Y:S01]  /*3f50*/  SEL R83, RZ, 0x1, P2 ;  /* 0x00000001ff537807 */ /* 0x000fe20001000000 */
[----:B------:R0:W-:Y:S01]  /*3f60*/  STG.E.128 desc[UR4][R76.64], R48 ;  /* 0x000000304c007986 */ /* 0x0001e2000c101d04 */
[----:B------:R-:W-:-:S13]  /*3f70*/  ISETP.GE.AND P3, PT, R71, UR13, PT ;  /* 0x0000000d47007c0c */ /* 0x000fda000bf66270 */
[----:B------:R-:W-:Y:S05]  /*3f80*/  @!P3 BRA `(.L_x_3385) ;  /* 0xffffffc400f4b947 */ /* 0x000fea000383ffff */
[----:B------:R-:W-:Y:S05]  /*3f90*/  EXIT ;  /* 0x000000000000794d */ /* 0x000fea0003800000 */
.L_x_3384:
[----:B------:R-:W-:Y:S01]  /*3fa0*/  HFMA2.MMA R117, -RZ, RZ, 0, 5.9604644775390625e-08 ;  /* 0x00000001ff757435 */ /* 0x000fe200000001ff */
[----:B------:R-:W-:Y:S02]  /*3fb0*/  MOV R120, R116 ;  /* 0x0000007400787202 */ /* 0x000fe40000000f00 */
[----:B------:R-:W-:Y:S02]  /*3fc0*/  MOV R115, 0x1f ;  /* 0x0000001f00737802 */ /* 0x000fe40000000f00 */
[----:B------:R-:W-:-:S07]  /*3fd0*/  MOV R114, 0xffffffff ;  /* 0xffffffff00727802 */ /* 0x000fce0000000f00 */
[----:B-----5:R-:W-:Y:S05]  /*3fe0*/  WARPSYNC.COLLECTIVE R114, `(.L_x_3386) ;  /* 0x0000000072087348 */ /* 0x020fea0003c00000 */
[----:B------:R0:W1:Y:S02]  /*3ff0*/  SHFL.BFLY P4, R118, R120, R117, R115 ;  /* 0x0c00007578767389 */ /* 0x0000640000080073 */
[----:B01---5:R-:W-:Y:S01]  /*4000*/  ENDCOLLECTIVE ;  /* 0x000000000000791b */ /* 0x023fe20003800000 */
.L_x_3386:
[----:B------:R-:W-:Y:S01]  /*4010*/  HFMA2.MMA R117, -RZ, RZ, 0, 1.1920928955078125e-07 ;  /* 0x00000002ff757435 */ /* 0x000fe200000001ff */
[----:B------:R-:W-:-:S05]  /*4020*/  FADD.FTZ R119, R116, R118 ;  /* 0x0000007674777221 */ /* 0x000fca0000010000 */
[----:B------:R-:W-:-:S07]  /*4030*/  MOV R120, R119 ;  /* 0x0000007700787202 */ /* 0x000fce0000000f00 */
[----:B------:R-:W-:Y:S05]  /*4040*/  WARPSYNC.COLLECTIVE R114, `(.L_x_3387) ;  /* 0x0000000072087348 */ /* 0x000fea0003c00000 */
[----:B------:R0:W1:Y:S02]  /*4050*/  SHFL.BFLY P4, R118, R120, R117, R115 ;  /* 0x0c00007578767389 */ /* 0x0000640000080073 */
[----:B01----:R-:W-:Y:S01]  /*4060*/  ENDCOLLECTIVE ;  /* 0x000000000000791b */ /* 0x003fe20003800000 */
.L_x_3387:
[----:B------:R-:W-:Y:S01]  /*4070*/  MOV R117, 0x4 ;  /* 0x0000000400757802 */ /* 0x000fe20000000f00 */
[----:B------:R-:W-:-:S07]  /*4080*/  FADD.FTZ R120, R119, R118 ;  /* 0x0000007677787221 */ /* 0x000fce0000010000 */
[----:B------:R-:W-:Y:S05]  /*4090*/  WARPSYNC.COLLECTIVE R114, `(.L_x_3388) ;  /* 0x0000000072087348 */ /* 0x000fea0003c00000 */
[----:B------:R0:W1:Y:S02]  /*40a0*/  SHFL.BFLY P4, R118, R120, R117, R115 ;  /* 0x0c00007578767389 */ /* 0x0000640000080073 */
[----:B01----:R-:W-:Y:S01]  /*40b0*/  ENDCOLLECTIVE ;  /* 0x000000000000791b */ /* 0x003fe20003800000 */
.L_x_3388:
[----:B------:R-:W-:Y:S01]  /*40c0*/  HFMA2.MMA R117, -RZ, RZ, 0, 4.76837158203125e-07 ;  /* 0x00000008ff757435 */ /* 0x000fe200000001ff */
[----:B------:R-:W-:-:S05]  /*40d0*/  FADD.FTZ R125, R120, R118 ;  /* 0x00000076787d7221 */ /* 0x000fca0000010000 */
[----:B------:R-:W-:-:S07]  /*40e0*/  MOV R120, R125 ;  /* 0x0000007d00787202 */ /* 0x000fce0000000f00 */
[----:B------:R-:W-:Y:S05]  /*40f0*/  WARPSYNC.COLLECTIVE R114, `(.L_x_3389) ;  /* 0x0000000072087348 */ /* 0x000fea0003c00000 */
[----:B------:R0:W1:Y:S02]  /*4100*/  SHFL.BFLY P4, R118, R120, R117, R115 ;  /* 0x0c00007578767389 */ /* 0x0000640000080073 */
[----:B01----:R-:W-:Y:S01]  /*4110*/  ENDCOLLECTIVE ;  /* 0x000000000000791b */ /* 0x003fe20003800000 */
.L_x_3389:
[----:B------:R-:W-:Y:S01]  /*4120*/  HFMA2.MMA R117, -RZ, RZ, 0, 9.5367431640625e-07 ;  /* 0x00000010ff757435 */ /* 0x000fe200000001ff */
[----:B------:R-:W-:-:S05]  /*4130*/  FADD.FTZ R125, R125, R118 ;  /* 0x000000767d7d7221 */ /* 0x000fca0000010000 */
[----:B------:R-:W-:-:S07]  /*4140*/  MOV R120, R125 ;  /* 0x0000007d00787202 */ /* 0x000fce0000000f00 */
[----:B------:R-:W-:Y:S05]  /*4150*/  WARPSYNC.COLLECTIVE R114, `(.L_x_3390) ;  /* 0x0000000072087348 */ /* 0x000fea0003c00000 */
[----:B------:R0:W1:Y:S02]  /*4160*/  SHFL.BFLY P4, R118, R120, R117, R115 ;  /* 0x0c00007578767389 */ /* 0x0000640000080073 */
[----:B01----:R-:W-:Y:S01]  /*4170*/  ENDCOLLECTIVE ;  /* 0x000000000000791b */ /* 0x003fe20003800000 */
.L_x_3390:
[----:B------:R-:W-:Y:S01]  /*4180*/  HFMA2.MMA R117, -RZ, RZ, 0, 5.9604644775390625e-08 ;  /* 0x00000001ff757435 */ /* 0x000fe200000001ff */
        /* <DEDUP_REMOVED lines=64> */
[----:B------:R-:W-:-:S03]  /*4590*/  MOV R115, 0x1f ;  /* 0x0000001f00737802 */ /* 0x000fc60000000f00 */
[----:B------:R-:W-:Y:S01]  /*45a0*/  FFMA.FTZ R41, R41, R41, R114 ;  /* 0x0000002929297223 */ /* 0x000fe20000010072 */
[----:B------:R-:W-:-:S03]  /*45b0*/  MOV R114, 0xffffffff ;  /* 0xffffffff00727802 */ /* 0x000fc60000000f00 */
[----:B------:R-:W-:-:S05]  /*45c0*/  FFMA.FTZ R41, R116, R116, R41 ;  /* 0x0000007474297223 */ /* 0x000fca0000010029 */
[----:B------:R-:W-:-:S07]  /*45d0*/  MOV R120, R41 ;  /* 0x0000002900787202 */ /* 0x000fce0000000f00 */
[----:B------:R-:W-:Y:S05]  /*45e0*/  WARPSYNC.COLLECTIVE R114, `(.L_x_3391) ;  /* 0x0000000072087348 */ /* 0x000fea0003c00000 */
[----:B------:R0:W1:Y:S02]  /*45f0*/  SHFL.BFLY P4, R118, R120, R117, R115 ;  /* 0x0c00007578767389 */ /* 0x0000640000080073 */
[----:B01----:R-:W-:Y:S01]  /*4600*/  ENDCOLLECTIVE ;  /* 0x000000000000791b */ /* 0x003fe20003800000 */
.L_x_3391:
[----:B------:R-:W-:Y:S01]  /*4610*/  HFMA2.MMA R117, -RZ, RZ, 0, 1.1920928955078125e-07 ;  /* 0x00000002ff757435 */ /* 0x000fe200000001ff */
[----:B------:R-:W-:-:S05]  /*4620*/  FADD.FTZ R41, R41, R118 ;  /* 0x0000007629297221 */ /* 0x000fca0000010000 */
[----:B------:R-:W-:-:S07]  /*4630*/  MOV R120, R41 ;  /* 0x0000002900787202 */ /* 0x000fce0000000f00 */
[----:B------:R-:W-:Y:S05]  /*4640*/  WARPSYNC.COLLECTIVE R114, `(.L_x_3392) ;  /* 0x0000000072087348 */ /* 0x000fea0003c00000 */
[----:B------:R0:W1:Y:S02]  /*4650*/  SHFL.BFLY P4, R118, R120, R117, R115 ;  /* 0x0c00007578767389 */ /* 0x0000640000080073 */
[----:B01----:R-:W-:Y:S01]  /*4660*/  ENDCOLLECTIVE ;  /* 0x000000000000791b */ /* 0x003fe20003800000 */
.L_x_3392:
[----:B------:R-:W-:Y:S01]  /*4670*/  HFMA2.MMA R117, -RZ, RZ, 0, 2.384185791015625e-07 ;  /* 0x00000004ff757435 */ /* 0x000fe200000001ff */
[----:B------:R-:W-:-:S05]  /*4680*/  FADD.FTZ R41, R41, R118 ;  /* 0x0000007629297221 */ /* 0x000fca0000010000 */
[----:B------:R-:W-:-:S07]  /*4690*/  MOV R120, R41 ;  /* 0x0000002900787202 */ /* 0x000fce0000000f00 */
[----:B------:R-:W-:Y:S05]  /*46a0*/  WARPSYNC.COLLECTIVE R114, `(.L_x_3393) ;  /* 0x0000000072087348 */ /* 0x000fea0003c00000 */
[----:B------:R0:W1:Y:S02]  /*46b0*/  SHFL.BFLY P4, R118, R120, R117, R115 ;  /* 0x0c00007578767389 */ /* 0x0000640000080073 */
[----:B01----:R-:W-:Y:S01]  /*46c0*/  ENDCOLLECTIVE ;  /* 0x000000000000791b */ /* 0x003fe20003800000 */
.L_x_3393:
[----:B------:R-:W-:Y:S01]  /*46d0*/  HFMA2.MMA R117, -RZ, RZ, 0, 4.76837158203125e-07 ;  /* 0x00000008ff757435 */ /* 0x000fe200000001ff */
[----:B------:R-:W-:-:S05]  /*46e0*/  FADD.FTZ R41, R41, R118 ;  /* 0x0000007629297221 */ /* 0x000fca0000010000 */
[----:B------:R-:W-:-:S07]  /*46f0*/  MOV R120, R41 ;  /* 0x0000002900787202 */ /* 0x000fce0000000f00 */
[----:B------:R-:W-:Y:S05]  /*4700*/  WARPSYNC.COLLECTIVE R114, `(.L_x_3394) ;  /* 0x0000000072087348 */ /* 0x000fea0003c00000 */
[----:B------:R0:W1:Y:S02]  /*4710*/  SHFL.BFLY P4, R118, R120, R117, R115 ;  /* 0x0c00007578767389 */ /* 0x0000640000080073 */
[----:B01----:R-:W-:Y:S01]  /*4720*/  ENDCOLLECTIVE ;  /* 0x000000000000791b */ /* 0x003fe20003800000 */
.L_x_3394:
[----:B------:R-:W-:Y:S01]  /*4730*/  HFMA2.MMA R117, -RZ, RZ, 0, 9.5367431640625e-07 ;  /* 0x00000010ff757435 */ /* 0x000fe200000001ff */
[----:B------:R-:W-:-:S05]  /*4740*/  FADD.FTZ R116, R41, R118 ;  /* 0x0000007629747221 */ /* 0x000fca0000010000 */
[----:B------:R-:W-:-:S07]  /*4750*/  MOV R120, R116 ;  /* 0x0000007400787202 */ /* 0x000fce0000000f00 */
[----:B------:R-:W-:Y:S05]  /*4760*/  WARPSYNC.COLLECTIVE R114, `(.L_x_3395) ;  /* 0x0000000072087348 */ /* 0x000fea0003c00000 */
[----:B------:R0:W1:Y:S02]  /*4770*/  SHFL.BFLY P4, R118, R120, R117, R115 ;  /* 0x0c00007578767389 */ /* 0x0000640000080073 */
[----:B01----:R-:W-:Y:S01]  /*4780*/  ENDCOLLECTIVE ;  /* 0x000000000000791b */ /* 0x003fe20003800000 */
.L_x_3395:
[----:B------:R-:W-:Y:S01]  /*4790*/  MOV R41, R118 ;  /* 0x0000007600297202 */ /* 0x000fe20000000f00 */
[----:B------:R-:W-:Y:S06]  /*47a0*/  BRA `(.L_x_3396) ;  /* 0xffffffe800dc7947 */ /* 0x000fec000383ffff */
.L_x_3397:
        /* <DEDUP_REMOVED lines=13> */
.L_x_27031:


//--------------------- .text._ZN10layer_norm31ln_parallel_residual_fwd_kernelINS_13Kernel_traitsI6__halfS2_S2_S2_fjLj4096ELj1ELj1ELj4ELj16ENS_18Kernel_traits_baseILj4096ES2_S2_S2_S2_fjLj128EEEEELb1ELb0ELb0EEEvNS_9FwdParamsE --------------------------
	.section	.text._ZN10layer_norm31ln_parallel_residual_fwd_kernelINS_13Kernel_traitsI6__halfS2_S2_S2_fjLj4096ELj1ELj1ELj4ELj16ENS_18Kernel_traits_baseILj4096ES2_S2_S2_S2_fjLj128EEEEELb1ELb0ELb0EEEvNS_9FwdParamsE,"ax",@progbits
	.align	128
        .global         _ZN10layer_norm31ln_parallel_residual_fwd_kernelINS_13Kernel_traitsI6__halfS2_S2_S2_fjLj4096ELj1ELj1ELj4ELj16ENS_18Kernel_traits_baseILj4096ES2_S2_S2_S2_fjLj128EEEEELb1ELb0ELb0EEEvNS_9FwdParamsE
        .type           _ZN10layer_norm31ln_parallel_residual_fwd_kernelINS_13Kernel_traitsI6__halfS2_S2_S2_fjLj4096ELj1ELj1ELj4ELj16ENS_18Kernel_traits_baseILj4096ES2_S2_S2_S2_fjLj128EEEEELb1ELb0ELb0EEEvNS_9FwdParamsE,@function
        .size           _ZN10layer_norm31ln_parallel_residual_fwd_kernelINS_13Kernel_traitsI6__halfS2_S2_S2_fjLj4096ELj1ELj1ELj4ELj16ENS_18Kernel_traits_baseILj4096ES2_S2_S2_S2_fjLj128EEEEELb1ELb0ELb0EEEvNS_9FwdParamsE,(.L_x_27032 - _ZN10layer_norm31ln_parallel_residual_fwd_kernelINS_13Kernel_traitsI6__halfS2_S2_S2_fjLj4096ELj1ELj1ELj4ELj16ENS_18Kernel_traits_baseILj4096ES2_S2_S2_S2_fjLj128EEEEELb1ELb0ELb0EEEvNS_9FwdParamsE)
        .other          _ZN10layer_norm31ln_parallel_residual_fwd_kernelINS_13Kernel_traitsI6__halfS2_S2_S2_fjLj4096ELj1ELj1ELj4ELj16ENS_18Kernel_traits_baseILj4096ES2_S2_S2_S2_fjLj128EEEEELb1ELb0ELb0EEEvNS_9FwdParamsE,@"STO_CUDA_ENTRY STV_DEFAULT"
_ZN10layer_norm31ln_parallel_residual_fwd_kernelINS_13Kernel_traitsI6__halfS2_S2_S2_fjLj4096ELj1ELj1ELj4ELj16ENS_18Kernel_traits_baseILj4096ES2_S2_S2_S2_fjLj128EEEEELb1ELb0ELb0EEEvNS_9FwdParamsE:
.text._ZN10layer_norm31ln_parallel_residual_fwd_kernelINS_13Kernel_traitsI6__halfS2_S2_S2_fjLj4096ELj1ELj1ELj4ELj16ENS_18Kernel_traits_baseILj4096ES2_S2_S2_S2_fjLj128EEEEELb1ELb0ELb0EEEvNS_9FwdParamsE:
        /* <DEDUP_REMOVED lines=8> */
[----:B------:R-:W1:Y:S08]  /*0080*/  LDC R153, c[0x0][0x2ec] ;  /* 0x0000bb00ff997b82 */ /* 0x000e700000000800 */
[----:B------:R-:W2:Y:S01]  /*0090*/  @P0 LDG.E.64 R2, desc[UR4][R2.64] ;  /* 0x0000000402020981 */ /* 0x000ea2000c1e1b00 */
[----:B------:R-:W3:Y:S01]  /*00a0*/  @P0 LDC R7, c[0x0][0x2f0] ;  /* 0x0000bc00ff070b82 */ /* 0x000ee20000000800 */
[----:B0-----:R-:W-:Y:S01]  /*00b0*/  @P0 MOV R4, R152 ;  /* 0x0000009800040202 */ /* 0x001fe20000000f00 */
[----:B------:R-:W0:Y:S06]  /*00c0*/  S2R R48, SR_TID.X ;  /* 0x0000000000307919 */ /* 0x000e2c0000002100 */
[----:B------:R-:W0:Y:S01]  /*00d0*/  S2UR UR26, SR_CTAID.X ;  /* 0x00000000001a79c3 */ /* 0x000e220000002500 */
[----:B-1----:R-:W-:-:S07]  /*00e0*/  @P0 IMAD.MOV.U32 R5, RZ, RZ, R153 ;  /* 0x000000ffff050224 */ /* 0x002fce00078e0099 */
[----:B------:R-:W0:Y:S01]  /*00f0*/  LDC R47, c[0x0][RZ] ;  /* 0x00000000ff2f7b82 */ /* 0x000e220000000800 */
[----:B------:R-:W3:Y:S07]  /*0100*/  @P0 LDG.E.64 R4, desc[UR4][R4.64] ;  /* 0x0000000404040981 */ /* 0x000eee000c1e1b00 */
[----:B------:R-:W1:Y:S01]  /*0110*/  LDC R11, c[0x0][0x218] ;  /* 0x00008600ff0b7b82 */ /* 0x000e620000000800 */
[----:B0-----:R-:W-:Y:S01]  /*0120*/  IMAD R47, R47, UR26, R48 ;  /* 0x0000001a2f2f7c24 */ /* 0x001fe2000f8e0230 */
[----:B------:R-:W-:-:S04]  /*0130*/  LOP3.LUT R44, R48, 0x7f, RZ, 0xc0, !PT ;  /* 0x0000007f302c7812 */ /* 0x000fc800078ec0ff */
[----:B------:R-:W-:Y:S02]  /*0140*/  MOV R21, R44 ;  /* 0x0000002c00157202 */ /* 0x000fe40000000f00 */
[----:B-1----:R-:W-:Y:S02]  /*0150*/  SHF.R.S32.HI R140, RZ, 0x1f, R11 ;  /* 0x0000001fff8c7819 */ /* 0x002fe4000001140b */
[----:B------:R-:W-:Y:S02]  /*0160*/  LOP3.LUT R43, R21, 0x7f, RZ, 0x3c, !PT ;  /* 0x0000007f152b7812 */ /* 0x000fe400078e3cff */
[----:B------:R-:W-:-:S04]  /*0170*/  LEA.HI R140, R140, R11, RZ, 0x3 ;  /* 0x0000000b8c8c7211 */ /* 0x000fc800078f18ff */
[----:B------:R-:W-:-:S04]  /*0180*/  LEA.HI.SX32 R43, R140, R43, 0x1d ;  /* 0x0000002b8c2b7211 */ /* 0x000fc800078feaff */
[C---:B------:R-:W-:Y:S02]  /*0190*/  LOP3.LUT P2, RZ, R43.reuse, 0xffffff80, RZ, 0xc0, !PT ;  /* 0xffffff802bff7812 */ /* 0x040fe4000784c0ff */
[----:B------:R-:W-:Y:S02]  /*01a0*/  ISETP.GE.U32.AND P5, PT, R43, 0x100, PT ;  /* 0x000001002b00780c */ /* 0x000fe40003fa6070 */
        /* <DEDUP_REMOVED lines=73> */
[----:B------:R-:W-:Y:S01]  /*0640*/  ULDC.64 UR28, c[0x0][0x2d0] ;  /* 0x0000b400001c7ab9 */ /* 0x000fe20000000a00 */
[----:B------:R-:W-:Y:S01]  /*0650*/  ISETP.NE.U32.AND P0, PT, RZ, UR26, PT ;  /* 0x0000001aff007c0c */ /* 0x000fe2000bf05070 */
[----:B------:R-:W0:Y:S01]  /*0660*/  LDC.64 R2, c[0x0][0x260] ;  /* 0x00009800ff027b82 */ /* 0x000e220000000a00 */
[----:B------:R-:W-:Y:S01]  /*0670*/  ISETP.NE.U32.AND P1, PT, RZ, UR28, PT ;  /* 0x0000001cff007c0c */ /* 0x000fe2000bf25070 */
[C---:B------:R-:W-:Y:S01]  /*0680*/  IMAD.SHL.U32 R16, R21.reuse, 0x10, RZ ;  /* 0x0000001015107824 */ /* 0x040fe200078e00ff */
[----:B------:R-:W-:Y:S02]  /*0690*/  ISETP.NE.AND.EX P0, PT, RZ, UR27, PT, P0 ;  /* 0x0000001bff007c0c */ /* 0x000fe4000bf05300 */
[----:B------:R-:W-:Y:S02]  /*06a0*/  ISETP.NE.AND.EX P1, PT, RZ, UR29, PT, P1 ;  /* 0x0000001dff007c0c */ /* 0x000fe4000bf25310 */
[----:B------:R-:W-:-:S09]  /*06b0*/  SHF.L.U64.HI R0, R21, 0x4, RZ ;  /* 0x0000000415007819 */ /* 0x000fd200000102ff */
        /* <DEDUP_REMOVED lines=17> */
.L_x_3399:
[----:B------:R-:W-:Y:S05]  /*07d0*/  BSYNC B0 ;  /* 0x0000000000007941 */ /* 0x000fea0003800000 */
.L_x_3398:
[----:B------:R-:W-:Y:S04]  /*07e0*/  BSSY B0, `(.L_x_3400) ;  /* 0x000001c000007945 */ /* 0x000fe80003800000 */
[----:B------:R-:W-:Y:S05]  /*07f0*/  @!P5 BRA `(.L_x_3401) ;  /* 0x000000000068d947 */ /* 0x000fea0003800000 */
        /* <DEDUP_REMOVED lines=26> */
.L_x_3401:
[----:B------:R-:W-:Y:S05]  /*09a0*/  BSYNC B0 ;  /* 0x0000000000007941 */ /* 0x000fea0003800000 */
.L_x_3400:
        /* <DEDUP_REMOVED lines=23> */
[----:B------:R-:W-:Y:S01]  /*0b20*/  VIADD R21, R21, 0x80 ;  /* 0x0000008015157836 */ /* 0x000fe20000000000 */
[----:B------:R-:W-:-:S02]  /*0b30*/  @!P0 CS2R R80, SRZ ;  /* 0x0000000000508805 */ /* 0x000fc4000001ff00 */
[----:B------:R-:W-:Y:S02]  /*0b40*/  @!P0 CS2R R82, SRZ ;  /* 0x0000000000528805 */ /* 0x000fe4000001ff00 */
[----:B------:R-:W-:Y:S02]  /*0b50*/  @!P1 CS2R R76, SRZ ;  /* 0x00000000004c9805 */ /* 0x000fe4000001ff00 */
[----:B0-----:R-:W-:-:S07]  /*0b60*/  @!P1 CS2R R78, SRZ ;  /* 0x00000000004e9805 */ /* 0x001fce000001ff00 */
.L_x_3403:
[----:B------:R-:W-:Y:S05]  /*0b70*/  BSYNC B0 ;  /* 0x0000000000007941 */ /* 0x000fea0003800000 */
.L_x_3402:
        /* <DEDUP_REMOVED lines=27> */
.L_x_3405:
[----:B------:R-:W-:Y:S05]  /*0d30*/  BSYNC B0 ;  /* 0x0000000000007941 */ /* 0x000fea0003800000 */
.L_x_3404:
[----:B------:R-:W-:Y:S01]  /*0d40*/  ULDC UR26, c[0x0][0x214] ;  /* 0x00008500001a7ab9 */ /* 0x000fe20000000800 */
[----:B------:R-:W-:Y:S02]  /*0d50*/  LOP3.LUT R164, R23, UR23, R12, 0x96, !PT ;  /* 0x0000001717a47c12 */ /* 0x000fe4000f8e960c */
[----:B------:R-:W-:-:S13]  /*0d60*/  ISETP.GE.AND P0, PT, R42, UR26, PT ;  /* 0x0000001a2a007c0c */ /* 0x000fda000bf06270 */
[----:B------:R-:W-:Y:S05]  /*0d70*/  @P0 EXIT ;  /* 0x000000000000094d */ /* 0x000fea0003800000 */
[--C-:B-----5:R-:W-:Y:S01]  /*0d80*/  HADD2.F32 R136, -RZ, R52.reuse.H0_H0 ;  /* 0x20000034ff887230 */ /* 0x120fe20000004100 */
[----:B------:R-:W-:Y:S01]  /*0d90*/  HFMA2.MMA R161, -RZ, RZ, 0, 0 ;  /* 0x00000000ffa17435 */ /* 0x000fe200000001ff */
[----:B------:R-:W-:Y:S01]  /*0da0*/  HADD2.F32 R139, -RZ, R52.H1_H1 ;  /* 0x30000034ff8b7230 */ /* 0x000fe20000004100 */
[----:B------:R-:W-:Y:S01]  /*0db0*/  SHF.R.S32.HI R52, RZ, 0x3, R140 ;  /* 0x00000003ff347819 */ /* 0x000fe2000001148c */
[--C-:B------:R-:W-:Y:S01]  /*0dc0*/  HADD2.F32 R118, -RZ, R78.reuse.H0_H0 ;  /* 0x2000004eff767230 */ /* 0x100fe20000004100 */
[----:B------:R-:W-:Y:S01]  /*0dd0*/  LOP3.LUT R165, R152, 0x3, RZ, 0xc0, !PT ;  /* 0x0000000398a57812 */ /* 0x000fe200078ec0ff */
[----:B------:R-:W-:Y:S01]  /*0de0*/  HADD2.F32 R123, -RZ, R78.H1_H1 ;  /* 0x3000004eff7b7230 */ /* 0x000fe20000004100 */
[----:B------:R-:W-:Y:S01]  /*0df0*/  ULDC.U8 UR28, c[0x0][0x2a0] ;  /* 0x0000a800001c7ab9 */ /* 0x000fe20000000000 */
[--C-:B------:R-:W-:Y:S01]  /*0e00*/  HADD2.F32 R78, -RZ, R56.reuse.H0_H0 ;  /* 0x20000038ff4e7230 */ /* 0x100fe20000004100 */
[----:B------:R-:W-:Y:S01]  /*0e10*/  ULDC UR38, c[0x0][0x218] ;  /* 0x0000860000267ab9 */ /* 0x000fe20000000800 */
[----:B------:R-:W-:Y:S01]  /*0e20*/  HADD2.F32 R122, -RZ, R56.H1_H1 ;  /* 0x30000038ff7a7230 */ /* 0x000fe20000004100 */
[----:B------:R-:W-:Y:S01]  /*0e30*/  ULDC UR29, c[0x0][0x290] ;  /* 0x0000a400001d7ab9 */ /* 0x000fe20000000800 */
[----:B------:R-:W-:Y:S01]  /*0e40*/  IMAD.SHL.U32 R56, R48, 0x20, RZ ;  /* 0x0000002030387824 */ /* 0x000fe200078e00ff */
[----:B------:R-:W-:Y:S01]  /*0e50*/  ULDC.64 UR26, c[0x0][0x230] ;  /* 0x00008c00001a7ab9 */ /* 0x000fe20000000a00 */
[--C-:B------:R-:W-:Y:S01]  /*0e60*/  HADD2.F32 R138, -RZ, R53.reuse.H0_H0 ;  /* 0x20000035ff8a7230 */ /* 0x100fe20000004100 */
[----:B------:R-:W-:Y:S01]  /*0e70*/  UISETP.NE.AND UP0, UPT, UR28, URZ, UPT ;  /* 0x0000003f1c00728c */ /* 0x000fe2000bf05270 */
[----:B------:R-:W-:Y:S01]  /*0e80*/  HADD2.F32 R141, -RZ, R53.H1_H1 ;  /* 0x30000035ff8d7230 */ /* 0x000fe20000004100 */
[----:B------:R-:W-:Y:S01]  /*0e90*/  LOP3.LUT R53, R52, 0x7f, RZ, 0xc0, !PT ;  /* 0x0000007f34357812 */ /* 0x000fe200078ec0ff */
[--C-:B------:R-:W-:Y:S01]  /*0ea0*/  HADD2.F32 R140, -RZ, R54.reuse.H0_H0 ;  /* 0x20000036ff8c7230 */ /* 0x100fe20000004100 */
[----:B------:R-:W-:Y:S01]  /*0eb0*/  LOP3.LUT R56, R56, 0x3e0, RZ, 0xc0, !PT ;  /* 0x000003e038387812 */ /* 0x000fe200078ec0ff */
[----:B------:R-:W-:Y:S01]  /*0ec0*/  HADD2.F32 R143, -RZ, R54.H1_H1 ;  /* 0x30000036ff8f7230 */ /* 0x000fe20000004100 */
[----:B------:R-:W-:Y:S01]  /*0ed0*/  LOP3.LUT R54, R48, 0x60, RZ, 0xc0, !PT ;  /* 0x0000006030367812 */ /* 0x000fe200078ec0ff */
[--C-:B------:R-:W-:Y:S01]  /*0ee0*/  HADD2.F32 R29, -RZ, R10.reuse.H0_H0 ;  /* 0x2000000aff1d7230 */ /* 0x100fe20000004100 */
[----:B------:R-:W-:Y:S01]  /*0ef0*/  SHF.R.U32.HI R52, RZ, 0x2, R52 ;  /* 0x00000002ff347819 */ /* 0x000fe20000011634 */
[----:B------:R-:W-:Y:S01]  /*0f00*/  HADD2.F32 R28, -RZ, R10.H1_H1 ;  /* 0x3000000aff1c7230 */ /* 0x000fe20000004100 */
[C---:B------:R-:W-:Y:S01]  /*0f10*/  VIADDMNMX R54, R53.reuse, -R54, RZ, !PT ;  /* 0x8000003635367246 */ /* 0x040fe200078001ff */
[--C-:B------:R-:W-:Y:S01]  /*0f20*/  HADD2.F32 R27, -RZ, R11.reuse.H0_H0 ;  /* 0x2000000bff1b7230 */ /* 0x100fe20000004100 */
[----:B------:R-:W-:Y:S01]  /*0f30*/  VIADDMNMX R56, R53, -R56, RZ, !PT ;  /* 0x8000003835387246 */ /* 0x000fe200078001ff */
[----:B------:R-:W-:Y:S01]  /*0f40*/  HADD2.F32 R26, -RZ, R11.H1_H1 ;  /* 0x3000000bff1a7230 */ /* 0x000fe20000004100 */
[----:B------:R-:W-:Y:S01]  /*0f50*/  LOP3.LUT R53, R52, 0x3fffffe0, RZ, 0xc0, !PT ;  /* 0x3fffffe034357812 */ /* 0x000fe200078ec0ff */
[--C-:B------:R-:W-:Y:S01]  /*0f60*/  HADD2.F32 R13, -RZ, R6.reuse.H0_H0 ;  /* 0x20000006ff0d7230 */ /* 0x100fe20000004100 */
[----:B------:R-:W-:Y:S01]  /*0f70*/  VIMNMX R54, R54, 0x20, PT ;  /* 0x0000002036367848 */ /* 0x000fe20003fe0100 */
[----:B------:R-:W-:Y:S01]  /*0f80*/  HADD2.F32 R12, -RZ, R6.H1_H1 ;  /* 0x30000006ff0c7230 */ /* 0x000fe20000004100 */
[----:B------:R-:W-:Y:S01]  /*0f90*/  VIMNMX R56, R56, 0x20, PT ;  /* 0x0000002038387848 */ /* 0x000fe20003fe0100 */
[--C-:B------:R-:W-:Y:S01]  /*0fa0*/  HADD2.F32 R11, -RZ, R7.reuse.H0_H0 ;  /* 0x20000007ff0b7230 */ /* 0x100fe20000004100 */
[----:B------:R-:W-:Y:S01]  /*0fb0*/  ULDC.64 UR30, c[0x0][0x238] ;  /* 0x00008e00001e7ab9 */ /* 0x000fe20000000a00 */
[----:B------:R-:W-:Y:S01]  /*0fc0*/  IMAD.IADD R54, R54, 0x1, R53 ;  /* 0x0000000136367824 */ /* 0x000fe200078e0235 */
[----:B------:R-:W-:Y:S01]  /*0fd0*/  ULDC.64 UR32, c[0x0][0x240] ;  /* 0x0000900000207ab9 */ /* 0x000fe20000000a00 */
[----:B------:R-:W-:Y:S01]  /*0fe0*/  HADD2.F32 R10, -RZ, R7.H1_H1 ;  /* 0x30000007ff0a7230 */ /* 0x000fe20000004100 */
[----:B------:R-:W-:Y:S01]  /*0ff0*/  ULDC.64 UR34, c[0x0][0x248] ;  /* 0x0000920000227ab9 */ /* 0x000fe20000000a00 */
[--C-:B------:R-:W-:Y:S01]  /*1000*/  HADD2.F32 R110, -RZ, R80.reuse.H0_H0 ;  /* 0x20000050ff6e7230 */ /* 0x100fe20000004100 */
[----:B------:R-:W-:Y:S01]  /*1010*/  SHF.L.U32 R54, R54, 0x3, RZ ;  /* 0x0000000336367819 */ /* 0x000fe200000006ff */
[----:B------:R-:W-:Y:S01]  /*1020*/  HADD2.F32 R109, -RZ, R80.H1_H1 ;  /* 0x30000050ff6d7230 */ /* 0x000fe20000004100 */
[----:B------:R-:W-:Y:S01]  /*1030*/  ULDC.64 UR36, c[0x0][0x210] ;  /* 0x0000840000247ab9 */ /* 0x000fe20000000a00 */
[--C-:B------:R-:W-:Y:S01]  /*1040*/  HADD2.F32 R40, -RZ, R32.reuse.H0_H0 ;  /* 0x20000020ff287230 */ /* 0x100fe20000004100 */
[----:B------:R-:W-:Y:S01]  /*1050*/  I2FP.F32.U32 R54, R54 ;  /* 0x0000003600367245 */ /* 0x000fe20000201000 */
[----:B------:R-:W-:-:S02]  /*1060*/  HADD2.F32 R41, -RZ, R32.H1_H1 ;  /* 0x30000020ff297230 */ /* 0x000fc40000004100 */
[--C-:B------:R-:W-:Y:S01]  /*1070*/  HADD2.F32 R38, -RZ, R33.reuse.H0_H0 ;  /* 0x20000021ff267230 */ /* 0x100fe20000004100 */
[----:B------:R0:W1:Y:S01]  /*1080*/  MUFU.RCP R163, R54 ;  /* 0x0000003600a37308 */ /* 0x0000620000001000 */
        /* <DEDUP_REMOVED lines=33> */
[----:B------:R-:W-:Y:S02]  /*12a0*/  IMAD R153, R153, -0x2daee0ad, RZ ;  /* 0xd2511f5399997824 */ /* 0x000fe400078e02ff */
[----:B------:R-:W-:-:S02]  /*12b0*/  IMAD R167, R151, -0x326172a9, RZ ;  /* 0xcd9e8d5797a77824 */ /* 0x000fc400078e02ff */
[----:B------:R-:W-:-:S04]  /*12c0*/  IMAD.HI.U32 R52, R164, -0x326172a9, RZ ;  /* 0xcd9e8d57a4347827 */ /* 0x000fc800078e00ff */
[----:B------:R-:W-:Y:S01]  /*12d0*/  IMAD.HI.U32 R166, R162, -0x2daee0ad, RZ ;  /* 0xd2511f53a2a67827 */ /* 0x000fe200078e00ff */
[----:B------:R-:W-:-:S03]  /*12e0*/  LOP3.LUT R167, R52, UR24, R167, 0x96, !PT ;  /* 0x0000001834a77c12 */ /* 0x000fc6000f8e96a7 */
[--C-:B------:R-:W-:Y:S01]  /*12f0*/  HADD2.F32 R5, -RZ, R98.reuse.H0_H0 ;  /* 0x20000062ff057230 */ /* 0x100fe20000004100 */
[----:B------:R-:W-:Y:S01]  /*1300*/  LOP3.LUT R166, R166, UR25, R153, 0x96, !PT ;  /* 0x00000019a6a67c12 */ /* 0x000fe2000f8e9699 */
[----:B------:R-:W-:Y:S02]  /*1310*/  HADD2.F32 R4, -RZ, R98.H1_H1 ;  /* 0x30000062ff047230 */ /* 0x000fe40000004100 */
[--C-:B------:R-:W-:Y:S02]  /*1320*/  HADD2.F32 R95, -RZ, R84.reuse.H0_H0 ;  /* 0x20000054ff5f7230 */ /* 0x100fe40000004100 */
[----:B------:R-:W-:Y:S02]  /*1330*/  HADD2.F32 R96, -RZ, R84.H1_H1 ;  /* 0x30000054ff607230 */ /* 0x000fe40000004100 */
[--C-:B------:R-:W-:Y:S02]  /*1340*/  HADD2.F32 R102, -RZ, R88.reuse.H0_H0 ;  /* 0x20000058ff667230 */ /* 0x100fe40000004100 */
[----:B------:R-:W-:-:S02]  /*1350*/  HADD2.F32 R103, -RZ, R88.H1_H1 ;  /* 0x30000058ff677230 */ /* 0x000fc40000004100 */
[--C-:B------:R-:W-:Y:S02]  /*1360*/  HADD2.F32 R68, -RZ, R69.reuse.H0_H0 ;  /* 0x20000045ff447230 */ /* 0x100fe40000004100 */
[----:B------:R-:W-:Y:S02]  /*1370*/  HADD2.F32 R114, -RZ, R69.H1_H1 ;  /* 0x30000045ff727230 */ /* 0x000fe40000004100 */
[----:B------:R-:W-:Y:S02]  /*1380*/  IMAD.IADD R56, R53, 0x1, R56 ;  /* 0x0000000135387824 */ /* 0x000fe400078e0238 */
        /* <DEDUP_REMOVED lines=24> */
[----:B------:R-:W-:Y:S02]  /*1510*/  HADD2.F32 R108, -RZ, R75.H0_H0 ;  /* 0x2000004bff6c7230 */ /* 0x000fe40000004100 */
[----:B------:R-:W-:Y:S02]  /*1520*/  HADD2.F32 R71, -RZ, R76.H0_H0 ;  /* 0x2000004cff477230 */ /* 0x000fe40000004100 */
[----:B------:R-:W-:-:S02]  /*1530*/  HADD2.F32 R119, -RZ, R77.H0_H0 ;  /* 0x2000004dff777230 */ /* 0x000fc40000004100 */
[--C-:B------:R-:W-:Y:S02]  /*1540*/  HADD2.F32 R121, -RZ, R79.reuse.H0_H0 ;  /* 0x2000004fff797230 */ /* 0x100fe40000004100 */
        /* <DEDUP_REMOVED lines=8> */
[----:B------:R-:W-:Y:S02]  /*15d0*/  HADD2.F32 R74, -RZ, R74.H1_H1 ;  /* 0x3000004aff4a7230 */ /* 0x000fe40000004100 */
[----:B------:R-:W-:Y:S02]  /*15e0*/  HADD2.F32 R75, -RZ, R75.H1_H1 ;  /* 0x3000004bff4b7230 */ /* 0x000fe40000004100 */
[----:B------:R-:W-:-:S02]  /*15f0*/  HADD2.F32 R76, -RZ, R76.H1_H1 ;  /* 0x3000004cff4c7230 */ /* 0x000fc40000004100 */
        /* <DEDUP_REMOVED lines=25> */
[----:B------:R-:W-:Y:S02]  /*1790*/  IMAD R164, R164, -0x326172a9, RZ ;  /* 0xcd9e8d57a4a47824 */ /* 0x000fe400078e02ff */
[----:B------:R-:W-:Y:S02]  /*17a0*/  IMAD R162, R162, -0x2daee0ad, RZ ;  /* 0xd2511f53a2a27824 */ /* 0x000fe400078e02ff */
[----:B------:R-:W-:Y:S02]  /*17b0*/  IMAD.MOV.U32 R170, RZ, RZ, 0x1 ;  /* 0x00000001ffaa7424 */ /* 0x000fe400078e00ff */
[----:B01----:R-:W-:-:S07]  /*17c0*/  IMAD.SHL.U32 R160, R56, 0x8, RZ ;  /* 0x0000000838a07824 */ /* 0x003fce00078e00ff */
.L_x_3938:
[----:B-1234-:R-:W-:Y:S01]  /*17d0*/  IMAD R60, R42, UR38, RZ ;  /* 0x000000262a3c7c24 */ /* 0x01efe2000f8e02ff */
        /* <DEDUP_REMOVED lines=33> */
.L_x_3409:
[----:B------:R-:W-:-:S07]  /*19f0*/  IMAD.MOV.U32 R178, RZ, RZ, R164 ;  /* 0x000000ffffb27224 */ /* 0x000fce00078e00a4 */
.L_x_3410:
[----:B------:R-:W-:Y:S05]  /*1a00*/  BSYNC B1 ;  /* 0x0000000000017941 */ /* 0x000fea0003800000 */
.L_x_3408:
        /* <DEDUP_REMOVED lines=16> */
.L_x_3414:
[----:B------:R-:W-:Y:S05]  /*1b10*/  BSYNC B2 ;  /* 0x0000000000027941 */ /* 0x000fea0003800000 */
.L_x_3413:
        /* <DEDUP_REMOVED lines=43> */
.L_x_3412:
[----:B------:R-:W-:Y:S05]  /*1dd0*/  BSYNC B1 ;  /* 0x0000000000017941 */ /* 0x000fea0003800000 */
.L_x_3411:
[----:B------:R-:W0:Y:S01]  /*1de0*/  LDC R174, c[0x0][0x294] ;  /* 0x0000a500ffae7b82 */ /* 0x000e220000000800 */
[----:B------:R-:W-:Y:S01]  /*1df0*/  I2FP.F32.U32 R67, R178 ;  /* 0x000000b200437245 */ /* 0x000fe20000201000 */
[----:B------:R-:W-:Y:S01]  /*1e00*/  IMAD.MOV.U32 R176, RZ, RZ, 0x2f800000 ;  /* 0x2f800000ffb07424 */ /* 0x000fe200078e00ff */
[----:B------:R-:W-:Y:S01]  /*1e10*/  ISETP.NE.U32.AND P2, PT, R64, RZ, PT ;  /* 0x000000ff4000720c */ /* 0x000fe20003f45070 */
[----:B-----5:R-:W-:Y:S01]  /*1e20*/  HADD2.F32 R165, -RZ, R60.H0_H0 ;  /* 0x2000003cffa57230 */ /* 0x020fe20000004100 */
[----:B------:R-:W-:Y:S01]  /*1e30*/  LOP3.LUT R49, R49, 0xffffffef, RZ, 0xc0, !PT ;  /* 0xffffffef31317812 */ /* 0x000fe200078ec0ff */
[----:B------:R-:W-:Y:S01]  /*1e40*/  FFMA.FTZ R67, R67, R176, 1.1641532182693481445e-10 ;  /* 0x2f00000043437423 */ /* 0x000fe200000100b0 */
[----:B------:R-:W-:Y:S01]  /*1e50*/  ISETP.NE.AND.EX P2, PT, R65, RZ, PT, P2 ;  /* 0x000000ff4100720c */ /* 0x000fe20003f45320 */
[----:B------:R-:W1:Y:S03]  /*1e60*/  LDC R172, c[0x0][0x298] ;  /* 0x0000a600ffac7b82 */ /* 0x000e660000000800 */
[----:B0-----:R-:W-:Y:S01]  /*1e70*/  FSETP.GTU.FTZ.AND P3, PT, R67, R174, PT ;  /* 0x000000ae4300720b */ /* 0x001fe20003f7c000 */
[----:B-1----:R-:W-:-:S12]  /*1e80*/  FMUL.FTZ R165, R165, R172 ;  /* 0x000000aca5a57220 */ /* 0x002fd80000410000 */
[----:B------:R-:W-:Y:S02]  /*1e90*/  @P3 LOP3.LUT R49, R49, 0x10, RZ, 0xfc, !PT ;  /* 0x0000001031313812 */ /* 0x000fe400078efcff */
[----:B------:R-:W-:Y:S01]  /*1ea0*/  FSEL R177, R165, RZ, !P3 ;  /* 0x000000ffa5b17208 */ /* 0x000fe20005800000 */
[----:B------:R-:W-:Y:S06]  /*1eb0*/  @P2 BRA `(.L_x_3415) ;  /* 0x0000000000182947 */ /* 0x000fec0003800000 */
[----:B------:R-:W-:Y:S01]  /*1ec0*/  MOV R64, R180 ;  /* 0x000000b400407202 */ /* 0x000fe20000000f00 */
[----:B------:R-:W-:Y:S06]  /*1ed0*/  @!P1 BRA `(.L_x_3416) ;  /* 0x0000000400649947 */ /* 0x000fec0003800000 */
[----:B------:R-:W-:Y:S02]  /*1ee0*/  HADD2.F32 R66, -RZ, R52.H0_H0 ;  /* 0x20000034ff427230 */ /* 0x000fe40000004100 */
[----:B------:R-:W-:-:S03]  /*1ef0*/  IMAD.MOV.U32 R64, RZ, RZ, R180 ;  /* 0x000000ffff407224 */ /* 0x000fc600078e00b4 */
[----:B------:R-:W-:Y:S01]  /*1f00*/  FADD.FTZ R177, R66, R177 ;  /* 0x000000b142b17221 */ /* 0x000fe20000010000 */
[----:B------:R-:W-:Y:S06]  /*1f10*/  BRA `(.L_x_3416) ;  /* 0x0000000400547947 */ /* 0x000fec0003800000 */
.L_x_3415:
        /* <DEDUP_REMOVED lines=12> */
.L_x_3418:
[----:B------:R-:W-:-:S07]  /*1fe0*/  MOV R159, R164 ;  /* 0x000000a4009f7202 */ /* 0x000fce0000000f00 */
.L_x_3419:
[----:B------:R-:W-:Y:S05]  /*1ff0*/  BSYNC B1 ;  /* 0x0000000000017941 */ /* 0x000fea0003800000 */
.L_x_3417:
        /* <DEDUP_REMOVED lines=16> */
.L_x_3423:
[----:B------:R-:W-:Y:S05]  /*2100*/  BSYNC B2 ;  /* 0x0000000000027941 */ /* 0x000fea0003800000 */
.L_x_3422:
        /* <DEDUP_REMOVED lines=43> */
.L_x_3421:
[----:B------:R-:W-:Y:S05]  /*23c0*/  BSYNC B1 ;  /* 0x0000000000017941 */ /* 0x000fea0003800000 */
.L_x_3420:
[----:B------:R-:W-:Y:S01]  /*23d0*/  I2FP.F32.U32 R65, R159 ;  /* 0x0000009f00417245 */ /* 0x000fe20000201000 */
[----:B------:R-:W-:Y:S02]  /*23e0*/  HADD2.F32 R67, -RZ, R56.H0_H0 ;  /* 0x20000038ff437230 */ /* 0x000fe40000004100 */
[----:B------:R-:W-:Y:S02]  /*23f0*/  @P1 HADD2.F32 R178, -RZ, R52.H0_H0 ;  /* 0x20000034ffb21230 */ /* 0x000fe40000004100 */
[----:B------:R-:W-:Y:S01]  /*2400*/  FFMA.FTZ R65, R65, R176, 1.1641532182693481445e-10 ;  /* 0x2f00000041417423 */ /* 0x000fe200000100b0 */
[----:B------:R-:W-:-:S04]  /*2410*/  FMUL.FTZ R67, R67, R172 ;  /* 0x000000ac43437220 */ /* 0x000fc80000410000 */
[----:B------:R-:W-:-:S04]  /*2420*/  FSETP.GTU.FTZ.AND P3, PT, R65, R174, PT ;  /* 0x000000ae4100720b */ /* 0x000fc80003f7c000 */
[----:B------:R-:W-:Y:S02]  /*2430*/  FSEL R66, R67, RZ, !P3 ;  /* 0x000000ff43427208 */ /* 0x000fe40005800000 */
[----:B------:R-:W-:-:S03]  /*2440*/  SEL R159, RZ, 0x1, P3 ;  /* 0x00000001ff9f7807 */ /* 0x000fc60001800000 */
[----:B------:R-:W-:-:S04]  /*2450*/  FADD.FTZ R177, R66, R177 ;  /* 0x000000b142b17221 */ /* 0x000fc80000010000 */
[----:B------:R-:W-:-:S07]  /*2460*/  @P1 FADD.FTZ R177, R178, R177 ;  /* 0x000000b1b2b11221 */ /* 0x000fce0000010000 */
.L_x_3416:
        /* <DEDUP_REMOVED lines=12> */
.L_x_3425:
[----:B------:R-:W-:-:S07]  /*2530*/  IMAD.MOV.U32 R178, RZ, RZ, R164 ;  /* 0x000000ffffb27224 */ /* 0x000fce00078e00a4 */
.L_x_3426:
[----:B------:R-:W-:Y:S05]  /*2540*/  BSYNC B1 ;  /* 0x0000000000017941 */ /* 0x000fea0003800000 */
.L_x_3424:
        /* <DEDUP_REMOVED lines=16> */
.L_x_3430:
[----:B------:R-:W-:Y:S05]  /*2650*/  BSYNC B2 ;  /* 0x0000000000027941 */ /* 0x000fea0003800000 */
.L_x_3429:
        /* <DEDUP_REMOVED lines=43> */
.L_x_3428:
[----:B------:R-:W-:Y:S05]  /*2910*/  BSYNC B1 ;  /* 0x0000000000017941 */ /* 0x000fea0003800000 */
.L_x_3427:
[----:B------:R-:W-:Y:S01]  /*2920*/  I2FP.F32.U32 R67, R178 ;  /* 0x000000b200437245 */ /* 0x000fe20000201000 */
[----:B------:R-:W-:Y:S01]  /*2930*/  HADD2.F32 R165, -RZ, R60.H1_H1 ;  /* 0x3000003cffa57230 */ /* 0x000fe20000004100 */
        /* <DEDUP_REMOVED lines=9> */
[----:B------:R-:W-:Y:S02]  /*29d0*/  HADD2.F32 R60, -RZ, R52.H1_H1 ;  /* 0x30000034ff3c7230 */ /* 0x000fe40000004100 */
[----:B------:R-:W-:-:S03]  /*29e0*/  IMAD.MOV.U32 R64, RZ, RZ, R65 ;  /* 0x000000ffff407224 */ /* 0x000fc600078e0041 */
[----:B------:R-:W-:Y:S01]  /*29f0*/  FADD.FTZ R193, R60, R193 ;  /* 0x000000c13cc17221 */ /* 0x000fe20000010000 */
[----:B------:R-:W-:Y:S06]  /*2a00*/  BRA `(.L_x_3432) ;  /* 0x0000000400547947 */ /* 0x000fec0003800000 */
.L_x_3431:
        /* <DEDUP_REMOVED lines=12> */
.L_x_3434:
[----:B------:R-:W-:-:S07]  /*2ad0*/  MOV R60, R164 ;  /* 0x000000a4003c7202 */ /* 0x000fce0000000f00 */
.L_x_3435:
[----:B------:R-:W-:Y:S05]  /*2ae0*/  BSYNC B1 ;  /* 0x0000000000017941 */ /* 0x000fea0003800000 */
.L_x_3433:
        /* <DEDUP_REMOVED lines=16> */
.L_x_3439:
[----:B------:R-:W-:Y:S05]  /*2bf0*/  BSYNC B2 ;  /* 0x0000000000027941 */ /* 0x000fea0003800000 */
.L_x_3438:
        /* <DEDUP_REMOVED lines=43> */
.L_x_3437:
[----:B------:R-:W-:Y:S05]  /*2eb0*/  BSYNC B1 ;  /* 0x0000000000017941 */ /* 0x000fea0003800000 */
.L_x_3436:
[----:B------:R-:W-:Y:S01]  /*2ec0*/  I2FP.F32.U32 R65, R60 ;  /* 0x0000003c00417245 */ /* 0x000fe20000201000 */
[----:B------:R-:W-:Y:S02]  /*2ed0*/  HADD2.F32 R67, -RZ, R56.H1_H1 ;  /* 0x30000038ff437230 */ /* 0x000fe40000004100 */
[----:B------:R-:W-:Y:S02]  /*2ee0*/  @P1 HADD2.F32 R66, -RZ, R52.H1_H1 ;  /* 0x30000034ff421230 */ /* 0x000fe40000004100 */
[----:B------:R-:W-:Y:S01]  /*2ef0*/  FFMA.FTZ R65, R65, R176, 1.1641532182693481445e-10 ;  /* 0x2f00000041417423 */ /* 0x000fe200000100b0 */
[----:B------:R-:W-:-:S04]  /*2f00*/  FMUL.FTZ R67, R67, R172 ;  /* 0x000000ac43437220 */ /* 0x000fc80000410000 */
[----:B------:R-:W-:-:S04]  /*2f10*/  FSETP.GTU.FTZ.AND P3, PT, R65, R174, PT ;  /* 0x000000ae4100720b */ /* 0x000fc80003f7c000 */
[----:B------:R-:W-:Y:S02]  /*2f20*/  FSEL R60, R67, RZ, !P3 ;  /* 0x000000ff433c7208 */ /* 0x000fe40005800000 */
[----:B------:R-:W-:-:S03]  /*2f30*/  SEL R158, RZ, 0x1, P3 ;  /* 0x00000001ff9e7807 */ /* 0x000fc60001800000 */
[----:B------:R-:W-:-:S04]  /*2f40*/  FADD.FTZ R193, R60, R193 ;  /* 0x000000c13cc17221 */ /* 0x000fc80000010000 */
[----:B------:R-:W-:-:S07]  /*2f50*/  @P1 FADD.FTZ R193, R66, R193 ;  /* 0x000000c142c11221 */ /* 0x000fce0000010000 */
.L_x_3432:
        /* <DEDUP_REMOVED lines=12> */
.L_x_3441:
[----:B------:R-:W-:-:S07]  /*3020*/  IMAD.MOV.U32 R60, RZ, RZ, R164 ;  /* 0x000000ffff3c7224 */ /* 0x000fce00078e00a4 */
.L_x_3442:
[----:B------:R-:W-:Y:S05]  /*3030*/  BSYNC B1 ;  /* 0x0000000000017941 */ /* 0x000fea0003800000 */
.L_x_3440:
        /* <DEDUP_REMOVED lines=16> */
.L_x_3446:
[----:B------:R-:W-:Y:S05]  /*3140*/  BSYNC B2 ;  /* 0x0000000000027941 */ /* 0x000fea0003800000 */
.L_x_3445:
        /* <DEDUP_REMOVED lines=43> */
.L_x_3444:
[----:B------:R-:W-:Y:S05]  /*3400*/  BSYNC B1 ;  /* 0x0000000000017941 */ /* 0x000fea0003800000 */
.L_x_3443:
[----:B------:R-:W-:Y:S01]  /*3410*/  I2FP.F32.U32 R67, R60 ;  /* 0x0000003c00437245 */ /* 0x000fe20000201000 */
[----:B------:R-:W-:Y:S01]  /*3420*/  HADD2.F32 R165, -RZ, R61.H0_H0 ;  /* 0x2000003dffa57230 */ /* 0x000fe20000004100 */
        /* <DEDUP_REMOVED lines=9> */
[----:B------:R-:W-:Y:S02]  /*34c0*/  HADD2.F32 R60, -RZ, R53.H0_H0 ;  /* 0x20000035ff3c7230 */ /* 0x000fe40000004100 */
[----:B------:R-:W-:-:S03]  /*34d0*/  IMAD.MOV.U32 R64, RZ, RZ, R65 ;  /* 0x000000ffff407224 */ /* 0x000fc600078e0041 */
[----:B------:R-:W-:Y:S01]  /*34e0*/  FADD.FTZ R191, R60, R191 ;  /* 0x000000bf3cbf7221 */ /* 0x000fe20000010000 */
[----:B------:R-:W-:Y:S06]  /*34f0*/  BRA `(.L_x_3448) ;  /* 0x0000000400547947 */ /* 0x000fec0003800000 */
.L_x_3447:
        /* <DEDUP_REMOVED lines=12> */
.L_x_3450:
[----:B------:R-:W-:-:S07]  /*35c0*/  MOV R60, R164 ;  /* 0x000000a4003c7202 */ /* 0x000fce0000000f00 */
.L_x_3451:
[----:B------:R-:W-:Y:S05]  /*35d0*/  BSYNC B1 ;  /* 0x0000000000017941 */ /* 0x000fea0003800000 */
.L_x_3449:
        /* <DEDUP_REMOVED lines=16> */
.L_x_3455:
[----:B------:R-:W-:Y:S05]  /*36e0*/  BSYNC B2 ;  /* 0x0000000000027941 */ /* 0x000fea0003800000 */
.L_x_3454:
        /* <DEDUP_REMOVED lines=43> */
.L_x_3453:
[----:B------:R-:W-:Y:S05]  /*39a0*/  BSYNC B1 ;  /* 0x0000000000017941 */ /* 0x000fea0003800000 */
.L_x_3452:
        /* <DEDUP_REMOVED lines=10> */
.L_x_3448:
        /* <DEDUP_REMOVED lines=12> */
.L_x_3457:
[----:B------:R-:W-:-:S07]  /*3b10*/  IMAD.MOV.U32 R60, RZ, RZ, R164 ;  /* 0x000000ffff3c7224 */ /* 0x000fce00078e00a4 */
.L_x_3458:
[----:B------:R-:W-:Y:S05]  /*3b20*/  BSYNC B1 ;  /* 0x0000000000017941 */ /* 0x000fea0003800000 */
.L_x_3456:
        /* <DEDUP_REMOVED lines=16> */
.L_x_3462:
[----:B------:R-:W-:Y:S05]  /*3c30*/  BSYNC B2 ;  /* 0x0000000000027941 */ /* 0x000fea0003800000 */
.L_x_3461:
        /* <DEDUP_REMOVED lines=43> */
.L_x_3460:
[----:B------:R-:W-:Y:S05]  /*3ef0*/  BSYNC B1 ;  /* 0x0000000000017941 */ /* 0x000fea0003800000 */
.L_x_3459:
        /* <DEDUP_REMOVED lines=15> */
.L_x_3463:
        /* <DEDUP_REMOVED lines=12> */
.L_x_3466:
[----:B------:R-:W-:-:S07]  /*40b0*/  MOV R156, R164 ;  /* 0x000000a4009c7202 */ /* 0x000fce0000000f00 */
.L_x_3467:
[----:B------:R-:W-:Y:S05]  /*40c0*/  BSYNC B1 ;  /* 0x0000000000017941 */ /* 0x000fea0003800000 */
.L_x_3465:
        /* <DEDUP_REMOVED lines=16> */
.L_x_3471:
[----:B------:R-:W-:Y:S05]  /*41d0*/  BSYNC B2 ;  /* 0x0000000000027941 */ /* 0x000fea0003800000 */
.L_x_3470:
        /* <DEDUP_REMOVED lines=43> */
.L_x_3469:
[----:B------:R-:W-:Y:S05]  /*4490*/  BSYNC B1 ;  /* 0x0000000000017941 */ /* 0x000fea0003800000 */
.L_x_3468:
        /* <DEDUP_REMOVED lines=10> */
.L_x_3464:
        /* <DEDUP_REMOVED lines=12> */
.L_x_3473:
[----:B------:R-:W-:-:S07]  /*4600*/  IMAD.MOV.U32 R178, RZ, RZ, R164 ;  /* 0x000000ffffb27224 */ /* 0x000fce00078e00a4 */
.L_x_3474:
[----:B------:R-:W-:Y:S05]  /*4610*/  BSYNC B1 ;  /* 0x0000000000017941 */ /* 0x000fea0003800000 */
.L_x_3472:
        /* <DEDUP_REMOVED lines=16> */
.L_x_3478:
[----:B------:R-:W-:Y:S05]  /*4720*/  BSYNC B2 ;  /* 0x0000000000027941 */ /* 0x000fea0003800000 */
.L_x_3477:
        /* <DEDUP_REMOVED lines=43> */
.L_x_3476:
[----:B------:R-:W-:Y:S05]  /*49e0*/  BSYNC B1 ;  /* 0x0000000000017941 */ /* 0x000fea0003800000 */
.L_x_3475:
        /* <DEDUP_REMOVED lines=15> */
.L_x_3479:
        /* <DEDUP_REMOVED lines=12> */
.L_x_3482:
[----:B------:R-:W-:-:S07]  /*4ba0*/  MOV R155, R164 ;  /* 0x000000a4009b7202 */ /* 0x000fce0000000f00 */
.L_x_3483:
[----:B------:R-:W-:Y:S05]  /*4bb0*/  BSYNC B1 ;  /* 0x0000000000017941 */ /* 0x000fea0003800000 */
.L_x_3481:
        /* <DEDUP_REMOVED lines=16> */
.L_x_3487:
[----:B------:R-:W-:Y:S05]  /*4cc0*/  BSYNC B2 ;  /* 0x0000000000027941 */ /* 0x000fea0003800000 */
.L_x_3486:
        /* <DEDUP_REMOVED lines=43> */
.L_x_3485:
[----:B------:R-:W-:Y:S05]  /*4f80*/  BSYNC B1 ;  /* 0x0000000000017941 */ /* 0x000fea0003800000 */
.L_x_3484:
        /* <DEDUP_REMOVED lines=10> */
.L_x_3480:
        /* <DEDUP_REMOVED lines=12> */
.L_x_3489:
[----:B------:R-:W-:-:S07]  /*50f0*/  IMAD.MOV.U32 R178, RZ, RZ, R164 ;  /* 0x000000ffffb27224 */ /* 0x000fce00078e00a4 */
.L_x_3490:
[----:B------:R-:W-:Y:S05]  /*5100*/  BSYNC B1 ;  /* 0x0000000000017941 */ /* 0x000fea0003800000 */
.L_x_3488:
        /* <DEDUP_REMOVED lines=16> */
.L_x_3494:
[----:B------:R-:W-:Y:S05]  /*5210*/  BSYNC B2 ;  /* 0x0000000000027941 */ /* 0x000fea0003800000 */
.L_x_3493:
        /* <DEDUP_REMOVED lines=43> */
.L_x_3492:
[----:B------:R-:W-:Y:S05]  /*54d0*/  BSYNC B1 ;  /* 0x0000000000017941 */ /* 0x000fea0003800000 */
.L_x_3491:
[----:B------:R-:W-:Y:S01]  /*54e0*/  I2FP.F32.U32 R65, R178 ;  /* 0x000000b200417245 */ /* 0x000fe20000201000 */
[----:B------:R-:W-:-:S04]  /*54f0*/  HADD2.F32 R67, -RZ, R62.H1_H1 ;  /* 0x3000003eff437230 */ /* 0x000fc80000004100 */
[----:B------:R-:W-:Y:S01]  /*5500*/  FFMA.FTZ R65, R65, R176, 1.1641532182693481445e-10 ;  /* 0x2f00000041417423 */ /* 0x000fe200000100b0 */
[----:B------:R-:W-:-:S04]  /*5510*/  FMUL.FTZ R67, R67, R172 ;  /* 0x000000ac43437220 */ /* 0x000fc80000410000 */
[----:B------:R-:W-:-:S04]  /*5520*/  FSETP.GTU.FTZ.AND P3, PT, R65, R174, PT ;  /* 0x000000ae4100720b */ /* 0x000fc80003f7c000 */
[----:B------:R-:W-:Y:S01]  /*5530*/  FSEL R211, R67, RZ, !P3 ;  /* 0x000000ff43d37208 */ /* 0x000fe20005800000 */
[----:B------:R-:W-:Y:S08]  /*5540*/  @P2 BRA `(.L_x_3495) ;  /* 0x0000000000182947 */ /* 0x000ff00003800000 */
[----:B------:R-:W-:Y:S01]  /*5550*/  MOV R60, R61 ;  /* 0x0000003d003c7202 */ /* 0x000fe20000000f00 */
[----:B------:R-:W-:Y:S06]  /*5560*/  @!P1 BRA `(.L_x_3496) ;  /* 0x0000000400649947 */ /* 0x000fec0003800000 */
[----:B------:R-:W-:Y:S02]  /*5570*/  HADD2.F32 R62, -RZ, R54.H1_H1 ;  /* 0x30000036ff3e7230 */ /* 0x000fe40000004100 */
[----:B------:R-:W-:-:S03]  /*5580*/  IMAD.MOV.U32 R60, RZ, RZ, R61 ;  /* 0x000000ffff3c7224 */ /* 0x000fc600078e003d */
[----:B------:R-:W-:Y:S01]  /*5590*/  FADD.FTZ R211, R62, R211 ;  /* 0x000000d33ed37221 */ /* 0x000fe20000010000 */
[----:B------:R-:W-:Y:S06]  /*55a0*/  BRA `(.L_x_3496) ;  /* 0x0000000400547947 */ /* 0x000fec0003800000 */
.L_x_3495:
        /* <DEDUP_REMOVED lines=12> */
.L_x_3498:
[----:B------:R-:W-:-:S07]  /*5670*/  MOV R62, R164 ;  /* 0x000000a4003e7202 */ /* 0x000fce0000000f00 */
.L_x_3499:
[----:B------:R-:W-:Y:S05]  /*5680*/  BSYNC B1 ;  /* 0x0000000000017941 */ /* 0x000fea0003800000 */
.L_x_3497:
        /* <DEDUP_REMOVED lines=16> */
.L_x_3503:
[----:B------:R-:W-:Y:S05]  /*5790*/  BSYNC B2 ;  /* 0x0000000000027941 */ /* 0x000fea0003800000 */
.L_x_3502:
        /* <DEDUP_REMOVED lines=43> */
.L_x_3501:
[----:B------:R-:W-:Y:S05]  /*5a50*/  BSYNC B1 ;  /* 0x0000000000017941 */ /* 0x000fea0003800000 */
.L_x_3500:
        /* <DEDUP_REMOVED lines=10> */
.L_x_3496:
        /* <DEDUP_REMOVED lines=12> */
.L_x_3505:
[----:B------:R-:W-:-:S07]  /*5bc0*/  IMAD.MOV.U32 R62, RZ, RZ, R164 ;  /* 0x000000ffff3e7224 */ /* 0x000fce00078e00a4 */
.L_x_3506:
[----:B------:R-:W-:Y:S05]  /*5bd0*/  BSYNC B1 ;  /* 0x0000000000017941 */ /* 0x000fea0003800000 */
.L_x_3504:
        /* <DEDUP_REMOVED lines=16> */
.L_x_3510:
[----:B------:R-:W-:Y:S05]  /*5ce0*/  BSYNC B2 ;  /* 0x0000000000027941 */ /* 0x000fea0003800000 */
.L_x_3509:
        /* <DEDUP_REMOVED lines=43> */
.L_x_3508:
[----:B------:R-:W-:Y:S05]  /*5fa0*/  BSYNC B1 ;  /* 0x0000000000017941 */ /* 0x000fea0003800000 */
.L_x_3507:
[----:B------:R-:W-:Y:S01]  /*5fb0*/  I2FP.F32.U32 R65, R62 ;  /* 0x0000003e00417245 */ /* 0x000fe20000201000 */
[----:B------:R-:W-:-:S04]  /*5fc0*/  HADD2.F32 R67, -RZ, R63.H0_H0 ;  /* 0x2000003fff437230 */ /* 0x000fc80000004100 */
[----:B------:R-:W-:Y:S01]  /*5fd0*/  FFMA.FTZ R65, R65, R176, 1.1641532182693481445e-10 ;  /* 0x2f00000041417423 */ /* 0x000fe200000100b0 */
[----:B------:R-:W-:-:S04]  /*5fe0*/  FMUL.FTZ R67, R67, R172 ;  /* 0x000000ac43437220 */ /* 0x000fc80000410000 */
[----:B------:R-:W-:-:S04]  /*5ff0*/  FSETP.GTU.FTZ.AND P4, PT, R65, R174, PT ;  /* 0x000000ae4100720b */ /* 0x000fc80003f9c000 */
[----:B------:R-:W-:Y:S01]  /*6000*/  FSEL R213, R67, RZ, !P4 ;  /* 0x000000ff43d57208 */ /* 0x000fe20006000000 */
[----:B------:R-:W-:Y:S08]  /*6010*/  @P2 BRA `(.L_x_3511) ;  /* 0x0000000000182947 */ /* 0x000ff00003800000 */
[----:B------:R-:W-:Y:S01]  /*6020*/  MOV R60, R61 ;  /* 0x0000003d003c7202 */ /* 0x000fe20000000f00 */
[----:B------:R-:W-:Y:S06]  /*6030*/  @!P1 BRA `(.L_x_3512) ;  /* 0x0000000400649947 */ /* 0x000fec0003800000 */
[----:B------:R-:W-:Y:S02]  /*6040*/  HADD2.F32 R62, -RZ, R55.H0_H0 ;  /* 0x20000037ff3e7230 */ /* 0x000fe40000004100 */
[----:B------:R-:W-:-:S03]  /*6050*/  IMAD.MOV.U32 R60, RZ, RZ, R61 ;  /* 0x000000ffff3c7224 */ /* 0x000fc600078e003d */
[----:B------:R-:W-:Y:S01]  /*6060*/  FADD.FTZ R213, R62, R213 ;  /* 0x000000d53ed57221 */ /* 0x000fe20000010000 */
[----:B------:R-:W-:Y:S06]  /*6070*/  BRA `(.L_x_3512) ;  /* 0x0000000400547947 */ /* 0x000fec0003800000 */
.L_x_3511:
        /* <DEDUP_REMOVED lines=12> */
.L_x_3514:
[----:B------:R-:W-:-:S07]  /*6140*/  MOV R62, R164 ;  /* 0x000000a4003e7202 */ /* 0x000fce0000000f00 */
.L_x_3515:
[----:B------:R-:W-:Y:S05]  /*6150*/  BSYNC B1 ;  /* 0x0000000000017941 */ /* 0x000fea0003800000 */
.L_x_3513:
        /* <DEDUP_REMOVED lines=16> */
.L_x_3519:
[----:B------:R-:W-:Y:S05]  /*6260*/  BSYNC B2 ;  /* 0x0000000000027941 */ /* 0x000fea0003800000 */
.L_x_3518:
        /* <DEDUP_REMOVED lines=43> */
.L_x_3517:
[----:B------:R-:W-:Y:S05]  /*6520*/  BSYNC B1 ;  /* 0x0000000000017941 */ /* 0x000fea0003800000 */
.L_x_3516:
        /* <DEDUP_REMOVED lines=10> */
.L_x_3512:
        /* <DEDUP_REMOVED lines=12> */
.L_x_3521:
[----:B------:R-:W-:-:S07]  /*6690*/  IMAD.MOV.U32 R62, RZ, RZ, R164 ;  /* 0x000000ffff3e7224 */ /* 0x000fce00078e00a4 */
.L_x_3522:
[----:B------:R-:W-:Y:S05]  /*66a0*/  BSYNC B1 ;  /* 0x0000000000017941 */ /* 0x000fea0003800000 */
.L_x_3520:
        /* <DEDUP_REMOVED lines=16> */
.L_x_3526:
[----:B------:R-:W-:Y:S05]  /*67b0*/  BSYNC B2 ;  /* 0x0000000000027941 */ /* 0x000fea0003800000 */
.L_x_3525:
        /* <DEDUP_REMOVED lines=43> */
.L_x_3524:
[----:B------:R-:W-:Y:S05]  /*6a70*/  BSYNC B1 ;  /* 0x0000000000017941 */ /* 0x000fea0003800000 */
.L_x_3523:
        /* <DEDUP_REMOVED lines=13> */
.L_x_3527:
        /* <DEDUP_REMOVED lines=12> */
.L_x_3530:
[----:B------:R-:W-:-:S07]  /*6c10*/  MOV R152, R164 ;  /* 0x000000a400987202 */ /* 0x000fce0000000f00 */
.L_x_3531:
[----:B------:R-:W-:Y:S05]  /*6c20*/  BSYNC B1 ;  /* 0x0000000000017941 */ /* 0x000fea0003800000 */
.L_x_3529:
        /* <DEDUP_REMOVED lines=16> */
.L_x_3535:
[----:B------:R-:W-:Y:S05]  /*6d30*/  BSYNC B2 ;  /* 0x0000000000027941 */ /* 0x000fea0003800000 */
.L_x_3534:
        /* <DEDUP_REMOVED lines=40> */
[----:B------:R-:W-:Y:S02]  /*6fc0*/  HFMA2.MMA R165, -RZ, RZ, 0, 0 ;  /* 0x00000000ffa57435 */ /* 0x000fe400000001ff */
[----:B------:R-:W-:Y:S01]  /*6fd0*/  IMAD.MOV.U32 R162, RZ, RZ, R60 ;  /* 0x000000ffffa27224 */ /* 0x000fe200078e003c */
[----:B------:R-:W-:-:S08]  /*6fe0*/  LOP3.LUT R166, R61, UR25, R166, 0x96, !PT ;  /* 0x000000193da67c12 */ /* 0x000fd0000f8e96a6 */
.L_x_3533:
[----:B------:R-:W-:Y:S05]  /*6ff0*/  BSYNC B1 ;  /* 0x0000000000017941 */ /* 0x000fea0003800000 */
.L_x_3532:
        /* <DEDUP_REMOVED lines=10> */
.L_x_3528:
        /* <DEDUP_REMOVED lines=25> */
[----:B------:R-:W-:Y:S02]  /*7230*/  F2FP.F16.F32.PACK_AB R63, R227, R213 ;  /* 0x000000d5e33f723e */ /* 0x000fe400000000ff */
[----:B------:R-:W-:Y:S02]  /*7240*/  F2FP.F16.F32.PACK_AB R62, R211, R195 ;  /* 0x000000c3d33e723e */ /* 0x000fe400000000ff */
[----:B------:R-:W-:Y:S02]  /*7250*/  F2FP.F16.F32.PACK_AB R61, R197, R191 ;  /* 0x000000bfc53d723e */ /* 0x000fe400000000ff */
[----:B------:R-:W-:-:S02]  /*7260*/  F2FP.F16.F32.PACK_AB R60, R193, R177 ;  /* 0x000000b1c13c723e */ /* 0x000fc400000000ff */
        /* <DEDUP_REMOVED lines=25> */
.L_x_3536:
[----:B------:R-:W-:-:S07]  /*7400*/  IADD3 R172, R168, 0x80, RZ ;  /* 0x00000080a8ac7810 */ /* 0x000fce0007ffe0ff */
.L_x_3407:
[----:B------:R-:W-:Y:S05]  /*7410*/  BSYNC B0 ;  /* 0x0000000000007941 */ /* 0x000fea0003800000 */
.L_x_3406:
        /* <DEDUP_REMOVED lines=29> */
.L_x_3540:
[----:B------:R-:W-:-:S07]  /*75f0*/  IMAD.MOV.U32 R178, RZ, RZ, R164 ;  /* 0x000000ffffb27224 */ /* 0x000fce00078e00a4 */
.L_x_3541:
[----:B------:R-:W-:Y:S05]  /*7600*/  BSYNC B1 ;  /* 0x0000000000017941 */ /* 0x000fea0003800000 */
.L_x_3539:
        /* <DEDUP_REMOVED lines=16> */
.L_x_3545:
[----:B------:R-:W-:Y:S05]  /*7710*/  BSYNC B2 ;  /* 0x0000000000027941 */ /* 0x000fea0003800000 */
.L_x_3544:
        /* <DEDUP_REMOVED lines=43> */
.L_x_3543:
[----:B------:R-:W-:Y:S05]  /*79d0*/  BSYNC B1 ;  /* 0x0000000000017941 */ /* 0x000fea0003800000 */
.L_x_3542:
[----:B------:R-:W0:Y:S01]  /*79e0*/  LDC R176, c[0x0][0x294] ;  /* 0x0000a500ffb07b82 */ /* 0x000e220000000800 */
[----:B------:R-:W-:Y:S01]  /*79f0*/  I2FP.F32.U32 R67, R178 ;  /* 0x000000b200437245 */ /* 0x000fe20000201000 */
[----:B------:R-:W-:Y:S01]  /*7a00*/  HFMA2.MMA R178, -RZ, RZ, 0.1171875, 0 ;  /* 0x2f800000ffb27435 */ /* 0x000fe200000001ff */
[----:B------:R-:W-:Y:S01]  /*7a10*/  ISETP.NE.U32.AND P2, PT, R64, RZ, PT ;  /* 0x000000ff4000720c */ /* 0x000fe20003f45070 */
[----:B-----5:R-:W-:Y:S01]  /*7a20*/  HADD2.F32 R165, -RZ, R60.H0_H0 ;  /* 0x2000003cffa57230 */ /* 0x020fe20000004100 */
[----:B------:R-:W-:Y:S02]  /*7a30*/  LOP3.LUT R49, R49, 0xffffffef, RZ, 0xc0, !PT ;  /* 0xffffffef31317812 */ /* 0x000fe400078ec0ff */
[----:B------:R-:W-:Y:S01]  /*7a40*/  ISETP.NE.AND.EX P2, PT, R65, RZ, PT, P2 ;  /* 0x000000ff4100720c */ /* 0x000fe20003f45320 */
[----:B------:R-:W1:Y:S04]  /*7a50*/  LDC R174, c[0x0][0x298] ;  /* 0x0000a600ffae7b82 */ /* 0x000e680000000800 */
        /* <DEDUP_REMOVED lines=8> */
[----:B------:R-:W-:Y:S02]  /*7ae0*/  HADD2.F32 R66, -RZ, R52.H0_H0 ;  /* 0x20000034ff427230 */ /* 0x000fe40000004100 */
[----:B------:R-:W-:-:S03]  /*7af0*/  IMAD.MOV.U32 R64, RZ, RZ, R180 ;  /* 0x000000ffff407224 */ /* 0x000fc600078e00b4 */
[----:B------:R-:W-:Y:S01]  /*7b00*/  FADD.FTZ R175, R66, R175 ;  /* 0x000000af42af7221 */ /* 0x000fe20000010000 */
[----:B------:R-:W-:Y:S06]  /*7b10*/  BRA `(.L_x_3547) ;  /* 0x0000000400547947 */ /* 0x000fec0003800000 */
.L_x_3546:
        /* <DEDUP_REMOVED lines=12> */
.L_x_3549:
[----:B------:R-:W-:-:S07]  /*7be0*/  IMAD.MOV.U32 R159, RZ, RZ, R164 ;  /* 0x000000ffff9f7224 */ /* 0x000fce00078e00a4 */
.L_x_3550:
[----:B------:R-:W-:Y:S05]  /*7bf0*/  BSYNC B1 ;  /* 0x0000000000017941 */ /* 0x000fea0003800000 */
.L_x_3548:
        /* <DEDUP_REMOVED lines=16> */
.L_x_3554:
[----:B------:R-:W-:Y:S05]  /*7d00*/  BSYNC B2 ;  /* 0x0000000000027941 */ /* 0x000fea0003800000 */
.L_x_3553:
        /* <DEDUP_REMOVED lines=43> */
.L_x_3552:
[----:B------:R-:W-:Y:S05]  /*7fc0*/  BSYNC B1 ;  /* 0x0000000000017941 */ /* 0x000fea0003800000 */
.L_x_3551:
        /* <DEDUP_REMOVED lines=10> */
.L_x_3547:
        /* <DEDUP_REMOVED lines=12> */
.L_x_3556:
[----:B------:R-:W-:-:S07]  /*8130*/  MOV R180, R164 ;  /* 0x000000a400b47202 */ /* 0x000fce0000000f00 */
.L_x_3557:
[----:B------:R-:W-:Y:S05]  /*8140*/  BSYNC B1 ;  /* 0x0000000000017941 */ /* 0x000fea0003800000 */
.L_x_3555:
        /* <DEDUP_REMOVED lines=16> */
.L_x_3561:
[----:B------:R-:W-:Y:S05]  /*8250*/  BSYNC B2 ;  /* 0x0000000000027941 */ /* 0x000fea0003800000 */
.L_x_3560:
        /* <DEDUP_REMOVED lines=43> */
.L_x_3559:
[----:B------:R-:W-:Y:S05]  /*8510*/  BSYNC B1 ;  /* 0x0000000000017941 */ /* 0x000fea0003800000 */
.L_x_3558:
        /* <DEDUP_REMOVED lines=15> */
.L_x_3562:
        /* <DEDUP_REMOVED lines=12> */
.L_x_3565:
[----:B------:R-:W-:-:S07]  /*86d0*/  MOV R60, R164 ;  /* 0x000000a4003c7202 */ /* 0x000fce0000000f00 */
.L_x_3566:
[----:B------:R-:W-:Y:S05]  /*86e0*/  BSYNC B1 ;  /* 0x0000000000017941 */ /* 0x000fea0003800000 */
.L_x_3564:
        /* <DEDUP_REMOVED lines=16> */
.L_x_3570:
[----:B------:R-:W-:Y:S05]  /*87f0*/  BSYNC B2 ;  /* 0x0000000000027941 */ /* 0x000fea0003800000 */
.L_x_3569:
        /* <DEDUP_REMOVED lines=43> */
.L_x_3568:
[----:B------:R-:W-:Y:S05]  /*8ab0*/  BSYNC B1 ;  /* 0x0000000000017941 */ /* 0x000fea0003800000 */
.L_x_3567:
        /* <DEDUP_REMOVED lines=10> */
.L_x_3563:
        /* <DEDUP_REMOVED lines=12> */
.L_x_3572:
[----:B------:R-:W-:-:S07]  /*8c20*/  MOV R60, R164 ;  /* 0x000000a4003c7202 */ /* 0x000fce0000000f00 */
.L_x_3573:
[----:B------:R-:W-:Y:S05]  /*8c30*/  BSYNC B1 ;  /* 0x0000000000017941 */ /* 0x000fea0003800000 */
.L_x_3571:
        /* <DEDUP_REMOVED lines=16> */
.L_x_3577:
[----:B------:R-:W-:Y:S05]  /*8d40*/  BSYNC B2 ;  /* 0x0000000000027941 */ /* 0x000fea0003800000 */
.L_x_3576:
        /* <DEDUP_REMOVED lines=43> */
.L_x_3575:
[----:B------:R-:W-:Y:S05]  /*9000*/  BSYNC B1 ;  /* 0x0000000000017941 */ /* 0x000fea0003800000 */
.L_x_3574:
        /* <DEDUP_REMOVED lines=15> */
.L_x_3578:
        /* <DEDUP_REMOVED lines=12> */
.L_x_3581:
[----:B------:R-:W-:-:S07]  /*91c0*/  MOV R60, R164 ;  /* 0x000000a4003c7202 */ /* 0x000fce0000000f00 */
.L_x_3582:
[----:B------:R-:W-:Y:S05]  /*91d0*/  BSYNC B1 ;  /* 0x0000000000017941 */ /* 0x000fea0003800000 */
.L_x_3580:
        /* <DEDUP_REMOVED lines=16> */
.L_x_3586:
[----:B------:R-:W-:Y:S05]  /*92e0*/  BSYNC B2 ;  /* 0x0000000000027941 */ /* 0x000fea0003800000 */
.L_x_3585:
        /* <DEDUP_REMOVED lines=43> */
.L_x_3584:
[----:B------:R-:W-:Y:S05]  /*95a0*/  BSYNC B1 ;  /* 0x0000000000017941 */ /* 0x000fea0003800000 */
.L_x_3583:
        /* <DEDUP_REMOVED lines=10> */
.L_x_3579:
        /* <DEDUP_REMOVED lines=12> */
.L_x_3588:
[----:B------:R-:W-:-:S07]  /*9710*/  MOV R60, R164 ;  /* 0x000000a4003c7202 */ /* 0x000fce0000000f00 */
.L_x_3589:
[----:B------:R-:W-:Y:S05]  /*9720*/  BSYNC B1 ;  /* 0x0000000000017941 */ /* 0x000fea0003800000 */
.L_x_3587:
        /* <DEDUP_REMOVED lines=16> */
.L_x_3593:
[----:B------:R-:W-:Y:S05]  /*9830*/  BSYNC B2 ;  /* 0x0000000000027941 */ /* 0x000fea0003800000 */
.L_x_3592:
        /* <DEDUP_REMOVED lines=43> */
.L_x_3591:
[----:B------:R-:W-:Y:S05]  /*9af0*/  BSYNC B1 ;  /* 0x0000000000017941 */ /* 0x000fea0003800000 */
.L_x_3590:
        /* <DEDUP_REMOVED lines=15> */
.L_x_3594:
        /* <DEDUP_REMOVED lines=12> */
.L_x_3597:
[----:B------:R-:W-:-:S07]  /*9cb0*/  MOV R156, R164 ;  /* 0x000000a4009c7202 */ /* 0x000fce0000000f00 */
.L_x_3598:
[----:B------:R-:W-:Y:S05]  /*9cc0*/  BSYNC B1 ;  /* 0x0000000000017941 */ /* 0x000fea0003800000 */
.L_x_3596:
        /* <DEDUP_REMOVED lines=16> */
.L_x_3602:
[----:B------:R-:W-:Y:S05]  /*9dd0*/  BSYNC B2 ;  /* 0x0000000000027941 */ /* 0x000fea0003800000 */
.L_x_3601:
        /* <DEDUP_REMOVED lines=43> */
.L_x_3600:
[----:B------:R-:W-:Y:S05]  /*a090*/  BSYNC B1 ;  /* 0x0000000000017941 */ /* 0x000fea0003800000 */
.L_x_3599:
        /* <DEDUP_REMOVED lines=10> */
.L_x_3595:
        /* <DEDUP_REMOVED lines=12> */
.L_x_3604:
[----:B------:R-:W-:-:S07]  /*a200*/  MOV R180, R164 ;  /* 0x000000a400b47202 */ /* 0x000fce0000000f00 */
.L_x_3605:
[----:B------:R-:W-:Y:S05]  /*a210*/  BSYNC B1 ;  /* 0x0000000000017941 */ /* 0x000fea0003800000 */
.L_x_3603:
        /* <DEDUP_REMOVED lines=16> */
.L_x_3609:
[----:B------:R-:W-:Y:S05]  /*a320*/  BSYNC B2 ;  /* 0x0000000000027941 */ /* 0x000fea0003800000 */
.L_x_3608:
        /* <DEDUP_REMOVED lines=43> */
.L_x_3607:
[----:B------:R-:W-:Y:S05]  /*a5e0*/  BSYNC B1 ;  /* 0x0000000000017941 */ /* 0x000fea0003800000 */
.L_x_3606:
        /* <DEDUP_REMOVED lines=15> */
.L_x_3610:
        /* <DEDUP_REMOVED lines=12> */
.L_x_3613:
[----:B------:R-:W-:-:S07]  /*a7a0*/  MOV R155, R164 ;  /* 0x000000a4009b7202 */ /* 0x000fce0000000f00 */
.L_x_3614:
[----:B------:R-:W-:Y:S05]  /*a7b0*/  BSYNC B1 ;  /* 0x0000000000017941 */ /* 0x000fea0003800000 */
.L_x_3612:
        /* <DEDUP_REMOVED lines=16> */
.L_x_3618:
[----:B------:R-:W-:Y:S05]  /*a8c0*/  BSYNC B2 ;  /* 0x0000000000027941 */ /* 0x000fea0003800000 */
.L_x_3617:
        /* <DEDUP_REMOVED lines=43> */
.L_x_3616:
[----:B------:R-:W-:Y:S05]  /*ab80*/  BSYNC B1 ;  /* 0x0000000000017941 */ /* 0x000fea0003800000 */
.L_x_3615:
        /* <DEDUP_REMOVED lines=10> */
.L_x_3611:
        /* <DEDUP_REMOVED lines=12> */
.L_x_3620:
[----:B------:R-:W-:-:S07]  /*acf0*/  MOV R180, R164 ;  /* 0x000000a400b47202 */ /* 0x000fce0000000f00 */
.L_x_3621:
[----:B------:R-:W-:Y:S05]  /*ad00*/  BSYNC B1 ;  /* 0x0000000000017941 */ /* 0x000fea0003800000 */
.L_x_3619:
        /* <DEDUP_REMOVED lines=16> */
.L_x_3625:
[----:B------:R-:W-:Y:S05]  /*ae10*/  BSYNC B2 ;  /* 0x0000000000027941 */ /* 0x000fea0003800000 */
.L_x_3624:
        /* <DEDUP_REMOVED lines=43> */
.L_x_3623:
[----:B------:R-:W-:Y:S05]  /*b0d0*/  BSYNC B1 ;  /* 0x0000000000017941 */ /* 0x000fea0003800000 */
.L_x_3622:
        /* <DEDUP_REMOVED lines=13> */
.L_x_3626:
        /* <DEDUP_REMOVED lines=12> */
.L_x_3629:
[----:B------:R-:W-:-:S07]  /*b270*/  MOV R62, R164 ;  /* 0x000000a4003e7202 */ /* 0x000fce0000000f00 */
.L_x_3630:
[----:B------:R-:W-:Y:S05]  /*b280*/  BSYNC B1 ;  /* 0x0000000000017941 */ /* 0x000fea0003800000 */
.L_x_3628:
        /* <DEDUP_REMOVED lines=16> */
.L_x_3634:
[----:B------:R-:W-:Y:S05]  /*b390*/  BSYNC B2 ;  /* 0x0000000000027941 */ /* 0x000fea0003800000 */
.L_x_3633:
        /* <DEDUP_REMOVED lines=43> */
.L_x_3632:
[----:B------:R-:W-:Y:S05]  /*b650*/  BSYNC B1 ;  /* 0x0000000000017941 */ /* 0x000fea0003800000 */
.L_x_3631:
        /* <DEDUP_REMOVED lines=10> */
.L_x_3627:
        /* <DEDUP_REMOVED lines=12> */
.L_x_3636:
[----:B------:R-:W-:-:S07]  /*b7c0*/  MOV R62, R164 ;  /* 0x000000a4003e7202 */ /* 0x000fce0000000f00 */
.L_x_3637:
[----:B------:R-:W-:Y:S05]  /*b7d0*/  BSYNC B1 ;  /* 0x0000000000017941 */ /* 0x000fea0003800000 */
.L_x_3635:
        /* <DEDUP_REMOVED lines=16> */
.L_x_3641:
[----:B------:R-:W-:Y:S05]  /*b8e0*/  BSYNC B2 ;  /* 0x0000000000027941 */ /* 0x000fea0003800000 */
.L_x_3640:
        /* <DEDUP_REMOVED lines=43> */
.L_x_3639:
[----:B------:R-:W-:Y:S05]  /*bba0*/  BSYNC B1 ;  /* 0x0000000000017941 */ /* 0x000fea0003800000 */
.L_x_3638:
        /* <DEDUP_REMOVED lines=13> */
.L_x_3642:
        /* <DEDUP_REMOVED lines=12> */
.L_x_3645:
[----:B------:R-:W-:-:S07]  /*bd40*/  MOV R62, R164 ;  /* 0x000000a4003e7202 */ /* 0x000fce0000000f00 */
.L_x_3646:
[----:B------:R-:W-:Y:S05]  /*bd50*/  BSYNC B1 ;  /* 0x0000000000017941 */ /* 0x000fea0003800000 */
.L_x_3644:
        /* <DEDUP_REMOVED lines=16> */
.L_x_3650:
[----:B------:R-:W-:Y:S05]  /*be60*/  BSYNC B2 ;  /* 0x0000000000027941 */ /* 0x000fea0003800000 */
.L_x_3649:
        /* <DEDUP_REMOVED lines=43> */
.L_x_3648:
[----:B------:R-:W-:Y:S05]  /*c120*/  BSYNC B1 ;  /* 0x0000000000017941 */ /* 0x000fea0003800000 */
.L_x_3647:
        /* <DEDUP_REMOVED lines=10> */
.L_x_3643:
        /* <DEDUP_REMOVED lines=12> */
.L_x_3652:
[----:B------:R-:W-:-:S07]  /*c290*/  MOV R62, R164 ;  /* 0x000000a4003e7202 */ /* 0x000fce0000000f00 */
.L_x_3653:
[----:B------:R-:W-:Y:S05]  /*c2a0*/  BSYNC B1 ;  /* 0x0000000000017941 */ /* 0x000fea0003800000 */
.L_x_3651:
        /* <DEDUP_REMOVED lines=16> */
.L_x_3657:
[----:B------:R-:W-:Y:S05]  /*c3b0*/  BSYNC B2 ;  /* 0x0000000000027941 */ /* 0x000fea0003800000 */
.L_x_3656:
        /* <DEDUP_REMOVED lines=43> */
.L_x_3655:
[----:B------:R-:W-:Y:S05]  /*c670*/  BSYNC B1 ;  /* 0x0000000000017941 */ /* 0x000fea0003800000 */
.L_x_3654:
        /* <DEDUP_REMOVED lines=13> */
.L_x_3658:
        /* <DEDUP_REMOVED lines=12> */
.L_x_3661:
[----:B------:R-:W-:-:S07]  /*c810*/  MOV R152, R164 ;  /* 0x000000a400987202 */ /* 0x000fce0000000f00 */
.L_x_3662:
[----:B------:R-:W-:Y:S05]  /*c820*/  BSYNC B1 ;  /* 0x0000000000017941 */ /* 0x000fea0003800000 */
.L_x_3660:
        /* <DEDUP_REMOVED lines=16> */
.L_x_3666:
[----:B------:R-:W-:Y:S05]  /*c930*/  BSYNC B2 ;  /* 0x0000000000027941 */ /* 0x000fea0003800000 */
.L_x_3665:
        /* <DEDUP_REMOVED lines=41> */
[----:B------:R-:W-:Y:S02]  /*cbd0*/  LOP3.LUT R166, R61, UR25, R166, 0x96, !PT ;  /* 0x000000193da67c12 */ /* 0x000fe4000f8e96a6 */
[----:B------:R-:W-:-:S07]  /*cbe0*/  MOV R162, R60 ;  /* 0x0000003c00a27202 */ /* 0x000fce0000000f00 */
.L_x_3664:
[----:B------:R-:W-:Y:S05]  /*cbf0*/  BSYNC B1 ;  /* 0x0000000000017941 */ /* 0x000fea0003800000 */
.L_x_3663:
        /* <DEDUP_REMOVED lines=10> */
.L_x_3659:
        /* <DEDUP_REMOVED lines=25> */
[----:B------:R-:W-:Y:S02]  /*ce30*/  F2FP.F16.F32.PACK_AB R63, R229, R217 ;  /* 0x000000d9e53f723e */ /* 0x000fe400000000ff */
[----:B------:R-:W-:Y:S02]  /*ce40*/  F2FP.F16.F32.PACK_AB R62, R215, R201 ;  /* 0x000000c9d73e723e */ /* 0x000fe400000000ff */
[----:B------:R-:W-:-:S02]  /*ce50*/  F2FP.F16.F32.PACK_AB R61, R199, R187 ;  /* 0x000000bbc73d723e */ /* 0x000fc400000000ff */
[----:B------:R-:W-:Y:S02]  /*ce60*/  F2FP.F16.F32.PACK_AB R60, R189, R175 ;  /* 0x000000afbd3c723e */ /* 0x000fe400000000ff */
        /* <DEDUP_REMOVED lines=25> */
.L_x_3667:
[----:B------:R-:W-:-:S07]  /*d000*/  IADD3 R172, R172, 0x80, RZ ;  /* 0x00000080acac7810 */ /* 0x000fce0007ffe0ff */
.L_x_3538:
[----:B------:R-:W-:Y:S05]  /*d010*/  BSYNC B0 ;  /* 0x0000000000007941 */ /* 0x000fea0003800000 */
.L_x_3537:
        /* <DEDUP_REMOVED lines=29> */
.L_x_3671:
[----:B------:R-:W-:-:S07]  /*d1f0*/  IMAD.MOV.U32 R173, RZ, RZ, R164 ;  /* 0x000000ffffad7224 */ /* 0x000fce00078e00a4 */
.L_x_3672:
[----:B------:R-:W-:Y:S05]  /*d200*/  BSYNC B1 ;  /* 0x0000000000017941 */ /* 0x000fea0003800000 */
.L_x_3670:
        /* <DEDUP_REMOVED lines=11> */
[----:B------:R-:W-:Y:S01]  /*d2c0*/  @!P2 VIADD R66, R161, 0x1 ;  /* 0x00000001a142a836 */ /* 0x000fe20000000000 */
[----:B------:R-:W-:Y:S02]  /*d2d0*/  @!P2 MOV R45, RZ ;  /* 0x000000ff002da202 */ /* 0x000fe40000000f00 */
[----:B------:R-:W-:-:S13]  /*d2e0*/  ISETP.NE.AND P3, PT, R47, RZ, !P2 ;  /* 0x000000ff2f00720c */ /* 0x000fda0005765270 */
[----:B------:R-:W-:-:S05]  /*d2f0*/  @P3 IADD3 R66, R161, RZ, RZ ;  /* 0x000000ffa1423210 */ /* 0x000fca0007ffe0ff */
[----:B------:R-:W-:-:S07]  /*d300*/  @!P2 IMAD.MOV.U32 R161, RZ, RZ, R66 ;  /* 0x000000ffffa1a224 */ /* 0x000fce00078e0042 */
.L_x_3676:
[----:B------:R-:W-:Y:S05]  /*d310*/  BSYNC B2 ;  /* 0x0000000000027941 */ /* 0x000fea0003800000 */
.L_x_3675:
[C---:B------:R-:W-:Y:S01]  /*d320*/  IMAD.HI.U32 R66, R47.reuse, -0x326172a9, RZ ;  /* 0xcd9e8d572f427827 */ /* 0x040fe200078e00ff */
        /* <DEDUP_REMOVED lines=42> */
.L_x_3674:
[----:B------:R-:W-:Y:S05]  /*d5d0*/  BSYNC B1 ;  /* 0x0000000000017941 */ /* 0x000fea0003800000 */
.L_x_3673:
        /* <DEDUP_REMOVED lines=20> */
.L_x_3677:
        /* <DEDUP_REMOVED lines=12> */
.L_x_3680:
[----:B------:R-:W-:-:S07]  /*d7e0*/  MOV R159, R164 ;  /* 0x000000a4009f7202 */ /* 0x000fce0000000f00 */
.L_x_3681:
[----:B------:R-:W-:Y:S05]  /*d7f0*/  BSYNC B1 ;  /* 0x0000000000017941 */ /* 0x000fea0003800000 */
.L_x_3679:
        /* <DEDUP_REMOVED lines=16> */
.L_x_3685:
[----:B------:R-:W-:Y:S05]  /*d900*/  BSYNC B2 ;  /* 0x0000000000027941 */ /* 0x000fea0003800000 */
.L_x_3684:
        /* <DEDUP_REMOVED lines=43> */
.L_x_3683:
[----:B------:R-:W-:Y:S05]  /*dbc0*/  BSYNC B1 ;  /* 0x0000000000017941 */ /* 0x000fea0003800000 */
.L_x_3682:
        /* <DEDUP_REMOVED lines=10> */
.L_x_3678:
        /* <DEDUP_REMOVED lines=12> */
.L_x_3687:
[----:B------:R-:W-:-:S07]  /*dd30*/  MOV R180, R164 ;  /* 0x000000a400b47202 */ /* 0x000fce0000000f00 */
.L_x_3688:
[----:B------:R-:W-:Y:S05]  /*dd40*/  BSYNC B1 ;  /* 0x0000000000017941 */ /* 0x000fea0003800000 */
.L_x_3686:
        /* <DEDUP_REMOVED lines=16> */
.L_x_3692:
[----:B------:R-:W-:Y:S05]  /*de50*/  BSYNC B2 ;  /* 0x0000000000027941 */ /* 0x000fea0003800000 */
.L_x_3691:
        /* <DEDUP_REMOVED lines=43> */
.L_x_3690:
[----:B------:R-:W-:Y:S05]  /*e110*/  BSYNC B1 ;  /* 0x0000000000017941 */ /* 0x000fea0003800000 */
.L_x_3689:
        /* <DEDUP_REMOVED lines=15> */
.L_x_3693:
        /* <DEDUP_REMOVED lines=12> */
.L_x_3696:
[----:B------:R-:W-:-:S07]  /*e2d0*/  MOV R60, R164 ;  /* 0x000000a4003c7202 */ /* 0x000fce0000000f00 */
.L_x_3697:
[----:B------:R-:W-:Y:S05]  /*e2e0*/  BSYNC B1 ;  /* 0x0000000000017941 */ /* 0x000fea0003800000 */
.L_x_3695:
        /* <DEDUP_REMOVED lines=16> */
.L_x_3701:
[----:B------:R-:W-:Y:S05]  /*e3f0*/  BSYNC B2 ;  /* 0x0000000000027941 */ /* 0x000fea0003800000 */
.L_x_3700:
        /* <DEDUP_REMOVED lines=43> */
.L_x_3699:
[----:B------:R-:W-:Y:S05]  /*e6b0*/  BSYNC B1 ;  /* 0x0000000000017941 */ /* 0x000fea0003800000 */
.L_x_3698:
        /* <DEDUP_REMOVED lines=10> */
.L_x_3694:
        /* <DEDUP_REMOVED lines=12> */
.L_x_3703:
[----:B------:R-:W-:-:S07]  /*e820*/  MOV R60, R164 ;  /* 0x000000a4003c7202 */ /* 0x000fce0000000f00 */
.L_x_3704:
[----:B------:R-:W-:Y:S05]  /*e830*/  BSYNC B1 ;  /* 0x0000000000017941 */ /* 0x000fea0003800000 */
.L_x_3702:
        /* <DEDUP_REMOVED lines=16> */
.L_x_3708:
[----:B------:R-:W-:Y:S05]  /*e940*/  BSYNC B2 ;  /* 0x0000000000027941 */ /* 0x000fea0003800000 */
.L_x_3707:
        /* <DEDUP_REMOVED lines=43> */
.L_x_3706:
[----:B------:R-:W-:Y:S05]  /*ec00*/  BSYNC B1 ;  /* 0x0000000000017941 */ /* 0x000fea0003800000 */
.L_x_3705:
        /* <DEDUP_REMOVED lines=15> */
.L_x_3709:
        /* <DEDUP_REMOVED lines=12> */
.L_x_3712:
[----:B------:R-:W-:-:S07]  /*edc0*/  MOV R60, R164 ;  /* 0x000000a4003c7202 */ /* 0x000fce0000000f00 */
.L_x_3713:
[----:B------:R-:W-:Y:S05]  /*edd0*/  BSYNC B1 ;  /* 0x0000000000017941 */ /* 0x000fea0003800000 */
.L_x_3711:
        /* <DEDUP_REMOVED lines=16> */
.L_x_3717:
[----:B------:R-:W-:Y:S05]  /*eee0*/  BSYNC B2 ;  /* 0x0000000000027941 */ /* 0x000fea0003800000 */
.L_x_3716:
        /* <DEDUP_REMOVED lines=43> */
.L_x_3715:
[----:B------:R-:W-:Y:S05]  /*f1a0*/  BSYNC B1 ;  /* 0x0000000000017941 */ /* 0x000fea0003800000 */
.L_x_3714:
        /* <DEDUP_REMOVED lines=10> */
.L_x_3710:
        /* <DEDUP_REMOVED lines=12> */
.L_x_3719:
[----:B------:R-:W-:-:S07]  /*f310*/  MOV R60, R164 ;  /* 0x000000a4003c7202 */ /* 0x000fce0000000f00 */
.L_x_3720:
[----:B------:R-:W-:Y:S05]  /*f320*/  BSYNC B1 ;  /* 0x0000000000017941 */ /* 0x000fea0003800000 */
.L_x_3718:
        /* <DEDUP_REMOVED lines=16> */
.L_x_3724:
[----:B------:R-:W-:Y:S05]  /*f430*/  BSYNC B2 ;  /* 0x0000000000027941 */ /* 0x000fea0003800000 */
.L_x_3723:
        /* <DEDUP_REMOVED lines=43> */
.L_x_3722:
[----:B------:R-:W-:Y:S05]  /*f6f0*/  BSYNC B1 ;  /* 0x0000000000017941 */ /* 0x000fea0003800000 */
.L_x_3721:
        /* <DEDUP_REMOVED lines=15> */
.L_x_3725:
        /* <DEDUP_REMOVED lines=12> */
.L_x_3728:
[----:B------:R-:W-:-:S07]  /*f8b0*/  MOV R156, R164 ;  /* 0x000000a4009c7202 */ /* 0x000fce0000000f00 */
.L_x_3729:
[----:B------:R-:W-:Y:S05]  /*f8c0*/  BSYNC B1 ;  /* 0x0000000000017941 */ /* 0x000fea0003800000 */
.L_x_3727:
        /* <DEDUP_REMOVED lines=16> */
.L_x_3733:
[----:B------:R-:W-:Y:S05]  /*f9d0*/  BSYNC B2 ;  /* 0x0000000000027941 */ /* 0x000fea0003800000 */
.L_x_3732:
        /* <DEDUP_REMOVED lines=43> */
.L_x_3731:
[----:B------:R-:W-:Y:S05]  /*fc90*/  BSYNC B1 ;  /* 0x0000000000017941 */ /* 0x000fea0003800000 */
.L_x_3730:
        /* <DEDUP_REMOVED lines=10> */
.L_x_3726:
        /* <DEDUP_REMOVED lines=12> */
.L_x_3735:
[----:B------:R-:W-:-:S07]  /*fe00*/  MOV R180, R164 ;  /* 0x000000a400b47202 */ /* 0x000fce0000000f00 */
.L_x_3736:
[----:B------:R-:W-:Y:S05]  /*fe10*/  BSYNC B1 ;  /* 0x0000000000017941 */ /* 0x000fea0003800000 */
.L_x_3734:
        /* <DEDUP_REMOVED lines=16> */
.L_x_3740:
[----:B------:R-:W-:Y:S05]  /*ff20*/  BSYNC B2 ;  /* 0x0000000000027941 */ /* 0x000fea0003800000 */
.L_x_3739:
        /* <DEDUP_REMOVED lines=43> */
.L_x_3738:
[----:B------:R-:W-:Y:S05]  /*101e0*/  BSYNC B1 ;  /* 0x0000000000017941 */ /* 0x000fea0003800000 */
.L_x_3737:
        /* <DEDUP_REMOVED lines=15> */
.L_x_3741:
        /* <DEDUP_REMOVED lines=12> */
.L_x_3744:
[----:B------:R-:W-:-:S07]  /*103a0*/  MOV R155, R164 ;  /* 0x000000a4009b7202 */ /* 0x000fce0000000f00 */
.L_x_3745:
[----:B------:R-:W-:Y:S05]  /*103b0*/  BSYNC B1 ;  /* 0x0000000000017941 */ /* 0x000fea0003800000 */
.L_x_3743:
        /* <DEDUP_REMOVED lines=16> */
.L_x_3749:
[----:B------:R-:W-:Y:S05]  /*104c0*/  BSYNC B2 ;  /* 0x0000000000027941 */ /* 0x000fea0003800000 */
.L_x_3748:
        /* <DEDUP_REMOVED lines=43> */
.L_x_3747:
[----:B------:R-:W-:Y:S05]  /*10780*/  BSYNC B1 ;  /* 0x0000000000017941 */ /* 0x000fea0003800000 */
.L_x_3746:
        /* <DEDUP_REMOVED lines=10> */
.L_x_3742:
        /* <DEDUP_REMOVED lines=12> */
.L_x_3751:
[----:B------:R-:W-:-:S07]  /*108f0*/  MOV R180, R164 ;  /* 0x000000a400b47202 */ /* 0x000fce0000000f00 */
.L_x_3752:
[----:B------:R-:W-:Y:S05]  /*10900*/  BSYNC B1 ;  /* 0x0000000000017941 */ /* 0x000fea0003800000 */
.L_x_3750:
        /* <DEDUP_REMOVED lines=16> */
.L_x_3756:
[----:B------:R-:W-:Y:S05]  /*10a10*/  BSYNC B2 ;  /* 0x0000000000027941 */ /* 0x000fea0003800000 */
.L_x_3755:
        /* <DEDUP_REMOVED lines=43> */
.L_x_3754:
[----:B------:R-:W-:Y:S05]  /*10cd0*/  BSYNC B1 ;  /* 0x0000000000017941 */ /* 0x000fea0003800000 */
.L_x_3753:
        /* <DEDUP_REMOVED lines=13> */
.L_x_3757:
        /* <DEDUP_REMOVED lines=12> */
.L_x_3760:
[----:B------:R-:W-:-:S07]  /*10e70*/  MOV R62, R164 ;  /* 0x000000a4003e7202 */ /* 0x000fce0000000f00 */
.L_x_3761:
[----:B------:R-:W-:Y:S05]  /*10e80*/  BSYNC B1 ;  /* 0x0000000000017941 */ /* 0x000fea0003800000 */
.L_x_3759:
        /* <DEDUP_REMOVED lines=16> */
.L_x_3765:
[----:B------:R-:W-:Y:S05]  /*10f90*/  BSYNC B2 ;  /* 0x0000000000027941 */ /* 0x000fea0003800000 */
.L_x_3764:
        /* <DEDUP_REMOVED lines=43> */
.L_x_3763:
[----:B------:R-:W-:Y:S05]  /*11250*/  BSYNC B1 ;  /* 0x0000000000017941 */ /* 0x000fea0003800000 */
.L_x_3762:
        /* <DEDUP_REMOVED lines=10> */
.L_x_3758:
        /* <DEDUP_REMOVED lines=12> */
.L_x_3767:
[----:B------:R-:W-:-:S07]  /*113c0*/  MOV R62, R164 ;  /* 0x000000a4003e7202 */ /* 0x000fce0000000f00 */
.L_x_3768:
[----:B------:R-:W-:Y:S05]  /*113d0*/  BSYNC B1 ;  /* 0x0000000000017941 */ /* 0x000fea0003800000 */
.L_x_3766:
        /* <DEDUP_REMOVED lines=16> */
.L_x_3772:
[----:B------:R-:W-:Y:S05]  /*114e0*/  BSYNC B2 ;  /* 0x0000000000027941 */ /* 0x000fea0003800000 */
.L_x_3771:
        /* <DEDUP_REMOVED lines=43> */
.L_x_3770:
[----:B------:R-:W-:Y:S05]  /*117a0*/  BSYNC B1 ;  /* 0x0000000000017941 */ /* 0x000fea0003800000 */
.L_x_3769:
        /* <DEDUP_REMOVED lines=13> */
.L_x_3773:
        /* <DEDUP_REMOVED lines=12> */
.L_x_3776:
[----:B------:R-:W-:-:S07]  /*11940*/  MOV R62, R164 ;  /* 0x000000a4003e7202 */ /* 0x000fce0000000f00 */
.L_x_3777:
[----:B------:R-:W-:Y:S05]  /*11950*/  BSYNC B1 ;  /* 0x0000000000017941 */ /* 0x000fea0003800000 */
.L_x_3775:
        /* <DEDUP_REMOVED lines=16> */
.L_x_3781:
[----:B------:R-:W-:Y:S05]  /*11a60*/  BSYNC B2 ;  /* 0x0000000000027941 */ /* 0x000fea0003800000 */
.L_x_3780:
        /* <DEDUP_REMOVED lines=43> */
.L_x_3779:
[----:B------:R-:W-:Y:S05]  /*11d20*/  BSYNC B1 ;  /* 0x0000000000017941 */ /* 0x000fea0003800000 */
.L_x_3778:
        /* <DEDUP_REMOVED lines=10> */
.L_x_3774:
        /* <DEDUP_REMOVED lines=12> */
.L_x_3783:
[----:B------:R-:W-:-:S07]  /*11e90*/  MOV R62, R164 ;  /* 0x000000a4003e7202 */ /* 0x000fce0000000f00 */
.L_x_3784:
[----:B------:R-:W-:Y:S05]  /*11ea0*/  BSYNC B1 ;  /* 0x0000000000017941 */ /* 0x000fea0003800000 */
.L_x_3782:
        /* <DEDUP_REMOVED lines=16> */
.L_x_3788:
[----:B------:R-:W-:Y:S05]  /*11fb0*/  BSYNC B2 ;  /* 0x0000000000027941 */ /* 0x000fea0003800000 */
.L_x_3787:
        /* <DEDUP_REMOVED lines=43> */
.L_x_3786:
[----:B------:R-:W-:Y:S05]  /*12270*/  BSYNC B1 ;  /* 0x0000000000017941 */ /* 0x000fea0003800000 */
.L_x_3785:
        /* <DEDUP_REMOVED lines=13> */
.L_x_3789:
        /* <DEDUP_REMOVED lines=12> */
.L_x_3792:
[----:B------:R-:W-:-:S07]  /*12410*/  MOV R152, R164 ;  /* 0x000000a400987202 */ /* 0x000fce0000000f00 */
.L_x_3793:
[----:B------:R-:W-:Y:S05]  /*12420*/  BSYNC B1 ;  /* 0x0000000000017941 */ /* 0x000fea0003800000 */
.L_x_3791:
        /* <DEDUP_REMOVED lines=16> */
.L_x_3797:
[----:B------:R-:W-:Y:S05]  /*12530*/  BSYNC B2 ;  /* 0x0000000000027941 */ /* 0x000fea0003800000 */
.L_x_3796:
        /* <DEDUP_REMOVED lines=43> */
.L_x_3795:
[----:B------:R-:W-:Y:S05]  /*127f0*/  BSYNC B1 ;  /* 0x0000000000017941 */ /* 0x000fea0003800000 */
.L_x_3794:
        /* <DEDUP_REMOVED lines=10> */
.L_x_3790:
        /* <DEDUP_REMOVED lines=54> */
.L_x_3798:
[----:B------:R-:W-:-:S07]  /*12c00*/  IADD3 R172, R172, 0x80, RZ ;  /* 0x00000080acac7810 */ /* 0x000fce0007ffe0ff */
.L_x_3669:
[----:B------:R-:W-:Y:S05]  /*12c10*/  BSYNC B0 ;  /* 0x0000000000007941 */ /* 0x000fea0003800000 */
.L_x_3668:
        /* <DEDUP_REMOVED lines=29> */
.L_x_3802:
[----:B------:R-:W-:-:S07]  /*12df0*/  IMAD.MOV.U32 R171, RZ, RZ, R164 ;  /* 0x000000ffffab7224 */ /* 0x000fce00078e00a4 */
.L_x_3803:
[----:B------:R-:W-:Y:S05]  /*12e00*/  BSYNC B1 ;  /* 0x0000000000017941 */ /* 0x000fea0003800000 */
.L_x_3801:
        /* <DEDUP_REMOVED lines=16> */
.L_x_3807:
[----:B------:R-:W-:Y:S05]  /*12f10*/  BSYNC B2 ;  /* 0x0000000000027941 */ /* 0x000fea0003800000 */
.L_x_3806:
        /* <DEDUP_REMOVED lines=43> */
.L_x_3805:
[----:B------:R-:W-:Y:S05]  /*131d0*/  BSYNC B1 ;  /* 0x0000000000017941 */ /* 0x000fea0003800000 */
.L_x_3804:
        /* <DEDUP_REMOVED lines=20> */
.L_x_3808:
        /* <DEDUP_REMOVED lines=12> */
.L_x_3811:
[----:B------:R-:W-:-:S07]  /*133e0*/  MOV R159, R164 ;  /* 0x000000a4009f7202 */ /* 0x000fce0000000f00 */
.L_x_3812:
[----:B------:R-:W-:Y:S05]  /*133f0*/  BSYNC B1 ;  /* 0x0000000000017941 */ /* 0x000fea0003800000 */
.L_x_3810:
        /* <DEDUP_REMOVED lines=16> */
.L_x_3816:
[----:B------:R-:W-:Y:S05]  /*13500*/  BSYNC B2 ;  /* 0x0000000000027941 */ /* 0x000fea0003800000 */
.L_x_3815:
        /* <DEDUP_REMOVED lines=43> */
.L_x_3814:
[----:B------:R-:W-:Y:S05]  /*137c0*/  BSYNC B1 ;  /* 0x0000000000017941 */ /* 0x000fea0003800000 */
.L_x_3813:
        /* <DEDUP_REMOVED lines=10> */
.L_x_3809:
        /* <DEDUP_REMOVED lines=12> */
.L_x_3818:
[----:B------:R-:W-:-:S07]  /*13930*/  MOV R179, R164 ;  /* 0x000000a400b37202 */ /* 0x000fce0000000f00 */
.L_x_3819:
[----:B------:R-:W-:Y:S05]  /*13940*/  BSYNC B1 ;  /* 0x0000000000017941 */ /* 0x000fea0003800000 */
.L_x_3817:
        /* <DEDUP_REMOVED lines=16> */
.L_x_3823:
[----:B------:R-:W-:Y:S05]  /*13a50*/  BSYNC B2 ;  /* 0x0000000000027941 */ /* 0x000fea0003800000 */
.L_x_3822:
        /* <DEDUP_REMOVED lines=43> */
.L_x_3821:
[----:B------:R-:W-:Y:S05]  /*13d10*/  BSYNC B1 ;  /* 0x0000000000017941 */ /* 0x000fea0003800000 */
.L_x_3820:
        /* <DEDUP_REMOVED lines=15> */
.L_x_3824:
        /* <DEDUP_REMOVED lines=12> */
.L_x_3827:
[----:B------:R-:W-:-:S07]  /*13ed0*/  MOV R60, R164 ;  /* 0x000000a4003c7202 */ /* 0x000fce0000000f00 */
.L_x_3828:
[----:B------:R-:W-:Y:S05]  /*13ee0*/  BSYNC B1 ;  /* 0x0000000000017941 */ /* 0x000fea0003800000 */
.L_x_3826:
        /* <DEDUP_REMOVED lines=16> */
.L_x_3832:
[----:B------:R-:W-:Y:S05]  /*13ff0*/  BSYNC B2 ;  /* 0x0000000000027941 */ /* 0x000fea0003800000 */
.L_x_3831:
        /* <DEDUP_REMOVED lines=43> */
.L_x_3830:
[----:B------:R-:W-:Y:S05]  /*142b0*/  BSYNC B1 ;  /* 0x0000000000017941 */ /* 0x000fea0003800000 */
.L_x_3829:
        /* <DEDUP_REMOVED lines=10> */
.L_x_3825:
        /* <DEDUP_REMOVED lines=12> */
.L_x_3834:
[----:B------:R-:W-:-:S07]  /*14420*/  MOV R60, R164 ;  /* 0x000000a4003c7202 */ /* 0x000fce0000000f00 */
.L_x_3835:
[----:B------:R-:W-:Y:S05]  /*14430*/  BSYNC B1 ;  /* 0x0000000000017941 */ /* 0x000fea0003800000 */
.L_x_3833:
        /* <DEDUP_REMOVED lines=16> */
.L_x_3839:
[----:B------:R-:W-:Y:S05]  /*14540*/  BSYNC B2 ;  /* 0x0000000000027941 */ /* 0x000fea0003800000 */
.L_x_3838:
        /* <DEDUP_REMOVED lines=43> */
.L_x_3837:
[----:B------:R-:W-:Y:S05]  /*14800*/  BSYNC B1 ;  /* 0x0000000000017941 */ /* 0x000fea0003800000 */
.L_x_3836:
        /* <DEDUP_REMOVED lines=15> */
.L_x_3840:
        /* <DEDUP_REMOVED lines=12> */
.L_x_3843:
[----:B------:R-:W-:-:S07]  /*149c0*/  MOV R60, R164 ;  /* 0x000000a4003c7202 */ /* 0x000fce0000000f00 */
.L_x_3844:
[----:B------:R-:W-:Y:S05]  /*149d0*/  BSYNC B1 ;  /* 0x0000000000017941 */ /* 0x000fea0003800000 */
.L_x_3842:
        /* <DEDUP_REMOVED lines=16> */
.L_x_3848:
[----:B------:R-:W-:Y:S05]  /*14ae0*/  BSYNC B2 ;  /* 0x0000000000027941 */ /* 0x000fea0003800000 */
.L_x_3847:
        /* <DEDUP_REMOVED lines=43> */
.L_x_3846:
[----:B------:R-:W-:Y:S05]  /*14da0*/  BSYNC B1 ;  /* 0x0000000000017941 */ /* 0x000fea0003800000 */
.L_x_3845:
        /* <DEDUP_REMOVED lines=10> */
.L_x_3841:
        /* <DEDUP_REMOVED lines=12> */
.L_x_3850:
[----:B------:R-:W-:-:S07]  /*14f10*/  MOV R60, R164 ;  /* 0x000000a4003c7202 */ /* 0x000fce0000000f00 */
.L_x_3851:
[----:B------:R-:W-:Y:S05]  /*14f20*/  BSYNC B1 ;  /* 0x0000000000017941 */ /* 0x000fea0003800000 */
.L_x_3849:
        /* <DEDUP_REMOVED lines=16> */
.L_x_3855:
[----:B------:R-:W-:Y:S05]  /*15030*/  BSYNC B2 ;  /* 0x0000000000027941 */ /* 0x000fea0003800000 */
.L_x_3854:
        /* <DEDUP_REMOVED lines=43> */
.L_x_3853:
[----:B------:R-:W-:Y:S05]  /*152f0*/  BSYNC B1 ;  /* 0x0000000000017941 */ /* 0x000fea0003800000 */
.L_x_3852:
        /* <DEDUP_REMOVED lines=15> */
.L_x_3856:
        /* <DEDUP_REMOVED lines=12> */
.L_x_3859:
[----:B------:R-:W-:-:S07]  /*154b0*/  MOV R156, R164 ;  /* 0x000000a4009c7202 */ /* 0x000fce0000000f00 */
.L_x_3860:
[----:B------:R-:W-:Y:S05]  /*154c0*/  BSYNC B1 ;  /* 0x0000000000017941 */ /* 0x000fea0003800000 */
.L_x_3858:
        /* <DEDUP_REMOVED lines=16> */
.L_x_3864:
[----:B------:R-:W-:Y:S05]  /*155d0*/  BSYNC B2 ;  /* 0x0000000000027941 */ /* 0x000fea0003800000 */
.L_x_3863:
        /* <DEDUP_REMOVED lines=43> */
.L_x_3862:
[----:B------:R-:W-:Y:S05]  /*15890*/  BSYNC B1 ;  /* 0x0000000000017941 */ /* 0x000fea0003800000 */
.L_x_3861:
        /* <DEDUP_REMOVED lines=10> */
.L_x_3857:
        /* <DEDUP_REMOVED lines=12> */
.L_x_3866:
[----:B------:R-:W-:-:S07]  /*15a00*/  MOV R180, R164 ;  /* 0x000000a400b47202 */ /* 0x000fce0000000f00 */
.L_x_3867:
[----:B------:R-:W-:Y:S05]  /*15a10*/  BSYNC B1 ;  /* 0x0000000000017941 */ /* 0x000fea0003800000 */
.L_x_3865:
        /* <DEDUP_REMOVED lines=16> */
.L_x_3871:
[----:B------:R-:W-:Y:S05]  /*15b20*/  BSYNC B2 ;  /* 0x0000000000027941 */ /* 0x000fea0003800000 */
.L_x_3870:
        /* <DEDUP_REMOVED lines=43> */
.L_x_3869:
[----:B------:R-:W-:Y:S05]  /*15de0*/  BSYNC B1 ;  /* 0x0000000000017941 */ /* 0x000fea0003800000 */
.L_x_3868:
        /* <DEDUP_REMOVED lines=15> */
.L_x_3872:
        /* <DEDUP_REMOVED lines=12> */
.L_x_3875:
[----:B------:R-:W-:-:S07]  /*15fa0*/  MOV R155, R164 ;  /* 0x000000a4009b7202 */ /* 0x000fce0000000f00 */
.L_x_3876:
[----:B------:R-:W-:Y:S05]  /*15fb0*/  BSYNC B1 ;  /* 0x0000000000017941 */ /* 0x000fea0003800000 */
.L_x_3874:
        /* <DEDUP_REMOVED lines=16> */
.L_x_3880:
[----:B------:R-:W-:Y:S05]  /*160c0*/  BSYNC B2 ;  /* 0x0000000000027941 */ /* 0x000fea0003800000 */
.L_x_3879:
        /* <DEDUP_REMOVED lines=43> */
.L_x_3878:
[----:B------:R-:W-:Y:S05]  /*16380*/  BSYNC B1 ;  /* 0x0000000000017941 */ /* 0x000fea0003800000 */
.L_x_3877:
        /* <DEDUP_REMOVED lines=10> */
.L_x_3873:
        /* <DEDUP_REMOVED lines=12> */
.L_x_3882:
[----:B------:R-:W-:-:S07]  /*164f0*/  MOV R180, R164 ;  /* 0x000000a400b47202 */ /* 0x000fce0000000f00 */
.L_x_3883:
[----:B------:R-:W-:Y:S05]  /*16500*/  BSYNC B1 ;  /* 0x0000000000017941 */ /* 0x000fea0003800000 */
.L_x_3881:
        /* <DEDUP_REMOVED lines=16> */
.L_x_3887:
[----:B------:R-:W-:Y:S05]  /*16610*/  BSYNC B2 ;  /* 0x0000000000027941 */ /* 0x000fea0003800000 */
.L_x_3886:
        /* <DEDUP_REMOVED lines=43> */
.L_x_3885:
[----:B------:R-:W-:Y:S05]  /*168d0*/  BSYNC B1 ;  /* 0x0000000000017941 */ /* 0x000fea0003800000 */
.L_x_3884:
        /* <DEDUP_REMOVED lines=13> */
.L_x_3888:
        /* <DEDUP_REMOVED lines=12> */
.L_x_3891:
[----:B------:R-:W-:-:S07]  /*16a70*/  MOV R62, R164 ;  /* 0x000000a4003e7202 */ /* 0x000fce0000000f00 */
.L_x_3892:
[----:B------:R-:W-:Y:S05]  /*16a80*/  BSYNC B1 ;  /* 0x0000000000017941 */ /* 0x000fea0003800000 */
.L_x_3890:
        /* <DEDUP_REMOVED lines=16> */
.L_x_3896:
[----:B------:R-:W-:Y:S05]  /*16b90*/  BSYNC B2 ;  /* 0x0000000000027941 */ /* 0x000fea0003800000 */
.L_x_3895:
        /* <DEDUP_REMOVED lines=43> */
.L_x_3894:
[----:B------:R-:W-:Y:S05]  /*16e50*/  BSYNC B1 ;  /* 0x0000000000017941 */ /* 0x000fea0003800000 */
.L_x_3893:
        /* <DEDUP_REMOVED lines=10> */
.L_x_3889:
        /* <DEDUP_REMOVED lines=12> */
.L_x_3898:
[----:B------:R-:W-:-:S07]  /*16fc0*/  MOV R62, R164 ;  /* 0x000000a4003e7202 */ /* 0x000fce0000000f00 */
.L_x_3899:
[----:B------:R-:W-:Y:S05]  /*16fd0*/  BSYNC B1 ;  /* 0x0000000000017941 */ /* 0x000fea0003800000 */
.L_x_3897:
        /* <DEDUP_REMOVED lines=16> */
.L_x_3903:
[----:B------:R-:W-:Y:S05]  /*170e0*/  BSYNC B2 ;  /* 0x0000000000027941 */ /* 0x000fea0003800000 */
.L_x_3902:
        /* <DEDUP_REMOVED lines=43> */
.L_x_3901:
[----:B------:R-:W-:Y:S05]  /*173a0*/  BSYNC B1 ;  /* 0x0000000000017941 */ /* 0x000fea0003800000 */
.L_x_3900:
        /* <DEDUP_REMOVED lines=13> */
.L_x_3904:
        /* <DEDUP_REMOVED lines=12> */
.L_x_3907:
[----:B------:R-:W-:-:S07]  /*17540*/  MOV R62, R164 ;  /* 0x000000a4003e7202 */ /* 0x000fce0000000f00 */
.L_x_3908:
[----:B------:R-:W-:Y:S05]  /*17550*/  BSYNC B1 ;  /* 0x0000000000017941 */ /* 0x000fea0003800000 */
.L_x_3906:
        /* <DEDUP_REMOVED lines=16> */
.L_x_3912:
[----:B------:R-:W-:Y:S05]  /*17660*/  BSYNC B2 ;  /* 0x0000000000027941 */ /* 0x000fea0003800000 */
.L_x_3911:
        /* <DEDUP_REMOVED lines=43> */
.L_x_3910:
[----:B------:R-:W-:Y:S05]  /*17920*/  BSYNC B1 ;  /* 0x0000000000017941 */ /* 0x000fea0003800000 */
.L_x_3909:
        /* <DEDUP_REMOVED lines=10> */
.L_x_3905:
        /* <DEDUP_REMOVED lines=12> */
.L_x_3914:
[----:B------:R-:W-:-:S07]  /*17a90*/  MOV R62, R164 ;  /* 0x000000a4003e7202 */ /* 0x000fce0000000f00 */
.L_x_3915:
[----:B------:R-:W-:Y:S05]  /*17aa0*/  BSYNC B1 ;  /* 0x0000000000017941 */ /* 0x000fea0003800000 */
.L_x_3913:
        /* <DEDUP_REMOVED lines=16> */
.L_x_3919:
[----:B------:R-:W-:Y:S05]  /*17bb0*/  BSYNC B2 ;  /* 0x0000000000027941 */ /* 0x000fea0003800000 */
.L_x_3918:
        /* <DEDUP_REMOVED lines=43> */
.L_x_3917:
[----:B------:R-:W-:Y:S05]  /*17e70*/  BSYNC B1 ;  /* 0x0000000000017941 */ /* 0x000fea0003800000 */
.L_x_3916:
        /* <DEDUP_REMOVED lines=13> */
.L_x_3920:
        /* <DEDUP_REMOVED lines=12> */
.L_x_3923:
[----:B------:R-:W-:-:S07]  /*18010*/  MOV R152, R164 ;  /* 0x000000a400987202 */ /* 0x000fce0000000f00 */
.L_x_3924:
[----:B------:R-:W-:Y:S05]  /*18020*/  BSYNC B1 ;  /* 0x0000000000017941 */ /* 0x000fea0003800000 */
.L_x_3922:
        /* <DEDUP_REMOVED lines=16> */
.L_x_3928:
[----:B------:R-:W-:Y:S05]  /*18130*/  BSYNC B2 ;  /* 0x0000000000027941 */ /* 0x000fea0003800000 */
.L_x_3927:
        /* <DEDUP_REMOVED lines=43> */
.L_x_3926:
[----:B------:R-:W-:Y:S05]  /*183f0*/  BSYNC B1 ;  /* 0x0000000000017941 */ /* 0x000fea0003800000 */
.L_x_3925:
        /* <DEDUP_REMOVED lines=10> */
.L_x_3921:
        /* <DEDUP_REMOVED lines=54> */
.L_x_3800:
[----:B------:R-:W-:Y:S05]  /*18800*/  BSYNC B0 ;  /* 0x0000000000007941 */ /* 0x000fea0003800000 */
.L_x_3799:
        /* <DEDUP_REMOVED lines=129> */
.L_x_3949:
[----:B------:R-:W2:Y:S01]  /*19020*/  @!P4 S2R R64, SR_CgaCtaId ;  /* 0x000000000040c919 */ /* 0x000ea20000008800 */
[----:B------:R-:W-:Y:S01]  /*19030*/  @!P4 MOV R61, 0x400 ;  /* 0x00000400003dc802 */ /* 0x000fe20000000f00 */
[----:B------:R-:W-:Y:S05]  /*19040*/  WARPSYNC.ALL ;  /* 0x0000000000007948 */ /* 0x000fea0003800000 */
[----:B------:R-:W-:Y:S02]  /*19050*/  LOP3.LUT R62, R62, 0x3, RZ, 0xc0, !PT ;  /* 0x000000033e3e7812 */ /* 0x000fe400078ec0ff */
[----:B------:R-:W-:-:S04]  /*19060*/  LOP3.LUT R66, R48, 0x1f, RZ, 0xc0, !PT ;  /* 0x0000001f30427812 */ /* 0x000fc800078ec0ff */
[----:B------:R-:W-:Y:S02]  /*19070*/  ISETP.GT.U32.AND P0, PT, R66, 0x3, PT ;  /* 0x000000034200780c */ /* 0x000fe40003f04070 */
[----:B--2---:R-:W-:Y:S01]  /*19080*/  @!P4 LEA R65, R64, R61, 0x18 ;  /* 0x0000003d4041c211 */ /* 0x004fe200078ec0ff */
[----:B------:R-:W-:Y:S02]  /*19090*/  @!P4 IMAD.IADD R64, R63, 0x1, R62 ;  /* 0x000000013f40c824 */ /* 0x000fe400078e023e */
[----:B-1----:R-:W-:-:S03]  /*190a0*/  FADD.FTZ R61, R67, R170 ;  /* 0x000000aa433d7221 */ /* 0x002fc60000010000 */
[----:B------:R-:W-:-:S05]  /*190b0*/  @!P4 LEA R64, R64, R65, 0x3 ;  /* 0x000000414040c211 */ /* 0x000fca00078e18ff */
        /* <DEDUP_REMOVED lines=10> */
[----:B------:R-:W-:Y:S01]  /*19160*/  IMAD.MOV.U32 R63, RZ, RZ, RZ ;  /* 0x000000ffff3f7224 */ /* 0x000fe200078e00ff */
[----:B------:R-:W-:-:S03]  /*19170*/  @!P0 MOV R63, R160 ;  /* 0x000000a0003f8202 */ /* 0x000fc60000000f00 */
[----:B------:R1:W-:Y:S01]  /*19180*/  @!P0 LDS.64 R60, [R64] ;  /* 0x00000000403c8984 */ /* 0x0003e20000000a00 */
[----:B------:R-:W-:-:S03]  /*19190*/  LOP3.LUT P0, RZ, R62, 0x1f, R48, 0xf8, !PT ;  /* 0x0000001f3eff7812 */ /* 0x000fc6000780f830 */
[----:B------:R-:W0:Y:S01]  /*191a0*/  SHFL.DOWN PT, R66, R63, 0x2, 0x1f ;  /* 0x08401f003f427f89 */ /* 0x000e2200000e0000 */
[----:B-1----:R-:W-:Y:S01]  /*191b0*/  I2FP.F32.S32 R64, R63 ;  /* 0x0000003f00407245 */ /* 0x002fe20000201400 */
[----:B0-----:R-:W-:Y:S01]  /*191c0*/  IMAD.IADD R67, R66, 0x1, R63 ;  /* 0x0000000142437824 */ /* 0x001fe200078e023f */
[----:B------:R-:W-:-:S04]  /*191d0*/  I2FP.F32.S32 R66, R66 ;  /* 0x0000004200427245 */ /* 0x000fc80000201400 */
[----:B------:R-:W-:Y:S01]  /*191e0*/  I2FP.F32.S32 R172, R67 ;  /* 0x0000004300ac7245 */ /* 0x000fe20000201400 */
[----:B------:R-:W0:Y:S03]  /*191f0*/  SHFL.DOWN PT, R176, R67, 0x1, 0x1f ;  /* 0x08201f0043b07f89 */ /* 0x000e2600000e0000 */
[----:B------:R-:W1:Y:S01]  /*19200*/  MUFU.RCP R174, R172 ;  /* 0x000000ac00ae7308 */ /* 0x000e620000001000 */
[----:B------:R-:W2:Y:S04]  /*19210*/  SHFL.DOWN PT, R65, R60, 0x2, 0x1f ;  /* 0x08401f003c417f89 */ /* 0x000ea800000e0000 */
[----:B------:R-:W3:Y:S01]  /*19220*/  SHFL.DOWN PT, R170, R61, 0x2, 0x1f ;  /* 0x08401f003daa7f89 */ /* 0x000ee200000e0000 */
[----:B0-----:R-:W-:-:S02]  /*19230*/  IADD3 R67, R67, R176, RZ ;  /* 0x000000b043437210 */ /* 0x001fc40007ffe0ff */
[----:B------:R-:W-:Y:S02]  /*19240*/  I2FP.F32.S32 R176, R176 ;  /* 0x000000b000b07245 */ /* 0x000fe40000201400 */
        /* <DEDUP_REMOVED lines=80> */
[C---:B0-----:R-:W-:Y:S01]  /*19750*/  IMAD.WIDE.U32 R234, R168.reuse, 0x10, R234 ;  /* 0x00000010a8ea7825 */ /* 0x041fe200078e00ea */
[----:B------:R-:W-:Y:S01]  /*19760*/  F2FP.F16.F32.PACK_AB R65, R241, R174 ;  /* 0x000000aef141723e */ /* 0x000fe200000000ff */
[----:B------:R1:W-:Y:S01]  /*19770*/  STG.E.128 desc[UR4][R236.64], R60 ;  /* 0x0000003cec007986 */ /* 0x0003e2000c101d04 */
[----:B------:R-:W-:Y:S01]  /*19780*/  F2FP.F16.F32.PACK_AB R64, R239, R64 ;  /* 0x00000040ef40723e */ /* 0x000fe200000000ff */
[----:B------:R-:W-:-:S04]  /*19790*/  VIADD R168, R168, 0x80 ;  /* 0x00000080a8a87836 */ /* 0x000fc80000000000 */
[----:B------:R1:W-:Y:S03]  /*197a0*/  STG.E.128 desc[UR4][R234.64], R64 ;  /* 0x00000040ea007986 */ /* 0x0003e6000c101d04 */
.L_x_3931:
[----:B------:R-:W-:Y:S05]  /*197b0*/  BSYNC B0 ;  /* 0x0000000000007941 */ /* 0x000fea0003800000 */
.L_x_3930:
        /* <DEDUP_REMOVED lines=47> */
[----:B------:R-:W-:Y:S02]  /*19ab0*/  F2FP.F16.F32.PACK_AB R64, R239, R64 ;  /* 0x00000040ef40723e */ /* 0x000fe400000000ff */
[----:B------:R-:W-:-:S03]  /*19ac0*/  IADD3 R168, R168, 0x80, RZ ;  /* 0x00000080a8a87810 */ /* 0x000fc60007ffe0ff */
[----:B------:R2:W-:Y:S04]  /*19ad0*/  STG.E.128 desc[UR4][R234.64], R64 ;  /* 0x00000040ea007986 */ /* 0x0005e8000c101d04 */
.L_x_3933:
[----:B------:R-:W-:Y:S05]  /*19ae0*/  BSYNC B0 ;  /* 0x0000000000007941 */ /* 0x000fea0003800000 */
.L_x_3932:
        /* <DEDUP_REMOVED lines=50> */
.L_x_3935:
[----:B------:R-:W-:Y:S05]  /*19e10*/  BSYNC B0 ;  /* 0x0000000000007941 */ /* 0x000fea0003800000 */
.L_x_3934:
        /* <DEDUP_REMOVED lines=17> */
[----:B------:R-:W-:Y:S01]  /*19f30*/  FMUL.FTZ R243, R170, R243 ;  /* 0x000000f3aaf37220 */ /* 0x000fe20000410000 */
        /* <DEDUP_REMOVED lines=9> */
[----:B------:R-:W-:Y:S01]  /*19fd0*/  F2FP.F16.F32.PACK_AB R60, R61, R60 ;  /* 0x0000003c3d3c723e */ /* 0x000fe200000000ff */
[----:B-1----:R-:W-:Y:S01]  /*19fe0*/  IMAD.WIDE.U32 R234, R168, 0x10, R234 ;  /* 0x00000010a8ea7825 */ /* 0x002fe200078e00ea */
[----:B------:R-:W-:-:S03]  /*19ff0*/  F2FP.F16.F32.PACK_AB R61, R241, R62 ;  /* 0x0000003ef13d723e */ /* 0x000fc600000000ff */
[----:B------:R-:W-:Y:S01]  /*1a000*/  FFMA.FTZ R170, R128, R247, R137 ;  /* 0x000000f780aa7223 */ /* 0x000fe20000010089 */
[----:B------:R-:W-:Y:S01]  /*1a010*/  F2FP.F16.F32.PACK_AB R62, R245, R64 ;  /* 0x00000040f53e723e */ /* 0x000fe200000000ff */
        /* <DEDUP_REMOVED lines=17> */
.L_x_3937:
[----:B------:R-:W-:Y:S05]  /*1a130*/  BSYNC B0 ;  /* 0x0000000000007941 */ /* 0x000fea0003800000 */
.L_x_3936:
[----:B------:R-:W-:Y:S02]  /*1a140*/  IADD3 R42, R42, UR36, RZ ;  /* 0x000000242a2a7c10 */ /* 0x000fe4000fffe0ff */
[----:B0-----:R-:W-:Y:S02]  /*1a150*/  SEL R170, RZ, 0x1, P2 ;  /* 0x00000001ffaa7807 */ /* 0x001fe40001000000 */
[----:B------:R-:W-:-:S13]  /*1a160*/  ISETP.GE.AND P0, PT, R42, UR37, PT ;  /* 0x000000252a007c0c */ /* 0x000fda000bf06270 */
[----:B------:R-:W-:Y:S05]  /*1a170*/  @!P0 BRA `(.L_x_3938) ;  /* 0xfffffe7400948947 */ /* 0x000fea000383ffff */
[----:B------:R-:W-:Y:S05]  /*1a180*/  EXIT ;  /* 0x000000000000794d */ /* 0x000fea0003800000 */
.L_x_3929:
[----:B------:R-:W-:Y:S01]  /*1a190*/  HFMA2.MMA R176, -RZ, RZ, 0, 5.9604644775390625e-08 ;  /* 0x00000001ffb07435 */ /* 0x000fe200000001ff */
[----:B------:R-:W-:Y:S01]  /*1a1a0*/  IMAD.MOV.U32 R235, RZ, RZ, R64 ;  /* 0x000000ffffeb7224 */ /* 0x000fe200078e0040 */
[----:B------:R-:W-:Y:S01]  /*1a1b0*/  MOV R172, 0xffffffff ;  /* 0xffffffff00ac7802 */ /* 0x000fe20000000f00 */
[----:B------:R-:W-:-:S08]  /*1a1c0*/  IMAD.MOV.U32 R237, RZ, RZ, 0x1f ;  /* 0x0000001fffed7424 */ /* 0x000fd000078e00ff */
[----:B------:R-:W-:Y:S05]  /*1a1d0*/  WARPSYNC.COLLECTIVE R172, `(.L_x_3939) ;  /* 0x00000000ac087348 */ /* 0x000fea0003c00000 */
[----:B------:R0:W1:Y:S02]  /*1a1e0*/  SHFL.BFLY P5, R174, R235, R176, R237 ;  /* 0x0c0000b0ebae7389 */ /* 0x00006400000a00ed */
[----:B01----:R-:W-:Y:S01]  /*1a1f0*/  ENDCOLLECTIVE ;  /* 0x000000000000791b */ /* 0x003fe20003800000 */
.L_x_3939:
[----:B------:R-:W-:Y:S02]  /*1a200*/  IMAD.MOV.U32 R176, RZ, RZ, 0x2 ;  /* 0x00000002ffb07424 */ /* 0x000fe400078e00ff */
[----:B------:R-:W-:-:S04]  /*1a210*/  IMAD.MOV.U32 R61, RZ, RZ, R174 ;  /* 0x000000ffff3d7224 */ /* 0x000fc800078e00ae */
[----:B------:R-:W-:-:S05]  /*1a220*/  FADD.FTZ R65, R64, R61 ;  /* 0x0000003d40417221 */ /* 0x000fca0000010000 */
[----:B------:R-:W-:-:S07]  /*1a230*/  MOV R235, R65 ;  /* 0x0000004100eb7202 */ /* 0x000fce0000000f00 */
[----:B------:R-:W-:Y:S05]  /*1a240*/  WARPSYNC.COLLECTIVE R172, `(.L_x_3940) ;  /* 0x00000000ac087348 */ /* 0x000fea0003c00000 */
[----:B------:R0:W1:Y:S02]  /*1a250*/  SHFL.BFLY P5, R174, R235, R176, R237 ;  /* 0x0c0000b0ebae7389 */ /* 0x00006400000a00ed */
[----:B01----:R-:W-:Y:S01]  /*1a260*/  ENDCOLLECTIVE ;  /* 0x000000000000791b */ /* 0x003fe20003800000 */
.L_x_3940:
[----:B------:R-:W-:Y:S01]  /*1a270*/  HFMA2.MMA R176, -RZ, RZ, 0, 2.384185791015625e-07 ;  /* 0x00000004ffb07435 */ /* 0x000fe200000001ff */
[----:B------:R-:W-:-:S05]  /*1a280*/  MOV R60, R174 ;  /* 0x000000ae003c7202 */ /* 0x000fca0000000f00 */
[----:B------:R-:W-:-:S04]  /*1a290*/  FADD.FTZ R66, R65, R60 ;  /* 0x0000003c41427221 */ /* 0x000fc80000010000 */
[----:B------:R-:W-:-:S07]  /*1a2a0*/  IMAD.MOV.U32 R235, RZ, RZ, R66 ;  /* 0x000000ffffeb7224 */ /* 0x000fce00078e0042 */
[----:B------:R-:W-:Y:S05]  /*1a2b0*/  WARPSYNC.COLLECTIVE R172, `(.L_x_3941) ;  /* 0x00000000ac087348 */ /* 0x000fea0003c00000 */
[----:B------:R0:W1:Y:S02]  /*1a2c0*/  SHFL.BFLY P5, R174, R235, R176, R237 ;  /* 0x0c0000b0ebae7389 */ /* 0x00006400000a00ed */
[----:B01----:R-:W-:Y:S01]  /*1a2d0*/  ENDCOLLECTIVE ;  /* 0x000000000000791b */ /* 0x003fe20003800000 */
.L_x_3941:
[----:B------:R-:W-:Y:S02]  /*1a2e0*/  IMAD.MOV.U32 R176, RZ, RZ, 0x8 ;  /* 0x00000008ffb07424 */ /* 0x000fe400078e00ff */
[----:B------:R-:W-:-:S04]  /*1a2f0*/  IMAD.MOV.U32 R61, RZ, RZ, R174 ;  /* 0x000000ffff3d7224 */ /* 0x000fc800078e00ae */
[----:B------:R-:W-:-:S05]  /*1a300*/  FADD.FTZ R67, R66, R61 ;  /* 0x0000003d42437221 */ /* 0x000fca0000010000 */
[----:B------:R-:W-:-:S07]  /*1a310*/  MOV R235, R67 ;  /* 0x0000004300eb7202 */ /* 0x000fce0000000f00 */
[----:B------:R-:W-:Y:S05]  /*1a320*/  WARPSYNC.COLLECTIVE R172, `(.L_x_3942) ;  /* 0x00000000ac087348 */ /* 0x000fea0003c00000 */
[----:B------:R0:W1:Y:S02]  /*1a330*/  SHFL.BFLY P5, R174, R235, R176, R237 ;  /* 0x0c0000b0ebae7389 */ /* 0x00006400000a00ed */
[----:B01----:R-:W-:Y:S01]  /*1a340*/  ENDCOLLECTIVE ;  /* 0x000000000000791b */ /* 0x003fe20003800000 */
.L_x_3942:
[----:B------:R-:W-:Y:S01]  /*1a350*/  HFMA2.MMA R176, -RZ, RZ, 0, 9.5367431640625e-07 ;  /* 0x00000010ffb07435 */ /* 0x000fe200000001ff */
[----:B------:R-:W-:-:S05]  /*1a360*/  MOV R60, R174 ;  /* 0x000000ae003c7202 */ /* 0x000fca0000000f00 */
[----:B------:R-:W-:-:S04]  /*1a370*/  FADD.FTZ R170, R67, R60 ;  /* 0x0000003c43aa7221 */ /* 0x000fc80000010000 */
[----:B------:R-:W-:-:S07]  /*1a380*/  IMAD.MOV.U32 R235, RZ, RZ, R170 ;  /* 0x000000ffffeb7224 */ /* 0x000fce00078e00aa */
[----:B------:R-:W-:Y:S05]  /*1a390*/  WARPSYNC.COLLECTIVE R172, `(.L_x_3943) ;  /* 0x00000000ac087348 */ /* 0x000fea0003c00000 */
[----:B------:R0:W1:Y:S02]  /*1a3a0*/  SHFL.BFLY P5, R174, R235, R176, R237 ;  /* 0x0c0000b0ebae7389 */ /* 0x00006400000a00ed */
[----:B01----:R-:W-:Y:S01]  /*1a3b0*/  ENDCOLLECTIVE ;  /* 0x000000000000791b */ /* 0x003fe20003800000 */
.L_x_3943:
[----:B------:R-:W-:Y:S02]  /*1a3c0*/  IMAD.MOV.U32 R176, RZ, RZ, 0x1 ;  /* 0x00000001ffb07424 */ /* 0x000fe400078e00ff */
        /* <DEDUP_REMOVED lines=68> */
[----:B------:R-:W-:-:S07]  /*1a810*/  MOV R235, R61 ;  /* 0x0000003d00eb7202 */ /* 0x000fce0000000f00 */
[----:B------:R-:W-:Y:S05]  /*1a820*/  WARPSYNC.COLLECTIVE R172, `(.L_x_3944) ;  /* 0x00000000ac087348 */ /* 0x000fea0003c00000 */
[----:B------:R0:W1:Y:S02]  /*1a830*/  SHFL.BFLY P5, R174, R235, R176, R237 ;  /* 0x0c0000b0ebae7389 */ /* 0x00006400000a00ed */
[----:B01----:R-:W-:Y:S01]  /*1a840*/  ENDCOLLECTIVE ;  /* 0x000000000000791b */ /* 0x003fe20003800000 */
.L_x_3944:
[----:B------:R-:W-:Y:S01]  /*1a850*/  HFMA2.MMA R176, -RZ, RZ, 0, 1.1920928955078125e-07 ;  /* 0x00000002ffb07435 */ /* 0x000fe200000001ff */
[----:B------:R-:W-:-:S05]  /*1a860*/  MOV R64, R174 ;  /* 0x000000ae00407202 */ /* 0x000fca0000000f00 */
[----:B------:R-:W-:-:S04]  /*1a870*/  FADD.FTZ R64, R61, R64 ;  /* 0x000000403d407221 */ /* 0x000fc80000010000 */
[----:B------:R-:W-:-:S07]  /*1a880*/  IMAD.MOV.U32 R235, RZ, RZ, R64 ;  /* 0x000000ffffeb7224 */ /* 0x000fce00078e0040 */
[----:B------:R-:W-:Y:S05]  /*1a890*/  WARPSYNC.COLLECTIVE R172, `(.L_x_3945) ;  /* 0x00000000ac087348 */ /* 0x000fea0003c00000 */
[----:B------:R0:W1:Y:S02]  /*1a8a0*/  SHFL.BFLY P5, R174, R235, R176, R237 ;  /* 0x0c0000b0ebae7389 */ /* 0x00006400000a00ed */
[----:B01----:R-:W-:Y:S01]  /*1a8b0*/  ENDCOLLECTIVE ;  /* 0x000000000000791b */ /* 0x003fe20003800000 */
.L_x_3945:
[----:B------:R-:W-:Y:S02]  /*1a8c0*/  IMAD.MOV.U32 R176, RZ, RZ, 0x4 ;  /* 0x00000004ffb07424 */ /* 0x000fe400078e00ff */
[----:B------:R-:W-:-:S04]  /*1a8d0*/  IMAD.MOV.U32 R65, RZ, RZ, R174 ;  /* 0x000000ffff417224 */ /* 0x000fc800078e00ae */
[----:B------:R-:W-:-:S05]  /*1a8e0*/  FADD.FTZ R65, R64, R65 ;  /* 0x0000004140417221 */ /* 0x000fca0000010000 */
[----:B------:R-:W-:-:S07]  /*1a8f0*/  MOV R235, R65 ;  /* 0x0000004100eb7202 */ /* 0x000fce0000000f00 */
[----:B------:R-:W-:Y:S05]  /*1a900*/  WARPSYNC.COLLECTIVE R172, `(.L_x_3946) ;  /* 0x00000000ac087348 */ /* 0x000fea0003c00000 */
[----:B------:R0:W1:Y:S02]  /*1a910*/  SHFL.BFLY P5, R174, R235, R176, R237 ;  /* 0x0c0000b0ebae7389 */ /* 0x00006400000a00ed */
[----:B01----:R-:W-:Y:S01]  /*1a920*/  ENDCOLLECTIVE ;  /* 0x000000000000791b */ /* 0x003fe20003800000 */
.L_x_3946:
[----:B------:R-:W-:Y:S01]  /*1a930*/  HFMA2.MMA R176, -RZ, RZ, 0, 4.76837158203125e-07 ;  /* 0x00000008ffb07435 */ /* 0x000fe200000001ff */
[----:B------:R-:W-:-:S05]  /*1a940*/  MOV R66, R174 ;  /* 0x000000ae00427202 */ /* 0x000fca0000000f00 */
[----:B------:R-:W-:-:S04]  /*1a950*/  FADD.FTZ R66, R65, R66 ;  /* 0x0000004241427221 */ /* 0x000fc80000010000 */
[----:B------:R-:W-:-:S07]  /*1a960*/  IMAD.MOV.U32 R235, RZ, RZ, R66 ;  /* 0x000000ffffeb7224 */ /* 0x000fce00078e0042 */
[----:B------:R-:W-:Y:S05]  /*1a970*/  WARPSYNC.COLLECTIVE R172, `(.L_x_3947) ;  /* 0x00000000ac087348 */ /* 0x000fea0003c00000 */
[----:B------:R0:W1:Y:S02]  /*1a980*/  SHFL.BFLY P5, R174, R235, R176, R237 ;  /* 0x0c0000b0ebae7389 */ /* 0x00006400000a00ed */
[----:B01----:R-:W-:Y:S01]  /*1a990*/  ENDCOLLECTIVE ;  /* 0x000000000000791b */ /* 0x003fe20003800000 */
.L_x_3947:
[----:B------:R-:W-:Y:S02]  /*1a9a0*/  IMAD.MOV.U32 R176, RZ, RZ, 0x10 ;  /* 0x00000010ffb07424 */ /* 0x000fe400078e00ff */
[----:B------:R-:W-:-:S04]  /*1a9b0*/  IMAD.MOV.U32 R67, RZ, RZ, R174 ;  /* 0x000000ffff437224 */ /* 0x000fc800078e00ae */
[----:B------:R-:W-:-:S05]  /*1a9c0*/  FADD.FTZ R67, R66, R67 ;  /* 0x0000004342437221 */ /* 0x000fca0000010000 */
[----:B------:R-:W-:-:S07]  /*1a9d0*/  MOV R235, R67 ;  /* 0x0000004300eb7202 */ /* 0x000fce0000000f00 */
[----:B------:R-:W-:Y:S05]  /*1a9e0*/  WARPSYNC.COLLECTIVE R172, `(.L_x_3948) ;  /* 0x00000000ac087348 */ /* 0x000fea0003c00000 */
[----:B------:R0:W1:Y:S02]  /*1a9f0*/  SHFL.BFLY P5, R174, R235, R176, R237 ;  /* 0x0c0000b0ebae7389 */ /* 0x00006400000a00ed */
[----:B01----:R-:W-:Y:S01]  /*1aa00*/  ENDCOLLECTIVE ;  /* 0x000000000000791b */ /* 0x003fe20003800000 */
.L_x_3948:
[----:B------:R-:W-:Y:S01]  /*1aa10*/  MOV R170, R174 ;  /* 0x000000ae00aa7202 */ /* 0x000fe20000000f00 */
[----:B------:R-:W-:Y:S06]  /*1aa20*/  BRA `(.L_x_3949) ;  /* 0xffffffe4007c7947 */ /* 0x000fec000383ffff */
.L_x_3950:
        /* <DEDUP_REMOVED lines=13> */
.L_x_27032:


//--------------------- .text._ZN10layer_norm31ln_parallel_residual_fwd_kernelINS_13Kernel_traitsI6__halfS2_S2_S2_fjLj4096ELj1ELj1ELj4ELj16ENS_18Kernel_traits_baseILj4096ES2_S2_S2_S2_fjLj128EEEEELb1ELb0ELb1EEEvNS_9FwdParamsE --------------------------
	.section	.text._ZN10layer_norm31ln_parallel_residual_fwd_kernelINS_13Kernel_traitsI6__halfS2_S2_S2_fjLj4096ELj1ELj1ELj4ELj16ENS_18Kernel_traits_baseILj4096ES2_S2_S2_S2_fjLj128EEEEELb1ELb0ELb1EEEvNS_9FwdParamsE,"ax",@progbits
	.align	128
        .global         _ZN10layer_norm31ln_parallel_residual_fwd_kernelINS_13Kernel_traitsI6__halfS2_S2_S2_fjLj4096ELj1ELj1ELj4ELj16ENS_18Kernel_traits_baseILj4096ES2_S2_S2_S2_fjLj128EEEEELb1ELb0ELb1EEEvNS_9FwdParamsE
        .type           _ZN10layer_norm31ln_parallel_residual_fwd_kernelINS_13Kernel_traitsI6__halfS2_S2_S2_fjLj4096ELj1ELj1ELj4ELj16ENS_18Kernel_traits_baseILj4096ES2_S2_S2_S2_fjLj128EEEEELb1ELb0ELb1EEEvNS_9FwdParamsE,@function
        .size           _ZN10layer_norm31ln_parallel_residual_fwd_kernelINS_13Kernel_traitsI6__halfS2_S2_S2_fjLj4096ELj1ELj1ELj4ELj16ENS_18Kernel_traits_baseILj4096ES2_S2_S2_S2_fjLj128EEEEELb1ELb0ELb1EEEvNS_9FwdParamsE,(.L_x_27033 - _ZN10layer_norm31ln_parallel_residual_fwd_kernelINS_13Kernel_traitsI6__halfS2_S2_S2_fjLj4096ELj1ELj1ELj4ELj16ENS_18Kernel_traits_baseILj4096ES2_S2_S2_S2_fjLj128EEEEELb1ELb0ELb1EEEvNS_9FwdParamsE)
        .other          _ZN10layer_norm31ln_parallel_residual_fwd_kernelINS_13Kernel_traitsI6__halfS2_S2_S2_fjLj4096ELj1ELj1ELj4ELj16ENS_18Kernel_traits_baseILj4096ES2_S2_S2_S2_fjLj128EEEEELb1ELb0ELb1EEEvNS_9FwdParamsE,@"STO_CUDA_ENTRY STV_DEFAULT"
_ZN10layer_norm31ln_parallel_residual_fwd_kernelINS_13Kernel_traitsI6__halfS2_S2_S2_fjLj4096ELj1ELj1ELj4ELj16ENS_18Kernel_traits_baseILj4096ES2_S2_S2_S2_fjLj128EEEEELb1ELb0ELb1EEEvNS_9FwdParamsE:
.text._ZN10layer_norm31ln_parallel_residual_fwd_kernelINS_13Kernel_traitsI6__halfS2_S2_S2_fjLj4096ELj1ELj1ELj4ELj16ENS_18Kernel_traits_baseILj4096ES2_S2_S2_S2_fjLj128EEEEELb1ELb0ELb1EEEvNS_9FwdParamsE:
        /* <DEDUP_REMOVED lines=18> */
[----:B-1----:R-:W-:-:S08]  /*0120*/  @P2 MOV R2, R178 ;  /* 0x000000b200022202 */ /* 0x002fd00000000f00 */
[----:B------:R-:W1:Y:S01]  /*0130*/  @P1 LDC.64 R84, c[0x0][0x2d0] ;  /* 0x0000b400ff541b82 */ /* 0x000e620000000a00 */
[----:B0-----:R-:W-:-:S04]  /*0140*/  LOP3.LUT R0, R150, 0x7f, RZ, 0xc0, !PT ;  /* 0x0000007f96007812 */ /* 0x001fc800078ec0ff */
[----:B------:R-:W-:Y:S01]  /*0150*/  SHF.L.U32 R6, R0, 0x4, RZ ;  /* 0x0000000400067819 */ /* 0x000fe200000006ff */
[----:B--2---:R-:W-:-:S03]  /*0160*/  @P2 IMAD.MOV.U32 R3, RZ, RZ, R179 ;  /* 0x000000ffff032224 */ /* 0x004fc600078e00b3 */
[----:B------:R-:W-:Y:S01]  /*0170*/  IADD3 R8, P3, R6, UR6, RZ ;  /* 0x0000000606087c10 */ /* 0x000fe2000ff7e0ff */
[----:B------:R-:W0:Y:S01]  /*0180*/  S2R R7, SR_CTAID.X ;  /* 0x0000000000077919 */ /* 0x000e220000002500 */
[----:B------:R-:W-:Y:S01]  /*0190*/  ULDC UR6, c[0x0][0x214] ;  /* 0x0000850000067ab9 */ /* 0x000fe20000000800 */
[C---:B---3--:R-:W-:Y:S01]  /*01a0*/  IMAD.WIDE.U32 R4, R0.reuse, 0x10, R4 ;  /* 0x0000001000047825 */ /* 0x048fe200078e0004 */
[----:B------:R-:W5:Y:S03]  /*01b0*/  @P2 LDG.E.64 R2, desc[UR4][R2.64] ;  /* 0x0000000402022981 */ /* 0x000f66000c1e1b00 */
[----:B------:R-:W-:Y:S01]  /*01c0*/  IMAD.X R9, RZ, RZ, UR7, P3 ;  /* 0x00000007ff097e24 */ /* 0x000fe200098e06ff */
        /* <DEDUP_REMOVED lines=9> */
[----:B0-----:R-:W-:-:S04]  /*0260*/  LEA.HI R152, R150, R7, RZ, 0x19 ;  /* 0x0000000796987211 */ /* 0x001fc800078fc8ff */
[----:B------:R-:W-:Y:S01]  /*0270*/  ISETP.GE.AND P3, PT, R152, UR6, PT ;  /* 0x0000000698007c0c */ /* 0x000fe2000bf66270 */
[----:B------:R-:W-:Y:S02]  /*0280*/  ULDC.64 UR6, c[0x0][0x268] ;  /* 0x00009a0000067ab9 */ /* 0x000fe40000000a00 */
[----:B------:R-:W-:Y:S01]  /*0290*/  IADD3 R6, P4, R6, UR6, RZ ;  /* 0x0000000606067c10 */ /* 0x000fe2000ff9e0ff */
[----:B------:R-:W-:Y:S02]  /*02a0*/  ULDC UR6, c[0x0][0x0] ;  /* 0x0000000000067ab9 */ /* 0x000fe40000000800 */
[----:B------:R-:W-:Y:S01]  /*02b0*/  IMAD R150, R7, UR6, R150 ;  /* 0x0000000607967c24 */ /* 0x000fe2000f8e0296 */
[----:B------:R-:W-:-:S06]  /*02c0*/  IADD3.X R7, RZ, UR7, RZ, P4, !PT ;  /* 0x00000007ff077c10 */ /* 0x000fcc000a7fe4ff */
[----:B--2---:R-:W-:Y:S05]  /*02d0*/  @P3 EXIT ;  /* 0x000000000000394d */ /* 0x004fea0003800000 */
        /* <DEDUP_REMOVED lines=25> */
[----:B------:R-:W-:Y:S01]  /*0470*/  IADD3 R146, R130, -0x700cb87f, RZ ;  /* 0x8ff3478182927810 */ /* 0x000fe20007ffe0ff */
[----:B------:R-:W-:Y:S01]  /*0480*/  ULDC.64 UR6, c[0x0][0x228] ;  /* 0x00008a0000067ab9 */ /* 0x000fe20000000a00 */
[--C-:B------:R-:W-:Y:S01]  /*0490*/  SHF.R.U64 R151, R178, 0x2, R179.reuse ;  /* 0x00000002b2977819 */ /* 0x100fe200000012b3 */
[----:B------:R-:W-:Y:S01]  /*04a0*/  IMAD.WIDE.U32 R8, R150, -0x326172a9, RZ ;  /* 0xcd9e8d5796087825 */ /* 0x000fe200078e00ff */
[----:B------:R-:W-:Y:S01]  /*04b0*/  SHF.R.U32.HI R153, RZ, 0x2, R179 ;  /* 0x00000002ff997819 */ /* 0x000fe200000116b3 */
[----:B------:R-:W5:Y:S02]  /*04c0*/  LDG.E.128 R64, desc[UR4][R4.64] ;  /* 0x0000000404407981 */ /* 0x000f64000c1e1d00 */
[----:B------:R-:W-:Y:S01]  /*04d0*/  VIADD R147, R131, 0x96a522ad ;  /* 0x96a522ad83937836 */ /* 0x000fe20000000000 */
[----:B------:R-:W-:Y:S01]  /*04e0*/  HFMA2.MMA R168, -RZ, RZ, 0, 5.9604644775390625e-08 ;  /* 0x00000001ffa87435 */ /* 0x000fe200000001ff */
[----:B--2---:R-:W-:Y:S01]  /*04f0*/  IMAD.WIDE.U32 R6, R151, -0x2daee0ad, RZ ;  /* 0xd2511f5397067825 */ /* 0x004fe200078e00ff */
[----:B------:R-:W-:Y:S01]  /*0500*/  LOP3.LUT R10, R9, R153, R130, 0x96, !PT ;  /* 0x00000099090a7212 */ /* 0x000fe200078e9682 */
[----:B------:R-:W5:Y:S01]  /*0510*/  LDG.E.128 R60, desc[UR4][R4.64+0x800] ;  /* 0x00080004043c7981 */ /* 0x000f62000c1e1d00 */
[----:B------:R-:W-:Y:S01]  /*0520*/  ULDC UR10, c[0x0][0x290] ;  /* 0x0000a400000a7ab9 */ /* 0x000fe20000000800 */
[----:B------:R-:W-:Y:S01]  /*0530*/  IMAD.MOV.U32 R155, RZ, RZ, RZ ;  /* 0x000000ffff9b7224 */ /* 0x000fe200078e00ff */
        /* <DEDUP_REMOVED lines=11> */
[----:B------:R0:W5:Y:S01]  /*05f0*/  LDG.E.128 R52, desc[UR4][R4.64+0x1800] ;  /* 0x0018000404347981 */ /* 0x000162000c1e1d00 */
[----:B------:R-:W-:-:S02]  /*0600*/  ULDC.64 UR16, c[0x0][0x210] ;  /* 0x0000840000107ab9 */ /* 0x000fc40000000a00 */
[----:B------:R-:W-:Y:S01]  /*0610*/  LOP3.LUT R8, R13, R3, R8, 0x96, !PT ;  /* 0x000000030d087212 */ /* 0x000fe200078e9608 */
[----:B------:R-:W-:-:S04]  /*0620*/  IMAD.WIDE.U32 R14, R14, -0x326172a9, RZ ;  /* 0xcd9e8d570e0e7825 */ /* 0x000fc800078e00ff */
[----:B------:R-:W-:Y:S01]  /*0630*/  IMAD.WIDE.U32 R8, R8, -0x2daee0ad, RZ ;  /* 0xd2511f5308087825 */ /* 0x000fe200078e00ff */
[----:B0-----:R-:W-:-:S03]  /*0640*/  IADD3 R4, R130, 0x3c6ef372, RZ ;  /* 0x3c6ef37282047810 */ /* 0x001fc60007ffe0ff */
[----:B------:R-:W-:Y:S01]  /*0650*/  VIADD R5, R131, 0x76cf5d0a ;  /* 0x76cf5d0a83057836 */ /* 0x000fe20000000000 */
[----:B------:R-:W-:-:S04]  /*0660*/  LOP3.LUT R11, R15, R12, R4, 0x96, !PT ;  /* 0x0000000c0f0b7212 */ /* 0x000fc800078e9604 */
[----:B------:R-:W-:Y:S01]  /*0670*/  LOP3.LUT R12, R9, R10, R5, 0x96, !PT ;  /* 0x0000000a090c7212 */ /* 0x000fe200078e9605 */
[----:B------:R-:W-:Y:S01]  /*0680*/  VIADD R7, R130, 0xdaa66d2b ;  /* 0xdaa66d2b82077836 */ /* 0x000fe20000000000 */
[----:B------:R-:W-:Y:S01]  /*0690*/  IADD3 R6, R131, 0x32370b8f, RZ ;  /* 0x32370b8f83067810 */ /* 0x000fe20007ffe0ff */
[----:B------:R-:W-:-:S04]  /*06a0*/  IMAD.WIDE.U32 R10, R11, -0x2daee0ad, RZ ;  /* 0xd2511f530b0a7825 */ /* 0x000fc800078e00ff */
[----:B------:R-:W-:Y:S01]  /*06b0*/  IMAD.WIDE.U32 R12, R12, -0x326172a9, RZ ;  /* 0xcd9e8d570c0c7825 */ /* 0x000fe200078e00ff */
        /* <DEDUP_REMOVED lines=8> */
[----:B------:R-:W-:Y:S01]  /*0740*/  IMAD.WIDE.U32 R18, R18, -0x2daee0ad, RZ ;  /* 0xd2511f5312127825 */ /* 0x000fe200078e00ff */
[----:B------:R-:W-:-:S03]  /*0750*/  IADD3 R10, R131, -0x56f99767, RZ ;  /* 0xa9066899830a7810 */ /* 0x000fc60007ffe0ff */
        /* <DEDUP_REMOVED lines=16> */
[----:B------:R-:W-:Y:S01]  /*0860*/  IMAD.HI.U32 R21, R100, -0x326172a9, RZ ;  /* 0xcd9e8d5764157827 */ /* 0x000fe200078e00ff */
[----:B------:R-:W-:-:S03]  /*0870*/  IADD3 R16, R130, -0xe443238, RZ ;  /* 0xf1bbcdc882107810 */ /* 0x000fc60007ffe0ff */
[----:B------:R-:W-:-:S04]  /*0880*/  IMAD.HI.U32 R19, R170, -0x2daee0ad, RZ ;  /* 0xd2511f53aa137827 */ /* 0x000fc800078e00ff */
[----:B------:R-:W-:Y:S01]  /*0890*/  VIADD R17, R131, 0xdb3d7428 ;  /* 0xdb3d742883117836 */ /* 0x000fe20000000000 */
[----:B------:R-:W-:Y:S01]  /*08a0*/  LOP3.LUT R176, R21, R20, R16, 0x96, !PT ;  /* 0x0000001415b07212 */ /* 0x000fe200078e9610 */
[----:B------:R-:W-:-:S03]  /*08b0*/  HADD2.F32 R20, -RZ, R25.H0_H0 ;  /* 0x20000019ff147230 */ /* 0x000fc60000004100 */
[----:B------:R-:W-:Y:S01]  /*08c0*/  LOP3.LUT R166, R19, R18, R17, 0x96, !PT ;  /* 0x0000001213a67212 */ /* 0x000fe200078e9611 */
[--C-:B------:R-:W-:Y:S02]  /*08d0*/  HADD2.F32 R18, -RZ, R24.reuse.H0_H0 ;  /* 0x20000018ff127230 */ /* 0x100fe40000004100 */
        /* <DEDUP_REMOVED lines=20> */
[----:B------:R-:W-:Y:S01]  /*0a20*/  IMAD.HI.U32 R84, R176, -0x2daee0ad, RZ ;  /* 0xd2511f53b0547827 */ /* 0x000fe200078e00ff */
[----:B------:R-:W-:Y:S01]  /*0a30*/  ISETP.NE.U32.AND P0, PT, RZ, UR6, PT ;  /* 0x00000006ff007c0c */ /* 0x000fe2000bf05070 */
[----:B------:R-:W-:Y:S02]  /*0a40*/  ULDC UR6, c[0x0][0x218] ;  /* 0x0000860000067ab9 */ /* 0x000fe40000000800 */
[----:B------:R-:W-:-:S04]  /*0a50*/  IMAD.HI.U32 R164, R166, -0x326172a9, RZ ;  /* 0xcd9e8d57a6a47827 */ /* 0x000fc800078e00ff */
        /* <DEDUP_REMOVED lines=11> */
[----:B------:R-:W-:Y:S01]  /*0b10*/  HADD2.F32 R45, -RZ, R49.H1_H1 ;  /* 0x30000031ff2d7230 */ /* 0x000fe20000004100 */
[----:B------:R-:W-:Y:S01]  /*0b20*/  LOP3.LUT R170, R84, R170, R147, 0x96, !PT ;  /* 0x000000aa54aa7212 */ /* 0x000fe200078e9693 */
[--C-:B------:R-:W-:Y:S01]  /*0b30*/  HADD2.F32 R46, -RZ, R50.reuse.H0_H0 ;  /* 0x20000032ff2e7230 */ /* 0x100fe20000004100 */
[----:B------:R-:W-:Y:S01]  /*0b40*/  LOP3.LUT R164, R164, R85, R146, 0x96, !PT ;  /* 0x00000055a4a47212 */ /* 0x000fe200078e9692 */
[----:B------:R-:W-:Y:S01]  /*0b50*/  HADD2.F32 R47, -RZ, R50.H1_H1 ;  /* 0x30000032ff2f7230 */ /* 0x000fe20000004100 */
[----:B------:R-:W-:Y:S01]  /*0b60*/  LOP3.LUT R178, R178, 0x3, RZ, 0xc0, !PT ;  /* 0x00000003b2b27812 */ /* 0x000fe200078ec0ff */
        /* <DEDUP_REMOVED lines=30> */
[----:B------:R-:W-:-:S02]  /*0d50*/  IMAD R176, R176, -0x2daee0ad, RZ ;  /* 0xd2511f53b0b07824 */ /* 0x000fc400078e02ff */
[----:B------:R-:W-:Y:S01]  /*0d60*/  IMAD R166, R166, -0x326172a9, RZ ;  /* 0xcd9e8d57a6a67824 */ /* 0x000fe200078e02ff */
[----:B------:R-:W-:Y:S01]  /*0d70*/  ISETP.NE.AND.EX P0, PT, RZ, UR7, PT, P0 ;  /* 0x00000007ff007c0c */ /* 0x000fe2000bf05300 */
[----:B------:R-:W-:-:S12]  /*0d80*/  ULDC.U8 UR7, c[0x0][0x2a0] ;  /* 0x0000a80000077ab9 */ /* 0x000fd80000000000 */
.L_x_4468:
        /* <DEDUP_REMOVED lines=27> */
.L_x_3952:
[----:B------:R-:W-:-:S07]  /*0f40*/  MOV R106, R166 ;  /* 0x000000a6006a7202 */ /* 0x000fce0000000f00 */
.L_x_3953:
[----:B------:R-:W-:Y:S05]  /*0f50*/  BSYNC B0 ;  /* 0x0000000000007941 */ /* 0x000fea0003800000 */
.L_x_3951:
        /* <DEDUP_REMOVED lines=16> */
.L_x_3957:
[----:B------:R-:W-:Y:S05]  /*1060*/  BSYNC B1 ;  /* 0x0000000000017941 */ /* 0x000fea0003800000 */
.L_x_3956:
        /* <DEDUP_REMOVED lines=42> */
.L_x_3955:
[----:B------:R-:W-:Y:S05]  /*1310*/  BSYNC B0 ;  /* 0x0000000000007941 */ /* 0x000fea0003800000 */
.L_x_3954:
[----:B------:R-:W0:Y:S01]  /*1320*/  LDC R174, c[0x0][0x294] ;  /* 0x0000a500ffae7b82 */ /* 0x000e220000000800 */
[----:B------:R-:W-:Y:S01]  /*1330*/  I2FP.F32.U32 R97, R106 ;  /* 0x0000006a00617245 */ /* 0x000fe20000201000 */
[----:B------:R-:W-:Y:S01]  /*1340*/  IMAD.MOV.U32 R114, RZ, RZ, 0x2f800000 ;  /* 0x2f800000ff727424 */ /* 0x000fe200078e00ff */
[----:B------:R-:W-:Y:S01]  /*1350*/  ISETP.NE.U32.AND P2, PT, RZ, UR18, PT ;  /* 0x00000012ff007c0c */ /* 0x000fe2000bf45070 */
[----:B-----5:R-:W-:Y:S01]  /*1360*/  HADD2.F32 R101, -RZ, R92.H0_H0 ;  /* 0x2000005cff657230 */ /* 0x020fe20000004100 */
[----:B------:R-:W-:Y:S01]  /*1370*/  LOP3.LUT R156, R156, 0xffffffdf, RZ, 0xc0, !PT ;  /* 0xffffffdf9c9c7812 */ /* 0x000fe200078ec0ff */
[----:B------:R-:W-:Y:S01]  /*1380*/  FFMA.FTZ R97, R97, R114, 1.1641532182693481445e-10 ;  /* 0x2f00000061617423 */ /* 0x000fe20000010072 */
[----:B------:R-:W-:Y:S01]  /*1390*/  ISETP.NE.AND.EX P2, PT, RZ, UR19, PT, P2 ;  /* 0x00000013ff007c0c */ /* 0x000fe2000bf45320 */
        /* <DEDUP_REMOVED lines=12> */
.L_x_3958:
        /* <DEDUP_REMOVED lines=12> */
.L_x_3961:
[----:B------:R-:W-:-:S07]  /*1520*/  MOV R106, R166 ;  /* 0x000000a6006a7202 */ /* 0x000fce0000000f00 */
.L_x_3962:
[----:B------:R-:W-:Y:S05]  /*1530*/  BSYNC B0 ;  /* 0x0000000000007941 */ /* 0x000fea0003800000 */
.L_x_3960:
        /* <DEDUP_REMOVED lines=16> */
.L_x_3966:
[----:B------:R-:W-:Y:S05]  /*1640*/  BSYNC B1 ;  /* 0x0000000000017941 */ /* 0x000fea0003800000 */
.L_x_3965:
        /* <DEDUP_REMOVED lines=42> */
.L_x_3964:
[----:B------:R-:W-:Y:S05]  /*18f0*/  BSYNC B0 ;  /* 0x0000000000007941 */ /* 0x000fea0003800000 */
.L_x_3963:
        /* <DEDUP_REMOVED lines=10> */
.L_x_3959:
        /* <DEDUP_REMOVED lines=12> */
.L_x_3968:
[----:B------:R-:W-:-:S07]  /*1a60*/  IMAD.MOV.U32 R106, RZ, RZ, R166 ;  /* 0x000000ffff6a7224 */ /* 0x000fce00078e00a6 */
.L_x_3969:
[----:B------:R-:W-:Y:S05]  /*1a70*/  BSYNC B0 ;  /* 0x0000000000007941 */ /* 0x000fea0003800000 */
.L_x_3967:
        /* <DEDUP_REMOVED lines=16> */
.L_x_3973:
[----:B------:R-:W-:Y:S05]  /*1b80*/  BSYNC B1 ;  /* 0x0000000000017941 */ /* 0x000fea0003800000 */
.L_x_3972:
        /* <DEDUP_REMOVED lines=41> */
[----:B------:R-:W-:-:S07]  /*1e20*/  LOP3.LUT R170, R177, R96, R147, 0x96, !PT ;  /* 0x00000060b1aa7212 */ /* 0x000fce00078e9693 */
.L_x_3971:
[----:B------:R-:W-:Y:S05]  /*1e30*/  BSYNC B0 ;  /* 0x0000000000007941 */ /* 0x000fea0003800000 */
.L_x_3970:
        /* <DEDUP_REMOVED lines=15> */
.L_x_3974:
        /* <DEDUP_REMOVED lines=12> */
.L_x_3977:
[----:B------:R-:W-:-:S07]  /*1ff0*/  MOV R106, R166 ;  /* 0x000000a6006a7202 */ /* 0x000fce0000000f00 */
.L_x_3978:
[----:B------:R-:W-:Y:S05]  /*2000*/  BSYNC B0 ;  /* 0x0000000000007941 */ /* 0x000fea0003800000 */
.L_x_3976:
        /* <DEDUP_REMOVED lines=16> */
.L_x_3982:
[----:B------:R-:W-:Y:S05]  /*2110*/  BSYNC B1 ;  /* 0x0000000000017941 */ /* 0x000fea0003800000 */
.L_x_3981:
[----:B------:R-:W-:Y:S01]  /*2120*/  IMAD.HI.U32 R92, R150, -0x326172a9, RZ ;  /* 0xcd9e8d57965c7827 */ /* 0x000fe200078e00ff */
[----:B------:R-:W-:-:S03]  /*2130*/  LOP3.LUT R96, R96, R155, R131, 0x96, !PT ;  /* 0x0000009b60607212 */ /* 0x000fc600078e9683 */
[----:B------:R-:W-:Y:S01]  /*2140*/  IMAD R97, R150, -0x326172a9, RZ ;  /* 0xcd9e8d5796617824 */ /* 0x000fe200078e02ff */
[----:B------:R-:W-:Y:S01]  /*2150*/  LOP3.LUT R92, R92, R153, R130, 0x96, !PT ;  /* 0x000000995c5c7212 */ /* 0x000fe200078e9682 */
[----:B------:R-:W-:-:S04]  /*2160*/  IMAD.WIDE.U32 R100, R96, -0x326172a9, RZ ;  /* 0xcd9e8d5760647825 */ /* 0x000fc800078e00ff */
[----:B------:R-:W-:Y:S01]  /*2170*/  IMAD R105, R151, -0x2daee0ad, RZ ;  /* 0xd2511f5397697824 */ /* 0x000fe200078e02ff */
[----:B------:R-:W-:Y:S01]  /*2180*/  LOP3.LUT R97, R101, R97, R3, 0x96, !PT ;  /* 0x0000006165617212 */ /* 0x000fe200078e9603 */
[----:B------:R-:W-:Y:S01]  /*2190*/  IMAD.WIDE.U32 R102, R92, -0x2daee0ad, RZ ;  /* 0xd2511f535c667825 */ /* 0x000fe200078e00ff */
[----:B------:R-:W-:-:S04]  /*21a0*/  HFMA2.MMA R92, -RZ, RZ, 0, 0 ;  /* 0x00000000ff5c7435 */ /* 0x000fc800000001ff */
        /* <DEDUP_REMOVED lines=33> */
.L_x_3980:
[----:B------:R-:W-:Y:S05]  /*23c0*/  BSYNC B0 ;  /* 0x0000000000007941 */ /* 0x000fea0003800000 */
.L_x_3979:
        /* <DEDUP_REMOVED lines=10> */
.L_x_3975:
        /* <DEDUP_REMOVED lines=12> */
.L_x_3984:
[----:B------:R-:W-:-:S07]  /*2530*/  IMAD.MOV.U32 R106, RZ, RZ, R166 ;  /* 0x000000ffff6a7224 */ /* 0x000fce00078e00a6 */
.L_x_3985:
[----:B------:R-:W-:Y:S05]  /*2540*/  BSYNC B0 ;  /* 0x0000000000007941 */ /* 0x000fea0003800000 */
.L_x_3983:
        /* <DEDUP_REMOVED lines=16> */
.L_x_3989:
[----:B------:R-:W-:Y:S05]  /*2650*/  BSYNC B1 ;  /* 0x0000000000017941 */ /* 0x000fea0003800000 */
.L_x_3988:
        /* <DEDUP_REMOVED lines=42> */
.L_x_3987:
[----:B------:R-:W-:Y:S05]  /*2900*/  BSYNC B0 ;  /* 0x0000000000007941 */ /* 0x000fea0003800000 */
.L_x_3986:
[----:B------:R-:W-:Y:S01]  /*2910*/  I2FP.F32.U32 R97, R106 ;  /* 0x0000006a00617245 */ /* 0x000fe20000201000 */
[----:B------:R-:W-:-:S04]  /*2920*/  HADD2.F32 R101, -RZ, R93.H0_H0 ;  /* 0x2000005dff657230 */ /* 0x000fc80000004100 */
        /* <DEDUP_REMOVED lines=12> */
.L_x_3990:
        /* <DEDUP_REMOVED lines=12> */
.L_x_3993:
[----:B------:R-:W-:-:S07]  /*2ab0*/  MOV R105, R166 ;  /* 0x000000a600697202 */ /* 0x000fce0000000f00 */
.L_x_3994:
[----:B------:R-:W-:Y:S05]  /*2ac0*/  BSYNC B0 ;  /* 0x0000000000007941 */ /* 0x000fea0003800000 */
.L_x_3992:
        /* <DEDUP_REMOVED lines=16> */
.L_x_3998:
[----:B------:R-:W-:Y:S05]  /*2bd0*/  BSYNC B1 ;  /* 0x0000000000017941 */ /* 0x000fea0003800000 */
.L_x_3997:
        /* <DEDUP_REMOVED lines=42> */
.L_x_3996:
[----:B------:R-:W-:Y:S05]  /*2e80*/  BSYNC B0 ;  /* 0x0000000000007941 */ /* 0x000fea0003800000 */
.L_x_3995:
        /* <DEDUP_REMOVED lines=10> */
.L_x_3991:
        /* <DEDUP_REMOVED lines=12> */
.L_x_4000:
[----:B------:R-:W-:-:S07]  /*2ff0*/  IMAD.MOV.U32 R105, RZ, RZ, R166 ;  /* 0x000000ffff697224 */ /* 0x000fce00078e00a6 */
.L_x_4001:
[----:B------:R-:W-:Y:S05]  /*3000*/  BSYNC B0 ;  /* 0x0000000000007941 */ /* 0x000fea0003800000 */
.L_x_3999:
        /* <DEDUP_REMOVED lines=16> */
.L_x_4005:
[----:B------:R-:W-:Y:S05]  /*3110*/  BSYNC B1 ;  /* 0x0000000000017941 */ /* 0x000fea0003800000 */
.L_x_4004:
        /* <DEDUP_REMOVED lines=42> */
.L_x_4003:
[----:B------:R-:W-:Y:S05]  /*33c0*/  BSYNC B0 ;  /* 0x0000000000007941 */ /* 0x000fea0003800000 */
.L_x_4002:
[----:B------:R-:W-:Y:S01]  /*33d0*/  I2FP.F32.U32 R97, R105 ;  /* 0x0000006900617245 */ /* 0x000fe20000201000 */
[----:B------:R-:W-:-:S04]  /*33e0*/  HADD2.F32 R93, -RZ, R93.H1_H1 ;  /* 0x3000005dff5d7230 */ /* 0x000fc80000004100 */
        /* <DEDUP_REMOVED lines=8> */
[----:B------:R-:W-:Y:S02]  /*3470*/  HADD2.F32 R100, -RZ, R89.H1_H1 ;  /* 0x30000059ff647230 */ /* 0x000fe40000004100 */
[----:B------:R-:W-:-:S03]  /*3480*/  IMAD.MOV.U32 R92, RZ, RZ, R96 ;  /* 0x000000ffff5c7224 */ /* 0x000fc600078e0060 */
[----:B------:R-:W-:Y:S01]  /*3490*/  FADD.FTZ R177, R177, R100 ;  /* 0x00000064b1b17221 */ /* 0x000fe20000010000 */
[----:B------:R-:W-:Y:S06]  /*34a0*/  BRA `(.L_x_4007) ;  /* 0x0000000400547947 */ /* 0x000fec0003800000 */
.L_x_4006:
        /* <DEDUP_REMOVED lines=12> */
.L_x_4009:
[----:B------:R-:W-:-:S07]  /*3570*/  MOV R106, R166 ;  /* 0x000000a6006a7202 */ /* 0x000fce0000000f00 */
.L_x_4010:
[----:B------:R-:W-:Y:S05]  /*3580*/  BSYNC B0 ;  /* 0x0000000000007941 */ /* 0x000fea0003800000 */
.L_x_4008:
        /* <DEDUP_REMOVED lines=16> */
.L_x_4014:
[----:B------:R-:W-:Y:S05]  /*3690*/  BSYNC B1 ;  /* 0x0000000000017941 */ /* 0x000fea0003800000 */
.L_x_4013:
        /* <DEDUP_REMOVED lines=43> */
.L_x_4012:
[----:B------:R-:W-:Y:S05]  /*3950*/  BSYNC B0 ;  /* 0x0000000000007941 */ /* 0x000fea0003800000 */
.L_x_4011:
        /* <DEDUP_REMOVED lines=10> */
.L_x_4007:
        /* <DEDUP_REMOVED lines=12> */
.L_x_4016:
[----:B------:R-:W-:-:S07]  /*3ac0*/  MOV R106, R166 ;  /* 0x000000a6006a7202 */ /* 0x000fce0000000f00 */
.L_x_4017:
[----:B------:R-:W-:Y:S05]  /*3ad0*/  BSYNC B0 ;  /* 0x0000000000007941 */ /* 0x000fea0003800000 */
.L_x_4015:
        /* <DEDUP_REMOVED lines=16> */
.L_x_4021:
[----:B------:R-:W-:Y:S05]  /*3be0*/  BSYNC B1 ;  /* 0x0000000000017941 */ /* 0x000fea0003800000 */
.L_x_4020:
        /* <DEDUP_REMOVED lines=43> */
.L_x_4019:
[----:B------:R-:W-:Y:S05]  /*3ea0*/  BSYNC B0 ;  /* 0x0000000000007941 */ /* 0x000fea0003800000 */
.L_x_4018:
        /* <DEDUP_REMOVED lines=15> */
.L_x_4022:
        /* <DEDUP_REMOVED lines=12> */
.L_x_4025:
[----:B------:R-:W-:-:S07]  /*4060*/  MOV R106, R166 ;  /* 0x000000a6006a7202 */ /* 0x000fce0000000f00 */
.L_x_4026:
[----:B------:R-:W-:Y:S05]  /*4070*/  BSYNC B0 ;  /* 0x0000000000007941 */ /* 0x000fea0003800000 */
.L_x_4024:
        /* <DEDUP_REMOVED lines=16> */
.L_x_4030:
[----:B------:R-:W-:Y:S05]  /*4180*/  BSYNC B1 ;  /* 0x0000000000017941 */ /* 0x000fea0003800000 */
.L_x_4029:
        /* <DEDUP_REMOVED lines=43> */
.L_x_4028:
[----:B------:R-:W-:Y:S05]  /*4440*/  BSYNC B0 ;  /* 0x0000000000007941 */ /* 0x000fea0003800000 */
.L_x_4027:
        /* <DEDUP_REMOVED lines=10> */
.L_x_4023:
        /* <DEDUP_REMOVED lines=12> */
.L_x_4032:
[----:B------:R-:W-:-:S07]  /*45b0*/  MOV R106, R166 ;  /* 0x000000a6006a7202 */ /* 0x000fce0000000f00 */
.L_x_4033:
[----:B------:R-:W-:Y:S05]  /*45c0*/  BSYNC B0 ;  /* 0x0000000000007941 */ /* 0x000fea0003800000 */
.L_x_4031:
        /* <DEDUP_REMOVED lines=16> */
.L_x_4037:
[----:B------:R-:W-:Y:S05]  /*46d0*/  BSYNC B1 ;  /* 0x0000000000017941 */ /* 0x000fea0003800000 */
.L_x_4036:
        /* <DEDUP_REMOVED lines=43> */
.L_x_4035:
[----:B------:R-:W-:Y:S05]  /*4990*/  BSYNC B0 ;  /* 0x0000000000007941 */ /* 0x000fea0003800000 */
.L_x_4034:
        /* <DEDUP_REMOVED lines=13> */
.L_x_4038:
        /* <DEDUP_REMOVED lines=12> */
.L_x_4041:
[----:B------:R-:W-:-:S07]  /*4b30*/  MOV R94, R166 ;  /* 0x000000a6005e7202 */ /* 0x000fce0000000f00 */
.L_x_4042:
[----:B------:R-:W-:Y:S05]  /*4b40*/  BSYNC B0 ;  /* 0x0000000000007941 */ /* 0x000fea0003800000 */
.L_x_4040:
        /* <DEDUP_REMOVED lines=16> */
.L_x_4046:
[----:B------:R-:W-:Y:S05]  /*4c50*/  BSYNC B1 ;  /* 0x0000000000017941 */ /* 0x000fea0003800000 */
.L_x_4045:
        /* <DEDUP_REMOVED lines=43> */
.L_x_4044:
[----:B------:R-:W-:Y:S05]  /*4f10*/  BSYNC B0 ;  /* 0x0000000000007941 */ /* 0x000fea0003800000 */
.L_x_4043:
        /* <DEDUP_REMOVED lines=10> */
.L_x_4039:
        /* <DEDUP_REMOVED lines=12> */
.L_x_4048:
[----:B------:R-:W-:-:S07]  /*5080*/  MOV R94, R166 ;  /* 0x000000a6005e7202 */ /* 0x000fce0000000f00 */
.L_x_4049:
[----:B------:R-:W-:Y:S05]  /*5090*/  BSYNC B0 ;  /* 0x0000000000007941 */ /* 0x000fea0003800000 */
.L_x_4047:
        /* <DEDUP_REMOVED lines=16> */
.L_x_4053:
[----:B------:R-:W-:Y:S05]  /*51a0*/  BSYNC B1 ;  /* 0x0000000000017941 */ /* 0x000fea0003800000 */
.L_x_4052:
        /* <DEDUP_REMOVED lines=43> */
.L_x_4051:
[----:B------:R-:W-:Y:S05]  /*5460*/  BSYNC B0 ;  /* 0x0000000000007941 */ /* 0x000fea0003800000 */
.L_x_4050:
        /* <DEDUP_REMOVED lines=13> */
.L_x_4054:
        /* <DEDUP_REMOVED lines=12> */
.L_x_4057:
[----:B------:R-:W-:-:S07]  /*5600*/  MOV R94, R166 ;  /* 0x000000a6005e7202 */ /* 0x000fce0000000f00 */
.L_x_4058:
[----:B------:R-:W-:Y:S05]  /*5610*/  BSYNC B0 ;  /* 0x0000000000007941 */ /* 0x000fea0003800000 */
.L_x_4056:
        /* <DEDUP_REMOVED lines=16> */
.L_x_4062:
[----:B------:R-:W-:Y:S05]  /*5720*/  BSYNC B1 ;  /* 0x0000000000017941 */ /* 0x000fea0003800000 */
.L_x_4061:
        /* <DEDUP_REMOVED lines=43> */
.L_x_4060:
[----:B------:R-:W-:Y:S05]  /*59e0*/  BSYNC B0 ;  /* 0x0000000000007941 */ /* 0x000fea0003800000 */
.L_x_4059:
        /* <DEDUP_REMOVED lines=10> */
.L_x_4055:
        /* <DEDUP_REMOVED lines=12> */
.L_x_4064:
[----:B------:R-:W-:-:S07]  /*5b50*/  MOV R94, R166 ;  /* 0x000000a6005e7202 */ /* 0x000fce0000000f00 */
.L_x_4065:
[----:B------:R-:W-:Y:S05]  /*5b60*/  BSYNC B0 ;  /* 0x0000000000007941 */ /* 0x000fea0003800000 */
.L_x_4063:
        /* <DEDUP_REMOVED lines=16> */
.L_x_4069:
[----:B------:R-:W-:Y:S05]  /*5c70*/  BSYNC B1 ;  /* 0x0000000000017941 */ /* 0x000fea0003800000 */
.L_x_4068:
        /* <DEDUP_REMOVED lines=43> */
.L_x_4067:
[----:B------:R-:W-:Y:S05]  /*5f30*/  BSYNC B0 ;  /* 0x0000000000007941 */ /* 0x000fea0003800000 */
.L_x_4066:
        /* <DEDUP_REMOVED lines=13> */
.L_x_4070:
        /* <DEDUP_REMOVED lines=12> */
.L_x_4073:
[----:B------:R-:W-:-:S07]  /*60d0*/  MOV R102, R166 ;  /* 0x000000a600667202 */ /* 0x000fce0000000f00 */
.L_x_4074:
[----:B------:R-:W-:Y:S05]  /*60e0*/  BSYNC B0 ;  /* 0x0000000000007941 */ /* 0x000fea0003800000 */
.L_x_4072:
        /* <DEDUP_REMOVED lines=11> */
[----:B------:R-:W-:Y:S01]  /*61a0*/  @!P6 VIADD R150, R150, 0x1 ;  /* 0x000000019696e836 */ /* 0x000fe20000000000 */
[----:B------:R-:W-:Y:S02]  /*61b0*/  @!P6 IADD3 R94, R155, 0x1, RZ ;  /* 0x000000019b5ee810 */ /* 0x000fe40007ffe0ff */
[----:B------:R-:W-:Y:S02]  /*61c0*/  @!P6 MOV R153, RZ ;  /* 0x000000ff0099e202 */ /* 0x000fe40000000f00 */
[----:B------:R-:W-:-:S13]  /*61d0*/  ISETP.NE.AND P0, PT, R150, RZ, !P6 ;  /* 0x000000ff9600720c */ /* 0x000fda0007705270 */
[----:B------:R-:W-:Y:S01]  /*61e0*/  @P0 IMAD.MOV R94, RZ, RZ, R155 ;  /* 0x000000ffff5e0224 */ /* 0x000fe200078e029b */
[----:B------:R-:W-:-:S03]  /*61f0*/  ISETP.NE.AND P0, PT, R92, RZ, PT ;  /* 0x000000ff5c00720c */ /* 0x000fc60003f05270 */
[----:B------:R-:W-:-:S10]  /*6200*/  @!P6 IMAD.MOV.U32 R155, RZ, RZ, R94 ;  /* 0x000000ffff9be224 */ /* 0x000fd400078e005e */
.L_x_4078:
[----:B------:R-:W-:Y:S05]  /*6210*/  BSYNC B1 ;  /* 0x0000000000017941 */ /* 0x000fea0003800000 */
.L_x_4077:
        /* <DEDUP_REMOVED lines=43> */
.L_x_4076:
[----:B------:R-:W-:Y:S05]  /*64d0*/  BSYNC B0 ;  /* 0x0000000000007941 */ /* 0x000fea0003800000 */
.L_x_4075:
        /* <DEDUP_REMOVED lines=10> */
.L_x_4071:
[----:B------:R-:W-:Y:S01]  /*6580*/  P2R R96, PR, RZ, 0x4 ;  /* 0x00000004ff607803 */ /* 0x000fe20000000000 */
[----:B------:R-:W0:Y:S01]  /*6590*/  LDC.64 R100, c[0x0][0x238] ;  /* 0x00008e00ff647b82 */ /* 0x000e220000000a00 */
[----:B------:R-:W-:Y:S02]  /*65a0*/  ISETP.NE.AND P2, PT, R105, RZ, PT ;  /* 0x000000ff6900720c */ /* 0x000fe40003f45270 */
[----:B------:R-:W-:Y:S02]  /*65b0*/  SEL R93, RZ, 0x10000, P4 ;  /* 0x00010000ff5d7807 */ /* 0x000fe40002000000 */
[----:B------:R-:W-:Y:S02]  /*65c0*/  SEL R92, RZ, 0x1, P2 ;  /* 0x00000001ff5c7807 */ /* 0x000fe40001000000 */
[----:B------:R-:W-:Y:S01]  /*65d0*/  ISETP.NE.AND P2, PT, R96, RZ, PT ;  /* 0x000000ff6000720c */ /* 0x000fe20003f45270 */
[----:B------:R-:W1:Y:S01]  /*65e0*/  @P1 LDC.64 R102, c[0x0][0x230] ;  /* 0x00008c00ff661b82 */ /* 0x000e620000000a00 */
[----:B------:R-:W-:-:S02]  /*65f0*/  SEL R94, RZ, 0x100, P3 ;  /* 0x00000100ff5e7807 */ /* 0x000fc40001800000 */
[----:B------:R-:W-:Y:S02]  /*6600*/  LOP3.LUT P4, RZ, R156, 0x10, RZ, 0xc0, !PT ;  /* 0x000000109cff7812 */ /* 0x000fe4000788c0ff */
        /* <DEDUP_REMOVED lines=15> */
[----:B------:R-:W-:Y:S01]  /*6700*/  F2FP.F16.F32.PACK_AB R95, R185, R181 ;  /* 0x000000b5b95f723e */ /* 0x000fe200000000ff */
[----:B0-----:R-:W-:Y:S01]  /*6710*/  IMAD.WIDE.U32 R112, R169, 0x10, R100 ;  /* 0x00000010a9707825 */ /* 0x001fe200078e0064 */
[----:B------:R-:W-:Y:S02]  /*6720*/  LOP3.LUT R106, R108, R92, R106, 0xfe, !PT ;  /* 0x0000005c6c6a7212 */ /* 0x000fe400078efe6a */
[----:B------:R-:W-:Y:S02]  /*6730*/  F2FP.F16.F32.PACK_AB R94, R183, R179 ;  /* 0x000000b3b75e723e */ /* 0x000fe400000000ff */
[----:B------:R-:W-:-:S02]  /*6740*/  F2FP.F16.F32.PACK_AB R93, R177, R175 ;  /* 0x000000afb15d723e */ /* 0x000fc400000000ff */
[----:B------:R-:W-:Y:S02]  /*6750*/  F2FP.F16.F32.PACK_AB R92, R173, R171 ;  /* 0x000000abad5c723e */ /* 0x000fe400000000ff */
[----:B------:R-:W-:Y:S01]  /*6760*/  LOP3.LUT R108, R106, R111, RZ, 0xfc, !PT ;  /* 0x0000006f6a6c7212 */ /* 0x000fe200078efcff */
[----:B--2---:R-:W-:Y:S01]  /*6770*/  IMAD.WIDE.U32 R110, R169, 0x8, R96 ;  /* 0x00000008a96e7825 */ /* 0x004fe200078e0060 */
[----:B------:R-:W-:Y:S01]  /*6780*/  LOP3.LUT R109, R109, R167, R107, 0xfe, !PT ;  /* 0x000000a76d6d7212 */ /* 0x000fe200078efe6b */
[----:B------:R0:W-:Y:S01]  /*6790*/  STG.E.128 desc[UR4][R112.64], R92 ;  /* 0x0000005c70007986 */ /* 0x0001e2000c101d04 */
[----:B------:R-:W-:-:S03]  /*67a0*/  IADD3 R115, R169, 0x80, RZ ;  /* 0x00000080a9737810 */ /* 0x000fc60007ffe0ff */
[----:B------:R0:W-:Y:S02]  /*67b0*/  STG.E.64 desc[UR4][R110.64], R108 ;  /* 0x0000006c6e007986 */ /* 0x0001e4000c101b04 */
[----:B------:R-:W-:-:S04]  /*67c0*/  IMAD.WIDE.U32 R106, R115, 0x10, R98 ;  /* 0x00000010736a7825 */ /* 0x000fc800078e0062 */
[----:B---3--:R-:W-:-:S04]  /*67d0*/  @P0 IMAD.WIDE.U32 R104, R115, 0x10, R104 ;  /* 0x0000001073680825 */ /* 0x008fc800078e0068 */
[----:B-1----:R-:W-:Y:S01]  /*67e0*/  @P1 IMAD.WIDE.U32 R102, R115, 0x10, R102 ;  /* 0x0000001073661825 */ /* 0x002fe200078e0066 */
        /* <DEDUP_REMOVED lines=21> */
.L_x_4079:
        /* <DEDUP_REMOVED lines=15> */
.L_x_4081:
[----:B------:R-:W-:-:S07]  /*6a30*/  MOV R110, R166 ;  /* 0x000000a6006e7202 */ /* 0x000fce0000000f00 */
.L_x_4082:
[----:B------:R-:W-:Y:S05]  /*6a40*/  BSYNC B0 ;  /* 0x0000000000007941 */ /* 0x000fea0003800000 */
.L_x_4080:
        /* <DEDUP_REMOVED lines=16> */
.L_x_4086:
[----:B------:R-:W-:Y:S05]  /*6b50*/  BSYNC B1 ;  /* 0x0000000000017941 */ /* 0x000fea0003800000 */
.L_x_4085:
        /* <DEDUP_REMOVED lines=43> */
.L_x_4084:
[----:B------:R-:W-:Y:S05]  /*6e10*/  BSYNC B0 ;  /* 0x0000000000007941 */ /* 0x000fea0003800000 */
.L_x_4083:
[----:B------:R-:W-:Y:S01]  /*6e20*/  I2FP.F32.U32 R103, R110 ;  /* 0x0000006e00677245 */ /* 0x000fe20000201000 */
[----:B-----5:R-:W-:Y:S01]  /*6e30*/  HADD2.F32 R105, -RZ, R92.H0_H0 ;  /* 0x2000005cff697230 */ /* 0x020fe20000004100 */
        /* <DEDUP_REMOVED lines=13> */
.L_x_4087:
        /* <DEDUP_REMOVED lines=12> */
.L_x_4090:
[----:B------:R-:W-:-:S07]  /*6fd0*/  MOV R110, R166 ;  /* 0x000000a6006e7202 */ /* 0x000fce0000000f00 */
.L_x_4091:
[----:B------:R-:W-:Y:S05]  /*6fe0*/  BSYNC B0 ;  /* 0x0000000000007941 */ /* 0x000fea0003800000 */
.L_x_4089:
        /* <DEDUP_REMOVED lines=16> */
.L_x_4095:
[----:B------:R-:W-:Y:S05]  /*70f0*/  BSYNC B1 ;  /* 0x0000000000017941 */ /* 0x000fea0003800000 */
.L_x_4094:
        /* <DEDUP_REMOVED lines=43> */
.L_x_4093:
[----:B------:R-:W-:Y:S05]  /*73b0*/  BSYNC B0 ;  /* 0x0000000000007941 */ /* 0x000fea0003800000 */
.L_x_4092:
        /* <DEDUP_REMOVED lines=10> */
.L_x_4088:
        /* <DEDUP_REMOVED lines=12> */
.L_x_4097:
[----:B------:R-:W-:-:S07]  /*7520*/  MOV R110, R166 ;  /* 0x000000a6006e7202 */ /* 0x000fce0000000f00 */
.L_x_4098:
[----:B------:R-:W-:Y:S05]  /*7530*/  BSYNC B0 ;  /* 0x0000000000007941 */ /* 0x000fea0003800000 */
.L_x_4096:
        /* <DEDUP_REMOVED lines=16> */
.L_x_4102:
[----:B------:R-:W-:Y:S05]  /*7640*/  BSYNC B1 ;  /* 0x0000000000017941 */ /* 0x000fea0003800000 */
.L_x_4101:
        /* <DEDUP_REMOVED lines=43> */
.L_x_4100:
[----:B------:R-:W-:Y:S05]  /*7900*/  BSYNC B0 ;  /* 0x0000000000007941 */ /* 0x000fea0003800000 */
.L_x_4099:
        /* <DEDUP_REMOVED lines=15> */
.L_x_4103:
        /* <DEDUP_REMOVED lines=12> */
.L_x_4106:
[----:B------:R-:W-:-:S07]  /*7ac0*/  MOV R110, R166 ;  /* 0x000000a6006e7202 */ /* 0x000fce0000000f00 */
.L_x_4107:
[----:B------:R-:W-:Y:S05]  /*7ad0*/  BSYNC B0 ;  /* 0x0000000000007941 */ /* 0x000fea0003800000 */
.L_x_4105:
        /* <DEDUP_REMOVED lines=16> */
.L_x_4111:
[----:B------:R-:W-:Y:S05]  /*7be0*/  BSYNC B1 ;  /* 0x0000000000017941 */ /* 0x000fea0003800000 */
.L_x_4110:
        /* <DEDUP_REMOVED lines=41> */
[----:B------:R-:W-:Y:S02]  /*7e80*/  LOP3.LUT R170, R103, R104, R147, 0x96, !PT ;  /* 0x0000006867aa7212 */ /* 0x000fe400078e9693 */
[----:B------:R-:W-:-:S07]  /*7e90*/  MOV R176, R102 ;  /* 0x0000006600b07202 */ /* 0x000fce0000000f00 */
.L_x_4109:
[----:B------:R-:W-:Y:S05]  /*7ea0*/  BSYNC B0 ;  /* 0x0000000000007941 */ /* 0x000fea0003800000 */
.L_x_4108:
        /* <DEDUP_REMOVED lines=10> */
.L_x_4104:
        /* <DEDUP_REMOVED lines=12> */
.L_x_4113:
[----:B------:R-:W-:-:S07]  /*8010*/  MOV R110, R166 ;  /* 0x000000a6006e7202 */ /* 0x000fce0000000f00 */
.L_x_4114:
[----:B------:R-:W-:Y:S05]  /*8020*/  BSYNC B0 ;  /* 0x0000000000007941 */ /* 0x000fea0003800000 */
.L_x_4112:
        /* <DEDUP_REMOVED lines=16> */
.L_x_4118:
[----:B------:R-:W-:Y:S05]  /*8130*/  BSYNC B1 ;  /* 0x0000000000017941 */ /* 0x000fea0003800000 */
.L_x_4117:
        /* <DEDUP_REMOVED lines=43> */
.L_x_4116:
[----:B------:R-:W-:Y:S05]  /*83f0*/  BSYNC B0 ;  /* 0x0000000000007941 */ /* 0x000fea0003800000 */
.L_x_4115:
        /* <DEDUP_REMOVED lines=15> */
.L_x_4119:
        /* <DEDUP_REMOVED lines=12> */
.L_x_4122:
[----:B------:R-:W-:-:S07]  /*85b0*/  MOV R110, R166 ;  /* 0x000000a6006e7202 */ /* 0x000fce0000000f00 */
.L_x_4123:
[----:B------:R-:W-:Y:S05]  /*85c0*/  BSYNC B0 ;  /* 0x0000000000007941 */ /* 0x000fea0003800000 */
.L_x_4121:
        /* <DEDUP_REMOVED lines=16> */
.L_x_4127:
[----:B------:R-:W-:Y:S05]  /*86d0*/  BSYNC B1 ;  /* 0x0000000000017941 */ /* 0x000fea0003800000 */
.L_x_4126:
        /* <DEDUP_REMOVED lines=43> */
.L_x_4125:
[----:B------:R-:W-:Y:S05]  /*8990*/  BSYNC B0 ;  /* 0x0000000000007941 */ /* 0x000fea0003800000 */
.L_x_4124:
        /* <DEDUP_REMOVED lines=10> */
.L_x_4120:
        /* <DEDUP_REMOVED lines=12> */
.L_x_4129:
[----:B------:R-:W-:-:S07]  /*8b00*/  MOV R110, R166 ;  /* 0x000000a6006e7202 */ /* 0x000fce0000000f00 */
.L_x_4130:
[----:B------:R-:W-:Y:S05]  /*8b10*/  BSYNC B0 ;  /* 0x0000000000007941 */ /* 0x000fea0003800000 */
.L_x_4128:
        /* <DEDUP_REMOVED lines=16> */
.L_x_4134:
[----:B------:R-:W-:Y:S05]  /*8c20*/  BSYNC B1 ;  /* 0x0000000000017941 */ /* 0x000fea0003800000 */
.L_x_4133:
        /* <DEDUP_REMOVED lines=43> */
.L_x_4132:
[----:B------:R-:W-:Y:S05]  /*8ee0*/  BSYNC B0 ;  /* 0x0000000000007941 */ /* 0x000fea0003800000 */
.L_x_4131:
        /* <DEDUP_REMOVED lines=15> */
.L_x_4135:
        /* <DEDUP_REMOVED lines=12> */
.L_x_4138:
[----:B------:R-:W-:-:S07]  /*90a0*/  MOV R108, R166 ;  /* 0x000000a6006c7202 */ /* 0x000fce0000000f00 */
.L_x_4139:
[----:B------:R-:W-:Y:S05]  /*90b0*/  BSYNC B0 ;  /* 0x0000000000007941 */ /* 0x000fea0003800000 */
.L_x_4137:
        /* <DEDUP_REMOVED lines=16> */
.L_x_4143:
[----:B------:R-:W-:Y:S05]  /*91c0*/  BSYNC B1 ;  /* 0x0000000000017941 */ /* 0x000fea0003800000 */
.L_x_4142:
        /* <DEDUP_REMOVED lines=43> */
.L_x_4141:
[----:B------:R-:W-:Y:S05]  /*9480*/  BSYNC B0 ;  /* 0x0000000000007941 */ /* 0x000fea0003800000 */
.L_x_4140:
        /* <DEDUP_REMOVED lines=10> */
.L_x_4136:
        /* <DEDUP_REMOVED lines=12> */
.L_x_4145:
[----:B------:R-:W-:-:S07]  /*95f0*/  MOV R108, R166 ;  /* 0x000000a6006c7202 */ /* 0x000fce0000000f00 */
.L_x_4146:
[----:B------:R-:W-:Y:S05]  /*9600*/  BSYNC B0 ;  /* 0x0000000000007941 */ /* 0x000fea0003800000 */
.L_x_4144:
        /* <DEDUP_REMOVED lines=16> */
.L_x_4150:
[----:B------:R-:W-:Y:S05]  /*9710*/  BSYNC B1 ;  /* 0x0000000000017941 */ /* 0x000fea0003800000 */
.L_x_4149:
        /* <DEDUP_REMOVED lines=43> */
.L_x_4148:
[----:B------:R-:W-:Y:S05]  /*99d0*/  BSYNC B0 ;  /* 0x0000000000007941 */ /* 0x000fea0003800000 */
.L_x_4147:
        /* <DEDUP_REMOVED lines=15> */
.L_x_4151:
        /* <DEDUP_REMOVED lines=12> */
.L_x_4154:
[----:B------:R-:W-:-:S07]  /*9b90*/  MOV R108, R166 ;  /* 0x000000a6006c7202 */ /* 0x000fce0000000f00 */
.L_x_4155:
[----:B------:R-:W-:Y:S05]  /*9ba0*/  BSYNC B0 ;  /* 0x0000000000007941 */ /* 0x000fea0003800000 */
.L_x_4153:
        /* <DEDUP_REMOVED lines=16> */
.L_x_4159:
[----:B------:R-:W-:Y:S05]  /*9cb0*/  BSYNC B1 ;  /* 0x0000000000017941 */ /* 0x000fea0003800000 */
.L_x_4158:
        /* <DEDUP_REMOVED lines=43> */
.L_x_4157:
[----:B------:R-:W-:Y:S05]  /*9f70*/  BSYNC B0 ;  /* 0x0000000000007941 */ /* 0x000fea0003800000 */
.L_x_4156:
        /* <DEDUP_REMOVED lines=10> */
.L_x_4152:
        /* <DEDUP_REMOVED lines=12> */
.L_x_4161:
[----:B------:R-:W-:-:S07]  /*a0e0*/  MOV R108, R166 ;  /* 0x000000a6006c7202 */ /* 0x000fce0000000f00 */
.L_x_4162:
[----:B------:R-:W-:Y:S05]  /*a0f0*/  BSYNC B0 ;  /* 0x0000000000007941 */ /* 0x000fea0003800000 */
.L_x_4160:
        /* <DEDUP_REMOVED lines=16> */
.L_x_4166:
[----:B------:R-:W-:Y:S05]  /*a200*/  BSYNC B1 ;  /* 0x0000000000017941 */ /* 0x000fea0003800000 */
.L_x_4165:
        /* <DEDUP_REMOVED lines=43> */
.L_x_4164:
[----:B------:R-:W-:Y:S05]  /*a4c0*/  BSYNC B0 ;  /* 0x0000000000007941 */ /* 0x000fea0003800000 */
.L_x_4163:
        /* <DEDUP_REMOVED lines=13> */
.L_x_4167:
        /* <DEDUP_REMOVED lines=12> */
.L_x_4170:
[----:B------:R-:W-:-:S07]  /*a660*/  MOV R94, R166 ;  /* 0x000000a6005e7202 */ /* 0x000fce0000000f00 */
.L_x_4171:
[----:B------:R-:W-:Y:S05]  /*a670*/  BSYNC B0 ;  /* 0x0000000000007941 */ /* 0x000fea0003800000 */
.L_x_4169:
        /* <DEDUP_REMOVED lines=16> */
.L_x_4175:
[----:B------:R-:W-:Y:S05]  /*a780*/  BSYNC B1 ;  /* 0x0000000000017941 */ /* 0x000fea0003800000 */
.L_x_4174:
        /* <DEDUP_REMOVED lines=43> */
.L_x_4173:
[----:B------:R-:W-:Y:S05]  /*aa40*/  BSYNC B0 ;  /* 0x0000000000007941 */ /* 0x000fea0003800000 */
.L_x_4172:
        /* <DEDUP_REMOVED lines=10> */
.L_x_4168:
        /* <DEDUP_REMOVED lines=12> */
.L_x_4177:
[----:B------:R-:W-:-:S07]  /*abb0*/  MOV R94, R166 ;  /* 0x000000a6005e7202 */ /* 0x000fce0000000f00 */
.L_x_4178:
[----:B------:R-:W-:Y:S05]  /*abc0*/  BSYNC B0 ;  /* 0x0000000000007941 */ /* 0x000fea0003800000 */
.L_x_4176:
        /* <DEDUP_REMOVED lines=16> */
.L_x_4182:
[----:B------:R-:W-:Y:S05]  /*acd0*/  BSYNC B1 ;  /* 0x0000000000017941 */ /* 0x000fea0003800000 */
.L_x_4181:
        /* <DEDUP_REMOVED lines=43> */
.L_x_4180:
[----:B------:R-:W-:Y:S05]  /*af90*/  BSYNC B0 ;  /* 0x0000000000007941 */ /* 0x000fea0003800000 */
.L_x_4179:
        /* <DEDUP_REMOVED lines=13> */
.L_x_4183:
        /* <DEDUP_REMOVED lines=12> */
.L_x_4186:
[----:B------:R-:W-:-:S07]  /*b130*/  MOV R94, R166 ;  /* 0x000000a6005e7202 */ /* 0x000fce0000000f00 */
.L_x_4187:
[----:B------:R-:W-:Y:S05]  /*b140*/  BSYNC B0 ;  /* 0x0000000000007941 */ /* 0x000fea0003800000 */
.L_x_4185:
        /* <DEDUP_REMOVED lines=16> */
.L_x_4191:
[----:B------:R-:W-:Y:S05]  /*b250*/  BSYNC B1 ;  /* 0x0000000000017941 */ /* 0x000fea0003800000 */
.L_x_4190:
        /* <DEDUP_REMOVED lines=43> */
.L_x_4189:
[----:B------:R-:W-:Y:S05]  /*b510*/  BSYNC B0 ;  /* 0x0000000000007941 */ /* 0x000fea0003800000 */
.L_x_4188:
        /* <DEDUP_REMOVED lines=10> */
.L_x_4184:
        /* <DEDUP_REMOVED lines=12> */
.L_x_4193:
[----:B------:R-:W-:-:S07]  /*b680*/  MOV R94, R166 ;  /* 0x000000a6005e7202 */ /* 0x000fce0000000f00 */
.L_x_4194:
[----:B------:R-:W-:Y:S05]  /*b690*/  BSYNC B0 ;  /* 0x0000000000007941 */ /* 0x000fea0003800000 */
.L_x_4192:
        /* <DEDUP_REMOVED lines=16> */
.L_x_4198:
[----:B------:R-:W-:Y:S05]  /*b7a0*/  BSYNC B1 ;  /* 0x0000000000017941 */ /* 0x000fea0003800000 */
.L_x_4197:
        /* <DEDUP_REMOVED lines=43> */
.L_x_4196:
[----:B------:R-:W-:Y:S05]  /*ba60*/  BSYNC B0 ;  /* 0x0000000000007941 */ /* 0x000fea0003800000 */
.L_x_4195:
        /* <DEDUP_REMOVED lines=13> */
.L_x_4199:
        /* <DEDUP_REMOVED lines=12> */
.L_x_4202:
[----:B------:R-:W-:-:S07]  /*bc00*/  MOV R106, R166 ;  /* 0x000000a6006a7202 */ /* 0x000fce0000000f00 */
.L_x_4203:
[----:B------:R-:W-:Y:S05]  /*bc10*/  BSYNC B0 ;  /* 0x0000000000007941 */ /* 0x000fea0003800000 */
.L_x_4201:
        /* <DEDUP_REMOVED lines=18> */
.L_x_4207:
[----:B------:R-:W-:Y:S05]  /*bd40*/  BSYNC B1 ;  /* 0x0000000000017941 */ /* 0x000fea0003800000 */
.L_x_4206:
        /* <DEDUP_REMOVED lines=43> */
.L_x_4205:
[----:B------:R-:W-:Y:S05]  /*c000*/  BSYNC B0 ;  /* 0x0000000000007941 */ /* 0x000fea0003800000 */
.L_x_4204:
        /* <DEDUP_REMOVED lines=10> */
.L_x_4200:
        /* <DEDUP_REMOVED lines=24> */
[----:B------:R-:W-:Y:S02]  /*c230*/  F2FP.F16.F32.PACK_AB R95, R201, R197 ;  /* 0x000000c5c95f723e */ /* 0x000fe400000000ff */
[----:B------:R-:W-:-:S02]  /*c240*/  F2FP.F16.F32.PACK_AB R94, R199, R193 ;  /* 0x000000c1c75e723e */ /* 0x000fc400000000ff */
[----:B------:R-:W-:Y:S02]  /*c250*/  F2FP.F16.F32.PACK_AB R93, R195, R189 ;  /* 0x000000bdc35d723e */ /* 0x000fe400000000ff */
[----:B------:R-:W-:Y:S02]  /*c260*/  F2FP.F16.F32.PACK_AB R92, R191, R187 ;  /* 0x000000bbbf5c723e */ /* 0x000fe400000000ff */
[----:B------:R-:W-:Y:S01]  /*c270*/  LOP3.LUT R103, R103, R203, R105, 0xfe, !PT ;  /* 0x000000cb67677212 */ /* 0x000fe200078efe69 */
[----:B------:R-:W-:Y:S01]  /*c280*/  IMAD.WIDE.U32 R104, R115, 0x8, R96 ;  /* 0x0000000873687825 */ /* 0x000fe200078e0060 */
[----:B------:R-:W-:Y:S01]  /*c290*/  LOP3.LUT R102, R110, R111, RZ, 0xfc, !PT ;  /* 0x0000006f6e667212 */ /* 0x000fe200078efcff */
        /* <DEDUP_REMOVED lines=27> */
.L_x_4208:
[----:B------:R1:W5:Y:S04]  /*c450*/  @P0 LDG.E.128 R84, desc[UR4][R108.64] ;  /* 0x000000046c540981 */ /* 0x000368000c1e1d00 */
[----:B------:R1:W5:Y:S04]  /*c460*/  @P1 LDG.E.128 R88, desc[UR4][R106.64] ;  /* 0x000000046a581981 */ /* 0x000368000c1e1d00 */
[----:B0-2---:R1:W5:Y:S01]  /*c470*/  LDG.E.128 R92, desc[UR4][R110.64] ;  /* 0x000000046e5c7981 */ /* 0x005362000c1e1d00 */
[C---:B------:R-:W-:Y:S01]  /*c480*/  ISETP.NE.AND P3, PT, R167.reuse, 0x1, PT ;  /* 0x00000001a700780c */ /* 0x040fe20003f65270 */
[----:B------:R-:W-:Y:S01]  /*c490*/  BSSY B0, `(.L_x_4209) ;  /* 0x000000c000007945 */ /* 0x000fe20003800000 */
[----:B------:R-:W-:-:S11]  /*c4a0*/  IADD3 R102, R167, 0x1, RZ ;  /* 0x00000001a7667810 */ /* 0x000fd60007ffe0ff */
[----:B-1----:R-:W-:Y:S05]  /*c4b0*/  @!P3 BRA `(.L_x_4210) ;  /* 0x000000000020b947 */ /* 0x002fea0003800000 */
        /* <DEDUP_REMOVED lines=8> */
.L_x_4210:
[----:B------:R-:W-:-:S07]  /*c540*/  MOV R110, R166 ;  /* 0x000000a6006e7202 */ /* 0x000fce0000000f00 */
.L_x_4211:
[----:B------:R-:W-:Y:S05]  /*c550*/  BSYNC B0 ;  /* 0x0000000000007941 */ /* 0x000fea0003800000 */
.L_x_4209:
        /* <DEDUP_REMOVED lines=16> */
.L_x_4215:
[----:B------:R-:W-:Y:S05]  /*c660*/  BSYNC B1 ;  /* 0x0000000000017941 */ /* 0x000fea0003800000 */
.L_x_4214:
        /* <DEDUP_REMOVED lines=43> */
.L_x_4213:
[----:B------:R-:W-:Y:S05]  /*c920*/  BSYNC B0 ;  /* 0x0000000000007941 */ /* 0x000fea0003800000 */
.L_x_4212:
        /* <DEDUP_REMOVED lines=15> */
.L_x_4216:
        /* <DEDUP_REMOVED lines=12> */
.L_x_4219:
[----:B------:R-:W-:-:S07]  /*cae0*/  MOV R110, R166 ;  /* 0x000000a6006e7202 */ /* 0x000fce0000000f00 */
.L_x_4220:
[----:B------:R-:W-:Y:S05]  /*caf0*/  BSYNC B0 ;  /* 0x0000000000007941 */ /* 0x000fea0003800000 */
.L_x_4218:
        /* <DEDUP_REMOVED lines=16> */
.L_x_4224:
[----:B------:R-:W-:Y:S05]  /*cc00*/  BSYNC B1 ;  /* 0x0000000000017941 */ /* 0x000fea0003800000 */
.L_x_4223:
        /* <DEDUP_REMOVED lines=43> */
.L_x_4222:
[----:B------:R-:W-:Y:S05]  /*cec0*/  BSYNC B0 ;  /* 0x0000000000007941 */ /* 0x000fea0003800000 */
.L_x_4221:
        /* <DEDUP_REMOVED lines=10> */
.L_x_4217:
        /* <DEDUP_REMOVED lines=12> */
.L_x_4226:
[----:B------:R-:W-:-:S07]  /*d030*/  MOV R110, R166 ;  /* 0x000000a6006e7202 */ /* 0x000fce0000000f00 */
.L_x_4227:
[----:B------:R-:W-:Y:S05]  /*d040*/  BSYNC B0 ;  /* 0x0000000000007941 */ /* 0x000fea0003800000 */
.L_x_4225:
        /* <DEDUP_REMOVED lines=16> */
.L_x_4231:
[----:B------:R-:W-:Y:S05]  /*d150*/  BSYNC B1 ;  /* 0x0000000000017941 */ /* 0x000fea0003800000 */
.L_x_4230:
        /* <DEDUP_REMOVED lines=43> */
.L_x_4229:
[----:B------:R-:W-:Y:S05]  /*d410*/  BSYNC B0 ;  /* 0x0000000000007941 */ /* 0x000fea0003800000 */
.L_x_4228:
        /* <DEDUP_REMOVED lines=15> */
.L_x_4232:
        /* <DEDUP_REMOVED lines=12> */
.L_x_4235:
[----:B------:R-:W-:-:S07]  /*d5d0*/  MOV R110, R166 ;  /* 0x000000a6006e7202 */ /* 0x000fce0000000f00 */
.L_x_4236:
[----:B------:R-:W-:Y:S05]  /*d5e0*/  BSYNC B0 ;  /* 0x0000000000007941 */ /* 0x000fea0003800000 */
.L_x_4234:
        /* <DEDUP_REMOVED lines=16> */
.L_x_4240:
[----:B------:R-:W-:Y:S05]  /*d6f0*/  BSYNC B1 ;  /* 0x0000000000017941 */ /* 0x000fea0003800000 */
.L_x_4239:
        /* <DEDUP_REMOVED lines=43> */
.L_x_4238:
[----:B------:R-:W-:Y:S05]  /*d9b0*/  BSYNC B0 ;  /* 0x0000000000007941 */ /* 0x000fea0003800000 */
.L_x_4237:
        /* <DEDUP_REMOVED lines=10> */
.L_x_4233:
        /* <DEDUP_REMOVED lines=12> */
.L_x_4242:
[----:B------:R-:W-:-:S07]  /*db20*/  MOV R110, R166 ;  /* 0x000000a6006e7202 */ /* 0x000fce0000000f00 */
.L_x_4243:
[----:B------:R-:W-:Y:S05]  /*db30*/  BSYNC B0 ;  /* 0x0000000000007941 */ /* 0x000fea0003800000 */
.L_x_4241:
        /* <DEDUP_REMOVED lines=16> */
.L_x_4247:
[----:B------:R-:W-:Y:S05]  /*dc40*/  BSYNC B1 ;  /* 0x0000000000017941 */ /* 0x000fea0003800000 */
.L_x_4246:
        /* <DEDUP_REMOVED lines=43> */
.L_x_4245:
[----:B------:R-:W-:Y:S05]  /*df00*/  BSYNC B0 ;  /* 0x0000000000007941 */ /* 0x000fea0003800000 */
.L_x_4244:
        /* <DEDUP_REMOVED lines=15> */
.L_x_4248:
        /* <DEDUP_REMOVED lines=12> */
.L_x_4251:
[----:B------:R-:W-:-:S07]  /*e0c0*/  MOV R110, R166 ;  /* 0x000000a6006e7202 */ /* 0x000fce0000000f00 */
.L_x_4252:
[----:B------:R-:W-:Y:S05]  /*e0d0*/  BSYNC B0 ;  /* 0x0000000000007941 */ /* 0x000fea0003800000 */
.L_x_4250:
        /* <DEDUP_REMOVED lines=16> */
.L_x_4256:
[----:B------:R-:W-:Y:S05]  /*e1e0*/  BSYNC B1 ;  /* 0x0000000000017941 */ /* 0x000fea0003800000 */
.L_x_4255:
        /* <DEDUP_REMOVED lines=43> */
.L_x_4254:
[----:B------:R-:W-:Y:S05]  /*e4a0*/  BSYNC B0 ;  /* 0x0000000000007941 */ /* 0x000fea0003800000 */
.L_x_4253:
        /* <DEDUP_REMOVED lines=10> */
.L_x_4249:
        /* <DEDUP_REMOVED lines=12> */
.L_x_4258:
[----:B------:R-:W-:-:S07]  /*e610*/  MOV R110, R166 ;  /* 0x000000a6006e7202 */ /* 0x000fce0000000f00 */
.L_x_4259:
[----:B------:R-:W-:Y:S05]  /*e620*/  BSYNC B0 ;  /* 0x0000000000007941 */ /* 0x000fea0003800000 */
.L_x_4257:
        /* <DEDUP_REMOVED lines=16> */
.L_x_4263:
[----:B------:R-:W-:Y:S05]  /*e730*/  BSYNC B1 ;  /* 0x0000000000017941 */ /* 0x000fea0003800000 */
.L_x_4262:
        /* <DEDUP_REMOVED lines=43> */
.L_x_4261:
[----:B------:R-:W-:Y:S05]  /*e9f0*/  BSYNC B0 ;  /* 0x0000000000007941 */ /* 0x000fea0003800000 */
.L_x_4260:
        /* <DEDUP_REMOVED lines=15> */
.L_x_4264:
        /* <DEDUP_REMOVED lines=12> */
.L_x_4267:
[----:B------:R-:W-:-:S07]  /*ebb0*/  MOV R108, R166 ;  /* 0x000000a6006c7202 */ /* 0x000fce0000000f00 */
.L_x_4268:
[----:B------:R-:W-:Y:S05]  /*ebc0*/  BSYNC B0 ;  /* 0x0000000000007941 */ /* 0x000fea0003800000 */
.L_x_4266:
        /* <DEDUP_REMOVED lines=16> */
.L_x_4272:
[----:B------:R-:W-:Y:S05]  /*ecd0*/  BSYNC B1 ;  /* 0x0000000000017941 */ /* 0x000fea0003800000 */
.L_x_4271:
        /* <DEDUP_REMOVED lines=43> */
.L_x_4270:
[----:B------:R-:W-:Y:S05]  /*ef90*/  BSYNC B0 ;  /* 0x0000000000007941 */ /* 0x000fea0003800000 */
.L_x_4269:
        /* <DEDUP_REMOVED lines=10> */
.L_x_4265:
        /* <DEDUP_REMOVED lines=12> */
.L_x_4274:
[----:B------:R-:W-:-:S07]  /*f100*/  MOV R108, R166 ;  /* 0x000000a6006c7202 */ /* 0x000fce0000000f00 */
.L_x_4275:
[----:B------:R-:W-:Y:S05]  /*f110*/  BSYNC B0 ;  /* 0x0000000000007941 */ /* 0x000fea0003800000 */
.L_x_4273:
        /* <DEDUP_REMOVED lines=16> */
.L_x_4279:
[----:B------:R-:W-:Y:S05]  /*f220*/  BSYNC B1 ;  /* 0x0000000000017941 */ /* 0x000fea0003800000 */
.L_x_4278:
        /* <DEDUP_REMOVED lines=43> */
.L_x_4277:
[----:B------:R-:W-:Y:S05]  /*f4e0*/  BSYNC B0 ;  /* 0x0000000000007941 */ /* 0x000fea0003800000 */
.L_x_4276:
        /* <DEDUP_REMOVED lines=15> */
.L_x_4280:
        /* <DEDUP_REMOVED lines=12> */
.L_x_4283:
[----:B------:R-:W-:-:S07]  /*f6a0*/  MOV R108, R166 ;  /* 0x000000a6006c7202 */ /* 0x000fce0000000f00 */
.L_x_4284:
[----:B------:R-:W-:Y:S05]  /*f6b0*/  BSYNC B0 ;  /* 0x0000000000007941 */ /* 0x000fea0003800000 */
.L_x_4282:
        /* <DEDUP_REMOVED lines=16> */
.L_x_4288:
[----:B------:R-:W-:Y:S05]  /*f7c0*/  BSYNC B1 ;  /* 0x0000000000017941 */ /* 0x000fea0003800000 */
.L_x_4287:
        /* <DEDUP_REMOVED lines=43> */
.L_x_4286:
[----:B------:R-:W-:Y:S05]  /*fa80*/  BSYNC B0 ;  /* 0x0000000000007941 */ /* 0x000fea0003800000 */
.L_x_4285:
        /* <DEDUP_REMOVED lines=10> */
.L_x_4281:
        /* <DEDUP_REMOVED lines=12> */
.L_x_4290:
[----:B------:R-:W-:-:S07]  /*fbf0*/  MOV R108, R166 ;  /* 0x000000a6006c7202 */ /* 0x000fce0000000f00 */
.L_x_4291:
[----:B------:R-:W-:Y:S05]  /*fc00*/  BSYNC B0 ;  /* 0x0000000000007941 */ /* 0x000fea0003800000 */
.L_x_4289:
        /* <DEDUP_REMOVED lines=16> */
.L_x_4295:
[----:B------:R-:W-:Y:S05]  /*fd10*/  BSYNC B1 ;  /* 0x0000000000017941 */ /* 0x000fea0003800000 */
.L_x_4294:
        /* <DEDUP_REMOVED lines=43> */
.L_x_4293:
[----:B------:R-:W-:Y:S05]  /*ffd0*/  BSYNC B0 ;  /* 0x0000000000007941 */ /* 0x000fea0003800000 */
.L_x_4292:
        /* <DEDUP_REMOVED lines=13> */
.L_x_4296:
        /* <DEDUP_REMOVED lines=12> */
.L_x_4299:
[----:B------:R-:W-:-:S07]  /*10170*/  MOV R94, R166 ;  /* 0x000000a6005e7202 */ /* 0x000fce0000000f00 */
.L_x_4300:
[----:B------:R-:W-:Y:S05]  /*10180*/  BSYNC B0 ;  /* 0x0000000000007941 */ /* 0x000fea0003800000 */
.L_x_4298:
        /* <DEDUP_REMOVED lines=16> */
.L_x_4304:
[----:B------:R-:W-:Y:S05]  /*10290*/  BSYNC B1 ;  /* 0x0000000000017941 */ /* 0x000fea0003800000 */
.L_x_4303:
        /* <DEDUP_REMOVED lines=43> */
.L_x_4302:
[----:B------:R-:W-:Y:S05]  /*10550*/  BSYNC B0 ;  /* 0x0000000000007941 */ /* 0x000fea0003800000 */
.L_x_4301:
        /* <DEDUP_REMOVED lines=10> */
.L_x_4297:
        /* <DEDUP_REMOVED lines=12> */
.L_x_4306:
[----:B------:R-:W-:-:S07]  /*106c0*/  MOV R94, R166 ;  /* 0x000000a6005e7202 */ /* 0x000fce0000000f00 */
.L_x_4307:
[----:B------:R-:W-:Y:S05]  /*106d0*/  BSYNC B0 ;  /* 0x0000000000007941 */ /* 0x000fea0003800000 */
.L_x_4305:
        /* <DEDUP_REMOVED lines=16> */
.L_x_4311:
[----:B------:R-:W-:Y:S05]  /*107e0*/  BSYNC B1 ;  /* 0x0000000000017941 */ /* 0x000fea0003800000 */
.L_x_4310:
        /* <DEDUP_REMOVED lines=43> */
.L_x_4309:
[----:B------:R-:W-:Y:S05]  /*10aa0*/  BSYNC B0 ;  /* 0x0000000000007941 */ /* 0x000fea0003800000 */
.L_x_4308:
        /* <DEDUP_REMOVED lines=13> */
.L_x_4312:
        /* <DEDUP_REMOVED lines=12> */
.L_x_4315:
[----:B------:R-:W-:-:S07]  /*10c40*/  MOV R94, R166 ;  /* 0x000000a6005e7202 */ /* 0x000fce0000000f00 */
.L_x_4316:
[----:B------:R-:W-:Y:S05]  /*10c50*/  BSYNC B0 ;  /* 0x0000000000007941 */ /* 0x000fea0003800000 */
.L_x_4314:
        /* <DEDUP_REMOVED lines=16> */
.L_x_4320:
[----:B------:R-:W-:Y:S05]  /*10d60*/  BSYNC B1 ;  /* 0x0000000000017941 */ /* 0x000fea0003800000 */
.L_x_4319:
        /* <DEDUP_REMOVED lines=43> */
.L_x_4318:
[----:B------:R-:W-:Y:S05]  /*11020*/  BSYNC B0 ;  /* 0x0000000000007941 */ /* 0x000fea0003800000 */
.L_x_4317:
        /* <DEDUP_REMOVED lines=10> */
.L_x_4313:
        /* <DEDUP_REMOVED lines=12> */
.L_x_4322:
[----:B------:R-:W-:-:S07]  /*11190*/  MOV R94, R166 ;  /* 0x000000a6005e7202 */ /* 0x000fce0000000f00 */
.L_x_4323:
[----:B------:R-:W-:Y:S05]  /*111a0*/  BSYNC B0 ;  /* 0x0000000000007941 */ /* 0x000fea0003800000 */
.L_x_4321:
        /* <DEDUP_REMOVED lines=16> */
.L_x_4327:
[----:B------:R-:W-:Y:S05]  /*112b0*/  BSYNC B1 ;  /* 0x0000000000017941 */ /* 0x000fea0003800000 */
.L_x_4326:
        /* <DEDUP_REMOVED lines=43> */
.L_x_4325:
[----:B------:R-:W-:Y:S05]  /*11570*/  BSYNC B0 ;  /* 0x0000000000007941 */ /* 0x000fea0003800000 */
.L_x_4324:
        /* <DEDUP_REMOVED lines=13> */
.L_x_4328:
        /* <DEDUP_REMOVED lines=12> */
.L_x_4331:
[----:B------:R-:W-:-:S07]  /*11710*/  MOV R106, R166 ;  /* 0x000000a6006a7202 */ /* 0x000fce0000000f00 */
.L_x_4332:
[----:B------:R-:W-:Y:S05]  /*11720*/  BSYNC B0 ;  /* 0x0000000000007941 */ /* 0x000fea0003800000 */
.L_x_4330:
        /* <DEDUP_REMOVED lines=18> */
.L_x_4336:
[----:B------:R-:W-:Y:S05]  /*11850*/  BSYNC B1 ;  /* 0x0000000000017941 */ /* 0x000fea0003800000 */
.L_x_4335:
        /* <DEDUP_REMOVED lines=43> */
.L_x_4334:
[----:B------:R-:W-:Y:S05]  /*11b10*/  BSYNC B0 ;  /* 0x0000000000007941 */ /* 0x000fea0003800000 */
.L_x_4333:
        /* <DEDUP_REMOVED lines=10> */
.L_x_4329:
        /* <DEDUP_REMOVED lines=58> */
.L_x_4337:
        /* <DEDUP_REMOVED lines=15> */
.L_x_4339:
[----:B------:R-:W-:-:S07]  /*12050*/  MOV R108, R166 ;  /* 0x000000a6006c7202 */ /* 0x000fce0000000f00 */
.L_x_4340:
[----:B------:R-:W-:Y:S05]  /*12060*/  BSYNC B0 ;  /* 0x0000000000007941 */ /* 0x000fea0003800000 */
.L_x_4338:
        /* <DEDUP_REMOVED lines=16> */
.L_x_4344:
[----:B------:R-:W-:Y:S05]  /*12170*/  BSYNC B1 ;  /* 0x0000000000017941 */ /* 0x000fea0003800000 */
.L_x_4343:
        /* <DEDUP_REMOVED lines=44> */
.L_x_4342:
[----:B------:R-:W-:Y:S05]  /*12440*/  BSYNC B0 ;  /* 0x0000000000007941 */ /* 0x000fea0003800000 */
.L_x_4341:
        /* <DEDUP_REMOVED lines=11> */
[----:B------:R-:W-:Y:S01]  /*12500*/  HADD2.F32 R102, -RZ, R88.H0_H0 ;  /* 0x20000058ff667230 */ /* 0x000fe20000004100 */
[----:B------:R-:W-:-:S04]  /*12510*/  MOV R98, R106 ;  /* 0x0000006a00627202 */ /* 0x000fc80000000f00 */
[----:B------:R-:W-:Y:S01]  /*12520*/  FADD.FTZ R107, R102, R107 ;  /* 0x0000006b666b7221 */ /* 0x000fe20000010000 */
[----:B------:R-:W-:Y:S06]  /*12530*/  BRA `(.L_x_4346) ;  /* 0x0000000400587947 */ /* 0x000fec0003800000 */
.L_x_4345:
        /* <DEDUP_REMOVED lines=12> */
.L_x_4348:
[----:B------:R-:W-:-:S07]  /*12600*/  IMAD.MOV.U32 R110, RZ, RZ, R166 ;  /* 0x000000ffff6e7224 */ /* 0x000fce00078e00a6 */
.L_x_4349:
[----:B------:R-:W-:Y:S05]  /*12610*/  BSYNC B0 ;  /* 0x0000000000007941 */ /* 0x000fea0003800000 */
.L_x_4347:
        /* <DEDUP_REMOVED lines=16> */
.L_x_4353:
[----:B------:R-:W-:Y:S05]  /*12720*/  BSYNC B1 ;  /* 0x0000000000017941 */ /* 0x000fea0003800000 */
.L_x_4352:
        /* <DEDUP_REMOVED lines=44> */
.L_x_4351:
[----:B------:R-:W-:Y:S05]  /*129f0*/  BSYNC B0 ;  /* 0x0000000000007941 */ /* 0x000fea0003800000 */
.L_x_4350:
        /* <DEDUP_REMOVED lines=10> */
.L_x_4346:
        /* <DEDUP_REMOVED lines=12> */
.L_x_4355:
[----:B------:R-:W-:-:S07]  /*12b60*/  MOV R106, R166 ;  /* 0x000000a6006a7202 */ /* 0x000fce0000000f00 */
.L_x_4356:
[----:B------:R-:W-:Y:S05]  /*12b70*/  BSYNC B0 ;  /* 0x0000000000007941 */ /* 0x000fea0003800000 */
.L_x_4354:
        /* <DEDUP_REMOVED lines=16> */
.L_x_4360:
[----:B------:R-:W-:Y:S05]  /*12c80*/  BSYNC B1 ;  /* 0x0000000000017941 */ /* 0x000fea0003800000 */
.L_x_4359:
        /* <DEDUP_REMOVED lines=44> */
.L_x_4358:
[----:B------:R-:W-:Y:S05]  /*12f50*/  BSYNC B0 ;  /* 0x0000000000007941 */ /* 0x000fea0003800000 */
.L_x_4357:
        /* <DEDUP_REMOVED lines=11> */
[----:B------:R-:W-:Y:S01]  /*13010*/  HADD2.F32 R98, -RZ, R88.H1_H1 ;  /* 0x30000058ff627230 */ /* 0x000fe20000004100 */
[----:B------:R-:W-:-:S04]  /*13020*/  MOV R92, R99 ;  /* 0x00000063005c7202 */ /* 0x000fc80000000f00 */
[----:B------:R-:W-:Y:S01]  /*13030*/  FADD.FTZ R111, R98, R111 ;  /* 0x0000006f626f7221 */ /* 0x000fe20000010000 */
[----:B------:R-:W-:Y:S06]  /*13040*/  BRA `(.L_x_4362) ;  /* 0x0000000400587947 */ /* 0x000fec0003800000 */
.L_x_4361:
        /* <DEDUP_REMOVED lines=12> */
.L_x_4364:
[----:B------:R-:W-:-:S07]  /*13110*/  IMAD.MOV.U32 R106, RZ, RZ, R166 ;  /* 0x000000ffff6a7224 */ /* 0x000fce00078e00a6 */
.L_x_4365:
[----:B------:R-:W-:Y:S05]  /*13120*/  BSYNC B0 ;  /* 0x0000000000007941 */ /* 0x000fea0003800000 */
.L_x_4363:
        /* <DEDUP_REMOVED lines=16> */
.L_x_4369:
[----:B------:R-:W-:Y:S05]  /*13230*/  BSYNC B1 ;  /* 0x0000000000017941 */ /* 0x000fea0003800000 */
.L_x_4368:
        /* <DEDUP_REMOVED lines=44> */
.L_x_4367:
[----:B------:R-:W-:Y:S05]  /*13500*/  BSYNC B0 ;  /* 0x0000000000007941 */ /* 0x000fea0003800000 */
.L_x_4366:
        /* <DEDUP_REMOVED lines=10> */
.L_x_4362:
        /* <DEDUP_REMOVED lines=12> */
.L_x_4371:
[----:B------:R-:W-:-:S07]  /*13670*/  MOV R106, R166 ;  /* 0x000000a6006a7202 */ /* 0x000fce0000000f00 */
.L_x_4372:
[----:B------:R-:W-:Y:S05]  /*13680*/  BSYNC B0 ;  /* 0x0000000000007941 */ /* 0x000fea0003800000 */
.L_x_4370:
        /* <DEDUP_REMOVED lines=16> */
.L_x_4376:
[----:B------:R-:W-:Y:S05]  /*13790*/  BSYNC B1 ;  /* 0x0000000000017941 */ /* 0x000fea0003800000 */
.L_x_4375:
        /* <DEDUP_REMOVED lines=42> */
[----:B------:R-:W-:Y:S01]  /*13a40*/  HFMA2.MMA R98, -RZ, RZ, 0, 0 ;  /* 0x00000000ff627435 */ /* 0x000fe200000001ff */
[----:B------:R-:W-:-:S10]  /*13a50*/  LOP3.LUT R170, R99, R102, R147, 0x96, !PT ;  /* 0x0000006663aa7212 */ /* 0x000fd400078e9693 */
.L_x_4374:
[----:B------:R-:W-:Y:S05]  /*13a60*/  BSYNC B0 ;  /* 0x0000000000007941 */ /* 0x000fea0003800000 */
.L_x_4373:
        /* <DEDUP_REMOVED lines=15> */
.L_x_4377:
        /* <DEDUP_REMOVED lines=12> */
.L_x_4380:
[----:B------:R-:W-:-:S07]  /*13c20*/  IMAD.MOV.U32 R106, RZ, RZ, R166 ;  /* 0x000000ffff6a7224 */ /* 0x000fce00078e00a6 */
.L_x_4381:
[----:B------:R-:W-:Y:S05]  /*13c30*/  BSYNC B0 ;  /* 0x0000000000007941 */ /* 0x000fea0003800000 */
.L_x_4379:
        /* <DEDUP_REMOVED lines=16> */
.L_x_4385:
[----:B------:R-:W-:Y:S05]  /*13d40*/  BSYNC B1 ;  /* 0x0000000000017941 */ /* 0x000fea0003800000 */
.L_x_4384:
        /* <DEDUP_REMOVED lines=44> */
.L_x_4383:
[----:B------:R-:W-:Y:S05]  /*14010*/  BSYNC B0 ;  /* 0x0000000000007941 */ /* 0x000fea0003800000 */
.L_x_4382:
        /* <DEDUP_REMOVED lines=10> */
.L_x_4378:
        /* <DEDUP_REMOVED lines=12> */
.L_x_4387:
[----:B------:R-:W-:-:S07]  /*14180*/  MOV R106, R166 ;  /* 0x000000a6006a7202 */ /* 0x000fce0000000f00 */
.L_x_4388:
[----:B------:R-:W-:Y:S05]  /*14190*/  BSYNC B0 ;  /* 0x0000000000007941 */ /* 0x000fea0003800000 */
.L_x_4386:
        /* <DEDUP_REMOVED lines=16> */
.L_x_4392:
[----:B------:R-:W-:Y:S05]  /*142a0*/  BSYNC B1 ;  /* 0x0000000000017941 */ /* 0x000fea0003800000 */
.L_x_4391:
        /* <DEDUP_REMOVED lines=44> */
.L_x_4390:
[----:B------:R-:W-:Y:S05]  /*14570*/  BSYNC B0 ;  /* 0x0000000000007941 */ /* 0x000fea0003800000 */
.L_x_4389:
        /* <DEDUP_REMOVED lines=15> */
.L_x_4393:
        /* <DEDUP_REMOVED lines=12> */
.L_x_4396:
[----:B------:R-:W-:-:S07]  /*14730*/  IMAD.MOV.U32 R106, RZ, RZ, R166 ;  /* 0x000000ffff6a7224 */ /* 0x000fce00078e00a6 */
.L_x_4397:
[----:B------:R-:W-:Y:S05]  /*14740*/  BSYNC B0 ;  /* 0x0000000000007941 */ /* 0x000fea0003800000 */
.L_x_4395:
        /* <DEDUP_REMOVED lines=16> */
.L_x_4401:
[----:B------:R-:W-:Y:S05]  /*14850*/  BSYNC B1 ;  /* 0x0000000000017941 */ /* 0x000fea0003800000 */
.L_x_4400:
        /* <DEDUP_REMOVED lines=44> */
.L_x_4399:
[----:B------:R-:W-:Y:S05]  /*14b20*/  BSYNC B0 ;  /* 0x0000000000007941 */ /* 0x000fea0003800000 */
.L_x_4398:
        /* <DEDUP_REMOVED lines=10> */
.L_x_4394:
        /* <DEDUP_REMOVED lines=12> */
.L_x_4403:
[----:B------:R-:W-:-:S07]  /*14c90*/  MOV R106, R166 ;  /* 0x000000a6006a7202 */ /* 0x000fce0000000f00 */
.L_x_4404:
[----:B------:R-:W-:Y:S05]  /*14ca0*/  BSYNC B0 ;  /* 0x0000000000007941 */ /* 0x000fea0003800000 */
.L_x_4402:
        /* <DEDUP_REMOVED lines=16> */
.L_x_4408:
[----:B------:R-:W-:Y:S05]  /*14db0*/  BSYNC B1 ;  /* 0x0000000000017941 */ /* 0x000fea0003800000 */
.L_x_4407:
        /* <DEDUP_REMOVED lines=44> */
.L_x_4406:
[----:B------:R-:W-:Y:S05]  /*15080*/  BSYNC B0 ;  /* 0x0000000000007941 */ /* 0x000fea0003800000 */
.L_x_4405:
        /* <DEDUP_REMOVED lines=15> */
.L_x_4409:
        /* <DEDUP_REMOVED lines=12> */
.L_x_4412:
[----:B------:R-:W-:-:S07]  /*15240*/  IMAD.MOV.U32 R106, RZ, RZ, R166 ;  /* 0x000000ffff6a7224 */ /* 0x000fce00078e00a6 */
.L_x_4413:
[----:B------:R-:W-:Y:S05]  /*15250*/  BSYNC B0 ;  /* 0x0000000000007941 */ /* 0x000fea0003800000 */
.L_x_4411:
        /* <DEDUP_REMOVED lines=16> */
.L_x_4417:
[----:B------:R-:W-:Y:S05]  /*15360*/  BSYNC B1 ;  /* 0x0000000000017941 */ /* 0x000fea0003800000 */
.L_x_4416:
        /* <DEDUP_REMOVED lines=44> */
.L_x_4415:
[----:B------:R-:W-:Y:S05]  /*15630*/  BSYNC B0 ;  /* 0x0000000000007941 */ /* 0x000fea0003800000 */
.L_x_4414:
        /* <DEDUP_REMOVED lines=10> */
.L_x_4410:
        /* <DEDUP_REMOVED lines=12> */
.L_x_4419:
[----:B------:R-:W-:-:S07]  /*157a0*/  MOV R106, R166 ;  /* 0x000000a6006a7202 */ /* 0x000fce0000000f00 */
.L_x_4420:
[----:B------:R-:W-:Y:S05]  /*157b0*/  BSYNC B0 ;  /* 0x0000000000007941 */ /* 0x000fea0003800000 */
.L_x_4418:
        /* <DEDUP_REMOVED lines=16> */
.L_x_4424:
[----:B------:R-:W-:Y:S05]  /*158c0*/  BSYNC B1 ;  /* 0x0000000000017941 */ /* 0x000fea0003800000 */
.L_x_4423:
        /* <DEDUP_REMOVED lines=44> */
.L_x_4422:
[----:B------:R-:W-:Y:S05]  /*15b90*/  BSYNC B0 ;  /* 0x0000000000007941 */ /* 0x000fea0003800000 */
.L_x_4421:
[----:B------:R-:W-:Y:S01]  /*15ba0*/  I2FP.F32.U32 R99, R106 ;  /* 0x0000006a00637245 */ /* 0x000fe20000201000 */
[----:B------:R-:W-:-:S04]  /*15bb0*/  HADD2.F32 R103, -RZ, R94.H1_H1 ;  /* 0x3000005eff677230 */ /* 0x000fc80000004100 */
[----:B------:R-:W-:Y:S01]  /*15bc0*/  FFMA.FTZ R99, R99, R114, 1.1641532182693481445e-10 ;  /* 0x2f00000063637423 */ /* 0x000fe20000010072 */
[----:B------:R-:W-:-:S04]  /*15bd0*/  FMUL.FTZ R103, R103, R172 ;  /* 0x000000ac67677220 */ /* 0x000fc80000410000 */
[----:B------:R-:W-:-:S04]  /*15be0*/  FSETP.GTU.FTZ.AND P3, PT, R99, R174, PT ;  /* 0x000000ae6300720b */ /* 0x000fc80003f7c000 */
[----:B------:R-:W-:Y:S01]  /*15bf0*/  FSEL R221, R103, RZ, !P3 ;  /* 0x000000ff67dd7208 */ /* 0x000fe20005800000 */
[----:B------:R-:W-:Y:S08]  /*15c00*/  @P2 BRA `(.L_x_4425) ;  /* 0x0000000000182947 */ /* 0x000ff00003800000 */
[----:B------:R-:W-:Y:S01]  /*15c10*/  IMAD.MOV.U32 R92, RZ, RZ, R93 ;  /* 0x000000ffff5c7224 */ /* 0x000fe200078e005d */
[----:B------:R-:W-:Y:S06]  /*15c20*/  @!P1 BRA `(.L_x_4426) ;  /* 0x0000000400689947 */ /* 0x000fec0003800000 */
[----:B------:R-:W-:Y:S01]  /*15c30*/  HADD2.F32 R94, -RZ, R90.H1_H1 ;  /* 0x3000005aff5e7230 */ /* 0x000fe20000004100 */
[----:B------:R-:W-:-:S04]  /*15c40*/  MOV R92, R93 ;  /* 0x0000005d005c7202 */ /* 0x000fc80000000f00 */
[----:B------:R-:W-:Y:S01]  /*15c50*/  FADD.FTZ R221, R94, R221 ;  /* 0x000000dd5edd7221 */ /* 0x000fe20000010000 */
[----:B------:R-:W-:Y:S06]  /*15c60*/  BRA `(.L_x_4426) ;  /* 0x0000000400587947 */ /* 0x000fec0003800000 */
.L_x_4425:
        /* <DEDUP_REMOVED lines=12> */
.L_x_4428:
[----:B------:R-:W-:-:S07]  /*15d30*/  IMAD.MOV.U32 R94, RZ, RZ, R166 ;  /* 0x000000ffff5e7224 */ /* 0x000fce00078e00a6 */
.L_x_4429:
[----:B------:R-:W-:Y:S05]  /*15d40*/  BSYNC B0 ;  /* 0x0000000000007941 */ /* 0x000fea0003800000 */
.L_x_4427:
        /* <DEDUP_REMOVED lines=16> */
.L_x_4433:
[----:B------:R-:W-:Y:S05]  /*15e50*/  BSYNC B1 ;  /* 0x0000000000017941 */ /* 0x000fea0003800000 */
.L_x_4432:
        /* <DEDUP_REMOVED lines=44> */
.L_x_4431:
[----:B------:R-:W-:Y:S05]  /*16120*/  BSYNC B0 ;  /* 0x0000000000007941 */ /* 0x000fea0003800000 */
.L_x_4430:
        /* <DEDUP_REMOVED lines=10> */
.L_x_4426:
        /* <DEDUP_REMOVED lines=12> */
.L_x_4435:
[----:B------:R-:W-:-:S07]  /*16290*/  MOV R94, R166 ;  /* 0x000000a6005e7202 */ /* 0x000fce0000000f00 */
.L_x_4436:
[----:B------:R-:W-:Y:S05]  /*162a0*/  BSYNC B0 ;  /* 0x0000000000007941 */ /* 0x000fea0003800000 */
.L_x_4434:
        /* <DEDUP_REMOVED lines=10> */
[----:B------:R-:W-:Y:S01]  /*16350*/  @!P4 IADD3 R150, R150, 0x1, RZ ;  /* 0x000000019696c810 */ /* 0x000fe20007ffe0ff */
[----:B------:R-:W-:Y:S01]  /*16360*/  @!P4 VIADD R92, R155, 0x1 ;  /* 0x000000019b5cc836 */ /* 0x000fe20000000000 */
[----:B------:R-:W-:Y:S02]  /*16370*/  @!P4 MOV R153, RZ ;  /* 0x000000ff0099c202 */ /* 0x000fe40000000f00 */
[----:B------:R-:W-:-:S13]  /*16380*/  ISETP.NE.AND P5, PT, R150, RZ, !P4 ;  /* 0x000000ff9600720c */ /* 0x000fda00067a5270 */
[----:B------:R-:W-:-:S05]  /*16390*/  @P5 IADD3 R92, R155, RZ, RZ ;  /* 0x000000ff9b5c5210 */ /* 0x000fca0007ffe0ff */
[----:B------:R-:W-:-:S07]  /*163a0*/  @!P4 IMAD.MOV.U32 R155, RZ, RZ, R92 ;  /* 0x000000ffff9bc224 */ /* 0x000fce00078e005c */
.L_x_4440:
[----:B------:R-:W-:Y:S05]  /*163b0*/  BSYNC B1 ;  /* 0x0000000000017941 */ /* 0x000fea0003800000 */
.L_x_4439:
        /* <DEDUP_REMOVED lines=40> */
[----:B------:R-:W-:Y:S02]  /*16640*/  MOV R166, R102 ;  /* 0x0000006600a67202 */ /* 0x000fe40000000f00 */
[----:B------:R-:W-:Y:S01]  /*16650*/  LOP3.LUT R170, R93, R98, R147, 0x96, !PT ;  /* 0x000000625daa7212 */ /* 0x000fe200078e9693 */
[----:B------:R-:W-:Y:S01]  /*16660*/  IMAD.MOV.U32 R93, RZ, RZ, RZ ;  /* 0x000000ffff5d7224 */ /* 0x000fe200078e00ff */
[----:B------:R-:W-:-:S07]  /*16670*/  MOV R176, R92 ;  /* 0x0000005c00b07202 */ /* 0x000fce0000000f00 */
.L_x_4438:
[----:B------:R-:W-:Y:S05]  /*16680*/  BSYNC B0 ;  /* 0x0000000000007941 */ /* 0x000fea0003800000 */
.L_x_4437:
        /* <DEDUP_REMOVED lines=9> */
[----:B------:R-:W-:Y:S01]  /*16720*/  HADD2.F32 R94, -RZ, R91.H0_H0 ;  /* 0x2000005bff5e7230 */ /* 0x000fe20000004100 */
[----:B------:R-:W-:-:S04]  /*16730*/  MOV R92, R93 ;  /* 0x0000005d005c7202 */ /* 0x000fc80000000f00 */
[----:B------:R-:W-:Y:S01]  /*16740*/  FADD.FTZ R223, R94, R223 ;  /* 0x000000df5edf7221 */ /* 0x000fe20000010000 */
[----:B------:R-:W-:Y:S06]  /*16750*/  BRA `(.L_x_4442) ;  /* 0x0000000400587947 */ /* 0x000fec0003800000 */
.L_x_4441:
[C---:B------:R-:W-:Y:S01]  /*16760*/  ISETP.NE.AND P5, PT, R93.reuse, 0x1, PT ;  /* 0x000000015d00780c */ /* 0x040fe20003fa5270 */
[----:B------:R-:W-:Y:S01]  /*16770*/  BSSY B0, `(.L_x_4443) ;  /* 0x000000c000007945 */ /* 0x000fe20003800000 */
[----:B------:R-:W-:-:S11]  /*16780*/  VIADD R92, R93, 0x1 ;  /* 0x000000015d5c7836 */ /* 0x000fd60000000000 */
[----:B------:R-:W-:Y:S05]  /*16790*/  @!P5 BRA `(.L_x_4444) ;  /* 0x000000000020d947 */ /* 0x000fea0003800000 */
[----:B------:R-:W-:Y:S02]  /*167a0*/  ISETP.NE.AND P5, PT, R93, 0x2, PT ;  /* 0x000000025d00780c */ /* 0x000fe40003fa5270 */
[----:B------:R-:W-:-:S11]  /*167b0*/  MOV R94, R170 ;  /* 0x000000aa005e7202 */ /* 0x000fd60000000f00 */
[----:B------:R-:W-:Y:S05]  /*167c0*/  @!P5 BRA `(.L_x_4445) ;  /* 0x000000000018d947 */ /* 0x000fea0003800000 */
[----:B------:R-:W-:Y:S02]  /*167d0*/  ISETP.NE.AND P5, PT, R93, 0x3, PT ;  /* 0x000000035d00780c */ /* 0x000fe40003fa5270 */
[----:B------:R-:W-:-:S11]  /*167e0*/  MOV R94, R164 ;  /* 0x000000a4005e7202 */ /* 0x000fd60000000f00 */
[----:B------:R-:W-:Y:S05]  /*167f0*/  @P5 BRA `(.L_x_4445) ;  /* 0x00000000000c5947 */ /* 0x000fea0003800000 */
[----:B------:R-:W-:Y:S01]  /*16800*/  IMAD.MOV.U32 R94, RZ, RZ, R176 ;  /* 0x000000ffff5e7224 */ /* 0x000fe200078e00b0 */
[----:B------:R-:W-:Y:S06]  /*16810*/  BRA `(.L_x_4445) ;  /* 0x0000000000047947 */ /* 0x000fec0003800000 */
.L_x_4444:
[----:B------:R-:W-:-:S07]  /*16820*/  MOV R94, R166 ;  /* 0x000000a6005e7202 */ /* 0x000fce0000000f00 */
.L_x_4445:
[----:B------:R-:W-:Y:S05]  /*16830*/  BSYNC B0 ;  /* 0x0000000000007941 */ /* 0x000fea0003800000 */
.L_x_4443:
        /* <DEDUP_REMOVED lines=10> */
[----:B------:R-:W-:Y:S02]  /*168e0*/  @!P5 IADD3 R150, R150, 0x1, RZ ;  /* 0x000000019696d810 */ /* 0x000fe40007ffe0ff */
[----:B------:R-:W-:Y:S02]  /*168f0*/  @!P5 IADD3 R92, R155, 0x1, RZ ;  /* 0x000000019b5cd810 */ /* 0x000fe40007ffe0ff */
[----:B------:R-:W-:Y:S02]  /*16900*/  ISETP.NE.AND P6, PT, R150, RZ, !P5 ;  /* 0x000000ff9600720c */ /* 0x000fe40006fc5270 */
[----:B------:R-:W-:-:S11]  /*16910*/  @!P5 MOV R153, RZ ;  /* 0x000000ff0099d202 */ /* 0x000fd60000000f00 */
[----:B------:R-:W-:-:S05]  /*16920*/  @P6 IMAD.MOV R92, RZ, RZ, R155 ;  /* 0x000000ffff5c6224 */ /* 0x000fca00078e029b */
[----:B------:R-:W-:-:S07]  /*16930*/  @!P5 MOV R155, R92 ;  /* 0x0000005c009bd202 */ /* 0x000fce0000000f00 */
.L_x_4449:
[----:B------:R-:W-:Y:S05]  /*16940*/  BSYNC B1 ;  /* 0x0000000000017941 */ /* 0x000fea0003800000 */
.L_x_4448:
        /* <DEDUP_REMOVED lines=42> */
[----:B------:R-:W-:Y:S01]  /*16bf0*/  HFMA2.MMA R92, -RZ, RZ, 0, 0 ;  /* 0x00000000ff5c7435 */ /* 0x000fe200000001ff */
[----:B------:R-:W-:-:S10]  /*16c00*/  MOV R176, R102 ;  /* 0x0000006600b07202 */ /* 0x000fd40000000f00 */
.L_x_4447:
[----:B------:R-:W-:Y:S05]  /*16c10*/  BSYNC B0 ;  /* 0x0000000000007941 */ /* 0x000fea0003800000 */
.L_x_4446:
        /* <DEDUP_REMOVED lines=10> */
.L_x_4442:
        /* <DEDUP_REMOVED lines=12> */
.L_x_4451:
[----:B------:R-:W-:-:S07]  /*16d80*/  MOV R94, R166 ;  /* 0x000000a6005e7202 */ /* 0x000fce0000000f00 */
.L_x_4452:
[----:B------:R-:W-:Y:S05]  /*16d90*/  BSYNC B0 ;  /* 0x0000000000007941 */ /* 0x000fea0003800000 */
.L_x_4450:
        /* <DEDUP_REMOVED lines=16> */
.L_x_4456:
[----:B------:R-:W-:Y:S05]  /*16ea0*/  BSYNC B1 ;  /* 0x0000000000017941 */ /* 0x000fea0003800000 */
.L_x_4455:
        /* <DEDUP_REMOVED lines=40> */
[----:B------:R-:W-:Y:S02]  /*17130*/  HFMA2.MMA R93, -RZ, RZ, 0, 0 ;  /* 0x00000000ff5d7435 */ /* 0x000fe400000001ff */
[----:B------:R-:W-:Y:S01]  /*17140*/  IMAD.MOV.U32 R166, RZ, RZ, R92 ;  /* 0x000000ffffa67224 */ /* 0x000fe200078e005c */
[----:B------:R-:W-:Y:S02]  /*17150*/  LOP3.LUT R170, R99, R104, R147, 0x96, !PT ;  /* 0x0000006863aa7212 */ /* 0x000fe400078e9693 */
[----:B------:R-:W-:-:S07]  /*17160*/  MOV R176, R98 ;  /* 0x0000006200b07202 */ /* 0x000fce0000000f00 */
.L_x_4454:
[----:B------:R-:W-:Y:S05]  /*17170*/  BSYNC B0 ;  /* 0x0000000000007941 */ /* 0x000fea0003800000 */
.L_x_4453:
        /* <DEDUP_REMOVED lines=13> */
.L_x_4457:
        /* <DEDUP_REMOVED lines=10> */
[----:B------:R-:W-:Y:S01]  /*172f0*/  MOV R104, R176 ;  /* 0x000000b000687202 */ /* 0x000fe20000000f00 */
[----:B------:R-:W-:Y:S06]  /*17300*/  BRA `(.L_x_4461) ;  /* 0x0000000000047947 */ /* 0x000fec0003800000 */
.L_x_4460:
[----:B------:R-:W-:-:S07]  /*17310*/  IMAD.MOV.U32 R104, RZ, RZ, R166 ;  /* 0x000000ffff687224 */ /* 0x000fce00078e00a6 */
.L_x_4461:
[----:B------:R-:W-:Y:S05]  /*17320*/  BSYNC B0 ;  /* 0x0000000000007941 */ /* 0x000fea0003800000 */
.L_x_4459:
        /* <DEDUP_REMOVED lines=8> */
[----:B------:R-:W-:-:S04]  /*173b0*/  IADD3 R153, R153, 0x1, RZ ;  /* 0x0000000199997810 */ /* 0x000fc80007ffe0ff */
[----:B------:R-:W-:-:S13]  /*173c0*/  ISETP.NE.AND P2, PT, R153, RZ, PT ;  /* 0x000000ff9900720c */ /* 0x000fda0003f45270 */
[----:B------:R-:W-:Y:S01]  /*173d0*/  @!P2 VIADD R150, R150, 0x1 ;  /* 0x000000019696a836 */ /* 0x000fe20000000000 */
[----:B------:R-:W-:Y:S01]  /*173e0*/  @!P2 IADD3 R92, R155, 0x1, RZ ;  /* 0x000000019b5ca810 */ /* 0x000fe20007ffe0ff */
[----:B------:R-:W-:-:S03]  /*173f0*/  @!P2 IMAD.MOV.U32 R153, RZ, RZ, RZ ;  /* 0x000000ffff99a224 */ /* 0x000fc600078e00ff */
[----:B------:R-:W-:-:S13]  /*17400*/  ISETP.NE.AND P6, PT, R150, RZ, !P2 ;  /* 0x000000ff9600720c */ /* 0x000fda00057c5270 */
[----:B------:R-:W-:-:S04]  /*17410*/  @P6 IADD3 R92, R155, RZ, RZ ;  /* 0x000000ff9b5c6210 */ /* 0x000fc80007ffe0ff */
[----:B------:R-:W-:-:S07]  /*17420*/  @!P2 MOV R155, R92 ;  /* 0x0000005c009ba202 */ /* 0x000fce0000000f00 */
.L_x_4465:
[----:B------:R-:W-:Y:S05]  /*17430*/  BSYNC B1 ;  /* 0x0000000000017941 */ /* 0x000fea0003800000 */
.L_x_4464:
        /* <DEDUP_REMOVED lines=44> */
.L_x_4463:
[----:B------:R-:W-:Y:S05]  /*17700*/  BSYNC B0 ;  /* 0x0000000000007941 */ /* 0x000fea0003800000 */
.L_x_4462:
        /* <DEDUP_REMOVED lines=10> */
.L_x_4458:
        /* <DEDUP_REMOVED lines=49> */
[----:B------:R-:W-:Y:S01]  /*17ac0*/  F2FP.F16.F32.PACK_AB R95, R105, R223 ;  /* 0x000000df695f723e */ /* 0x000fe200000000ff */
[----:B------:R-:W-:Y:S01]  /*17ad0*/  FADD.FTZ R104, R104, R107 ;  /* 0x0000006b68687221 */ /* 0x000fe20000010000 */
[----:B------:R-:W-:Y:S02]  /*17ae0*/  F2FP.F16.F32.PACK_AB R94, R221, R219 ;  /* 0x000000dbdd5e723e */ /* 0x000fe400000000ff */
[----:B------:R-:W-:Y:S01]  /*17af0*/  F2FP.F16.F32.PACK_AB R93, R113, R109 ;  /* 0x0000006d715d723e */ /* 0x000fe200000000ff */
[----:B------:R-:W-:Y:S01]  /*17b00*/  FADD.FTZ R104, R104, R111 ;  /* 0x0000006f68687221 */ /* 0x000fe20000010000 */
[----:B------:R-:W-:Y:S02]  /*17b10*/  F2FP.F16.F32.PACK_AB R92, R111, R107 ;  /* 0x0000006b6f5c723e */ /* 0x000fe400000000ff */
        /* <DEDUP_REMOVED lines=31> */
.L_x_4466:
        /* <DEDUP_REMOVED lines=88> */
.L_x_4479:
[----:B------:R-:W2:Y:S01]  /*18290*/  @!P2 S2R R94, SR_CgaCtaId ;  /* 0x00000000005ea919 */ /* 0x000ea20000008800 */
[----:B------:R-:W-:Y:S01]  /*182a0*/  LOP3.LUT R95, R102, 0x1f, RZ, 0xc0, !PT ;  /* 0x0000001f665f7812 */ /* 0x000fe200078ec0ff */
[----:B------:R-:W-:Y:S05]  /*182b0*/  WARPSYNC.ALL ;  /* 0x0000000000007948 */ /* 0x000fea0003800000 */
[----:B------:R-:W-:Y:S01]  /*182c0*/  ISETP.GT.U32.AND P3, PT, R95, 0x3, PT ;  /* 0x000000035f00780c */ /* 0x000fe20003f64070 */
[----:B------:R-:W-:Y:S01]  /*182d0*/  HADD2.F32 R210, -RZ, R82.H1_H1 ;  /* 0x30000052ffd27230 */ /* 0x000fe20000004100 */
[----:B------:R-:W-:Y:S01]  /*182e0*/  @!P2 MOV R93, 0x400 ;  /* 0x00000400005da802 */ /* 0x000fe20000000f00 */
[----:B------:R-:W-:Y:S01]  /*182f0*/  HADD2.F32 R212, -RZ, R83.H1_H1 ;  /* 0x30000053ffd47230 */ /* 0x000fe20000004100 */
[----:B------:R-:W-:Y:S01]  /*18300*/  LOP3.LUT R103, R103, 0x3, RZ, 0xc0, !PT ;  /* 0x0000000367677812 */ /* 0x000fe200078ec0ff */
[----:B------:R-:W-:-:S02]  /*18310*/  HADD2.F32 R218, -RZ, R64.H1_H1 ;  /* 0x30000040ffda7230 */ /* 0x000fc40000004100 */
[----:B------:R-:W-:-:S06]  /*18320*/  HADD2.F32 R216, -RZ, R65.H1_H1 ;  /* 0x30000041ffd87230 */ /* 0x000fcc0000004100 */
[----:B------:R-:W3:Y:S01]  /*18330*/  @!P3 S2R R99, SR_CgaCtaId ;  /* 0x000000000063b919 */ /* 0x000ee20000008800 */
[----:B--2---:R-:W-:Y:S02]  /*18340*/  @!P2 LEA R94, R94, R93, 0x18 ;  /* 0x0000005d5e5ea211 */ /* 0x004fe400078ec0ff */
[C---:B------:R-:W-:Y:S01]  /*18350*/  @!P2 IADD3 R93, R104.reuse, R103, RZ ;  /* 0x00000067685da210 */ /* 0x040fe20007ffe0ff */
[----:B------:R-:W-:-:S03]  /*18360*/  @!P3 IMAD.IADD R104, R104, 0x1, R95 ;  /* 0x000000016868b824 */ /* 0x000fc600078e025f */
[----:B------:R-:W-:Y:S01]  /*18370*/  @!P2 LEA R96, R93, R94, 0x3 ;  /* 0x0000005e5d60a211 */ /* 0x000fe200078e18ff */
[----:B-1----:R-:W-:Y:S01]  /*18380*/  FADD.FTZ R93, R97, R98 ;  /* 0x00000062615d7221 */ /* 0x002fe20000010000 */
[----:B------:R-:W-:Y:S01]  /*18390*/  @!P3 MOV R94, 0x400 ;  /* 0x00000400005eb802 */ /* 0x000fe20000000f00 */
[----:B0-----:R-:W-:-:S03]  /*183a0*/  HFMA2.MMA R97, -RZ, RZ, 0, 0 ;  /* 0x00000000ff617435 */ /* 0x001fc600000001ff */
[----:B------:R-:W-:Y:S01]  /*183b0*/  @!P2 STS.64 [R96], R92 ;  /* 0x0000005c6000a388 */ /* 0x000fe20000000a00 */
[----:B------:R-:W-:Y:S02]  /*183c0*/  BAR.SYNC.DEFER_BLOCKING 0x0 ;  /* 0x0000000000007b1d */ /* 0x000fe40000010000 */
[----:B------:R-:W-:Y:S01]  /*183d0*/  @!P3 IMAD.MOV.U32 R97, RZ, RZ, 0x400 ;  /* 0x00000400ff61b424 */ /* 0x000fe200078e00ff */
[----:B------:R-:W-:Y:S01]  /*183e0*/  LOP3.LUT P2, RZ, R103, 0x1f, R102, 0xf8, !PT ;  /* 0x0000001f67ff7812 */ /* 0x000fe2000784f866 */
[----:B------:R-:W-:Y:S01]  /*183f0*/  HADD2.F32 R103, -RZ, R67.H1_H1 ;  /* 0x30000043ff677230 */ /* 0x000fe20000004100 */
[----:B---3--:R-:W-:Y:S02]  /*18400*/  @!P3 LEA R99, R99, R94, 0x18 ;  /* 0x0000005e6363b211 */ /* 0x008fe400078ec0ff */
[----:B------:R-:W-:Y:S02]  /*18410*/  CS2R R94, SRZ ;  /* 0x00000000005e7805 */ /* 0x000fe4000001ff00 */
[----:B------:R-:W-:Y:S01]  /*18420*/  @!P3 LEA R104, R104, R99, 0x3 ;  /* 0x000000636868b211 */ /* 0x000fe200078e18ff */
[----:B------:R-:W0:Y:S04]  /*18430*/  SHFL.DOWN PT, R98, R97, 0x2, 0x1f ;  /* 0x08401f0061627f89 */ /* 0x000e2800000e0000 */
[----:B------:R-:W-:Y:S01]  /*18440*/  @!P3 LDS.64 R94, [R104] ;  /* 0x00000000685eb984 */ /* 0x000fe20000000a00 */
[----:B------:R-:W-:-:S02]  /*18450*/  ISETP.NE.AND P3, PT, RZ, UR7, PT ;  /* 0x00000007ff007c0c */ /* 0x000fc4000bf65270 */
[----:B0-----:R-:W-:Y:S02]  /*18460*/  IADD3 R93, R98, R97, RZ ;  /* 0x00000061625d7210 */ /* 0x001fe40007ffe0ff */
[----:B------:R-:W-:Y:S02]  /*18470*/  I2FP.F32.S32 R106, R98 ;  /* 0x00000062006a7245 */ /* 0x000fe40000201400 */
[----:B------:R-:W-:Y:S01]  /*18480*/  I2FP.F32.S32 R96, R93 ;  /* 0x0000005d00607245 */ /* 0x000fe20000201400 */
[----:B------:R-:W0:Y:S01]  /*18490*/  SHFL.DOWN PT, R108, R93, 0x1, 0x1f ;  /* 0x08201f005d6c7f89 */ /* 0x000e2200000e0000 */
[----:B------:R-:W-:Y:S02]  /*184a0*/  I2FP.F32.S32 R98, R97 ;  /* 0x0000006100627245 */ /* 0x000fe40000201400 */
[----:B------:R-:W1:Y:S01]  /*184b0*/  MUFU.RCP R100, R96 ;  /* 0x0000006000647308 */ /* 0x000e620000001000 */
[-C--:B0-----:R-:W-:Y:S01]  /*184c0*/  IADD3 R93, R93, R108.reuse, RZ ;  /* 0x0000006c5d5d7210 */ /* 0x081fe20007ffe0ff */
[----:B------:R-:W0:Y:S01]  /*184d0*/  SHFL.DOWN PT, R99, R94, 0x2, 0x1f ;  /* 0x08401f005e637f89 */ /* 0x000e2200000e0000 */
[----:B------:R-:W-:-:S02]  /*184e0*/  I2FP.F32.S32 R108, R108 ;  /* 0x0000006c006c7245 */ /* 0x000fc40000201400 */
        /* <DEDUP_REMOVED lines=19> */
[----:B------:R-:W-:Y:S02]  /*18620*/  HADD2.F32 R99, -RZ, R67.H0_H0 ;  /* 0x20000043ff637230 */ /* 0x000fe40000004100 */
[----:B------:R-:W-:Y:S01]  /*18630*/  FMUL.FTZ R97, R96, R97 ;  /* 0x0000006160617220 */ /* 0x000fe20000410000 */
[----:B---3--:R-:W-:Y:S01]  /*18640*/  FMUL.FTZ R94, R93, R94 ;  /* 0x0000005e5d5e7220 */ /* 0x008fe20000410000 */
[----:B--2---:R-:W-:Y:S01]  /*18650*/  FADD.FTZ R92, R95, R92 ;  /* 0x0000005c5f5c7221 */ /* 0x004fe20000010000 */
[----:B------:R-:W-:Y:S02]  /*18660*/  HADD2.F32 R101, -RZ, R83.H0_H0 ;  /* 0x20000053ff657230 */ /* 0x000fe40000004100 */
[----:B------:R-:W-:Y:S01]  /*18670*/  FMUL.FTZ R97, R97, R108 ;  /* 0x0000006c61617220 */ /* 0x000fe20000410000 */
[----:B------:R-:W1:Y:S03]  /*18680*/  SHFL.IDX PT, R225, R94, RZ, 0x1f ;  /* 0x00001fff5ee17589 */ /* 0x000e6600000e0000 */
        /* <DEDUP_REMOVED lines=8> */
[C---:B------:R-:W-:Y:S01]  /*18710*/  FADD.FTZ R106, -R198.reuse, R181 ;  /* 0x000000b5c66a7221 */ /* 0x040fe20000010100 */
[----:B0-----:R-:W-:Y:S01]  /*18720*/  FFMA.FTZ R95, R97, UR10, R98 ;  /* 0x0000000a615f7c23 */ /* 0x001fe20008010062 */
[C---:B------:R-:W-:Y:S01]  /*18730*/  FADD.FTZ R206, -R198.reuse, R185 ;  /* 0x000000b9c6ce7221 */ /* 0x040fe20000010100 */
[C---:B------:R-:W-:Y:S01]  /*18740*/  FADD.FTZ R108, -R198.reuse, R183 ;  /* 0x000000b7c66c7221 */ /* 0x040fe20000010100 */
[C---:B------:R-:W-:Y:S01]  /*18750*/  FADD.FTZ R100, -R198.reuse, R107 ;  /* 0x0000006bc6647221 */ /* 0x040fe20000010100 */
[----:B------:R-:W-:Y:S01]  /*18760*/  FADD.FTZ R95, R95, R96 ;  /* 0x000000605f5f7221 */ /* 0x000fe20000010000 */
[C---:B------:R-:W-:Y:S01]  /*18770*/  FADD.FTZ R96, -R198.reuse, R179 ;  /* 0x000000b3c6607221 */ /* 0x040fe20000010100 */
[----:B------:R0:W-:Y:S01]  /*18780*/  @!P2 STG.E desc[UR4][R92.64], R225 ;  /* 0x000000e15c00a986 */ /* 0x0001e2000c101904 */
        /* <DEDUP_REMOVED lines=18> */
[----:B-1----:R-:W-:Y:S01]  /*188b0*/  FMUL.FTZ R95, R173, R106 ;  /* 0x0000006aad5f7220 */ /* 0x002fe20000410000 */
[----:B------:R-:W-:-:S02]  /*188c0*/  HADD2.F32 R106, -RZ, R66.H0_H0 ;  /* 0x20000042ff6a7230 */ /* 0x000fc40000004100 */
[C---:B------:R-:W-:Y:S01]  /*188d0*/  FMUL.FTZ R206, R173.reuse, R206 ;  /* 0x000000ceadce7220 */ /* 0x040fe20000410000 */
[----:B------:R-:W-:Y:S01]  /*188e0*/  FMUL.FTZ R97, R173, R96 ;  /* 0x00000060ad617220 */ /* 0x000fe20000410000 */
[C---:B------:R-:W-:Y:S01]  /*188f0*/  FFMA.FTZ R107, R95.reuse, R99, R24 ;  /* 0x000000635f6b7223 */ /* 0x040fe20000010018 */
[----:B------:R-:W-:Y:S01]  /*18900*/  FFMA.FTZ R95, R95, R101, R120 ;  /* 0x000000655f5f7223 */ /* 0x000fe20000010078 */
[----:B------:R-:W-:Y:S02]  /*18910*/  HADD2.F32 R99, -RZ, R82.H0_H0 ;  /* 0x20000052ff637230 */ /* 0x000fe40000004100 */
[----:B0-----:R-:W-:Y:S01]  /*18920*/  FMUL.FTZ R92, R173, R108 ;  /* 0x0000006cad5c7220 */ /* 0x001fe20000410000 */
[----:B------:R-:W-:Y:S02]  /*18930*/  HADD2.F32 R101, -RZ, R66.H1_H1 ;  /* 0x30000042ff657230 */ /* 0x000fe40000004100 */
        /* <DEDUP_REMOVED lines=9> */
[----:B------:R-:W-:Y:S01]  /*189d0*/  FFMA.FTZ R108, R206, R103, R25 ;  /* 0x00000067ce6c7223 */ /* 0x000fe20000010019 */
[C---:B------:R-:W-:Y:S01]  /*189e0*/  FFMA.FTZ R106, R97.reuse, R106, R22 ;  /* 0x0000006a616a7223 */ /* 0x040fe20000010016 */
[----:B------:R-:W-:Y:S01]  /*189f0*/  FFMA.FTZ R96, R97, R99, R118 ;  /* 0x0000006361607223 */ /* 0x000fe20000010076 */
[C---:B------:R-:W-:Y:S01]  /*18a00*/  FFMA.FTZ R101, R92.reuse, R101, R23 ;  /* 0x000000655c657223 */ /* 0x040fe20000010017 */
[----:B------:R-:W-:Y:S01]  /*18a10*/  FFMA.FTZ R97, R92, R210, R119 ;  /* 0x000000d25c617223 */ /* 0x000fe20000010077 */
[----:B------:R-:W-:-:S02]  /*18a20*/  HADD2.F32 R109, -RZ, R64.H0_H0 ;  /* 0x20000040ff6d7230 */ /* 0x000fc40000004100 */
[C---:B------:R-:W-:Y:S01]  /*18a30*/  FMUL.FTZ R99, R173.reuse, R168 ;  /* 0x000000a8ad637220 */ /* 0x040fe20000410000 */
[----:B------:R-:W-:Y:S02]  /*18a40*/  HADD2.F32 R105, -RZ, R65.H0_H0 ;  /* 0x20000041ff697230 */ /* 0x000fe40000004100 */
[C---:B------:R-:W-:Y:S01]  /*18a50*/  FMUL.FTZ R205, R173.reuse, R98 ;  /* 0x00000062adcd7220 */ /* 0x040fe20000410000 */
[--C-:B------:R-:W-:Y:S02]  /*18a60*/  HADD2.F32 R103, -RZ, R81.reuse.H0_H0 ;  /* 0x20000051ff677230 */ /* 0x100fe40000004100 */
[----:B------:R-:W-:Y:S01]  /*18a70*/  FMUL.FTZ R208, R173, R208 ;  /* 0x000000d0add07220 */ /* 0x000fe20000410000 */
[----:B------:R-:W-:Y:S02]  /*18a80*/  HADD2.F32 R92, -RZ, R81.H1_H1 ;  /* 0x30000051ff5c7230 */ /* 0x000fe40000004100 */
[----:B------:R-:W-:Y:S01]  /*18a90*/  FFMA.FTZ R105, R99, R105, R20 ;  /* 0x0000006963697223 */ /* 0x000fe20000010014 */
[----:B------:R-:W-:-:S02]  /*18aa0*/  HADD2.F32 R93, -RZ, R80.H0_H0 ;  /* 0x20000050ff5d7230 */ /* 0x000fc40000004100 */
[----:B------:R-:W-:Y:S01]  /*18ab0*/  FFMA.FTZ R98, R99, R103, R116 ;  /* 0x0000006763627223 */ /* 0x000fe20000010074 */
[C---:B------:R-:W-:Y:S01]  /*18ac0*/  FFMA.FTZ R109, R205.reuse, R109, R18 ;  /* 0x0000006dcd6d7223 */ /* 0x040fe20000010012 */
[----:B------:R-:W-:Y:S01]  /*18ad0*/  FFMA.FTZ R203, R208, R92, R117 ;  /* 0x0000005cd0cb7223 */ /* 0x000fe20000010075 */
[----:B------:R-:W-:Y:S02]  /*18ae0*/  HADD2.F32 R210, -RZ, R80.H1_H1 ;  /* 0x30000050ffd27230 */ /* 0x000fe40000004100 */
[----:B------:R-:W-:Y:S01]  /*18af0*/  FFMA.FTZ R205, R205, R93, R50 ;  /* 0x0000005dcdcd7223 */ /* 0x000fe20000010032 */
[----:B------:R-:W-:Y:S02]  /*18b00*/  HADD2.F32 R99, -RZ, R63.H0_H0 ;  /* 0x2000003fff637230 */ /* 0x000fe40000004100 */
[C---:B------:R-:W-:Y:S01]  /*18b10*/  FMUL.FTZ R102, R173.reuse, R102 ;  /* 0x00000066ad667220 */ /* 0x040fe20000410000 */
[--C-:B------:R-:W-:Y:S02]  /*18b20*/  HADD2.F32 R93, -RZ, R79.reuse.H0_H0 ;  /* 0x2000004fff5d7230 */ /* 0x100fe40000004100 */
[----:B------:R-:W-:Y:S01]  /*18b30*/  FMUL.FTZ R103, R173, R220 ;  /* 0x000000dcad677220 */ /* 0x000fe20000410000 */
[----:B------:R-:W-:-:S02]  /*18b40*/  HADD2.F32 R92, -RZ, R79.H1_H1 ;  /* 0x3000004fff5c7230 */ /* 0x000fc40000004100 */
[----:B------:R-:W-:Y:S01]  /*18b50*/  FMUL.FTZ R222, R173, R222 ;  /* 0x000000deadde7220 */ /* 0x000fe20000410000 */
[----:B------:R-:W-:Y:S01]  /*18b60*/  FFMA.FTZ R206, R206, R212, R121 ;  /* 0x000000d4cece7223 */ /* 0x000fe20000010079 */
[C---:B------:R-:W-:Y:S01]  /*18b70*/  FFMA.FTZ R218, R102.reuse, R218, R19 ;  /* 0x000000da66da7223 */ /* 0x040fe20000010013 */
[----:B------:R-:W-:Y:S01]  /*18b80*/  FFMA.FTZ R210, R102, R210, R51 ;  /* 0x000000d266d27223 */ /* 0x000fe20000010033 */
[C---:B------:R-:W-:Y:S01]  /*18b90*/  FFMA.FTZ R99, R103.reuse, R99, R32 ;  /* 0x0000006367637223 */ /* 0x040fe20000010020 */
[----:B------:R-:W-:Y:S01]  /*18ba0*/  FFMA.FTZ R103, R103, R93, R128 ;  /* 0x0000005d67677223 */ /* 0x000fe20000010080 */
[----:B------:R-:W-:Y:S01]  /*18bb0*/  FFMA.FTZ R102, R222, R92, R129 ;  /* 0x0000005cde667223 */ /* 0x000fe20000010081 */
[----:B------:R-:W-:Y:S02]  /*18bc0*/  HADD2.F32 R212, -RZ, R78.H1_H1 ;  /* 0x3000004effd47230 */ /* 0x000fe40000004100 */
[----:B------:R-:W-:Y:S01]  /*18bd0*/  FMUL.FTZ R92, R173, R182 ;  /* 0x000000b6ad5c7220 */ /* 0x000fe20000410000 */
[----:B------:R-:W-:-:S02]  /*18be0*/  HADD2.F32 R111, -RZ, R77.H0_H0 ;  /* 0x2000004dff6f7230 */ /* 0x000fc40000004100 */
[C---:B------:R-:W-:Y:S01]  /*18bf0*/  FMUL.FTZ R93, R173.reuse, R174 ;  /* 0x000000aead5d7220 */ /* 0x040fe20000410000 */
[----:B------:R-:W-:Y:S02]  /*18c00*/  HADD2.F32 R211, -RZ, R61.H0_H0 ;  /* 0x2000003dffd37230 */ /* 0x000fe40000004100 */
[----:B------:R-:W-:Y:S01]  /*18c10*/  FMUL.FTZ R113, R173, R204 ;  /* 0x000000ccad717220 */ /* 0x000fe20000410000 */
[----:B------:R-:W-:Y:S02]  /*18c20*/  HADD2.F32 R209, -RZ, R62.H1_H1 ;  /* 0x3000003effd17230 */ /* 0x000fe40000004100 */
[----:B------:R-:W-:Y:S01]  /*18c30*/  FFMA.FTZ R181, R92, R212, R127 ;  /* 0x000000d45cb57223 */ /* 0x000fe2000001007f */
[C---:B------:R-:W-:Y:S01]  /*18c40*/  FFMA.FTZ R174, R93.reuse, R111, R124 ;  /* 0x0000006f5dae7223 */ /* 0x040fe2000001007c */
[----:B------:R-:W-:Y:S02]  /*18c50*/  HADD2.F32 R204, -RZ, R77.H1_H1 ;  /* 0x3000004dffcc7230 */ /* 0x000fe40000004100 */
[----:B------:R-:W-:Y:S01]  /*18c60*/  FFMA.FTZ R211, R93, R211, R28 ;  /* 0x000000d35dd37223 */ /* 0x000fe2000001001c */
[----:B------:R-:W-:-:S02]  /*18c70*/  HADD2.F32 R212, -RZ, R61.H1_H1 ;  /* 0x3000003dffd47230 */ /* 0x000fc40000004100 */
[C---:B------:R-:W-:Y:S01]  /*18c80*/  FMUL.FTZ R180, R173.reuse, R180 ;  /* 0x000000b4adb47220 */ /* 0x040fe20000410000 */
[----:B------:R-:W-:Y:S02]  /*18c90*/  HADD2.F32 R111, -RZ, R76.H0_H0 ;  /* 0x2000004cff6f7230 */ /* 0x000fe40000004100 */
[----:B------:R-:W-:Y:S01]  /*18ca0*/  FMUL.FTZ R93, R173, R114 ;  /* 0x00000072ad5d7220 */ /* 0x000fe20000410000 */
[----:B------:R-:W-:Y:S02]  /*18cb0*/  HADD2.F32 R217, -RZ, R60.H0_H0 ;  /* 0x2000003cffd97230 */ /* 0x000fe40000004100 */
[----:B------:R-:W-:Y:S01]  /*18cc0*/  FFMA.FTZ R209, R92, R209, R31 ;  /* 0x000000d15cd17223 */ /* 0x000fe2000001001f */
[C---:B------:R-:W-:Y:S01]  /*18cd0*/  FFMA.FTZ R207, R180.reuse, R204, R125 ;  /* 0x000000ccb4cf7223 */ /* 0x040fe2000001007d */
[----:B------:R-:W-:Y:S02]  /*18ce0*/  HADD2.F32 R92, -RZ, R76.H1_H1 ;  /* 0x3000004cff5c7230 */ /* 0x000fe40000004100 */
[----:B------:R-:W-:Y:S01]  /*18cf0*/  FFMA.FTZ R212, R180, R212, R29 ;  /* 0x000000d4b4d47223 */ /* 0x000fe2000001001d */
[----:B------:R-:W-:Y:S01]  /*18d00*/  FFMA.FTZ R204, R93, R111, R122 ;  /* 0x0000006f5dcc7223 */ /* 0x000fe2000001007a */
[----:B------:R-:W-:Y:S01]  /*18d10*/  FMUL.FTZ R172, R173, R172 ;  /* 0x000000acadac7220 */ /* 0x000fe20000410000 */
[----:B------:R-:W-:Y:S01]  /*18d20*/  FFMA.FTZ R217, R93, R217, R26 ;  /* 0x000000d95dd97223 */ /* 0x000fe2000001001a */
[----:B------:R-:W-:-:S02]  /*18d30*/  HADD2.F32 R180, -RZ, R58.H0_H0 ;  /* 0x2000003affb47230 */ /* 0x000fc40000004100 */
[----:B------:R-:W-:Y:S01]  /*18d40*/  FMUL.FTZ R93, R173, R190 ;  /* 0x000000bead5d7220 */ /* 0x000fe20000410000 */
[----:B------:R-:W-:Y:S02]  /*18d50*/  HADD2.F32 R111, -RZ, R74.H0_H0 ;  /* 0x2000004aff6f7230 */ /* 0x000fe40000004100 */
[----:B------:R-:W-:Y:S01]  /*18d60*/  FFMA.FTZ R183, R172, R92, R123 ;  /* 0x0000005cacb77223 */ /* 0x000fe2000001007b */
[----:B------:R-:W-:Y:S02]  /*18d70*/  HADD2.F32 R175, -RZ, R59.H1_H1 ;  /* 0x3000003bffaf7230 */ /* 0x000fe40000004100 */
[C---:B------:R-:W-:Y:S01]  /*18d80*/  FFMA.FTZ R180, R93.reuse, R180, R38 ;  /* 0x000000b45db47223 */ /* 0x040fe20000010026 */
[----:B------:R-:W-:Y:S02]  /*18d90*/  HADD2.F32 R92, -RZ, R75.H1_H1 ;  /* 0x3000004bff5c7230 */ /* 0x000fe40000004100 */
[----:B------:R-:W-:Y:S01]  /*18da0*/  FFMA.FTZ R114, R93, R111, R136 ;  /* 0x0000006f5d727223 */ /* 0x000fe20000010088 */
[----:B------:R-:W-:-:S02]  /*18db0*/  HADD2.F32 R215, -RZ, R57.H0_H0 ;  /* 0x20000039ffd77230 */ /* 0x000fc40000004100 */
[C---:B------:R-:W-:Y:S01]  /*18dc0*/  FMUL.FTZ R189, R173.reuse, R202 ;  /* 0x000000caadbd7220 */ /* 0x040fe20000410000 */
[C---:B------:R-:W-:Y:S01]  /*18dd0*/  FMUL.FTZ R214, R173.reuse, R214 ;  /* 0x000000d6add67220 */ /* 0x040fe20000410000 */
[----:B------:R-:W-:Y:S02]  /*18de0*/  HADD2.F32 R93, -RZ, R73.H0_H0 ;  /* 0x20000049ff5d7230 */ /* 0x000fe40000004100 */
[C---:B------:R-:W-:Y:S01]  /*18df0*/  FMUL.FTZ R191, R173.reuse, R192 ;  /* 0x000000c0adbf7220 */ /* 0x040fe20000410000 */
[----:B------:R-:W-:Y:S02]  /*18e00*/  HADD2.F32 R168, -RZ, R63.H1_H1 ;  /* 0x3000003fffa87230 */ /* 0x000fe40000004100 */
[----:B------:R-:W-:Y:S01]  /*18e10*/  FMUL.FTZ R196, R173, R196 ;  /* 0x000000c4adc47220 */ /* 0x000fe20000410000 */
[----:B------:R-:W-:Y:S02]  /*18e20*/  HADD2.F32 R213, -RZ, R58.H1_H1 ;  /* 0x3000003affd57230 */ /* 0x000fe40000004100 */
[----:B------:R-:W-:Y:S01]  /*18e30*/  FFMA.FTZ R175, R214, R175, R41 ;  /* 0x000000afd6af7223 */ /* 0x000fe20000010029 */
[----:B------:R-:W-:-:S02]  /*18e40*/  HADD2.F32 R202, -RZ, R74.H1_H1 ;  /* 0x3000004affca7230 */ /* 0x000fc40000004100 */
[----:B------:R-:W-:Y:S01]  /*18e50*/  FFMA.FTZ R190, R214, R92, R139 ;  /* 0x0000005cd6be7223 */ /* 0x000fe2000001008b */
[----:B------:R-:W-:Y:S02]  /*18e60*/  HADD2.F32 R171, -RZ, R78.H0_H0 ;  /* 0x2000004effab7230 */ /* 0x000fe40000004100 */
[C---:B------:R-:W-:Y:S01]  /*18e70*/  FFMA.FTZ R215, R191.reuse, R215, R36 ;  /* 0x000000d7bfd77223 */ /* 0x040fe20000010024 */
[----:B------:R-:W-:Y:S02]  /*18e80*/  HADD2.F32 R214, -RZ, R57.H1_H1 ;  /* 0x30000039ffd67230 */ /* 0x000fe40000004100 */
[----:B------:R-:W-:Y:S01]  /*18e90*/  FFMA.FTZ R191, R191, R93, R134 ;  /* 0x0000005dbfbf7223 */ /* 0x000fe20000010086 */
[----:B------:R-:W-:Y:S02]  /*18ea0*/  HADD2.F32 R92, -RZ, R73.H1_H1 ;  /* 0x30000049ff5c7230 */ /* 0x000fe40000004100 */
[----:B------:R-:W-:Y:S01]  /*18eb0*/  FFMA.FTZ R168, R222, R168, R33 ;  /* 0x000000a8dea87223 */ /* 0x000fe20000010021 */
[----:B------:R-:W-:-:S02]  /*18ec0*/  HADD2.F32 R219, -RZ, R56.H0_H0 ;  /* 0x20000038ffdb7230 */ /* 0x000fc40000004100 */
[C---:B------:R-:W-:Y:S01]  /*18ed0*/  FMUL.FTZ R194, R173.reuse, R194 ;  /* 0x000000c2adc27220 */ /* 0x040fe20000410000 */
[C---:B------:R-:W-:Y:S01]  /*18ee0*/  FFMA.FTZ R213, R196.reuse, R213, R39 ;  /* 0x000000d5c4d57223 */ /* 0x040fe20000010027 */
[----:B------:R-:W-:Y:S01]  /*18ef0*/  FFMA.FTZ R193, R196, R202, R137 ;  /* 0x000000cac4c17223 */ /* 0x000fe20000010089 */
[----:B------:R-:W-:Y:S02]  /*18f00*/  HADD2.F32 R93, -RZ, R72.H0_H0 ;  /* 0x20000048ff5d7230 */ /* 0x000fe40000004100 */
[C---:B------:R-:W-:Y:S01]  /*18f10*/  FMUL.FTZ R195, R173.reuse, R112 ;  /* 0x00000070adc37220 */ /* 0x040fe20000410000 */
[----:B------:R-:W-:Y:S02]  /*18f20*/  HADD2.F32 R222, -RZ, R56.H1_H1 ;  /* 0x30000038ffde7230 */ /* 0x000fe40000004100 */
[----:B------:R-:W-:Y:S01]  /*18f30*/  FMUL.FTZ R184, R173, R184 ;  /* 0x000000b8adb87220 */ /* 0x000fe20000410000 */
[----:B------:R-:W-:Y:S02]  /*18f40*/  HADD2.F32 R196, -RZ, R72.H1_H1 ;  /* 0x30000048ffc47230 */ /* 0x000fe40000004100 */
[----:B------:R-:W-:Y:S01]  /*18f50*/  FFMA.FTZ R182, R113, R171, R126 ;  /* 0x000000ab71b67223 */ /* 0x000fe2000001007e */
[C---:B------:R-:W-:Y:S01]  /*18f60*/  FFMA.FTZ R214, R194.reuse, R214, R37 ;  /* 0x000000d6c2d67223 */ /* 0x040fe20000010025 */
[----:B------:R-:W-:Y:S01]  /*18f70*/  FFMA.FTZ R192, R194, R92, R135 ;  /* 0x0000005cc2c07223 */ /* 0x000fe20000010087 */
[----:B------:R-:W-:Y:S01]  /*18f80*/  FMUL.FTZ R171, R173, R200 ;  /* 0x000000c8adab7220 */ /* 0x000fe20000410000 */
[C---:B------:R-:W-:Y:S01]  /*18f90*/  FFMA.FTZ R219, R195.reuse, R219, R34 ;  /* 0x000000dbc3db7223 */ /* 0x040fe20000010022 */
[----:B------:R-:W-:Y:S01]  /*18fa0*/  FFMA.FTZ R195, R195, R93, R132 ;  /* 0x0000005dc3c37223 */ /* 0x000fe20000010084 */
[----:B------:R-:W-:-:S02]  /*18fb0*/  HADD2.F32 R197, -RZ, R54.H0_H0 ;  /* 0x20000036ffc57230 */ /* 0x000fc40000004100 */
[C---:B------:R-:W-:Y:S01]  /*18fc0*/  FFMA.FTZ R222, R184.reuse, R222, R35 ;  /* 0x000000deb8de7223 */ /* 0x040fe20000010023 */
[----:B------:R-:W-:Y:S02]  /*18fd0*/  HADD2.F32 R194, -RZ, R55.H1_H1 ;  /* 0x30000037ffc27230 */ /* 0x000fe40000004100 */
[----:B------:R-:W-:Y:S01]  /*18fe0*/  FFMA.FTZ R196, R184, R196, R133 ;  /* 0x000000c4b8c47223 */ /* 0x000fe20000010085 */
[----:B------:R-:W-:Y:S02]  /*18ff0*/  HADD2.F32 R200, -RZ, R71.H1_H1 ;  /* 0x30000047ffc87230 */ /* 0x000fe40000004100 */
[C---:B------:R-:W-:Y:S01]  /*19000*/  FMUL.FTZ R198, R173.reuse, R198 ;  /* 0x000000c6adc67220 */ /* 0x040fe20000410000 */
[----:B------:R-:W-:Y:S02]  /*19010*/  HADD2.F32 R92, -RZ, R54.H1_H1 ;  /* 0x30000036ff5c7230 */ /* 0x000fe40000004100 */
[----:B------:R-:W-:Y:S01]  /*19020*/  FMUL.FTZ R177, R173, R186 ;  /* 0x000000baadb17220 */ /* 0x000fe20000410000 */
[----:B------:R-:W-:-:S02]  /*19030*/  HADD2.F32 R93, -RZ, R70.H0_H0 ;  /* 0x20000046ff5d7230 */ /* 0x000fc40000004100 */
[----:B------:R-:W-:Y:S01]  /*19040*/  FMUL.FTZ R184, R173, R188 ;  /* 0x000000bcadb87220 */ /* 0x000fe20000410000 */
[C---:B------:R-:W-:Y:S01]  /*19050*/  FFMA.FTZ R194, R198.reuse, R194, R49 ;  /* 0x000000c2c6c27223 */ /* 0x040fe20000010031 */
[----:B------:R-:W-:Y:S01]  /*19060*/  FFMA.FTZ R188, R198, R200, R149 ;  /* 0x000000c8c6bc7223 */ /* 0x000fe20000010095 */
[C---:B------:R-:W-:Y:S01]  /*19070*/  FFMA.FTZ R197, R177.reuse, R197, R46 ;  /* 0x000000c5b1c57223 */ /* 0x040fe2000001002e */
[----:B------:R-:W-:Y:S01]  /*19080*/  FFMA.FTZ R177, R177, R93, R144 ;  /* 0x0000005db1b17223 */ /* 0x000fe20000010090 */
[----:B------:R-:W-:Y:S01]  /*19090*/  FFMA.FTZ R198, R184, R92, R47 ;  /* 0x0000005cb8c67223 */ /* 0x000fe2000001002f */
[----:B------:R-:W-:Y:S01]  /*190a0*/  HADD2.F32 R187, -RZ, R55.H0_H0 ;  /* 0x20000037ffbb7230 */ /* 0x000fe20000004100 */
[----:B------:R-:W0:Y:S01]  /*190b0*/  @!P2 LDC.64 R92, c[0x0][0x258] ;  /* 0x00009600ff5cab82 */ /* 0x000e220000000a00 */
[----:B------:R-:W-:Y:S02]  /*190c0*/  HADD2.F32 R111, -RZ, R71.H0_H0 ;  /* 0x20000047ff6f7230 */ /* 0x000fe40000004100 */
[----:B------:R-:W-:Y:S01]  /*190d0*/  FFMA.FTZ R216, R208, R216, R21 ;  /* 0x000000d8d0d87223 */ /* 0x000fe20000010015 */
[----:B------:R-:W-:-:S02]  /*190e0*/  HADD2.F32 R220, -RZ, R60.H1_H1 ;  /* 0x3000003cffdc7230 */ /* 0x000fc40000004100 */
[C---:B------:R-:W-:Y:S01]  /*190f0*/  FFMA.FTZ R187, R171.reuse, R187, R48 ;  /* 0x000000bbabbb7223 */ /* 0x040fe20000010030 */
[----:B------:R-:W-:Y:S02]  /*19100*/  HADD2.F32 R208, -RZ, R62.H0_H0 ;  /* 0x2000003effd07230 */ /* 0x000fe40000004100 */
[----:B------:R-:W-:Y:S01]  /*19110*/  FFMA.FTZ R171, R171, R111, R148 ;  /* 0x0000006fabab7223 */ /* 0x000fe20000010094 */
[----:B------:R-:W-:Y:S02]  /*19120*/  HADD2.F32 R201, -RZ, R52.H0_H0 ;  /* 0x20000034ffc97230 */ /* 0x000fe40000004100 */
[C---:B------:R-:W-:Y:S01]  /*19130*/  FMUL.FTZ R110, R173.reuse, R110 ;  /* 0x0000006ead6e7220 */ /* 0x040fe20000410000 */
[----:B------:R-:W-:Y:S02]  /*19140*/  HADD2.F32 R200, -RZ, R53.H1_H1 ;  /* 0x30000035ffc87230 */ /* 0x000fe40000004100 */
[----:B------:R-:W-:Y:S01]  /*19150*/  FMUL.FTZ R179, R173, R100 ;  /* 0x00000064adb37220 */ /* 0x000fe20000410000 */
[----:B------:R-:W-:-:S02]  /*19160*/  HADD2.F32 R186, -RZ, R69.H1_H1 ;  /* 0x30000045ffba7230 */ /* 0x000fc40000004100 */
[----:B------:R-:W-:Y:S01]  /*19170*/  FFMA.FTZ R220, R172, R220, R27 ;  /* 0x000000dcacdc7223 */ /* 0x000fe2000001001b */
[----:B------:R-:W-:Y:S02]  /*19180*/  HADD2.F32 R111, -RZ, R68.H0_H0 ;  /* 0x20000044ff6f7230 */ /* 0x000fe40000004100 */
[----:B------:R-:W-:Y:S01]  /*19190*/  FFMA.FTZ R208, R113, R208, R30 ;  /* 0x000000d071d07223 */ /* 0x000fe2000001001e */
[----:B------:R-:W-:Y:S02]  /*191a0*/  HADD2.F32 R172, -RZ, R59.H0_H0 ;  /* 0x2000003bffac7230 */ /* 0x000fe40000004100 */
[C---:B------:R-:W-:Y:S01]  /*191b0*/  FFMA.FTZ R201, R179.reuse, R201, R42 ;  /* 0x000000c9b3c97223 */ /* 0x040fe2000001002a */
[----:B------:R-:W-:Y:S02]  /*191c0*/  HADD2.F32 R113, -RZ, R75.H0_H0 ;  /* 0x2000004bff717230 */ /* 0x000fe40000004100 */
[C---:B------:R-:W-:Y:S01]  /*191d0*/  FFMA.FTZ R200, R110.reuse, R200, R45 ;  /* 0x000000c86ec87223 */ /* 0x040fe2000001002d */
[----:B------:R-:W-:Y:S01]  /*191e0*/  FFMA.FTZ R186, R110, R186, R143 ;  /* 0x000000ba6eba7223 */ /* 0x000fe2000001008f */
[----:B------:R-:W-:Y:S01]  /*191f0*/  FFMA.FTZ R179, R179, R111, R140 ;  /* 0x0000006fb3b37223 */ /* 0x000fe2000001008c */
[----:B------:R-:W-:Y:S01]  /*19200*/  F2FP.F16.F32.PACK_AB R107, R108, R107 ;  /* 0x0000006b6c6b723e */ /* 0x000fe200000000ff */
[----:B------:R-:W1:Y:S01]  /*19210*/  LDC.64 R110, c[0x0][0x2b8] ;  /* 0x0000ae00ff6e7b82 */ /* 0x000e620000000a00 */
[----:B------:R-:W-:-:S02]  /*19220*/  HADD2.F32 R108, -RZ, R52.H1_H1 ;  /* 0x30000034ff6c7230 */ /* 0x000fc40000004100 */
[----:B------:R-:W-:Y:S01]  /*19230*/  FFMA.FTZ R172, R189, R172, R40 ;  /* 0x000000acbdac7223 */ /* 0x000fe20000010028 */
[----:B------:R-:W-:Y:S01]  /*19240*/  FMUL.FTZ R94, R173, R94 ;  /* 0x0000005ead5e7220 */ /* 0x000fe20000410000 */
[----:B------:R-:W-:Y:S01]  /*19250*/  FFMA.FTZ R189, R189, R113, R138 ;  /* 0x00000071bdbd7223 */ /* 0x000fe2000001008a */
[----:B------:R-:W-:Y:S02]  /*19260*/  HADD2.F32 R199, -RZ, R53.H0_H0 ;  /* 0x20000035ffc77230 */ /* 0x000fe40000004100 */
[----:B------:R-:W-:Y:S01]  /*19270*/  FMUL.FTZ R185, R173, R104 ;  /* 0x00000068adb97220 */ /* 0x000fe20000410000 */
[----:B------:R-:W-:Y:S01]  /*19280*/  HADD2.F32 R112, -RZ, R70.H1_H1 ;  /* 0x30000046ff707230 */ /* 0x000fe20000004100 */
[----:B------:R-:W-:Y:S01]  /*19290*/  F2FP.F16.F32.PACK_AB R105, R216, R105 ;  /* 0x00000069d869723e */ /* 0x000fe200000000ff */
[----:B------:R-:W-:Y:S01]  /*192a0*/  HADD2.F32 R113, -RZ, R69.H0_H0 ;  /* 0x20000045ff717230 */ /* 0x000fe20000004100 */
[----:B------:R-:W-:Y:S01]  /*192b0*/  F2FP.F16.F32.PACK_AB R104, R218, R109 ;  /* 0x0000006dda68723e */ /* 0x000fe200000000ff */
[----:B------:R-:W-:Y:S01]  /*192c0*/  FFMA.FTZ R216, R94, R108, R43 ;  /* 0x0000006c5ed87223 */ /* 0x000fe2000001002b */
[----:B------:R-:W-:Y:S01]  /*192d0*/  FFMA.FTZ R199, R185, R199, R44 ;  /* 0x000000c7b9c77223 */ /* 0x000fe2000001002c */
[----:B------:R-:W2:Y:S01]  /*192e0*/  LDC.64 R108, c[0x0][0x2c0] ;  /* 0x0000b000ff6c7b82 */ /* 0x000ea20000000a00 */
[----:B------:R-:W-:-:S02]  /*192f0*/  IMAD.SHL.U32 R218, R169, 0x10, RZ ;  /* 0x00000010a9da7824 */ /* 0x000fc400078e00ff */
[----:B------:R-:W-:Y:S01]  /*19300*/  FFMA.FTZ R184, R184, R112, R145 ;  /* 0x00000070b8b87223 */ /* 0x000fe20000010091 */
[----:B------:R-:W-:Y:S01]  /*19310*/  FFMA.FTZ R185, R185, R113, R142 ;  /* 0x00000071b9b97223 */ /* 0x000fe2000001008e */
[----:B0-----:R-:W-:Y:S01]  /*19320*/  @!P2 IMAD.WIDE R112, R152, 0x4, R92 ;  /* 0x000000049870a825 */ /* 0x001fe200078e025c */
[----:B------:R-:W-:Y:S02]  /*19330*/  SHF.R.U32.HI R169, RZ, 0x1c, R169 ;  /* 0x0000001cffa97819 */ /* 0x000fe400000116a9 */
[----:B------:R-:W-:Y:S01]  /*19340*/  IADD3 R100, P3, R218, UR12, RZ ;  /* 0x0000000cda647c10 */ /* 0x000fe2000ff7e0ff */
[----:B------:R-:W-:Y:S01]  /*19350*/  HADD2.F32 R202, -RZ, R68.H1_H1 ;  /* 0x30000044ffca7230 */ /* 0x000fe20000004100 */
[----:B------:R0:W-:Y:S01]  /*19360*/  @!P2 STG.E desc[UR4][R112.64], R173 ;  /* 0x000000ad7000a986 */ /* 0x0001e2000c101904 */
[----:B------:R-:W-:Y:S02]  /*19370*/  F2FP.F16.F32.PACK_AB R99, R168, R99 ;  /* 0x00000063a863723e */ /* 0x000fe400000000ff */
[----:B------:R-:W-:Y:S01]  /*19380*/  F2FP.F16.F32.PACK_AB R106, R101, R106 ;  /* 0x0000006a656a723e */ /* 0x000fe200000000ff */
[----:B------:R-:W-:Y:S01]  /*19390*/  FFMA.FTZ R202, R94, R202, R141 ;  /* 0x000000ca5eca7223 */ /* 0x000fe2000001008d */
[----:B------:R-:W-:-:S02]  /*193a0*/  IADD3 R168, P2, R218, UR14, RZ ;  /* 0x0000000edaa87c10 */ /* 0x000fc4000ff5e0ff */
[----:B------:R-:W-:Y:S02]  /*193b0*/  IADD3.X R101, R169, UR13, RZ, P3, !PT ;  /* 0x0000000da9657c10 */ /* 0x000fe40009ffe4ff */
[----:B------:R-:W-:Y:S02]  /*193c0*/  F2FP.F16.F32.PACK_AB R95, R206, R95 ;  /* 0x0000005fce5f723e */ /* 0x000fe400000000ff */
[----:B------:R-:W-:Y:S01]  /*193d0*/  F2FP.F16.F32.PACK_AB R94, R97, R96 ;  /* 0x00000060615e723e */ /* 0x000fe200000000ff */
[----:B------:R3:W-:Y:S01]  /*193e0*/  STG.E.128 desc[UR4][R100.64], R104 ;  /* 0x0000006864007986 */ /* 0x0007e2000c101d04 */
[----:B------:R-:W-:Y:S02]  /*193f0*/  F2FP.F16.F32.PACK_AB R93, R203, R98 ;  /* 0x00000062cb5d723e */ /* 0x000fe400000000ff */
[----:B------:R-:W-:Y:S02]  /*19400*/  F2FP.F16.F32.PACK_AB R92, R210, R205 ;  /* 0x000000cdd25c723e */ /* 0x000fe400000000ff */
[----:B------:R-:W-:-:S02]  /*19410*/  IADD3.X R169, R169, UR15, RZ, P2, !PT ;  /* 0x0000000fa9a97c10 */ /* 0x000fc400097fe4ff */
[----:B------:R-:W-:Y:S02]  /*19420*/  F2FP.F16.F32.PACK_AB R96, R220, R217 ;  /* 0x000000d9dc60723e */ /* 0x000fe400000000ff */
[----:B------:R-:W-:Y:S01]  /*19430*/  F2FP.F16.F32.PACK_AB R97, R212, R211 ;  /* 0x000000d3d461723e */ /* 0x000fe200000000ff */
[----:B------:R4:W-:Y:S01]  /*19440*/  STG.E.128 desc[UR4][R168.64], R92 ;  /* 0x0000005ca8007986 */ /* 0x0009e2000c101d04 */
[----:B------:R-:W-:Y:S02]  /*19450*/  F2FP.F16.F32.PACK_AB R98, R209, R208 ;  /* 0x000000d0d162723e */ /* 0x000fe400000000ff */
[----:B------:R-:W-:Y:S02]  /*19460*/  F2FP.F16.F32.PACK_AB R103, R102, R103 ;  /* 0x000000676667723e */ /* 0x000fe400000000ff */
[----:B------:R-:W-:Y:S02]  /*19470*/  F2FP.F16.F32.PACK_AB R102, R181, R182 ;  /* 0x000000b6b566723e */ /* 0x000fe400000000ff */
[----:B0-----:R-:W-:-:S02]  /*19480*/  F2FP.F16.F32.PACK_AB R112, R216, R201 ;  /* 0x000000c9d870723e */ /* 0x001fc400000000ff */
[----:B---3--:R-:W-:Y:S01]  /*19490*/  F2FP.F16.F32.PACK_AB R107, R175, R172 ;  /* 0x000000acaf6b723e */ /* 0x008fe200000000ff */
[----:B-1----:R-:W-:Y:S01]  /*194a0*/  IMAD.WIDE.U32 R172, R115, 0x10, R110 ;  /* 0x0000001073ac7825 */ /* 0x002fe200078e006e */
[----:B------:R-:W-:Y:S02]  /*194b0*/  F2FP.F16.F32.PACK_AB R106, R213, R180 ;  /* 0x000000b4d56a723e */ /* 0x000fe400000000ff */
[----:B------:R-:W-:Y:S01]  /*194c0*/  F2FP.F16.F32.PACK_AB R101, R207, R174 ;  /* 0x000000aecf65723e */ /* 0x000fe200000000ff */
[----:B--2---:R-:W-:Y:S01]  /*194d0*/  IMAD.WIDE.U32 R180, R115, 0x10, R108 ;  /* 0x0000001073b47825 */ /* 0x004fe200078e006c */
[----:B------:R0:W-:Y:S01]  /*194e0*/  STG.E.128 desc[UR4][R172.64], R96 ;  /* 0x00000060ac007986 */ /* 0x0001e2000c101d04 */
[----:B------:R-:W-:Y:S02]  /*194f0*/  F2FP.F16.F32.PACK_AB R100, R183, R204 ;  /* 0x000000ccb764723e */ /* 0x000fe400000000ff */
[----:B----4-:R-:W-:Y:S01]  /*19500*/  SHF.L.U32 R92, R167, 0x4, RZ ;  /* 0x00000004a75c7819 */ /* 0x010fe200000006ff */
[C---:B------:R-:W-:Y:S01]  /*19510*/  IMAD.WIDE.U32 R174, R165.reuse, 0x10, R110 ;  /* 0x00000010a5ae7825 */ /* 0x040fe200078e006e */
[----:B------:R-:W-:Y:S01]  /*19520*/  SHF.R.U32.HI R167, RZ, 0x1c, R167 ;  /* 0x0000001cffa77819 */ /* 0x000fe200000116a7 */
[----:B------:R1:W-:Y:S01]  /*19530*/  STG.E.128 desc[UR4][R180.64], R100 ;  /* 0x00000064b4007986 */ /* 0x0003e2000c101d04 */
[----:B------:R-:W-:Y:S01]  /*19540*/  F2FP.F16.F32.PACK_AB R104, R222, R219 ;  /* 0x000000dbde68723e */ /* 0x000fe200000000ff */
[----:B------:R-:W-:Y:S01]  /*19550*/  IMAD.WIDE.U32 R182, R165, 0x10, R108 ;  /* 0x00000010a5b67825 */ /* 0x000fe200078e006c */
[----:B------:R-:W-:-:S02]  /*19560*/  F2FP.F16.F32.PACK_AB R105, R214, R215 ;  /* 0x000000d7d669723e */ /* 0x000fc400000000ff */
[----:B------:R-:W-:Y:S02]  /*19570*/  F2FP.F16.F32.PACK_AB R111, R190, R189 ;  /* 0x000000bdbe6f723e */ /* 0x000fe400000000ff */
[----:B------:R-:W-:Y:S01]  /*19580*/  F2FP.F16.F32.PACK_AB R110, R193, R114 ;  /* 0x00000072c16e723e */ /* 0x000fe200000000ff */
[----:B------:R1:W-:Y:S01]  /*19590*/  STG.E.128 desc[UR4][R174.64], R104 ;  /* 0x00000068ae007986 */ /* 0x0003e2000c101d04 */
[----:B------:R-:W-:Y:S02]  /*195a0*/  F2FP.F16.F32.PACK_AB R109, R192, R191 ;  /* 0x000000bfc06d723e */ /* 0x000fe400000000ff */
[----:B------:R-:W-:Y:S02]  /*195b0*/  F2FP.F16.F32.PACK_AB R108, R196, R195 ;  /* 0x000000c3c46c723e */ /* 0x000fe400000000ff */
[C---:B0-----:R-:W-:Y:S02]  /*195c0*/  IADD3 R98, P2, R92.reuse, UR12, RZ ;  /* 0x0000000c5c627c10 */ /* 0x041fe4000ff5e0ff */
[----:B------:R-:W-:Y:S01]  /*195d0*/  IADD3 R96, P3, R92, UR14, RZ ;  /* 0x0000000e5c607c10 */ /* 0x000fe2000ff7e0ff */
[----:B------:R1:W-:Y:S01]  /*195e0*/  STG.E.128 desc[UR4][R182.64], R108 ;  /* 0x0000006cb6007986 */ /* 0x0003e2000c101d04 */
[----:B------:R-:W-:-:S02]  /*195f0*/  F2FP.F16.F32.PACK_AB R113, R200, R199 ;  /* 0x000000c7c871723e */ /* 0x000fc400000000ff */
[----:B------:R-:W-:Y:S02]  /*19600*/  F2FP.F16.F32.PACK_AB R114, R198, R197 ;  /* 0x000000c5c672723e */ /* 0x000fe400000000ff */
[----:B------:R-:W-:Y:S02]  /*19610*/  F2FP.F16.F32.PACK_AB R115, R194, R187 ;  /* 0x000000bbc273723e */ /* 0x000fe400000000ff */
[----:B------:R-:W-:Y:S02]  /*19620*/  IADD3.X R99, R167, UR13, RZ, P2, !PT ;  /* 0x0000000da7637c10 */ /* 0x000fe400097fe4ff */
[----:B------:R-:W-:Y:S02]  /*19630*/  F2FP.F16.F32.PACK_AB R95, R188, R171 ;  /* 0x000000abbc5f723e */ /* 0x000fe400000000ff */
[----:B------:R-:W-:Y:S01]  /*19640*/  F2FP.F16.F32.PACK_AB R94, R184, R177 ;  /* 0x000000b1b85e723e */ /* 0x000fe200000000ff */
[----:B------:R1:W-:Y:S01]  /*19650*/  STG.E.128 desc[UR4][R98.64], R112 ;  /* 0x0000007062007986 */ /* 0x0003e2000c101d04 */
[----:B------:R-:W-:-:S02]  /*19660*/  F2FP.F16.F32.PACK_AB R93, R186, R185 ;  /* 0x000000b9ba5d723e */ /* 0x000fc400000000ff */
[----:B------:R-:W-:Y:S02]  /*19670*/  IADD3.X R97, R167, UR15, RZ, P3, !PT ;  /* 0x0000000fa7617c10 */ /* 0x000fe40009ffe4ff */
[----:B------:R-:W-:Y:S02]  /*19680*/  F2FP.F16.F32.PACK_AB R92, R202, R179 ;  /* 0x000000b3ca5c723e */ /* 0x000fe400000000ff */
[----:B------:R-:W-:Y:S02]  /*19690*/  IADD3 R152, R152, UR16, RZ ;  /* 0x0000001098987c10 */ /* 0x000fe4000fffe0ff */
[----:B------:R-:W-:Y:S01]  /*196a0*/  SEL R168, RZ, 0x1, P1 ;  /* 0x00000001ffa87807 */ /* 0x000fe20000800000 */
[----:B------:R1:W-:Y:S01]  /*196b0*/  STG.E.128 desc[UR4][R96.64], R92 ;  /* 0x0000005c60007986 */ /* 0x0003e2000c101d04 */
[----:B------:R-:W-:-:S13]  /*196c0*/  ISETP.GE.AND P2, PT, R152, UR17, PT ;  /* 0x0000001198007c0c */ /* 0x000fda000bf46270 */
[----:B------:R-:W-:Y:S05]  /*196d0*/  @!P2 BRA `(.L_x_4468) ;  /* 0xfffffe7400aca947 */ /* 0x000fea000383ffff */
[----:B------:R-:W-:Y:S05]  /*196e0*/  EXIT ;  /* 0x000000000000794d */ /* 0x000fea0003800000 */
.L_x_4467:
[----:B0-----:R-:W-:Y:S01]  /*196f0*/  IMAD.MOV.U32 R100, RZ, RZ, 0x1 ;  /* 0x00000001ff647424 */ /* 0x001fe200078e00ff */
[----:B------:R-:W-:Y:S02]  /*19700*/  MOV R101, 0x1f ;  /* 0x0000001f00657802 */ /* 0x000fe40000000f00 */
[----:B------:R-:W-:-:S07]  /*19710*/  MOV R99, 0xffffffff ;  /* 0xffffffff00637802 */ /* 0x000fce0000000f00 */
[----:B-1----:R-:W-:Y:S05]  /*19720*/  WARPSYNC.COLLECTIVE R99, `(.L_x_4469) ;  /* 0x0000000063087348 */ /* 0x002fea0003c00000 */
[----:B------:R0:W2:Y:S02]  /*19730*/  SHFL.BFLY P3, R98, R106, R100, R101 ;  /* 0x0c0000646a627389 */ /* 0x0000a40000060065 */
[----:B012---:R-:W-:Y:S01]  /*19740*/  ENDCOLLECTIVE ;  /* 0x000000000000791b */ /* 0x007fe20003800000 */
.L_x_4469:
[----:B------:R-:W-:Y:S01]  /*19750*/  HFMA2.MMA R100, -RZ, RZ, 0, 1.1920928955078125e-07 ;  /* 0x00000002ff647435 */ /* 0x000fe200000001ff */
[----:B------:R-:W-:-:S04]  /*19760*/  IMAD.MOV.U32 R93, RZ, RZ, R98 ;  /* 0x000000ffff5d7224 */ /* 0x000fc800078e0062 */
[----:B------:R-:W-:-:S05]  /*19770*/  FADD.FTZ R94, R106, R93 ;  /* 0x0000005d6a5e7221 */ /* 0x000fca0000010000 */
[----:B------:R-:W-:-:S07]  /*19780*/  MOV R106, R94 ;  /* 0x0000005e006a7202 */ /* 0x000fce0000000f00 */
[----:B------:R-:W-:Y:S05]  /*19790*/  WARPSYNC.COLLECTIVE R99, `(.L_x_4470) ;  /* 0x0000000063087348 */ /* 0x000fea0003c00000 */
[----:B------:R0:W1:Y:S02]  /*197a0*/  SHFL.BFLY P3, R98, R106, R100, R101 ;  /* 0x0c0000646a627389 */ /* 0x0000640000060065 */
[----:B01----:R-:W-:Y:S01]  /*197b0*/  ENDCOLLECTIVE ;  /* 0x000000000000791b */ /* 0x003fe20003800000 */
.L_x_4470:
[----:B------:R-:W-:Y:S01]  /*197c0*/  HFMA2.MMA R100, -RZ, RZ, 0, 2.384185791015625e-07 ;  /* 0x00000004ff647435 */ /* 0x000fe200000001ff */
[----:B------:R-:W-:-:S04]  /*197d0*/  IMAD.MOV.U32 R93, RZ, RZ, R98 ;  /* 0x000000ffff5d7224 */ /* 0x000fc800078e0062 */
[----:B------:R-:W-:-:S05]  /*197e0*/  FADD.FTZ R95, R94, R93 ;  /* 0x0000005d5e5f7221 */ /* 0x000fca0000010000 */
[----:B------:R-:W-:-:S07]  /*197f0*/  MOV R106, R95 ;  /* 0x0000005f006a7202 */ /* 0x000fce0000000f00 */
[----:B------:R-:W-:Y:S05]  /*19800*/  WARPSYNC.COLLECTIVE R99, `(.L_x_4471) ;  /* 0x0000000063087348 */ /* 0x000fea0003c00000 */
[----:B------:R0:W1:Y:S02]  /*19810*/  SHFL.BFLY P3, R98, R106, R100, R101 ;  /* 0x0c0000646a627389 */ /* 0x0000640000060065 */
[----:B01----:R-:W-:Y:S01]  /*19820*/  ENDCOLLECTIVE ;  /* 0x000000000000791b */ /* 0x003fe20003800000 */
.L_x_4471:
[----:B------:R-:W-:Y:S01]  /*19830*/  HFMA2.MMA R100, -RZ, RZ, 0, 4.76837158203125e-07 ;  /* 0x00000008ff647435 */ /* 0x000fe200000001ff */
[----:B------:R-:W-:-:S04]  /*19840*/  IMAD.MOV.U32 R92, RZ, RZ, R98 ;  /* 0x000000ffff5c7224 */ /* 0x000fc800078e0062 */
[----:B------:R-:W-:-:S05]  /*19850*/  FADD.FTZ R96, R95, R92 ;  /* 0x0000005c5f607221 */ /* 0x000fca0000010000 */
[----:B------:R-:W-:-:S07]  /*19860*/  MOV R106, R96 ;  /* 0x00000060006a7202 */ /* 0x000fce0000000f00 */
[----:B------:R-:W-:Y:S05]  /*19870*/  WARPSYNC.COLLECTIVE R99, `(.L_x_4472) ;  /* 0x0000000063087348 */ /* 0x000fea0003c00000 */
[----:B------:R0:W1:Y:S02]  /*19880*/  SHFL.BFLY P3, R98, R106, R100, R101 ;  /* 0x0c0000646a627389 */ /* 0x0000640000060065 */
[----:B01----:R-:W-:Y:S01]  /*19890*/  ENDCOLLECTIVE ;  /* 0x000000000000791b */ /* 0x003fe20003800000 */
.L_x_4472:
[----:B------:R-:W-:Y:S01]  /*198a0*/  HFMA2.MMA R100, -RZ, RZ, 0, 9.5367431640625e-07 ;  /* 0x00000010ff647435 */ /* 0x000fe200000001ff */
[----:B------:R-:W-:-:S04]  /*198b0*/  IMAD.MOV.U32 R93, RZ, RZ, R98 ;  /* 0x000000ffff5d7224 */ /* 0x000fc800078e0062 */
[----:B------:R-:W-:-:S05]  /*198c0*/  FADD.FTZ R97, R96, R93 ;  /* 0x0000005d60617221 */ /* 0x000fca0000010000 */
[----:B------:R-:W-:-:S07]  /*198d0*/  MOV R106, R97 ;  /* 0x00000061006a7202 */ /* 0x000fce0000000f00 */
[----:B------:R-:W-:Y:S05]  /*198e0*/  WARPSYNC.COLLECTIVE R99, `(.L_x_4473) ;  /* 0x0000000063087348 */ /* 0x000fea0003c00000 */
[----:B------:R0:W1:Y:S02]  /*198f0*/  SHFL.BFLY P3, R98, R106, R100, R101 ;  /* 0x0c0000646a627389 */ /* 0x0000640000060065 */
[----:B01----:R-:W-:Y:S01]  /*19900*/  ENDCOLLECTIVE ;  /* 0x000000000000791b */ /* 0x003fe20003800000 */
.L_x_4473:
[----:B------:R-:W-:Y:S01]  /*19910*/  HFMA2.MMA R100, -RZ, RZ, 0, 5.9604644775390625e-08 ;  /* 0x00000001ff647435 */ /* 0x000fe200000001ff */
[----:B------:R-:W-:-:S04]  /*19920*/  IMAD.MOV.U32 R92, RZ, RZ, R98 ;  /* 0x000000ffff5c7224 */ /* 0x000fc800078e0062 */
        /* <DEDUP_REMOVED lines=66> */
[----:B------:R-:W-:-:S07]  /*19d50*/  MOV R106, R93 ;  /* 0x0000005d006a7202 */ /* 0x000fce0000000f00 */
[----:B------:R-:W-:Y:S05]  /*19d60*/  WARPSYNC.COLLECTIVE R99, `(.L_x_4474) ;  /* 0x0000000063087348 */ /* 0x000fea0003c00000 */
[----:B------:R0:W1:Y:S02]  /*19d70*/  SHFL.BFLY P3, R98, R106, R100, R101 ;  /* 0x0c0000646a627389 */ /* 0x0000640000060065 */
[----:B01----:R-:W-:Y:S01]  /*19d80*/  ENDCOLLECTIVE ;  /* 0x000000000000791b */ /* 0x003fe20003800000 */
.L_x_4474:
[----:B------:R-:W-:Y:S01]  /*19d90*/  HFMA2.MMA R100, -RZ, RZ, 0, 1.1920928955078125e-07 ;  /* 0x00000002ff647435 */ /* 0x000fe200000001ff */
[----:B------:R-:W-:-:S04]  /*19da0*/  IMAD.MOV.U32 R94, RZ, RZ, R98 ;  /* 0x000000ffff5e7224 */ /* 0x000fc800078e0062 */
[----:B------:R-:W-:-:S05]  /*19db0*/  FADD.FTZ R94, R93, R94 ;  /* 0x0000005e5d5e7221 */ /* 0x000fca0000010000 */
[----:B------:R-:W-:-:S07]  /*19dc0*/  MOV R106, R94 ;  /* 0x0000005e006a7202 */ /* 0x000fce0000000f00 */
[----:B------:R-:W-:Y:S05]  /*19dd0*/  WARPSYNC.COLLECTIVE R99, `(.L_x_4475) ;  /* 0x0000000063087348 */ /* 0x000fea0003c00000 */
[----:B------:R0:W1:Y:S02]  /*19de0*/  SHFL.BFLY P3, R98, R106, R100, R101 ;  /* 0x0c0000646a627389 */ /* 0x0000640000060065 */
[----:B01----:R-:W-:Y:S01]  /*19df0*/  ENDCOLLECTIVE ;  /* 0x000000000000791b */ /* 0x003fe20003800000 */
.L_x_4475:
[----:B------:R-:W-:Y:S01]  /*19e00*/  HFMA2.MMA R100, -RZ, RZ, 0, 2.384185791015625e-07 ;  /* 0x00000004ff647435 */ /* 0x000fe200000001ff */
[----:B------:R-:W-:-:S04]  /*19e10*/  IMAD.MOV.U32 R95, RZ, RZ, R98 ;  /* 0x000000ffff5f7224 */ /* 0x000fc800078e0062 */
[----:B------:R-:W-:-:S05]  /*19e20*/  FADD.FTZ R95, R94, R95 ;  /* 0x0000005f5e5f7221 */ /* 0x000fca0000010000 */
[----:B------:R-:W-:-:S07]  /*19e30*/  MOV R106, R95 ;  /* 0x0000005f006a7202 */ /* 0x000fce0000000f00 */
[----:B------:R-:W-:Y:S05]  /*19e40*/  WARPSYNC.COLLECTIVE R99, `(.L_x_4476) ;  /* 0x0000000063087348 */ /* 0x000fea0003c00000 */
[----:B------:R0:W1:Y:S02]  /*19e50*/  SHFL.BFLY P3, R98, R106, R100, R101 ;  /* 0x0c0000646a627389 */ /* 0x0000640000060065 */
[----:B01----:R-:W-:Y:S01]  /*19e60*/  ENDCOLLECTIVE ;  /* 0x000000000000791b */ /* 0x003fe20003800000 */
.L_x_4476:
[----:B------:R-:W-:Y:S01]  /*19e70*/  HFMA2.MMA R100, -RZ, RZ, 0, 4.76837158203125e-07 ;  /* 0x00000008ff647435 */ /* 0x000fe200000001ff */
[----:B------:R-:W-:-:S04]  /*19e80*/  IMAD.MOV.U32 R96, RZ, RZ, R98 ;  /* 0x000000ffff607224 */ /* 0x000fc800078e0062 */
[----:B------:R-:W-:-:S05]  /*19e90*/  FADD.FTZ R96, R95, R96 ;  /* 0x000000605f607221 */ /* 0x000fca0000010000 */
[----:B------:R-:W-:-:S07]  /*19ea0*/  MOV R106, R96 ;  /* 0x00000060006a7202 */ /* 0x000fce0000000f00 */
[----:B------:R-:W-:Y:S05]  /*19eb0*/  WARPSYNC.COLLECTIVE R99, `(.L_x_4477) ;  /* 0x0000000063087348 */ /* 0x000fea0003c00000 */
[----:B------:R0:W1:Y:S02]  /*19ec0*/  SHFL.BFLY P3, R98, R106, R100, R101 ;  /* 0x0c0000646a627389 */ /* 0x0000640000060065 */
[----:B01----:R-:W-:Y:S01]  /*19ed0*/  ENDCOLLECTIVE ;  /* 0x000000000000791b */ /* 0x003fe20003800000 */
.L_x_4477:
[----:B------:R-:W-:Y:S01]  /*19ee0*/  HFMA2.MMA R100, -RZ, RZ, 0, 9.5367431640625e-07 ;  /* 0x00000010ff647435 */ /* 0x000fe200000001ff */
[----:B------:R-:W-:-:S04]  /*19ef0*/  IMAD.MOV.U32 R97, RZ, RZ, R98 ;  /* 0x000000ffff617224 */ /* 0x000fc800078e0062 */
[----:B------:R-:W-:-:S05]  /*19f00*/  FADD.FTZ R97, R96, R97 ;  /* 0x0000006160617221 */ /* 0x000fca0000010000 */
[----:B------:R-:W-:-:S07]  /*19f10*/  MOV R106, R97 ;  /* 0x00000061006a7202 */ /* 0x000fce0000000f00 */
[----:B------:R-:W-:Y:S05]  /*19f20*/  WARPSYNC.COLLECTIVE R99, `(.L_x_4478) ;  /* 0x0000000063087348 */ /* 0x000fea0003c00000 */
[----:B------:R0:W1:Y:S02]  /*19f30*/  SHFL.BFLY P3, R98, R106, R100, R101 ;  /* 0x0c0000646a627389 */ /* 0x0000640000060065 */
[----:B01----:R-:W-:Y:S01]  /*19f40*/  ENDCOLLECTIVE ;  /* 0x000000000000791b */ /* 0x003fe20003800000 */
.L_x_4478:
[----:B------:R-:W-:Y:S05]  /*19f50*/  BRA `(.L_x_4479) ;  /* 0xffffffe000cc7947 */ /* 0x000fea000383ffff */
.L_x_4480:
        /* <DEDUP_REMOVED lines=10> */
.L_x_27033:


//--------------------- .text._ZN10layer_norm31ln_parallel_residual_fwd_kernelINS_13Kernel_traitsI6__halfS2_S2_S2_fjLj4096ELj1ELj1ELj4ELj16ENS_18Kernel_traits_baseILj4096ES2_S2_S2_S2_fjLj128EEEEELb1ELb1ELb0EEEvNS_9FwdParamsE --------------------------
	.section	.text._ZN10layer_norm31ln_parallel_residual_fwd_kernelINS_13Kernel_traitsI6__halfS2_S2_S2_fjLj4096ELj1ELj1ELj4ELj16ENS_18Kernel_traits_baseILj4096ES2_S2_S2_S2_fjLj128EEEEELb1ELb1ELb0EEEvNS_9FwdParamsE,"ax",@progbits
	.align	128
        .global         _ZN10layer_norm31ln_parallel_residual_fwd_kernelINS_13Kernel_traitsI6__halfS2_S2_S2_fjLj4096ELj1ELj1ELj4ELj16ENS_18Kernel_traits_baseILj4096ES2_S2_S2_S2_fjLj128EEEEELb1ELb1ELb0EEEvNS_9FwdParamsE
        .type           _ZN10layer_norm31ln_parallel_residual_fwd_kernelINS_13Kernel_traitsI6__halfS2_S2_S2_fjLj4096ELj1ELj1ELj4ELj16ENS_18Kernel_traits_baseILj4096ES2_S2_S2_S2_fjLj128EEEEELb1ELb1ELb0EEEvNS_9FwdParamsE,@function
        .size           _ZN10layer_norm31ln_parallel_residual_fwd_kernelINS_13Kernel_traitsI6__halfS2_S2_S2_fjLj4096ELj1ELj1ELj4ELj16ENS_18Kernel_traits_baseILj4096ES2_S2_S2_S2_fjLj128EEEEELb1ELb1ELb0EEEvNS_9FwdParamsE,(.L_x_27034 - _ZN10layer_norm31ln_parallel_residual_fwd_kernelINS_13Kernel_traitsI6__halfS2_S2_S2_fjLj4096ELj1ELj1ELj4ELj16ENS_18Kernel_traits_baseILj4096ES2_S2_S2_S2_fjLj128EEEEELb1ELb1ELb0EEEvNS_9FwdParamsE)
        .other          _ZN10layer_norm31ln_parallel_residual_fwd_kernelINS_13Kernel_traitsI6__halfS2_S2_S2_fjLj4096ELj1ELj1ELj4ELj16ENS_18Kernel_traits_baseILj4096ES2_S2_S2_S2_fjLj128EEEEELb1ELb1ELb0EEEvNS_9FwdParamsE,@"STO_CUDA_ENTRY STV_DEFAULT"
_ZN10layer_norm31ln_parallel_residual_fwd_kernelINS_13Kernel_traitsI6__halfS2_S2_S2_fjLj4096ELj1ELj1ELj4ELj16ENS_18Kernel_traits_baseILj4096ES2_S2_S2_S2_fjLj128EEEEELb1ELb1ELb0EEEvNS_9FwdParamsE:
.text._ZN10layer_norm31ln_parallel_residual_fwd_kernelINS_13Kernel_traitsI6__halfS2_S2_S2_fjLj4096ELj1ELj1ELj4ELj16ENS_18Kernel_traits_baseILj4096ES2_S2_S2_S2_fjLj128EEEEELb1ELb1ELb0EEEvNS_9FwdParamsE:
        /* <DEDUP_REMOVED lines=19> */
[----:B------:R-:W-:Y:S01]  /*0130*/  LOP3.LUT R29, R29, 0xffffffdf, RZ, 0xc0, !PT ;  /* 0xffffffdf1d1d7812 */ /* 0x000fe200078ec0ff */
[----:B------:R-:W-:Y:S01]  /*0140*/  BSSY B0, `(.L_x_4481) ;  /* 0x000005b000007945 */ /* 0x000fe20003800000 */
[----:B------:R-:W-:-:S02]  /*0150*/  LEA.HI R30, R0, UR8, RZ, 0x19 ;  /* 0x00000008001e7c11 */ /* 0x000fc4000f8fc8ff */
        /* <DEDUP_REMOVED lines=36> */
[----:B-1----:R-:W-:-:S04]  /*03a0*/  SHF.R.S32.HI R3, RZ, 0x1f, R72 ;  /* 0x0000001fff037819 */ /* 0x002fc80000011448 */
[----:B------:R-:W-:Y:S02]  /*03b0*/  LOP3.LUT R10, R7, UR29, R2, 0x96, !PT ;  /* 0x0000001d070a7c12 */ /* 0x000fe4000f8e9602 */
[----:B------:R-:W-:-:S04]  /*03c0*/  LOP3.LUT R2, R0, 0x7f, RZ, 0xc0, !PT ;  /* 0x0000007f00027812 */ /* 0x000fc800078ec0ff */
[----:B------:R-:W-:Y:S02]  /*03d0*/  MOV R15, R2 ;  /* 0x00000002000f7202 */ /* 0x000fe40000000f00 */
[----:B------:R-:W-:Y:S02]  /*03e0*/  LEA.HI R72, R3, R72, RZ, 0x3 ;  /* 0x0000004803487211 */ /* 0x000fe400078f18ff */
[----:B------:R-:W-:-:S04]  /*03f0*/  LOP3.LUT R3, R15, 0x7f, RZ, 0x3c, !PT ;  /* 0x0000007f0f037812 */ /* 0x000fc800078e3cff */
[----:B------:R-:W-:-:S04]  /*0400*/  LEA.HI.SX32 R3, R72, R3, 0x1d ;  /* 0x0000000348037211 */ /* 0x000fc800078feaff */
[C---:B------:R-:W-:Y:S01]  /*0410*/  LOP3.LUT P5, RZ, R3.reuse, 0xffffff80, RZ, 0xc0, !PT ;  /* 0xffffff8003ff7812 */ /* 0x040fe200078ac0ff */
[----:B------:R-:W-:Y:S01]  /*0420*/  UIADD3 UR28, UR6, 0x1715609d, URZ ;  /* 0x1715609d061c7890 */ /* 0x000fe2000fffe03f */
[----:B------:R-:W-:Y:S01]  /*0430*/  IMAD.WIDE.U32 R8, R8, -0x326172a9, RZ ;  /* 0xcd9e8d5708087825 */ /* 0x000fe200078e00ff */
[----:B------:R-:W-:Y:S01]  /*0440*/  ISETP.GE.U32.AND P4, PT, R3, 0x100, PT ;  /* 0x000001000300780c */ /* 0x000fe20003f86070 */
[----:B------:R-:W-:Y:S02]  /*0450*/  UIADD3 UR30, UR6, -0x4ab325aa, URZ ;  /* 0xb54cda56061e7890 */ /* 0x000fe4000fffe03f */
[----:B------:R-:W-:Y:S01]  /*0460*/  IMAD.WIDE.U32 R10, R10, -0x326172a9, RZ ;  /* 0xcd9e8d570a0a7825 */ /* 0x000fe200078e00ff */
[----:B------:R-:W-:Y:S01]  /*0470*/  LOP3.LUT R4, R9, UR28, R4, 0x96, !PT ;  /* 0x0000001c09047c12 */ /* 0x000fe2000f8e9604 */
[----:B------:R-:W-:Y:S01]  /*0480*/  UIADD3 UR31, UR7, 0x646e171e, URZ ;  /* 0x646e171e071f7890 */ /* 0x000fe2000fffe03f */
[----:B------:R-:W-:-:S04]  /*0490*/  ISETP.GE.U32.AND P3, PT, R3, 0x180, PT ;  /* 0x000001800300780c */ /* 0x000fc80003f66070 */
[----:B------:R-:W-:Y:S01]  /*04a0*/  @P5 LOP3.LUT R29, R29, 0x20, RZ, 0xfc, !PT ;  /* 0x000000201d1d5812 */ /* 0x000fe200078efcff */
[----:B------:R-:W-:Y:S01]  /*04b0*/  IMAD.WIDE.U32 R4, R4, -0x2daee0ad, RZ ;  /* 0xd2511f5304047825 */ /* 0x000fe200078e00ff */
[----:B------:R-:W-:Y:S02]  /*04c0*/  LOP3.LUT R7, R11, UR30, R8, 0x96, !PT ;  /* 0x0000001e0b077c12 */ /* 0x000fe4000f8e9608 */
[----:B------:R-:W-:Y:S01]  /*04d0*/  LOP3.LUT R29, R29, 0xfffffeff, RZ, 0xc0, !PT ;  /* 0xfffffeff1d1d7812 */ /* 0x000fe200078ec0ff */
[----:B------:R-:W-:Y:S01]  /*04e0*/  UIADD3 UR33, UR7, 0x1fd5c5a3, URZ ;  /* 0x1fd5c5a307217890 */ /* 0x000fe2000fffe03f */
[----:B------:R-:W-:Y:S01]  /*04f0*/  LOP3.LUT R8, R5, UR31, R6, 0x96, !PT ;  /* 0x0000001f05087c12 */ /* 0x000fe2000f8e9606 */
[----:B------:R-:W-:Y:S01]  /*0500*/  IMAD.WIDE.U32 R6, R7, -0x2daee0ad, RZ ;  /* 0xd2511f5307067825 */ /* 0x000fe200078e00ff */
[----:B------:R-:W-:Y:S02]  /*0510*/  @P4 LOP3.LUT R29, R29, 0x100, RZ, 0xfc, !PT ;  /* 0x000001001d1d4812 */ /* 0x000fe400078efcff */
[----:B------:R-:W-:Y:S01]  /*0520*/  ISETP.GE.U32.AND P2, PT, R3, 0x200, PT ;  /* 0x000002000300780c */ /* 0x000fe20003f46070 */
[----:B------:R-:W-:Y:S01]  /*0530*/  UIADD3 UR32, UR6, 0x5384540f, URZ ;  /* 0x5384540f06207890 */ /* 0x000fe2000fffe03f */
[----:B------:R-:W-:Y:S01]  /*0540*/  LOP3.LUT R29, R29, 0xffffff7f, RZ, 0xc0, !PT ;  /* 0xffffff7f1d1d7812 */ /* 0x000fe200078ec0ff */
[----:B------:R-:W-:Y:S01]  /*0550*/  IMAD.WIDE.U32 R8, R8, -0x326172a9, RZ ;  /* 0xcd9e8d5708087825 */ /* 0x000fe200078e00ff */
[----:B------:R-:W-:-:S02]  /*0560*/  LOP3.LUT R101, R7, UR33, R4, 0x96, !PT ;  /* 0x0000002107657c12 */ /* 0x000fc4000f8e9604 */
[----:B------:R-:W-:Y:S01]  /*0570*/  @P3 LOP3.LUT R29, R29, 0x80, RZ, 0xfc, !PT ;  /* 0x000000801d1d3812 */ /* 0x000fe200078efcff */
[----:B------:R-:W-:Y:S01]  /*0580*/  UIADD3 UR34, UR6, -0xe443238, URZ ;  /* 0xf1bbcdc806227890 */ /* 0x000fe2000fffe03f */
[----:B------:R-:W-:Y:S01]  /*0590*/  LOP3.LUT R100, R9, UR32, R10, 0x96, !PT ;  /* 0x0000002009647c12 */ /* 0x000fe2000f8e960a */
[----:B------:R-:W-:Y:S01]  /*05a0*/  IMAD.HI.U32 R5, R101, -0x326172a9, RZ ;  /* 0xcd9e8d5765057827 */ /* 0x000fe200078e00ff */
[----:B------:R-:W-:Y:S01]  /*05b0*/  LOP3.LUT R29, R29, 0xffffffbf, RZ, 0xc0, !PT ;  /* 0xffffffbf1d1d7812 */ /* 0x000fe200078ec0ff */
[----:B------:R-:W-:Y:S02]  /*05c0*/  UIADD3 UR35, UR7, -0x24c28bd8, URZ ;  /* 0xdb3d742807237890 */ /* 0x000fe4000fffe03f */
[----:B------:R-:W-:Y:S02]  /*05d0*/  UIADD3 UR36, UR6, -0x700cb87f, URZ ;  /* 0x8ff3478106247890 */ /* 0x000fe4000fffe03f */
[----:B------:R-:W-:Y:S01]  /*05e0*/  UIADD3 UR37, UR7, -0x695add53, URZ ;  /* 0x96a522ad07257890 */ /* 0x000fe2000fffe03f */
[----:B------:R-:W-:Y:S01]  /*05f0*/  LOP3.LUT R96, R5, UR34, R8, 0x96, !PT ;  /* 0x0000002205607c12 */ /* 0x000fe2000f8e9608 */
[----:B------:R-:W-:Y:S01]  /*0600*/  IMAD.HI.U32 R21, R100, -0x2daee0ad, RZ ;  /* 0xd2511f5364157827 */ /* 0x000fe200078e00ff */
[----:B------:R-:W-:Y:S01]  /*0610*/  @P2 LOP3.LUT R29, R29, 0x40, RZ, 0xfc, !PT ;  /* 0x000000401d1d2812 */ /* 0x000fe200078efcff */
[----:B------:R-:W-:Y:S08]  /*0620*/  @!P5 BRA `(.L_x_4482) ;  /* 0x000000000030d947 */ /* 0x000ff00003800000 */
        /* <DEDUP_REMOVED lines=12> */
.L_x_4482:
[----:B------:R-:W-:Y:S05]  /*06f0*/  BSYNC B0 ;  /* 0x0000000000007941 */ /* 0x000fea0003800000 */
.L_x_4481:
        /* <DEDUP_REMOVED lines=11> */
[----:B------:R-:W-:Y:S01]  /*07b0*/  VIADD R15, R15, 0x80 ;  /* 0x000000800f0f7836 */ /* 0x000fe20000000000 */
[----:B------:R-:W-:Y:S02]  /*07c0*/  @!P0 CS2R R52, SRZ ;  /* 0x0000000000348805 */ /* 0x000fe4000001ff00 */
[----:B0-----:R-:W-:-:S07]  /*07d0*/  @!P0 CS2R R54, SRZ ;  /* 0x0000000000368805 */ /* 0x001fce000001ff00 */
.L_x_4484:
[----:B------:R-:W-:Y:S05]  /*07e0*/  BSYNC B0 ;  /* 0x0000000000007941 */ /* 0x000fea0003800000 */
.L_x_4483:
        /* <DEDUP_REMOVED lines=14> */
.L_x_4486:
[----:B------:R-:W-:Y:S05]  /*08d0*/  BSYNC B0 ;  /* 0x0000000000007941 */ /* 0x000fea0003800000 */
.L_x_4485:
        /* <DEDUP_REMOVED lines=13> */
.L_x_4488:
[----:B------:R-:W-:Y:S05]  /*09b0*/  BSYNC B0 ;  /* 0x0000000000007941 */ /* 0x000fea0003800000 */
.L_x_4487:
[----:B------:R-:W-:Y:S01]  /*09c0*/  ULDC UR8, c[0x0][0x214] ;  /* 0x0000850000087ab9 */ /* 0x000fe20000000800 */
[----:B------:R-:W-:Y:S02]  /*09d0*/  LOP3.LUT R98, R21, UR35, R6, 0x96, !PT ;  /* 0x0000002315627c12 */ /* 0x000fe4000f8e9606 */
[----:B------:R-:W-:-:S13]  /*09e0*/  ISETP.GE.AND P0, PT, R30, UR8, PT ;  /* 0x000000081e007c0c */ /* 0x000fda000bf06270 */
[----:B------:R-:W-:Y:S05]  /*09f0*/  @P0 EXIT ;  /* 0x000000000000094d */ /* 0x000fea0003800000 */
[--C-:B-----5:R-:W-:Y:S01]  /*0a00*/  HADD2.F32 R64, -RZ, R48.reuse.H0_H0 ;  /* 0x20000030ff407230 */ /* 0x120fe20000004100 */
[----:B------:R-:W-:Y:S01]  /*0a10*/  LOP3.LUT R99, R84, 0x3, RZ, 0xc0, !PT ;  /* 0x0000000354637812 */ /* 0x000fe200078ec0ff */
[----:B------:R-:W-:Y:S01]  /*0a20*/  HADD2.F32 R66, -RZ, R48.H1_H1 ;  /* 0x30000030ff427230 */ /* 0x000fe20000004100 */
[----:B------:R-:W-:Y:S01]  /*0a30*/  ULDC.U8 UR10, c[0x0][0x2a0] ;  /* 0x0000a800000a7ab9 */ /* 0x000fe20000000000 */
[--C-:B------:R-:W-:Y:S01]  /*0a40*/  HADD2.F32 R48, -RZ, R49.reuse.H0_H0 ;  /* 0x20000031ff307230 */ /* 0x100fe20000004100 */
[----:B------:R-:W-:Y:S01]  /*0a50*/  ULDC UR38, c[0x0][0x218] ;  /* 0x0000860000267ab9 */ /* 0x000fe20000000800 */
[----:B------:R-:W-:Y:S01]  /*0a60*/  HADD2.F32 R67, -RZ, R49.H1_H1 ;  /* 0x30000031ff437230 */ /* 0x000fe20000004100 */
[----:B------:R-:W-:Y:S01]  /*0a70*/  ULDC UR11, c[0x0][0x290] ;  /* 0x0000a400000b7ab9 */ /* 0x000fe20000000800 */
[--C-:B------:R-:W-:Y:S01]  /*0a80*/  HADD2.F32 R49, -RZ, R50.reuse.H0_H0 ;  /* 0x20000032ff317230 */ /* 0x100fe20000004100 */
[----:B------:R-:W-:Y:S01]  /*0a90*/  ULDC.64 UR8, c[0x0][0x230] ;  /* 0x00008c0000087ab9 */ /* 0x000fe20000000a00 */
[----:B------:R-:W-:Y:S01]  /*0aa0*/  HADD2.F32 R68, -RZ, R50.H1_H1 ;  /* 0x30000032ff447230 */ /* 0x000fe20000004100 */
[----:B------:R-:W-:Y:S01]  /*0ab0*/  UISETP.NE.AND UP0, UPT, UR10, URZ, UPT ;  /* 0x0000003f0a00728c */ /* 0x000fe2000bf05270 */
[--C-:B------:R-:W-:Y:S01]  /*0ac0*/  HADD2.F32 R50, -RZ, R51.reuse.H0_H0 ;  /* 0x20000033ff327230 */ /* 0x100fe20000004100 */
[----:B------:R-:W-:Y:S01]  /*0ad0*/  ULDC.64 UR12, c[0x0][0x238] ;  /* 0x00008e00000c7ab9 */ /* 0x000fe20000000a00 */
[----:B------:R-:W-:Y:S01]  /*0ae0*/  HADD2.F32 R69, -RZ, R51.H1_H1 ;  /* 0x30000033ff457230 */ /* 0x000fe20000004100 */
[----:B------:R-:W-:Y:S01]  /*0af0*/  ULDC.64 UR14, c[0x0][0x240] ;  /* 0x00009000000e7ab9 */ /* 0x000fe20000000a00 */
[--C-:B------:R-:W-:Y:S01]  /*0b00*/  HADD2.F32 R28, -RZ, R52.reuse.H0_H0 ;  /* 0x20000034ff1c7230 */ /* 0x100fe20000004100 */
[----:B------:R-:W-:Y:S01]  /*0b10*/  ULDC.64 UR16, c[0x0][0x248] ;  /* 0x0000920000107ab9 */ /* 0x000fe20000000a00 */
[----:B------:R-:W-:Y:S01]  /*0b20*/  HADD2.F32 R34, -RZ, R52.H1_H1 ;  /* 0x30000034ff227230 */ /* 0x000fe20000004100 */
[----:B------:R-:W-:Y:S01]  /*0b30*/  ULDC.64 UR18, c[0x0][0x210] ;  /* 0x0000840000127ab9 */ /* 0x000fe20000000a00 */
[----:B------:R-:W-:-:S02]  /*0b40*/  HADD2.F32 R51, -RZ, R36.H0_H0 ;  /* 0x20000024ff337230 */ /* 0x000fc40000004100 */
[----:B------:R-:W-:Y:S01]  /*0b50*/  HADD2.F32 R71, -RZ, R36.H1_H1 ;  /* 0x30000024ff477230 */ /* 0x000fe20000004100 */
[----:B------:R-:W-:Y:S01]  /*0b60*/  SHF.R.S32.HI R36, RZ, 0x3, R72 ;  /* 0x00000003ff247819 */ /* 0x000fe20000011448 */
[--C-:B------:R-:W-:Y:S02]  /*0b70*/  HADD2.F32 R52, -RZ, R54.reuse.H0_H0 ;  /* 0x20000036ff347230 */ /* 0x100fe40000004100 */
[----:B------:R-:W-:Y:S02]  /*0b80*/  HADD2.F32 R56, -RZ, R54.H1_H1 ;  /* 0x30000036ff387230 */ /* 0x000fe40000004100 */
[--C-:B------:R-:W-:Y:S02]  /*0b90*/  HADD2.F32 R54, -RZ, R55.reuse.H0_H0 ;  /* 0x20000037ff367230 */ /* 0x100fe40000004100 */
[----:B------:R-:W-:Y:S02]  /*0ba0*/  HADD2.F32 R57, -RZ, R55.H1_H1 ;  /* 0x30000037ff397230 */ /* 0x000fe40000004100 */
[----:B------:R-:W-:-:S02]  /*0bb0*/  HADD2.F32 R55, -RZ, R44.H0_H0 ;  /* 0x2000002cff377230 */ /* 0x000fc40000004100 */
[----:B------:R-:W-:Y:S01]  /*0bc0*/  HADD2.F32 R59, -RZ, R44.H1_H1 ;  /* 0x3000002cff3b7230 */ /* 0x000fe20000004100 */
[----:B------:R-:W-:Y:S01]  /*0bd0*/  SHF.L.U32 R44, R0, 0x5, RZ ;  /* 0x00000005002c7819 */ /* 0x000fe200000006ff */
[--C-:B------:R-:W-:Y:S02]  /*0be0*/  HADD2.F32 R70, -RZ, R37.reuse.H0_H0 ;  /* 0x20000025ff467230 */ /* 0x100fe40000004100 */
        /* <DEDUP_REMOVED lines=10> */
[----:B------:R-:W-:Y:S01]  /*0c90*/  IMAD R100, R100, -0x2daee0ad, RZ ;  /* 0xd2511f5364647824 */ /* 0x000fe200078e02ff */
[----:B------:R-:W-:Y:S01]  /*0ca0*/  VIADDMNMX R44, R37, -R44, RZ, !PT ;  /* 0x8000002c252c7246 */ /* 0x000fe200078001ff */
[----:B------:R-:W-:Y:S01]  /*0cb0*/  IMAD R101, R101, -0x326172a9, RZ ;  /* 0xcd9e8d5765657824 */ /* 0x000fe200078e02ff */
[----:B------:R-:W-:Y:S01]  /*0cc0*/  LOP3.LUT R37, R36, 0x3fffffe0, RZ, 0xc0, !PT ;  /* 0x3fffffe024257812 */ /* 0x000fe200078ec0ff */
[----:B------:R-:W-:Y:S01]  /*0cd0*/  IMAD.HI.U32 R36, R98, -0x326172a9, RZ ;  /* 0xcd9e8d5762247827 */ /* 0x000fe200078e00ff */
[----:B------:R-:W-:-:S02]  /*0ce0*/  VIMNMX R38, R38, 0x20, PT ;  /* 0x0000002026267848 */ /* 0x000fc40003fe0100 */
[----:B------:R-:W-:Y:S01]  /*0cf0*/  VIMNMX R44, R44, 0x20, PT ;  /* 0x000000202c2c7848 */ /* 0x000fe20003fe0100 */
[----:B------:R-:W-:Y:S01]  /*0d00*/  IMAD.HI.U32 R39, R96, -0x2daee0ad, RZ ;  /* 0xd2511f5360277827 */ /* 0x000fe200078e00ff */
[----:B------:R-:W-:Y:S02]  /*0d10*/  LOP3.LUT R101, R36, UR36, R101, 0x96, !PT ;  /* 0x0000002424657c12 */ /* 0x000fe4000f8e9665 */
[----:B------:R-:W-:Y:S01]  /*0d20*/  IADD3 R44, R37, R44, RZ ;  /* 0x0000002c252c7210 */ /* 0x000fe20007ffe0ff */
[----:B------:R-:W-:Y:S01]  /*0d30*/  IMAD.IADD R38, R38, 0x1, R37 ;  /* 0x0000000126267824 */ /* 0x000fe200078e0225 */
[----:B------:R-:W-:Y:S01]  /*0d40*/  LOP3.LUT R100, R39, UR37, R100, 0x96, !PT ;  /* 0x0000002527647c12 */ /* 0x000fe2000f8e9664 */
[--C-:B------:R-:W-:Y:S01]  /*0d50*/  HADD2.F32 R4, -RZ, R8.reuse.H0_H0 ;  /* 0x20000008ff047230 */ /* 0x100fe20000004100 */
[----:B------:R-:W-:Y:S01]  /*0d60*/  SHF.L.U32 R94, R44, 0x3, RZ ;  /* 0x000000032c5e7819 */ /* 0x000fe200000006ff */
[----:B------:R-:W-:Y:S02]  /*0d70*/  IMAD.SHL.U32 R38, R38, 0x8, RZ ;  /* 0x0000000826267824 */ /* 0x000fe400078e00ff */
[----:B------:R-:W-:-:S02]  /*0d80*/  HADD2.F32 R5, -RZ, R8.H1_H1 ;  /* 0x30000008ff057230 */ /* 0x000fc40000004100 */
[--C-:B------:R-:W-:Y:S01]  /*0d90*/  HADD2.F32 R6, -RZ, R9.reuse.H0_H0 ;  /* 0x20000009ff067230 */ /* 0x100fe20000004100 */
[----:B------:R-:W-:Y:S01]  /*0da0*/  I2FP.F32.U32 R38, R38 ;  /* 0x0000002600267245 */ /* 0x000fe20000201000 */
[----:B------:R-:W-:Y:S02]  /*0db0*/  HADD2.F32 R7, -RZ, R9.H1_H1 ;  /* 0x30000009ff077230 */ /* 0x000fe40000004100 */
[--C-:B------:R-:W-:Y:S01]  /*0dc0*/  HADD2.F32 R12, -RZ, R16.reuse.H0_H0 ;  /* 0x20000010ff0c7230 */ /* 0x100fe20000004100 */
[----:B------:R0:W1:Y:S01]  /*0dd0*/  MUFU.RCP R97, R38 ;  /* 0x0000002600617308 */ /* 0x0000620000001000 */
        /* <DEDUP_REMOVED lines=13> */
[----:B------:R-:W-:Y:S02]  /*0eb0*/  HADD2.F32 R10, -RZ, R11.H0_H0 ;  /* 0x2000000bff0a7230 */ /* 0x000fe40000004100 */
[----:B------:R-:W-:-:S02]  /*0ec0*/  HADD2.F32 R18, -RZ, R19.H0_H0 ;  /* 0x20000013ff127230 */ /* 0x000fc40000004100 */
[----:B------:R-:W-:Y:S02]  /*0ed0*/  HADD2.F32 R26, -RZ, R27.H0_H0 ;  /* 0x2000001bff1a7230 */ /* 0x000fe40000004100 */
[----:B------:R-:W-:Y:S02]  /*0ee0*/  HADD2.F32 R35, -RZ, R53.H0_H0 ;  /* 0x20000035ff237230 */ /* 0x000fe40000004100 */
[----:B------:R-:W-:Y:S02]  /*0ef0*/  HADD2.F32 R11, -RZ, R11.H1_H1 ;  /* 0x3000000bff0b7230 */ /* 0x000fe40000004100 */
[----:B------:R-:W-:Y:S02]  /*0f00*/  HADD2.F32 R19, -RZ, R19.H1_H1 ;  /* 0x30000013ff137230 */ /* 0x000fe40000004100 */
        /* <DEDUP_REMOVED lines=16> */
[----:B------:R-:W-:Y:S02]  /*1010*/  IMAD R98, R98, -0x326172a9, RZ ;  /* 0xcd9e8d5762627824 */ /* 0x000fe400078e02ff */
[----:B------:R-:W-:Y:S02]  /*1020*/  IMAD R96, R96, -0x2daee0ad, RZ ;  /* 0xd2511f5360607824 */ /* 0x000fe400078e02ff */
[----:B------:R-:W-:Y:S02]  /*1030*/  IMAD.MOV.U32 R136, RZ, RZ, 0x1 ;  /* 0x00000001ff887424 */ /* 0x000fe400078e00ff */
[----:B01----:R-:W-:-:S07]  /*1040*/  IMAD.MOV.U32 R95, RZ, RZ, RZ ;  /* 0x000000ffff5f7224 */ /* 0x003fce00078e00ff */
.L_x_5021:
        /* <DEDUP_REMOVED lines=34> */
.L_x_4492:
[----:B------:R-:W-:-:S07]  /*1270*/  MOV R108, R98 ;  /* 0x00000062006c7202 */ /* 0x000fce0000000f00 */
.L_x_4493:
[----:B------:R-:W-:Y:S05]  /*1280*/  BSYNC B1 ;  /* 0x0000000000017941 */ /* 0x000fea0003800000 */
.L_x_4491:
        /* <DEDUP_REMOVED lines=16> */
.L_x_4497:
[----:B------:R-:W-:Y:S05]  /*1390*/  BSYNC B2 ;  /* 0x0000000000027941 */ /* 0x000fea0003800000 */
.L_x_4496:
        /* <DEDUP_REMOVED lines=43> */
.L_x_4495:
[----:B------:R-:W-:Y:S05]  /*1650*/  BSYNC B1 ;  /* 0x0000000000017941 */ /* 0x000fea0003800000 */
.L_x_4494:
        /* <DEDUP_REMOVED lines=14> */
[----:B------:R-:W-:Y:S01]  /*1740*/  IMAD.MOV.U32 R88, RZ, RZ, R115 ;  /* 0x000000ffff587224 */ /* 0x000fe200078e0073 */
[----:B------:R-:W-:Y:S06]  /*1750*/  @!P1 BRA `(.L_x_4499) ;  /* 0x0000000400649947 */ /* 0x000fec0003800000 */
[----:B------:R-:W-:Y:S01]  /*1760*/  HADD2.F32 R89, -RZ, R40.H0_H0 ;  /* 0x20000028ff597230 */ /* 0x000fe20000004100 */
[----:B------:R-:W-:-:S04]  /*1770*/  MOV R88, R115 ;  /* 0x0000007300587202 */ /* 0x000fc80000000f00 */
[----:B------:R-:W-:Y:S01]  /*1780*/  FADD.FTZ R106, R89, R106 ;  /* 0x0000006a596a7221 */ /* 0x000fe20000010000 */
[----:B------:R-:W-:Y:S06]  /*1790*/  BRA `(.L_x_4499) ;  /* 0x0000000400547947 */ /* 0x000fec0003800000 */
.L_x_4498:
        /* <DEDUP_REMOVED lines=12> */
.L_x_4501:
[----:B------:R-:W-:-:S07]  /*1860*/  IMAD.MOV.U32 R93, RZ, RZ, R98 ;  /* 0x000000ffff5d7224 */ /* 0x000fce00078e0062 */
.L_x_4502:
[----:B------:R-:W-:Y:S05]  /*1870*/  BSYNC B1 ;  /* 0x0000000000017941 */ /* 0x000fea0003800000 */
.L_x_4500:
        /* <DEDUP_REMOVED lines=16> */
.L_x_4506:
[----:B------:R-:W-:Y:S05]  /*1980*/  BSYNC B2 ;  /* 0x0000000000027941 */ /* 0x000fea0003800000 */
.L_x_4505:
        /* <DEDUP_REMOVED lines=43> */
.L_x_4504:
[----:B------:R-:W-:Y:S05]  /*1c40*/  BSYNC B1 ;  /* 0x0000000000017941 */ /* 0x000fea0003800000 */
.L_x_4503:
        /* <DEDUP_REMOVED lines=10> */
.L_x_4499:
        /* <DEDUP_REMOVED lines=12> */
.L_x_4508:
[----:B------:R-:W-:-:S07]  /*1db0*/  IMAD.MOV.U32 R107, RZ, RZ, R98 ;  /* 0x000000ffff6b7224 */ /* 0x000fce00078e0062 */
.L_x_4509:
[----:B------:R-:W-:Y:S05]  /*1dc0*/  BSYNC B1 ;  /* 0x0000000000017941 */ /* 0x000fea0003800000 */
.L_x_4507:
        /* <DEDUP_REMOVED lines=16> */
.L_x_4513:
[----:B------:R-:W-:Y:S05]  /*1ed0*/  BSYNC B2 ;  /* 0x0000000000027941 */ /* 0x000fea0003800000 */
.L_x_4512:
        /* <DEDUP_REMOVED lines=43> */
.L_x_4511:
[----:B------:R-:W-:Y:S05]  /*2190*/  BSYNC B1 ;  /* 0x0000000000017941 */ /* 0x000fea0003800000 */
.L_x_4510:
        /* <DEDUP_REMOVED lines=15> */
.L_x_4514:
        /* <DEDUP_REMOVED lines=12> */
.L_x_4517:
[----:B------:R-:W-:-:S07]  /*2350*/  IMAD.MOV.U32 R44, RZ, RZ, R98 ;  /* 0x000000ffff2c7224 */ /* 0x000fce00078e0062 */
.L_x_4518:
[----:B------:R-:W-:Y:S05]  /*2360*/  BSYNC B1 ;  /* 0x0000000000017941 */ /* 0x000fea0003800000 */
.L_x_4516:
        /* <DEDUP_REMOVED lines=16> */
.L_x_4522:
[----:B------:R-:W-:Y:S05]  /*2470*/  BSYNC B2 ;  /* 0x0000000000027941 */ /* 0x000fea0003800000 */
.L_x_4521:
        /* <DEDUP_REMOVED lines=43> */
.L_x_4520:
[----:B------:R-:W-:Y:S05]  /*2730*/  BSYNC B1 ;  /* 0x0000000000017941 */ /* 0x000fea0003800000 */
.L_x_4519:
        /* <DEDUP_REMOVED lines=10> */
.L_x_4515:
        /* <DEDUP_REMOVED lines=12> */
.L_x_4524:
[----:B------:R-:W-:-:S07]  /*28a0*/  IMAD.MOV.U32 R44, RZ, RZ, R98 ;  /* 0x000000ffff2c7224 */ /* 0x000fce00078e0062 */
.L_x_4525:
[----:B------:R-:W-:Y:S05]  /*28b0*/  BSYNC B1 ;  /* 0x0000000000017941 */ /* 0x000fea0003800000 */
.L_x_4523:
        /* <DEDUP_REMOVED lines=16> */
.L_x_4529:
[----:B------:R-:W-:Y:S05]  /*29c0*/  BSYNC B2 ;  /* 0x0000000000027941 */ /* 0x000fea0003800000 */
.L_x_4528:
        /* <DEDUP_REMOVED lines=43> */
.L_x_4527:
[----:B------:R-:W-:Y:S05]  /*2c80*/  BSYNC B1 ;  /* 0x0000000000017941 */ /* 0x000fea0003800000 */
.L_x_4526:
        /* <DEDUP_REMOVED lines=15> */
.L_x_4530:
        /* <DEDUP_REMOVED lines=12> */
.L_x_4533:
[----:B------:R-:W-:-:S07]  /*2e40*/  IMAD.MOV.U32 R44, RZ, RZ, R98 ;  /* 0x000000ffff2c7224 */ /* 0x000fce00078e0062 */
.L_x_4534:
[----:B------:R-:W-:Y:S05]  /*2e50*/  BSYNC B1 ;  /* 0x0000000000017941 */ /* 0x000fea0003800000 */
.L_x_4532:
        /* <DEDUP_REMOVED lines=16> */
.L_x_4538:
[----:B------:R-:W-:Y:S05]  /*2f60*/  BSYNC B2 ;  /* 0x0000000000027941 */ /* 0x000fea0003800000 */
.L_x_4537:
        /* <DEDUP_REMOVED lines=43> */
.L_x_4536:
[----:B------:R-:W-:Y:S05]  /*3220*/  BSYNC B1 ;  /* 0x0000000000017941 */ /* 0x000fea0003800000 */
.L_x_4535:
[----:B------:R-:W-:Y:S01]  /*3230*/  I2FP.F32.U32 R44, R44 ;  /* 0x0000002c002c7245 */ /* 0x000fe20000201000 */
[----:B------:R-:W-:-:S04]  /*3240*/  HADD2.F32 R116, -RZ, R37.H0_H0 ;  /* 0x20000025ff747230 */ /* 0x000fc80000004100 */
[----:B------:R-:W-:Y:S01]  /*3250*/  FFMA.FTZ R89, R44, R139, 1.1641532182693481445e-10 ;  /* 0x2f0000002c597423 */ /* 0x000fe2000001008b */
[----:B------:R-:W-:Y:S01]  /*3260*/  FMUL.FTZ R116, R116, R137 ;  /* 0x0000008974747220 */ /* 0x000fe20000410000 */
[----:B------:R-:W-:-:S03]  /*3270*/  @P1 HADD2.F32 R44, -RZ, R41.H0_H0 ;  /* 0x20000029ff2c1230 */ /* 0x000fc60000004100 */
[----:B------:R-:W-:-:S04]  /*3280*/  FSETP.GTU.FTZ.AND P3, PT, R89, R138, PT ;  /* 0x0000008a5900720b */ /* 0x000fc80003f7c000 */
[----:B------:R-:W-:Y:S02]  /*3290*/  FSEL R116, R116, RZ, !P3 ;  /* 0x000000ff74747208 */ /* 0x000fe40005800000 */
[----:B------:R-:W-:-:S03]  /*32a0*/  SEL R91, RZ, 0x1, P3 ;  /* 0x00000001ff5b7807 */ /* 0x000fc60001800000 */
[----:B------:R-:W-:-:S04]  /*32b0*/  FADD.FTZ R107, R116, R107 ;  /* 0x0000006b746b7221 */ /* 0x000fc80000010000 */
[----:B------:R-:W-:-:S07]  /*32c0*/  @P1 FADD.FTZ R107, R44, R107 ;  /* 0x0000006b2c6b1221 */ /* 0x000fce0000010000 */
.L_x_4531:
        /* <DEDUP_REMOVED lines=12> */
.L_x_4540:
[----:B------:R-:W-:-:S07]  /*3390*/  IMAD.MOV.U32 R44, RZ, RZ, R98 ;  /* 0x000000ffff2c7224 */ /* 0x000fce00078e0062 */
.L_x_4541:
[----:B------:R-:W-:Y:S05]  /*33a0*/  BSYNC B1 ;  /* 0x0000000000017941 */ /* 0x000fea0003800000 */
.L_x_4539:
        /* <DEDUP_REMOVED lines=16> */
.L_x_4545:
[----:B------:R-:W-:Y:S05]  /*34b0*/  BSYNC B2 ;  /* 0x0000000000027941 */ /* 0x000fea0003800000 */
.L_x_4544:
        /* <DEDUP_REMOVED lines=43> */
.L_x_4543:
[----:B------:R-:W-:Y:S05]  /*3770*/  BSYNC B1 ;  /* 0x0000000000017941 */ /* 0x000fea0003800000 */
.L_x_4542:
        /* <DEDUP_REMOVED lines=15> */
.L_x_4546:
        /* <DEDUP_REMOVED lines=12> */
.L_x_4549:
[----:B------:R-:W-:-:S07]  /*3930*/  IMAD.MOV.U32 R90, RZ, RZ, R98 ;  /* 0x000000ffff5a7224 */ /* 0x000fce00078e0062 */
.L_x_4550:
[----:B------:R-:W-:Y:S05]  /*3940*/  BSYNC B1 ;  /* 0x0000000000017941 */ /* 0x000fea0003800000 */
.L_x_4548:
        /* <DEDUP_REMOVED lines=16> */
.L_x_4554:
[----:B------:R-:W-:Y:S05]  /*3a50*/  BSYNC B2 ;  /* 0x0000000000027941 */ /* 0x000fea0003800000 */
.L_x_4553:
        /* <DEDUP_REMOVED lines=43> */
.L_x_4552:
[----:B------:R-:W-:Y:S05]  /*3d10*/  BSYNC B1 ;  /* 0x0000000000017941 */ /* 0x000fea0003800000 */
.L_x_4551:
        /* <DEDUP_REMOVED lines=10> */
.L_x_4547:
        /* <DEDUP_REMOVED lines=12> */
.L_x_4556:
[----:B------:R-:W-:-:S07]  /*3e80*/  IMAD.MOV.U32 R116, RZ, RZ, R98 ;  /* 0x000000ffff747224 */ /* 0x000fce00078e0062 */
.L_x_4557:
[----:B------:R-:W-:Y:S05]  /*3e90*/  BSYNC B1 ;  /* 0x0000000000017941 */ /* 0x000fea0003800000 */
.L_x_4555:
        /* <DEDUP_REMOVED lines=16> */
.L_x_4561:
[----:B------:R-:W-:Y:S05]  /*3fa0*/  BSYNC B2 ;  /* 0x0000000000027941 */ /* 0x000fea0003800000 */
.L_x_4560:
        /* <DEDUP_REMOVED lines=43> */
.L_x_4559:
[----:B------:R-:W-:Y:S05]  /*4260*/  BSYNC B1 ;  /* 0x0000000000017941 */ /* 0x000fea0003800000 */
.L_x_4558:
        /* <DEDUP_REMOVED lines=15> */
.L_x_4562:
        /* <DEDUP_REMOVED lines=12> */
.L_x_4565:
[----:B------:R-:W-:-:S07]  /*4420*/  IMAD.MOV.U32 R87, RZ, RZ, R98 ;  /* 0x000000ffff577224 */ /* 0x000fce00078e0062 */
.L_x_4566:
[----:B------:R-:W-:Y:S05]  /*4430*/  BSYNC B1 ;  /* 0x0000000000017941 */ /* 0x000fea0003800000 */
.L_x_4564:
        /* <DEDUP_REMOVED lines=16> */
.L_x_4570:
[----:B------:R-:W-:Y:S05]  /*4540*/  BSYNC B2 ;  /* 0x0000000000027941 */ /* 0x000fea0003800000 */
.L_x_4569:
        /* <DEDUP_REMOVED lines=43> */
.L_x_4568:
[----:B------:R-:W-:Y:S05]  /*4800*/  BSYNC B1 ;  /* 0x0000000000017941 */ /* 0x000fea0003800000 */
.L_x_4567:
        /* <DEDUP_REMOVED lines=10> */
.L_x_4563:
        /* <DEDUP_REMOVED lines=12> */
.L_x_4572:
[----:B------:R-:W-:-:S07]  /*4970*/  IMAD.MOV.U32 R124, RZ, RZ, R98 ;  /* 0x000000ffff7c7224 */ /* 0x000fce00078e0062 */
.L_x_4573:
[----:B------:R-:W-:Y:S05]  /*4980*/  BSYNC B1 ;  /* 0x0000000000017941 */ /* 0x000fea0003800000 */
.L_x_4571:
        /* <DEDUP_REMOVED lines=16> */
.L_x_4577:
[----:B------:R-:W-:Y:S05]  /*4a90*/  BSYNC B2 ;  /* 0x0000000000027941 */ /* 0x000fea0003800000 */
.L_x_4576:
        /* <DEDUP_REMOVED lines=43> */
.L_x_4575:
[----:B------:R-:W-:Y:S05]  /*4d50*/  BSYNC B1 ;  /* 0x0000000000017941 */ /* 0x000fea0003800000 */
.L_x_4574:
        /* <DEDUP_REMOVED lines=13> */
.L_x_4578:
        /* <DEDUP_REMOVED lines=12> */
.L_x_4581:
[----:B------:R-:W-:-:S07]  /*4ef0*/  IMAD.MOV.U32 R46, RZ, RZ, R98 ;  /* 0x000000ffff2e7224 */ /* 0x000fce00078e0062 */
.L_x_4582:
[----:B------:R-:W-:Y:S05]  /*4f00*/  BSYNC B1 ;  /* 0x0000000000017941 */ /* 0x000fea0003800000 */
.L_x_4580:
        /* <DEDUP_REMOVED lines=16> */
.L_x_4586:
[----:B------:R-:W-:Y:S05]  /*5010*/  BSYNC B2 ;  /* 0x0000000000027941 */ /* 0x000fea0003800000 */
.L_x_4585:
        /* <DEDUP_REMOVED lines=43> */
.L_x_4584:
[----:B------:R-:W-:Y:S05]  /*52d0*/  BSYNC B1 ;  /* 0x0000000000017941 */ /* 0x000fea0003800000 */
.L_x_4583:
        /* <DEDUP_REMOVED lines=10> */
.L_x_4579:
        /* <DEDUP_REMOVED lines=12> */
.L_x_4588:
[----:B------:R-:W-:-:S07]  /*5440*/  IMAD.MOV.U32 R46, RZ, RZ, R98 ;  /* 0x000000ffff2e7224 */ /* 0x000fce00078e0062 */
.L_x_4589:
[----:B------:R-:W-:Y:S05]  /*5450*/  BSYNC B1 ;  /* 0x0000000000017941 */ /* 0x000fea0003800000 */
.L_x_4587:
        /* <DEDUP_REMOVED lines=16> */
.L_x_4593:
[----:B------:R-:W-:Y:S05]  /*5560*/  BSYNC B2 ;  /* 0x0000000000027941 */ /* 0x000fea0003800000 */
.L_x_4592:
        /* <DEDUP_REMOVED lines=43> */
.L_x_4591:
[----:B------:R-:W-:Y:S05]  /*5820*/  BSYNC B1 ;  /* 0x0000000000017941 */ /* 0x000fea0003800000 */
.L_x_4590:
[----:B------:R-:W-:Y:S01]  /*5830*/  I2FP.F32.U32 R44, R46 ;  /* 0x0000002e002c7245 */ /* 0x000fe20000201000 */
[----:B------:R-:W-:-:S04]  /*5840*/  HADD2.F32 R46, -RZ, R47.H0_H0 ;  /* 0x2000002fff2e7230 */ /* 0x000fc80000004100 */
[----:B------:R-:W-:Y:S01]  /*5850*/  FFMA.FTZ R89, R44, R139, 1.1641532182693481445e-10 ;  /* 0x2f0000002c597423 */ /* 0x000fe2000001008b */
[----:B------:R-:W-:-:S04]  /*5860*/  FMUL.FTZ R46, R46, R137 ;  /* 0x000000892e2e7220 */ /* 0x000fc80000410000 */
[----:B------:R-:W-:-:S04]  /*5870*/  FSETP.GTU.FTZ.AND P4, PT, R89, R138, PT ;  /* 0x0000008a5900720b */ /* 0x000fc80003f9c000 */
[----:B------:R-:W-:Y:S01]  /*5880*/  FSEL R125, R46, RZ, !P4 ;  /* 0x000000ff2e7d7208 */ /* 0x000fe20006000000 */
[----:B------:R-:W-:Y:S08]  /*5890*/  @P2 BRA `(.L_x_4594) ;  /* 0x0000000000182947 */ /* 0x000ff00003800000 */
[----:B------:R-:W-:Y:S01]  /*58a0*/  IMAD.MOV.U32 R44, RZ, RZ, R45 ;  /* 0x000000ffff2c7224 */ /* 0x000fe200078e002d */
[----:B------:R-:W-:Y:S06]  /*58b0*/  @!P1 BRA `(.L_x_4595) ;  /* 0x0000000400649947 */ /* 0x000fec0003800000 */
[----:B------:R-:W-:Y:S01]  /*58c0*/  HADD2.F32 R46, -RZ, R43.H0_H0 ;  /* 0x2000002bff2e7230 */ /* 0x000fe20000004100 */
[----:B------:R-:W-:-:S04]  /*58d0*/  MOV R44, R45 ;  /* 0x0000002d002c7202 */ /* 0x000fc80000000f00 */
[----:B------:R-:W-:Y:S01]  /*58e0*/  FADD.FTZ R125, R46, R125 ;  /* 0x0000007d2e7d7221 */ /* 0x000fe20000010000 */
[----:B------:R-:W-:Y:S06]  /*58f0*/  BRA `(.L_x_4595) ;  /* 0x0000000400547947 */ /* 0x000fec0003800000 */
.L_x_4594:
        /* <DEDUP_REMOVED lines=12> */
.L_x_4597:
[----:B------:R-:W-:-:S07]  /*59c0*/  IMAD.MOV.U32 R46, RZ, RZ, R98 ;  /* 0x000000ffff2e7224 */ /* 0x000fce00078e0062 */
.L_x_4598:
[----:B------:R-:W-:Y:S05]  /*59d0*/  BSYNC B1 ;  /* 0x0000000000017941 */ /* 0x000fea0003800000 */
.L_x_4596:
        /* <DEDUP_REMOVED lines=16> */
.L_x_4602:
[----:B------:R-:W-:Y:S05]  /*5ae0*/  BSYNC B2 ;  /* 0x0000000000027941 */ /* 0x000fea0003800000 */
.L_x_4601:
        /* <DEDUP_REMOVED lines=43> */
.L_x_4600:
[----:B------:R-:W-:Y:S05]  /*5da0*/  BSYNC B1 ;  /* 0x0000000000017941 */ /* 0x000fea0003800000 */
.L_x_4599:
        /* <DEDUP_REMOVED lines=10> */
.L_x_4595:
        /* <DEDUP_REMOVED lines=12> */
.L_x_4604:
[----:B------:R-:W-:-:S07]  /*5f10*/  IMAD.MOV.U32 R46, RZ, RZ, R98 ;  /* 0x000000ffff2e7224 */ /* 0x000fce00078e0062 */
.L_x_4605:
[----:B------:R-:W-:Y:S05]  /*5f20*/  BSYNC B1 ;  /* 0x0000000000017941 */ /* 0x000fea0003800000 */
.L_x_4603:
        /* <DEDUP_REMOVED lines=16> */
.L_x_4609:
[----:B------:R-:W-:Y:S05]  /*6030*/  BSYNC B2 ;  /* 0x0000000000027941 */ /* 0x000fea0003800000 */
.L_x_4608:
        /* <DEDUP_REMOVED lines=43> */
.L_x_4607:
[----:B------:R-:W-:Y:S05]  /*62f0*/  BSYNC B1 ;  /* 0x0000000000017941 */ /* 0x000fea0003800000 */
.L_x_4606:
        /* <DEDUP_REMOVED lines=13> */
.L_x_4610:
        /* <DEDUP_REMOVED lines=12> */
.L_x_4613:
[----:B------:R-:W-:-:S07]  /*6490*/  IMAD.MOV.U32 R84, RZ, RZ, R98 ;  /* 0x000000ffff547224 */ /* 0x000fce00078e0062 */
.L_x_4614:
[----:B------:R-:W-:Y:S05]  /*64a0*/  BSYNC B1 ;  /* 0x0000000000017941 */ /* 0x000fea0003800000 */
.L_x_4612:
        /* <DEDUP_REMOVED lines=16> */
.L_x_4618:
[----:B------:R-:W-:Y:S05]  /*65b0*/  BSYNC B2 ;  /* 0x0000000000027941 */ /* 0x000fea0003800000 */
.L_x_4617:
        /* <DEDUP_REMOVED lines=43> */
.L_x_4616:
[----:B------:R-:W-:Y:S05]  /*6870*/  BSYNC B1 ;  /* 0x0000000000017941 */ /* 0x000fea0003800000 */
.L_x_4615:
        /* <DEDUP_REMOVED lines=10> */
.L_x_4611:
        /* <DEDUP_REMOVED lines=25> */
[----:B------:R-:W-:Y:S02]  /*6ab0*/  F2FP.F16.F32.PACK_AB R47, R132, R125 ;  /* 0x0000007d842f723e */ /* 0x000fe400000000ff */
[----:B------:R-:W-:-:S02]  /*6ac0*/  F2FP.F16.F32.PACK_AB R46, R124, R116 ;  /* 0x000000747c2e723e */ /* 0x000fc400000000ff */
[----:B------:R-:W-:Y:S02]  /*6ad0*/  F2FP.F16.F32.PACK_AB R45, R115, R107 ;  /* 0x0000006b732d723e */ /* 0x000fe400000000ff */
        /* <DEDUP_REMOVED lines=26> */
.L_x_4619:
[----:B------:R-:W-:-:S07]  /*6c80*/  VIADD R137, R123, 0x80 ;  /* 0x000000807b897836 */ /* 0x000fce0000000000 */
.L_x_4490:
[----:B------:R-:W-:Y:S05]  /*6c90*/  BSYNC B0 ;  /* 0x0000000000007941 */ /* 0x000fea0003800000 */
.L_x_4489:
        /* <DEDUP_REMOVED lines=29> */
.L_x_4623:
[----:B------:R-:W-:-:S07]  /*6e70*/  IMAD.MOV.U32 R105, RZ, RZ, R98 ;  /* 0x000000ffff697224 */ /* 0x000fce00078e0062 */
.L_x_4624:
[----:B------:R-:W-:Y:S05]  /*6e80*/  BSYNC B1 ;  /* 0x0000000000017941 */ /* 0x000fea0003800000 */
.L_x_4622:
        /* <DEDUP_REMOVED lines=16> */
.L_x_4628:
[----:B------:R-:W-:Y:S05]  /*6f90*/  BSYNC B2 ;  /* 0x0000000000027941 */ /* 0x000fea0003800000 */
.L_x_4627:
        /* <DEDUP_REMOVED lines=43> */
.L_x_4626:
[----:B------:R-:W-:Y:S05]  /*7250*/  BSYNC B1 ;  /* 0x0000000000017941 */ /* 0x000fea0003800000 */
.L_x_4625:
        /* <DEDUP_REMOVED lines=20> */
.L_x_4629:
        /* <DEDUP_REMOVED lines=12> */
.L_x_4632:
[----:B------:R-:W-:-:S07]  /*7460*/  MOV R93, R98 ;  /* 0x00000062005d7202 */ /* 0x000fce0000000f00 */
.L_x_4633:
[----:B------:R-:W-:Y:S05]  /*7470*/  BSYNC B1 ;  /* 0x0000000000017941 */ /* 0x000fea0003800000 */
.L_x_4631:
        /* <DEDUP_REMOVED lines=16> */
.L_x_4637:
[----:B------:R-:W-:Y:S05]  /*7580*/  BSYNC B2 ;  /* 0x0000000000027941 */ /* 0x000fea0003800000 */
.L_x_4636:
        /* <DEDUP_REMOVED lines=43> */
.L_x_4635:
[----:B------:R-:W-:Y:S05]  /*7840*/  BSYNC B1 ;  /* 0x0000000000017941 */ /* 0x000fea0003800000 */
.L_x_4634:
        /* <DEDUP_REMOVED lines=10> */
.L_x_4630:
        /* <DEDUP_REMOVED lines=12> */
.L_x_4639:
[----:B------:R-:W-:-:S07]  /*79b0*/  IMAD.MOV.U32 R109, RZ, RZ, R98 ;  /* 0x000000ffff6d7224 */ /* 0x000fce00078e0062 */
.L_x_4640:
[----:B------:R-:W-:Y:S05]  /*79c0*/  BSYNC B1 ;  /* 0x0000000000017941 */ /* 0x000fea0003800000 */
.L_x_4638:
        /* <DEDUP_REMOVED lines=16> */
.L_x_4644:
[----:B------:R-:W-:Y:S05]  /*7ad0*/  BSYNC B2 ;  /* 0x0000000000027941 */ /* 0x000fea0003800000 */
.L_x_4643:
        /* <DEDUP_REMOVED lines=43> */
.L_x_4642:
[----:B------:R-:W-:Y:S05]  /*7d90*/  BSYNC B1 ;  /* 0x0000000000017941 */ /* 0x000fea0003800000 */
.L_x_4641:
        /* <DEDUP_REMOVED lines=15> */
.L_x_4645:
        /* <DEDUP_REMOVED lines=12> */
.L_x_4648:
[----:B------:R-:W-:-:S07]  /*7f50*/  MOV R44, R98 ;  /* 0x00000062002c7202 */ /* 0x000fce0000000f00 */
.L_x_4649:
[----:B------:R-:W-:Y:S05]  /*7f60*/  BSYNC B1 ;  /* 0x0000000000017941 */ /* 0x000fea0003800000 */
.L_x_4647:
        /* <DEDUP_REMOVED lines=16> */
.L_x_4653:
[----:B------:R-:W-:Y:S05]  /*8070*/  BSYNC B2 ;  /* 0x0000000000027941 */ /* 0x000fea0003800000 */
.L_x_4652:
        /* <DEDUP_REMOVED lines=43> */
.L_x_4651:
[----:B------:R-:W-:Y:S05]  /*8330*/  BSYNC B1 ;  /* 0x0000000000017941 */ /* 0x000fea0003800000 */
.L_x_4650:
        /* <DEDUP_REMOVED lines=10> */
.L_x_4646:
        /* <DEDUP_REMOVED lines=12> */
.L_x_4655:
[----:B------:R-:W-:-:S07]  /*84a0*/  IMAD.MOV.U32 R44, RZ, RZ, R98 ;  /* 0x000000ffff2c7224 */ /* 0x000fce00078e0062 */
.L_x_4656:
[----:B------:R-:W-:Y:S05]  /*84b0*/  BSYNC B1 ;  /* 0x0000000000017941 */ /* 0x000fea0003800000 */
.L_x_4654:
        /* <DEDUP_REMOVED lines=16> */
.L_x_4660:
[----:B------:R-:W-:Y:S05]  /*85c0*/  BSYNC B2 ;  /* 0x0000000000027941 */ /* 0x000fea0003800000 */
.L_x_4659:
        /* <DEDUP_REMOVED lines=43> */
.L_x_4658:
[----:B------:R-:W-:Y:S05]  /*8880*/  BSYNC B1 ;  /* 0x0000000000017941 */ /* 0x000fea0003800000 */
.L_x_4657:
        /* <DEDUP_REMOVED lines=15> */
.L_x_4661:
        /* <DEDUP_REMOVED lines=12> */
.L_x_4664:
[----:B------:R-:W-:-:S07]  /*8a40*/  MOV R44, R98 ;  /* 0x00000062002c7202 */ /* 0x000fce0000000f00 */
.L_x_4665:
[----:B------:R-:W-:Y:S05]  /*8a50*/  BSYNC B1 ;  /* 0x0000000000017941 */ /* 0x000fea0003800000 */
.L_x_4663:
        /* <DEDUP_REMOVED lines=16> */
.L_x_4669:
[----:B------:R-:W-:Y:S05]  /*8b60*/  BSYNC B2 ;  /* 0x0000000000027941 */ /* 0x000fea0003800000 */
.L_x_4668:
        /* <DEDUP_REMOVED lines=43> */
.L_x_4667:
[----:B------:R-:W-:Y:S05]  /*8e20*/  BSYNC B1 ;  /* 0x0000000000017941 */ /* 0x000fea0003800000 */
.L_x_4666:
        /* <DEDUP_REMOVED lines=10> */
.L_x_4662:
        /* <DEDUP_REMOVED lines=12> */
.L_x_4671:
[----:B------:R-:W-:-:S07]  /*8f90*/  IMAD.MOV.U32 R44, RZ, RZ, R98 ;  /* 0x000000ffff2c7224 */ /* 0x000fce00078e0062 */
.L_x_4672:
[----:B------:R-:W-:Y:S05]  /*8fa0*/  BSYNC B1 ;  /* 0x0000000000017941 */ /* 0x000fea0003800000 */
.L_x_4670:
        /* <DEDUP_REMOVED lines=16> */
.L_x_4676:
[----:B------:R-:W-:Y:S05]  /*90b0*/  BSYNC B2 ;  /* 0x0000000000027941 */ /* 0x000fea0003800000 */
.L_x_4675:
        /* <DEDUP_REMOVED lines=43> */
.L_x_4674:
[----:B------:R-:W-:Y:S05]  /*9370*/  BSYNC B1 ;  /* 0x0000000000017941 */ /* 0x000fea0003800000 */
.L_x_4673:
        /* <DEDUP_REMOVED lines=15> */
.L_x_4677:
        /* <DEDUP_REMOVED lines=12> */
.L_x_4680:
[----:B------:R-:W-:-:S07]  /*9530*/  MOV R90, R98 ;  /* 0x00000062005a7202 */ /* 0x000fce0000000f00 */
.L_x_4681:
[----:B------:R-:W-:Y:S05]  /*9540*/  BSYNC B1 ;  /* 0x0000000000017941 */ /* 0x000fea0003800000 */
.L_x_4679:
        /* <DEDUP_REMOVED lines=16> */
.L_x_4685:
[----:B------:R-:W-:Y:S05]  /*9650*/  BSYNC B2 ;  /* 0x0000000000027941 */ /* 0x000fea0003800000 */
.L_x_4684:
        /* <DEDUP_REMOVED lines=43> */
.L_x_4683:
[----:B------:R-:W-:Y:S05]  /*9910*/  BSYNC B1 ;  /* 0x0000000000017941 */ /* 0x000fea0003800000 */
.L_x_4682:
        /* <DEDUP_REMOVED lines=10> */
.L_x_4678:
        /* <DEDUP_REMOVED lines=12> */
.L_x_4687:
[----:B------:R-:W-:-:S07]  /*9a80*/  IMAD.MOV.U32 R118, RZ, RZ, R98 ;  /* 0x000000ffff767224 */ /* 0x000fce00078e0062 */
.L_x_4688:
[----:B------:R-:W-:Y:S05]  /*9a90*/  BSYNC B1 ;  /* 0x0000000000017941 */ /* 0x000fea0003800000 */
.L_x_4686:
        /* <DEDUP_REMOVED lines=16> */
.L_x_4692:
[----:B------:R-:W-:Y:S05]  /*9ba0*/  BSYNC B2 ;  /* 0x0000000000027941 */ /* 0x000fea0003800000 */
.L_x_4691:
        /* <DEDUP_REMOVED lines=43> */
.L_x_4690:
[----:B------:R-:W-:Y:S05]  /*9e60*/  BSYNC B1 ;  /* 0x0000000000017941 */ /* 0x000fea0003800000 */
.L_x_4689:
        /* <DEDUP_REMOVED lines=15> */
.L_x_4693:
        /* <DEDUP_REMOVED lines=12> */
.L_x_4696:
[----:B------:R-:W-:-:S07]  /*a020*/  MOV R87, R98 ;  /* 0x0000006200577202 */ /* 0x000fce0000000f00 */
.L_x_4697:
[----:B------:R-:W-:Y:S05]  /*a030*/  BSYNC B1 ;  /* 0x0000000000017941 */ /* 0x000fea0003800000 */
.L_x_4695:
        /* <DEDUP_REMOVED lines=16> */
.L_x_4701:
[----:B------:R-:W-:Y:S05]  /*a140*/  BSYNC B2 ;  /* 0x0000000000027941 */ /* 0x000fea0003800000 */
.L_x_4700:
        /* <DEDUP_REMOVED lines=43> */
.L_x_4699:
[----:B------:R-:W-:Y:S05]  /*a400*/  BSYNC B1 ;  /* 0x0000000000017941 */ /* 0x000fea0003800000 */
.L_x_4698:
        /* <DEDUP_REMOVED lines=10> */
.L_x_4694:
        /* <DEDUP_REMOVED lines=12> */
.L_x_4703:
[----:B------:R-:W-:-:S07]  /*a570*/  IMAD.MOV.U32 R126, RZ, RZ, R98 ;  /* 0x000000ffff7e7224 */ /* 0x000fce00078e0062 */
.L_x_4704:
[----:B------:R-:W-:Y:S05]  /*a580*/  BSYNC B1 ;  /* 0x0000000000017941 */ /* 0x000fea0003800000 */
.L_x_4702:
        /* <DEDUP_REMOVED lines=16> */
.L_x_4708:
[----:B------:R-:W-:Y:S05]  /*a690*/  BSYNC B2 ;  /* 0x0000000000027941 */ /* 0x000fea0003800000 */
.L_x_4707:
        /* <DEDUP_REMOVED lines=43> */
.L_x_4706:
[----:B------:R-:W-:Y:S05]  /*a950*/  BSYNC B1 ;  /* 0x0000000000017941 */ /* 0x000fea0003800000 */
.L_x_4705:
        /* <DEDUP_REMOVED lines=13> */
.L_x_4709:
        /* <DEDUP_REMOVED lines=12> */
.L_x_4712:
[----:B------:R-:W-:-:S07]  /*aaf0*/  MOV R46, R98 ;  /* 0x00000062002e7202 */ /* 0x000fce0000000f00 */
.L_x_4713:
[----:B------:R-:W-:Y:S05]  /*ab00*/  BSYNC B1 ;  /* 0x0000000000017941 */ /* 0x000fea0003800000 */
.L_x_4711:
        /* <DEDUP_REMOVED lines=16> */
.L_x_4717:
[----:B------:R-:W-:Y:S05]  /*ac10*/  BSYNC B2 ;  /* 0x0000000000027941 */ /* 0x000fea0003800000 */
.L_x_4716:
        /* <DEDUP_REMOVED lines=43> */
.L_x_4715:
[----:B------:R-:W-:Y:S05]  /*aed0*/  BSYNC B1 ;  /* 0x0000000000017941 */ /* 0x000fea0003800000 */
.L_x_4714:
[----:B------:R-:W-:Y:S01]  /*aee0*/  I2FP.F32.U32 R45, R46 ;  /* 0x0000002e002d7245 */ /* 0x000fe20000201000 */
[----:B------:R-:W-:-:S04]  /*aef0*/  HADD2.F32 R89, -RZ, R38.H1_H1 ;  /* 0x30000026ff597230 */ /* 0x000fc80000004100 */
[----:B------:R-:W-:Y:S01]  /*af00*/  FFMA.FTZ R46, R45, R140, 1.1641532182693481445e-10 ;  /* 0x2f0000002d2e7423 */ /* 0x000fe2000001008c */
[----:B------:R-:W-:Y:S01]  /*af10*/  FMUL.FTZ R45, R89, R138 ;  /* 0x0000008a592d7220 */ /* 0x000fe20000410000 */
[----:B------:R-:W-:-:S03]  /*af20*/  @P1 HADD2.F32 R89, -RZ, R42.H1_H1 ;  /* 0x3000002aff591230 */ /* 0x000fc60000004100 */
[----:B------:R-:W-:-:S04]  /*af30*/  FSETP.GTU.FTZ.AND P4, PT, R46, R139, PT ;  /* 0x0000008b2e00720b */ /* 0x000fc80003f9c000 */
[----:B------:R-:W-:Y:S02]  /*af40*/  FSEL R45, R45, RZ, !P4 ;  /* 0x000000ff2d2d7208 */ /* 0x000fe40006000000 */
[----:B------:R-:W-:-:S03]  /*af50*/  SEL R86, RZ, 0x1, P4 ;  /* 0x00000001ff567807 */ /* 0x000fc60002000000 */
[----:B------:R-:W-:-:S04]  /*af60*/  FADD.FTZ R126, R45, R126 ;  /* 0x0000007e2d7e7221 */ /* 0x000fc80000010000 */
[----:B------:R-:W-:-:S07]  /*af70*/  @P1 FADD.FTZ R126, R89, R126 ;  /* 0x0000007e597e1221 */ /* 0x000fce0000010000 */
.L_x_4710:
        /* <DEDUP_REMOVED lines=12> */
.L_x_4719:
[----:B------:R-:W-:-:S07]  /*b040*/  IMAD.MOV.U32 R46, RZ, RZ, R98 ;  /* 0x000000ffff2e7224 */ /* 0x000fce00078e0062 */
.L_x_4720:
[----:B------:R-:W-:Y:S05]  /*b050*/  BSYNC B1 ;  /* 0x0000000000017941 */ /* 0x000fea0003800000 */
.L_x_4718:
        /* <DEDUP_REMOVED lines=16> */
.L_x_4724:
[----:B------:R-:W-:Y:S05]  /*b160*/  BSYNC B2 ;  /* 0x0000000000027941 */ /* 0x000fea0003800000 */
.L_x_4723:
        /* <DEDUP_REMOVED lines=43> */
.L_x_4722:
[----:B------:R-:W-:Y:S05]  /*b420*/  BSYNC B1 ;  /* 0x0000000000017941 */ /* 0x000fea0003800000 */
.L_x_4721:
        /* <DEDUP_REMOVED lines=13> */
.L_x_4725:
        /* <DEDUP_REMOVED lines=12> */
.L_x_4728:
[----:B------:R-:W-:-:S07]  /*b5c0*/  MOV R46, R98 ;  /* 0x00000062002e7202 */ /* 0x000fce0000000f00 */
.L_x_4729:
[----:B------:R-:W-:Y:S05]  /*b5d0*/  BSYNC B1 ;  /* 0x0000000000017941 */ /* 0x000fea0003800000 */
.L_x_4727:
        /* <DEDUP_REMOVED lines=16> */
.L_x_4733:
[----:B------:R-:W-:Y:S05]  /*b6e0*/  BSYNC B2 ;  /* 0x0000000000027941 */ /* 0x000fea0003800000 */
.L_x_4732:
        /* <DEDUP_REMOVED lines=43> */
.L_x_4731:
[----:B------:R-:W-:Y:S05]  /*b9a0*/  BSYNC B1 ;  /* 0x0000000000017941 */ /* 0x000fea0003800000 */
.L_x_4730:
        /* <DEDUP_REMOVED lines=10> */
.L_x_4726:
        /* <DEDUP_REMOVED lines=12> */
.L_x_4735:
[----:B------:R-:W-:-:S07]  /*bb10*/  MOV R46, R98 ;  /* 0x00000062002e7202 */ /* 0x000fce0000000f00 */
.L_x_4736:
[----:B------:R-:W-:Y:S05]  /*bb20*/  BSYNC B1 ;  /* 0x0000000000017941 */ /* 0x000fea0003800000 */
.L_x_4734:
        /* <DEDUP_REMOVED lines=16> */
.L_x_4740:
[----:B------:R-:W-:Y:S05]  /*bc30*/  BSYNC B2 ;  /* 0x0000000000027941 */ /* 0x000fea0003800000 */
.L_x_4739:
        /* <DEDUP_REMOVED lines=43> */
.L_x_4738:
[----:B------:R-:W-:Y:S05]  /*bef0*/  BSYNC B1 ;  /* 0x0000000000017941 */ /* 0x000fea0003800000 */
.L_x_4737:
        /* <DEDUP_REMOVED lines=13> */
.L_x_4741:
        /* <DEDUP_REMOVED lines=12> */
.L_x_4744:
[----:B------:R-:W-:-:S07]  /*c090*/  MOV R84, R98 ;  /* 0x0000006200547202 */ /* 0x000fce0000000f00 */
.L_x_4745:
[----:B------:R-:W-:Y:S05]  /*c0a0*/  BSYNC B1 ;  /* 0x0000000000017941 */ /* 0x000fea0003800000 */
.L_x_4743:
        /* <DEDUP_REMOVED lines=16> */
.L_x_4749:
[----:B------:R-:W-:Y:S05]  /*c1b0*/  BSYNC B2 ;  /* 0x0000000000027941 */ /* 0x000fea0003800000 */
.L_x_4748:
        /* <DEDUP_REMOVED lines=43> */
.L_x_4747:
[----:B------:R-:W-:Y:S05]  /*c470*/  BSYNC B1 ;  /* 0x0000000000017941 */ /* 0x000fea0003800000 */
.L_x_4746:
        /* <DEDUP_REMOVED lines=10> */
.L_x_4742:
        /* <DEDUP_REMOVED lines=17> */
[----:B------:R-:W-:Y:S02]  /*c630*/  SHF.L.U32 R142, R137, 0x3, RZ ;  /* 0x00000003898e7819 */ /* 0x000fe400000006ff */
        /* <DEDUP_REMOVED lines=36> */
.L_x_4750:
[----:B------:R-:W-:-:S07]  /*c880*/  IADD3 R137, R137, 0x80, RZ ;  /* 0x0000008089897810 */ /* 0x000fce0007ffe0ff */
.L_x_4621:
[----:B------:R-:W-:Y:S05]  /*c890*/  BSYNC B0 ;  /* 0x0000000000007941 */ /* 0x000fea0003800000 */
.L_x_4620:
        /* <DEDUP_REMOVED lines=29> */
.L_x_4754:
[----:B------:R-:W-:-:S07]  /*ca70*/  IMAD.MOV.U32 R104, RZ, RZ, R98 ;  /* 0x000000ffff687224 */ /* 0x000fce00078e0062 */
.L_x_4755:
[----:B------:R-:W-:Y:S05]  /*ca80*/  BSYNC B1 ;  /* 0x0000000000017941 */ /* 0x000fea0003800000 */
.L_x_4753:
        /* <DEDUP_REMOVED lines=16> */
.L_x_4759:
[----:B------:R-:W-:Y:S05]  /*cb90*/  BSYNC B2 ;  /* 0x0000000000027941 */ /* 0x000fea0003800000 */
.L_x_4758:
        /* <DEDUP_REMOVED lines=43> */
.L_x_4757:
[----:B------:R-:W-:Y:S05]  /*ce50*/  BSYNC B1 ;  /* 0x0000000000017941 */ /* 0x000fea0003800000 */
.L_x_4756:
        /* <DEDUP_REMOVED lines=20> */
.L_x_4760:
        /* <DEDUP_REMOVED lines=12> */
.L_x_4763:
[----:B------:R-:W-:-:S07]  /*d060*/  MOV R93, R98 ;  /* 0x00000062005d7202 */ /* 0x000fce0000000f00 */
.L_x_4764:
[----:B------:R-:W-:Y:S05]  /*d070*/  BSYNC B1 ;  /* 0x0000000000017941 */ /* 0x000fea0003800000 */
.L_x_4762:
        /* <DEDUP_REMOVED lines=16> */
.L_x_4768:
[----:B------:R-:W-:Y:S05]  /*d180*/  BSYNC B2 ;  /* 0x0000000000027941 */ /* 0x000fea0003800000 */
.L_x_4767:
        /* <DEDUP_REMOVED lines=43> */
.L_x_4766:
[----:B------:R-:W-:Y:S05]  /*d440*/  BSYNC B1 ;  /* 0x0000000000017941 */ /* 0x000fea0003800000 */
.L_x_4765:
        /* <DEDUP_REMOVED lines=10> */
.L_x_4761:
        /* <DEDUP_REMOVED lines=12> */
.L_x_4770:
[----:B------:R-:W-:-:S07]  /*d5b0*/  MOV R111, R98 ;  /* 0x00000062006f7202 */ /* 0x000fce0000000f00 */
.L_x_4771:
[----:B------:R-:W-:Y:S05]  /*d5c0*/  BSYNC B1 ;  /* 0x0000000000017941 */ /* 0x000fea0003800000 */
.L_x_4769:
        /* <DEDUP_REMOVED lines=16> */
.L_x_4775:
[----:B------:R-:W-:Y:S05]  /*d6d0*/  BSYNC B2 ;  /* 0x0000000000027941 */ /* 0x000fea0003800000 */
.L_x_4774:
        /* <DEDUP_REMOVED lines=43> */
.L_x_4773:
[----:B------:R-:W-:Y:S05]  /*d990*/  BSYNC B1 ;  /* 0x0000000000017941 */ /* 0x000fea0003800000 */
.L_x_4772:
        /* <DEDUP_REMOVED lines=15> */
.L_x_4776:
        /* <DEDUP_REMOVED lines=12> */
.L_x_4779:
[----:B------:R-:W-:-:S07]  /*db50*/  MOV R44, R98 ;  /* 0x00000062002c7202 */ /* 0x000fce0000000f00 */
.L_x_4780:
[----:B------:R-:W-:Y:S05]  /*db60*/  BSYNC B1 ;  /* 0x0000000000017941 */ /* 0x000fea0003800000 */
.L_x_4778:
        /* <DEDUP_REMOVED lines=16> */
.L_x_4784:
[----:B------:R-:W-:Y:S05]  /*dc70*/  BSYNC B2 ;  /* 0x0000000000027941 */ /* 0x000fea0003800000 */
.L_x_4783:
        /* <DEDUP_REMOVED lines=43> */
.L_x_4782:
[----:B------:R-:W-:Y:S05]  /*df30*/  BSYNC B1 ;  /* 0x0000000000017941 */ /* 0x000fea0003800000 */
.L_x_4781:
        /* <DEDUP_REMOVED lines=10> */
.L_x_4777:
        /* <DEDUP_REMOVED lines=12> */
.L_x_4786:
[----:B------:R-:W-:-:S07]  /*e0a0*/  MOV R44, R98 ;  /* 0x00000062002c7202 */ /* 0x000fce0000000f00 */
.L_x_4787:
[----:B------:R-:W-:Y:S05]  /*e0b0*/  BSYNC B1 ;  /* 0x0000000000017941 */ /* 0x000fea0003800000 */
.L_x_4785:
        /* <DEDUP_REMOVED lines=16> */
.L_x_4791:
[----:B------:R-:W-:Y:S05]  /*e1c0*/  BSYNC B2 ;  /* 0x0000000000027941 */ /* 0x000fea0003800000 */
.L_x_4790:
        /* <DEDUP_REMOVED lines=43> */
.L_x_4789:
[----:B------:R-:W-:Y:S05]  /*e480*/  BSYNC B1 ;  /* 0x0000000000017941 */ /* 0x000fea0003800000 */
.L_x_4788:
        /* <DEDUP_REMOVED lines=15> */
.L_x_4792:
        /* <DEDUP_REMOVED lines=12> */
.L_x_4795:
[----:B------:R-:W-:-:S07]  /*e640*/  MOV R44, R98 ;  /* 0x00000062002c7202 */ /* 0x000fce0000000f00 */
.L_x_4796:
[----:B------:R-:W-:Y:S05]  /*e650*/  BSYNC B1 ;  /* 0x0000000000017941 */ /* 0x000fea0003800000 */
.L_x_4794:
        /* <DEDUP_REMOVED lines=16> */
.L_x_4800:
[----:B------:R-:W-:Y:S05]  /*e760*/  BSYNC B2 ;  /* 0x0000000000027941 */ /* 0x000fea0003800000 */
.L_x_4799:
        /* <DEDUP_REMOVED lines=43> */
.L_x_4798:
[----:B------:R-:W-:Y:S05]  /*ea20*/  BSYNC B1 ;  /* 0x0000000000017941 */ /* 0x000fea0003800000 */
.L_x_4797:
        /* <DEDUP_REMOVED lines=10> */
.L_x_4793:
        /* <DEDUP_REMOVED lines=12> */
.L_x_4802:
[----:B------:R-:W-:-:S07]  /*eb90*/  MOV R44, R98 ;  /* 0x00000062002c7202 */ /* 0x000fce0000000f00 */
.L_x_4803:
[----:B------:R-:W-:Y:S05]  /*eba0*/  BSYNC B1 ;  /* 0x0000000000017941 */ /* 0x000fea0003800000 */
.L_x_4801:
        /* <DEDUP_REMOVED lines=16> */
.L_x_4807:
[----:B------:R-:W-:Y:S05]  /*ecb0*/  BSYNC B2 ;  /* 0x0000000000027941 */ /* 0x000fea0003800000 */
.L_x_4806:
        /* <DEDUP_REMOVED lines=43> */
.L_x_4805:
[----:B------:R-:W-:Y:S05]  /*ef70*/  BSYNC B1 ;  /* 0x0000000000017941 */ /* 0x000fea0003800000 */
.L_x_4804:
        /* <DEDUP_REMOVED lines=15> */
.L_x_4808:
        /* <DEDUP_REMOVED lines=12> */
.L_x_4811:
[----:B------:R-:W-:-:S07]  /*f130*/  MOV R90, R98 ;  /* 0x00000062005a7202 */ /* 0x000fce0000000f00 */
.L_x_4812:
[----:B------:R-:W-:Y:S05]  /*f140*/  BSYNC B1 ;  /* 0x0000000000017941 */ /* 0x000fea0003800000 */
.L_x_4810:
        /* <DEDUP_REMOVED lines=16> */
.L_x_4816:
[----:B------:R-:W-:Y:S05]  /*f250*/  BSYNC B2 ;  /* 0x0000000000027941 */ /* 0x000fea0003800000 */
.L_x_4815:
        /* <DEDUP_REMOVED lines=43> */
.L_x_4814:
[----:B------:R-:W-:Y:S05]  /*f510*/  BSYNC B1 ;  /* 0x0000000000017941 */ /* 0x000fea0003800000 */
.L_x_4813:
        /* <DEDUP_REMOVED lines=10> */
.L_x_4809:
        /* <DEDUP_REMOVED lines=12> */
.L_x_4818:
[----:B------:R-:W-:-:S07]  /*f680*/  MOV R120, R98 ;  /* 0x0000006200787202 */ /* 0x000fce0000000f00 */
.L_x_4819:
[----:B------:R-:W-:Y:S05]  /*f690*/  BSYNC B1 ;  /* 0x0000000000017941 */ /* 0x000fea0003800000 */
.L_x_4817:
        /* <DEDUP_REMOVED lines=16> */
.L_x_4823:
[----:B------:R-:W-:Y:S05]  /*f7a0*/  BSYNC B2 ;  /* 0x0000000000027941 */ /* 0x000fea0003800000 */
.L_x_4822:
        /* <DEDUP_REMOVED lines=43> */
.L_x_4821:
[----:B------:R-:W-:Y:S05]  /*fa60*/  BSYNC B1 ;  /* 0x0000000000017941 */ /* 0x000fea0003800000 */
.L_x_4820:
        /* <DEDUP_REMOVED lines=15> */
.L_x_4824:
        /* <DEDUP_REMOVED lines=12> */
.L_x_4827:
[----:B------:R-:W-:-:S07]  /*fc20*/  MOV R87, R98 ;  /* 0x0000006200577202 */ /* 0x000fce0000000f00 */
.L_x_4828:
[----:B------:R-:W-:Y:S05]  /*fc30*/  BSYNC B1 ;  /* 0x0000000000017941 */ /* 0x000fea0003800000 */
.L_x_4826:
        /* <DEDUP_REMOVED lines=16> */
.L_x_4832:
[----:B------:R-:W-:Y:S05]  /*fd40*/  BSYNC B2 ;  /* 0x0000000000027941 */ /* 0x000fea0003800000 */
.L_x_4831:
        /* <DEDUP_REMOVED lines=43> */
.L_x_4830:
[----:B------:R-:W-:Y:S05]  /*10000*/  BSYNC B1 ;  /* 0x0000000000017941 */ /* 0x000fea0003800000 */
.L_x_4829:
        /* <DEDUP_REMOVED lines=10> */
.L_x_4825:
        /* <DEDUP_REMOVED lines=12> */
.L_x_4834:
[----:B------:R-:W-:-:S07]  /*10170*/  MOV R128, R98 ;  /* 0x0000006200807202 */ /* 0x000fce0000000f00 */
.L_x_4835:
[----:B------:R-:W-:Y:S05]  /*10180*/  BSYNC B1 ;  /* 0x0000000000017941 */ /* 0x000fea0003800000 */
.L_x_4833:
        /* <DEDUP_REMOVED lines=16> */
.L_x_4839:
[----:B------:R-:W-:Y:S05]  /*10290*/  BSYNC B2 ;  /* 0x0000000000027941 */ /* 0x000fea0003800000 */
.L_x_4838:
        /* <DEDUP_REMOVED lines=43> */
.L_x_4837:
[----:B------:R-:W-:Y:S05]  /*10550*/  BSYNC B1 ;  /* 0x0000000000017941 */ /* 0x000fea0003800000 */
.L_x_4836:
        /* <DEDUP_REMOVED lines=13> */
.L_x_4840:
        /* <DEDUP_REMOVED lines=12> */
.L_x_4843:
[----:B------:R-:W-:-:S07]  /*106f0*/  MOV R46, R98 ;  /* 0x00000062002e7202 */ /* 0x000fce0000000f00 */
.L_x_4844:
[----:B------:R-:W-:Y:S05]  /*10700*/  BSYNC B1 ;  /* 0x0000000000017941 */ /* 0x000fea0003800000 */
.L_x_4842:
        /* <DEDUP_REMOVED lines=16> */
.L_x_4848:
[----:B------:R-:W-:Y:S05]  /*10810*/  BSYNC B2 ;  /* 0x0000000000027941 */ /* 0x000fea0003800000 */
.L_x_4847:
        /* <DEDUP_REMOVED lines=43> */
.L_x_4846:
[----:B------:R-:W-:Y:S05]  /*10ad0*/  BSYNC B1 ;  /* 0x0000000000017941 */ /* 0x000fea0003800000 */
.L_x_4845:
        /* <DEDUP_REMOVED lines=10> */
.L_x_4841:
        /* <DEDUP_REMOVED lines=12> */
.L_x_4850:
[----:B------:R-:W-:-:S07]  /*10c40*/  MOV R46, R98 ;  /* 0x00000062002e7202 */ /* 0x000fce0000000f00 */
.L_x_4851:
[----:B------:R-:W-:Y:S05]  /*10c50*/  BSYNC B1 ;  /* 0x0000000000017941 */ /* 0x000fea0003800000 */
.L_x_4849:
        /* <DEDUP_REMOVED lines=16> */
.L_x_4855:
[----:B------:R-:W-:Y:S05]  /*10d60*/  BSYNC B2 ;  /* 0x0000000000027941 */ /* 0x000fea0003800000 */
.L_x_4854:
        /* <DEDUP_REMOVED lines=43> */
.L_x_4853:
[----:B------:R-:W-:Y:S05]  /*11020*/  BSYNC B1 ;  /* 0x0000000000017941 */ /* 0x000fea0003800000 */
.L_x_4852:
        /* <DEDUP_REMOVED lines=13> */
.L_x_4856:
        /* <DEDUP_REMOVED lines=12> */
.L_x_4859:
[----:B------:R-:W-:-:S07]  /*111c0*/  MOV R46, R98 ;  /* 0x00000062002e7202 */ /* 0x000fce0000000f00 */
.L_x_4860:
[----:B------:R-:W-:Y:S05]  /*111d0*/  BSYNC B1 ;  /* 0x0000000000017941 */ /* 0x000fea0003800000 */
.L_x_4858:
        /* <DEDUP_REMOVED lines=16> */
.L_x_4864:
[----:B------:R-:W-:Y:S05]  /*112e0*/  BSYNC B2 ;  /* 0x0000000000027941 */ /* 0x000fea0003800000 */
.L_x_4863:
        /* <DEDUP_REMOVED lines=43> */
.L_x_4862:
[----:B------:R-:W-:Y:S05]  /*115a0*/  BSYNC B1 ;  /* 0x0000000000017941 */ /* 0x000fea0003800000 */
.L_x_4861:
        /* <DEDUP_REMOVED lines=10> */
.L_x_4857:
        /* <DEDUP_REMOVED lines=12> */
.L_x_4866:
[----:B------:R-:W-:-:S07]  /*11710*/  MOV R46, R98 ;  /* 0x00000062002e7202 */ /* 0x000fce0000000f00 */
.L_x_4867:
[----:B------:R-:W-:Y:S05]  /*11720*/  BSYNC B1 ;  /* 0x0000000000017941 */ /* 0x000fea0003800000 */
.L_x_4865:
        /* <DEDUP_REMOVED lines=16> */
.L_x_4871:
[----:B------:R-:W-:Y:S05]  /*11830*/  BSYNC B2 ;  /* 0x0000000000027941 */ /* 0x000fea0003800000 */
.L_x_4870:
        /* <DEDUP_REMOVED lines=43> */
.L_x_4869:
[----:B------:R-:W-:Y:S05]  /*11af0*/  BSYNC B1 ;  /* 0x0000000000017941 */ /* 0x000fea0003800000 */
.L_x_4868:
        /* <DEDUP_REMOVED lines=13> */
.L_x_4872:
        /* <DEDUP_REMOVED lines=12> */
.L_x_4875:
[----:B------:R-:W-:-:S07]  /*11c90*/  MOV R84, R98 ;  /* 0x0000006200547202 */ /* 0x000fce0000000f00 */
.L_x_4876:
[----:B------:R-:W-:Y:S05]  /*11ca0*/  BSYNC B1 ;  /* 0x0000000000017941 */ /* 0x000fea0003800000 */
.L_x_4874:
        /* <DEDUP_REMOVED lines=16> */
.L_x_4880:
[----:B------:R-:W-:Y:S05]  /*11db0*/  BSYNC B2 ;  /* 0x0000000000027941 */ /* 0x000fea0003800000 */
.L_x_4879:
        /* <DEDUP_REMOVED lines=43> */
.L_x_4878:
[----:B------:R-:W-:Y:S05]  /*12070*/  BSYNC B1 ;  /* 0x0000000000017941 */ /* 0x000fea0003800000 */
.L_x_4877:
        /* <DEDUP_REMOVED lines=10> */
.L_x_4873:
        /* <DEDUP_REMOVED lines=54> */
.L_x_4881:
[----:B------:R-:W-:-:S07]  /*12480*/  IADD3 R137, R137, 0x80, RZ ;  /* 0x0000008089897810 */ /* 0x000fce0007ffe0ff */
.L_x_4752:
[----:B------:R-:W-:Y:S05]  /*12490*/  BSYNC B0 ;  /* 0x0000000000007941 */ /* 0x000fea0003800000 */
.L_x_4751:
        /* <DEDUP_REMOVED lines=29> */
.L_x_4885:
[----:B------:R-:W-:-:S07]  /*12670*/  IMAD.MOV.U32 R103, RZ, RZ, R98 ;  /* 0x000000ffff677224 */ /* 0x000fce00078e0062 */
.L_x_4886:
[----:B------:R-:W-:Y:S05]  /*12680*/  BSYNC B1 ;  /* 0x0000000000017941 */ /* 0x000fea0003800000 */
.L_x_4884:
        /* <DEDUP_REMOVED lines=16> */
.L_x_4890:
[----:B------:R-:W-:Y:S05]  /*12790*/  BSYNC B2 ;  /* 0x0000000000027941 */ /* 0x000fea0003800000 */
.L_x_4889:
        /* <DEDUP_REMOVED lines=43> */
.L_x_4888:
[----:B------:R-:W-:Y:S05]  /*12a50*/  BSYNC B1 ;  /* 0x0000000000017941 */ /* 0x000fea0003800000 */
.L_x_4887:
        /* <DEDUP_REMOVED lines=20> */
.L_x_4891:
        /* <DEDUP_REMOVED lines=12> */
.L_x_4894:
[----:B------:R-:W-:-:S07]  /*12c60*/  MOV R93, R98 ;  /* 0x00000062005d7202 */ /* 0x000fce0000000f00 */
.L_x_4895:
[----:B------:R-:W-:Y:S05]  /*12c70*/  BSYNC B1 ;  /* 0x0000000000017941 */ /* 0x000fea0003800000 */
.L_x_4893:
        /* <DEDUP_REMOVED lines=16> */
.L_x_4899:
[----:B------:R-:W-:Y:S05]  /*12d80*/  BSYNC B2 ;  /* 0x0000000000027941 */ /* 0x000fea0003800000 */
.L_x_4898:
        /* <DEDUP_REMOVED lines=43> */
.L_x_4897:
[----:B------:R-:W-:Y:S05]  /*13040*/  BSYNC B1 ;  /* 0x0000000000017941 */ /* 0x000fea0003800000 */
.L_x_4896:
        /* <DEDUP_REMOVED lines=10> */
.L_x_4892:
        /* <DEDUP_REMOVED lines=12> */
.L_x_4901:
[----:B------:R-:W-:-:S07]  /*131b0*/  MOV R113, R98 ;  /* 0x0000006200717202 */ /* 0x000fce0000000f00 */
.L_x_4902:
[----:B------:R-:W-:Y:S05]  /*131c0*/  BSYNC B1 ;  /* 0x0000000000017941 */ /* 0x000fea0003800000 */
.L_x_4900:
        /* <DEDUP_REMOVED lines=16> */
.L_x_4906:
[----:B------:R-:W-:Y:S05]  /*132d0*/  BSYNC B2 ;  /* 0x0000000000027941 */ /* 0x000fea0003800000 */
.L_x_4905:
        /* <DEDUP_REMOVED lines=43> */
.L_x_4904:
[----:B------:R-:W-:Y:S05]  /*13590*/  BSYNC B1 ;  /* 0x0000000000017941 */ /* 0x000fea0003800000 */
.L_x_4903:
        /* <DEDUP_REMOVED lines=15> */
.L_x_4907:
        /* <DEDUP_REMOVED lines=12> */
.L_x_4910:
[----:B------:R-:W-:-:S07]  /*13750*/  MOV R44, R98 ;  /* 0x00000062002c7202 */ /* 0x000fce0000000f00 */
.L_x_4911:
[----:B------:R-:W-:Y:S05]  /*13760*/  BSYNC B1 ;  /* 0x0000000000017941 */ /* 0x000fea0003800000 */
.L_x_4909:
        /* <DEDUP_REMOVED lines=16> */
.L_x_4915:
[----:B------:R-:W-:Y:S05]  /*13870*/  BSYNC B2 ;  /* 0x0000000000027941 */ /* 0x000fea0003800000 */
.L_x_4914:
        /* <DEDUP_REMOVED lines=43> */
.L_x_4913:
[----:B------:R-:W-:Y:S05]  /*13b30*/  BSYNC B1 ;  /* 0x0000000000017941 */ /* 0x000fea0003800000 */
.L_x_4912:
        /* <DEDUP_REMOVED lines=10> */
.L_x_4908:
        /* <DEDUP_REMOVED lines=12> */
.L_x_4917:
[----:B------:R-:W-:-:S07]  /*13ca0*/  MOV R44, R98 ;  /* 0x00000062002c7202 */ /* 0x000fce0000000f00 */
.L_x_4918:
[----:B------:R-:W-:Y:S05]  /*13cb0*/  BSYNC B1 ;  /* 0x0000000000017941 */ /* 0x000fea0003800000 */
.L_x_4916:
        /* <DEDUP_REMOVED lines=16> */
.L_x_4922:
[----:B------:R-:W-:Y:S05]  /*13dc0*/  BSYNC B2 ;  /* 0x0000000000027941 */ /* 0x000fea0003800000 */
.L_x_4921:
        /* <DEDUP_REMOVED lines=43> */
.L_x_4920:
[----:B------:R-:W-:Y:S05]  /*14080*/  BSYNC B1 ;  /* 0x0000000000017941 */ /* 0x000fea0003800000 */
.L_x_4919:
        /* <DEDUP_REMOVED lines=15> */
.L_x_4923:
        /* <DEDUP_REMOVED lines=12> */
.L_x_4926:
[----:B------:R-:W-:-:S07]  /*14240*/  MOV R44, R98 ;  /* 0x00000062002c7202 */ /* 0x000fce0000000f00 */
.L_x_4927:
[----:B------:R-:W-:Y:S05]  /*14250*/  BSYNC B1 ;  /* 0x0000000000017941 */ /* 0x000fea0003800000 */
.L_x_4925:
        /* <DEDUP_REMOVED lines=16> */
.L_x_4931:
[----:B------:R-:W-:Y:S05]  /*14360*/  BSYNC B2 ;  /* 0x0000000000027941 */ /* 0x000fea0003800000 */
.L_x_4930:
        /* <DEDUP_REMOVED lines=43> */
.L_x_4929:
[----:B------:R-:W-:Y:S05]  /*14620*/  BSYNC B1 ;  /* 0x0000000000017941 */ /* 0x000fea0003800000 */
.L_x_4928:
        /* <DEDUP_REMOVED lines=10> */
.L_x_4924:
        /* <DEDUP_REMOVED lines=12> */
.L_x_4933:
[----:B------:R-:W-:-:S07]  /*14790*/  MOV R44, R98 ;  /* 0x00000062002c7202 */ /* 0x000fce0000000f00 */
.L_x_4934:
[----:B------:R-:W-:Y:S05]  /*147a0*/  BSYNC B1 ;  /* 0x0000000000017941 */ /* 0x000fea0003800000 */
.L_x_4932:
        /* <DEDUP_REMOVED lines=16> */
.L_x_4938:
[----:B------:R-:W-:Y:S05]  /*148b0*/  BSYNC B2 ;  /* 0x0000000000027941 */ /* 0x000fea0003800000 */
.L_x_4937:
        /* <DEDUP_REMOVED lines=43> */
.L_x_4936:
[----:B------:R-:W-:Y:S05]  /*14b70*/  BSYNC B1 ;  /* 0x0000000000017941 */ /* 0x000fea0003800000 */
.L_x_4935:
        /* <DEDUP_REMOVED lines=15> */
.L_x_4939:
        /* <DEDUP_REMOVED lines=12> */
.L_x_4942:
[----:B------:R-:W-:-:S07]  /*14d30*/  MOV R90, R98 ;  /* 0x00000062005a7202 */ /* 0x000fce0000000f00 */
.L_x_4943:
[----:B------:R-:W-:Y:S05]  /*14d40*/  BSYNC B1 ;  /* 0x0000000000017941 */ /* 0x000fea0003800000 */
.L_x_4941:
        /* <DEDUP_REMOVED lines=16> */
.L_x_4947:
[----:B------:R-:W-:Y:S05]  /*14e50*/  BSYNC B2 ;  /* 0x0000000000027941 */ /* 0x000fea0003800000 */
.L_x_4946:
        /* <DEDUP_REMOVED lines=43> */
.L_x_4945:
[----:B------:R-:W-:Y:S05]  /*15110*/  BSYNC B1 ;  /* 0x0000000000017941 */ /* 0x000fea0003800000 */
.L_x_4944:
        /* <DEDUP_REMOVED lines=10> */
.L_x_4940:
        /* <DEDUP_REMOVED lines=12> */
.L_x_4949:
[----:B------:R-:W-:-:S07]  /*15280*/  MOV R122, R98 ;  /* 0x00000062007a7202 */ /* 0x000fce0000000f00 */
.L_x_4950:
[----:B------:R-:W-:Y:S05]  /*15290*/  BSYNC B1 ;  /* 0x0000000000017941 */ /* 0x000fea0003800000 */
.L_x_4948:
        /* <DEDUP_REMOVED lines=16> */
.L_x_4954:
[----:B------:R-:W-:Y:S05]  /*153a0*/  BSYNC B2 ;  /* 0x0000000000027941 */ /* 0x000fea0003800000 */
.L_x_4953:
        /* <DEDUP_REMOVED lines=43> */
.L_x_4952:
[----:B------:R-:W-:Y:S05]  /*15660*/  BSYNC B1 ;  /* 0x0000000000017941 */ /* 0x000fea0003800000 */
.L_x_4951:
        /* <DEDUP_REMOVED lines=15> */
.L_x_4955:
        /* <DEDUP_REMOVED lines=12> */
.L_x_4958:
[----:B------:R-:W-:-:S07]  /*15820*/  MOV R87, R98 ;  /* 0x0000006200577202 */ /* 0x000fce0000000f00 */
.L_x_4959:
[----:B------:R-:W-:Y:S05]  /*15830*/  BSYNC B1 ;  /* 0x0000000000017941 */ /* 0x000fea0003800000 */
.L_x_4957:
        /* <DEDUP_REMOVED lines=16> */
.L_x_4963:
[----:B------:R-:W-:Y:S05]  /*15940*/  BSYNC B2 ;  /* 0x0000000000027941 */ /* 0x000fea0003800000 */
.L_x_4962:
        /* <DEDUP_REMOVED lines=43> */
.L_x_4961:
[----:B------:R-:W-:Y:S05]  /*15c00*/  BSYNC B1 ;  /* 0x0000000000017941 */ /* 0x000fea0003800000 */
.L_x_4960:
        /* <DEDUP_REMOVED lines=10> */
.L_x_4956:
        /* <DEDUP_REMOVED lines=12> */
.L_x_4965:
[----:B------:R-:W-:-:S07]  /*15d70*/  MOV R130, R98 ;  /* 0x0000006200827202 */ /* 0x000fce0000000f00 */
.L_x_4966:
[----:B------:R-:W-:Y:S05]  /*15d80*/  BSYNC B1 ;  /* 0x0000000000017941 */ /* 0x000fea0003800000 */
.L_x_4964:
        /* <DEDUP_REMOVED lines=16> */
.L_x_4970:
[----:B------:R-:W-:Y:S05]  /*15e90*/  BSYNC B2 ;  /* 0x0000000000027941 */ /* 0x000fea0003800000 */
.L_x_4969:
        /* <DEDUP_REMOVED lines=43> */
.L_x_4968:
[----:B------:R-:W-:Y:S05]  /*16150*/  BSYNC B1 ;  /* 0x0000000000017941 */ /* 0x000fea0003800000 */
.L_x_4967:
        /* <DEDUP_REMOVED lines=13> */
.L_x_4971:
        /* <DEDUP_REMOVED lines=12> */
.L_x_4974:
[----:B------:R-:W-:-:S07]  /*162f0*/  MOV R46, R98 ;  /* 0x00000062002e7202 */ /* 0x000fce0000000f00 */
.L_x_4975:
[----:B------:R-:W-:Y:S05]  /*16300*/  BSYNC B1 ;  /* 0x0000000000017941 */ /* 0x000fea0003800000 */
.L_x_4973:
        /* <DEDUP_REMOVED lines=16> */
.L_x_4979:
[----:B------:R-:W-:Y:S05]  /*16410*/  BSYNC B2 ;  /* 0x0000000000027941 */ /* 0x000fea0003800000 */
.L_x_4978:
        /* <DEDUP_REMOVED lines=43> */
.L_x_4977:
[----:B------:R-:W-:Y:S05]  /*166d0*/  BSYNC B1 ;  /* 0x0000000000017941 */ /* 0x000fea0003800000 */
.L_x_4976:
        /* <DEDUP_REMOVED lines=10> */
.L_x_4972:
        /* <DEDUP_REMOVED lines=12> */
.L_x_4981:
[----:B------:R-:W-:-:S07]  /*16840*/  MOV R46, R98 ;  /* 0x00000062002e7202 */ /* 0x000fce0000000f00 */
.L_x_4982:
[----:B------:R-:W-:Y:S05]  /*16850*/  BSYNC B1 ;  /* 0x0000000000017941 */ /* 0x000fea0003800000 */
.L_x_4980:
        /* <DEDUP_REMOVED lines=16> */
.L_x_4986:
[----:B------:R-:W-:Y:S05]  /*16960*/  BSYNC B2 ;  /* 0x0000000000027941 */ /* 0x000fea0003800000 */
.L_x_4985:
        /* <DEDUP_REMOVED lines=43> */
.L_x_4984:
[----:B------:R-:W-:Y:S05]  /*16c20*/  BSYNC B1 ;  /* 0x0000000000017941 */ /* 0x000fea0003800000 */
.L_x_4983:
        /* <DEDUP_REMOVED lines=13> */
.L_x_4987:
        /* <DEDUP_REMOVED lines=12> */
.L_x_4990:
[----:B------:R-:W-:-:S07]  /*16dc0*/  MOV R46, R98 ;  /* 0x00000062002e7202 */ /* 0x000fce0000000f00 */
.L_x_4991:
[----:B------:R-:W-:Y:S05]  /*16dd0*/  BSYNC B1 ;  /* 0x0000000000017941 */ /* 0x000fea0003800000 */
.L_x_4989:
        /* <DEDUP_REMOVED lines=16> */
.L_x_4995:
[----:B------:R-:W-:Y:S05]  /*16ee0*/  BSYNC B2 ;  /* 0x0000000000027941 */ /* 0x000fea0003800000 */
.L_x_4994:
        /* <DEDUP_REMOVED lines=43> */
.L_x_4993:
[----:B------:R-:W-:Y:S05]  /*171a0*/  BSYNC B1 ;  /* 0x0000000000017941 */ /* 0x000fea0003800000 */
.L_x_4992:
        /* <DEDUP_REMOVED lines=10> */
.L_x_4988:
        /* <DEDUP_REMOVED lines=12> */
.L_x_4997:
[----:B------:R-:W-:-:S07]  /*17310*/  MOV R46, R98 ;  /* 0x00000062002e7202 */ /* 0x000fce0000000f00 */
.L_x_4998:
[----:B------:R-:W-:Y:S05]  /*17320*/  BSYNC B1 ;  /* 0x0000000000017941 */ /* 0x000fea0003800000 */
.L_x_4996:
        /* <DEDUP_REMOVED lines=16> */
.L_x_5002:
[----:B------:R-:W-:Y:S05]  /*17430*/  BSYNC B2 ;  /* 0x0000000000027941 */ /* 0x000fea0003800000 */
.L_x_5001:
        /* <DEDUP_REMOVED lines=43> */
.L_x_5000:
[----:B------:R-:W-:Y:S05]  /*176f0*/  BSYNC B1 ;  /* 0x0000000000017941 */ /* 0x000fea0003800000 */
.L_x_4999:
        /* <DEDUP_REMOVED lines=13> */
.L_x_5003:
        /* <DEDUP_REMOVED lines=12> */
.L_x_5006:
[----:B------:R-:W-:-:S07]  /*17890*/  MOV R84, R98 ;  /* 0x0000006200547202 */ /* 0x000fce0000000f00 */
.L_x_5007:
[----:B------:R-:W-:Y:S05]  /*178a0*/  BSYNC B1 ;  /* 0x0000000000017941 */ /* 0x000fea0003800000 */
.L_x_5005:
        /* <DEDUP_REMOVED lines=16> */
.L_x_5011:
[----:B------:R-:W-:Y:S05]  /*179b0*/  BSYNC B2 ;  /* 0x0000000000027941 */ /* 0x000fea0003800000 */
.L_x_5010:
        /* <DEDUP_REMOVED lines=43> */
.L_x_5009:
[----:B------:R-:W-:Y:S05]  /*17c70*/  BSYNC B1 ;  /* 0x0000000000017941 */ /* 0x000fea0003800000 */
.L_x_5008:
        /* <DEDUP_REMOVED lines=10> */
.L_x_5004:
        /* <DEDUP_REMOVED lines=54> */
.L_x_4883:
[----:B------:R-:W-:Y:S05]  /*18080*/  BSYNC B0 ;  /* 0x0000000000007941 */ /* 0x000fea0003800000 */
.L_x_4882:
[----:B0123--:R-:W-:Y:S01]  /*18090*/  FADD.FTZ R45, RZ, R106 ;  /* 0x0000006aff2d7221 */ /* 0x00ffe20000010000 */
[----:B------:R-:W-:Y:S01]  /*180a0*/  LOP3.LUT P6, RZ, R29, 0x20, RZ, 0xc0, !PT ;  /* 0x000000201dff7812 */ /* 0x000fe200078cc0ff */
[----:B------:R-:W-:Y:S01]  /*180b0*/  UMOV UR10, 0xffffffff ;  /* 0xffffffff000a7882 */ /* 0x000fe20000000000 */
[C---:B------:R-:W-:Y:S01]  /*180c0*/  ISETP.GT.U32.AND P0, PT, R3.reuse, 0xff, PT ;  /* 0x000000ff0300780c */ /* 0x040fe20003f04070 */
        /* <DEDUP_REMOVED lines=125> */
.L_x_5032:
[----:B------:R-:W2:Y:S01]  /*188a0*/  @!P4 S2R R88, SR_CgaCtaId ;  /* 0x000000000058c919 */ /* 0x000ea20000008800 */
[----:B------:R-:W-:Y:S01]  /*188b0*/  @!P4 MOV R45, 0x400 ;  /* 0x00000400002dc802 */ /* 0x000fe20000000f00 */
[----:B------:R-:W-:Y:S05]  /*188c0*/  WARPSYNC.ALL ;  /* 0x0000000000007948 */ /* 0x000fea0003800000 */
[----:B------:R-:W-:Y:S02]  /*188d0*/  LOP3.LUT R47, R47, 0x3, RZ, 0xc0, !PT ;  /* 0x000000032f2f7812 */ /* 0x000fe400078ec0ff */
[----:B--2---:R-:W-:-:S03]  /*188e0*/  @!P4 LEA R89, R88, R45, 0x18 ;  /* 0x0000002d5859c211 */ /* 0x004fc600078ec0ff */
[----:B------:R-:W-:Y:S02]  /*188f0*/  @!P4 IMAD.IADD R88, R46, 0x1, R47 ;  /* 0x000000012e58c824 */ /* 0x000fe400078e022f */
[----:B-1----:R-:W-:-:S03]  /*18900*/  FADD.FTZ R45, R137, R138 ;  /* 0x0000008a892d7221 */ /* 0x002fc60000010000 */
[----:B------:R-:W-:Y:S02]  /*18910*/  @!P4 LEA R88, R88, R89, 0x3 ;  /* 0x000000595858c211 */ /* 0x000fe400078e18ff */
[----:B------:R-:W-:-:S03]  /*18920*/  LOP3.LUT R89, R0, 0x1f, RZ, 0xc0, !PT ;  /* 0x0000001f00597812 */ /* 0x000fc600078ec0ff */
        /* <DEDUP_REMOVED lines=15> */
[----:B------:R-:W2:Y:S01]  /*18a20*/  SHFL.DOWN PT, R89, R46, 0x2, 0x1f ;  /* 0x08401f002e597f89 */ /* 0x000ea200000e0000 */
[----:B-1----:R-:W-:Y:S01]  /*18a30*/  I2FP.F32.S32 R88, R46 ;  /* 0x0000002e00587245 */ /* 0x002fe20000201400 */
[----:B--2---:R-:W-:Y:S01]  /*18a40*/  IMAD.IADD R138, R89, 0x1, R46 ;  /* 0x00000001598a7824 */ /* 0x004fe200078e022e */
[----:B------:R-:W-:-:S04]  /*18a50*/  I2FP.F32.S32 R142, R89 ;  /* 0x00000059008e7245 */ /* 0x000fc80000201400 */
[----:B------:R-:W-:Y:S01]  /*18a60*/  I2FP.F32.S32 R139, R138 ;  /* 0x0000008a008b7245 */ /* 0x000fe20000201400 */
[----:B------:R-:W1:Y:S03]  /*18a70*/  SHFL.DOWN PT, R141, R138, 0x1, 0x1f ;  /* 0x08201f008a8d7f89 */ /* 0x000e6600000e0000 */
[----:B------:R-:W2:Y:S01]  /*18a80*/  MUFU.RCP R140, R139 ;  /* 0x0000008b008c7308 */ /* 0x000ea20000001000 */
[----:B0-----:R-:W0:Y:S04]  /*18a90*/  SHFL.DOWN PT, R137, R44, 0x2, 0x1f ;  /* 0x08401f002c897f89 */ /* 0x001e2800000e0000 */
[----:B------:R-:W3:Y:S01]  /*18aa0*/  SHFL.DOWN PT, R136, R45, 0x2, 0x1f ;  /* 0x08401f002d887f89 */ /* 0x000ee200000e0000 */
[----:B-1----:R-:W-:-:S02]  /*18ab0*/  IADD3 R138, R138, R141, RZ ;  /* 0x0000008d8a8a7210 */ /* 0x002fc40007ffe0ff */
[----:B------:R-:W-:Y:S02]  /*18ac0*/  I2FP.F32.S32 R141, R141 ;  /* 0x0000008d008d7245 */ /* 0x000fe40000201400 */
        /* <DEDUP_REMOVED lines=68> */
[----:B------:R-:W-:Y:S01]  /*18f10*/  VIADD R123, R123, 0x80 ;  /* 0x000000807b7b7836 */ /* 0x000fe20000000000 */
[----:B------:R-:W-:-:S05]  /*18f20*/  F2FP.F16.F32.PACK_AB R47, R148, R141 ;  /* 0x0000008d942f723e */ /* 0x000fca00000000ff */
[----:B------:R1:W-:Y:S02]  /*18f30*/  STG.E.128 desc[UR4][R88.64], R44 ;  /* 0x0000002c58007986 */ /* 0x0003e4000c101d04 */
.L_x_5014:
[----:B------:R-:W-:Y:S05]  /*18f40*/  BSYNC B0 ;  /* 0x0000000000007941 */ /* 0x000fea0003800000 */
.L_x_5013:
        /* <DEDUP_REMOVED lines=31> */
[----:B------:R-:W-:Y:S02]  /*19140*/  F2FP.F16.F32.PACK_AB R46, R139, R46 ;  /* 0x0000002e8b2e723e */ /* 0x000fe400000000ff */
[----:B------:R-:W-:Y:S02]  /*19150*/  F2FP.F16.F32.PACK_AB R47, R148, R141 ;  /* 0x0000008d942f723e */ /* 0x000fe400000000ff */
[----:B------:R-:W-:-:S03]  /*19160*/  IADD3 R123, R123, 0x80, RZ ;  /* 0x000000807b7b7810 */ /* 0x000fc60007ffe0ff */
[----:B------:R2:W-:Y:S04]  /*19170*/  STG.E.128 desc[UR4][R88.64], R44 ;  /* 0x0000002c58007986 */ /* 0x0005e8000c101d04 */
.L_x_5016:
[----:B------:R-:W-:Y:S05]  /*19180*/  BSYNC B0 ;  /* 0x0000000000007941 */ /* 0x000fea0003800000 */
.L_x_5015:
        /* <DEDUP_REMOVED lines=35> */
.L_x_5018:
[----:B------:R-:W-:Y:S05]  /*193c0*/  BSYNC B0 ;  /* 0x0000000000007941 */ /* 0x000fea0003800000 */
.L_x_5017:
        /* <DEDUP_REMOVED lines=29> */
[----:B------:R-:W-:-:S02]  /*195a0*/  F2FP.F16.F32.PACK_AB R47, R138, R47 ;  /* 0x0000002f8a2f723e */ /* 0x000fc400000000ff */
[----:B------:R-:W-:Y:S02]  /*195b0*/  F2FP.F16.F32.PACK_AB R46, R139, R136 ;  /* 0x000000888b2e723e */ /* 0x000fe400000000ff */
[----:B------:R-:W-:Y:S02]  /*195c0*/  F2FP.F16.F32.PACK_AB R45, R140, R45 ;  /* 0x0000002d8c2d723e */ /* 0x000fe400000000ff */
[----:B------:R-:W-:-:S05]  /*195d0*/  F2FP.F16.F32.PACK_AB R44, R137, R44 ;  /* 0x0000002c892c723e */ /* 0x000fca00000000ff */
[----:B------:R4:W-:Y:S02]  /*195e0*/  STG.E.128 desc[UR4][R88.64], R44 ;  /* 0x0000002c58007986 */ /* 0x0009e4000c101d04 */
.L_x_5020:
[----:B------:R-:W-:Y:S05]  /*195f0*/  BSYNC B0 ;  /* 0x0000000000007941 */ /* 0x000fea0003800000 */
.L_x_5019:
[----:B------:R-:W-:Y:S02]  /*19600*/  IADD3 R30, R30, UR18, RZ ;  /* 0x000000121e1e7c10 */ /* 0x000fe4000fffe0ff */
[----:B------:R-:W-:Y:S02]  /*19610*/  SEL R136, RZ, 0x1, P2 ;  /* 0x00000001ff887807 */ /* 0x000fe40001000000 */
[----:B------:R-:W-:-:S13]  /*19620*/  ISETP.GE.AND P0, PT, R30, UR19, PT ;  /* 0x000000131e007c0c */ /* 0x000fda000bf06270 */
[----:B------:R-:W-:Y:S05]  /*19630*/  @!P0 BRA `(.L_x_5021) ;  /* 0xfffffe7800848947 */ /* 0x000fea000383ffff */
[----:B------:R-:W-:Y:S05]  /*19640*/  EXIT ;  /* 0x000000000000794d */ /* 0x000fea0003800000 */
.L_x_5012:
[----:B------:R-:W-:Y:S01]  /*19650*/  HFMA2.MMA R141, -RZ, RZ, 0, 5.9604644775390625e-08 ;  /* 0x00000001ff8d7435 */ /* 0x000fe200000001ff */
[----:B------:R-:W-:Y:S01]  /*19660*/  IMAD.MOV.U32 R142, RZ, RZ, R88 ;  /* 0x000000ffff8e7224 */ /* 0x000fe200078e0058 */
[----:B------:R-:W-:Y:S01]  /*19670*/  MOV R139, 0xffffffff ;  /* 0xffffffff008b7802 */ /* 0x000fe20000000f00 */
[----:B------:R-:W-:-:S08]  /*19680*/  IMAD.MOV.U32 R144, RZ, RZ, 0x1f ;  /* 0x0000001fff907424 */ /* 0x000fd000078e00ff */
[----:B------:R-:W-:Y:S05]  /*19690*/  WARPSYNC.COLLECTIVE R139, `(.L_x_5022) ;  /* 0x000000008b087348 */ /* 0x000fea0003c00000 */
[----:B------:R0:W1:Y:S02]  /*196a0*/  SHFL.BFLY P5, R140, R142, R141, R144 ;  /* 0x0c00008d8e8c7389 */ /* 0x00006400000a0090 */
[----:B01----:R-:W-:Y:S01]  /*196b0*/  ENDCOLLECTIVE ;  /* 0x000000000000791b */ /* 0x003fe20003800000 */
.L_x_5022:
[----:B------:R-:W-:Y:S02]  /*196c0*/  IMAD.MOV.U32 R141, RZ, RZ, 0x2 ;  /* 0x00000002ff8d7424 */ /* 0x000fe400078e00ff */
[----:B------:R-:W-:-:S04]  /*196d0*/  IMAD.MOV.U32 R45, RZ, RZ, R140 ;  /* 0x000000ffff2d7224 */ /* 0x000fc800078e008c */
[----:B------:R-:W-:-:S05]  /*196e0*/  FADD.FTZ R89, R88, R45 ;  /* 0x0000002d58597221 */ /* 0x000fca0000010000 */
[----:B------:R-:W-:-:S07]  /*196f0*/  MOV R142, R89 ;  /* 0x00000059008e7202 */ /* 0x000fce0000000f00 */
[----:B------:R-:W-:Y:S05]  /*19700*/  WARPSYNC.COLLECTIVE R139, `(.L_x_5023) ;  /* 0x000000008b087348 */ /* 0x000fea0003c00000 */
[----:B------:R0:W1:Y:S02]  /*19710*/  SHFL.BFLY P5, R140, R142, R141, R144 ;  /* 0x0c00008d8e8c7389 */ /* 0x00006400000a0090 */
[----:B01----:R-:W-:Y:S01]  /*19720*/  ENDCOLLECTIVE ;  /* 0x000000000000791b */ /* 0x003fe20003800000 */
.L_x_5023:
[----:B------:R-:W-:Y:S01]  /*19730*/  HFMA2.MMA R141, -RZ, RZ, 0, 2.384185791015625e-07 ;  /* 0x00000004ff8d7435 */ /* 0x000fe200000001ff */
[----:B------:R-:W-:-:S05]  /*19740*/  MOV R44, R140 ;  /* 0x0000008c002c7202 */ /* 0x000fca0000000f00 */
[----:B------:R-:W-:-:S04]  /*19750*/  FADD.FTZ R136, R89, R44 ;  /* 0x0000002c59887221 */ /* 0x000fc80000010000 */
[----:B------:R-:W-:-:S07]  /*19760*/  IMAD.MOV.U32 R142, RZ, RZ, R136 ;  /* 0x000000ffff8e7224 */ /* 0x000fce00078e0088 */
[----:B------:R-:W-:Y:S05]  /*19770*/  WARPSYNC.COLLECTIVE R139, `(.L_x_5024) ;  /* 0x000000008b087348 */ /* 0x000fea0003c00000 */
[----:B------:R0:W1:Y:S02]  /*19780*/  SHFL.BFLY P5, R140, R142, R141, R144 ;  /* 0x0c00008d8e8c7389 */ /* 0x00006400000a0090 */
[----:B01----:R-:W-:Y:S01]  /*19790*/  ENDCOLLECTIVE ;  /* 0x000000000000791b */ /* 0x003fe20003800000 */
.L_x_5024:
[----:B------:R-:W-:Y:S02]  /*197a0*/  IMAD.MOV.U32 R141, RZ, RZ, 0x8 ;  /* 0x00000008ff8d7424 */ /* 0x000fe400078e00ff */
[----:B------:R-:W-:-:S04]  /*197b0*/  IMAD.MOV.U32 R45, RZ, RZ, R140 ;  /* 0x000000ffff2d7224 */ /* 0x000fc800078e008c */
[----:B------:R-:W-:-:S05]  /*197c0*/  FADD.FTZ R137, R136, R45 ;  /* 0x0000002d88897221 */ /* 0x000fca0000010000 */
[----:B------:R-:W-:-:S07]  /*197d0*/  MOV R142, R137 ;  /* 0x00000089008e7202 */ /* 0x000fce0000000f00 */
[----:B------:R-:W-:Y:S05]  /*197e0*/  WARPSYNC.COLLECTIVE R139, `(.L_x_5025) ;  /* 0x000000008b087348 */ /* 0x000fea0003c00000 */
[----:B------:R0:W1:Y:S02]  /*197f0*/  SHFL.BFLY P5, R140, R142, R141, R144 ;  /* 0x0c00008d8e8c7389 */ /* 0x00006400000a0090 */
[----:B01----:R-:W-:Y:S01]  /*19800*/  ENDCOLLECTIVE ;  /* 0x000000000000791b */ /* 0x003fe20003800000 */
.L_x_5025:
[----:B------:R-:W-:Y:S01]  /*19810*/  HFMA2.MMA R141, -RZ, RZ, 0, 9.5367431640625e-07 ;  /* 0x00000010ff8d7435 */ /* 0x000fe200000001ff */
[----:B------:R-:W-:-:S05]  /*19820*/  MOV R44, R140 ;  /* 0x0000008c002c7202 */ /* 0x000fca0000000f00 */
[----:B------:R-:W-:-:S04]  /*19830*/  FADD.FTZ R138, R137, R44 ;  /* 0x0000002c898a7221 */ /* 0x000fc80000010000 */
[----:B------:R-:W-:-:S07]  /*19840*/  IMAD.MOV.U32 R142, RZ, RZ, R138 ;  /* 0x000000ffff8e7224 */ /* 0x000fce00078e008a */
[----:B------:R-:W-:Y:S05]  /*19850*/  WARPSYNC.COLLECTIVE R139, `(.L_x_5026) ;  /* 0x000000008b087348 */ /* 0x000fea0003c00000 */
[----:B------:R0:W1:Y:S02]  /*19860*/  SHFL.BFLY P5, R140, R142, R141, R144 ;  /* 0x0c00008d8e8c7389 */ /* 0x00006400000a0090 */
[----:B01----:R-:W-:Y:S01]  /*19870*/  ENDCOLLECTIVE ;  /* 0x000000000000791b */ /* 0x003fe20003800000 */
.L_x_5026:
[----:B------:R-:W-:Y:S02]  /*19880*/  IMAD.MOV.U32 R141, RZ, RZ, 0x1 ;  /* 0x00000001ff8d7424 */ /* 0x000fe400078e00ff */
        /* <DEDUP_REMOVED lines=72> */
.L_x_5027:
[----:B------:R-:W-:Y:S01]  /*19d10*/  HFMA2.MMA R141, -RZ, RZ, 0, 1.1920928955078125e-07 ;  /* 0x00000002ff8d7435 */ /* 0x000fe200000001ff */
[----:B------:R-:W-:-:S05]  /*19d20*/  MOV R88, R140 ;  /* 0x0000008c00587202 */ /* 0x000fca0000000f00 */
[----:B------:R-:W-:-:S04]  /*19d30*/  FADD.FTZ R88, R45, R88 ;  /* 0x000000582d587221 */ /* 0x000fc80000010000 */
[----:B------:R-:W-:-:S07]  /*19d40*/  IMAD.MOV.U32 R142, RZ, RZ, R88 ;  /* 0x000000ffff8e7224 */ /* 0x000fce00078e0058 */
[----:B------:R-:W-:Y:S05]  /*19d50*/  WARPSYNC.COLLECTIVE R139, `(.L_x_5028) ;  /* 0x000000008b087348 */ /* 0x000fea0003c00000 */
[----:B------:R0:W1:Y:S02]  /*19d60*/  SHFL.BFLY P5, R140, R142, R141, R144 ;  /* 0x0c00008d8e8c7389 */ /* 0x00006400000a0090 */
[----:B01----:R-:W-:Y:S01]  /*19d70*/  ENDCOLLECTIVE ;  /* 0x000000000000791b */ /* 0x003fe20003800000 */
.L_x_5028:
[----:B------:R-:W-:Y:S02]  /*19d80*/  IMAD.MOV.U32 R141, RZ, RZ, 0x4 ;  /* 0x00000004ff8d7424 */ /* 0x000fe400078e00ff */
[----:B------:R-:W-:-:S04]  /*19d90*/  IMAD.MOV.U32 R89, RZ, RZ, R140 ;  /* 0x000000ffff597224 */ /* 0x000fc800078e008c */
[----:B------:R-:W-:-:S05]  /*19da0*/  FADD.FTZ R89, R88, R89 ;  /* 0x0000005958597221 */ /* 0x000fca0000010000 */
[----:B------:R-:W-:-:S07]  /*19db0*/  MOV R142, R89 ;  /* 0x00000059008e7202 */ /* 0x000fce0000000f00 */
[----:B------:R-:W-:Y:S05]  /*19dc0*/  WARPSYNC.COLLECTIVE R139, `(.L_x_5029) ;  /* 0x000000008b087348 */ /* 0x000fea0003c00000 */
[----:B------:R0:W1:Y:S02]  /*19dd0*/  SHFL.BFLY P5, R140, R142, R141, R144 ;  /* 0x0c00008d8e8c7389 */ /* 0x00006400000a0090 */
[----:B01----:R-:W-:Y:S01]  /*19de0*/  ENDCOLLECTIVE ;  /* 0x000000000000791b */ /* 0x003fe20003800000 */
.L_x_5029:
[----:B------:R-:W-:Y:S01]  /*19df0*/  HFMA2.MMA R141, -RZ, RZ, 0, 4.76837158203125e-07 ;  /* 0x00000008ff8d7435 */ /* 0x000fe200000001ff */
[----:B------:R-:W-:-:S05]  /*19e00*/  MOV R136, R140 ;  /* 0x0000008c00887202 */ /* 0x000fca0000000f00 */
[----:B------:R-:W-:-:S04]  /*19e10*/  FADD.FTZ R136, R89, R136 ;  /* 0x0000008859887221 */ /* 0x000fc80000010000 */
[----:B------:R-:W-:-:S07]  /*19e20*/  IMAD.MOV.U32 R142, RZ, RZ, R136 ;  /* 0x000000ffff8e7224 */ /* 0x000fce00078e0088 */
[----:B------:R-:W-:Y:S05]  /*19e30*/  WARPSYNC.COLLECTIVE R139, `(.L_x_5030) ;  /* 0x000000008b087348 */ /* 0x000fea0003c00000 */
[----:B------:R0:W1:Y:S02]  /*19e40*/  SHFL.BFLY P5, R140, R142, R141, R144 ;  /* 0x0c00008d8e8c7389 */ /* 0x00006400000a0090 */
[----:B01----:R-:W-:Y:S01]  /*19e50*/  ENDCOLLECTIVE ;  /* 0x000000000000791b */ /* 0x003fe20003800000 */
.L_x_5030:
[----:B------:R-:W-:Y:S02]  /*19e60*/  IMAD.MOV.U32 R141, RZ, RZ, 0x10 ;  /* 0x00000010ff8d7424 */ /* 0x000fe400078e00ff */
[----:B------:R-:W-:-:S04]  /*19e70*/  IMAD.MOV.U32 R137, RZ, RZ, R140 ;  /* 0x000000ffff897224 */ /* 0x000fc800078e008c */
[----:B------:R-:W-:-:S05]  /*19e80*/  FADD.FTZ R137, R136, R137 ;  /* 0x0000008988897221 */ /* 0x000fca0000010000 */
[----:B------:R-:W-:-:S07]  /*19e90*/  MOV R142, R137 ;  /* 0x00000089008e7202 */ /* 0x000fce0000000f00 */
[----:B------:R-:W-:Y:S05]  /*19ea0*/  WARPSYNC.COLLECTIVE R139, `(.L_x_5031) ;  /* 0x000000008b087348 */ /* 0x000fea0003c00000 */
[----:B------:R0:W1:Y:S02]  /*19eb0*/  SHFL.BFLY P5, R140, R142, R141, R144 ;  /* 0x0c00008d8e8c7389 */ /* 0x00006400000a0090 */
[----:B01----:R-:W-:Y:S01]  /*19ec0*/  ENDCOLLECTIVE ;  /* 0x000000000000791b */ /* 0x003fe20003800000 */
.L_x_5031:
[----:B------:R-:W-:Y:S01]  /*19ed0*/  MOV R138, R140 ;  /* 0x0000008c008a7202 */ /* 0x000fe20000000f00 */
[----:B------:R-:W-:Y:S06]  /*19ee0*/  BRA `(.L_x_5032) ;  /* 0xffffffe8006c7947 */ /* 0x000fec000383ffff */
.L_x_5033:
        /* <DEDUP_REMOVED lines=9> */
.L_x_27034:


//--------------------- .text._ZN10layer_norm31ln_parallel_residual_fwd_kernelINS_13Kernel_traitsI6__halfS2_S2_S2_fjLj4096ELj1ELj1ELj4ELj16ENS_18Kernel_traits_baseILj4096ES2_S2_S2_S2_fjLj128EEEEELb1ELb1ELb1EEEvNS_9FwdParamsE --------------------------
	.section	.text._ZN10layer_norm31ln_parallel_residual_fwd_kernelINS_13Kernel_traitsI6__halfS2_S2_S2_fjLj4096ELj1ELj1ELj4ELj16ENS_18Kernel_traits_baseILj4096ES2_S2_S2_S2_fjLj128EEEEELb1ELb1ELb1EEEvNS_9FwdParamsE,"ax",@progbits
	.align	128
        .global         _ZN10layer_norm31ln_parallel_residual_fwd_kernelINS_13Kernel_traitsI6__halfS2_S2_S2_fjLj4096ELj1ELj1ELj4ELj16ENS_18Kernel_traits_baseILj4096ES2_S2_S2_S2_fjLj128EEEEELb1ELb1ELb1EEEvNS_9FwdParamsE
        .type           _ZN10layer_norm31ln_parallel_residual_fwd_kernelINS_13Kernel_traitsI6__halfS2_S2_S2_fjLj4096ELj1ELj1ELj4ELj16ENS_18Kernel_traits_baseILj4096ES2_S2_S2_S2_fjLj128EEEEELb1ELb1ELb1EEEvNS_9FwdParamsE,@function
        .size           _ZN10layer_norm31ln_parallel_residual_fwd_kernelINS_13Kernel_traitsI6__halfS2_S2_S2_fjLj4096ELj1ELj1ELj4ELj16ENS_18Kernel_traits_baseILj4096ES2_S2_S2_S2_fjLj128EEEEELb1ELb1ELb1EEEvNS_9FwdParamsE,(.L_x_27035 - _ZN10layer_norm31ln_parallel_residual_fwd_kernelINS_13Kernel_traitsI6__halfS2_S2_S2_fjLj4096ELj1ELj1ELj4ELj16ENS_18Kernel_traits_baseILj4096ES2_S2_S2_S2_fjLj128EEEEELb1ELb1ELb1EEEvNS_9FwdParamsE)
        .other          _ZN10layer_norm31ln_parallel_residual_fwd_kernelINS_13Kernel_traitsI6__halfS2_S2_S2_fjLj4096ELj1ELj1ELj4ELj16ENS_18Kernel_traits_baseILj4096ES2_S2_S2_S2_fjLj128EEEEELb1ELb1ELb1EEEvNS_9FwdParamsE,@"STO_CUDA_ENTRY STV_DEFAULT"
_ZN10layer_norm31ln_parallel_residual_fwd_kernelINS_13Kernel_traitsI6__halfS2_S2_S2_fjLj4096ELj1ELj1ELj4ELj16ENS_18Kernel_traits_baseILj4096ES2_S2_S2_S2_fjLj128EEEEELb1ELb1ELb1EEEvNS_9FwdParamsE:
.text._ZN10layer_norm31ln_parallel_residual_fwd_kernelINS_13Kernel_traitsI6__halfS2_S2_S2_fjLj4096ELj1ELj1ELj4ELj16ENS_18Kernel_traits_baseILj4096ES2_S2_S2_S2_fjLj128EEEEELb1ELb1ELb1EEEvNS_9FwdParamsE:
        /* <DEDUP_REMOVED lines=61> */
[----:B------:R-:W-:Y:S01]  /*03d0*/  UIADD3 UR32, UR7, 0x646e171e, URZ ;  /* 0x646e171e07207890 */ /* 0x000fe2000fffe03f */
[----:B------:R-:W-:Y:S02]  /*03e0*/  SHF.L.U32 R4, R0, 0x4, RZ ;  /* 0x0000000400047819 */ /* 0x000fe400000006ff */
[----:B------:R-:W-:Y:S01]  /*03f0*/  IMAD.WIDE.U32 R2, R2, -0x2daee0ad, RZ ;  /* 0xd2511f5302027825 */ /* 0x000fe200078e00ff */
[----:B------:R-:W-:Y:S01]  /*0400*/  LOP3.LUT R7, R15, UR31, R12, 0x96, !PT ;  /* 0x0000001f0f077c12 */ /* 0x000fe2000f8e960c */
[----:B------:R-:W-:Y:S01]  /*0410*/  UIADD3 UR34, UR7, 0x1fd5c5a3, URZ ;  /* 0x1fd5c5a307227890 */ /* 0x000fe2000fffe03f */
[----:B------:R-:W-:Y:S02]  /*0420*/  LOP3.LUT R22, R4, 0x7f0, RZ, 0xc0, !PT ;  /* 0x000007f004167812 */ /* 0x000fe400078ec0ff */
[----:B------:R-:W-:Y:S01]  /*0430*/  LOP3.LUT R20, R3, UR32, R6, 0x96, !PT ;  /* 0x0000002003147c12 */ /* 0x000fe2000f8e9606 */
[----:B------:R-:W-:Y:S01]  /*0440*/  IMAD.WIDE.U32 R6, R7, -0x2daee0ad, RZ ;  /* 0xd2511f5307067825 */ /* 0x000fe200078e00ff */
[----:B------:R-:W-:-:S02]  /*0450*/  ISETP.NE.U32.AND P0, PT, RZ, UR10, PT ;  /* 0x0000000aff007c0c */ /* 0x000fc4000bf05070 */
[----:B------:R-:W-:Y:S01]  /*0460*/  IADD3 R4, P1, R22, UR10, RZ ;  /* 0x0000000a16047c10 */ /* 0x000fe2000ff3e0ff */
[----:B------:R-:W-:Y:S01]  /*0470*/  ULDC UR10, c[0x0][0x214] ;  /* 0x00008500000a7ab9 */ /* 0x000fe20000000800 */
[----:B------:R-:W-:Y:S02]  /*0480*/  LOP3.LUT R60, R7, UR34, R2, 0x96, !PT ;  /* 0x00000022073c7c12 */ /* 0x000fe4000f8e9602 */
[----:B------:R-:W-:Y:S02]  /*0490*/  ISETP.NE.AND.EX P0, PT, RZ, UR11, PT, P0 ;  /* 0x0000000bff007c0c */ /* 0x000fe4000bf05300 */
[----:B------:R-:W-:Y:S01]  /*04a0*/  LEA.HI R2, R0, UR8, RZ, 0x19 ;  /* 0x0000000800027c11 */ /* 0x000fe2000f8fc8ff */
[----:B------:R-:W-:Y:S01]  /*04b0*/  IMAD.X R5, RZ, RZ, UR11, P1 ;  /* 0x0000000bff057e24 */ /* 0x000fe200088e06ff */
[----:B------:R-:W-:Y:S01]  /*04c0*/  UIADD3 UR33, UR6, 0x5384540f, URZ ;  /* 0x5384540f06217890 */ /* 0x000fe2000fffe03f */
[----:B------:R-:W-:Y:S01]  /*04d0*/  IMAD.WIDE.U32 R20, R20, -0x326172a9, RZ ;  /* 0xcd9e8d5714147825 */ /* 0x000fe200078e00ff */
[----:B------:R-:W-:Y:S01]  /*04e0*/  ISETP.GE.AND P1, PT, R2, UR10, PT ;  /* 0x0000000a02007c0c */ /* 0x000fe2000bf26270 */
[----:B------:R-:W-:-:S03]  /*04f0*/  ULDC.64 UR8, c[0x0][0x260] ;  /* 0x0000980000087ab9 */ /* 0x000fc60000000a00 */
[----:B------:R-:W-:Y:S02]  /*0500*/  LOP3.LUT R105, R21, UR33, R14, 0x96, !PT ;  /* 0x0000002115697c12 */ /* 0x000fe4000f8e960e */
[----:B------:R-:W-:Y:S01]  /*0510*/  IADD3 R12, P2, R22, UR8, RZ ;  /* 0x00000008160c7c10 */ /* 0x000fe2000ff5e0ff */
[----:B------:R-:W5:Y:S01]  /*0520*/  @P0 LDG.E.128 R8, desc[UR4][R4.64] ;  /* 0x0000000404080981 */ /* 0x000f62000c1e1d00 */
[----:B------:R-:W-:Y:S01]  /*0530*/  UIADD3 UR35, UR6, -0xe443238, URZ ;  /* 0xf1bbcdc806237890 */ /* 0x000fe2000fffe03f */
[----:B------:R-:W-:Y:S01]  /*0540*/  IMAD.HI.U32 R3, R105, -0x2daee0ad, RZ ;  /* 0xd2511f5369037827 */ /* 0x000fe200078e00ff */
[----:B------:R-:W-:Y:S01]  /*0550*/  UIADD3 UR36, UR7, -0x24c28bd8, URZ ;  /* 0xdb3d742807247890 */ /* 0x000fe2000fffe03f */
[----:B------:R-:W5:Y:S04]  /*0560*/  @P0 LDG.E.128 R16, desc[UR4][R4.64+0x800] ;  /* 0x0008000404100981 */ /* 0x000f68000c1e1d00 */
[----:B------:R-:W5:Y:S01]  /*0570*/  @P0 LDG.E.128 R24, desc[UR4][R4.64+0x1000] ;  /* 0x0010000404180981 */ /* 0x000f62000c1e1d00 */
[----:B------:R-:W-:-:S03]  /*0580*/  IMAD.X R13, RZ, RZ, UR9, P2 ;  /* 0x00000009ff0d7e24 */ /* 0x000fc600090e06ff */
[----:B------:R0:W5:Y:S01]  /*0590*/  @P0 LDG.E.128 R32, desc[UR4][R4.64+0x1800] ;  /* 0x0018000404200981 */ /* 0x000162000c1e1d00 */
[----:B------:R-:W-:Y:S01]  /*05a0*/  LOP3.LUT R106, R3, UR36, R6, 0x96, !PT ;  /* 0x00000024036a7c12 */ /* 0x000fe2000f8e9606 */
[----:B0-----:R-:W-:-:S05]  /*05b0*/  IMAD.HI.U32 R5, R60, -0x326172a9, RZ ;  /* 0xcd9e8d573c057827 */ /* 0x001fca00078e00ff */
[----:B------:R-:W-:Y:S01]  /*05c0*/  LOP3.LUT R116, R5, UR35, R20, 0x96, !PT ;  /* 0x0000002305747c12 */ /* 0x000fe2000f8e9614 */
[----:B------:R-:W-:Y:S06]  /*05d0*/  @P1 EXIT ;  /* 0x000000000000194d */ /* 0x000fec0003800000 */
        /* <DEDUP_REMOVED lines=9> */
[----:B------:R-:W-:Y:S01]  /*0670*/  @!P0 CS2R R26, SRZ ;  /* 0x00000000001a8805 */ /* 0x000fe2000001ff00 */
[--C-:B------:R-:W-:Y:S01]  /*0680*/  HADD2.F32 R3, -RZ, R8.reuse.H0_H0 ;  /* 0x20000008ff037230 */ /* 0x100fe20000004100 */
[----:B------:R-:W-:Y:S01]  /*0690*/  @!P0 CS2R R32, SRZ ;  /* 0x0000000000208805 */ /* 0x000fe2000001ff00 */
[----:B------:R-:W-:Y:S01]  /*06a0*/  HADD2.F32 R4, -RZ, R8.H1_H1 ;  /* 0x30000008ff047230 */ /* 0x000fe20000004100 */
[----:B------:R-:W-:Y:S01]  /*06b0*/  @!P0 CS2R R34, SRZ ;  /* 0x0000000000228805 */ /* 0x000fe2000001ff00 */
[--C-:B------:R-:W-:Y:S01]  /*06c0*/  HADD2.F32 R5, -RZ, R9.reuse.H0_H0 ;  /* 0x20000009ff057230 */ /* 0x100fe20000004100 */
[----:B------:R-:W-:Y:S01]  /*06d0*/  UIADD3 UR37, UR6, -0x700cb87f, URZ ;  /* 0x8ff3478106257890 */ /* 0x000fe2000fffe03f */
[----:B------:R-:W-:Y:S01]  /*06e0*/  HADD2.F32 R6, -RZ, R9.H1_H1 ;  /* 0x30000009ff067230 */ /* 0x000fe20000004100 */
[----:B------:R-:W-:Y:S01]  /*06f0*/  UIADD3 UR38, UR7, -0x695add53, URZ ;  /* 0x96a522ad07267890 */ /* 0x000fe2000fffe03f */
[--C-:B------:R-:W-:Y:S01]  /*0700*/  HADD2.F32 R7, -RZ, R10.reuse.H0_H0 ;  /* 0x2000000aff077230 */ /* 0x100fe20000004100 */
[----:B------:R-:W-:Y:S01]  /*0710*/  ULDC.64 UR8, c[0x0][0x228] ;  /* 0x00008a0000087ab9 */ /* 0x000fe20000000a00 */
[----:B------:R-:W-:Y:S01]  /*0720*/  HADD2.F32 R8, -RZ, R10.H1_H1 ;  /* 0x3000000aff087230 */ /* 0x000fe20000004100 */
[----:B------:R-:W-:Y:S01]  /*0730*/  UISETP.NE.U32.AND UP0, UPT, UR8, URZ, UPT ;  /* 0x0000003f0800728c */ /* 0x000fe2000bf05070 */
[--C-:B------:R-:W-:Y:S01]  /*0740*/  HADD2.F32 R9, -RZ, R11.reuse.H0_H0 ;  /* 0x2000000bff097230 */ /* 0x100fe20000004100 */
[----:B------:R-:W-:Y:S01]  /*0750*/  HFMA2.MMA R114, -RZ, RZ, 0, 5.9604644775390625e-08 ;  /* 0x00000001ff727435 */ /* 0x000fe200000001ff */
[----:B------:R-:W-:Y:S01]  /*0760*/  HADD2.F32 R10, -RZ, R11.H1_H1 ;  /* 0x3000000bff0a7230 */ /* 0x000fe20000004100 */
[----:B------:R-:W-:Y:S01]  /*0770*/  LOP3.LUT R145, R52, 0x3, RZ, 0xc0, !PT ;  /* 0x0000000334917812 */ /* 0x000fe200078ec0ff */
[--C-:B------:R-:W-:Y:S01]  /*0780*/  HADD2.F32 R11, -RZ, R16.reuse.H0_H0 ;  /* 0x20000010ff0b7230 */ /* 0x100fe20000004100 */
[----:B------:R-:W-:Y:S01]  /*0790*/  ULDC.U8 UR8, c[0x0][0x2a0] ;  /* 0x0000a80000087ab9 */ /* 0x000fe20000000000 */
[----:B0-----:R-:W-:Y:S01]  /*07a0*/  HADD2.F32 R12, -RZ, R16.H1_H1 ;  /* 0x30000010ff0c7230 */ /* 0x001fe20000004100 */
[----:B------:R-:W-:Y:S01]  /*07b0*/  LOP3.LUT R96, R0, 0x7f, RZ, 0xc0, !PT ;  /* 0x0000007f00607812 */ /* 0x000fe200078ec0ff */
[--C-:B------:R-:W-:Y:S01]  /*07c0*/  HADD2.F32 R13, -RZ, R17.reuse.H0_H0 ;  /* 0x20000011ff0d7230 */ /* 0x100fe20000004100 */
[----:B------:R-:W-:Y:S01]  /*07d0*/  UISETP.NE.AND.EX UP0, UPT, UR9, URZ, UPT, UP0 ;  /* 0x0000003f0900728c */ /* 0x000fe2000bf05300 */
[----:B------:R-:W-:Y:S01]  /*07e0*/  HADD2.F32 R14, -RZ, R17.H1_H1 ;  /* 0x30000011ff0e7230 */ /* 0x000fe20000004100 */
[----:B------:R-:W-:Y:S01]  /*07f0*/  UISETP.NE.AND UP1, UPT, UR8, URZ, UPT ;  /* 0x0000003f0800728c */ /* 0x000fe2000bf25270 */
        /* <DEDUP_REMOVED lines=16> */
[----:B------:R-:W-:Y:S02]  /*0900*/  IMAD R105, R105, -0x2daee0ad, RZ ;  /* 0xd2511f5369697824 */ /* 0x000fe400078e02ff */
[----:B------:R-:W-:Y:S02]  /*0910*/  IMAD R60, R60, -0x326172a9, RZ ;  /* 0xcd9e8d573c3c7824 */ /* 0x000fe400078e02ff */
        /* <DEDUP_REMOVED lines=16> */
[----:B------:R-:W-:Y:S02]  /*0a20*/  IMAD.MOV.U32 R95, RZ, RZ, RZ ;  /* 0x000000ffff5f7224 */ /* 0x000fe400078e00ff */
[--C-:B--2---:R-:W-:Y:S02]  /*0a30*/  HADD2.F32 R35, -RZ, R36.reuse.H0_H0 ;  /* 0x20000024ff237230 */ /* 0x104fe40000004100 */
[----:B------:R-:W-:Y:S02]  /*0a40*/  HADD2.F32 R61, -RZ, R36.H1_H1 ;  /* 0x30000024ff3d7230 */ /* 0x000fe40000004100 */
[--C-:B------:R-:W-:Y:S02]  /*0a50*/  HADD2.F32 R62, -RZ, R37.reuse.H0_H0 ;  /* 0x20000025ff3e7230 */ /* 0x100fe40000004100 */
[----:B------:R-:W-:Y:S02]  /*0a60*/  HADD2.F32 R63, -RZ, R37.H1_H1 ;  /* 0x30000025ff3f7230 */ /* 0x000fe40000004100 */
[----:B------:R-:W-:-:S02]  /*0a70*/  HADD2.F32 R64, -RZ, R38.H0_H0 ;  /* 0x20000026ff407230 */ /* 0x000fc40000004100 */
[----:B------:R-:W-:Y:S02]  /*0a80*/  HADD2.F32 R65, -RZ, R38.H1_H1 ;  /* 0x30000026ff417230 */ /* 0x000fe40000004100 */
[--C-:B------:R-:W-:Y:S02]  /*0a90*/  HADD2.F32 R66, -RZ, R39.reuse.H0_H0 ;  /* 0x20000027ff427230 */ /* 0x100fe40000004100 */
[----:B------:R-:W-:Y:S02]  /*0aa0*/  HADD2.F32 R67, -RZ, R39.H1_H1 ;  /* 0x30000027ff437230 */ /* 0x000fe40000004100 */
[--C-:B---3--:R-:W-:Y:S02]  /*0ab0*/  HADD2.F32 R68, -RZ, R40.reuse.H0_H0 ;  /* 0x20000028ff447230 */ /* 0x108fe40000004100 */
[----:B------:R-:W-:Y:S02]  /*0ac0*/  HADD2.F32 R69, -RZ, R40.H1_H1 ;  /* 0x30000028ff457230 */ /* 0x000fe40000004100 */
[----:B------:R-:W-:-:S02]  /*0ad0*/  HADD2.F32 R70, -RZ, R41.H0_H0 ;  /* 0x20000029ff467230 */ /* 0x000fc40000004100 */
[----:B------:R-:W-:Y:S02]  /*0ae0*/  HADD2.F32 R71, -RZ, R41.H1_H1 ;  /* 0x30000029ff477230 */ /* 0x000fe40000004100 */
[--C-:B------:R-:W-:Y:S02]  /*0af0*/  HADD2.F32 R72, -RZ, R42.reuse.H0_H0 ;  /* 0x2000002aff487230 */ /* 0x100fe40000004100 */
[----:B------:R-:W-:Y:S02]  /*0b00*/  HADD2.F32 R73, -RZ, R42.H1_H1 ;  /* 0x3000002aff497230 */ /* 0x000fe40000004100 */
[--C-:B------:R-:W-:Y:S02]  /*0b10*/  HADD2.F32 R74, -RZ, R43.reuse.H0_H0 ;  /* 0x2000002bff4a7230 */ /* 0x100fe40000004100 */
[----:B------:R-:W-:Y:S02]  /*0b20*/  HADD2.F32 R75, -RZ, R43.H1_H1 ;  /* 0x3000002bff4b7230 */ /* 0x000fe40000004100 */
[----:B----4-:R-:W-:-:S02]  /*0b30*/  HADD2.F32 R76, -RZ, R44.H0_H0 ;  /* 0x2000002cff4c7230 */ /* 0x010fc40000004100 */
        /* <DEDUP_REMOVED lines=14> */
[----:B------:R-:W-:-:S07]  /*0c20*/  HADD2.F32 R91, -RZ, R51.H1_H1 ;  /* 0x30000033ff5b7230 */ /* 0x000fce0000004100 */
.L_x_5551:
[----:B------:R-:W-:Y:S01]  /*0c30*/  ISETP.NE.U32.AND P0, PT, RZ, UR10, PT ;  /* 0x0000000aff007c0c */ /* 0x000fe2000bf05070 */
[----:B0-----:R-:W0:Y:S01]  /*0c40*/  LDC.64 R50, c[0x0][0x220] ;  /* 0x00008800ff327b82 */ /* 0x001e220000000a00 */
[----:B------:R-:W-:Y:S01]  /*0c50*/  IMAD R46, R2, UR17, RZ ;  /* 0x00000011022e7c24 */ /* 0x000fe2000f8e02ff */
[----:B------:R-:W-:Y:S01]  /*0c60*/  PLOP3.LUT P1, PT, PT, PT, UP0, 0x80, 0x0 ;  /* 0x000000000000781c */ /* 0x000fe20003f2f008 */
[----:B------:R-:W-:Y:S01]  /*0c70*/  IMAD.MOV.U32 R49, RZ, RZ, 0x10 ;  /* 0x00000010ff317424 */ /* 0x000fe200078e00ff */
[----:B------:R-:W-:Y:S01]  /*0c80*/  ISETP.NE.AND.EX P0, PT, RZ, UR11, PT, P0 ;  /* 0x0000000bff007c0c */ /* 0x000fe2000bf05300 */
[----:B------:R-:W-:Y:S01]  /*0c90*/  @UP0 ULDC.64 UR18, c[0x0][0x228] ;  /* 0x00008a0000120ab9 */ /* 0x000fe20000000a00 */
[----:B------:R-:W-:Y:S02]  /*0ca0*/  SHF.R.S32.HI R47, RZ, 0x1f, R46 ;  /* 0x0000001fff2f7819 */ /* 0x000fe4000001142e */
[----:B------:R-:W-:Y:S02]  /*0cb0*/  PLOP3.LUT P2, PT, PT, PT, UP0, 0x80, 0x0 ;  /* 0x000000000000781c */ /* 0x000fe40003f4f008 */
[----:B------:R-:W-:-:S04]  /*0cc0*/  LEA.HI R47, R47, R46, RZ, 0x3 ;  /* 0x0000002e2f2f7211 */ /* 0x000fc800078f18ff */
        /* <DEDUP_REMOVED lines=20> */
.L_x_5035:
[----:B------:R-:W-:-:S07]  /*0e10*/  IMAD.MOV.U32 R59, RZ, RZ, R106 ;  /* 0x000000ffff3b7224 */ /* 0x000fce00078e006a */
.L_x_5036:
[----:B------:R-:W-:Y:S05]  /*0e20*/  BSYNC B0 ;  /* 0x0000000000007941 */ /* 0x000fea0003800000 */
.L_x_5034:
        /* <DEDUP_REMOVED lines=16> */
.L_x_5040:
[----:B------:R-:W-:Y:S05]  /*0f30*/  BSYNC B1 ;  /* 0x0000000000017941 */ /* 0x000fea0003800000 */
.L_x_5039:
        /* <DEDUP_REMOVED lines=40> */
[----:B------:R-:W-:-:S03]  /*11c0*/  HFMA2.MMA R52, -RZ, RZ, 0, 0 ;  /* 0x00000000ff347435 */ /* 0x000fc600000001ff */
[----:B------:R-:W-:-:S08]  /*11d0*/  LOP3.LUT R105, R117, UR38, R48, 0x96, !PT ;  /* 0x0000002675697c12 */ /* 0x000fd0000f8e9630 */
.L_x_5038:
[----:B------:R-:W-:Y:S05]  /*11e0*/  BSYNC B0 ;  /* 0x0000000000007941 */ /* 0x000fea0003800000 */
.L_x_5037:
[----:B------:R-:W0:Y:S01]  /*11f0*/  LDC R119, c[0x0][0x298] ;  /* 0x0000a600ff777b82 */ /* 0x000e220000000800 */
[----:B------:R-:W-:Y:S01]  /*1200*/  ISETP.NE.U32.AND P1, PT, RZ, UR8, PT ;  /* 0x00000008ff007c0c */ /* 0x000fe2000bf25070 */
[----:B------:R-:W-:Y:S01]  /*1210*/  IMAD.MOV.U32 R118, RZ, RZ, 0x2f800000 ;  /* 0x2f800000ff767424 */ /* 0x000fe200078e00ff */
[----:B------:R-:W-:Y:S01]  /*1220*/  I2FP.F32.U32 R49, R59 ;  /* 0x0000003b00317245 */ /* 0x000fe20000201000 */
[----:B-----5:R-:W-:Y:S01]  /*1230*/  HADD2.F32 R48, -RZ, R44.H0_H0 ;  /* 0x2000002cff307230 */ /* 0x020fe20000004100 */
[----:B------:R-:W-:-:S03]  /*1240*/  ISETP.NE.AND.EX P1, PT, RZ, UR9, PT, P1 ;  /* 0x00000009ff007c0c */ /* 0x000fc6000bf25310 */
[----:B------:R-:W1:Y:S01]  /*1250*/  LDC R120, c[0x0][0x294] ;  /* 0x0000a500ff787b82 */ /* 0x000e620000000800 */
        /* <DEDUP_REMOVED lines=12> */
.L_x_5041:
        /* <DEDUP_REMOVED lines=12> */
.L_x_5044:
[----:B------:R-:W-:-:S07]  /*13e0*/  IMAD.MOV.U32 R57, RZ, RZ, R106 ;  /* 0x000000ffff397224 */ /* 0x000fce00078e006a */
.L_x_5045:
[----:B------:R-:W-:Y:S05]  /*13f0*/  BSYNC B0 ;  /* 0x0000000000007941 */ /* 0x000fea0003800000 */
.L_x_5043:
        /* <DEDUP_REMOVED lines=16> */
.L_x_5049:
[----:B------:R-:W-:Y:S05]  /*1500*/  BSYNC B1 ;  /* 0x0000000000017941 */ /* 0x000fea0003800000 */
.L_x_5048:
        /* <DEDUP_REMOVED lines=41> */
[----:B------:R-:W-:-:S07]  /*17a0*/  IMAD.MOV.U32 R48, RZ, RZ, RZ ;  /* 0x000000ffff307224 */ /* 0x000fce00078e00ff */
.L_x_5047:
[----:B------:R-:W-:Y:S05]  /*17b0*/  BSYNC B0 ;  /* 0x0000000000007941 */ /* 0x000fea0003800000 */
.L_x_5046:
        /* <DEDUP_REMOVED lines=10> */
.L_x_5042:
        /* <DEDUP_REMOVED lines=12> */
.L_x_5051:
[----:B------:R-:W-:-:S07]  /*1920*/  IMAD.MOV.U32 R57, RZ, RZ, R106 ;  /* 0x000000ffff397224 */ /* 0x000fce00078e006a */
.L_x_5052:
[----:B------:R-:W-:Y:S05]  /*1930*/  BSYNC B0 ;  /* 0x0000000000007941 */ /* 0x000fea0003800000 */
.L_x_5050:
        /* <DEDUP_REMOVED lines=16> */
.L_x_5056:
[----:B------:R-:W-:Y:S05]  /*1a40*/  BSYNC B1 ;  /* 0x0000000000017941 */ /* 0x000fea0003800000 */
.L_x_5055:
        /* <DEDUP_REMOVED lines=37> */
[----:B------:R-:W-:Y:S01]  /*1ca0*/  LOP3.LUT R116, R53, UR35, R54, 0x96, !PT ;  /* 0x0000002335747c12 */ /* 0x000fe2000f8e9636 */
[----:B------:R-:W-:-:S04]  /*1cb0*/  IMAD.WIDE.U32 R106, R106, -0x326172a9, RZ ;  /* 0xcd9e8d576a6a7825 */ /* 0x000fc800078e00ff */
[----:B------:R-:W-:Y:S01]  /*1cc0*/  IMAD.WIDE.U32 R116, R116, -0x2daee0ad, RZ ;  /* 0xd2511f5374747825 */ /* 0x000fe200078e00ff */
[----:B------:R-:W-:-:S04]  /*1cd0*/  LOP3.LUT R60, R107, UR37, R52, 0x96, !PT ;  /* 0x000000256b3c7c12 */ /* 0x000fc8000f8e9634 */
[----:B------:R-:W-:-:S07]  /*1ce0*/  LOP3.LUT R105, R117, UR38, R48, 0x96, !PT ;  /* 0x0000002675697c12 */ /* 0x000fce000f8e9630 */
.L_x_5054:
[----:B------:R-:W-:Y:S05]  /*1cf0*/  BSYNC B0 ;  /* 0x0000000000007941 */ /* 0x000fea0003800000 */
.L_x_5053:
        /* <DEDUP_REMOVED lines=14> */
.L_x_5057:
        /* <DEDUP_REMOVED lines=12> */
.L_x_5060:
[----:B------:R-:W-:-:S07]  /*1ea0*/  MOV R44, R106 ;  /* 0x0000006a002c7202 */ /* 0x000fce0000000f00 */
.L_x_5061:
[----:B------:R-:W-:Y:S05]  /*1eb0*/  BSYNC B0 ;  /* 0x0000000000007941 */ /* 0x000fea0003800000 */
.L_x_5059:
        /* <DEDUP_REMOVED lines=16> */
.L_x_5065:
[----:B------:R-:W-:Y:S05]  /*1fc0*/  BSYNC B1 ;  /* 0x0000000000017941 */ /* 0x000fea0003800000 */
.L_x_5064:
        /* <DEDUP_REMOVED lines=40> */
[----:B------:R-:W-:Y:S02]  /*2250*/  MOV R106, R52 ;  /* 0x00000034006a7202 */ /* 0x000fe40000000f00 */
[----:B------:R-:W-:Y:S01]  /*2260*/  LOP3.LUT R105, R117, UR38, R48, 0x96, !PT ;  /* 0x0000002675697c12 */ /* 0x000fe2000f8e9630 */
[----:B------:R-:W-:-:S07]  /*2270*/  IMAD.MOV.U32 R48, RZ, RZ, RZ ;  /* 0x000000ffff307224 */ /* 0x000fce00078e00ff */
.L_x_5063:
[----:B------:R-:W-:Y:S05]  /*2280*/  BSYNC B0 ;  /* 0x0000000000007941 */ /* 0x000fea0003800000 */
.L_x_5062:
        /* <DEDUP_REMOVED lines=10> */
.L_x_5058:
        /* <DEDUP_REMOVED lines=12> */
.L_x_5067:
[----:B------:R-:W-:-:S07]  /*23f0*/  MOV R44, R106 ;  /* 0x0000006a002c7202 */ /* 0x000fce0000000f00 */
.L_x_5068:
[----:B------:R-:W-:Y:S05]  /*2400*/  BSYNC B0 ;  /* 0x0000000000007941 */ /* 0x000fea0003800000 */
.L_x_5066:
        /* <DEDUP_REMOVED lines=16> */
.L_x_5072:
[----:B------:R-:W-:Y:S05]  /*2510*/  BSYNC B1 ;  /* 0x0000000000017941 */ /* 0x000fea0003800000 */
.L_x_5071:
        /* <DEDUP_REMOVED lines=40> */
[----:B------:R-:W-:Y:S02]  /*27a0*/  LOP3.LUT R60, R53, UR37, R54, 0x96, !PT ;  /* 0x00000025353c7c12 */ /* 0x000fe4000f8e9636 */
[----:B------:R-:W-:Y:S02]  /*27b0*/  MOV R106, R52 ;  /* 0x00000034006a7202 */ /* 0x000fe40000000f00 */
[----:B------:R-:W-:-:S07]  /*27c0*/  LOP3.LUT R105, R117, UR38, R48, 0x96, !PT ;  /* 0x0000002675697c12 */ /* 0x000fce000f8e9630 */
.L_x_5070:
[----:B------:R-:W-:Y:S05]  /*27d0*/  BSYNC B0 ;  /* 0x0000000000007941 */ /* 0x000fea0003800000 */
.L_x_5069:
        /* <DEDUP_REMOVED lines=14> */
.L_x_5073:
        /* <DEDUP_REMOVED lines=12> */
.L_x_5076:
[----:B------:R-:W-:-:S07]  /*2980*/  MOV R44, R106 ;  /* 0x0000006a002c7202 */ /* 0x000fce0000000f00 */
.L_x_5077:
[----:B------:R-:W-:Y:S05]  /*2990*/  BSYNC B0 ;  /* 0x0000000000007941 */ /* 0x000fea0003800000 */
.L_x_5075:
        /* <DEDUP_REMOVED lines=16> */
.L_x_5081:
[----:B------:R-:W-:Y:S05]  /*2aa0*/  BSYNC B1 ;  /* 0x0000000000017941 */ /* 0x000fea0003800000 */
.L_x_5080:
        /* <DEDUP_REMOVED lines=43> */
.L_x_5079:
[----:B------:R-:W-:Y:S05]  /*2d60*/  BSYNC B0 ;  /* 0x0000000000007941 */ /* 0x000fea0003800000 */
.L_x_5078:
        /* <DEDUP_REMOVED lines=10> */
.L_x_5074:
        /* <DEDUP_REMOVED lines=12> */
.L_x_5083:
[----:B------:R-:W-:-:S07]  /*2ed0*/  MOV R44, R106 ;  /* 0x0000006a002c7202 */ /* 0x000fce0000000f00 */
.L_x_5084:
[----:B------:R-:W-:Y:S05]  /*2ee0*/  BSYNC B0 ;  /* 0x0000000000007941 */ /* 0x000fea0003800000 */
.L_x_5082:
        /* <DEDUP_REMOVED lines=16> */
.L_x_5088:
[----:B------:R-:W-:Y:S05]  /*2ff0*/  BSYNC B1 ;  /* 0x0000000000017941 */ /* 0x000fea0003800000 */
.L_x_5087:
        /* <DEDUP_REMOVED lines=43> */
.L_x_5086:
[----:B------:R-:W-:Y:S05]  /*32b0*/  BSYNC B0 ;  /* 0x0000000000007941 */ /* 0x000fea0003800000 */
.L_x_5085:
        /* <DEDUP_REMOVED lines=14> */
.L_x_5089:
        /* <DEDUP_REMOVED lines=12> */
.L_x_5092:
[----:B------:R-:W-:-:S07]  /*3460*/  MOV R100, R106 ;  /* 0x0000006a00647202 */ /* 0x000fce0000000f00 */
.L_x_5093:
[----:B------:R-:W-:Y:S05]  /*3470*/  BSYNC B0 ;  /* 0x0000000000007941 */ /* 0x000fea0003800000 */
.L_x_5091:
        /* <DEDUP_REMOVED lines=16> */
.L_x_5097:
[----:B------:R-:W-:Y:S05]  /*3580*/  BSYNC B1 ;  /* 0x0000000000017941 */ /* 0x000fea0003800000 */
.L_x_5096:
        /* <DEDUP_REMOVED lines=43> */
.L_x_5095:
[----:B------:R-:W-:Y:S05]  /*3840*/  BSYNC B0 ;  /* 0x0000000000007941 */ /* 0x000fea0003800000 */
.L_x_5094:
        /* <DEDUP_REMOVED lines=10> */
.L_x_5090:
        /* <DEDUP_REMOVED lines=12> */
.L_x_5099:
[----:B------:R-:W-:-:S07]  /*39b0*/  MOV R110, R106 ;  /* 0x0000006a006e7202 */ /* 0x000fce0000000f00 */
.L_x_5100:
[----:B------:R-:W-:Y:S05]  /*39c0*/  BSYNC B0 ;  /* 0x0000000000007941 */ /* 0x000fea0003800000 */
.L_x_5098:
        /* <DEDUP_REMOVED lines=16> */
.L_x_5104:
[----:B------:R-:W-:Y:S05]  /*3ad0*/  BSYNC B1 ;  /* 0x0000000000017941 */ /* 0x000fea0003800000 */
.L_x_5103:
        /* <DEDUP_REMOVED lines=43> */
.L_x_5102:
[----:B------:R-:W-:Y:S05]  /*3d90*/  BSYNC B0 ;  /* 0x0000000000007941 */ /* 0x000fea0003800000 */
.L_x_5101:
        /* <DEDUP_REMOVED lines=13> */
.L_x_5105:
        /* <DEDUP_REMOVED lines=12> */
.L_x_5108:
[----:B------:R-:W-:-:S07]  /*3f30*/  MOV R101, R106 ;  /* 0x0000006a00657202 */ /* 0x000fce0000000f00 */
.L_x_5109:
[----:B------:R-:W-:Y:S05]  /*3f40*/  BSYNC B0 ;  /* 0x0000000000007941 */ /* 0x000fea0003800000 */
.L_x_5107:
        /* <DEDUP_REMOVED lines=16> */
.L_x_5113:
[----:B------:R-:W-:Y:S05]  /*4050*/  BSYNC B1 ;  /* 0x0000000000017941 */ /* 0x000fea0003800000 */
.L_x_5112:
        /* <DEDUP_REMOVED lines=43> */
.L_x_5111:
[----:B------:R-:W-:Y:S05]  /*4310*/  BSYNC B0 ;  /* 0x0000000000007941 */ /* 0x000fea0003800000 */
.L_x_5110:
        /* <DEDUP_REMOVED lines=10> */
.L_x_5106:
        /* <DEDUP_REMOVED lines=12> */
.L_x_5115:
[----:B------:R-:W-:-:S07]  /*4480*/  MOV R111, R106 ;  /* 0x0000006a006f7202 */ /* 0x000fce0000000f00 */
.L_x_5116:
[----:B------:R-:W-:Y:S05]  /*4490*/  BSYNC B0 ;  /* 0x0000000000007941 */ /* 0x000fea0003800000 */
.L_x_5114:
        /* <DEDUP_REMOVED lines=16> */
.L_x_5120:
[----:B------:R-:W-:Y:S05]  /*45a0*/  BSYNC B1 ;  /* 0x0000000000017941 */ /* 0x000fea0003800000 */
.L_x_5119:
        /* <DEDUP_REMOVED lines=43> */
.L_x_5118:
[----:B------:R-:W-:Y:S05]  /*4860*/  BSYNC B0 ;  /* 0x0000000000007941 */ /* 0x000fea0003800000 */
.L_x_5117:
        /* <DEDUP_REMOVED lines=13> */
.L_x_5121:
        /* <DEDUP_REMOVED lines=12> */
.L_x_5124:
[----:B------:R-:W-:-:S07]  /*4a00*/  MOV R46, R106 ;  /* 0x0000006a002e7202 */ /* 0x000fce0000000f00 */
.L_x_5125:
[----:B------:R-:W-:Y:S05]  /*4a10*/  BSYNC B0 ;  /* 0x0000000000007941 */ /* 0x000fea0003800000 */
.L_x_5123:
        /* <DEDUP_REMOVED lines=16> */
.L_x_5129:
[----:B------:R-:W-:Y:S05]  /*4b20*/  BSYNC B1 ;  /* 0x0000000000017941 */ /* 0x000fea0003800000 */
.L_x_5128:
        /* <DEDUP_REMOVED lines=43> */
.L_x_5127:
[----:B------:R-:W-:Y:S05]  /*4de0*/  BSYNC B0 ;  /* 0x0000000000007941 */ /* 0x000fea0003800000 */
.L_x_5126:
        /* <DEDUP_REMOVED lines=10> */
.L_x_5122:
        /* <DEDUP_REMOVED lines=12> */
.L_x_5131:
[----:B------:R-:W-:-:S07]  /*4f50*/  MOV R46, R106 ;  /* 0x0000006a002e7202 */ /* 0x000fce0000000f00 */
.L_x_5132:
[----:B------:R-:W-:Y:S05]  /*4f60*/  BSYNC B0 ;  /* 0x0000000000007941 */ /* 0x000fea0003800000 */
.L_x_5130:
        /* <DEDUP_REMOVED lines=16> */
.L_x_5136:
[----:B------:R-:W-:Y:S05]  /*5070*/  BSYNC B1 ;  /* 0x0000000000017941 */ /* 0x000fea0003800000 */
.L_x_5135:
        /* <DEDUP_REMOVED lines=43> */
.L_x_5134:
[----:B------:R-:W-:Y:S05]  /*5330*/  BSYNC B0 ;  /* 0x0000000000007941 */ /* 0x000fea0003800000 */
.L_x_5133:
        /* <DEDUP_REMOVED lines=13> */
.L_x_5137:
        /* <DEDUP_REMOVED lines=12> */
.L_x_5140:
[----:B------:R-:W-:-:S07]  /*54d0*/  MOV R46, R106 ;  /* 0x0000006a002e7202 */ /* 0x000fce0000000f00 */
.L_x_5141:
[----:B------:R-:W-:Y:S05]  /*54e0*/  BSYNC B0 ;  /* 0x0000000000007941 */ /* 0x000fea0003800000 */
.L_x_5139:
        /* <DEDUP_REMOVED lines=16> */
.L_x_5145:
[----:B------:R-:W-:Y:S05]  /*55f0*/  BSYNC B1 ;  /* 0x0000000000017941 */ /* 0x000fea0003800000 */
.L_x_5144:
        /* <DEDUP_REMOVED lines=43> */
.L_x_5143:
[----:B------:R-:W-:Y:S05]  /*58b0*/  BSYNC B0 ;  /* 0x0000000000007941 */ /* 0x000fea0003800000 */
.L_x_5142:
        /* <DEDUP_REMOVED lines=10> */
.L_x_5138:
        /* <DEDUP_REMOVED lines=12> */
.L_x_5147:
[----:B------:R-:W-:-:S07]  /*5a20*/  MOV R46, R106 ;  /* 0x0000006a002e7202 */ /* 0x000fce0000000f00 */
.L_x_5148:
[----:B------:R-:W-:Y:S05]  /*5a30*/  BSYNC B0 ;  /* 0x0000000000007941 */ /* 0x000fea0003800000 */
.L_x_5146:
        /* <DEDUP_REMOVED lines=16> */
.L_x_5152:
[----:B------:R-:W-:Y:S05]  /*5b40*/  BSYNC B1 ;  /* 0x0000000000017941 */ /* 0x000fea0003800000 */
.L_x_5151:
        /* <DEDUP_REMOVED lines=43> */
.L_x_5150:
[----:B------:R-:W-:Y:S05]  /*5e00*/  BSYNC B0 ;  /* 0x0000000000007941 */ /* 0x000fea0003800000 */
.L_x_5149:
        /* <DEDUP_REMOVED lines=13> */
.L_x_5153:
        /* <DEDUP_REMOVED lines=12> */
.L_x_5156:
[----:B------:R-:W-:-:S07]  /*5fa0*/  MOV R54, R106 ;  /* 0x0000006a00367202 */ /* 0x000fce0000000f00 */
.L_x_5157:
[----:B------:R-:W-:Y:S05]  /*5fb0*/  BSYNC B0 ;  /* 0x0000000000007941 */ /* 0x000fea0003800000 */
.L_x_5155:
        /* <DEDUP_REMOVED lines=18> */
.L_x_5161:
[----:B------:R-:W-:Y:S05]  /*60e0*/  BSYNC B1 ;  /* 0x0000000000017941 */ /* 0x000fea0003800000 */
.L_x_5160:
        /* <DEDUP_REMOVED lines=42> */
[----:B------:R-:W-:-:S07]  /*6390*/  LOP3.LUT R105, R117, UR38, R44, 0x96, !PT ;  /* 0x0000002675697c12 */ /* 0x000fce000f8e962c */
.L_x_5159:
[----:B------:R-:W-:Y:S05]  /*63a0*/  BSYNC B0 ;  /* 0x0000000000007941 */ /* 0x000fea0003800000 */
.L_x_5158:
        /* <DEDUP_REMOVED lines=10> */
.L_x_5154:
        /* <DEDUP_REMOVED lines=9> */
[----:B------:R-:W-:Y:S02]  /*64e0*/  ISETP.NE.AND P6, PT, R56, RZ, PT ;  /* 0x000000ff3800720c */ /* 0x000fe40003fc5270 */
[----:B------:R-:W-:Y:S01]  /*64f0*/  SEL R44, RZ, 0x1, P3 ;  /* 0x00000001ff2c7807 */ /* 0x000fe20001800000 */
[----:B------:R-:W2:Y:S01]  /*6500*/  @P0 LDC.64 R124, c[0x0][0x230] ;  /* 0x00008c00ff7c0b82 */ /* 0x000ea20000000a00 */
[----:B------:R-:W-:Y:S02]  /*6510*/  SEL R56, RZ, 0x1, P4 ;  /* 0x00000001ff387807 */ /* 0x000fe40002000000 */
[----:B------:R-:W-:Y:S02]  /*6520*/  SEL R122, RZ, 0x1, P5 ;  /* 0x00000001ff7a7807 */ /* 0x000fe40002800000 */
[----:B------:R-:W-:Y:S01]  /*6530*/  LOP3.LUT R46, R46, R47, R45, 0xfe, !PT ;  /* 0x0000002f2e2e7212 */ /* 0x000fe200078efe2d */
[----:B------:R-:W-:Y:S01]  /*6540*/  IMAD.WIDE.U32 R44, R44, 0x1000000, RZ ;  /* 0x010000002c2c7825 */ /* 0x000fe200078e00ff */
[----:B------:R-:W-:-:S02]  /*6550*/  SEL R117, RZ, 0x1, P2 ;  /* 0x00000001ff757807 */ /* 0x000fc40001000000 */
[----:B------:R-:W-:Y:S01]  /*6560*/  F2FP.F16.F32.PACK_AB R47, R113, R111 ;  /* 0x0000006f712f723e */ /* 0x000fe200000000ff */
[----:B------:R-:W-:Y:S01]  /*6570*/  IMAD.WIDE.U32 R56, R56, 0x10000, RZ ;  /* 0x0001000038387825 */ /* 0x000fe200078e00ff */
[----:B------:R-:W-:Y:S02]  /*6580*/  LOP3.LUT R117, R45, R46, R117, 0xfe, !PT ;  /* 0x0000002e2d757212 */ /* 0x000fe400078efe75 */
[----:B------:R-:W-:Y:S01]  /*6590*/  F2FP.F16.F32.PACK_AB R46, R112, R110 ;  /* 0x0000006e702e723e */ /* 0x000fe200000000ff */
[----:B------:R-:W-:Y:S01]  /*65a0*/  IMAD.WIDE.U32 R122, R122, 0x100, RZ ;  /* 0x000001007a7a7825 */ /* 0x000fe200078e00ff */
[----:B------:R-:W-:Y:S02]  /*65b0*/  F2FP.F16.F32.PACK_AB R45, R109, R108 ;  /* 0x0000006c6d2d723e */ /* 0x000fe400000000ff */
[----:B------:R-:W-:Y:S01]  /*65c0*/  SEL R115, RZ, 0x1, P6 ;  /* 0x00000001ff737807 */ /* 0x000fe20003000000 */
[----:B0-----:R-:W-:Y:S01]  /*65d0*/  IMAD.WIDE.U32 R54, R58, 0x10, R52 ;  /* 0x000000103a367825 */ /* 0x001fe200078e0034 */
[----:B------:R-:W-:-:S02]  /*65e0*/  LOP3.LUT R56, R122, R44, R56, 0xfe, !PT ;  /* 0x0000002c7a387212 */ /* 0x000fc400078efe38 */
[----:B------:R-:W-:Y:S02]  /*65f0*/  F2FP.F16.F32.PACK_AB R44, R107, R59 ;  /* 0x0000003b6b2c723e */ /* 0x000fe400000000ff */
[----:B------:R-:W-:Y:S02]  /*6600*/  LOP3.LUT R123, R123, R117, R57, 0xfe, !PT ;  /* 0x000000757b7b7212 */ /* 0x000fe400078efe39 */
[----:B------:R-:W-:Y:S01]  /*6610*/  LOP3.LUT R122, R56, R115, RZ, 0xfc, !PT ;  /* 0x00000073387a7212 */ /* 0x000fe200078efcff */
[----:B------:R1:W-:Y:S01]  /*6620*/  STG.E.128 desc[UR4][R54.64], R44 ;  /* 0x0000002c36007986 */ /* 0x0003e2000c101d04 */
[----:B------:R-:W-:Y:S01]  /*6630*/  PLOP3.LUT P3, PT, PT, PT, UP0, 0x80, 0x0 ;  /* 0x000000000000781c */ /* 0x000fe20003f6f008 */
[----:B------:R-:W-:Y:S01]  /*6640*/  IMAD.MOV.U32 R56, RZ, RZ, 0x10 ;  /* 0x00000010ff387424 */ /* 0x000fe200078e00ff */
[----:B------:R-:W-:Y:S02]  /*6650*/  PLOP3.LUT P2, PT, PT, PT, UP0, 0x40, 0x0 ;  /* 0x000000000000781c */ /* 0x000fe40003f4e808 */
[----:B------:R-:W-:-:S02]  /*6660*/  IADD3 R117, R58, 0x80, RZ ;  /* 0x000000803a757810 */ /* 0x000fc40007ffe0ff */
[----:B------:R-:W-:Y:S01]  /*6670*/  PLOP3.LUT P4, PT, PT, PT, UP0, 0x80, 0x0 ;  /* 0x000000000000781c */ /* 0x000fe20003f8f008 */
[----:B-1----:R-:W-:-:S06]  /*6680*/  IMAD.WIDE.U32 R44, R58, 0x8, R48 ;  /* 0x000000083a2c7825 */ /* 0x002fcc00078e0030 */
[C---:B------:R-:W-:Y:S01]  /*6690*/  @P3 IMAD.WIDE.U32 R54, R117.reuse, R56, UR18 ;  /* 0x0000001275363e25 */ /* 0x040fe2000f8e0038 */
[----:B------:R0:W-:Y:S03]  /*66a0*/  STG.E.64 desc[UR4][R44.64], R122 ;  /* 0x0000007a2c007986 */ /* 0x0001e6000c101b04 */
[----:B------:R-:W-:-:S04]  /*66b0*/  IMAD.WIDE.U32 R56, R117, 0x10, R50 ;  /* 0x0000001075387825 */ /* 0x000fc800078e0032 */
[----:B--2---:R-:W-:Y:S01]  /*66c0*/  @P0 IMAD.WIDE.U32 R46, R117, 0x10, R124 ;  /* 0x00000010752e0825 */ /* 0x004fe200078e007c */
[----:B------:R-:W-:Y:S06]  /*66d0*/  @P2 BRA `(.L_x_5162) ;  /* 0x0000000000502947 */ /* 0x000fec0003800000 */
[----:B------:R-:W-:Y:S01]  /*66e0*/  SHF.L.U32 R121, R103, 0x10, RZ ;  /* 0x0000001067797819 */ /* 0x000fe200000006ff */
[----:B0-----:R-:W0:Y:S01]  /*66f0*/  LDC.64 R44, c[0x0][0x248] ;  /* 0x00009200ff2c7b82 */ /* 0x001e220000000a00 */
        /* <DEDUP_REMOVED lines=18> */
.L_x_5162:
        /* <DEDUP_REMOVED lines=15> */
.L_x_5164:
[----:B------:R-:W-:-:S07]  /*6910*/  IMAD.MOV.U32 R115, RZ, RZ, R106 ;  /* 0x000000ffff737224 */ /* 0x000fce00078e006a */
.L_x_5165:
[----:B------:R-:W-:Y:S05]  /*6920*/  BSYNC B0 ;  /* 0x0000000000007941 */ /* 0x000fea0003800000 */
.L_x_5163:
        /* <DEDUP_REMOVED lines=16> */
.L_x_5169:
[----:B------:R-:W-:Y:S05]  /*6a30*/  BSYNC B1 ;  /* 0x0000000000017941 */ /* 0x000fea0003800000 */
.L_x_5168:
        /* <DEDUP_REMOVED lines=44> */
.L_x_5167:
[----:B------:R-:W-:Y:S05]  /*6d00*/  BSYNC B0 ;  /* 0x0000000000007941 */ /* 0x000fea0003800000 */
.L_x_5166:
[----:B------:R-:W-:Y:S01]  /*6d10*/  I2FP.F32.U32 R55, R115 ;  /* 0x0000007300377245 */ /* 0x000fe20000201000 */
[----:B-----5:R-:W-:-:S04]  /*6d20*/  HADD2.F32 R54, -RZ, R44.H0_H0 ;  /* 0x2000002cff367230 */ /* 0x020fc80000004100 */
        /* <DEDUP_REMOVED lines=12> */
.L_x_5170:
        /* <DEDUP_REMOVED lines=12> */
.L_x_5173:
[----:B------:R-:W-:-:S07]  /*6eb0*/  MOV R97, R106 ;  /* 0x0000006a00617202 */ /* 0x000fce0000000f00 */
.L_x_5174:
[----:B------:R-:W-:Y:S05]  /*6ec0*/  BSYNC B0 ;  /* 0x0000000000007941 */ /* 0x000fea0003800000 */
.L_x_5172:
        /* <DEDUP_REMOVED lines=16> */
.L_x_5178:
[----:B------:R-:W-:Y:S05]  /*6fd0*/  BSYNC B1 ;  /* 0x0000000000017941 */ /* 0x000fea0003800000 */
.L_x_5177:
        /* <DEDUP_REMOVED lines=42> */
[----:B------:R-:W-:Y:S01]  /*7280*/  HFMA2.MMA R54, -RZ, RZ, 0, 0 ;  /* 0x00000000ff367435 */ /* 0x000fe200000001ff */
[----:B------:R-:W-:-:S10]  /*7290*/  LOP3.LUT R105, R55, UR38, R56, 0x96, !PT ;  /* 0x0000002637697c12 */ /* 0x000fd4000f8e9638 */
.L_x_5176:
[----:B------:R-:W-:Y:S05]  /*72a0*/  BSYNC B0 ;  /* 0x0000000000007941 */ /* 0x000fea0003800000 */
.L_x_5175:
        /* <DEDUP_REMOVED lines=10> */
.L_x_5171:
        /* <DEDUP_REMOVED lines=12> */
.L_x_5180:
[----:B------:R-:W-:-:S07]  /*7410*/  IMAD.MOV.U32 R126, RZ, RZ, R106 ;  /* 0x000000ffff7e7224 */ /* 0x000fce00078e006a */
.L_x_5181:
[----:B------:R-:W-:Y:S05]  /*7420*/  BSYNC B0 ;  /* 0x0000000000007941 */ /* 0x000fea0003800000 */
.L_x_5179:
        /* <DEDUP_REMOVED lines=16> */
.L_x_5185:
[----:B------:R-:W-:Y:S05]  /*7530*/  BSYNC B1 ;  /* 0x0000000000017941 */ /* 0x000fea0003800000 */
.L_x_5184:
        /* <DEDUP_REMOVED lines=44> */
.L_x_5183:
[----:B------:R-:W-:Y:S05]  /*7800*/  BSYNC B0 ;  /* 0x0000000000007941 */ /* 0x000fea0003800000 */
.L_x_5182:
        /* <DEDUP_REMOVED lines=14> */
.L_x_5186:
        /* <DEDUP_REMOVED lines=12> */
.L_x_5189:
[----:B------:R-:W-:-:S07]  /*79b0*/  MOV R44, R106 ;  /* 0x0000006a002c7202 */ /* 0x000fce0000000f00 */
.L_x_5190:
[----:B------:R-:W-:Y:S05]  /*79c0*/  BSYNC B0 ;  /* 0x0000000000007941 */ /* 0x000fea0003800000 */
.L_x_5188:
        /* <DEDUP_REMOVED lines=16> */
.L_x_5194:
[----:B------:R-:W-:Y:S05]  /*7ad0*/  BSYNC B1 ;  /* 0x0000000000017941 */ /* 0x000fea0003800000 */
.L_x_5193:
        /* <DEDUP_REMOVED lines=44> */
.L_x_5192:
[----:B------:R-:W-:Y:S05]  /*7da0*/  BSYNC B0 ;  /* 0x0000000000007941 */ /* 0x000fea0003800000 */
.L_x_5191:
        /* <DEDUP_REMOVED lines=10> */
.L_x_5187:
        /* <DEDUP_REMOVED lines=12> */
.L_x_5196:
[----:B------:R-:W-:-:S07]  /*7f10*/  IMAD.MOV.U32 R44, RZ, RZ, R106 ;  /* 0x000000ffff2c7224 */ /* 0x000fce00078e006a */
.L_x_5197:
[----:B------:R-:W-:Y:S05]  /*7f20*/  BSYNC B0 ;  /* 0x0000000000007941 */ /* 0x000fea0003800000 */
.L_x_5195:
        /* <DEDUP_REMOVED lines=16> */
.L_x_5201:
[----:B------:R-:W-:Y:S05]  /*8030*/  BSYNC B1 ;  /* 0x0000000000017941 */ /* 0x000fea0003800000 */
.L_x_5200:
        /* <DEDUP_REMOVED lines=44> */
.L_x_5199:
[----:B------:R-:W-:Y:S05]  /*8300*/  BSYNC B0 ;  /* 0x0000000000007941 */ /* 0x000fea0003800000 */
.L_x_5198:
        /* <DEDUP_REMOVED lines=14> */
.L_x_5202:
        /* <DEDUP_REMOVED lines=12> */
.L_x_5205:
[----:B------:R-:W-:-:S07]  /*84b0*/  MOV R44, R106 ;  /* 0x0000006a002c7202 */ /* 0x000fce0000000f00 */
.L_x_5206:
[----:B------:R-:W-:Y:S05]  /*84c0*/  BSYNC B0 ;  /* 0x0000000000007941 */ /* 0x000fea0003800000 */
.L_x_5204:
        /* <DEDUP_REMOVED lines=16> */
.L_x_5210:
[----:B------:R-:W-:Y:S05]  /*85d0*/  BSYNC B1 ;  /* 0x0000000000017941 */ /* 0x000fea0003800000 */
.L_x_5209:
        /* <DEDUP_REMOVED lines=44> */
.L_x_5208:
[----:B------:R-:W-:Y:S05]  /*88a0*/  BSYNC B0 ;  /* 0x0000000000007941 */ /* 0x000fea0003800000 */
.L_x_5207:
        /* <DEDUP_REMOVED lines=10> */
.L_x_5203:
        /* <DEDUP_REMOVED lines=12> */
.L_x_5212:
[----:B------:R-:W-:-:S07]  /*8a10*/  IMAD.MOV.U32 R44, RZ, RZ, R106 ;  /* 0x000000ffff2c7224 */ /* 0x000fce00078e006a */
.L_x_5213:
[----:B------:R-:W-:Y:S05]  /*8a20*/  BSYNC B0 ;  /* 0x0000000000007941 */ /* 0x000fea0003800000 */
.L_x_5211:
        /* <DEDUP_REMOVED lines=16> */
.L_x_5217:
[----:B------:R-:W-:Y:S05]  /*8b30*/  BSYNC B1 ;  /* 0x0000000000017941 */ /* 0x000fea0003800000 */
.L_x_5216:
        /* <DEDUP_REMOVED lines=44> */
.L_x_5215:
[----:B------:R-:W-:Y:S05]  /*8e00*/  BSYNC B0 ;  /* 0x0000000000007941 */ /* 0x000fea0003800000 */
.L_x_5214:
        /* <DEDUP_REMOVED lines=14> */
.L_x_5218:
        /* <DEDUP_REMOVED lines=12> */
.L_x_5221:
[----:B------:R-:W-:-:S07]  /*8fb0*/  MOV R100, R106 ;  /* 0x0000006a00647202 */ /* 0x000fce0000000f00 */
.L_x_5222:
[----:B------:R-:W-:Y:S05]  /*8fc0*/  BSYNC B0 ;  /* 0x0000000000007941 */ /* 0x000fea0003800000 */
.L_x_5220:
        /* <DEDUP_REMOVED lines=16> */
.L_x_5226:
[----:B------:R-:W-:Y:S05]  /*90d0*/  BSYNC B1 ;  /* 0x0000000000017941 */ /* 0x000fea0003800000 */
.L_x_5225:
        /* <DEDUP_REMOVED lines=44> */
.L_x_5224:
[----:B------:R-:W-:Y:S05]  /*93a0*/  BSYNC B0 ;  /* 0x0000000000007941 */ /* 0x000fea0003800000 */
.L_x_5223:
        /* <DEDUP_REMOVED lines=10> */
.L_x_5219:
        /* <DEDUP_REMOVED lines=12> */
.L_x_5228:
[----:B------:R-:W-:-:S07]  /*9510*/  IMAD.MOV.U32 R124, RZ, RZ, R106 ;  /* 0x000000ffff7c7224 */ /* 0x000fce00078e006a */
.L_x_5229:
[----:B------:R-:W-:Y:S05]  /*9520*/  BSYNC B0 ;  /* 0x0000000000007941 */ /* 0x000fea0003800000 */
.L_x_5227:
        /* <DEDUP_REMOVED lines=16> */
.L_x_5233:
[----:B------:R-:W-:Y:S05]  /*9630*/  BSYNC B1 ;  /* 0x0000000000017941 */ /* 0x000fea0003800000 */
.L_x_5232:
        /* <DEDUP_REMOVED lines=44> */
.L_x_5231:
[----:B------:R-:W-:Y:S05]  /*9900*/  BSYNC B0 ;  /* 0x0000000000007941 */ /* 0x000fea0003800000 */
.L_x_5230:
        /* <DEDUP_REMOVED lines=13> */
.L_x_5234:
        /* <DEDUP_REMOVED lines=12> */
.L_x_5237:
[----:B------:R-:W-:-:S07]  /*9aa0*/  MOV R101, R106 ;  /* 0x0000006a00657202 */ /* 0x000fce0000000f00 */
.L_x_5238:
[----:B------:R-:W-:Y:S05]  /*9ab0*/  BSYNC B0 ;  /* 0x0000000000007941 */ /* 0x000fea0003800000 */
.L_x_5236:
        /* <DEDUP_REMOVED lines=16> */
.L_x_5242:
[----:B------:R-:W-:Y:S05]  /*9bc0*/  BSYNC B1 ;  /* 0x0000000000017941 */ /* 0x000fea0003800000 */
.L_x_5241:
        /* <DEDUP_REMOVED lines=44> */
.L_x_5240:
[----:B------:R-:W-:Y:S05]  /*9e90*/  BSYNC B0 ;  /* 0x0000000000007941 */ /* 0x000fea0003800000 */
.L_x_5239:
        /* <DEDUP_REMOVED lines=10> */
.L_x_5235:
        /* <DEDUP_REMOVED lines=12> */
.L_x_5244:
[----:B------:R-:W-:-:S07]  /*a000*/  IMAD.MOV.U32 R128, RZ, RZ, R106 ;  /* 0x000000ffff807224 */ /* 0x000fce00078e006a */
.L_x_5245:
[----:B------:R-:W-:Y:S05]  /*a010*/  BSYNC B0 ;  /* 0x0000000000007941 */ /* 0x000fea0003800000 */
.L_x_5243:
        /* <DEDUP_REMOVED lines=16> */
.L_x_5249:
[----:B------:R-:W-:Y:S05]  /*a120*/  BSYNC B1 ;  /* 0x0000000000017941 */ /* 0x000fea0003800000 */
.L_x_5248:
        /* <DEDUP_REMOVED lines=44> */
.L_x_5247:
[----:B------:R-:W-:Y:S05]  /*a3f0*/  BSYNC B0 ;  /* 0x0000000000007941 */ /* 0x000fea0003800000 */
.L_x_5246:
        /* <DEDUP_REMOVED lines=13> */
.L_x_5250:
        /* <DEDUP_REMOVED lines=12> */
.L_x_5253:
[----:B------:R-:W-:-:S07]  /*a590*/  MOV R46, R106 ;  /* 0x0000006a002e7202 */ /* 0x000fce0000000f00 */
.L_x_5254:
[----:B------:R-:W-:Y:S05]  /*a5a0*/  BSYNC B0 ;  /* 0x0000000000007941 */ /* 0x000fea0003800000 */
.L_x_5252:
        /* <DEDUP_REMOVED lines=16> */
.L_x_5258:
[----:B------:R-:W-:Y:S05]  /*a6b0*/  BSYNC B1 ;  /* 0x0000000000017941 */ /* 0x000fea0003800000 */
.L_x_5257:
        /* <DEDUP_REMOVED lines=44> */
.L_x_5256:
[----:B------:R-:W-:Y:S05]  /*a980*/  BSYNC B0 ;  /* 0x0000000000007941 */ /* 0x000fea0003800000 */
.L_x_5255:
        /* <DEDUP_REMOVED lines=10> */
.L_x_5251:
        /* <DEDUP_REMOVED lines=12> */
.L_x_5260:
[----:B------:R-:W-:-:S07]  /*aaf0*/  IMAD.MOV.U32 R46, RZ, RZ, R106 ;  /* 0x000000ffff2e7224 */ /* 0x000fce00078e006a */
.L_x_5261:
[----:B------:R-:W-:Y:S05]  /*ab00*/  BSYNC B0 ;  /* 0x0000000000007941 */ /* 0x000fea0003800000 */
.L_x_5259:
        /* <DEDUP_REMOVED lines=16> */
.L_x_5265:
[----:B------:R-:W-:Y:S05]  /*ac10*/  BSYNC B1 ;  /* 0x0000000000017941 */ /* 0x000fea0003800000 */
.L_x_5264:
        /* <DEDUP_REMOVED lines=44> */
.L_x_5263:
[----:B------:R-:W-:Y:S05]  /*aee0*/  BSYNC B0 ;  /* 0x0000000000007941 */ /* 0x000fea0003800000 */
.L_x_5262:
        /* <DEDUP_REMOVED lines=13> */
.L_x_5266:
        /* <DEDUP_REMOVED lines=12> */
.L_x_5269:
[----:B------:R-:W-:-:S07]  /*b080*/  MOV R46, R106 ;  /* 0x0000006a002e7202 */ /* 0x000fce0000000f00 */
.L_x_5270:
[----:B------:R-:W-:Y:S05]  /*b090*/  BSYNC B0 ;  /* 0x0000000000007941 */ /* 0x000fea0003800000 */
.L_x_5268:
        /* <DEDUP_REMOVED lines=16> */
.L_x_5274:
[----:B------:R-:W-:Y:S05]  /*b1a0*/  BSYNC B1 ;  /* 0x0000000000017941 */ /* 0x000fea0003800000 */
.L_x_5273:
        /* <DEDUP_REMOVED lines=44> */
.L_x_5272:
[----:B------:R-:W-:Y:S05]  /*b470*/  BSYNC B0 ;  /* 0x0000000000007941 */ /* 0x000fea0003800000 */
.L_x_5271:
        /* <DEDUP_REMOVED lines=10> */
.L_x_5267:
        /* <DEDUP_REMOVED lines=12> */
.L_x_5276:
[----:B------:R-:W-:-:S07]  /*b5e0*/  IMAD.MOV.U32 R46, RZ, RZ, R106 ;  /* 0x000000ffff2e7224 */ /* 0x000fce00078e006a */
.L_x_5277:
[----:B------:R-:W-:Y:S05]  /*b5f0*/  BSYNC B0 ;  /* 0x0000000000007941 */ /* 0x000fea0003800000 */
.L_x_5275:
        /* <DEDUP_REMOVED lines=16> */
.L_x_5281:
[----:B------:R-:W-:Y:S05]  /*b700*/  BSYNC B1 ;  /* 0x0000000000017941 */ /* 0x000fea0003800000 */
.L_x_5280:
        /* <DEDUP_REMOVED lines=44> */
.L_x_5279:
[----:B------:R-:W-:Y:S05]  /*b9d0*/  BSYNC B0 ;  /* 0x0000000000007941 */ /* 0x000fea0003800000 */
.L_x_5278:
        /* <DEDUP_REMOVED lines=13> */
.L_x_5282:
        /* <DEDUP_REMOVED lines=12> */
.L_x_5285:
[----:B------:R-:W-:-:S07]  /*bb70*/  MOV R104, R106 ;  /* 0x0000006a00687202 */ /* 0x000fce0000000f00 */
.L_x_5286:
[----:B------:R-:W-:Y:S05]  /*bb80*/  BSYNC B0 ;  /* 0x0000000000007941 */ /* 0x000fea0003800000 */
.L_x_5284:
        /* <DEDUP_REMOVED lines=18> */
.L_x_5290:
[----:B------:R-:W-:Y:S05]  /*bcb0*/  BSYNC B1 ;  /* 0x0000000000017941 */ /* 0x000fea0003800000 */
.L_x_5289:
        /* <DEDUP_REMOVED lines=44> */
.L_x_5288:
[----:B------:R-:W-:Y:S05]  /*bf80*/  BSYNC B0 ;  /* 0x0000000000007941 */ /* 0x000fea0003800000 */
.L_x_5287:
        /* <DEDUP_REMOVED lines=10> */
.L_x_5283:
[----:B------:R-:W-:Y:S01]  /*c030*/  SEL R44, RZ, 0x100, P3 ;  /* 0x00000100ff2c7807 */ /* 0x000fe20001800000 */
[----:B------:R-:W-:Y:S01]  /*c040*/  IMAD.WIDE.U32 R134, R117, 0x10, R52 ;  /* 0x0000001075867825 */ /* 0x000fe200078e0034 */
[----:B------:R-:W-:Y:S01]  /*c050*/  ISETP.NE.AND P3, PT, R132, RZ, PT ;  /* 0x000000ff8400720c */ /* 0x000fe20003f65270 */
[----:B------:R-:W-:Y:S01]  /*c060*/  @UP0 ULDC.64 UR18, c[0x0][0x228] ;  /* 0x00008a0000120ab9 */ /* 0x000fe20000000a00 */
[----:B------:R-:W-:Y:S01]  /*c070*/  SEL R46, RZ, 0x1000000, P5 ;  /* 0x01000000ff2e7807 */ /* 0x000fe20002800000 */
[----:B------:R-:W0:Y:S01]  /*c080*/  @P0 LDC.64 R132, c[0x0][0x230] ;  /* 0x00008c00ff840b82 */ /* 0x000e220000000a00 */
        /* <DEDUP_REMOVED lines=13> */
[----:B------:R-:W-:Y:S02]  /*c160*/  F2FP.F16.F32.PACK_AB R47, R128, R126 ;  /* 0x0000007e802f723e */ /* 0x000fe400000000ff */
[----:B------:R-:W-:Y:S02]  /*c170*/  F2FP.F16.F32.PACK_AB R46, R127, R124 ;  /* 0x0000007c7f2e723e */ /* 0x000fe400000000ff */
[----:B------:R-:W-:Y:S02]  /*c180*/  F2FP.F16.F32.PACK_AB R45, R125, R122 ;  /* 0x0000007a7d2d723e */ /* 0x000fe400000000ff */
[----:B------:R-:W-:Y:S02]  /*c190*/  F2FP.F16.F32.PACK_AB R44, R123, R115 ;  /* 0x000000737b2c723e */ /* 0x000fe400000000ff */
        /* <DEDUP_REMOVED lines=9> */
[----:B------:R-:W-:Y:S01]  /*c230*/  MOV R55, 0x10 ;  /* 0x0000001000377802 */ /* 0x000fe20000000f00 */
[----:B------:R-:W-:Y:S02]  /*c240*/  VIADD R130, R58, 0x100 ;  /* 0x000001003a827836 */ /* 0x000fe40000000000 */
        /* <DEDUP_REMOVED lines=25> */
.L_x_5291:
        /* <DEDUP_REMOVED lines=15> */
.L_x_5293:
[----:B------:R-:W-:-:S07]  /*c4d0*/  MOV R121, R106 ;  /* 0x0000006a00797202 */ /* 0x000fce0000000f00 */
.L_x_5294:
[----:B------:R-:W-:Y:S05]  /*c4e0*/  BSYNC B0 ;  /* 0x0000000000007941 */ /* 0x000fea0003800000 */
.L_x_5292:
        /* <DEDUP_REMOVED lines=16> */
.L_x_5298:
[----:B------:R-:W-:Y:S05]  /*c5f0*/  BSYNC B1 ;  /* 0x0000000000017941 */ /* 0x000fea0003800000 */
.L_x_5297:
        /* <DEDUP_REMOVED lines=44> */
.L_x_5296:
[----:B------:R-:W-:Y:S05]  /*c8c0*/  BSYNC B0 ;  /* 0x0000000000007941 */ /* 0x000fea0003800000 */
.L_x_5295:
        /* <DEDUP_REMOVED lines=14> */
.L_x_5299:
        /* <DEDUP_REMOVED lines=12> */
.L_x_5302:
[----:B------:R-:W-:-:S07]  /*ca70*/  IMAD.MOV.U32 R97, RZ, RZ, R106 ;  /* 0x000000ffff617224 */ /* 0x000fce00078e006a */
.L_x_5303:
[----:B------:R-:W-:Y:S05]  /*ca80*/  BSYNC B0 ;  /* 0x0000000000007941 */ /* 0x000fea0003800000 */
.L_x_5301:
        /* <DEDUP_REMOVED lines=16> */
.L_x_5307:
[----:B------:R-:W-:Y:S05]  /*cb90*/  BSYNC B1 ;  /* 0x0000000000017941 */ /* 0x000fea0003800000 */
.L_x_5306:
        /* <DEDUP_REMOVED lines=44> */
.L_x_5305:
[----:B------:R-:W-:Y:S05]  /*ce60*/  BSYNC B0 ;  /* 0x0000000000007941 */ /* 0x000fea0003800000 */
.L_x_5304:
        /* <DEDUP_REMOVED lines=10> */
.L_x_5300:
        /* <DEDUP_REMOVED lines=12> */
.L_x_5309:
[----:B------:R-:W-:-:S07]  /*cfd0*/  MOV R131, R106 ;  /* 0x0000006a00837202 */ /* 0x000fce0000000f00 */
.L_x_5310:
[----:B------:R-:W-:Y:S05]  /*cfe0*/  BSYNC B0 ;  /* 0x0000000000007941 */ /* 0x000fea0003800000 */
.L_x_5308:
        /* <DEDUP_REMOVED lines=16> */
.L_x_5314:
[----:B------:R-:W-:Y:S05]  /*d0f0*/  BSYNC B1 ;  /* 0x0000000000017941 */ /* 0x000fea0003800000 */
.L_x_5313:
        /* <DEDUP_REMOVED lines=44> */
.L_x_5312:
[----:B------:R-:W-:Y:S05]  /*d3c0*/  BSYNC B0 ;  /* 0x0000000000007941 */ /* 0x000fea0003800000 */
.L_x_5311:
        /* <DEDUP_REMOVED lines=10> */
[----:B------:R-:W-:Y:S01]  /*d470*/  HADD2.F32 R57, -RZ, R40.H1_H1 ;  /* 0x30000028ff397230 */ /* 0x000fe20000004100 */
[----:B------:R-:W-:-:S04]  /*d480*/  MOV R55, R54 ;  /* 0x0000003600377202 */ /* 0x000fc80000000f00 */
[----:B------:R-:W-:Y:S01]  /*d490*/  FADD.FTZ R132, R57, R132 ;  /* 0x0000008439847221 */ /* 0x000fe20000010000 */
[----:B------:R-:W-:Y:S06]  /*d4a0*/  BRA `(.L_x_5316) ;  /* 0x0000000400587947 */ /* 0x000fec0003800000 */
.L_x_5315:
        /* <DEDUP_REMOVED lines=12> */
.L_x_5318:
[----:B------:R-:W-:-:S07]  /*d570*/  IMAD.MOV.U32 R44, RZ, RZ, R106 ;  /* 0x000000ffff2c7224 */ /* 0x000fce00078e006a */
.L_x_5319:
[----:B------:R-:W-:Y:S05]  /*d580*/  BSYNC B0 ;  /* 0x0000000000007941 */ /* 0x000fea0003800000 */
.L_x_5317:
        /* <DEDUP_REMOVED lines=16> */
.L_x_5323:
[----:B------:R-:W-:Y:S05]  /*d690*/  BSYNC B1 ;  /* 0x0000000000017941 */ /* 0x000fea0003800000 */
.L_x_5322:
        /* <DEDUP_REMOVED lines=44> */
.L_x_5321:
[----:B------:R-:W-:Y:S05]  /*d960*/  BSYNC B0 ;  /* 0x0000000000007941 */ /* 0x000fea0003800000 */
.L_x_5320:
        /* <DEDUP_REMOVED lines=10> */
.L_x_5316:
        /* <DEDUP_REMOVED lines=12> */
.L_x_5325:
[----:B------:R-:W-:-:S07]  /*dad0*/  MOV R44, R106 ;  /* 0x0000006a002c7202 */ /* 0x000fce0000000f00 */
.L_x_5326:
[----:B------:R-:W-:Y:S05]  /*dae0*/  BSYNC B0 ;  /* 0x0000000000007941 */ /* 0x000fea0003800000 */
.L_x_5324:
        /* <DEDUP_REMOVED lines=16> */
.L_x_5330:
[----:B------:R-:W-:Y:S05]  /*dbf0*/  BSYNC B1 ;  /* 0x0000000000017941 */ /* 0x000fea0003800000 */
.L_x_5329:
        /* <DEDUP_REMOVED lines=44> */
.L_x_5328:
[----:B------:R-:W-:Y:S05]  /*dec0*/  BSYNC B0 ;  /* 0x0000000000007941 */ /* 0x000fea0003800000 */
.L_x_5327:
        /* <DEDUP_REMOVED lines=14> */
.L_x_5331:
        /* <DEDUP_REMOVED lines=12> */
.L_x_5334:
[----:B------:R-:W-:-:S07]  /*e070*/  IMAD.MOV.U32 R44, RZ, RZ, R106 ;  /* 0x000000ffff2c7224 */ /* 0x000fce00078e006a */
.L_x_5335:
[----:B------:R-:W-:Y:S05]  /*e080*/  BSYNC B0 ;  /* 0x0000000000007941 */ /* 0x000fea0003800000 */
.L_x_5333:
        /* <DEDUP_REMOVED lines=16> */
.L_x_5339:
[----:B------:R-:W-:Y:S05]  /*e190*/  BSYNC B1 ;  /* 0x0000000000017941 */ /* 0x000fea0003800000 */
.L_x_5338:
        /* <DEDUP_REMOVED lines=44> */
.L_x_5337:
[----:B------:R-:W-:Y:S05]  /*e460*/  BSYNC B0 ;  /* 0x0000000000007941 */ /* 0x000fea0003800000 */
.L_x_5336:
        /* <DEDUP_REMOVED lines=10> */
.L_x_5332:
        /* <DEDUP_REMOVED lines=12> */
.L_x_5341:
[----:B------:R-:W-:-:S07]  /*e5d0*/  MOV R44, R106 ;  /* 0x0000006a002c7202 */ /* 0x000fce0000000f00 */
.L_x_5342:
[----:B------:R-:W-:Y:S05]  /*e5e0*/  BSYNC B0 ;  /* 0x0000000000007941 */ /* 0x000fea0003800000 */
.L_x_5340:
        /* <DEDUP_REMOVED lines=16> */
.L_x_5346:
[----:B------:R-:W-:Y:S05]  /*e6f0*/  BSYNC B1 ;  /* 0x0000000000017941 */ /* 0x000fea0003800000 */
.L_x_5345:
        /* <DEDUP_REMOVED lines=44> */
.L_x_5344:
[----:B------:R-:W-:Y:S05]  /*e9c0*/  BSYNC B0 ;  /* 0x0000000000007941 */ /* 0x000fea0003800000 */
.L_x_5343:
        /* <DEDUP_REMOVED lines=14> */
.L_x_5347:
        /* <DEDUP_REMOVED lines=12> */
.L_x_5350:
[----:B------:R-:W-:-:S07]  /*eb70*/  IMAD.MOV.U32 R100, RZ, RZ, R106 ;  /* 0x000000ffff647224 */ /* 0x000fce00078e006a */
.L_x_5351:
[----:B------:R-:W-:Y:S05]  /*eb80*/  BSYNC B0 ;  /* 0x0000000000007941 */ /* 0x000fea0003800000 */
.L_x_5349:
        /* <DEDUP_REMOVED lines=16> */
.L_x_5355:
[----:B------:R-:W-:Y:S05]  /*ec90*/  BSYNC B1 ;  /* 0x0000000000017941 */ /* 0x000fea0003800000 */
.L_x_5354:
        /* <DEDUP_REMOVED lines=44> */
.L_x_5353:
[----:B------:R-:W-:Y:S05]  /*ef60*/  BSYNC B0 ;  /* 0x0000000000007941 */ /* 0x000fea0003800000 */
.L_x_5352:
        /* <DEDUP_REMOVED lines=10> */
.L_x_5348:
        /* <DEDUP_REMOVED lines=12> */
.L_x_5357:
[----:B------:R-:W-:-:S07]  /*f0d0*/  MOV R133, R106 ;  /* 0x0000006a00857202 */ /* 0x000fce0000000f00 */
.L_x_5358:
[----:B------:R-:W-:Y:S05]  /*f0e0*/  BSYNC B0 ;  /* 0x0000000000007941 */ /* 0x000fea0003800000 */
.L_x_5356:
        /* <DEDUP_REMOVED lines=16> */
.L_x_5362:
[----:B------:R-:W-:Y:S05]  /*f1f0*/  BSYNC B1 ;  /* 0x0000000000017941 */ /* 0x000fea0003800000 */
.L_x_5361:
        /* <DEDUP_REMOVED lines=43> */
[----:B------:R-:W-:-:S11]  /*f4b0*/  HFMA2.MMA R45, -RZ, RZ, 0, 0 ;  /* 0x00000000ff2d7435 */ /* 0x000fd600000001ff */
.L_x_5360:
[----:B------:R-:W-:Y:S05]  /*f4c0*/  BSYNC B0 ;  /* 0x0000000000007941 */ /* 0x000fea0003800000 */
.L_x_5359:
        /* <DEDUP_REMOVED lines=13> */
.L_x_5363:
        /* <DEDUP_REMOVED lines=12> */
.L_x_5366:
[----:B------:R-:W-:-:S07]  /*f660*/  IMAD.MOV.U32 R101, RZ, RZ, R106 ;  /* 0x000000ffff657224 */ /* 0x000fce00078e006a */
.L_x_5367:
[----:B------:R-:W-:Y:S05]  /*f670*/  BSYNC B0 ;  /* 0x0000000000007941 */ /* 0x000fea0003800000 */
.L_x_5365:
        /* <DEDUP_REMOVED lines=16> */
.L_x_5371:
[----:B------:R-:W-:Y:S05]  /*f780*/  BSYNC B1 ;  /* 0x0000000000017941 */ /* 0x000fea0003800000 */
.L_x_5370:
        /* <DEDUP_REMOVED lines=44> */
.L_x_5369:
[----:B------:R-:W-:Y:S05]  /*fa50*/  BSYNC B0 ;  /* 0x0000000000007941 */ /* 0x000fea0003800000 */
.L_x_5368:
        /* <DEDUP_REMOVED lines=10> */
.L_x_5364:
        /* <DEDUP_REMOVED lines=12> */
.L_x_5373:
[----:B------:R-:W-:-:S07]  /*fbc0*/  MOV R135, R106 ;  /* 0x0000006a00877202 */ /* 0x000fce0000000f00 */
.L_x_5374:
[----:B------:R-:W-:Y:S05]  /*fbd0*/  BSYNC B0 ;  /* 0x0000000000007941 */ /* 0x000fea0003800000 */
.L_x_5372:
        /* <DEDUP_REMOVED lines=16> */
.L_x_5378:
[----:B------:R-:W-:Y:S05]  /*fce0*/  BSYNC B1 ;  /* 0x0000000000017941 */ /* 0x000fea0003800000 */
.L_x_5377:
        /* <DEDUP_REMOVED lines=44> */
.L_x_5376:
[----:B------:R-:W-:Y:S05]  /*ffb0*/  BSYNC B0 ;  /* 0x0000000000007941 */ /* 0x000fea0003800000 */
.L_x_5375:
        /* <DEDUP_REMOVED lines=13> */
.L_x_5379:
        /* <DEDUP_REMOVED lines=12> */
.L_x_5382:
[----:B------:R-:W-:-:S07]  /*10150*/  IMAD.MOV.U32 R46, RZ, RZ, R106 ;  /* 0x000000ffff2e7224 */ /* 0x000fce00078e006a */
.L_x_5383:
[----:B------:R-:W-:Y:S05]  /*10160*/  BSYNC B0 ;  /* 0x0000000000007941 */ /* 0x000fea0003800000 */
.L_x_5381:
        /* <DEDUP_REMOVED lines=16> */
.L_x_5387:
[----:B------:R-:W-:Y:S05]  /*10270*/  BSYNC B1 ;  /* 0x0000000000017941 */ /* 0x000fea0003800000 */
.L_x_5386:
        /* <DEDUP_REMOVED lines=44> */
.L_x_5385:
[----:B------:R-:W-:Y:S05]  /*10540*/  BSYNC B0 ;  /* 0x0000000000007941 */ /* 0x000fea0003800000 */
.L_x_5384:
        /* <DEDUP_REMOVED lines=10> */
.L_x_5380:
        /* <DEDUP_REMOVED lines=12> */
.L_x_5389:
[----:B------:R-:W-:-:S07]  /*106b0*/  MOV R46, R106 ;  /* 0x0000006a002e7202 */ /* 0x000fce0000000f00 */
.L_x_5390:
[----:B------:R-:W-:Y:S05]  /*106c0*/  BSYNC B0 ;  /* 0x0000000000007941 */ /* 0x000fea0003800000 */
.L_x_5388:
        /* <DEDUP_REMOVED lines=16> */
.L_x_5394:
[----:B------:R-:W-:Y:S05]  /*107d0*/  BSYNC B1 ;  /* 0x0000000000017941 */ /* 0x000fea0003800000 */
.L_x_5393:
        /* <DEDUP_REMOVED lines=44> */
.L_x_5392:
[----:B------:R-:W-:Y:S05]  /*10aa0*/  BSYNC B0 ;  /* 0x0000000000007941 */ /* 0x000fea0003800000 */
.L_x_5391:
        /* <DEDUP_REMOVED lines=13> */
.L_x_5395:
        /* <DEDUP_REMOVED lines=12> */
.L_x_5398:
[----:B------:R-:W-:-:S07]  /*10c40*/  IMAD.MOV.U32 R46, RZ, RZ, R106 ;  /* 0x000000ffff2e7224 */ /* 0x000fce00078e006a */
.L_x_5399:
[----:B------:R-:W-:Y:S05]  /*10c50*/  BSYNC B0 ;  /* 0x0000000000007941 */ /* 0x000fea0003800000 */
.L_x_5397:
        /* <DEDUP_REMOVED lines=16> */
.L_x_5403:
[----:B------:R-:W-:Y:S05]  /*10d60*/  BSYNC B1 ;  /* 0x0000000000017941 */ /* 0x000fea0003800000 */
.L_x_5402:
        /* <DEDUP_REMOVED lines=44> */
.L_x_5401:
[----:B------:R-:W-:Y:S05]  /*11030*/  BSYNC B0 ;  /* 0x0000000000007941 */ /* 0x000fea0003800000 */
.L_x_5400:
        /* <DEDUP_REMOVED lines=10> */
.L_x_5396:
        /* <DEDUP_REMOVED lines=12> */
.L_x_5405:
[----:B------:R-:W-:-:S07]  /*111a0*/  MOV R46, R106 ;  /* 0x0000006a002e7202 */ /* 0x000fce0000000f00 */
.L_x_5406:
[----:B------:R-:W-:Y:S05]  /*111b0*/  BSYNC B0 ;  /* 0x0000000000007941 */ /* 0x000fea0003800000 */
.L_x_5404:
        /* <DEDUP_REMOVED lines=16> */
.L_x_5410:
[----:B------:R-:W-:Y:S05]  /*112c0*/  BSYNC B1 ;  /* 0x0000000000017941 */ /* 0x000fea0003800000 */
.L_x_5409:
        /* <DEDUP_REMOVED lines=44> */
.L_x_5408:
[----:B------:R-:W-:Y:S05]  /*11590*/  BSYNC B0 ;  /* 0x0000000000007941 */ /* 0x000fea0003800000 */
.L_x_5407:
        /* <DEDUP_REMOVED lines=13> */
.L_x_5411:
        /* <DEDUP_REMOVED lines=12> */
.L_x_5414:
[----:B------:R-:W-:-:S07]  /*11730*/  IMAD.MOV.U32 R104, RZ, RZ, R106 ;  /* 0x000000ffff687224 */ /* 0x000fce00078e006a */
.L_x_5415:
[----:B------:R-:W-:Y:S05]  /*11740*/  BSYNC B0 ;  /* 0x0000000000007941 */ /* 0x000fea0003800000 */
.L_x_5413:
        /* <DEDUP_REMOVED lines=11> */
[----:B------:R-:W-:Y:S01]  /*11800*/  @!P6 IADD3 R92, R92, 0x1, RZ ;  /* 0x000000015c5ce810 */ /* 0x000fe20007ffe0ff */
[----:B------:R-:W-:Y:S02]  /*11810*/  @!P6 VIADD R46, R95, 0x1 ;  /* 0x000000015f2ee836 */ /* 0x000fe40000000000 */
[----:B------:R-:W-:Y:S01]  /*11820*/  @!P6 IMAD.MOV.U32 R94, RZ, RZ, RZ ;  /* 0x000000ffff5ee224 */ /* 0x000fe200078e00ff */
[----:B------:R-:W-:-:S13]  /*11830*/  ISETP.NE.AND P0, PT, R92, RZ, !P6 ;  /* 0x000000ff5c00720c */ /* 0x000fda0007705270 */
[----:B------:R-:W-:Y:S02]  /*11840*/  @P0 IADD3 R46, R95, RZ, RZ ;  /* 0x000000ff5f2e0210 */ /* 0x000fe40007ffe0ff */
[----:B------:R-:W-:Y:S02]  /*11850*/  ISETP.NE.AND P0, PT, R45, RZ, PT ;  /* 0x000000ff2d00720c */ /* 0x000fe40003f05270 */
[----:B------:R-:W-:-:S11]  /*11860*/  @!P6 MOV R95, R46 ;  /* 0x0000002e005fe202 */ /* 0x000fd60000000f00 */
.L_x_5419:
[----:B------:R-:W-:Y:S05]  /*11870*/  BSYNC B1 ;  /* 0x0000000000017941 */ /* 0x000fea0003800000 */
.L_x_5418:
        /* <DEDUP_REMOVED lines=44> */
.L_x_5417:
[----:B------:R-:W-:Y:S05]  /*11b40*/  BSYNC B0 ;  /* 0x0000000000007941 */ /* 0x000fea0003800000 */
.L_x_5416:
        /* <DEDUP_REMOVED lines=10> */
.L_x_5412:
        /* <DEDUP_REMOVED lines=23> */
[----:B------:R-:W-:Y:S01]  /*11d60*/  LOP3.LUT R140, R54, R140, R138, 0xfe, !PT ;  /* 0x0000008c368c7212 */ /* 0x000fe200078efe8a */
[----:B------:R-:W-:Y:S01]  /*11d70*/  IMAD.MOV.U32 R138, RZ, RZ, 0x10 ;  /* 0x00000010ff8a7424 */ /* 0x000fe200078e00ff */
[----:B------:R-:W-:Y:S01]  /*11d80*/  SEL R121, RZ, 0x1, P6 ;  /* 0x00000001ff797807 */ /* 0x000fe20003000000 */
[----:B------:R1:W-:Y:S01]  /*11d90*/  STG.E.128 desc[UR4][R144.64], R44 ;  /* 0x0000002c90007986 */ /* 0x0003e2000c101d04 */
[----:B------:R-:W-:-:S02]  /*11da0*/  PLOP3.LUT P3, PT, PT, PT, UP0, 0x80, 0x0 ;  /* 0x000000000000781c */ /* 0x000fc40003f6f008 */
[----:B------:R-:W-:Y:S02]  /*11db0*/  PLOP3.LUT P2, PT, PT, PT, UP0, 0x40, 0x0 ;  /* 0x000000000000781c */ /* 0x000fe40003f4e808 */
[----:B------:R-:W-:Y:S02]  /*11dc0*/  PLOP3.LUT P4, PT, PT, PT, UP0, 0x80, 0x0 ;  /* 0x000000000000781c */ /* 0x000fe40003f8f008 */
[----:B-1----:R-:W-:Y:S01]  /*11dd0*/  LOP3.LUT R45, R55, R141, R139, 0xfe, !PT ;  /* 0x0000008d372d7212 */ /* 0x002fe200078efe8b */
[----:B------:R-:W-:Y:S01]  /*11de0*/  IMAD.WIDE.U32 R46, R130, 0x8, R48 ;  /* 0x00000008822e7825 */ /* 0x000fe200078e0030 */
[----:B------:R-:W-:Y:S02]  /*11df0*/  LOP3.LUT R44, R140, R121, RZ, 0xfc, !PT ;  /* 0x000000798c2c7212 */ /* 0x000fe400078efcff */
[----:B------:R-:W-:-:S03]  /*11e00*/  IADD3 R121, R58, 0x180, RZ ;  /* 0x000001803a797810 */ /* 0x000fc60007ffe0ff */
[----:B------:R1:W-:Y:S02]  /*11e10*/  STG.E.64 desc[UR4][R46.64], R44 ;  /* 0x0000002c2e007986 */ /* 0x0003e4000c101b04 */
[----:B------:R-:W-:-:S04]  /*11e20*/  @P3 IMAD.WIDE.U32 R138, R121, R138, UR18 ;  /* 0x00000012798a3e25 */ /* 0x000fc8000f8e008a */
[----:B------:R-:W-:-:S04]  /*11e30*/  IMAD.WIDE.U32 R140, R121, 0x10, R50 ;  /* 0x00000010798c7825 */ /* 0x000fc800078e0032 */
[----:B0-----:R-:W-:Y:S01]  /*11e40*/  @P0 IMAD.WIDE.U32 R56, R121, 0x10, R56 ;  /* 0x0000001079380825 */ /* 0x001fe200078e0038 */
[----:B------:R-:W-:Y:S06]  /*11e50*/  @P2 BRA `(.L_x_5420) ;  /* 0x0000000000502947 */ /* 0x000fec0003800000 */
[----:B-1----:R-:W-:Y:S01]  /*11e60*/  SHF.L.U32 R47, R103, 0x10, RZ ;  /* 0x00000010672f7819 */ /* 0x002fe200000006ff */
        /* <DEDUP_REMOVED lines=19> */
.L_x_5420:
        /* <DEDUP_REMOVED lines=15> */
.L_x_5422:
[----:B------:R-:W-:-:S07]  /*12090*/  IMAD.MOV.U32 R140, RZ, RZ, R106 ;  /* 0x000000ffff8c7224 */ /* 0x000fce00078e006a */
.L_x_5423:
[----:B------:R-:W-:Y:S05]  /*120a0*/  BSYNC B0 ;  /* 0x0000000000007941 */ /* 0x000fea0003800000 */
.L_x_5421:
        /* <DEDUP_REMOVED lines=16> */
.L_x_5427:
[----:B------:R-:W-:Y:S05]  /*121b0*/  BSYNC B1 ;  /* 0x0000000000017941 */ /* 0x000fea0003800000 */
.L_x_5426:
        /* <DEDUP_REMOVED lines=44> */
.L_x_5425:
[----:B------:R-:W-:Y:S05]  /*12480*/  BSYNC B0 ;  /* 0x0000000000007941 */ /* 0x000fea0003800000 */
.L_x_5424:
        /* <DEDUP_REMOVED lines=14> */
.L_x_5428:
        /* <DEDUP_REMOVED lines=12> */
.L_x_5431:
[----:B------:R-:W-:-:S07]  /*12630*/  MOV R97, R106 ;  /* 0x0000006a00617202 */ /* 0x000fce0000000f00 */
.L_x_5432:
[----:B------:R-:W-:Y:S05]  /*12640*/  BSYNC B0 ;  /* 0x0000000000007941 */ /* 0x000fea0003800000 */
.L_x_5430:
        /* <DEDUP_REMOVED lines=16> */
.L_x_5436:
[----:B------:R-:W-:Y:S05]  /*12750*/  BSYNC B1 ;  /* 0x0000000000017941 */ /* 0x000fea0003800000 */
.L_x_5435:
        /* <DEDUP_REMOVED lines=44> */
.L_x_5434:
[----:B------:R-:W-:Y:S05]  /*12a20*/  BSYNC B0 ;  /* 0x0000000000007941 */ /* 0x000fea0003800000 */
.L_x_5433:
        /* <DEDUP_REMOVED lines=10> */
.L_x_5429:
        /* <DEDUP_REMOVED lines=12> */
.L_x_5438:
[----:B------:R-:W-:-:S07]  /*12b90*/  IMAD.MOV.U32 R139, RZ, RZ, R106 ;  /* 0x000000ffff8b7224 */ /* 0x000fce00078e006a */
.L_x_5439:
[----:B------:R-:W-:Y:S05]  /*12ba0*/  BSYNC B0 ;  /* 0x0000000000007941 */ /* 0x000fea0003800000 */
.L_x_5437:
        /* <DEDUP_REMOVED lines=16> */
.L_x_5443:
[----:B------:R-:W-:Y:S05]  /*12cb0*/  BSYNC B1 ;  /* 0x0000000000017941 */ /* 0x000fea0003800000 */
.L_x_5442:
        /* <DEDUP_REMOVED lines=44> */
.L_x_5441:
[----:B------:R-:W-:Y:S05]  /*12f80*/  BSYNC B0 ;  /* 0x0000000000007941 */ /* 0x000fea0003800000 */
.L_x_5440:
        /* <DEDUP_REMOVED lines=14> */
.L_x_5444:
        /* <DEDUP_REMOVED lines=12> */
.L_x_5447:
[----:B------:R-:W-:-:S07]  /*13130*/  MOV R44, R106 ;  /* 0x0000006a002c7202 */ /* 0x000fce0000000f00 */
.L_x_5448:
[----:B------:R-:W-:Y:S05]  /*13140*/  BSYNC B0 ;  /* 0x0000000000007941 */ /* 0x000fea0003800000 */
.L_x_5446:
        /* <DEDUP_REMOVED lines=16> */
.L_x_5452:
[----:B------:R-:W-:Y:S05]  /*13250*/  BSYNC B1 ;  /* 0x0000000000017941 */ /* 0x000fea0003800000 */
.L_x_5451:
        /* <DEDUP_REMOVED lines=44> */
.L_x_5450:
[----:B------:R-:W-:Y:S05]  /*13520*/  BSYNC B0 ;  /* 0x0000000000007941 */ /* 0x000fea0003800000 */
.L_x_5449:
        /* <DEDUP_REMOVED lines=10> */
.L_x_5445:
        /* <DEDUP_REMOVED lines=12> */
.L_x_5454:
[----:B------:R-:W-:-:S07]  /*13690*/  IMAD.MOV.U32 R44, RZ, RZ, R106 ;  /* 0x000000ffff2c7224 */ /* 0x000fce00078e006a */
.L_x_5455:
[----:B------:R-:W-:Y:S05]  /*136a0*/  BSYNC B0 ;  /* 0x0000000000007941 */ /* 0x000fea0003800000 */
.L_x_5453:
        /* <DEDUP_REMOVED lines=16> */
.L_x_5459:
[----:B------:R-:W-:Y:S05]  /*137b0*/  BSYNC B1 ;  /* 0x0000000000017941 */ /* 0x000fea0003800000 */
.L_x_5458:
        /* <DEDUP_REMOVED lines=44> */
.L_x_5457:
[----:B------:R-:W-:Y:S05]  /*13a80*/  BSYNC B0 ;  /* 0x0000000000007941 */ /* 0x000fea0003800000 */
.L_x_5456:
        /* <DEDUP_REMOVED lines=14> */
.L_x_5460:
        /* <DEDUP_REMOVED lines=12> */
.L_x_5463:
[----:B------:R-:W-:-:S07]  /*13c30*/  MOV R44, R106 ;  /* 0x0000006a002c7202 */ /* 0x000fce0000000f00 */
.L_x_5464:
[----:B------:R-:W-:Y:S05]  /*13c40*/  BSYNC B0 ;  /* 0x0000000000007941 */ /* 0x000fea0003800000 */
.L_x_5462:
        /* <DEDUP_REMOVED lines=16> */
.L_x_5468:
[----:B------:R-:W-:Y:S05]  /*13d50*/  BSYNC B1 ;  /* 0x0000000000017941 */ /* 0x000fea0003800000 */
.L_x_5467:
        /* <DEDUP_REMOVED lines=44> */
.L_x_5466:
[----:B------:R-:W-:Y:S05]  /*14020*/  BSYNC B0 ;  /* 0x0000000000007941 */ /* 0x000fea0003800000 */
.L_x_5465:
        /* <DEDUP_REMOVED lines=10> */
.L_x_5461:
        /* <DEDUP_REMOVED lines=12> */
.L_x_5470:
[----:B------:R-:W-:-:S07]  /*14190*/  IMAD.MOV.U32 R44, RZ, RZ, R106 ;  /* 0x000000ffff2c7224 */ /* 0x000fce00078e006a */
.L_x_5471:
[----:B------:R-:W-:Y:S05]  /*141a0*/  BSYNC B0 ;  /* 0x0000000000007941 */ /* 0x000fea0003800000 */
.L_x_5469:
        /* <DEDUP_REMOVED lines=16> */
.L_x_5475:
[----:B------:R-:W-:Y:S05]  /*142b0*/  BSYNC B1 ;  /* 0x0000000000017941 */ /* 0x000fea0003800000 */
.L_x_5474:
        /* <DEDUP_REMOVED lines=44> */
.L_x_5473:
[----:B------:R-:W-:Y:S05]  /*14580*/  BSYNC B0 ;  /* 0x0000000000007941 */ /* 0x000fea0003800000 */
.L_x_5472:
        /* <DEDUP_REMOVED lines=14> */
.L_x_5476:
        /* <DEDUP_REMOVED lines=12> */
.L_x_5479:
[----:B------:R-:W-:-:S07]  /*14730*/  MOV R100, R106 ;  /* 0x0000006a00647202 */ /* 0x000fce0000000f00 */
.L_x_5480:
[----:B------:R-:W-:Y:S05]  /*14740*/  BSYNC B0 ;  /* 0x0000000000007941 */ /* 0x000fea0003800000 */
.L_x_5478:
        /* <DEDUP_REMOVED lines=16> */
.L_x_5484:
[----:B------:R-:W-:Y:S05]  /*14850*/  BSYNC B1 ;  /* 0x0000000000017941 */ /* 0x000fea0003800000 */
.L_x_5483:
        /* <DEDUP_REMOVED lines=44> */
.L_x_5482:
[----:B------:R-:W-:Y:S05]  /*14b20*/  BSYNC B0 ;  /* 0x0000000000007941 */ /* 0x000fea0003800000 */
.L_x_5481:
        /* <DEDUP_REMOVED lines=10> */
.L_x_5477:
        /* <DEDUP_REMOVED lines=12> */
.L_x_5486:
[----:B------:R-:W-:-:S07]  /*14c90*/  IMAD.MOV.U32 R141, RZ, RZ, R106 ;  /* 0x000000ffff8d7224 */ /* 0x000fce00078e006a */
.L_x_5487:
[----:B------:R-:W-:Y:S05]  /*14ca0*/  BSYNC B0 ;  /* 0x0000000000007941 */ /* 0x000fea0003800000 */
.L_x_5485:
        /* <DEDUP_REMOVED lines=16> */
.L_x_5491:
[----:B------:R-:W-:Y:S05]  /*14db0*/  BSYNC B1 ;  /* 0x0000000000017941 */ /* 0x000fea0003800000 */
.L_x_5490:
        /* <DEDUP_REMOVED lines=44> */
.L_x_5489:
[----:B------:R-:W-:Y:S05]  /*15080*/  BSYNC B0 ;  /* 0x0000000000007941 */ /* 0x000fea0003800000 */
.L_x_5488:
        /* <DEDUP_REMOVED lines=13> */
.L_x_5492:
        /* <DEDUP_REMOVED lines=12> */
.L_x_5495:
[----:B------:R-:W-:-:S07]  /*15220*/  MOV R101, R106 ;  /* 0x0000006a00657202 */ /* 0x000fce0000000f00 */
.L_x_5496:
[----:B------:R-:W-:Y:S05]  /*15230*/  BSYNC B0 ;  /* 0x0000000000007941 */ /* 0x000fea0003800000 */
.L_x_5494:
        /* <DEDUP_REMOVED lines=16> */
.L_x_5500:
[----:B------:R-:W-:Y:S05]  /*15340*/  BSYNC B1 ;  /* 0x0000000000017941 */ /* 0x000fea0003800000 */
.L_x_5499:
        /* <DEDUP_REMOVED lines=44> */
.L_x_5498:
[----:B------:R-:W-:Y:S05]  /*15610*/  BSYNC B0 ;  /* 0x0000000000007941 */ /* 0x000fea0003800000 */
.L_x_5497:
        /* <DEDUP_REMOVED lines=10> */
.L_x_5493:
        /* <DEDUP_REMOVED lines=12> */
.L_x_5502:
[----:B------:R-:W-:-:S07]  /*15780*/  IMAD.MOV.U32 R143, RZ, RZ, R106 ;  /* 0x000000ffff8f7224 */ /* 0x000fce00078e006a */
.L_x_5503:
[----:B------:R-:W-:Y:S05]  /*15790*/  BSYNC B0 ;  /* 0x0000000000007941 */ /* 0x000fea0003800000 */
.L_x_5501:
        /* <DEDUP_REMOVED lines=16> */
.L_x_5507:
[----:B------:R-:W-:Y:S05]  /*158a0*/  BSYNC B1 ;  /* 0x0000000000017941 */ /* 0x000fea0003800000 */
.L_x_5506:
        /* <DEDUP_REMOVED lines=44> */
.L_x_5505:
[----:B------:R-:W-:Y:S05]  /*15b70*/  BSYNC B0 ;  /* 0x0000000000007941 */ /* 0x000fea0003800000 */
.L_x_5504:
        /* <DEDUP_REMOVED lines=13> */
.L_x_5508:
        /* <DEDUP_REMOVED lines=12> */
.L_x_5511:
[----:B------:R-:W-:-:S07]  /*15d10*/  MOV R46, R106 ;  /* 0x0000006a002e7202 */ /* 0x000fce0000000f00 */
.L_x_5512:
[----:B------:R-:W-:Y:S05]  /*15d20*/  BSYNC B0 ;  /* 0x0000000000007941 */ /* 0x000fea0003800000 */
.L_x_5510:
        /* <DEDUP_REMOVED lines=16> */
.L_x_5516:
[----:B------:R-:W-:Y:S05]  /*15e30*/  BSYNC B1 ;  /* 0x0000000000017941 */ /* 0x000fea0003800000 */
.L_x_5515:
        /* <DEDUP_REMOVED lines=44> */
.L_x_5514:
[----:B------:R-:W-:Y:S05]  /*16100*/  BSYNC B0 ;  /* 0x0000000000007941 */ /* 0x000fea0003800000 */
.L_x_5513:
        /* <DEDUP_REMOVED lines=10> */
.L_x_5509:
        /* <DEDUP_REMOVED lines=12> */
.L_x_5518:
[----:B------:R-:W-:-:S07]  /*16270*/  IMAD.MOV.U32 R46, RZ, RZ, R106 ;  /* 0x000000ffff2e7224 */ /* 0x000fce00078e006a */
.L_x_5519:
[----:B------:R-:W-:Y:S05]  /*16280*/  BSYNC B0 ;  /* 0x0000000000007941 */ /* 0x000fea0003800000 */
.L_x_5517:
        /* <DEDUP_REMOVED lines=16> */
.L_x_5523:
[----:B------:R-:W-:Y:S05]  /*16390*/  BSYNC B1 ;  /* 0x0000000000017941 */ /* 0x000fea0003800000 */
.L_x_5522:
        /* <DEDUP_REMOVED lines=44> */
.L_x_5521:
[----:B------:R-:W-:Y:S05]  /*16660*/  BSYNC B0 ;  /* 0x0000000000007941 */ /* 0x000fea0003800000 */
.L_x_5520:
        /* <DEDUP_REMOVED lines=13> */
.L_x_5524:
        /* <DEDUP_REMOVED lines=12> */
.L_x_5527:
[----:B------:R-:W-:-:S07]  /*16800*/  MOV R46, R106 ;  /* 0x0000006a002e7202 */ /* 0x000fce0000000f00 */
.L_x_5528:
[----:B------:R-:W-:Y:S05]  /*16810*/  BSYNC B0 ;  /* 0x0000000000007941 */ /* 0x000fea0003800000 */
.L_x_5526:
        /* <DEDUP_REMOVED lines=16> */
.L_x_5532:
[----:B------:R-:W-:Y:S05]  /*16920*/  BSYNC B1 ;  /* 0x0000000000017941 */ /* 0x000fea0003800000 */
.L_x_5531:
        /* <DEDUP_REMOVED lines=44> */
.L_x_5530:
[----:B------:R-:W-:Y:S05]  /*16bf0*/  BSYNC B0 ;  /* 0x0000000000007941 */ /* 0x000fea0003800000 */
.L_x_5529:
        /* <DEDUP_REMOVED lines=10> */
.L_x_5525:
        /* <DEDUP_REMOVED lines=12> */
.L_x_5534:
[----:B------:R-:W-:-:S07]  /*16d60*/  IMAD.MOV.U32 R46, RZ, RZ, R106 ;  /* 0x000000ffff2e7224 */ /* 0x000fce00078e006a */
.L_x_5535:
[----:B------:R-:W-:Y:S05]  /*16d70*/  BSYNC B0 ;  /* 0x0000000000007941 */ /* 0x000fea0003800000 */
.L_x_5533:
        /* <DEDUP_REMOVED lines=16> */
.L_x_5539:
[----:B------:R-:W-:Y:S05]  /*16e80*/  BSYNC B1 ;  /* 0x0000000000017941 */ /* 0x000fea0003800000 */
.L_x_5538:
        /* <DEDUP_REMOVED lines=40> */
[----:B------:R-:W-:-:S03]  /*17110*/  LOP3.LUT R60, R51, UR37, R56, 0x96, !PT ;  /* 0x00000025333c7c12 */ /* 0x000fc6000f8e9638 */
[----:B------:R-:W-:Y:S01]  /*17120*/  IMAD.MOV.U32 R106, RZ, RZ, R50 ;  /* 0x000000ffff6a7224 */ /* 0x000fe200078e0032 */
[----:B------:R-:W-:Y:S02]  /*17130*/  LOP3.LUT R105, R55, UR38, R44, 0x96, !PT ;  /* 0x0000002637697c12 */ /* 0x000fe4000f8e962c */
[----:B------:R-:W-:-:S07]  /*17140*/  MOV R116, R54 ;  /* 0x0000003600747202 */ /* 0x000fce0000000f00 */
.L_x_5537:
[----:B------:R-:W-:Y:S05]  /*17150*/  BSYNC B0 ;  /* 0x0000000000007941 */ /* 0x000fea0003800000 */
.L_x_5536:
        /* <DEDUP_REMOVED lines=13> */
.L_x_5540:
        /* <DEDUP_REMOVED lines=12> */
.L_x_5543:
[----:B------:R-:W-:-:S07]  /*172f0*/  MOV R57, R106 ;  /* 0x0000006a00397202 */ /* 0x000fce0000000f00 */
.L_x_5544:
[----:B------:R-:W-:Y:S05]  /*17300*/  BSYNC B0 ;  /* 0x0000000000007941 */ /* 0x000fea0003800000 */
.L_x_5542:
        /* <DEDUP_REMOVED lines=16> */
.L_x_5548:
[----:B------:R-:W-:Y:S05]  /*17410*/  BSYNC B1 ;  /* 0x0000000000017941 */ /* 0x000fea0003800000 */
.L_x_5547:
        /* <DEDUP_REMOVED lines=44> */
.L_x_5546:
[----:B------:R-:W-:Y:S05]  /*176e0*/  BSYNC B0 ;  /* 0x0000000000007941 */ /* 0x000fea0003800000 */
.L_x_5545:
        /* <DEDUP_REMOVED lines=10> */
.L_x_5541:
        /* <DEDUP_REMOVED lines=19> */
[----:B------:R-:W-:Y:S01]  /*178c0*/  ISETP.NE.AND P0, PT, R146, RZ, PT ;  /* 0x000000ff9200720c */ /* 0x000fe20003f05270 */
[----:B------:R-:W-:Y:S01]  /*178d0*/  IMAD.WIDE.U32 R50, R50, 0x100, RZ ;  /* 0x0000010032327825 */ /* 0x000fe200078e00ff */
[----:B------:R-:W-:-:S03]  /*178e0*/  LOP3.LUT R55, R47, R57, R55, 0xfe, !PT ;  /* 0x000000392f377212 */ /* 0x000fc600078efe37 */
[----:B------:R-:W-:Y:S01]  /*178f0*/  FADD.FTZ R44, R44, R111 ;  /* 0x0000006f2c2c7221 */ /* 0x000fe20000010000 */
[----:B------:R-:W-:Y:S02]  /*17900*/  SEL R57, RZ, 0x1, P0 ;  /* 0x00000001ff397807 */ /* 0x000fe40000000000 */
[----:B------:R-:W-:Y:S01]  /*17910*/  PLOP3.LUT P2, PT, PT, PT, UP0, 0x40, 0x0 ;  /* 0x000000000000781c */ /* 0x000fe20003f4e808 */
[----:B------:R-:W-:Y:S01]  /*17920*/  FADD.FTZ R44, R44, R113 ;  /* 0x000000712c2c7221 */ /* 0x000fe20000010000 */
[----:B------:R-:W-:Y:S02]  /*17930*/  LOP3.LUT P0, RZ, R114, 0xff, RZ, 0xc0, !PT ;  /* 0x000000ff72ff7812 */ /* 0x000fe4000780c0ff */
        /* <DEDUP_REMOVED lines=26> */
[----:B------:R-:W-:-:S03]  /*17ae0*/  F2FP.F16.F32.PACK_AB R45, R142, R139 ;  /* 0x0000008b8e2d723e */ /* 0x000fc600000000ff */
[----:B------:R-:W-:Y:S01]  /*17af0*/  FADD.FTZ R55, R50, R139 ;  /* 0x0000008b32377221 */ /* 0x000fe20000010000 */
[----:B------:R-:W-:Y:S01]  /*17b00*/  LOP3.LUT R50, R54, R57, RZ, 0xfc, !PT ;  /* 0x0000003936327212 */ /* 0x000fe200078efcff */
[----:B------:R0:W-:Y:S02]  /*17b10*/  STG.E.128 desc[UR4][R52.64], R44 ;  /* 0x0000002c34007986 */ /* 0x0001e4000c101d04 */
[----:B------:R-:W-:Y:S01]  /*17b20*/  FADD.FTZ R54, R55, R142 ;  /* 0x0000008e37367221 */ /* 0x000fe20000010000 */
[----:B------:R-:W-:Y:S01]  /*17b30*/  SHF.R.U32.HI R55, RZ, 0x5, R0 ;  /* 0x00000005ff377819 */ /* 0x000fe20000011600 */
[----:B------:R0:W-:Y:S02]  /*17b40*/  STG.E.64 desc[UR4][R48.64], R50 ;  /* 0x0000003230007986 */ /* 0x0001e4000c101b04 */
[----:B------:R-:W-:-:S04]  /*17b50*/  FADD.FTZ R54, R54, R141 ;  /* 0x0000008d36367221 */ /* 0x000fc80000010000 */
        /* <DEDUP_REMOVED lines=24> */
.L_x_5549:
        /* <DEDUP_REMOVED lines=88> */
.L_x_5562:
[----:B------:R-:W2:Y:S01]  /*18260*/  @!P1 S2R R46, SR_CgaCtaId ;  /* 0x00000000002e9919 */ /* 0x000ea20000008800 */
[----:B------:R-:W-:Y:S01]  /*18270*/  LOP3.LUT R47, R0, 0x1f, RZ, 0xc0, !PT ;  /* 0x0000001f002f7812 */ /* 0x000fe200078ec0ff */
[----:B------:R-:W-:Y:S05]  /*18280*/  WARPSYNC.ALL ;  /* 0x0000000000007948 */ /* 0x000fea0003800000 */
[----:B------:R-:W-:Y:S02]  /*18290*/  ISETP.GT.U32.AND P2, PT, R47, 0x3, PT ;  /* 0x000000032f00780c */ /* 0x000fe40003f44070 */
[----:B------:R-:W-:Y:S02]  /*182a0*/  @!P1 MOV R45, 0x400 ;  /* 0x00000400002d9802 */ /* 0x000fe40000000f00 */
[----:B------:R-:W-:-:S02]  /*182b0*/  LOP3.LUT R55, R55, 0x3, RZ, 0xc0, !PT ;  /* 0x0000000337377812 */ /* 0x000fc400078ec0ff */
[----:B------:R-:W-:-:S07]  /*182c0*/  PLOP3.LUT P3, PT, PT, PT, UP1, 0x40, 0x0 ;  /* 0x000000000000781c */ /* 0x000fce0003f6e818 */
[----:B------:R-:W3:Y:S01]  /*182d0*/  @!P2 S2R R51, SR_CgaCtaId ;  /* 0x000000000033a919 */ /* 0x000ee20000008800 */
        /* <DEDUP_REMOVED lines=9> */
[----:B---3--:R-:W-:Y:S02]  /*18370*/  @!P2 LEA R48, R51, R48, 0x18 ;  /* 0x000000303330a211 */ /* 0x008fe400078ec0ff */
        /* <DEDUP_REMOVED lines=23> */
[----:B---3--:R-:W-:Y:S02]  /*184f0*/  FADD.FTZ R46, R46, R45 ;  /* 0x0000002d2e2e7221 */ /* 0x008fe40000010000 */
        /* <DEDUP_REMOVED lines=34> */
[----:B-1----:R-:W1:Y:S01]  /*18720*/  LDC.64 R46, c[0x0][0x2b8] ;  /* 0x0000ae00ff2e7b82 */ /* 0x002e620000000a00 */
        /* <DEDUP_REMOVED lines=12> */
[C---:B--2---:R-:W-:Y:S01]  /*187f0*/  FMUL.FTZ R132, R50.reuse, R110 ;  /* 0x0000006e32847220 */ /* 0x044fe20000410000 */
[C---:B------:R-:W-:Y:S01]  /*18800*/  FMUL.FTZ R108, R50.reuse, R108 ;  /* 0x0000006c326c7220 */ /* 0x040fe20000410000 */
[----:B------:R-:W-:Y:S01]  /*18810*/  FMUL.FTZ R109, R50, R109 ;  /* 0x0000006d326d7220 */ /* 0x000fe20000410000 */
[----:B0-----:R-:W-:-:S04]  /*18820*/  @!P1 IMAD.WIDE R44, R2, 0x4, R44 ;  /* 0x00000004022c9825 */ /* 0x001fc800078e022c */
[----:B------:R-:W-:Y:S01]  /*18830*/  FMUL.FTZ R54, R50, R51 ;  /* 0x0000003332367220 */ /* 0x000fe20000410000 */
        /* <DEDUP_REMOVED lines=15> */
[----:B------:R-:W-:Y:S01]  /*18930*/  FMUL.FTZ R48, R50, R59 ;  /* 0x0000003b32307220 */ /* 0x000fe20000410000 */
[----:B------:R-:W-:Y:S01]  /*18940*/  FFMA.FTZ R49, R108, R62, R5 ;  /* 0x0000003e6c317223 */ /* 0x000fe20000010005 */
[----:B------:R-:W-:Y:S01]  /*18950*/  FFMA.FTZ R132, R109, R63, R6 ;  /* 0x0000003f6d847223 */ /* 0x000fe20000010006 */
[C---:B------:R-:W-:Y:S01]  /*18960*/  FMUL.FTZ R134, R50.reuse, R111 ;  /* 0x0000006f32867220 */ /* 0x040fe20000410000 */
[C---:B------:R-:W-:Y:S01]  /*18970*/  FMUL.FTZ R113, R50.reuse, R113 ;  /* 0x0000007132717220 */ /* 0x040fe20000410000 */
[C---:B------:R-:W-:Y:S01]  /*18980*/  FMUL.FTZ R52, R50.reuse, R115 ;  /* 0x0000007332347220 */ /* 0x040fe20000410000 */
[C---:B------:R-:W-:Y:S01]  /*18990*/  FMUL.FTZ R125, R50.reuse, R125 ;  /* 0x0000007d327d7220 */ /* 0x040fe20000410000 */
[C---:B------:R-:W-:Y:S01]  /*189a0*/  FMUL.FTZ R59, R50.reuse, R112 ;  /* 0x00000070323b7220 */ /* 0x040fe20000410000 */
[----:B------:R0:W-:Y:S01]  /*189b0*/  @!P1 STG.E desc[UR4][R44.64], R50 ;  /* 0x000000322c009986 */ /* 0x0001e2000c101904 */
[----:B------:R-:W-:Y:S01]  /*189c0*/  FMUL.FTZ R110, R50, R53 ;  /* 0x00000035326e7220 */ /* 0x000fe20000410000 */
[----:B------:R-:W-:Y:S01]  /*189d0*/  FFMA.FTZ R53, R134, R66, R9 ;  /* 0x0000004286357223 */ /* 0x000fe20000010009 */
[----:B------:R-:W-:Y:S01]  /*189e0*/  FFMA.FTZ R136, R113, R67, R10 ;  /* 0x0000004371887223 */ /* 0x000fe2000001000a */
[C---:B------:R-:W-:Y:S01]  /*189f0*/  FMUL.FTZ R112, R50.reuse, R131 ;  /* 0x0000008332707220 */ /* 0x040fe20000410000 */
[----:B------:R-:W-:Y:S01]  /*18a00*/  FFMA.FTZ R134, R59, R65, R8 ;  /* 0x000000413b867223 */ /* 0x000fe20000010008 */
[C---:B------:R-:W-:Y:S01]  /*18a10*/  FMUL.FTZ R56, R50.reuse, R129 ;  /* 0x0000008132387220 */ /* 0x040fe20000410000 */
[C---:B------:R-:W-:Y:S01]  /*18a20*/  FMUL.FTZ R128, R50.reuse, R133 ;  /* 0x0000008532807220 */ /* 0x040fe20000410000 */
[C---:B------:R-:W-:Y:S01]  /*18a30*/  FMUL.FTZ R159, R50.reuse, R159 ;  /* 0x0000009f329f7220 */ /* 0x040fe20000410000 */
[C---:B------:R-:W-:Y:S01]  /*18a40*/  FMUL.FTZ R120, R50.reuse, R55 ;  /* 0x0000003732787220 */ /* 0x040fe20000410000 */
[C---:B------:R-:W-:Y:S01]  /*18a50*/  FMUL.FTZ R57, R50.reuse, R57 ;  /* 0x0000003932397220 */ /* 0x040fe20000410000 */
[----:B------:R-:W-:Y:S01]  /*18a60*/  FMUL.FTZ R147, R50, R147 ;  /* 0x0000009332937220 */ /* 0x000fe20000410000 */
[----:B0-----:R-:W-:Y:S01]  /*18a70*/  FFMA.FTZ R44, R48, R35, R3 ;  /* 0x00000023302c7223 */ /* 0x001fe20000010003 */
[----:B------:R-:W-:Y:S01]  /*18a80*/  F2FP.F16.F32.PACK_AB R45, R132, R49 ;  /* 0x00000031842d723e */ /* 0x000fe200000000ff */
[----:B------:R-:W-:Y:S01]  /*18a90*/  FFMA.FTZ R48, R52, R68, R11 ;  /* 0x0000004434307223 */ /* 0x000fe2000001000b */
[----:B------:R-:W-:Y:S01]  /*18aa0*/  FFMA.FTZ R49, R54, R70, R13 ;  /* 0x0000004636317223 */ /* 0x000fe2000001000d */
[----:B------:R-:W-:Y:S01]  /*18ab0*/  FFMA.FTZ R52, R125, R71, R14 ;  /* 0x000000477d347223 */ /* 0x000fe2000001000e */
[----:B-1----:R-:W-:-:S04]  /*18ac0*/  IMAD.WIDE.U32 R108, R117, 0x10, R46 ;  /* 0x00000010756c7825 */ /* 0x002fc800078e002e */
[C---:B------:R-:W-:Y:S01]  /*18ad0*/  FMUL.FTZ R126, R50.reuse, R135 ;  /* 0x00000087327e7220 */ /* 0x040fe20000410000 */
[----:B------:R-:W-:Y:S01]  /*18ae0*/  FMUL.FTZ R155, R50, R155 ;  /* 0x0000009b329b7220 */ /* 0x000fe20000410000 */
[----:B------:R-:W-:Y:S01]  /*18af0*/  FFMA.FTZ R59, R128, R90, R33 ;  /* 0x0000005a803b7223 */ /* 0x000fe20000010021 */
[----:B------:R-:W-:Y:S01]  /*18b00*/  IMAD.WIDE.U32 R130, R130, 0x10, R46 ;  /* 0x0000001082827825 */ /* 0x000fe200078e002e */
[----:B------:R-:W-:-:S03]  /*18b10*/  F2FP.F16.F32.PACK_AB R47, R136, R53 ;  /* 0x00000035882f723e */ /* 0x000fc600000000ff */
        /* <DEDUP_REMOVED lines=29> */
[----:B------:R-:W-:Y:S01]  /*18cf0*/  F2FP.F16.F32.PACK_AB R53, R56, R53 ;  /* 0x000000353835723e */ /* 0x000fe200000000ff */
[----:B------:R-:W-:Y:S01]  /*18d00*/  FFMA.FTZ R54, R122, R80, R23 ;  /* 0x000000507a367223 */ /* 0x000fe20000010017 */
[----:B------:R-:W-:Y:S01]  /*18d10*/  LEA R112, P1, R58, UR12, 0x4 ;  /* 0x0000000c3a707c11 */ /* 0x000fe2000f8220ff */
[----:B------:R-:W-:Y:S01]  /*18d20*/  FFMA.FTZ R153, R153, R81, R24 ;  /* 0x0000005199997223 */ /* 0x000fe20000010018 */
[----:B------:R-:W-:Y:S01]  /*18d30*/  FFMA.FTZ R56, R114, R84, R27 ;  /* 0x0000005472387223 */ /* 0x000fe2000001001b */
[----:B------:R-:W-:Y:S01]  /*18d40*/  F2FP.F16.F32.PACK_AB R55, R110, R55 ;  /* 0x000000376e37723e */ /* 0x000fe200000000ff */
[----:B------:R-:W-:Y:S01]  /*18d50*/  FFMA.FTZ R57, R118, R86, R29 ;  /* 0x0000005676397223 */ /* 0x000fe2000001001d */
[----:B------:R-:W-:Y:S01]  /*18d60*/  FFMA.FTZ R124, R124, R88, R31 ;  /* 0x000000587c7c7223 */ /* 0x000fe2000001001f */
[----:B------:R-:W-:Y:S01]  /*18d70*/  FFMA.FTZ R143, R143, R89, R32 ;  /* 0x000000598f8f7223 */ /* 0x000fe20000010020 */
[----:B------:R-:W-:Y:S01]  /*18d80*/  FFMA.FTZ R114, R151, R87, R30 ;  /* 0x0000005797727223 */ /* 0x000fe2000001001e */
[----:B------:R-:W-:Y:S01]  /*18d90*/  FFMA.FTZ R137, R137, R85, R28 ;  /* 0x0000005589897223 */ /* 0x000fe2000001001c */
[----:B------:R-:W-:Y:S01]  /*18da0*/  LEA R110, P2, R121, UR12, 0x4 ;  /* 0x0000000c796e7c11 */ /* 0x000fe2000f8420ff */
[----:B------:R-:W-:Y:S01]  /*18db0*/  VIADD R2, R2, UR14 ;  /* 0x0000000e02027c36 */ /* 0x000fe20008000000 */
[----:B------:R-:W-:-:S02]  /*18dc0*/  F2FP.F16.F32.PACK_AB R44, R107, R44 ;  /* 0x0000002c6b2c723e */ /* 0x000fc400000000ff */
[----:B------:R-:W-:Y:S02]  /*18dd0*/  LEA.HI.X R113, R58, UR13, RZ, 0x4, P1 ;  /* 0x0000000d3a717c11 */ /* 0x000fe400088f24ff */
[----:B------:R-:W-:Y:S02]  /*18de0*/  F2FP.F16.F32.PACK_AB R50, R127, R50 ;  /* 0x000000327f32723e */ /* 0x000fe400000000ff */
[----:B------:R-:W-:Y:S01]  /*18df0*/  F2FP.F16.F32.PACK_AB R48, R123, R48 ;  /* 0x000000307b30723e */ /* 0x000fe200000000ff */
[----:B------:R0:W-:Y:S01]  /*18e00*/  STG.E.128 desc[UR4][R112.64], R44 ;  /* 0x0000002c70007986 */ /* 0x0001e2000c101d04 */
[----:B------:R-:W-:Y:S02]  /*18e10*/  F2FP.F16.F32.PACK_AB R54, R153, R54 ;  /* 0x000000369936723e */ /* 0x000fe400000000ff */
[----:B------:R-:W-:Y:S01]  /*18e20*/  F2FP.F16.F32.PACK_AB R52, R119, R52 ;  /* 0x000000347734723e */ /* 0x000fe200000000ff */
[----:B------:R0:W-:Y:S01]  /*18e30*/  STG.E.128 desc[UR4][R108.64], R48 ;  /* 0x000000306c007986 */ /* 0x0001e2000c101d04 */
[----:B------:R-:W-:-:S02]  /*18e40*/  F2FP.F16.F32.PACK_AB R58, R143, R124 ;  /* 0x0000007c8f3a723e */ /* 0x000fc400000000ff */
[----:B------:R-:W-:Y:S01]  /*18e50*/  F2FP.F16.F32.PACK_AB R57, R114, R57 ;  /* 0x000000397239723e */ /* 0x000fe200000000ff */
[----:B------:R0:W-:Y:S01]  /*18e60*/  STG.E.128 desc[UR4][R130.64], R52 ;  /* 0x0000003482007986 */ /* 0x0001e2000c101d04 */
[----:B------:R-:W-:Y:S02]  /*18e70*/  F2FP.F16.F32.PACK_AB R56, R137, R56 ;  /* 0x000000388938723e */ /* 0x000fe400000000ff */
[----:B------:R-:W-:Y:S02]  /*18e80*/  LEA.HI.X R111, R121, UR13, RZ, 0x4, P2 ;  /* 0x0000000d796f7c11 */ /* 0x000fe400090f24ff */
[----:B------:R-:W-:Y:S02]  /*18e90*/  ISETP.GE.AND P1, PT, R2, UR15, PT ;  /* 0x0000000f02007c0c */ /* 0x000fe4000bf26270 */
[----:B------:R-:W-:Y:S01]  /*18ea0*/  SEL R114, RZ, 0x1, P0 ;  /* 0x00000001ff727807 */ /* 0x000fe20000000000 */
[----:B------:R0:W-:Y:S10]  /*18eb0*/  STG.E.128 desc[UR4][R110.64], R56 ;  /* 0x000000386e007986 */ /* 0x0001f4000c101d04 */
[----:B------:R-:W-:Y:S05]  /*18ec0*/  @!P1 BRA `(.L_x_5551) ;  /* 0xfffffe7c00589947 */ /* 0x000fea000383ffff */
[----:B------:R-:W-:Y:S05]  /*18ed0*/  EXIT ;  /* 0x000000000000794d */ /* 0x000fea0003800000 */
.L_x_5550:
[----:B------:R-:W-:Y:S01]  /*18ee0*/  HFMA2.MMA R114, -RZ, RZ, 0, 1.847743988037109375e-06 ;  /* 0x0000001fff727435 */ /* 0x000fe200000001ff */
[----:B0-----:R-:W-:Y:S01]  /*18ef0*/  MOV R52, R57 ;  /* 0x0000003900347202 */ /* 0x001fe20000000f00 */
[----:B------:R-:W-:Y:S02]  /*18f00*/  IMAD.MOV.U32 R53, RZ, RZ, 0x1 ;  /* 0x00000001ff357424 */ /* 0x000fe400078e00ff */
[----:B------:R-:W-:-:S07]  /*18f10*/  IMAD.MOV.U32 R51, RZ, RZ, -0x1 ;  /* 0xffffffffff337424 */ /* 0x000fce00078e00ff */
[----:B-1----:R-:W-:Y:S05]  /*18f20*/  WARPSYNC.COLLECTIVE R51, `(.L_x_5552) ;  /* 0x0000000033087348 */ /* 0x002fea0003c00000 */
[----:B------:R0:W2:Y:S02]  /*18f30*/  SHFL.BFLY P2, R50, R52, R53, R114 ;  /* 0x0c00003534327389 */ /* 0x0000a40000040072 */
[----:B012---:R-:W-:Y:S01]  /*18f40*/  ENDCOLLECTIVE ;  /* 0x000000000000791b */ /* 0x007fe20003800000 */
.L_x_5552:
[----:B------:R-:W-:Y:S01]  /*18f50*/  HFMA2.MMA R53, -RZ, RZ, 0, 1.1920928955078125e-07 ;  /* 0x00000002ff357435 */ /* 0x000fe200000001ff */
[----:B------:R-:W-:-:S05]  /*18f60*/  MOV R44, R50 ;  /* 0x00000032002c7202 */ /* 0x000fca0000000f00 */
[----:B------:R-:W-:-:S04]  /*18f70*/  FADD.FTZ R46, R57, R44 ;  /* 0x0000002c392e7221 */ /* 0x000fc80000010000 */
[----:B------:R-:W-:-:S07]  /*18f80*/  IMAD.MOV.U32 R52, RZ, RZ, R46 ;  /* 0x000000ffff347224 */ /* 0x000fce00078e002e */
[----:B------:R-:W-:Y:S05]  /*18f90*/  WARPSYNC.COLLECTIVE R51, `(.L_x_5553) ;  /* 0x0000000033087348 */ /* 0x000fea0003c00000 */
[----:B------:R0:W1:Y:S02]  /*18fa0*/  SHFL.BFLY P2, R50, R52, R53, R114 ;  /* 0x0c00003534327389 */ /* 0x0000640000040072 */
[----:B01----:R-:W-:Y:S01]  /*18fb0*/  ENDCOLLECTIVE ;  /* 0x000000000000791b */ /* 0x003fe20003800000 */
.L_x_5553:
[----:B------:R-:W-:Y:S02]  /*18fc0*/  IMAD.MOV.U32 R53, RZ, RZ, 0x4 ;  /* 0x00000004ff357424 */ /* 0x000fe400078e00ff */
[----:B------:R-:W-:-:S04]  /*18fd0*/  IMAD.MOV.U32 R45, RZ, RZ, R50 ;  /* 0x000000ffff2d7224 */ /* 0x000fc800078e0032 */
[----:B------:R-:W-:-:S05]  /*18fe0*/  FADD.FTZ R47, R46, R45 ;  /* 0x0000002d2e2f7221 */ /* 0x000fca0000010000 */
[----:B------:R-:W-:-:S07]  /*18ff0*/  MOV R52, R47 ;  /* 0x0000002f00347202 */ /* 0x000fce0000000f00 */
[----:B------:R-:W-:Y:S05]  /*19000*/  WARPSYNC.COLLECTIVE R51, `(.L_x_5554) ;  /* 0x0000000033087348 */ /* 0x000fea0003c00000 */
[----:B------:R0:W1:Y:S02]  /*19010*/  SHFL.BFLY P2, R50, R52, R53, R114 ;  /* 0x0c00003534327389 */ /* 0x0000640000040072 */
[----:B01----:R-:W-:Y:S01]  /*19020*/  ENDCOLLECTIVE ;  /* 0x000000000000791b */ /* 0x003fe20003800000 */
.L_x_5554:
[----:B------:R-:W-:Y:S01]  /*19030*/  HFMA2.MMA R53, -RZ, RZ, 0, 4.76837158203125e-07 ;  /* 0x00000008ff357435 */ /* 0x000fe200000001ff */
[----:B------:R-:W-:-:S05]  /*19040*/  MOV R44, R50 ;  /* 0x00000032002c7202 */ /* 0x000fca0000000f00 */
[----:B------:R-:W-:-:S04]  /*19050*/  FADD.FTZ R48, R47, R44 ;  /* 0x0000002c2f307221 */ /* 0x000fc80000010000 */
[----:B------:R-:W-:-:S07]  /*19060*/  IMAD.MOV.U32 R52, RZ, RZ, R48 ;  /* 0x000000ffff347224 */ /* 0x000fce00078e0030 */
[----:B------:R-:W-:Y:S05]  /*19070*/  WARPSYNC.COLLECTIVE R51, `(.L_x_5555) ;  /* 0x0000000033087348 */ /* 0x000fea0003c00000 */
[----:B------:R0:W1:Y:S02]  /*19080*/  SHFL.BFLY P2, R50, R52, R53, R114 ;  /* 0x0c00003534327389 */ /* 0x0000640000040072 */
[----:B01----:R-:W-:Y:S01]  /*19090*/  ENDCOLLECTIVE ;  /* 0x000000000000791b */ /* 0x003fe20003800000 */
.L_x_5555:
[----:B------:R-:W-:Y:S02]  /*190a0*/  IMAD.MOV.U32 R53, RZ, RZ, 0x10 ;  /* 0x00000010ff357424 */ /* 0x000fe400078e00ff */
[----:B------:R-:W-:-:S04]  /*190b0*/  IMAD.MOV.U32 R45, RZ, RZ, R50 ;  /* 0x000000ffff2d7224 */ /* 0x000fc800078e0032 */
[----:B------:R-:W-:-:S05]  /*190c0*/  FADD.FTZ R49, R48, R45 ;  /* 0x0000002d30317221 */ /* 0x000fca0000010000 */
[----:B------:R-:W-:-:S07]  /*190d0*/  MOV R52, R49 ;  /* 0x0000003100347202 */ /* 0x000fce0000000f00 */
[----:B------:R-:W-:Y:S05]  /*190e0*/  WARPSYNC.COLLECTIVE R51, `(.L_x_5556) ;  /* 0x0000000033087348 */ /* 0x000fea0003c00000 */
[----:B------:R0:W1:Y:S02]  /*190f0*/  SHFL.BFLY P2, R50, R52, R53, R114 ;  /* 0x0c00003534327389 */ /* 0x0000640000040072 */
[----:B01----:R-:W-:Y:S01]  /*19100*/  ENDCOLLECTIVE ;  /* 0x000000000000791b */ /* 0x003fe20003800000 */
.L_x_5556:
        /* <DEDUP_REMOVED lines=72> */
.L_x_5557:
[----:B------:R-:W-:Y:S02]  /*19590*/  IMAD.MOV.U32 R53, RZ, RZ, 0x2 ;  /* 0x00000002ff357424 */ /* 0x000fe400078e00ff */
[----:B------:R-:W-:-:S04]  /*195a0*/  IMAD.MOV.U32 R46, RZ, RZ, R50 ;  /* 0x000000ffff2e7224 */ /* 0x000fc800078e0032 */
[----:B------:R-:W-:-:S05]  /*195b0*/  FADD.FTZ R46, R45, R46 ;  /* 0x0000002e2d2e7221 */ /* 0x000fca0000010000 */
[----:B------:R-:W-:-:S07]  /*195c0*/  MOV R52, R46 ;  /* 0x0000002e00347202 */ /* 0x000fce0000000f00 */
[----:B------:R-:W-:Y:S05]  /*195d0*/  WARPSYNC.COLLECTIVE R51, `(.L_x_5558) ;  /* 0x0000000033087348 */ /* 0x000fea0003c00000 */
[----:B------:R0:W1:Y:S02]  /*195e0*/  SHFL.BFLY P2, R50, R52, R53, R114 ;  /* 0x0c00003534327389 */ /* 0x0000640000040072 */
[----:B01----:R-:W-:Y:S01]  /*195f0*/  ENDCOLLECTIVE ;  /* 0x000000000000791b */ /* 0x003fe20003800000 */
.L_x_5558:
[----:B------:R-:W-:Y:S01]  /*19600*/  HFMA2.MMA R53, -RZ, RZ, 0, 2.384185791015625e-07 ;  /* 0x00000004ff357435 */ /* 0x000fe200000001ff */
[----:B------:R-:W-:-:S05]  /*19610*/  MOV R47, R50 ;  /* 0x00000032002f7202 */ /* 0x000fca0000000f00 */
[----:B------:R-:W-:-:S04]  /*19620*/  FADD.FTZ R47, R46, R47 ;  /* 0x0000002f2e2f7221 */ /* 0x000fc80000010000 */
[----:B------:R-:W-:-:S07]  /*19630*/  IMAD.MOV.U32 R52, RZ, RZ, R47 ;  /* 0x000000ffff347224 */ /* 0x000fce00078e002f */
[----:B------:R-:W-:Y:S05]  /*19640*/  WARPSYNC.COLLECTIVE R51, `(.L_x_5559) ;  /* 0x0000000033087348 */ /* 0x000fea0003c00000 */
[----:B------:R0:W1:Y:S02]  /*19650*/  SHFL.BFLY P2, R50, R52, R53, R114 ;  /* 0x0c00003534327389 */ /* 0x0000640000040072 */
[----:B01----:R-:W-:Y:S01]  /*19660*/  ENDCOLLECTIVE ;  /* 0x000000000000791b */ /* 0x003fe20003800000 */
.L_x_5559:
[----:B------:R-:W-:Y:S02]  /*19670*/  IMAD.MOV.U32 R53, RZ, RZ, 0x8 ;  /* 0x00000008ff357424 */ /* 0x000fe400078e00ff */
[----:B------:R-:W-:-:S04]  /*19680*/  IMAD.MOV.U32 R48, RZ, RZ, R50 ;  /* 0x000000ffff307224 */ /* 0x000fc800078e0032 */
[----:B------:R-:W-:-:S05]  /*19690*/  FADD.FTZ R48, R47, R48 ;  /* 0x000000302f307221 */ /* 0x000fca0000010000 */
[----:B------:R-:W-:-:S07]  /*196a0*/  MOV R52, R48 ;  /* 0x0000003000347202 */ /* 0x000fce0000000f00 */
[----:B------:R-:W-:Y:S05]  /*196b0*/  WARPSYNC.COLLECTIVE R51, `(.L_x_5560) ;  /* 0x0000000033087348 */ /* 0x000fea0003c00000 */
[----:B------:R0:W1:Y:S02]  /*196c0*/  SHFL.BFLY P2, R50, R52, R53, R114 ;  /* 0x0c00003534327389 */ /* 0x0000640000040072 */
[----:B01----:R-:W-:Y:S01]  /*196d0*/  ENDCOLLECTIVE ;  /* 0x000000000000791b */ /* 0x003fe20003800000 */
.L_x_5560:
[----:B------:R-:W-:Y:S01]  /*196e0*/  HFMA2.MMA R53, -RZ, RZ, 0, 9.5367431640625e-07 ;  /* 0x00000010ff357435 */ /* 0x000fe200000001ff */
[----:B------:R-:W-:-:S05]  /*196f0*/  MOV R49, R50 ;  /* 0x0000003200317202 */ /* 0x000fca0000000f00 */
[----:B------:R-:W-:-:S04]  /*19700*/  FADD.FTZ R49, R48, R49 ;  /* 0x0000003130317221 */ /* 0x000fc80000010000 */
[----:B------:R-:W-:-:S07]  /*19710*/  IMAD.MOV.U32 R52, RZ, RZ, R49 ;  /* 0x000000ffff347224 */ /* 0x000fce00078e0031 */
[----:B------:R-:W-:Y:S05]  /*19720*/  WARPSYNC.COLLECTIVE R51, `(.L_x_5561) ;  /* 0x0000000033087348 */ /* 0x000fea0003c00000 */
[----:B------:R0:W1:Y:S02]  /*19730*/  SHFL.BFLY P2, R50, R52, R53, R114 ;  /* 0x0c00003534327389 */ /* 0x0000640000040072 */
[----:B01----:R-:W-:Y:S01]  /*19740*/  ENDCOLLECTIVE ;  /* 0x000000000000791b */ /* 0x003fe20003800000 */
.L_x_5561:
[----:B------:R-:W-:Y:S05]  /*19750*/  BRA `(.L_x_5562) ;  /* 0xffffffe800c07947 */ /* 0x000fea000383ffff */
.L_x_5563:
        /* <DEDUP_REMOVED lines=10> */
.L_x_27035:


//--------------------- .text._ZN10layer_norm31ln_parallel_residual_fwd_kernelINS_13Kernel_traitsIf13__nv_bfloat16S2_S2_fjLj4096ELj1ELj1ELj4ELj16ENS_18Kernel_traits_baseILj4096EfS2_S2_S2_fjLj128EEEEELb0ELb0ELb0EEEvNS_9FwdParamsE --------------------------
	.section	.text._ZN10layer_norm31ln_parallel_residual_fwd_kernelINS_13Kernel_traitsIf13__nv_bfloat16S2_S2_fjLj4096ELj1ELj1ELj4ELj16ENS_18Kernel_traits_baseILj4096EfS2_S2_S2_fjLj128EEEEELb0ELb0ELb0EEEvNS_9FwdParamsE,"ax",@progbits
	.align	128
        .global         _ZN10layer_norm31ln_parallel_residual_fwd_kernelINS_13Kernel_traitsIf13__nv_bfloat16S2_S2_fjLj4096ELj1ELj1ELj4ELj16ENS_18Kernel_traits_baseILj4096EfS2_S2_S2_fjLj128EEEEELb0ELb0ELb0EEEvNS_9FwdParamsE
        .type           _ZN10layer_norm31ln_parallel_residual_fwd_kernelINS_13Kernel_traitsIf13__nv_bfloat16S2_S2_fjLj4096ELj1ELj1ELj4ELj16ENS_18Kernel_traits_baseILj4096EfS2_S2_S2_fjLj128EEEEELb0ELb0ELb0EEEvNS_9FwdParamsE,@function
        .size           _ZN10layer_norm31ln_parallel_residual_fwd_kernelINS_13Kernel_traitsIf13__nv_bfloat16S2_S2_fjLj4096ELj1ELj1ELj4ELj16ENS_18Kernel_traits_baseILj4096EfS2_S2_S2_fjLj128EEEEELb0ELb0ELb0EEEvNS_9FwdParamsE,(.L_x_27036 - _ZN10layer_norm31ln_parallel_residual_fwd_kernelINS_13Kernel_traitsIf13__nv_bfloat16S2_S2_fjLj4096ELj1ELj1ELj4ELj16ENS_18Kernel_traits_baseILj4096EfS2_S2_S2_fjLj128EEEEELb0ELb0ELb0EEEvNS_9FwdParamsE)
        .other          _ZN10layer_norm31ln_parallel_residual_fwd_kernelINS_13Kernel_traitsIf13__nv_bfloat16S2_S2_fjLj4096ELj1ELj1ELj4ELj16ENS_18Kernel_traits_baseILj4096EfS2_S2_S2_fjLj128EEEEELb0ELb0ELb0EEEvNS_9FwdParamsE,@"STO_CUDA_ENTRY STV_DEFAULT"
_ZN10layer_norm31ln_parallel_residual_fwd_kernelINS_13Kernel_traitsIf13__nv_bfloat16S2_S2_fjLj4096ELj1ELj1ELj4ELj16ENS_18Kernel_traits_baseILj4096EfS2_S2_S2_fjLj128EEEEELb0ELb0ELb0EEEvNS_9FwdParamsE:
.text._ZN10layer_norm31ln_parallel_residual_fwd_kernelINS_13Kernel_traitsIf13__nv_bfloat16S2_S2_fjLj4096ELj1ELj1ELj4ELj16ENS_18Kernel_traits_baseILj4096EfS2_S2_S2_fjLj128EEEEELb0ELb0ELb0EEEvNS_9FwdParamsE:
        /* <DEDUP_REMOVED lines=21> */
[----:B------:R-:W-:Y:S01]  /*0150*/  ISETP.NE.U32.AND P1, PT, RZ, UR6, PT ;  /* 0x00000006ff007c0c */ /* 0x000fe2000bf25070 */
[----:B------:R-:W-:Y:S01]  /*0160*/  ULDC.64 UR8, c[0x0][0x2d0] ;  /* 0x0000b40000087ab9 */ /* 0x000fe20000000a00 */
[----:B------:R-:W-:Y:S01]  /*0170*/  IMAD.SHL.U32 R10, R13, 0x20, RZ ;  /* 0x000000200d0a7824 */ /* 0x000fe200078e00ff */
[----:B------:R-:W-:Y:S02]  /*0180*/  ISETP.NE.U32.AND P2, PT, RZ, UR8, PT ;  /* 0x00000008ff007c0c */ /* 0x000fe4000bf45070 */
[----:B------:R-:W-:Y:S02]  /*0190*/  CS2R R138, SRZ ;  /* 0x00000000008a7805 */ /* 0x000fe4000001ff00 */
[----:B------:R-:W-:Y:S02]  /*01a0*/  ISETP.NE.AND.EX P1, PT, RZ, UR7, PT, P1 ;  /* 0x00000007ff007c0c */ /* 0x000fe4000bf25310 */
[----:B------:R-:W-:-:S02]  /*01b0*/  CS2R R136, SRZ ;  /* 0x0000000000887805 */ /* 0x000fc4000001ff00 */
[----:B------:R-:W-:Y:S02]  /*01c0*/  ISETP.NE.AND.EX P2, PT, RZ, UR9, PT, P2 ;  /* 0x00000009ff007c0c */ /* 0x000fe4000bf45320 */
[----:B------:R-:W-:Y:S02]  /*01d0*/  CS2R R134, SRZ ;  /* 0x0000000000867805 */ /* 0x000fe4000001ff00 */
[----:B------:R-:W-:Y:S02]  /*01e0*/  SHF.L.U64.HI R11, R13, 0x5, RZ ;  /* 0x000000050d0b7819 */ /* 0x000fe400000102ff */
[----:B------:R-:W-:Y:S02]  /*01f0*/  CS2R R132, SRZ ;  /* 0x0000000000847805 */ /* 0x000fe4000001ff00 */
[----:B------:R-:W-:Y:S02]  /*0200*/  CS2R R130, SRZ ;  /* 0x0000000000827805 */ /* 0x000fe4000001ff00 */
[----:B------:R-:W-:-:S02]  /*0210*/  CS2R R128, SRZ ;  /* 0x0000000000807805 */ /* 0x000fc4000001ff00 */
[----:B------:R-:W-:Y:S02]  /*0220*/  CS2R R126, SRZ ;  /* 0x00000000007e7805 */ /* 0x000fe4000001ff00 */
[----:B------:R-:W-:Y:S02]  /*0230*/  CS2R R124, SRZ ;  /* 0x00000000007c7805 */ /* 0x000fe4000001ff00 */
[----:B------:R-:W-:-:S04]  /*0240*/  @P1 LEA R6, P3, R13, UR6, 0x5 ;  /* 0x000000060d061c11 */ /* 0x000fc8000f8628ff */
[C---:B------:R-:W-:Y:S01]  /*0250*/  @P1 LEA.HI.X R7, R13.reuse, UR7, RZ, 0x5, P3 ;  /* 0x000000070d071c11 */ /* 0x040fe200098f2cff */
[----:B------:R-:W-:Y:S01]  /*0260*/  ULDC.64 UR6, c[0x0][0x268] ;  /* 0x00009a0000067ab9 */ /* 0x000fe20000000a00 */
[----:B0-----:R-:W-:Y:S01]  /*0270*/  IMAD.WIDE.U32 R4, R13, 0x20, R4 ;  /* 0x000000200d047825 */ /* 0x001fe200078e0004 */
[C---:B------:R-:W-:Y:S02]  /*0280*/  IADD3 R8, P3, R10.reuse, UR6, RZ ;  /* 0x000000060a087c10 */ /* 0x040fe4000ff7e0ff */
[----:B------:R0:W5:Y:S02]  /*0290*/  @P1 LDG.E.128 R136, desc[UR4][R6.64] ;  /* 0x0000000406881981 */ /* 0x000164000c1e1d00 */
[C---:B------:R-:W-:Y:S02]  /*02a0*/  IADD3.X R9, R11.reuse, UR7, RZ, P3, !PT ;  /* 0x000000070b097c10 */ /* 0x040fe40009ffe4ff */
[----:B------:R-:W-:Y:S01]  /*02b0*/  @P2 IADD3 R10, P3, R10, UR8, RZ ;  /* 0x000000080a0a2c10 */ /* 0x000fe2000ff7e0ff */
[----:B------:R0:W5:Y:S03]  /*02c0*/  @P1 LDG.E.128 R132, desc[UR4][R6.64+0x10] ;  /* 0x0000100406841981 */ /* 0x000166000c1e1d00 */
[----:B------:R-:W-:Y:S01]  /*02d0*/  @P2 IADD3.X R11, R11, UR9, RZ, P3, !PT ;  /* 0x000000090b0b2c10 */ /* 0x000fe20009ffe4ff */
[----:B------:R0:W5:Y:S04]  /*02e0*/  LDG.E.128 R120, desc[UR4][R4.64] ;  /* 0x0000000404787981 */ /* 0x000168000c1e1d00 */
[----:B------:R0:W5:Y:S04]  /*02f0*/  @P2 LDG.E.128 R128, desc[UR4][R10.64] ;  /* 0x000000040a802981 */ /* 0x000168000c1e1d00 */
[----:B------:R0:W5:Y:S04]  /*0300*/  @P2 LDG.E.128 R124, desc[UR4][R10.64+0x10] ;  /* 0x000010040a7c2981 */ /* 0x000168000c1e1d00 */
[----:B------:R0:W5:Y:S04]  /*0310*/  LDG.E.128 R116, desc[UR4][R4.64+0x10] ;  /* 0x0000100404747981 */ /* 0x000168000c1e1d00 */
[----:B------:R0:W5:Y:S04]  /*0320*/  LDG.E.128 R112, desc[UR4][R8.64] ;  /* 0x0000000408707981 */ /* 0x000168000c1e1d00 */
[----:B------:R0:W5:Y:S01]  /*0330*/  LDG.E.128 R108, desc[UR4][R8.64+0x10] ;  /* 0x00001004086c7981 */ /* 0x000162000c1e1d00 */
[----:B------:R-:W-:-:S07]  /*0340*/  LOP3.LUT R13, R13, 0x80, RZ, 0xfc, !PT ;  /* 0x000000800d0d7812 */ /* 0x000fce00078efcff */
.L_x_5565:
[----:B------:R-:W-:Y:S05]  /*0350*/  BSYNC B0 ;  /* 0x0000000000007941 */ /* 0x000fea0003800000 */
.L_x_5564:
[----:B------:R-:W-:Y:S04]  /*0360*/  BSSY B0, `(.L_x_5566) ;  /* 0x0000024000007945 */ /* 0x000fe80003800000 */
[----:B------:R-:W-:Y:S05]  /*0370*/  @!P6 BRA `(.L_x_5567) ;  /* 0x000000000088e947 */ /* 0x000fea0003800000 */
[----:B------:R-:W-:Y:S01]  /*0380*/  ULDC.64 UR6, c[0x0][0x2c8] ;  /* 0x0000b20000067ab9 */ /* 0x000fe20000000a00 */
[----:B0-----:R-:W0:Y:S01]  /*0390*/  LDC.64 R10, c[0x0][0x260] ;  /* 0x00009800ff0a7b82 */ /* 0x001e220000000a00 */
[----:B------:R-:W-:Y:S01]  /*03a0*/  ISETP.NE.U32.AND P1, PT, RZ, UR6, PT ;  /* 0x00000006ff007c0c */ /* 0x000fe2000bf25070 */
[----:B------:R-:W-:Y:S01]  /*03b0*/  ULDC.64 UR8, c[0x0][0x2d0] ;  /* 0x0000b40000087ab9 */ /* 0x000fe20000000a00 */
[----:B------:R-:W-:Y:S02]  /*03c0*/  SHF.L.U32 R8, R13, 0x5, RZ ;  /* 0x000000050d087819 */ /* 0x000fe400000006ff */
[----:B------:R-:W-:Y:S02]  /*03d0*/  CS2R R106, SRZ ;  /* 0x00000000006a7805 */ /* 0x000fe4000001ff00 */
[----:B------:R-:W-:Y:S02]  /*03e0*/  ISETP.NE.AND.EX P1, PT, RZ, UR7, PT, P1 ;  /* 0x00000007ff007c0c */ /* 0x000fe4000bf25310 */
[----:B------:R-:W-:-:S02]  /*03f0*/  CS2R R104, SRZ ;  /* 0x0000000000687805 */ /* 0x000fc4000001ff00 */
[----:B------:R-:W-:Y:S02]  /*0400*/  ISETP.NE.U32.AND P2, PT, RZ, UR8, PT ;  /* 0x00000008ff007c0c */ /* 0x000fe4000bf45070 */
[----:B------:R-:W-:Y:S02]  /*0410*/  CS2R R102, SRZ ;  /* 0x0000000000667805 */ /* 0x000fe4000001ff00 */
[----:B------:R-:W-:Y:S02]  /*0420*/  SHF.L.U64.HI R9, R13, 0x5, RZ ;  /* 0x000000050d097819 */ /* 0x000fe400000102ff */
[----:B------:R-:W-:Y:S02]  /*0430*/  CS2R R100, SRZ ;  /* 0x0000000000647805 */ /* 0x000fe4000001ff00 */
[----:B------:R-:W-:Y:S02]  /*0440*/  ISETP.NE.AND.EX P2, PT, RZ, UR9, PT, P2 ;  /* 0x00000009ff007c0c */ /* 0x000fe4000bf45320 */
[----:B------:R-:W-:-:S02]  /*0450*/  CS2R R98, SRZ ;  /* 0x0000000000627805 */ /* 0x000fc4000001ff00 */
[----:B------:R-:W-:Y:S02]  /*0460*/  CS2R R96, SRZ ;  /* 0x0000000000607805 */ /* 0x000fe4000001ff00 */
        /* <DEDUP_REMOVED lines=18> */
[----:B------:R-:W-:-:S07]  /*0590*/  VIADD R13, R13, 0x80 ;  /* 0x000000800d0d7836 */ /* 0x000fce0000000000 */
.L_x_5567:
[----:B------:R-:W-:Y:S05]  /*05a0*/  BSYNC B0 ;  /* 0x0000000000007941 */ /* 0x000fea0003800000 */
.L_x_5566:
[----:B------:R-:W-:Y:S04]  /*05b0*/  BSSY B0, `(.L_x_5568) ;  /* 0x0000024000007945 */ /* 0x000fe80003800000 */
[----:B------:R-:W-:Y:S05]  /*05c0*/  @!P5 BRA `(.L_x_5569) ;  /* 0x000000000088d947 */ /* 0x000fea0003800000 */
[----:B------:R-:W-:Y:S01]  /*05d0*/  ULDC.64 UR6, c[0x0][0x2c8] ;  /* 0x0000b20000067ab9 */ /* 0x000fe20000000a00 */
[----:B01----:R-:W0:Y:S01]  /*05e0*/  LDC.64 R10, c[0x0][0x260] ;  /* 0x00009800ff0a7b82 */ /* 0x003e220000000a00 */
        /* <DEDUP_REMOVED lines=32> */
.L_x_5569:
[----:B------:R-:W-:Y:S05]  /*07f0*/  BSYNC B0 ;  /* 0x0000000000007941 */ /* 0x000fea0003800000 */
.L_x_5568:
[----:B------:R-:W-:Y:S04]  /*0800*/  BSSY B0, `(.L_x_5570) ;  /* 0x0000023000007945 */ /* 0x000fe80003800000 */
[----:B------:R-:W-:Y:S05]  /*0810*/  @!P4 BRA `(.L_x_5571) ;  /* 0x000000000084c947 */ /* 0x000fea0003800000 */
[----:B------:R-:W-:Y:S01]  /*0820*/  ULDC.64 UR6, c[0x0][0x2c8] ;  /* 0x0000b20000067ab9 */ /* 0x000fe20000000a00 */
[----:B012---:R-:W0:Y:S01]  /*0830*/  LDC.64 R4, c[0x0][0x260] ;  /* 0x00009800ff047b82 */ /* 0x007e220000000a00 */
        /* <DEDUP_REMOVED lines=8> */
[----:B------:R-:W-:Y:S02]  /*08c0*/  SHF.R.U32.HI R11, RZ, 0x1b, R13 ;  /* 0x0000001bff0b7819 */ /* 0x000fe4000001160d */
        /* <DEDUP_REMOVED lines=21> */
[----:B------:R3:W5:Y:S02]  /*0a20*/  LDG.E.128 R12, desc[UR4][R8.64+0x10] ;  /* 0x00001004080c7981 */ /* 0x000764000c1e1d00 */
.L_x_5571:
[----:B------:R-:W-:Y:S05]  /*0a30*/  BSYNC B0 ;  /* 0x0000000000007941 */ /* 0x000fea0003800000 */
.L_x_5570:
[----:B------:R-:W4:Y:S08]  /*0a40*/  S2UR UR6, SR_CTAID.X ;  /* 0x00000000000679c3 */ /* 0x000f300000002500 */
[----:B0123--:R-:W0:Y:S01]  /*0a50*/  LDC.64 R4, c[0x0][0x228] ;  /* 0x00008a00ff047b82 */ /* 0x00fe220000000a00 */
[----:B----4-:R-:W-:Y:S01]  /*0a60*/  LEA.HI R150, R2, UR6, RZ, 0x19 ;  /* 0x0000000602967c11 */ /* 0x010fe2000f8fc8ff */
[----:B------:R-:W-:-:S03]  /*0a70*/  ULDC UR6, c[0x0][0x214] ;  /* 0x0000850000067ab9 */ /* 0x000fc60000000800 */
[----:B------:R-:W-:Y:S01]  /*0a80*/  ISETP.GE.AND P2, PT, R150, UR6, PT ;  /* 0x0000000696007c0c */ /* 0x000fe2000bf46270 */
[----:B------:R-:W-:Y:S02]  /*0a90*/  ULDC.64 UR6, c[0x0][0x230] ;  /* 0x00008c0000067ab9 */ /* 0x000fe40000000a00 */
[----:B0-----:R-:W-:-:S04]  /*0aa0*/  LOP3.LUT P1, RZ, R4, UR6, RZ, 0xfc, !PT ;  /* 0x0000000604ff7c12 */ /* 0x001fc8000f82fcff */
[----:B------:R-:W-:-:S06]  /*0ab0*/  LOP3.LUT P1, RZ, R5, UR7, RZ, 0xfc, P1 ;  /* 0x0000000705ff7c12 */ /* 0x000fcc000882fcff */
[----:B------:R-:W-:Y:S07]  /*0ac0*/  @P2 EXIT ;  /* 0x000000000000294d */ /* 0x000fee0003800000 */
[----:B------:R-:W-:Y:S01]  /*0ad0*/  SHF.R.S32.HI R0, RZ, 0x3, R0 ;  /* 0x00000003ff007819 */ /* 0x000fe20000011400 */
[C---:B------:R-:W-:Y:S01]  /*0ae0*/  IMAD.SHL.U32 R6, R2.reuse, 0x20, RZ ;  /* 0x0000002002067824 */ /* 0x040fe200078e00ff */
[----:B------:R-:W-:Y:S01]  /*0af0*/  LOP3.LUT R5, R2, 0x60, RZ, 0xc0, !PT ;  /* 0x0000006002057812 */ /* 0x000fe200078ec0ff */
[----:B------:R-:W-:Y:S01]  /*0b00*/  ULDC.U8 UR6, c[0x0][0x2a0] ;  /* 0x0000a80000067ab9 */ /* 0x000fe20000000000 */
[----:B------:R-:W-:Y:S01]  /*0b10*/  LOP3.LUT R4, R0, 0x7f, RZ, 0xc0, !PT ;  /* 0x0000007f00047812 */ /* 0x000fe200078ec0ff */
[----:B------:R-:W-:Y:S01]  /*0b20*/  ULDC UR7, c[0x0][0x218] ;  /* 0x0000860000077ab9 */ /* 0x000fe20000000800 */
[----:B------:R-:W-:Y:S01]  /*0b30*/  SHF.R.U32.HI R0, RZ, 0x2, R0 ;  /* 0x00000002ff007819 */ /* 0x000fe20000011600 */
[----:B------:R-:W-:Y:S01]  /*0b40*/  ULDC.64 UR10, c[0x0][0x228] ;  /* 0x00008a00000a7ab9 */ /* 0x000fe20000000a00 */
[----:B------:R-:W-:Y:S01]  /*0b50*/  VIADDMNMX R5, R4, -R5, RZ, !PT ;  /* 0x8000000504057246 */ /* 0x000fe200078001ff */
[----:B------:R-:W-:Y:S01]  /*0b60*/  ULDC.64 UR12, c[0x0][0x230] ;  /* 0x00008c00000c7ab9 */ /* 0x000fe20000000a00 */
[----:B------:R-:W-:Y:S01]  /*0b70*/  LOP3.LUT R0, R0, 0x3fffffe0, RZ, 0xc0, !PT ;  /* 0x3fffffe000007812 */ /* 0x000fe200078ec0ff */
[----:B------:R-:W-:Y:S01]  /*0b80*/  ULDC.64 UR8, c[0x0][0x210] ;  /* 0x0000840000087ab9 */ /* 0x000fe20000000a00 */
[----:B------:R-:W-:-:S02]  /*0b90*/  VIMNMX R5, R5, 0x20, PT ;  /* 0x0000002005057848 */ /* 0x000fc40003fe0100 */
[----:B------:R-:W-:Y:S02]  /*0ba0*/  LOP3.LUT R7, R6, 0x3e0, RZ, 0xc0, !PT ;  /* 0x000003e006077812 */ /* 0x000fe400078ec0ff */
[----:B------:R-:W-:Y:S02]  /*0bb0*/  IADD3 R5, R5, R0, RZ ;  /* 0x0000000005057210 */ /* 0x000fe40007ffe0ff */
[----:B------:R-:W-:Y:S02]  /*0bc0*/  VIADDMNMX R7, R4, -R7, RZ, !PT ;  /* 0x8000000704077246 */ /* 0x000fe400078001ff */
[----:B------:R-:W-:Y:S01]  /*0bd0*/  ISETP.NE.AND P2, PT, RZ, UR6, PT ;  /* 0x00000006ff007c0c */ /* 0x000fe2000bf45270 */
[----:B------:R-:W-:Y:S01]  /*0be0*/  IMAD.SHL.U32 R5, R5, 0x8, RZ ;  /* 0x0000000805057824 */ /* 0x000fe200078e00ff */
[----:B------:R-:W-:Y:S01]  /*0bf0*/  VIMNMX R7, R7, 0x20, PT ;  /* 0x0000002007077848 */ /* 0x000fe20003fe0100 */
[----:B------:R-:W-:Y:S01]  /*0c00*/  ULDC UR6, c[0x0][0x290] ;  /* 0x0000a40000067ab9 */ /* 0x000fe20000000800 */
[----:B------:R-:W-:-:S02]  /*0c10*/  P2R R156, PR, RZ, 0x4 ;  /* 0x00000004ff9c7803 */ /* 0x000fc40000000000 */
[----:B------:R-:W-:Y:S02]  /*0c20*/  I2FP.F32.U32 R5, R5 ;  /* 0x0000000500057245 */ /* 0x000fe40000201000 */
[----:B------:R-:W-:Y:S01]  /*0c30*/  IADD3 R7, R0, R7, RZ ;  /* 0x0000000700077210 */ /* 0x000fe20007ffe0ff */
[----:B------:R-:W-:Y:S01]  /*0c40*/  IMAD.MOV.U32 R0, RZ, RZ, 0x1 ;  /* 0x00000001ff007424 */ /* 0x000fe200078e00ff */
[----:B------:R0:W1:Y:S02]  /*0c50*/  MUFU.RCP R149, R5 ;  /* 0x0000000500957308 */ /* 0x0000640000001000 */
[----:B------:R-:W-:-:S07]  /*0c60*/  SHF.L.U32 R151, R7, 0x3, RZ ;  /* 0x0000000307977819 */ /* 0x000fce00000006ff */
.L_x_5717:
[----:B-12-4-:R-:W-:Y:S01]  /*0c70*/  IMAD R140, R150, UR7, RZ ;  /* 0x00000007968c7c24 */ /* 0x016fe2000f8e02ff */
[----:B------:R-:W-:Y:S04]  /*0c80*/  BSSY B0, `(.L_x_5572) ;  /* 0x00000aa000007945 */ /* 0x000fe80003800000 */
[----:B------:R-:W-:-:S04]  /*0c90*/  SHF.R.S32.HI R141, RZ, 0x1f, R140 ;  /* 0x0000001fff8d7819 */ /* 0x000fc8000001148c */
[----:B------:R-:W-:-:S04]  /*0ca0*/  LEA.HI R141, R141, R140, RZ, 0x3 ;  /* 0x0000008c8d8d7211 */ /* 0x000fc800078f18ff */
[----:B------:R-:W-:-:S05]  /*0cb0*/  LEA.HI.SX32 R152, R141, R148, 0x1d ;  /* 0x000000948d987211 */ /* 0x000fca00078feaff */
[----:B------:R-:W-:Y:S01]  /*0cc0*/  IMAD.MOV.U32 R144, RZ, RZ, R152 ;  /* 0x000000ffff907224 */ /* 0x000fe200078e0098 */
[----:B-----5:R-:W-:Y:S06]  /*0cd0*/  @!P0 BRA `(.L_x_5573) ;  /* 0x0000000800908947 */ /* 0x020fec0003800000 */
[----:B------:R-:W-:Y:S01]  /*0ce0*/  ISETP.NE.U32.AND P3, PT, RZ, UR10, PT ;  /* 0x0000000aff007c0c */ /* 0x000fe2000bf65070 */
[----:B------:R-:W2:Y:S03]  /*0cf0*/  LDC.64 R140, c[0x0][0x220] ;  /* 0x00008800ff8c7b82 */ /* 0x000ea60000000a00 */
[----:B------:R-:W-:-:S13]  /*0d00*/  ISETP.NE.AND.EX P3, PT, RZ, UR11, PT, P3 ;  /* 0x0000000bff007c0c */ /* 0x000fda000bf65330 */
[----:B------:R-:W-:-:S04]  /*0d10*/  @P3 LEA R144, P2, R152, UR10, 0x4 ;  /* 0x0000000a98903c11 */ /* 0x000fc8000f8420ff */
[C---:B------:R-:W-:Y:S02]  /*0d20*/  @P3 LEA.HI.X R145, R152.reuse, UR11, RZ, 0x4, P2 ;  /* 0x0000000b98913c11 */ /* 0x040fe400090f24ff */
[----:B------:R-:W-:Y:S01]  /*0d30*/  ISETP.NE.U32.AND P2, PT, RZ, UR12, PT ;  /* 0x0000000cff007c0c */ /* 0x000fe2000bf45070 */
[----:B--2---:R-:W-:Y:S02]  /*0d40*/  IMAD.WIDE.U32 R140, R152, 0x10, R140 ;  /* 0x00000010988c7825 */ /* 0x004fe400078e008c */
[----:B------:R2:W5:Y:S01]  /*0d50*/  @P3 LDG.E.128 R168, desc[UR4][R144.64] ;  /* 0x0000000490a83981 */ /* 0x000562000c1e1d00 */
[----:B------:R-:W-:-:S03]  /*0d60*/  ISETP.NE.AND.EX P2, PT, RZ, UR13, PT, P2 ;  /* 0x0000000dff007c0c */ /* 0x000fc6000bf45320 */
[----:B------:R-:W3:Y:S10]  /*0d70*/  LDG.E.128 R140, desc[UR4][R140.64] ;  /* 0x000000048c8c7981 */ /* 0x000ef4000c1e1d00 */
[----:B------:R-:W-:-:S04]  /*0d80*/  @P2 LEA R146, P4, R152, UR12, 0x4 ;  /* 0x0000000c98922c11 */ /* 0x000fc8000f8820ff */
[----:B------:R-:W-:-:S05]  /*0d90*/  @P2 LEA.HI.X R147, R152, UR13, RZ, 0x4, P4 ;  /* 0x0000000d98932c11 */ /* 0x000fca000a0f24ff */
[----:B------:R2:W5:Y:S01]  /*0da0*/  @P2 LDG.E.128 R8, desc[UR4][R146.64] ;  /* 0x0000000492082981 */ /* 0x000562000c1e1d00 */
[----:B------:R-:W-:-:S04]  /*0db0*/  ISETP.NE.U32.AND P3, PT, RZ, UR10, PT ;  /* 0x0000000aff007c0c */ /* 0x000fc8000bf65070 */
[----:B------:R-:W-:Y:S02]  /*0dc0*/  ISETP.NE.AND.EX P3, PT, RZ, UR11, PT, P3 ;  /* 0x0000000bff007c0c */ /* 0x000fe4000bf65330 */
[C---:B---3--:R-:W-:Y:S02]  /*0dd0*/  SHF.L.U32 R153, R140.reuse, 0x10, RZ ;  /* 0x000000108c997819 */ /* 0x048fe400000006ff */
[----:B------:R-:W-:-:S09]  /*0de0*/  PRMT R155, R140, 0x7632, R155 ;  /* 0x000076328c9b7816 */ /* 0x000fd2000000009b */
[----:B--2---:R-:W-:Y:S05]  /*0df0*/  @P3 BRA `(.L_x_5574) ;  /* 0x0000000000203947 */ /* 0x004fea0003800000 */
[----:B------:R-:W-:-:S04]  /*0e00*/  ISETP.NE.U32.AND P4, PT, RZ, UR12, PT ;  /* 0x0000000cff007c0c */ /* 0x000fc8000bf85070 */
[----:B------:R-:W-:-:S13]  /*0e10*/  ISETP.NE.AND.EX P4, PT, RZ, UR13, PT, P4 ;  /* 0x0000000dff007c0c */ /* 0x000fda000bf85340 */
[----:B------:R-:W-:Y:S05]  /*0e20*/  @P4 BRA `(.L_x_5575) ;  /* 0x0000000000084947 */ /* 0x000fea0003800000 */
[----:B------:R-:W-:Y:S05]  /*0e30*/  @P1 BRA `(.L_x_5576) ;  /* 0x0000000000201947 */ /* 0x000fea0003800000 */
[----:B------:R-:W-:Y:S05]  /*0e40*/  BRA `(.L_x_5577) ;  /* 0x0000000000247947 */ /* 0x000fea0003800000 */
.L_x_5575:
[----:B-----5:R-:W-:-:S04]  /*0e50*/  IMAD.U32 R140, R8, 0x10000, RZ ;  /* 0x00010000088c7824 */ /* 0x020fc800078e00ff */
[----:B------:R-:W-:Y:S01]  /*0e60*/  FADD.FTZ R153, R140, R153 ;  /* 0x000000998c997221 */ /* 0x000fe20000010000 */
[----:B------:R-:W-:Y:S06]  /*0e70*/  BRA `(.L_x_5576) ;  /* 0x0000000000107947 */ /* 0x000fec0003800000 */
.L_x_5574:
[----:B-----5:R-:W-:Y:S01]  /*0e80*/  SHF.L.U32 R140, R168, 0x10, RZ ;  /* 0x00000010a88c7819 */ /* 0x020fe200000006ff */
[----:B------:R-:W-:-:S04]  /*0e90*/  @P2 IMAD.U32 R144, R8, 0x10000, RZ ;  /* 0x0001000008902824 */ /* 0x000fc800078e00ff */
[----:B------:R-:W-:-:S04]  /*0ea0*/  FADD.FTZ R153, R140, R153 ;  /* 0x000000998c997221 */ /* 0x000fc80000010000 */
[----:B------:R-:W-:-:S07]  /*0eb0*/  @P2 FADD.FTZ R153, R144, R153 ;  /* 0x0000009990992221 */ /* 0x000fce0000010000 */
.L_x_5576:
[----:B------:R-:W-:-:S04]  /*0ec0*/  F2FP.BF16.F32.PACK_AB R140, RZ, R153 ;  /* 0x00000099ff8c723e */ /* 0x000fc800000010ff */
[----:B------:R-:W-:-:S07]  /*0ed0*/  PRMT R4, R140, 0x7610, R4 ;  /* 0x000076108c047816 */ /* 0x000fce0000000004 */
.L_x_5577:
[----:B------:R-:W-:Y:S01]  /*0ee0*/  SHF.L.U32 R155, R155, 0x10, RZ ;  /* 0x000000109b9b7819 */ /* 0x000fe200000006ff */
[----:B------:R-:W-:Y:S06]  /*0ef0*/  @P3 BRA `(.L_x_5578) ;  /* 0x0000000000243947 */ /* 0x000fec0003800000 */
[----:B------:R-:W-:-:S04]  /*0f00*/  ISETP.NE.U32.AND P4, PT, RZ, UR12, PT ;  /* 0x0000000cff007c0c */ /* 0x000fc8000bf85070 */
[----:B------:R-:W-:-:S13]  /*0f10*/  ISETP.NE.AND.EX P4, PT, RZ, UR13, PT, P4 ;  /* 0x0000000dff007c0c */ /* 0x000fda000bf85340 */
[----:B------:R-:W-:Y:S05]  /*0f20*/  @P4 BRA `(.L_x_5579) ;  /* 0x0000000000084947 */ /* 0x000fea0003800000 */
[----:B------:R-:W-:Y:S05]  /*0f30*/  @P1 BRA `(.L_x_5580) ;  /* 0x00000000002c1947 */ /* 0x000fea0003800000 */
[----:B------:R-:W-:Y:S05]  /*0f40*/  BRA `(.L_x_5581) ;  /* 0x0000000000307947 */ /* 0x000fea0003800000 */
.L_x_5579:
[----:B-----5:R-:W-:-:S05]  /*0f50*/  PRMT R140, R8, 0x7632, R140 ;  /* 0x00007632088c7816 */ /* 0x020fca000000008c */
[----:B------:R-:W-:-:S04]  /*0f60*/  IMAD.U32 R140, R140, 0x10000, RZ ;  /* 0x000100008c8c7824 */ /* 0x000fc800078e00ff */
[----:B------:R-:W-:Y:S01]  /*0f70*/  FADD.FTZ R155, R140, R155 ;  /* 0x0000009b8c9b7221 */ /* 0x000fe20000010000 */
[----:B------:R-:W-:Y:S06]  /*0f80*/  BRA `(.L_x_5580) ;  /* 0x0000000000187947 */ /* 0x000fec0003800000 */
.L_x_5578:
[----:B-----5:R-:W-:Y:S02]  /*0f90*/  PRMT R140, R168, 0x7632, R140 ;  /* 0x00007632a88c7816 */ /* 0x020fe4000000008c */
[----:B------:R-:W-:Y:S02]  /*0fa0*/  @P2 PRMT R144, R8, 0x7632, R144 ;  /* 0x0000763208902816 */ /* 0x000fe40000000090 */
[----:B------:R-:W-:-:S03]  /*0fb0*/  SHF.L.U32 R140, R140, 0x10, RZ ;  /* 0x000000108c8c7819 */ /* 0x000fc600000006ff */
[----:B------:R-:W-:Y:S02]  /*0fc0*/  @P2 IMAD.U32 R144, R144, 0x10000, RZ ;  /* 0x0001000090902824 */ /* 0x000fe400078e00ff */
[----:B------:R-:W-:-:S04]  /*0fd0*/  FADD.FTZ R155, R140, R155 ;  /* 0x0000009b8c9b7221 */ /* 0x000fc80000010000 */
[----:B------:R-:W-:-:S07]  /*0fe0*/  @P2 FADD.FTZ R155, R144, R155 ;  /* 0x0000009b909b2221 */ /* 0x000fce0000010000 */
.L_x_5580:
[----:B------:R-:W-:-:S04]  /*0ff0*/  F2FP.BF16.F32.PACK_AB R140, RZ, R155 ;  /* 0x0000009bff8c723e */ /* 0x000fc800000010ff */
[----:B------:R-:W-:-:S07]  /*1000*/  PRMT R4, R4, 0x5410, R140 ;  /* 0x0000541004047816 */ /* 0x000fce000000008c */
.L_x_5581:
        /* <DEDUP_REMOVED lines=8> */
.L_x_5583:
[----:B-----5:R-:W-:-:S04]  /*1090*/  IMAD.U32 R140, R9, 0x10000, RZ ;  /* 0x00010000098c7824 */ /* 0x020fc800078e00ff */
[----:B------:R-:W-:Y:S01]  /*10a0*/  FADD.FTZ R157, R140, R157 ;  /* 0x0000009d8c9d7221 */ /* 0x000fe20000010000 */
[----:B------:R-:W-:Y:S06]  /*10b0*/  BRA `(.L_x_5584) ;  /* 0x0000000000107947 */ /* 0x000fec0003800000 */
.L_x_5582:
[----:B-----5:R-:W-:Y:S01]  /*10c0*/  SHF.L.U32 R140, R169, 0x10, RZ ;  /* 0x00000010a98c7819 */ /* 0x020fe200000006ff */
[----:B------:R-:W-:-:S04]  /*10d0*/  @P2 IMAD.U32 R144, R9, 0x10000, RZ ;  /* 0x0001000009902824 */ /* 0x000fc800078e00ff */
[----:B------:R-:W-:-:S04]  /*10e0*/  FADD.FTZ R157, R140, R157 ;  /* 0x0000009d8c9d7221 */ /* 0x000fc80000010000 */
[----:B------:R-:W-:-:S07]  /*10f0*/  @P2 FADD.FTZ R157, R144, R157 ;  /* 0x0000009d909d2221 */ /* 0x000fce0000010000 */
.L_x_5584:
[----:B------:R-:W-:-:S04]  /*1100*/  F2FP.BF16.F32.PACK_AB R140, RZ, R157 ;  /* 0x0000009dff8c723e */ /* 0x000fc800000010ff */
[----:B0-----:R-:W-:-:S07]  /*1110*/  PRMT R5, R140, 0x7610, R5 ;  /* 0x000076108c057816 */ /* 0x001fce0000000005 */
.L_x_5585:
[----:B------:R-:W-:Y:S01]  /*1120*/  SHF.L.U32 R181, R141, 0x10, RZ ;  /* 0x000000108db57819 */ /* 0x000fe200000006ff */
[----:B------:R-:W-:Y:S06]  /*1130*/  @P3 BRA `(.L_x_5586) ;  /* 0x0000000000243947 */ /* 0x000fec0003800000 */
[----:B------:R-:W-:-:S04]  /*1140*/  ISETP.NE.U32.AND P4, PT, RZ, UR12, PT ;  /* 0x0000000cff007c0c */ /* 0x000fc8000bf85070 */
[----:B------:R-:W-:-:S13]  /*1150*/  ISETP.NE.AND.EX P4, PT, RZ, UR13, PT, P4 ;  /* 0x0000000dff007c0c */ /* 0x000fda000bf85340 */
[----:B------:R-:W-:Y:S05]  /*1160*/  @P4 BRA `(.L_x_5587) ;  /* 0x0000000000084947 */ /* 0x000fea0003800000 */
[----:B------:R-:W-:Y:S05]  /*1170*/  @P1 BRA `(.L_x_5588) ;  /* 0x00000000002c1947 */ /* 0x000fea0003800000 */
[----:B------:R-:W-:Y:S05]  /*1180*/  BRA `(.L_x_5589) ;  /* 0x0000000000307947 */ /* 0x000fea0003800000 */
.L_x_5587:
[----:B-----5:R-:W-:-:S05]  /*1190*/  PRMT R140, R9, 0x7632, R140 ;  /* 0x00007632098c7816 */ /* 0x020fca000000008c */
[----:B------:R-:W-:-:S04]  /*11a0*/  IMAD.U32 R140, R140, 0x10000, RZ ;  /* 0x000100008c8c7824 */ /* 0x000fc800078e00ff */
[----:B------:R-:W-:Y:S01]  /*11b0*/  FADD.FTZ R181, R140, R181 ;  /* 0x000000b58cb57221 */ /* 0x000fe20000010000 */
[----:B------:R-:W-:Y:S06]  /*11c0*/  BRA `(.L_x_5588) ;  /* 0x0000000000187947 */ /* 0x000fec0003800000 */
.L_x_5586:
[----:B-----5:R-:W-:Y:S02]  /*11d0*/  PRMT R140, R169, 0x7632, R140 ;  /* 0x00007632a98c7816 */ /* 0x020fe4000000008c */
[----:B------:R-:W-:Y:S02]  /*11e0*/  @P2 PRMT R141, R9, 0x7632, R141 ;  /* 0x00007632098d2816 */ /* 0x000fe4000000008d */
[----:B------:R-:W-:-:S03]  /*11f0*/  SHF.L.U32 R140, R140, 0x10, RZ ;  /* 0x000000108c8c7819 */ /* 0x000fc600000006ff */
[----:B------:R-:W-:Y:S02]  /*1200*/  @P2 IMAD.U32 R144, R141, 0x10000, RZ ;  /* 0x000100008d902824 */ /* 0x000fe400078e00ff */
[----:B------:R-:W-:-:S04]  /*1210*/  FADD.FTZ R181, R140, R181 ;  /* 0x000000b58cb57221 */ /* 0x000fc80000010000 */
[----:B------:R-:W-:-:S07]  /*1220*/  @P2 FADD.FTZ R181, R144, R181 ;  /* 0x000000b590b52221 */ /* 0x000fce0000010000 */
.L_x_5588:
[----:B------:R-:W-:-:S04]  /*1230*/  F2FP.BF16.F32.PACK_AB R140, RZ, R181 ;  /* 0x000000b5ff8c723e */ /* 0x000fc800000010ff */
[----:B0-----:R-:W-:-:S07]  /*1240*/  PRMT R5, R5, 0x5410, R140 ;  /* 0x0000541005057816 */ /* 0x001fce000000008c */
.L_x_5589:
        /* <DEDUP_REMOVED lines=8> */
.L_x_5591:
[----:B-----5:R-:W-:-:S04]  /*12d0*/  IMAD.U32 R140, R10, 0x10000, RZ ;  /* 0x000100000a8c7824 */ /* 0x020fc800078e00ff */
[----:B------:R-:W-:Y:S01]  /*12e0*/  FADD.FTZ R183, R140, R183 ;  /* 0x000000b78cb77221 */ /* 0x000fe20000010000 */
[----:B------:R-:W-:Y:S06]  /*12f0*/  BRA `(.L_x_5592) ;  /* 0x0000000000107947 */ /* 0x000fec0003800000 */
.L_x_5590:
[----:B-----5:R-:W-:Y:S01]  /*1300*/  SHF.L.U32 R140, R170, 0x10, RZ ;  /* 0x00000010aa8c7819 */ /* 0x020fe200000006ff */
[----:B------:R-:W-:-:S04]  /*1310*/  @P2 IMAD.U32 R144, R10, 0x10000, RZ ;  /* 0x000100000a902824 */ /* 0x000fc800078e00ff */
[----:B------:R-:W-:-:S04]  /*1320*/  FADD.FTZ R183, R140, R183 ;  /* 0x000000b78cb77221 */ /* 0x000fc80000010000 */
[----:B------:R-:W-:-:S07]  /*1330*/  @P2 FADD.FTZ R183, R144, R183 ;  /* 0x000000b790b72221 */ /* 0x000fce0000010000 */
.L_x_5592:
[----:B------:R-:W-:-:S04]  /*1340*/  F2FP.BF16.F32.PACK_AB R140, RZ, R183 ;  /* 0x000000b7ff8c723e */ /* 0x000fc800000010ff */
[----:B------:R-:W-:-:S07]  /*1350*/  PRMT R6, R140, 0x7610, R6 ;  /* 0x000076108c067816 */ /* 0x000fce0000000006 */
.L_x_5593:
[----:B------:R-:W-:Y:S01]  /*1360*/  SHF.L.U32 R185, R142, 0x10, RZ ;  /* 0x000000108eb97819 */ /* 0x000fe200000006ff */
[----:B------:R-:W-:Y:S06]  /*1370*/  @P3 BRA `(.L_x_5594) ;  /* 0x0000000000243947 */ /* 0x000fec0003800000 */
[----:B------:R-:W-:-:S04]  /*1380*/  ISETP.NE.U32.AND P4, PT, RZ, UR12, PT ;  /* 0x0000000cff007c0c */ /* 0x000fc8000bf85070 */
[----:B------:R-:W-:-:S13]  /*1390*/  ISETP.NE.AND.EX P4, PT, RZ, UR13, PT, P4 ;  /* 0x0000000dff007c0c */ /* 0x000fda000bf85340 */
[----:B------:R-:W-:Y:S05]  /*13a0*/  @P4 BRA `(.L_x_5595) ;  /* 0x0000000000084947 */ /* 0x000fea0003800000 */
[----:B------:R-:W-:Y:S05]  /*13b0*/  @P1 BRA `(.L_x_5596) ;  /* 0x00000000002c1947 */ /* 0x000fea0003800000 */
[----:B------:R-:W-:Y:S05]  /*13c0*/  BRA `(.L_x_5597) ;  /* 0x0000000000307947 */ /* 0x000fea0003800000 */
.L_x_5595:
[----:B-----5:R-:W-:-:S05]  /*13d0*/  PRMT R140, R10, 0x7632, R140 ;  /* 0x000076320a8c7816 */ /* 0x020fca000000008c */
[----:B------:R-:W-:-:S04]  /*13e0*/  IMAD.U32 R140, R140, 0x10000, RZ ;  /* 0x000100008c8c7824 */ /* 0x000fc800078e00ff */
[----:B------:R-:W-:Y:S01]  /*13f0*/  FADD.FTZ R185, R140, R185 ;  /* 0x000000b98cb97221 */ /* 0x000fe20000010000 */
[----:B------:R-:W-:Y:S06]  /*1400*/  BRA `(.L_x_5596) ;  /* 0x0000000000187947 */ /* 0x000fec0003800000 */
.L_x_5594:
[----:B-----5:R-:W-:Y:S02]  /*1410*/  PRMT R140, R170, 0x7632, R140 ;  /* 0x00007632aa8c7816 */ /* 0x020fe4000000008c */
[----:B------:R-:W-:Y:S02]  /*1420*/  @P2 PRMT R141, R10, 0x7632, R141 ;  /* 0x000076320a8d2816 */ /* 0x000fe4000000008d */
[----:B------:R-:W-:-:S03]  /*1430*/  SHF.L.U32 R140, R140, 0x10, RZ ;  /* 0x000000108c8c7819 */ /* 0x000fc600000006ff */
[----:B------:R-:W-:Y:S02]  /*1440*/  @P2 IMAD.U32 R142, R141, 0x10000, RZ ;  /* 0x000100008d8e2824 */ /* 0x000fe400078e00ff */
[----:B------:R-:W-:-:S04]  /*1450*/  FADD.FTZ R185, R140, R185 ;  /* 0x000000b98cb97221 */ /* 0x000fc80000010000 */
[----:B------:R-:W-:-:S07]  /*1460*/  @P2 FADD.FTZ R185, R142, R185 ;  /* 0x000000b98eb92221 */ /* 0x000fce0000010000 */
.L_x_5596:
[----:B------:R-:W-:-:S04]  /*1470*/  F2FP.BF16.F32.PACK_AB R140, RZ, R185 ;  /* 0x000000b9ff8c723e */ /* 0x000fc800000010ff */
[----:B------:R-:W-:-:S07]  /*1480*/  PRMT R6, R6, 0x5410, R140 ;  /* 0x0000541006067816 */ /* 0x000fce000000008c */
.L_x_5597:
        /* <DEDUP_REMOVED lines=8> */
.L_x_5599:
[----:B-----5:R-:W-:-:S04]  /*1510*/  IMAD.U32 R140, R11, 0x10000, RZ ;  /* 0x000100000b8c7824 */ /* 0x020fc800078e00ff */
[----:B------:R-:W-:Y:S01]  /*1520*/  FADD.FTZ R187, R140, R187 ;  /* 0x000000bb8cbb7221 */ /* 0x000fe20000010000 */
[----:B------:R-:W-:Y:S06]  /*1530*/  BRA `(.L_x_5600) ;  /* 0x0000000000107947 */ /* 0x000fec0003800000 */
.L_x_5598:
[----:B-----5:R-:W-:Y:S01]  /*1540*/  SHF.L.U32 R140, R171, 0x10, RZ ;  /* 0x00000010ab8c7819 */ /* 0x020fe200000006ff */
[----:B------:R-:W-:-:S04]  /*1550*/  @P2 IMAD.U32 R142, R11, 0x10000, RZ ;  /* 0x000100000b8e2824 */ /* 0x000fc800078e00ff */
[----:B------:R-:W-:-:S04]  /*1560*/  FADD.FTZ R187, R140, R187 ;  /* 0x000000bb8cbb7221 */ /* 0x000fc80000010000 */
[----:B------:R-:W-:-:S07]  /*1570*/  @P2 FADD.FTZ R187, R142, R187 ;  /* 0x000000bb8ebb2221 */ /* 0x000fce0000010000 */
.L_x_5600:
[----:B------:R-:W-:-:S04]  /*1580*/  F2FP.BF16.F32.PACK_AB R140, RZ, R187 ;  /* 0x000000bbff8c723e */ /* 0x000fc800000010ff */
[----:B------:R-:W-:-:S07]  /*1590*/  PRMT R7, R140, 0x7610, R7 ;  /* 0x000076108c077816 */ /* 0x000fce0000000007 */
.L_x_5601:
[----:B------:R-:W-:Y:S01]  /*15a0*/  SHF.L.U32 R213, R143, 0x10, RZ ;  /* 0x000000108fd57819 */ /* 0x000fe200000006ff */
[----:B------:R-:W-:Y:S06]  /*15b0*/  @P3 BRA `(.L_x_5602) ;  /* 0x0000000000243947 */ /* 0x000fec0003800000 */
[----:B------:R-:W-:-:S04]  /*15c0*/  ISETP.NE.U32.AND P2, PT, RZ, UR12, PT ;  /* 0x0000000cff007c0c */ /* 0x000fc8000bf45070 */
[----:B------:R-:W-:-:S13]  /*15d0*/  ISETP.NE.AND.EX P2, PT, RZ, UR13, PT, P2 ;  /* 0x0000000dff007c0c */ /* 0x000fda000bf45320 */
[----:B------:R-:W-:Y:S05]  /*15e0*/  @P2 BRA `(.L_x_5603) ;  /* 0x0000000000082947 */ /* 0x000fea0003800000 */
[----:B------:R-:W-:Y:S05]  /*15f0*/  @P1 BRA `(.L_x_5604) ;  /* 0x00000000002c1947 */ /* 0x000fea0003800000 */
[----:B------:R-:W-:Y:S05]  /*1600*/  BRA `(.L_x_5605) ;  /* 0x0000000000307947 */ /* 0x000fea0003800000 */
.L_x_5603:
[----:B-----5:R-:W-:-:S05]  /*1610*/  PRMT R140, R11, 0x7632, R140 ;  /* 0x000076320b8c7816 */ /* 0x020fca000000008c */
[----:B------:R-:W-:-:S04]  /*1620*/  IMAD.U32 R140, R140, 0x10000, RZ ;  /* 0x000100008c8c7824 */ /* 0x000fc800078e00ff */
[----:B------:R-:W-:Y:S01]  /*1630*/  FADD.FTZ R213, R140, R213 ;  /* 0x000000d58cd57221 */ /* 0x000fe20000010000 */
[----:B------:R-:W-:Y:S06]  /*1640*/  BRA `(.L_x_5604) ;  /* 0x0000000000187947 */ /* 0x000fec0003800000 */
.L_x_5602:
[----:B-----5:R-:W-:Y:S02]  /*1650*/  PRMT R140, R171, 0x7632, R140 ;  /* 0x00007632ab8c7816 */ /* 0x020fe4000000008c */
[----:B------:R-:W-:Y:S02]  /*1660*/  @P2 PRMT R141, R11, 0x7632, R141 ;  /* 0x000076320b8d2816 */ /* 0x000fe4000000008d */
[----:B------:R-:W-:-:S03]  /*1670*/  SHF.L.U32 R140, R140, 0x10, RZ ;  /* 0x000000108c8c7819 */ /* 0x000fc600000006ff */
[----:B------:R-:W-:Y:S02]  /*1680*/  @P2 IMAD.U32 R142, R141, 0x10000, RZ ;  /* 0x000100008d8e2824 */ /* 0x000fe400078e00ff */
[----:B------:R-:W-:-:S04]  /*1690*/  FADD.FTZ R213, R140, R213 ;  /* 0x000000d58cd57221 */ /* 0x000fc80000010000 */
[----:B------:R-:W-:-:S07]  /*16a0*/  @P2 FADD.FTZ R213, R142, R213 ;  /* 0x000000d58ed52221 */ /* 0x000fce0000010000 */
.L_x_5604:
[----:B------:R-:W-:-:S04]  /*16b0*/  F2FP.BF16.F32.PACK_AB R140, RZ, R213 ;  /* 0x000000d5ff8c723e */ /* 0x000fc800000010ff */
[----:B------:R-:W-:-:S07]  /*16c0*/  PRMT R7, R7, 0x5410, R140 ;  /* 0x0000541007077816 */ /* 0x000fce000000008c */
.L_x_5605:
[----:B------:R-:W2:Y:S01]  /*16d0*/  @P1 LDC.64 R140, c[0x0][0x238] ;  /* 0x00008e00ff8c1b82 */ /* 0x000ea20000000a00 */
[C---:B------:R-:W-:Y:S02]  /*16e0*/  IADD3 R144, R152.reuse, 0x80, RZ ;  /* 0x0000008098907810 */ /* 0x040fe40007ffe0ff */
[----:B--2---:R-:W-:-:S04]  /*16f0*/  @P1 LEA R140, P2, R152, R140, 0x4 ;  /* 0x0000008c988c1211 */ /* 0x004fc800078420ff */
[----:B------:R-:W-:-:S05]  /*1700*/  @P1 LEA.HI.X R141, R152, R141, RZ, 0x4, P2 ;  /* 0x0000008d988d1211 */ /* 0x000fca00010f24ff */
[----:B------:R2:W-:Y:S04]  /*1710*/  @P1 STG.E.128 desc[UR4][R140.64], R4 ;  /* 0x000000048c001986 */ /* 0x0005e8000c101d04 */
.L_x_5573:
[----:B------:R-:W-:Y:S05]  /*1720*/  BSYNC B0 ;  /* 0x0000000000007941 */ /* 0x000fea0003800000 */
.L_x_5572:
[----:B------:R-:W-:Y:S01]  /*1730*/  ISETP.GE.U32.AND P2, PT, R3, 0x100, PT ;  /* 0x000001000300780c */ /* 0x000fe20003f46070 */
[----:B------:R-:W-:-:S12]  /*1740*/  BSSY B0, `(.L_x_5606) ;  /* 0x00000a6000007945 */ /* 0x000fd80003800000 */
[----:B------:R-:W-:Y:S05]  /*1750*/  @!P2 BRA `(.L_x_5607) ;  /* 0x000000080090a947 */ /* 0x000fea0003800000 */
[----:B------:R-:W-:Y:S01]  /*1760*/  ISETP.NE.U32.AND P3, PT, RZ, UR10, PT ;  /* 0x0000000aff007c0c */ /* 0x000fe2000bf65070 */
[----:B--2---:R-:W2:Y:S03]  /*1770*/  LDC.64 R140, c[0x0][0x220] ;  /* 0x00008800ff8c7b82 */ /* 0x004ea60000000a00 */
[----:B------:R-:W-:-:S13]  /*1780*/  ISETP.NE.AND.EX P3, PT, RZ, UR11, PT, P3 ;  /* 0x0000000bff007c0c */ /* 0x000fda000bf65330 */
[----:B------:R-:W-:-:S04]  /*1790*/  @P3 LEA R146, P2, R144, UR10, 0x4 ;  /* 0x0000000a90923c11 */ /* 0x000fc8000f8420ff */
[C---:B------:R-:W-:Y:S02]  /*17a0*/  @P3 LEA.HI.X R147, R144.reuse, UR11, RZ, 0x4, P2 ;  /* 0x0000000b90933c11 */ /* 0x040fe400090f24ff */
[----:B------:R-:W-:Y:S01]  /*17b0*/  ISETP.NE.U32.AND P2, PT, RZ, UR12, PT ;  /* 0x0000000cff007c0c */ /* 0x000fe2000bf45070 */
[----:B--2---:R-:W-:Y:S02]  /*17c0*/  IMAD.WIDE.U32 R140, R144, 0x10, R140 ;  /* 0x00000010908c7825 */ /* 0x004fe400078e008c */
[----:B-----5:R2:W5:Y:S01]  /*17d0*/  @P3 LDG.E.128 R168, desc[UR4][R146.64] ;  /* 0x0000000492a83981 */ /* 0x020562000c1e1d00 */
[----:B------:R-:W-:-:S03]  /*17e0*/  ISETP.NE.AND.EX P2, PT, RZ, UR13, PT, P2 ;  /* 0x0000000dff007c0c */ /* 0x000fc6000bf45320 */
[----:B------:R-:W3:Y:S10]  /*17f0*/  LDG.E.128 R140, desc[UR4][R140.64] ;  /* 0x000000048c8c7981 */ /* 0x000ef4000c1e1d00 */
[----:B------:R-:W-:-:S04]  /*1800*/  @P2 LEA R160, P4, R144, UR12, 0x4 ;  /* 0x0000000c90a02c11 */ /* 0x000fc8000f8820ff */
[----:B------:R-:W-:-:S05]  /*1810*/  @P2 LEA.HI.X R161, R144, UR13, RZ, 0x4, P4 ;  /* 0x0000000d90a12c11 */ /* 0x000fca000a0f24ff */
[----:B------:R2:W5:Y:S01]  /*1820*/  @P2 LDG.E.128 R8, desc[UR4][R160.64] ;  /* 0x00000004a0082981 */ /* 0x000562000c1e1d00 */
[----:B------:R-:W-:-:S04]  /*1830*/  ISETP.NE.U32.AND P3, PT, RZ, UR10, PT ;  /* 0x0000000aff007c0c */ /* 0x000fc8000bf65070 */
[----:B------:R-:W-:Y:S01]  /*1840*/  ISETP.NE.AND.EX P3, PT, RZ, UR11, PT, P3 ;  /* 0x0000000bff007c0c */ /* 0x000fe2000bf65330 */
[C---:B---3--:R-:W-:Y:S01]  /*1850*/  IMAD.U32 R159, R140.reuse, 0x10000, RZ ;  /* 0x000100008c9f7824 */ /* 0x048fe200078e00ff */
[----:B------:R-:W-:-:S11]  /*1860*/  PRMT R145, R140, 0x7632, R145 ;  /* 0x000076328c917816 */ /* 0x000fd60000000091 */
[----:B--2---:R-:W-:Y:S05]  /*1870*/  @P3 BRA `(.L_x_5608) ;  /* 0x0000000000203947 */ /* 0x004fea0003800000 */
[----:B------:R-:W-:-:S04]  /*1880*/  ISETP.NE.U32.AND P4, PT, RZ, UR12, PT ;  /* 0x0000000cff007c0c */ /* 0x000fc8000bf85070 */
[----:B------:R-:W-:-:S13]  /*1890*/  ISETP.NE.AND.EX P4, PT, RZ, UR13, PT, P4 ;  /* 0x0000000dff007c0c */ /* 0x000fda000bf85340 */
[----:B------:R-:W-:Y:S05]  /*18a0*/  @P4 BRA `(.L_x_5609) ;  /* 0x0000000000084947 */ /* 0x000fea0003800000 */
[----:B------:R-:W-:Y:S05]  /*18b0*/  @P1 BRA `(.L_x_5610) ;  /* 0x0000000000201947 */ /* 0x000fea0003800000 */
[----:B------:R-:W-:Y:S05]  /*18c0*/  BRA `(.L_x_5611) ;  /* 0x0000000000247947 */ /* 0x000fea0003800000 */
.L_x_5609:
[----:B-----5:R-:W-:-:S05]  /*18d0*/  SHF.L.U32 R140, R8, 0x10, RZ ;  /* 0x00000010088c7819 */ /* 0x020fca00000006ff */
[----:B------:R-:W-:Y:S01]  /*18e0*/  FADD.FTZ R159, R140, R159 ;  /* 0x0000009f8c9f7221 */ /* 0x000fe20000010000 */
[----:B------:R-:W-:Y:S06]  /*18f0*/  BRA `(.L_x_5610) ;  /* 0x0000000000107947 */ /* 0x000fec0003800000 */
.L_x_5608:
[----:B-----5:R-:W-:Y:S01]  /*1900*/  IMAD.U32 R140, R168, 0x10000, RZ ;  /* 0x00010000a88c7824 */ /* 0x020fe200078e00ff */
[----:B------:R-:W-:-:S03]  /*1910*/  @P2 SHF.L.U32 R146, R8, 0x10, RZ ;  /* 0x0000001008922819 */ /* 0x000fc600000006ff */
[----:B------:R-:W-:-:S04]  /*1920*/  FADD.FTZ R159, R140, R159 ;  /* 0x0000009f8c9f7221 */ /* 0x000fc80000010000 */
[----:B------:R-:W-:-:S07]  /*1930*/  @P2 FADD.FTZ R159, R146, R159 ;  /* 0x0000009f929f2221 */ /* 0x000fce0000010000 */
.L_x_5610:
[----:B------:R-:W-:-:S04]  /*1940*/  F2FP.BF16.F32.PACK_AB R140, RZ, R159 ;  /* 0x0000009fff8c723e */ /* 0x000fc800000010ff */
[----:B------:R-:W-:-:S07]  /*1950*/  PRMT R4, R140, 0x7610, R4 ;  /* 0x000076108c047816 */ /* 0x000fce0000000004 */
.L_x_5611:
[----:B------:R-:W-:Y:S01]  /*1960*/  IMAD.U32 R161, R145, 0x10000, RZ ;  /* 0x0001000091a17824 */ /* 0x000fe200078e00ff */
[----:B------:R-:W-:Y:S06]  /*1970*/  @P3 BRA `(.L_x_5612) ;  /* 0x0000000000243947 */ /* 0x000fec0003800000 */
[----:B------:R-:W-:-:S04]  /*1980*/  ISETP.NE.U32.AND P4, PT, RZ, UR12, PT ;  /* 0x0000000cff007c0c */ /* 0x000fc8000bf85070 */
[----:B------:R-:W-:-:S13]  /*1990*/  ISETP.NE.AND.EX P4, PT, RZ, UR13, PT, P4 ;  /* 0x0000000dff007c0c */ /* 0x000fda000bf85340 */
[----:B------:R-:W-:Y:S05]  /*19a0*/  @P4 BRA `(.L_x_5613) ;  /* 0x0000000000084947 */ /* 0x000fea0003800000 */
[----:B------:R-:W-:Y:S05]  /*19b0*/  @P1 BRA `(.L_x_5614) ;  /* 0x00000000002c1947 */ /* 0x000fea0003800000 */
[----:B------:R-:W-:Y:S05]  /*19c0*/  BRA `(.L_x_5615) ;  /* 0x0000000000307947 */ /* 0x000fea0003800000 */
.L_x_5613:
[----:B-----5:R-:W-:-:S04]  /*19d0*/  PRMT R140, R8, 0x7632, R140 ;  /* 0x00007632088c7816 */ /* 0x020fc8000000008c */
[----:B------:R-:W-:-:S05]  /*19e0*/  SHF.L.U32 R140, R140, 0x10, RZ ;  /* 0x000000108c8c7819 */ /* 0x000fca00000006ff */
[----:B------:R-:W-:Y:S01]  /*19f0*/  FADD.FTZ R161, R140, R161 ;  /* 0x000000a18ca17221 */ /* 0x000fe20000010000 */
[----:B------:R-:W-:Y:S06]  /*1a00*/  BRA `(.L_x_5614) ;  /* 0x0000000000187947 */ /* 0x000fec0003800000 */
.L_x_5612:
[----:B-----5:R-:W-:Y:S02]  /*1a10*/  PRMT R140, R168, 0x7632, R140 ;  /* 0x00007632a88c7816 */ /* 0x020fe4000000008c */
[----:B------:R-:W-:-:S03]  /*1a20*/  @P2 PRMT R145, R8, 0x7632, R145 ;  /* 0x0000763208912816 */ /* 0x000fc60000000091 */
[----:B------:R-:W-:Y:S01]  /*1a30*/  IMAD.U32 R140, R140, 0x10000, RZ ;  /* 0x000100008c8c7824 */ /* 0x000fe200078e00ff */
[----:B------:R-:W-:-:S03]  /*1a40*/  @P2 SHF.L.U32 R146, R145, 0x10, RZ ;  /* 0x0000001091922819 */ /* 0x000fc600000006ff */
[----:B------:R-:W-:-:S04]  /*1a50*/  FADD.FTZ R161, R140, R161 ;  /* 0x000000a18ca17221 */ /* 0x000fc80000010000 */
[----:B------:R-:W-:-:S07]  /*1a60*/  @P2 FADD.FTZ R161, R146, R161 ;  /* 0x000000a192a12221 */ /* 0x000fce0000010000 */
.L_x_5614:
[----:B------:R-:W-:-:S04]  /*1a70*/  F2FP.BF16.F32.PACK_AB R140, RZ, R161 ;  /* 0x000000a1ff8c723e */ /* 0x000fc800000010ff */
[----:B------:R-:W-:-:S07]  /*1a80*/  PRMT R4, R4, 0x5410, R140 ;  /* 0x0000541004047816 */ /* 0x000fce000000008c */
.L_x_5615:
        /* <DEDUP_REMOVED lines=8> */
.L_x_5617:
[----:B-----5:R-:W-:-:S05]  /*1b10*/  SHF.L.U32 R140, R9, 0x10, RZ ;  /* 0x00000010098c7819 */ /* 0x020fca00000006ff */
[----:B------:R-:W-:Y:S01]  /*1b20*/  FADD.FTZ R163, R140, R163 ;  /* 0x000000a38ca37221 */ /* 0x000fe20000010000 */
[----:B------:R-:W-:Y:S06]  /*1b30*/  BRA `(.L_x_5618) ;  /* 0x0000000000107947 */ /* 0x000fec0003800000 */
.L_x_5616:
[----:B-----5:R-:W-:Y:S01]  /*1b40*/  IMAD.U32 R140, R169, 0x10000, RZ ;  /* 0x00010000a98c7824 */ /* 0x020fe200078e00ff */
[----:B------:R-:W-:-:S03]  /*1b50*/  @P2 SHF.L.U32 R146, R9, 0x10, RZ ;  /* 0x0000001009922819 */ /* 0x000fc600000006ff */
[----:B------:R-:W-:-:S04]  /*1b60*/  FADD.FTZ R163, R140, R163 ;  /* 0x000000a38ca37221 */ /* 0x000fc80000010000 */
[----:B------:R-:W-:-:S07]  /*1b70*/  @P2 FADD.FTZ R163, R146, R163 ;  /* 0x000000a392a32221 */ /* 0x000fce0000010000 */
.L_x_5618:
[----:B------:R-:W-:-:S04]  /*1b80*/  F2FP.BF16.F32.PACK_AB R140, RZ, R163 ;  /* 0x000000a3ff8c723e */ /* 0x000fc800000010ff */
[----:B0-----:R-:W-:-:S07]  /*1b90*/  PRMT R5, R140, 0x7610, R5 ;  /* 0x000076108c057816 */ /* 0x001fce0000000005 */
.L_x_5619:
[----:B------:R-:W-:Y:S01]  /*1ba0*/  IMAD.U32 R189, R141, 0x10000, RZ ;  /* 0x000100008dbd7824 */ /* 0x000fe200078e00ff */
[----:B------:R-:W-:Y:S06]  /*1bb0*/  @P3 BRA `(.L_x_5620) ;  /* 0x0000000000243947 */ /* 0x000fec0003800000 */
[----:B------:R-:W-:-:S04]  /*1bc0*/  ISETP.NE.U32.AND P4, PT, RZ, UR12, PT ;  /* 0x0000000cff007c0c */ /* 0x000fc8000bf85070 */
[----:B------:R-:W-:-:S13]  /*1bd0*/  ISETP.NE.AND.EX P4, PT, RZ, UR13, PT, P4 ;  /* 0x0000000dff007c0c */ /* 0x000fda000bf85340 */
[----:B------:R-:W-:Y:S05]  /*1be0*/  @P4 BRA `(.L_x_5621) ;  /* 0x0000000000084947 */ /* 0x000fea0003800000 */
[----:B------:R-:W-:Y:S05]  /*1bf0*/  @P1 BRA `(.L_x_5622) ;  /* 0x00000000002c1947 */ /* 0x000fea0003800000 */
[----:B------:R-:W-:Y:S05]  /*1c00*/  BRA `(.L_x_5623) ;  /* 0x0000000000307947 */ /* 0x000fea0003800000 */
.L_x_5621:
[----:B-----5:R-:W-:-:S04]  /*1c10*/  PRMT R140, R9, 0x7632, R140 ;  /* 0x00007632098c7816 */ /* 0x020fc8000000008c */
[----:B------:R-:W-:-:S05]  /*1c20*/  SHF.L.U32 R140, R140, 0x10, RZ ;  /* 0x000000108c8c7819 */ /* 0x000fca00000006ff */
[----:B------:R-:W-:Y:S01]  /*1c30*/  FADD.FTZ R189, R140, R189 ;  /* 0x000000bd8cbd7221 */ /* 0x000fe20000010000 */
[----:B------:R-:W-:Y:S06]  /*1c40*/  BRA `(.L_x_5622) ;  /* 0x0000000000187947 */ /* 0x000fec0003800000 */
.L_x_5620:
[----:B-----5:R-:W-:Y:S02]  /*1c50*/  PRMT R140, R169, 0x7632, R140 ;  /* 0x00007632a98c7816 */ /* 0x020fe4000000008c */
[----:B------:R-:W-:-:S03]  /*1c60*/  @P2 PRMT R141, R9, 0x7632, R141 ;  /* 0x00007632098d2816 */ /* 0x000fc6000000008d */
[----:B------:R-:W-:Y:S01]  /*1c70*/  IMAD.U32 R140, R140, 0x10000, RZ ;  /* 0x000100008c8c7824 */ /* 0x000fe200078e00ff */
[----:B------:R-:W-:-:S03]  /*1c80*/  @P2 SHF.L.U32 R146, R141, 0x10, RZ ;  /* 0x000000108d922819 */ /* 0x000fc600000006ff */
[----:B------:R-:W-:-:S04]  /*1c90*/  FADD.FTZ R189, R140, R189 ;  /* 0x000000bd8cbd7221 */ /* 0x000fc80000010000 */
[----:B------:R-:W-:-:S07]  /*1ca0*/  @P2 FADD.FTZ R189, R146, R189 ;  /* 0x000000bd92bd2221 */ /* 0x000fce0000010000 */
.L_x_5622:
[----:B------:R-:W-:-:S04]  /*1cb0*/  F2FP.BF16.F32.PACK_AB R140, RZ, R189 ;  /* 0x000000bdff8c723e */ /* 0x000fc800000010ff */
[----:B0-----:R-:W-:-:S07]  /*1cc0*/  PRMT R5, R5, 0x5410, R140 ;  /* 0x0000541005057816 */ /* 0x001fce000000008c */
.L_x_5623:
        /* <DEDUP_REMOVED lines=8> */
.L_x_5625:
[----:B-----5:R-:W-:-:S05]  /*1d50*/  SHF.L.U32 R140, R10, 0x10, RZ ;  /* 0x000000100a8c7819 */ /* 0x020fca00000006ff */
[----:B------:R-:W-:Y:S01]  /*1d60*/  FADD.FTZ R191, R140, R191 ;  /* 0x000000bf8cbf7221 */ /* 0x000fe20000010000 */
[----:B------:R-:W-:Y:S06]  /*1d70*/  BRA `(.L_x_5626) ;  /* 0x0000000000107947 */ /* 0x000fec0003800000 */
.L_x_5624:
[----:B-----5:R-:W-:Y:S01]  /*1d80*/  IMAD.U32 R140, R170, 0x10000, RZ ;  /* 0x00010000aa8c7824 */ /* 0x020fe200078e00ff */
[----:B------:R-:W-:-:S03]  /*1d90*/  @P2 SHF.L.U32 R146, R10, 0x10, RZ ;  /* 0x000000100a922819 */ /* 0x000fc600000006ff */
[----:B------:R-:W-:-:S04]  /*1da0*/  FADD.FTZ R191, R140, R191 ;  /* 0x000000bf8cbf7221 */ /* 0x000fc80000010000 */
[----:B------:R-:W-:-:S07]  /*1db0*/  @P2 FADD.FTZ R191, R146, R191 ;  /* 0x000000bf92bf2221 */ /* 0x000fce0000010000 */
.L_x_5626:
[----:B------:R-:W-:-:S04]  /*1dc0*/  F2FP.BF16.F32.PACK_AB R140, RZ, R191 ;  /* 0x000000bfff8c723e */ /* 0x000fc800000010ff */
[----:B------:R-:W-:-:S07]  /*1dd0*/  PRMT R6, R140, 0x7610, R6 ;  /* 0x000076108c067816 */ /* 0x000fce0000000006 */
.L_x_5627:
[----:B------:R-:W-:Y:S01]  /*1de0*/  IMAD.U32 R193, R142, 0x10000, RZ ;  /* 0x000100008ec17824 */ /* 0x000fe200078e00ff */
[----:B------:R-:W-:Y:S06]  /*1df0*/  @P3 BRA `(.L_x_5628) ;  /* 0x0000000000243947 */ /* 0x000fec0003800000 */
[----:B------:R-:W-:-:S04]  /*1e00*/  ISETP.NE.U32.AND P4, PT, RZ, UR12, PT ;  /* 0x0000000cff007c0c */ /* 0x000fc8000bf85070 */
[----:B------:R-:W-:-:S13]  /*1e10*/  ISETP.NE.AND.EX P4, PT, RZ, UR13, PT, P4 ;  /* 0x0000000dff007c0c */ /* 0x000fda000bf85340 */
[----:B------:R-:W-:Y:S05]  /*1e20*/  @P4 BRA `(.L_x_5629) ;  /* 0x0000000000084947 */ /* 0x000fea0003800000 */
[----:B------:R-:W-:Y:S05]  /*1e30*/  @P1 BRA `(.L_x_5630) ;  /* 0x00000000002c1947 */ /* 0x000fea0003800000 */
[----:B------:R-:W-:Y:S05]  /*1e40*/  BRA `(.L_x_5631) ;  /* 0x0000000000307947 */ /* 0x000fea0003800000 */
.L_x_5629:
[----:B-----5:R-:W-:-:S04]  /*1e50*/  PRMT R140, R10, 0x7632, R140 ;  /* 0x000076320a8c7816 */ /* 0x020fc8000000008c */
[----:B------:R-:W-:-:S05]  /*1e60*/  SHF.L.U32 R140, R140, 0x10, RZ ;  /* 0x000000108c8c7819 */ /* 0x000fca00000006ff */
[----:B------:R-:W-:Y:S01]  /*1e70*/  FADD.FTZ R193, R140, R193 ;  /* 0x000000c18cc17221 */ /* 0x000fe20000010000 */
[----:B------:R-:W-:Y:S06]  /*1e80*/  BRA `(.L_x_5630) ;  /* 0x0000000000187947 */ /* 0x000fec0003800000 */
.L_x_5628:
[----:B-----5:R-:W-:Y:S02]  /*1e90*/  PRMT R140, R170, 0x7632, R140 ;  /* 0x00007632aa8c7816 */ /* 0x020fe4000000008c */
[----:B------:R-:W-:-:S03]  /*1ea0*/  @P2 PRMT R141, R10, 0x7632, R141 ;  /* 0x000076320a8d2816 */ /* 0x000fc6000000008d */
[----:B------:R-:W-:Y:S01]  /*1eb0*/  IMAD.U32 R140, R140, 0x10000, RZ ;  /* 0x000100008c8c7824 */ /* 0x000fe200078e00ff */
[----:B------:R-:W-:-:S03]  /*1ec0*/  @P2 SHF.L.U32 R142, R141, 0x10, RZ ;  /* 0x000000108d8e2819 */ /* 0x000fc600000006ff */
[----:B------:R-:W-:-:S04]  /*1ed0*/  FADD.FTZ R193, R140, R193 ;  /* 0x000000c18cc17221 */ /* 0x000fc80000010000 */
[----:B------:R-:W-:-:S07]  /*1ee0*/  @P2 FADD.FTZ R193, R142, R193 ;  /* 0x000000c18ec12221 */ /* 0x000fce0000010000 */
.L_x_5630:
[----:B------:R-:W-:-:S04]  /*1ef0*/  F2FP.BF16.F32.PACK_AB R140, RZ, R193 ;  /* 0x000000c1ff8c723e */ /* 0x000fc800000010ff */
[----:B------:R-:W-:-:S07]  /*1f00*/  PRMT R6, R6, 0x5410, R140 ;  /* 0x0000541006067816 */ /* 0x000fce000000008c */
.L_x_5631:
        /* <DEDUP_REMOVED lines=8> */
.L_x_5633:
[----:B-----5:R-:W-:-:S05]  /*1f90*/  SHF.L.U32 R140, R11, 0x10, RZ ;  /* 0x000000100b8c7819 */ /* 0x020fca00000006ff */
[----:B------:R-:W-:Y:S01]  /*1fa0*/  FADD.FTZ R195, R140, R195 ;  /* 0x000000c38cc37221 */ /* 0x000fe20000010000 */
[----:B------:R-:W-:Y:S06]  /*1fb0*/  BRA `(.L_x_5634) ;  /* 0x0000000000107947 */ /* 0x000fec0003800000 */
.L_x_5632:
[----:B-----5:R-:W-:Y:S01]  /*1fc0*/  IMAD.U32 R140, R171, 0x10000, RZ ;  /* 0x00010000ab8c7824 */ /* 0x020fe200078e00ff */
[----:B------:R-:W-:-:S03]  /*1fd0*/  @P2 SHF.L.U32 R142, R11, 0x10, RZ ;  /* 0x000000100b8e2819 */ /* 0x000fc600000006ff */
[----:B------:R-:W-:-:S04]  /*1fe0*/  FADD.FTZ R195, R140, R195 ;  /* 0x000000c38cc37221 */ /* 0x000fc80000010000 */
[----:B------:R-:W-:-:S07]  /*1ff0*/  @P2 FADD.FTZ R195, R142, R195 ;  /* 0x000000c38ec32221 */ /* 0x000fce0000010000 */
.L_x_5634:
[----:B------:R-:W-:-:S04]  /*2000*/  F2FP.BF16.F32.PACK_AB R140, RZ, R195 ;  /* 0x000000c3ff8c723e */ /* 0x000fc800000010ff */
[----:B------:R-:W-:-:S07]  /*2010*/  PRMT R7, R140, 0x7610, R7 ;  /* 0x000076108c077816 */ /* 0x000fce0000000007 */
.L_x_5635:
[----:B------:R-:W-:Y:S01]  /*2020*/  IMAD.U32 R215, R143, 0x10000, RZ ;  /* 0x000100008fd77824 */ /* 0x000fe200078e00ff */
[----:B------:R-:W-:Y:S06]  /*2030*/  @P3 BRA `(.L_x_5636) ;  /* 0x0000000000243947 */ /* 0x000fec0003800000 */
[----:B------:R-:W-:-:S04]  /*2040*/  ISETP.NE.U32.AND P2, PT, RZ, UR12, PT ;  /* 0x0000000cff007c0c */ /* 0x000fc8000bf45070 */
[----:B------:R-:W-:-:S13]  /*2050*/  ISETP.NE.AND.EX P2, PT, RZ, UR13, PT, P2 ;  /* 0x0000000dff007c0c */ /* 0x000fda000bf45320 */
[----:B------:R-:W-:Y:S05]  /*2060*/  @P2 BRA `(.L_x_5637) ;  /* 0x0000000000082947 */ /* 0x000fea0003800000 */
[----:B------:R-:W-:Y:S05]  /*2070*/  @P1 BRA `(.L_x_5638) ;  /* 0x00000000002c1947 */ /* 0x000fea0003800000 */
[----:B------:R-:W-:Y:S05]  /*2080*/  BRA `(.L_x_5639) ;  /* 0x0000000000307947 */ /* 0x000fea0003800000 */
.L_x_5637:
[----:B-----5:R-:W-:-:S04]  /*2090*/  PRMT R140, R11, 0x7632, R140 ;  /* 0x000076320b8c7816 */ /* 0x020fc8000000008c */
[----:B------:R-:W-:-:S05]  /*20a0*/  SHF.L.U32 R140, R140, 0x10, RZ ;  /* 0x000000108c8c7819 */ /* 0x000fca00000006ff */
[----:B------:R-:W-:Y:S01]  /*20b0*/  FADD.FTZ R215, R140, R215 ;  /* 0x000000d78cd77221 */ /* 0x000fe20000010000 */
[----:B------:R-:W-:Y:S06]  /*20c0*/  BRA `(.L_x_5638) ;  /* 0x0000000000187947 */ /* 0x000fec0003800000 */
.L_x_5636:
[----:B-----5:R-:W-:Y:S02]  /*20d0*/  PRMT R140, R171, 0x7632, R140 ;  /* 0x00007632ab8c7816 */ /* 0x020fe4000000008c */
[----:B------:R-:W-:-:S03]  /*20e0*/  @P2 PRMT R141, R11, 0x7632, R141 ;  /* 0x000076320b8d2816 */ /* 0x000fc6000000008d */
[----:B------:R-:W-:Y:S01]  /*20f0*/  IMAD.U32 R140, R140, 0x10000, RZ ;  /* 0x000100008c8c7824 */ /* 0x000fe200078e00ff */
[----:B------:R-:W-:-:S03]  /*2100*/  @P2 SHF.L.U32 R142, R141, 0x10, RZ ;  /* 0x000000108d8e2819 */ /* 0x000fc600000006ff */
[----:B------:R-:W-:-:S04]  /*2110*/  FADD.FTZ R215, R140, R215 ;  /* 0x000000d78cd77221 */ /* 0x000fc80000010000 */
[----:B------:R-:W-:-:S07]  /*2120*/  @P2 FADD.FTZ R215, R142, R215 ;  /* 0x000000d78ed72221 */ /* 0x000fce0000010000 */
.L_x_5638:
[----:B------:R-:W-:-:S04]  /*2130*/  F2FP.BF16.F32.PACK_AB R140, RZ, R215 ;  /* 0x000000d7ff8c723e */ /* 0x000fc800000010ff */
[----:B------:R-:W-:-:S07]  /*2140*/  PRMT R7, R7, 0x5410, R140 ;  /* 0x0000541007077816 */ /* 0x000fce000000008c */
.L_x_5639:
[----:B------:R-:W2:Y:S02]  /*2150*/  @P1 LDC.64 R140, c[0x0][0x238] ;  /* 0x00008e00ff8c1b82 */ /* 0x000ea40000000a00 */
[----:B--2---:R-:W-:-:S04]  /*2160*/  @P1 LEA R140, P2, R144, R140, 0x4 ;  /* 0x0000008c908c1211 */ /* 0x004fc800078420ff */
[C---:B------:R-:W-:Y:S01]  /*2170*/  @P1 LEA.HI.X R141, R144.reuse, R141, RZ, 0x4, P2 ;  /* 0x0000008d908d1211 */ /* 0x040fe200010f24ff */
[----:B------:R-:W-:-:S04]  /*2180*/  VIADD R144, R144, 0x80 ;  /* 0x0000008090907836 */ /* 0x000fc80000000000 */
[----:B------:R3:W-:Y:S04]  /*2190*/  @P1 STG.E.128 desc[UR4][R140.64], R4 ;  /* 0x000000048c001986 */ /* 0x0007e8000c101d04 */
.L_x_5607:
[----:B------:R-:W-:Y:S05]  /*21a0*/  BSYNC B0 ;  /* 0x0000000000007941 */ /* 0x000fea0003800000 */
.L_x_5606:
[----:B------:R-:W-:Y:S01]  /*21b0*/  ISETP.GE.U32.AND P2, PT, R3, 0x180, PT ;  /* 0x000001800300780c */ /* 0x000fe20003f46070 */
[----:B------:R-:W-:-:S12]  /*21c0*/  BSSY B0, `(.L_x_5640) ;  /* 0x00000a6000007945 */ /* 0x000fd80003800000 */
[----:B------:R-:W-:Y:S05]  /*21d0*/  @!P2 BRA `(.L_x_5641) ;  /* 0x000000080090a947 */ /* 0x000fea0003800000 */
[----:B------:R-:W-:Y:S01]  /*21e0*/  ISETP.NE.U32.AND P3, PT, RZ, UR10, PT ;  /* 0x0000000aff007c0c */ /* 0x000fe2000bf65070 */
[----:B--23--:R-:W2:Y:S03]  /*21f0*/  LDC.64 R140, c[0x0][0x220] ;  /* 0x00008800ff8c7b82 */ /* 0x00cea60000000a00 */
        /* <DEDUP_REMOVED lines=21> */
.L_x_5643:
[----:B-----5:R-:W-:-:S04]  /*2350*/  IMAD.U32 R140, R8, 0x10000, RZ ;  /* 0x00010000088c7824 */ /* 0x020fc800078e00ff */
[----:B------:R-:W-:Y:S01]  /*2360*/  FADD.FTZ R165, R140, R165 ;  /* 0x000000a58ca57221 */ /* 0x000fe20000010000 */
[----:B------:R-:W-:Y:S06]  /*2370*/  BRA `(.L_x_5644) ;  /* 0x0000000000107947 */ /* 0x000fec0003800000 */
.L_x_5642:
[----:B-----5:R-:W-:Y:S01]  /*2380*/  SHF.L.U32 R140, R168, 0x10, RZ ;  /* 0x00000010a88c7819 */ /* 0x020fe200000006ff */
[----:B------:R-:W-:-:S04]  /*2390*/  @P2 IMAD.U32 R146, R8, 0x10000, RZ ;  /* 0x0001000008922824 */ /* 0x000fc800078e00ff */
[----:B------:R-:W-:-:S04]  /*23a0*/  FADD.FTZ R165, R140, R165 ;  /* 0x000000a58ca57221 */ /* 0x000fc80000010000 */
[----:B------:R-:W-:-:S07]  /*23b0*/  @P2 FADD.FTZ R165, R146, R165 ;  /* 0x000000a592a52221 */ /* 0x000fce0000010000 */
.L_x_5644:
[----:B------:R-:W-:-:S04]  /*23c0*/  F2FP.BF16.F32.PACK_AB R140, RZ, R165 ;  /* 0x000000a5ff8c723e */ /* 0x000fc800000010ff */
[----:B------:R-:W-:-:S07]  /*23d0*/  PRMT R4, R140, 0x7610, R4 ;  /* 0x000076108c047816 */ /* 0x000fce0000000004 */
.L_x_5645:
[----:B------:R-:W-:Y:S01]  /*23e0*/  SHF.L.U32 R167, R145, 0x10, RZ ;  /* 0x0000001091a77819 */ /* 0x000fe200000006ff */
[----:B------:R-:W-:Y:S06]  /*23f0*/  @P3 BRA `(.L_x_5646) ;  /* 0x0000000000243947 */ /* 0x000fec0003800000 */
[----:B------:R-:W-:-:S04]  /*2400*/  ISETP.NE.U32.AND P4, PT, RZ, UR12, PT ;  /* 0x0000000cff007c0c */ /* 0x000fc8000bf85070 */
[----:B------:R-:W-:-:S13]  /*2410*/  ISETP.NE.AND.EX P4, PT, RZ, UR13, PT, P4 ;  /* 0x0000000dff007c0c */ /* 0x000fda000bf85340 */
[----:B------:R-:W-:Y:S05]  /*2420*/  @P4 BRA `(.L_x_5647) ;  /* 0x0000000000084947 */ /* 0x000fea0003800000 */
[----:B------:R-:W-:Y:S05]  /*2430*/  @P1 BRA `(.L_x_5648) ;  /* 0x00000000002c1947 */ /* 0x000fea0003800000 */
[----:B------:R-:W-:Y:S05]  /*2440*/  BRA `(.L_x_5649) ;  /* 0x0000000000307947 */ /* 0x000fea0003800000 */
.L_x_5647:
[----:B-----5:R-:W-:-:S05]  /*2450*/  PRMT R140, R8, 0x7632, R140 ;  /* 0x00007632088c7816 */ /* 0x020fca000000008c */
[----:B------:R-:W-:-:S04]  /*2460*/  IMAD.U32 R140, R140, 0x10000, RZ ;  /* 0x000100008c8c7824 */ /* 0x000fc800078e00ff */
[----:B------:R-:W-:Y:S01]  /*2470*/  FADD.FTZ R167, R140, R167 ;  /* 0x000000a78ca77221 */ /* 0x000fe20000010000 */
[----:B------:R-:W-:Y:S06]  /*2480*/  BRA `(.L_x_5648) ;  /* 0x0000000000187947 */ /* 0x000fec0003800000 */
.L_x_5646:
[----:B-----5:R-:W-:Y:S02]  /*2490*/  PRMT R140, R168, 0x7632, R140 ;  /* 0x00007632a88c7816 */ /* 0x020fe4000000008c */
[----:B------:R-:W-:Y:S02]  /*24a0*/  @P2 PRMT R145, R8, 0x7632, R145 ;  /* 0x0000763208912816 */ /* 0x000fe40000000091 */
[----:B------:R-:W-:-:S03]  /*24b0*/  SHF.L.U32 R140, R140, 0x10, RZ ;  /* 0x000000108c8c7819 */ /* 0x000fc600000006ff */
[----:B------:R-:W-:Y:S02]  /*24c0*/  @P2 IMAD.U32 R146, R145, 0x10000, RZ ;  /* 0x0001000091922824 */ /* 0x000fe400078e00ff */
[----:B------:R-:W-:-:S04]  /*24d0*/  FADD.FTZ R167, R140, R167 ;  /* 0x000000a78ca77221 */ /* 0x000fc80000010000 */
[----:B------:R-:W-:-:S07]  /*24e0*/  @P2 FADD.FTZ R167, R146, R167 ;  /* 0x000000a792a72221 */ /* 0x000fce0000010000 */
.L_x_5648:
[----:B------:R-:W-:-:S04]  /*24f0*/  F2FP.BF16.F32.PACK_AB R140, RZ, R167 ;  /* 0x000000a7ff8c723e */ /* 0x000fc800000010ff */
[----:B------:R-:W-:-:S07]  /*2500*/  PRMT R4, R4, 0x5410, R140 ;  /* 0x0000541004047816 */ /* 0x000fce000000008c */
.L_x_5649:
        /* <DEDUP_REMOVED lines=8> */
.L_x_5651:
[----:B-----5:R-:W-:-:S04]  /*2590*/  IMAD.U32 R140, R9, 0x10000, RZ ;  /* 0x00010000098c7824 */ /* 0x020fc800078e00ff */
[----:B------:R-:W-:Y:S01]  /*25a0*/  FADD.FTZ R173, R140, R173 ;  /* 0x000000ad8cad7221 */ /* 0x000fe20000010000 */
[----:B------:R-:W-:Y:S06]  /*25b0*/  BRA `(.L_x_5652) ;  /* 0x0000000000107947 */ /* 0x000fec0003800000 */
.L_x_5650:
[----:B-----5:R-:W-:Y:S01]  /*25c0*/  SHF.L.U32 R140, R169, 0x10, RZ ;  /* 0x00000010a98c7819 */ /* 0x020fe200000006ff */
[----:B------:R-:W-:-:S04]  /*25d0*/  @P2 IMAD.U32 R146, R9, 0x10000, RZ ;  /* 0x0001000009922824 */ /* 0x000fc800078e00ff */
[----:B------:R-:W-:-:S04]  /*25e0*/  FADD.FTZ R173, R140, R173 ;  /* 0x000000ad8cad7221 */ /* 0x000fc80000010000 */
[----:B------:R-:W-:-:S07]  /*25f0*/  @P2 FADD.FTZ R173, R146, R173 ;  /* 0x000000ad92ad2221 */ /* 0x000fce0000010000 */
.L_x_5652:
[----:B------:R-:W-:-:S04]  /*2600*/  F2FP.BF16.F32.PACK_AB R140, RZ, R173 ;  /* 0x000000adff8c723e */ /* 0x000fc800000010ff */
[----:B0-----:R-:W-:-:S07]  /*2610*/  PRMT R5, R140, 0x7610, R5 ;  /* 0x000076108c057816 */ /* 0x001fce0000000005 */
.L_x_5653:
[----:B------:R-:W-:Y:S01]  /*2620*/  SHF.L.U32 R197, R141, 0x10, RZ ;  /* 0x000000108dc57819 */ /* 0x000fe200000006ff */
[----:B------:R-:W-:Y:S06]  /*2630*/  @P3 BRA `(.L_x_5654) ;  /* 0x0000000000243947 */ /* 0x000fec0003800000 */
[----:B------:R-:W-:-:S04]  /*2640*/  ISETP.NE.U32.AND P4, PT, RZ, UR12, PT ;  /* 0x0000000cff007c0c */ /* 0x000fc8000bf85070 */
[----:B------:R-:W-:-:S13]  /*2650*/  ISETP.NE.AND.EX P4, PT, RZ, UR13, PT, P4 ;  /* 0x0000000dff007c0c */ /* 0x000fda000bf85340 */
[----:B------:R-:W-:Y:S05]  /*2660*/  @P4 BRA `(.L_x_5655) ;  /* 0x0000000000084947 */ /* 0x000fea0003800000 */
[----:B------:R-:W-:Y:S05]  /*2670*/  @P1 BRA `(.L_x_5656) ;  /* 0x00000000002c1947 */ /* 0x000fea0003800000 */
[----:B------:R-:W-:Y:S05]  /*2680*/  BRA `(.L_x_5657) ;  /* 0x0000000000307947 */ /* 0x000fea0003800000 */
.L_x_5655:
[----:B-----5:R-:W-:-:S05]  /*2690*/  PRMT R140, R9, 0x7632, R140 ;  /* 0x00007632098c7816 */ /* 0x020fca000000008c */
[----:B------:R-:W-:-:S04]  /*26a0*/  IMAD.U32 R140, R140, 0x10000, RZ ;  /* 0x000100008c8c7824 */ /* 0x000fc800078e00ff */
[----:B------:R-:W-:Y:S01]  /*26b0*/  FADD.FTZ R197, R140, R197 ;  /* 0x000000c58cc57221 */ /* 0x000fe20000010000 */
[----:B------:R-:W-:Y:S06]  /*26c0*/  BRA `(.L_x_5656) ;  /* 0x0000000000187947 */ /* 0x000fec0003800000 */
.L_x_5654:
[----:B-----5:R-:W-:Y:S02]  /*26d0*/  PRMT R140, R169, 0x7632, R140 ;  /* 0x00007632a98c7816 */ /* 0x020fe4000000008c */
[----:B------:R-:W-:Y:S02]  /*26e0*/  @P2 PRMT R141, R9, 0x7632, R141 ;  /* 0x00007632098d2816 */ /* 0x000fe4000000008d */
[----:B------:R-:W-:-:S03]  /*26f0*/  SHF.L.U32 R140, R140, 0x10, RZ ;  /* 0x000000108c8c7819 */ /* 0x000fc600000006ff */
[----:B------:R-:W-:Y:S02]  /*2700*/  @P2 IMAD.U32 R146, R141, 0x10000, RZ ;  /* 0x000100008d922824 */ /* 0x000fe400078e00ff */
[----:B------:R-:W-:-:S04]  /*2710*/  FADD.FTZ R197, R140, R197 ;  /* 0x000000c58cc57221 */ /* 0x000fc80000010000 */
[----:B------:R-:W-:-:S07]  /*2720*/  @P2 FADD.FTZ R197, R146, R197 ;  /* 0x000000c592c52221 */ /* 0x000fce0000010000 */
.L_x_5656:
[----:B------:R-:W-:-:S04]  /*2730*/  F2FP.BF16.F32.PACK_AB R140, RZ, R197 ;  /* 0x000000c5ff8c723e */ /* 0x000fc800000010ff */
[----:B0-----:R-:W-:-:S07]  /*2740*/  PRMT R5, R5, 0x5410, R140 ;  /* 0x0000541005057816 */ /* 0x001fce000000008c */
.L_x_5657:
        /* <DEDUP_REMOVED lines=8> */
.L_x_5659:
[----:B-----5:R-:W-:-:S04]  /*27d0*/  IMAD.U32 R140, R10, 0x10000, RZ ;  /* 0x000100000a8c7824 */ /* 0x020fc800078e00ff */
[----:B------:R-:W-:Y:S01]  /*27e0*/  FADD.FTZ R199, R140, R199 ;  /* 0x000000c78cc77221 */ /* 0x000fe20000010000 */
[----:B------:R-:W-:Y:S06]  /*27f0*/  BRA `(.L_x_5660) ;  /* 0x0000000000107947 */ /* 0x000fec0003800000 */
.L_x_5658:
[----:B-----5:R-:W-:Y:S01]  /*2800*/  SHF.L.U32 R140, R170, 0x10, RZ ;  /* 0x00000010aa8c7819 */ /* 0x020fe200000006ff */
[----:B------:R-:W-:-:S04]  /*2810*/  @P2 IMAD.U32 R146, R10, 0x10000, RZ ;  /* 0x000100000a922824 */ /* 0x000fc800078e00ff */
[----:B------:R-:W-:-:S04]  /*2820*/  FADD.FTZ R199, R140, R199 ;  /* 0x000000c78cc77221 */ /* 0x000fc80000010000 */
[----:B------:R-:W-:-:S07]  /*2830*/  @P2 FADD.FTZ R199, R146, R199 ;  /* 0x000000c792c72221 */ /* 0x000fce0000010000 */
.L_x_5660:
[----:B------:R-:W-:-:S04]  /*2840*/  F2FP.BF16.F32.PACK_AB R140, RZ, R199 ;  /* 0x000000c7ff8c723e */ /* 0x000fc800000010ff */
[----:B------:R-:W-:-:S07]  /*2850*/  PRMT R6, R140, 0x7610, R6 ;  /* 0x000076108c067816 */ /* 0x000fce0000000006 */
.L_x_5661:
[----:B------:R-:W-:Y:S01]  /*2860*/  SHF.L.U32 R201, R142, 0x10, RZ ;  /* 0x000000108ec97819 */ /* 0x000fe200000006ff */
[----:B------:R-:W-:Y:S06]  /*2870*/  @P3 BRA `(.L_x_5662) ;  /* 0x0000000000243947 */ /* 0x000fec0003800000 */
[----:B------:R-:W-:-:S04]  /*2880*/  ISETP.NE.U32.AND P4, PT, RZ, UR12, PT ;  /* 0x0000000cff007c0c */ /* 0x000fc8000bf85070 */
[----:B------:R-:W-:-:S13]  /*2890*/  ISETP.NE.AND.EX P4, PT, RZ, UR13, PT, P4 ;  /* 0x0000000dff007c0c */ /* 0x000fda000bf85340 */
[----:B------:R-:W-:Y:S05]  /*28a0*/  @P4 BRA `(.L_x_5663) ;  /* 0x0000000000084947 */ /* 0x000fea0003800000 */
[----:B------:R-:W-:Y:S05]  /*28b0*/  @P1 BRA `(.L_x_5664) ;  /* 0x00000000002c1947 */ /* 0x000fea0003800000 */
[----:B------:R-:W-:Y:S05]  /*28c0*/  BRA `(.L_x_5665) ;  /* 0x0000000000307947 */ /* 0x000fea0003800000 */
.L_x_5663:
[----:B-----5:R-:W-:-:S05]  /*28d0*/  PRMT R140, R10, 0x7632, R140 ;  /* 0x000076320a8c7816 */ /* 0x020fca000000008c */
[----:B------:R-:W-:-:S04]  /*28e0*/  IMAD.U32 R140, R140, 0x10000, RZ ;  /* 0x000100008c8c7824 */ /* 0x000fc800078e00ff */
[----:B------:R-:W-:Y:S01]  /*28f0*/  FADD.FTZ R201, R140, R201 ;  /* 0x000000c98cc97221 */ /* 0x000fe20000010000 */
[----:B------:R-:W-:Y:S06]  /*2900*/  BRA `(.L_x_5664) ;  /* 0x0000000000187947 */ /* 0x000fec0003800000 */
.L_x_5662:
[----:B-----5:R-:W-:Y:S02]  /*2910*/  PRMT R140, R170, 0x7632, R140 ;  /* 0x00007632aa8c7816 */ /* 0x020fe4000000008c */
[----:B------:R-:W-:Y:S02]  /*2920*/  @P2 PRMT R141, R10, 0x7632, R141 ;  /* 0x000076320a8d2816 */ /* 0x000fe4000000008d */
[----:B------:R-:W-:-:S03]  /*2930*/  SHF.L.U32 R140, R140, 0x10, RZ ;  /* 0x000000108c8c7819 */ /* 0x000fc600000006ff */
[----:B------:R-:W-:Y:S02]  /*2940*/  @P2 IMAD.U32 R142, R141, 0x10000, RZ ;  /* 0x000100008d8e2824 */ /* 0x000fe400078e00ff */
[----:B------:R-:W-:-:S04]  /*2950*/  FADD.FTZ R201, R140, R201 ;  /* 0x000000c98cc97221 */ /* 0x000fc80000010000 */
[----:B------:R-:W-:-:S07]  /*2960*/  @P2 FADD.FTZ R201, R142, R201 ;  /* 0x000000c98ec92221 */ /* 0x000fce0000010000 */
.L_x_5664:
[----:B------:R-:W-:-:S04]  /*2970*/  F2FP.BF16.F32.PACK_AB R140, RZ, R201 ;  /* 0x000000c9ff8c723e */ /* 0x000fc800000010ff */
[----:B------:R-:W-:-:S07]  /*2980*/  PRMT R6, R6, 0x5410, R140 ;  /* 0x0000541006067816 */ /* 0x000fce000000008c */
.L_x_5665:
        /* <DEDUP_REMOVED lines=8> */
.L_x_5667:
[----:B-----5:R-:W-:-:S04]  /*2a10*/  IMAD.U32 R140, R11, 0x10000, RZ ;  /* 0x000100000b8c7824 */ /* 0x020fc800078e00ff */
[----:B------:R-:W-:Y:S01]  /*2a20*/  FADD.FTZ R203, R140, R203 ;  /* 0x000000cb8ccb7221 */ /* 0x000fe20000010000 */
[----:B------:R-:W-:Y:S06]  /*2a30*/  BRA `(.L_x_5668) ;  /* 0x0000000000107947 */ /* 0x000fec0003800000 */
.L_x_5666:
[----:B-----5:R-:W-:Y:S01]  /*2a40*/  SHF.L.U32 R140, R171, 0x10, RZ ;  /* 0x00000010ab8c7819 */ /* 0x020fe200000006ff */
[----:B------:R-:W-:-:S04]  /*2a50*/  @P2 IMAD.U32 R142, R11, 0x10000, RZ ;  /* 0x000100000b8e2824 */ /* 0x000fc800078e00ff */
[----:B------:R-:W-:-:S04]  /*2a60*/  FADD.FTZ R203, R140, R203 ;  /* 0x000000cb8ccb7221 */ /* 0x000fc80000010000 */
[----:B------:R-:W-:-:S07]  /*2a70*/  @P2 FADD.FTZ R203, R142, R203 ;  /* 0x000000cb8ecb2221 */ /* 0x000fce0000010000 */
.L_x_5668:
[----:B------:R-:W-:-:S04]  /*2a80*/  F2FP.BF16.F32.PACK_AB R140, RZ, R203 ;  /* 0x000000cbff8c723e */ /* 0x000fc800000010ff */
[----:B------:R-:W-:-:S07]  /*2a90*/  PRMT R7, R140, 0x7610, R7 ;  /* 0x000076108c077816 */ /* 0x000fce0000000007 */
.L_x_5669:
[----:B------:R-:W-:Y:S01]  /*2aa0*/  SHF.L.U32 R217, R143, 0x10, RZ ;  /* 0x000000108fd97819 */ /* 0x000fe200000006ff */
[----:B------:R-:W-:Y:S06]  /*2ab0*/  @P3 BRA `(.L_x_5670) ;  /* 0x0000000000243947 */ /* 0x000fec0003800000 */
[----:B------:R-:W-:-:S04]  /*2ac0*/  ISETP.NE.U32.AND P2, PT, RZ, UR12, PT ;  /* 0x0000000cff007c0c */ /* 0x000fc8000bf45070 */
[----:B------:R-:W-:-:S13]  /*2ad0*/  ISETP.NE.AND.EX P2, PT, RZ, UR13, PT, P2 ;  /* 0x0000000dff007c0c */ /* 0x000fda000bf45320 */
[----:B------:R-:W-:Y:S05]  /*2ae0*/  @P2 BRA `(.L_x_5671) ;  /* 0x0000000000082947 */ /* 0x000fea0003800000 */
[----:B------:R-:W-:Y:S05]  /*2af0*/  @P1 BRA `(.L_x_5672) ;  /* 0x00000000002c1947 */ /* 0x000fea0003800000 */
[----:B------:R-:W-:Y:S05]  /*2b00*/  BRA `(.L_x_5673) ;  /* 0x0000000000307947 */ /* 0x000fea0003800000 */
.L_x_5671:
[----:B-----5:R-:W-:-:S05]  /*2b10*/  PRMT R140, R11, 0x7632, R140 ;  /* 0x000076320b8c7816 */ /* 0x020fca000000008c */
[----:B------:R-:W-:-:S04]  /*2b20*/  IMAD.U32 R140, R140, 0x10000, RZ ;  /* 0x000100008c8c7824 */ /* 0x000fc800078e00ff */
[----:B------:R-:W-:Y:S01]  /*2b30*/  FADD.FTZ R217, R140, R217 ;  /* 0x000000d98cd97221 */ /* 0x000fe20000010000 */
[----:B------:R-:W-:Y:S06]  /*2b40*/  BRA `(.L_x_5672) ;  /* 0x0000000000187947 */ /* 0x000fec0003800000 */
.L_x_5670:
[----:B-----5:R-:W-:Y:S02]  /*2b50*/  PRMT R140, R171, 0x7632, R140 ;  /* 0x00007632ab8c7816 */ /* 0x020fe4000000008c */
[----:B------:R-:W-:Y:S02]  /*2b60*/  @P2 PRMT R141, R11, 0x7632, R141 ;  /* 0x000076320b8d2816 */ /* 0x000fe4000000008d */
[----:B------:R-:W-:Y:S02]  /*2b70*/  SHF.L.U32 R140, R140, 0x10, RZ ;  /* 0x000000108c8c7819 */ /* 0x000fe400000006ff */
[----:B------:R-:W-:-:S03]  /*2b80*/  @P2 SHF.L.U32 R142, R141, 0x10, RZ ;  /* 0x000000108d8e2819 */ /* 0x000fc600000006ff */
[----:B------:R-:W-:-:S04]  /*2b90*/  FADD.FTZ R217, R140, R217 ;  /* 0x000000d98cd97221 */ /* 0x000fc80000010000 */
[----:B------:R-:W-:-:S07]  /*2ba0*/  @P2 FADD.FTZ R217, R142, R217 ;  /* 0x000000d98ed92221 */ /* 0x000fce0000010000 */
.L_x_5672:
[----:B------:R-:W-:-:S04]  /*2bb0*/  F2FP.BF16.F32.PACK_AB R140, RZ, R217 ;  /* 0x000000d9ff8c723e */ /* 0x000fc800000010ff */
[----:B------:R-:W-:-:S07]  /*2bc0*/  PRMT R7, R7, 0x5410, R140 ;  /* 0x0000541007077816 */ /* 0x000fce000000008c */
.L_x_5673:
[----:B------:R-:W2:Y:S02]  /*2bd0*/  @P1 LDC.64 R140, c[0x0][0x238] ;  /* 0x00008e00ff8c1b82 */ /* 0x000ea40000000a00 */
[----:B--2---:R-:W-:-:S04]  /*2be0*/  @P1 LEA R140, P2, R144, R140, 0x4 ;  /* 0x0000008c908c1211 */ /* 0x004fc800078420ff */
[C---:B------:R-:W-:Y:S01]  /*2bf0*/  @P1 LEA.HI.X R141, R144.reuse, R141, RZ, 0x4, P2 ;  /* 0x0000008d908d1211 */ /* 0x040fe200010f24ff */
[----:B------:R-:W-:-:S04]  /*2c00*/  VIADD R144, R144, 0x80 ;  /* 0x0000008090907836 */ /* 0x000fc80000000000 */
[----:B------:R4:W-:Y:S04]  /*2c10*/  @P1 STG.E.128 desc[UR4][R140.64], R4 ;  /* 0x000000048c001986 */ /* 0x0009e8000c101d04 */
.L_x_5641:
[----:B------:R-:W-:Y:S05]  /*2c20*/  BSYNC B0 ;  /* 0x0000000000007941 */ /* 0x000fea0003800000 */
.L_x_5640:
[----:B------:R-:W-:Y:S01]  /*2c30*/  ISETP.GE.U32.AND P2, PT, R3, 0x200, PT ;  /* 0x000002000300780c */ /* 0x000fe20003f46070 */
[----:B------:R-:W-:-:S12]  /*2c40*/  BSSY B0, `(.L_x_5674) ;  /* 0x00000a5000007945 */ /* 0x000fd80003800000 */
[----:B------:R-:W-:Y:S05]  /*2c50*/  @!P2 BRA `(.L_x_5675) ;  /* 0x00000008008ca947 */ /* 0x000fea0003800000 */
[----:B------:R-:W-:Y:S01]  /*2c60*/  ISETP.NE.U32.AND P3, PT, RZ, UR10, PT ;  /* 0x0000000aff007c0c */ /* 0x000fe2000bf65070 */
[----:B--234-:R-:W2:Y:S03]  /*2c70*/  LDC.64 R140, c[0x0][0x220] ;  /* 0x00008800ff8c7b82 */ /* 0x01cea60000000a00 */
        /* <DEDUP_REMOVED lines=21> */
.L_x_5677:
[----:B-----5:R-:W-:-:S05]  /*2dd0*/  SHF.L.U32 R140, R8, 0x10, RZ ;  /* 0x00000010088c7819 */ /* 0x020fca00000006ff */
[----:B------:R-:W-:Y:S01]  /*2de0*/  FADD.FTZ R175, R140, R175 ;  /* 0x000000af8caf7221 */ /* 0x000fe20000010000 */
[----:B------:R-:W-:Y:S06]  /*2df0*/  BRA `(.L_x_5678) ;  /* 0x0000000000107947 */ /* 0x000fec0003800000 */
.L_x_5676:
[----:B-----5:R-:W-:Y:S01]  /*2e00*/  IMAD.U32 R140, R168, 0x10000, RZ ;  /* 0x00010000a88c7824 */ /* 0x020fe200078e00ff */
[----:B------:R-:W-:-:S03]  /*2e10*/  @P2 SHF.L.U32 R146, R8, 0x10, RZ ;  /* 0x0000001008922819 */ /* 0x000fc600000006ff */
[----:B------:R-:W-:-:S04]  /*2e20*/  FADD.FTZ R175, R140, R175 ;  /* 0x000000af8caf7221 */ /* 0x000fc80000010000 */
[----:B------:R-:W-:-:S07]  /*2e30*/  @P2 FADD.FTZ R175, R146, R175 ;  /* 0x000000af92af2221 */ /* 0x000fce0000010000 */
.L_x_5678:
[----:B------:R-:W-:-:S04]  /*2e40*/  F2FP.BF16.F32.PACK_AB R140, RZ, R175 ;  /* 0x000000afff8c723e */ /* 0x000fc800000010ff */
[----:B------:R-:W-:-:S07]  /*2e50*/  PRMT R4, R140, 0x7610, R4 ;  /* 0x000076108c047816 */ /* 0x000fce0000000004 */
.L_x_5679:
[----:B------:R-:W-:Y:S01]  /*2e60*/  SHF.L.U32 R177, R145, 0x10, RZ ;  /* 0x0000001091b17819 */ /* 0x000fe200000006ff */
[----:B------:R-:W-:Y:S06]  /*2e70*/  @P3 BRA `(.L_x_5680) ;  /* 0x0000000000243947 */ /* 0x000fec0003800000 */
[----:B------:R-:W-:-:S04]  /*2e80*/  ISETP.NE.U32.AND P4, PT, RZ, UR12, PT ;  /* 0x0000000cff007c0c */ /* 0x000fc8000bf85070 */
[----:B------:R-:W-:-:S13]  /*2e90*/  ISETP.NE.AND.EX P4, PT, RZ, UR13, PT, P4 ;  /* 0x0000000dff007c0c */ /* 0x000fda000bf85340 */
[----:B------:R-:W-:Y:S05]  /*2ea0*/  @P4 BRA `(.L_x_5681) ;  /* 0x0000000000084947 */ /* 0x000fea0003800000 */
[----:B------:R-:W-:Y:S05]  /*2eb0*/  @P1 BRA `(.L_x_5682) ;  /* 0x00000000002c1947 */ /* 0x000fea0003800000 */
[----:B------:R-:W-:Y:S05]  /*2ec0*/  BRA `(.L_x_5683) ;  /* 0x0000000000307947 */ /* 0x000fea0003800000 */
.L_x_5681:
[----:B-----5:R-:W-:-:S05]  /*2ed0*/  PRMT R140, R8, 0x7632, R140 ;  /* 0x00007632088c7816 */ /* 0x020fca000000008c */
[----:B------:R-:W-:-:S04]  /*2ee0*/  IMAD.U32 R140, R140, 0x10000, RZ ;  /* 0x000100008c8c7824 */ /* 0x000fc800078e00ff */
[----:B------:R-:W-:Y:S01]  /*2ef0*/  FADD.FTZ R177, R140, R177 ;  /* 0x000000b18cb17221 */ /* 0x000fe20000010000 */
[----:B------:R-:W-:Y:S06]  /*2f00*/  BRA `(.L_x_5682) ;  /* 0x0000000000187947 */ /* 0x000fec0003800000 */
.L_x_5680:
[----:B-----5:R-:W-:Y:S02]  /*2f10*/  PRMT R140, R168, 0x7632, R140 ;  /* 0x00007632a88c7816 */ /* 0x020fe4000000008c */
[----:B------:R-:W-:Y:S02]  /*2f20*/  @P2 PRMT R145, R8, 0x7632, R145 ;  /* 0x0000763208912816 */ /* 0x000fe40000000091 */
[----:B------:R-:W-:Y:S02]  /*2f30*/  SHF.L.U32 R140, R140, 0x10, RZ ;  /* 0x000000108c8c7819 */ /* 0x000fe400000006ff */
[----:B------:R-:W-:-:S03]  /*2f40*/  @P2 SHF.L.U32 R146, R145, 0x10, RZ ;  /* 0x0000001091922819 */ /* 0x000fc600000006ff */
[----:B------:R-:W-:-:S04]  /*2f50*/  FADD.FTZ R177, R140, R177 ;  /* 0x000000b18cb17221 */ /* 0x000fc80000010000 */
[----:B------:R-:W-:-:S07]  /*2f60*/  @P2 FADD.FTZ R177, R146, R177 ;  /* 0x000000b192b12221 */ /* 0x000fce0000010000 */
.L_x_5682:
[----:B------:R-:W-:-:S04]  /*2f70*/  F2FP.BF16.F32.PACK_AB R140, RZ, R177 ;  /* 0x000000b1ff8c723e */ /* 0x000fc800000010ff */
[----:B------:R-:W-:-:S07]  /*2f80*/  PRMT R4, R4, 0x5410, R140 ;  /* 0x0000541004047816 */ /* 0x000fce000000008c */
.L_x_5683:
        /* <DEDUP_REMOVED lines=8> */
.L_x_5685:
[----:B-----5:R-:W-:-:S05]  /*3010*/  SHF.L.U32 R140, R9, 0x10, RZ ;  /* 0x00000010098c7819 */ /* 0x020fca00000006ff */
[----:B------:R-:W-:Y:S01]  /*3020*/  FADD.FTZ R179, R140, R179 ;  /* 0x000000b38cb37221 */ /* 0x000fe20000010000 */
[----:B------:R-:W-:Y:S06]  /*3030*/  BRA `(.L_x_5686) ;  /* 0x0000000000107947 */ /* 0x000fec0003800000 */
.L_x_5684:
[----:B-----5:R-:W-:Y:S01]  /*3040*/  SHF.L.U32 R140, R169, 0x10, RZ ;  /* 0x00000010a98c7819 */ /* 0x020fe200000006ff */
[----:B------:R-:W-:-:S04]  /*3050*/  @P2 IMAD.U32 R146, R9, 0x10000, RZ ;  /* 0x0001000009922824 */ /* 0x000fc800078e00ff */
[----:B------:R-:W-:-:S04]  /*3060*/  FADD.FTZ R179, R140, R179 ;  /* 0x000000b38cb37221 */ /* 0x000fc80000010000 */
[----:B------:R-:W-:-:S07]  /*3070*/  @P2 FADD.FTZ R179, R146, R179 ;  /* 0x000000b392b32221 */ /* 0x000fce0000010000 */
.L_x_5686:
[----:B------:R-:W-:-:S04]  /*3080*/  F2FP.BF16.F32.PACK_AB R140, RZ, R179 ;  /* 0x000000b3ff8c723e */ /* 0x000fc800000010ff */
[----:B0-----:R-:W-:-:S07]  /*3090*/  PRMT R5, R140, 0x7610, R5 ;  /* 0x000076108c057816 */ /* 0x001fce0000000005 */
.L_x_5687:
[----:B------:R-:W-:Y:S01]  /*30a0*/  SHF.L.U32 R205, R141, 0x10, RZ ;  /* 0x000000108dcd7819 */ /* 0x000fe200000006ff */
[----:B------:R-:W-:Y:S06]  /*30b0*/  @P3 BRA `(.L_x_5688) ;  /* 0x0000000000243947 */ /* 0x000fec0003800000 */
[----:B------:R-:W-:-:S04]  /*30c0*/  ISETP.NE.U32.AND P4, PT, RZ, UR12, PT ;  /* 0x0000000cff007c0c */ /* 0x000fc8000bf85070 */
[----:B------:R-:W-:-:S13]  /*30d0*/  ISETP.NE.AND.EX P4, PT, RZ, UR13, PT, P4 ;  /* 0x0000000dff007c0c */ /* 0x000fda000bf85340 */
[----:B------:R-:W-:Y:S05]  /*30e0*/  @P4 BRA `(.L_x_5689) ;  /* 0x0000000000084947 */ /* 0x000fea0003800000 */
[----:B------:R-:W-:Y:S05]  /*30f0*/  @P1 BRA `(.L_x_5690) ;  /* 0x00000000002c1947 */ /* 0x000fea0003800000 */
[----:B------:R-:W-:Y:S05]  /*3100*/  BRA `(.L_x_5691) ;  /* 0x0000000000307947 */ /* 0x000fea0003800000 */
.L_x_5689:
[----:B-----5:R-:W-:-:S04]  /*3110*/  PRMT R140, R9, 0x7632, R140 ;  /* 0x00007632098c7816 */ /* 0x020fc8000000008c */
[----:B------:R-:W-:-:S05]  /*3120*/  SHF.L.U32 R140, R140, 0x10, RZ ;  /* 0x000000108c8c7819 */ /* 0x000fca00000006ff */
[----:B------:R-:W-:Y:S01]  /*3130*/  FADD.FTZ R205, R140, R205 ;  /* 0x000000cd8ccd7221 */ /* 0x000fe20000010000 */
[----:B------:R-:W-:Y:S06]  /*3140*/  BRA `(.L_x_5690) ;  /* 0x0000000000187947 */ /* 0x000fec0003800000 */
.L_x_5688:
[----:B-----5:R-:W-:Y:S02]  /*3150*/  PRMT R140, R169, 0x7632, R140 ;  /* 0x00007632a98c7816 */ /* 0x020fe4000000008c */
[----:B------:R-:W-:-:S03]  /*3160*/  @P2 PRMT R141, R9, 0x7632, R141 ;  /* 0x00007632098d2816 */ /* 0x000fc6000000008d */
[----:B------:R-:W-:Y:S01]  /*3170*/  IMAD.U32 R140, R140, 0x10000, RZ ;  /* 0x000100008c8c7824 */ /* 0x000fe200078e00ff */
[----:B------:R-:W-:-:S03]  /*3180*/  @P2 SHF.L.U32 R146, R141, 0x10, RZ ;  /* 0x000000108d922819 */ /* 0x000fc600000006ff */
[----:B------:R-:W-:-:S04]  /*3190*/  FADD.FTZ R205, R140, R205 ;  /* 0x000000cd8ccd7221 */ /* 0x000fc80000010000 */
[----:B------:R-:W-:-:S07]  /*31a0*/  @P2 FADD.FTZ R205, R146, R205 ;  /* 0x000000cd92cd2221 */ /* 0x000fce0000010000 */
.L_x_5690:
[----:B------:R-:W-:-:S04]  /*31b0*/  F2FP.BF16.F32.PACK_AB R140, RZ, R205 ;  /* 0x000000cdff8c723e */ /* 0x000fc800000010ff */
[----:B0-----:R-:W-:-:S07]  /*31c0*/  PRMT R5, R5, 0x5410, R140 ;  /* 0x0000541005057816 */ /* 0x001fce000000008c */
.L_x_5691:
        /* <DEDUP_REMOVED lines=8> */
.L_x_5693:
[----:B-----5:R-:W-:-:S04]  /*3250*/  IMAD.U32 R140, R10, 0x10000, RZ ;  /* 0x000100000a8c7824 */ /* 0x020fc800078e00ff */
[----:B------:R-:W-:Y:S01]  /*3260*/  FADD.FTZ R207, R140, R207 ;  /* 0x000000cf8ccf7221 */ /* 0x000fe20000010000 */
[----:B------:R-:W-:Y:S06]  /*3270*/  BRA `(.L_x_5694) ;  /* 0x0000000000107947 */ /* 0x000fec0003800000 */
.L_x_5692:
[----:B-----5:R-:W-:Y:S02]  /*3280*/  SHF.L.U32 R140, R170, 0x10, RZ ;  /* 0x00000010aa8c7819 */ /* 0x020fe400000006ff */
[----:B------:R-:W-:-:S03]  /*3290*/  @P2 SHF.L.U32 R146, R10, 0x10, RZ ;  /* 0x000000100a922819 */ /* 0x000fc600000006ff */
[----:B------:R-:W-:-:S04]  /*32a0*/  FADD.FTZ R207, R140, R207 ;  /* 0x000000cf8ccf7221 */ /* 0x000fc80000010000 */
[----:B------:R-:W-:-:S07]  /*32b0*/  @P2 FADD.FTZ R207, R146, R207 ;  /* 0x000000cf92cf2221 */ /* 0x000fce0000010000 */
.L_x_5694:
[----:B------:R-:W-:-:S04]  /*32c0*/  F2FP.BF16.F32.PACK_AB R140, RZ, R207 ;  /* 0x000000cfff8c723e */ /* 0x000fc800000010ff */
[----:B------:R-:W-:-:S07]  /*32d0*/  PRMT R6, R140, 0x7610, R6 ;  /* 0x000076108c067816 */ /* 0x000fce0000000006 */
.L_x_5695:
[----:B------:R-:W-:Y:S01]  /*32e0*/  IMAD.U32 R209, R142, 0x10000, RZ ;  /* 0x000100008ed17824 */ /* 0x000fe200078e00ff */
[----:B------:R-:W-:Y:S06]  /*32f0*/  @P3 BRA `(.L_x_5696) ;  /* 0x0000000000243947 */ /* 0x000fec0003800000 */
[----:B------:R-:W-:-:S04]  /*3300*/  ISETP.NE.U32.AND P4, PT, RZ, UR12, PT ;  /* 0x0000000cff007c0c */ /* 0x000fc8000bf85070 */
[----:B------:R-:W-:-:S13]  /*3310*/  ISETP.NE.AND.EX P4, PT, RZ, UR13, PT, P4 ;  /* 0x0000000dff007c0c */ /* 0x000fda000bf85340 */
[----:B------:R-:W-:Y:S05]  /*3320*/  @P4 BRA `(.L_x_5697) ;  /* 0x0000000000084947 */ /* 0x000fea0003800000 */
[----:B------:R-:W-:Y:S05]  /*3330*/  @P1 BRA `(.L_x_5698) ;  /* 0x00000000002c1947 */ /* 0x000fea0003800000 */
[----:B------:R-:W-:Y:S05]  /*3340*/  BRA `(.L_x_5699) ;  /* 0x0000000000307947 */ /* 0x000fea0003800000 */
.L_x_5697:
[----:B-----5:R-:W-:-:S04]  /*3350*/  PRMT R140, R10, 0x7632, R140 ;  /* 0x000076320a8c7816 */ /* 0x020fc8000000008c */
[----:B------:R-:W-:-:S05]  /*3360*/  SHF.L.U32 R140, R140, 0x10, RZ ;  /* 0x000000108c8c7819 */ /* 0x000fca00000006ff */
[----:B------:R-:W-:Y:S01]  /*3370*/  FADD.FTZ R209, R140, R209 ;  /* 0x000000d18cd17221 */ /* 0x000fe20000010000 */
[----:B------:R-:W-:Y:S06]  /*3380*/  BRA `(.L_x_5698) ;  /* 0x0000000000187947 */ /* 0x000fec0003800000 */
.L_x_5696:
[----:B-----5:R-:W-:Y:S02]  /*3390*/  PRMT R140, R170, 0x7632, R140 ;  /* 0x00007632aa8c7816 */ /* 0x020fe4000000008c */
[----:B------:R-:W-:Y:S02]  /*33a0*/  @P2 PRMT R141, R10, 0x7632, R141 ;  /* 0x000076320a8d2816 */ /* 0x000fe4000000008d */
[----:B------:R-:W-:-:S03]  /*33b0*/  SHF.L.U32 R140, R140, 0x10, RZ ;  /* 0x000000108c8c7819 */ /* 0x000fc600000006ff */
[----:B------:R-:W-:Y:S02]  /*33c0*/  @P2 IMAD.U32 R142, R141, 0x10000, RZ ;  /* 0x000100008d8e2824 */ /* 0x000fe400078e00ff */
[----:B------:R-:W-:-:S04]  /*33d0*/  FADD.FTZ R209, R140, R209 ;  /* 0x000000d18cd17221 */ /* 0x000fc80000010000 */
[----:B------:R-:W-:-:S07]  /*33e0*/  @P2 FADD.FTZ R209, R142, R209 ;  /* 0x000000d18ed12221 */ /* 0x000fce0000010000 */
.L_x_5698:
[----:B------:R-:W-:-:S04]  /*33f0*/  F2FP.BF16.F32.PACK_AB R140, RZ, R209 ;  /* 0x000000d1ff8c723e */ /* 0x000fc800000010ff */
[----:B------:R-:W-:-:S07]  /*3400*/  PRMT R6, R6, 0x5410, R140 ;  /* 0x0000541006067816 */ /* 0x000fce000000008c */
.L_x_5699:
        /* <DEDUP_REMOVED lines=8> */
.L_x_5701:
[----:B-----5:R-:W-:-:S05]  /*3490*/  SHF.L.U32 R140, R11, 0x10, RZ ;  /* 0x000000100b8c7819 */ /* 0x020fca00000006ff */
[----:B------:R-:W-:Y:S01]  /*34a0*/  FADD.FTZ R211, R140, R211 ;  /* 0x000000d38cd37221 */ /* 0x000fe20000010000 */
[----:B------:R-:W-:Y:S06]  /*34b0*/  BRA `(.L_x_5702) ;  /* 0x0000000000107947 */ /* 0x000fec0003800000 */
.L_x_5700:
[----:B-----5:R-:W-:Y:S01]  /*34c0*/  IMAD.U32 R140, R171, 0x10000, RZ ;  /* 0x00010000ab8c7824 */ /* 0x020fe200078e00ff */
[----:B------:R-:W-:-:S03]  /*34d0*/  @P2 SHF.L.U32 R142, R11, 0x10, RZ ;  /* 0x000000100b8e2819 */ /* 0x000fc600000006ff */
[----:B------:R-:W-:-:S04]  /*34e0*/  FADD.FTZ R211, R140, R211 ;  /* 0x000000d38cd37221 */ /* 0x000fc80000010000 */
[----:B------:R-:W-:-:S07]  /*34f0*/  @P2 FADD.FTZ R211, R142, R211 ;  /* 0x000000d38ed32221 */ /* 0x000fce0000010000 */
.L_x_5702:
[----:B------:R-:W-:-:S04]  /*3500*/  F2FP.BF16.F32.PACK_AB R140, RZ, R211 ;  /* 0x000000d3ff8c723e */ /* 0x000fc800000010ff */
[----:B------:R-:W-:-:S07]  /*3510*/  PRMT R7, R140, 0x7610, R7 ;  /* 0x000076108c077816 */ /* 0x000fce0000000007 */
.L_x_5703:
[----:B------:R-:W-:Y:S01]  /*3520*/  SHF.L.U32 R219, R143, 0x10, RZ ;  /* 0x000000108fdb7819 */ /* 0x000fe200000006ff */
[----:B------:R-:W-:Y:S06]  /*3530*/  @P3 BRA `(.L_x_5704) ;  /* 0x0000000000243947 */ /* 0x000fec0003800000 */
[----:B------:R-:W-:-:S04]  /*3540*/  ISETP.NE.U32.AND P2, PT, RZ, UR12, PT ;  /* 0x0000000cff007c0c */ /* 0x000fc8000bf45070 */
[----:B------:R-:W-:-:S13]  /*3550*/  ISETP.NE.AND.EX P2, PT, RZ, UR13, PT, P2 ;  /* 0x0000000dff007c0c */ /* 0x000fda000bf45320 */
[----:B------:R-:W-:Y:S05]  /*3560*/  @P2 BRA `(.L_x_5705) ;  /* 0x0000000000082947 */ /* 0x000fea0003800000 */
[----:B------:R-:W-:Y:S05]  /*3570*/  @P1 BRA `(.L_x_5706) ;  /* 0x00000000002c1947 */ /* 0x000fea0003800000 */
[----:B------:R-:W-:Y:S05]  /*3580*/  BRA `(.L_x_5707) ;  /* 0x0000000000307947 */ /* 0x000fea0003800000 */
.L_x_5705:
[----:B-----5:R-:W-:-:S05]  /*3590*/  PRMT R140, R11, 0x7632, R140 ;  /* 0x000076320b8c7816 */ /* 0x020fca000000008c */
[----:B------:R-:W-:-:S04]  /*35a0*/  IMAD.U32 R140, R140, 0x10000, RZ ;  /* 0x000100008c8c7824 */ /* 0x000fc800078e00ff */
[----:B------:R-:W-:Y:S01]  /*35b0*/  FADD.FTZ R219, R140, R219 ;  /* 0x000000db8cdb7221 */ /* 0x000fe20000010000 */
[----:B------:R-:W-:Y:S06]  /*35c0*/  BRA `(.L_x_5706) ;  /* 0x0000000000187947 */ /* 0x000fec0003800000 */
.L_x_5704:
[----:B-----5:R-:W-:Y:S02]  /*35d0*/  PRMT R140, R171, 0x7632, R140 ;  /* 0x00007632ab8c7816 */ /* 0x020fe4000000008c */
[----:B------:R-:W-:Y:S02]  /*35e0*/  @P2 PRMT R141, R11, 0x7632, R141 ;  /* 0x000076320b8d2816 */ /* 0x000fe4000000008d */
[----:B------:R-:W-:Y:S02]  /*35f0*/  SHF.L.U32 R140, R140, 0x10, RZ ;  /* 0x000000108c8c7819 */ /* 0x000fe400000006ff */
[----:B------:R-:W-:-:S03]  /*3600*/  @P2 SHF.L.U32 R142, R141, 0x10, RZ ;  /* 0x000000108d8e2819 */ /* 0x000fc600000006ff */
[----:B------:R-:W-:-:S04]  /*3610*/  FADD.FTZ R219, R140, R219 ;  /* 0x000000db8cdb7221 */ /* 0x000fc80000010000 */
[----:B------:R-:W-:-:S07]  /*3620*/  @P2 FADD.FTZ R219, R142, R219 ;  /* 0x000000db8edb2221 */ /* 0x000fce0000010000 */
.L_x_5706:
[----:B------:R-:W-:-:S04]  /*3630*/  F2FP.BF16.F32.PACK_AB R140, RZ, R219 ;  /* 0x000000dbff8c723e */ /* 0x000fc800000010ff */
[----:B------:R-:W-:-:S07]  /*3640*/  PRMT R7, R7, 0x5410, R140 ;  /* 0x0000541007077816 */ /* 0x000fce000000008c */
.L_x_5707:
[----:B------:R-:W2:Y:S02]  /*3650*/  @P1 LDC.64 R140, c[0x0][0x238] ;  /* 0x00008e00ff8c1b82 */ /* 0x000ea40000000a00 */
[----:B--2---:R-:W-:-:S04]  /*3660*/  @P1 LEA R140, P2, R144, R140, 0x4 ;  /* 0x0000008c908c1211 */ /* 0x004fc800078420ff */
[----:B------:R-:W-:-:S05]  /*3670*/  @P1 LEA.HI.X R141, R144, R141, RZ, 0x4, P2 ;  /* 0x0000008d908d1211 */ /* 0x000fca00010f24ff */
[----:B------:R2:W-:Y:S04]  /*3680*/  @P1 STG.E.128 desc[UR4][R140.64], R4 ;  /* 0x000000048c001986 */ /* 0x0005e8000c101d04 */
.L_x_5675:
[----:B------:R-:W-:Y:S05]  /*3690*/  BSYNC B0 ;  /* 0x0000000000007941 */ /* 0x000fea0003800000 */
.L_x_5674:
[----:B--234-:R-:W-:Y:S01]  /*36a0*/  FADD.FTZ R140, RZ, R153 ;  /* 0x00000099ff8c7221 */ /* 0x01cfe20000010000 */
[C---:B------:R-:W-:Y:S01]  /*36b0*/  ISETP.GT.U32.AND P2, PT, R3.reuse, 0xff, PT ;  /* 0x000000ff0300780c */ /* 0x040fe20003f44070 */
[----:B------:R-:W-:Y:S01]  /*36c0*/  UMOV UR14, 0xffffffff ;  /* 0xffffffff000e7882 */ /* 0x000fe20000000000 */
[----:B------:R-:W-:Y:S01]  /*36d0*/  ISETP.GT.U32.AND P3, PT, R3, 0x17f, PT ;  /* 0x0000017f0300780c */ /* 0x000fe20003f64070 */
[----:B------:R-:W-:Y:S01]  /*36e0*/  FADD.FTZ R140, R155, R140 ;  /* 0x0000008c9b8c7221 */ /* 0x000fe20000010000 */
[----:B------:R-:W-:Y:S02]  /*36f0*/  LOP3.LUT P4, RZ, R0, 0xff, RZ, 0xc0, !PT ;  /* 0x000000ff00ff7812 */ /* 0x000fe4000788c0ff */
[----:B------:R-:W-:Y:S01]  /*3700*/  ISETP.GT.U32.AND P5, PT, R3, 0x1ff, PT ;  /* 0x000001ff0300780c */ /* 0x000fe20003fa4070 */
[----:B------:R-:W-:Y:S01]  /*3710*/  FADD.FTZ R140, R157, R140 ;  /* 0x0000008c9d8c7221 */ /* 0x000fe20000010000 */
[----:B------:R-:W-:Y:S02]  /*3720*/  SHF.R.U32.HI R141, RZ, 0x5, R2 ;  /* 0x00000005ff8d7819 */ /* 0x000fe40000011602 */
[----:B------:R-:W-:Y:S01]  /*3730*/  LOP3.LUT P6, RZ, R2, 0x1f, RZ, 0xc0, !PT ;  /* 0x0000001f02ff7812 */ /* 0x000fe200078cc0ff */
[----:B------:R-:W-:Y:S01]  /*3740*/  FADD.FTZ R140, R181, R140 ;  /* 0x0000008cb58c7221 */ /* 0x000fe20000010000 */
[----:B------:R-:W-:-:S02]  /*3750*/  LOP3.LUT R142, R141, 0x7fffffc, RZ, 0xc0, !PT ;  /* 0x07fffffc8d8e7812 */ /* 0x000fc400078ec0ff */
[----:B------:R-:W-:Y:S01]  /*3760*/  P2R R0, PR, RZ, 0x40 ;  /* 0x00000040ff007803 */ /* 0x000fe20000000000 */
[----:B------:R-:W-:Y:S02]  /*3770*/  FADD.FTZ R140, R183, R140 ;  /* 0x0000008cb78c7221 */ /* 0x000fe40000010000 */
[----:B------:R-:W-:Y:S02]  /*3780*/  @!P4 VIADD R142, R142, 0x4 ;  /* 0x000000048e8ec836 */ /* 0x000fe40000000000 */
[----:B------:R-:W-:-:S04]  /*3790*/  FADD.FTZ R140, R185, R140 ;  /* 0x0000008cb98c7221 */ /* 0x000fc80000010000 */
        /* <DEDUP_REMOVED lines=28> */
[----:B------:R-:W2:Y:S02]  /*3960*/  SHFL.BFLY PT, R143, R144, 0x1, 0x1f ;  /* 0x0c201f00908f7f89 */ /* 0x000ea400000e0000 */
[----:B--2---:R-:W-:-:S05]  /*3970*/  FADD.FTZ R143, R144, R143 ;  /* 0x0000008f908f7221 */ /* 0x004fca0000010000 */
[----:B------:R-:W2:Y:S02]  /*3980*/  SHFL.BFLY PT, R0, R143, 0x2, 0x1f ;  /* 0x0c401f008f007f89 */ /* 0x000ea400000e0000 */
[----:B--2---:R-:W-:-:S05]  /*3990*/  FADD.FTZ R145, R143, R0 ;  /* 0x000000008f917221 */ /* 0x004fca0000010000 */
[----:B------:R-:W2:Y:S02]  /*39a0*/  SHFL.BFLY PT, R0, R145, 0x4, 0x1f ;  /* 0x0c801f0091007f89 */ /* 0x000ea400000e0000 */
[----:B--2---:R-:W-:-:S05]  /*39b0*/  FADD.FTZ R146, R145, R0 ;  /* 0x0000000091927221 */ /* 0x004fca0000010000 */
[----:B------:R-:W2:Y:S02]  /*39c0*/  SHFL.BFLY PT, R147, R146, 0x8, 0x1f ;  /* 0x0d001f0092937f89 */ /* 0x000ea400000e0000 */
[----:B--2---:R-:W-:-:S05]  /*39d0*/  FADD.FTZ R147, R146, R147 ;  /* 0x0000009392937221 */ /* 0x004fca0000010000 */
[----:B------:R-:W2:Y:S02]  /*39e0*/  SHFL.BFLY PT, R0, R147, 0x10, 0x1f ;  /* 0x0e001f0093007f89 */ /* 0x000ea400000e0000 */
[----:B--2---:R-:W-:-:S04]  /*39f0*/  FADD.FTZ R0, R147, R0 ;  /* 0x0000000093007221 */ /* 0x004fc80000010000 */
[----:B-1----:R-:W-:-:S04]  /*3a00*/  FMUL.FTZ R140, R149, R0 ;  /* 0x00000000958c7220 */ /* 0x002fc80000410000 */
[--C-:B------:R-:W-:Y:S01]  /*3a10*/  FADD.FTZ R0, R153, -R140.reuse ;  /* 0x8000008c99007221 */ /* 0x100fe20000010000 */
[--C-:B------:R-:W-:Y:S01]  /*3a20*/  FADD.FTZ R221, R155, -R140.reuse ;  /* 0x8000008c9bdd7221 */ /* 0x100fe20000010000 */
[--C-:B------:R-:W-:Y:S01]  /*3a30*/  FADD.FTZ R143, R157, -R140.reuse ;  /* 0x8000008c9d8f7221 */ /* 0x100fe20000010000 */
[--C-:B------:R-:W-:Y:S01]  /*3a40*/  FADD.FTZ R145, R181, -R140.reuse ;  /* 0x8000008cb5917221 */ /* 0x100fe20000010000 */
[----:B------:R-:W-:Y:S01]  /*3a50*/  FFMA.FTZ R0, R0, R0, RZ ;  /* 0x0000000000007223 */ /* 0x000fe200000100ff */
[--C-:B------:R-:W-:Y:S01]  /*3a60*/  FADD.FTZ R144, R161, -R140.reuse ;  /* 0x8000008ca1907221 */ /* 0x100fe20000010000 */
[----:B------:R-:W-:Y:S02]  /*3a70*/  FADD.FTZ R146, R163, -R140 ;  /* 0x8000008ca3927221 */ /* 0x000fe40000010000 */
        /* <DEDUP_REMOVED lines=11> */
[----:B------:R-:W-:-:S05]  /*3b30*/  FFMA.FTZ R0, R145, R145, R0 ;  /* 0x0000009191007223 */ /* 0x000fca0000010000 */
        /* <DEDUP_REMOVED lines=46> */
[----:B------:R-:W1:Y:S02]  /*3e20*/  SHFL.BFLY PT, R143, R0, 0x1, 0x1f ;  /* 0x0c201f00008f7f89 */ /* 0x000e6400000e0000 */
[----:B-1----:R-:W-:-:S05]  /*3e30*/  FADD.FTZ R143, R0, R143 ;  /* 0x0000008f008f7221 */ /* 0x002fca0000010000 */
[----:B------:R-:W1:Y:S02]  /*3e40*/  SHFL.BFLY PT, R144, R143, 0x2, 0x1f ;  /* 0x0c401f008f907f89 */ /* 0x000e6400000e0000 */
[----:B-1----:R-:W-:-:S05]  /*3e50*/  FADD.FTZ R144, R143, R144 ;  /* 0x000000908f907221 */ /* 0x002fca0000010000 */
[----:B------:R-:W1:Y:S02]  /*3e60*/  SHFL.BFLY PT, R145, R144, 0x4, 0x1f ;  /* 0x0c801f0090917f89 */ /* 0x000e6400000e0000 */
[----:B-1----:R-:W-:-:S05]  /*3e70*/  FADD.FTZ R145, R144, R145 ;  /* 0x0000009190917221 */ /* 0x002fca0000010000 */
[----:B------:R-:W1:Y:S02]  /*3e80*/  SHFL.BFLY PT, R146, R145, 0x8, 0x1f ;  /* 0x0d001f0091927f89 */ /* 0x000e6400000e0000 */
[----:B-1----:R-:W-:-:S05]  /*3e90*/  FADD.FTZ R146, R145, R146 ;  /* 0x0000009291927221 */ /* 0x002fca0000010000 */
[----:B------:R1:W2:Y:S02]  /*3ea0*/  SHFL.BFLY PT, R147, R146, 0x10, 0x1f ;  /* 0x0e001f0092937f89 */ /* 0x0002a400000e0000 */
.L_x_5728:
[----:B------:R-:W-:Y:S01]  /*3eb0*/  LOP3.LUT P2, RZ, R2, 0x1f, RZ, 0xc0, !PT ;  /* 0x0000001f02ff7812 */ /* 0x000fe2000784c0ff */
[----:B------:R-:W-:Y:S05]  /*3ec0*/  WARPSYNC.ALL ;  /* 0x0000000000007948 */ /* 0x000fea0003800000 */
[----:B------:R-:W-:Y:S01]  /*3ed0*/  LOP3.LUT R143, R141, 0x3, RZ, 0xc0, !PT ;  /* 0x000000038d8f7812 */ /* 0x000fe200078ec0ff */
[----:B--2---:R-:W-:-:S06]  /*3ee0*/  FADD.FTZ R141, R146, R147 ;  /* 0x00000093928d7221 */ /* 0x004fcc0000010000 */
[----:B------:R-:W2:Y:S01]  /*3ef0*/  @!P2 S2R R145, SR_CgaCtaId ;  /* 0x000000000091a919 */ /* 0x000ea20000008800 */
[----:B------:R-:W-:-:S04]  /*3f00*/  @!P2 MOV R0, 0x400 ;  /* 0x000004000000a802 */ /* 0x000fc80000000f00 */
[----:B--2---:R-:W-:Y:S02]  /*3f10*/  @!P2 LEA R145, R145, R0, 0x18 ;  /* 0x000000009191a211 */ /* 0x004fe400078ec0ff */
[----:B------:R-:W-:-:S04]  /*3f20*/  @!P2 IADD3 R0, R142, R143, RZ ;  /* 0x0000008f8e00a210 */ /* 0x000fc80007ffe0ff */
[----:B------:R-:W-:Y:S02]  /*3f30*/  @!P2 LEA R0, R0, R145, 0x3 ;  /* 0x000000910000a211 */ /* 0x000fe400078e18ff */
[----:B------:R-:W-:-:S03]  /*3f40*/  LOP3.LUT R145, R2, 0x1f, RZ, 0xc0, !PT ;  /* 0x0000001f02917812 */ /* 0x000fc600078ec0ff */
[----:B------:R2:W-:Y:S01]  /*3f50*/  @!P2 STS.64 [R0], R140 ;  /* 0x0000008c0000a388 */ /* 0x0005e20000000a00 */
[----:B------:R-:W-:-:S13]  /*3f60*/  ISETP.GT.U32.AND P2, PT, R145, 0x3, PT ;  /* 0x000000039100780c */ /* 0x000fda0003f44070 */
[----:B--2---:R-:W2:Y:S01]  /*3f70*/  @!P2 S2R R141, SR_CgaCtaId ;  /* 0x00000000008da919 */ /* 0x004ea20000008800 */
[----:B------:R-:W-:Y:S01]  /*3f80*/  @!P2 MOV R0, 0x400 ;  /* 0x000004000000a802 */ /* 0x000fe20000000f00 */
[----:B------:R-:W-:Y:S01]  /*3f90*/  @!P2 IMAD.IADD R142, R142, 0x1, R145 ;  /* 0x000000018e8ea824 */ /* 0x000fe200078e0291 */
[----:B------:R-:W-:Y:S01]  /*3fa0*/  BAR.SYNC.DEFER_BLOCKING 0x0 ;  /* 0x0000000000007b1d */ /* 0x000fe20000010000 */
[----:B------:R-:W-:-:S05]  /*3fb0*/  ISETP.NE.AND P3, PT, R156, RZ, PT ;  /* 0x000000ff9c00720c */ /* 0x000fca0003f65270 */
[----:B------:R-:W-:Y:S01]  /*3fc0*/  BSSY B0, `(.L_x_5709) ;  /* 0x0000068000007945 */ /* 0x000fe20003800000 */
[----:B--2---:R-:W-:Y:S02]  /*3fd0*/  @!P2 LEA R145, R141, R0, 0x18 ;  /* 0x000000008d91a211 */ /* 0x004fe400078ec0ff */
[----:B------:R-:W-:Y:S01]  /*3fe0*/  CS2R R140, SRZ ;  /* 0x00000000008c7805 */ /* 0x000fe2000001ff00 */
[----:B------:R-:W-:Y:S01]  /*3ff0*/  HFMA2.MMA R0, -RZ, RZ, 0, 0 ;  /* 0x00000000ff007435 */ /* 0x000fe200000001ff */
[----:B------:R-:W-:-:S05]  /*4000*/  @!P2 LEA R142, R142, R145, 0x3 ;  /* 0x000000918e8ea211 */ /* 0x000fca00078e18ff */
[----:B------:R-:W-:Y:S01]  /*4010*/  @!P2 IMAD.MOV.U32 R0, RZ, RZ, R151 ;  /* 0x000000ffff00a224 */ /* 0x000fe200078e0097 */
[----:B------:R-:W-:Y:S01]  /*4020*/  @!P2 LDS.64 R140, [R142] ;  /* 0x000000008e8ca984 */ /* 0x000fe20000000a00 */
[----:B------:R-:W-:-:S03]  /*4030*/  LOP3.LUT P2, RZ, R143, 0x1f, R2, 0xf8, !PT ;  /* 0x0000001f8fff7812 */ /* 0x000fc6000784f802 */
[----:B------:R-:W2:Y:S02]  /*4040*/  SHFL.DOWN PT, R145, R0, 0x2, 0x1f ;  /* 0x08401f0000917f89 */ /* 0x000ea400000e0000 */
[----:B--2---:R-:W-:Y:S02]  /*4050*/  IADD3 R144, R145, R0, RZ ;  /* 0x0000000091907210 */ /* 0x004fe40007ffe0ff */
[----:B------:R-:W-:Y:S02]  /*4060*/  I2FP.F32.S32 R158, R145 ;  /* 0x00000091009e7245 */ /* 0x000fe40000201400 */
[----:B-1----:R-:W-:Y:S01]  /*4070*/  I2FP.F32.S32 R146, R144 ;  /* 0x0000009000927245 */ /* 0x002fe20000201400 */
[----:B------:R-:W-:Y:S01]  /*4080*/  SHFL.DOWN PT, R223, R144, 0x1, 0x1f ;  /* 0x08201f0090df7f89 */ /* 0x000fe200000e0000 */
[----:B------:R-:W-:Y:S02]  /*4090*/  I2FP.F32.S32 R145, R0 ;  /* 0x0000000000917245 */ /* 0x000fe40000201400 */
[----:B------:R-:W1:Y:S01]  /*40a0*/  MUFU.RCP R154, R146 ;  /* 0x00000092009a7308 */ /* 0x000e620000001000 */
[----:B------:R-:W2:Y:S04]  /*40b0*/  SHFL.DOWN PT, R147, R140, 0x2, 0x1f ;  /* 0x08401f008c937f89 */ /* 0x000ea800000e0000 */
[----:B------:R-:W3:Y:S01]  /*40c0*/  SHFL.DOWN PT, R142, R141, 0x2, 0x1f ;  /* 0x08401f008d8e7f89 */ /* 0x000ee200000e0000 */
[----:B--2---:R-:W-:-:S04]  /*40d0*/  FMUL.FTZ R160, R147, R158 ;  /* 0x0000009e93a07220 */ /* 0x004fc80000410000 */
[----:B------:R-:W-:Y:S01]  /*40e0*/  FFMA.FTZ R221, R145, R140, R160 ;  /* 0x0000008c91dd7223 */ /* 0x000fe200000100a0 */
[----:B------:R-:W-:Y:S01]  /*40f0*/  FADD.FTZ R140, -R147, R140 ;  /* 0x0000008c938c7221 */ /* 0x000fe20000010100 */
[----:B------:R-:W-:Y:S02]  /*4100*/  IADD3 R147, R144, R223, RZ ;  /* 0x000000df90937210 */ /* 0x000fe40007ffe0ff */
[----:B-1----:R-:W-:Y:S01]  /*4110*/  FMUL.FTZ R221, R154, R221 ;  /* 0x000000dd9add7220 */ /* 0x002fe20000410000 */
[----:B------:R-:W-:Y:S01]  /*4120*/  FMUL.FTZ R140, R140, R140 ;  /* 0x0000008c8c8c7220 */ /* 0x000fe20000410000 */
[----:B------:R-:W-:Y:S01]  /*4130*/  I2FP.F32.S32 R147, R147 ;  /* 0x0000009300937245 */ /* 0x000fe20000201400 */
[----:B------:R-:W1:Y:S01]  /*4140*/  LDC R144, c[0x0][0x2d8] ;  /* 0x0000b600ff907b82 */ /* 0x000e620000000800 */
[----:B------:R-:W-:Y:S01]  /*4150*/  I2FP.F32.S32 R223, R223 ;  /* 0x000000df00df7245 */ /* 0x000fe20000201400 */
[----:B------:R-:W2:Y:S01]  /*4160*/  SHFL.DOWN PT, R0, R221, 0x1, 0x1f ;  /* 0x08201f00dd007f89 */ /* 0x000ea200000e0000 */
[----:B------:R-:W-:Y:S01]  /*4170*/  FMUL.FTZ R140, R140, R145 ;  /* 0x000000918c8c7220 */ /* 0x000fe20000410000 */
[----:B---3--:R-:W-:Y:S01]  /*4180*/  FADD.FTZ R145, R142, R141 ;  /* 0x0000008d8e917221 */ /* 0x008fe20000010000 */
[----:B------:R-:W3:Y:S02]  /*4190*/  MUFU.RCP R147, R147 ;  /* 0x0000009300937308 */ /* 0x000ee40000001000 */
[----:B------:R-:W-:-:S04]  /*41a0*/  FMUL.FTZ R140, R140, R158 ;  /* 0x0000009e8c8c7220 */ /* 0x000fc80000410000 */
[----:B------:R-:W-:-:S05]  /*41b0*/  FFMA.FTZ R140, R154, R140, R145 ;  /* 0x0000008c9a8c7223 */ /* 0x000fca0000010091 */
[----:B------:R-:W4:Y:S01]  /*41c0*/  SHFL.DOWN PT, R141, R140, 0x1, 0x1f ;  /* 0x08201f008c8d7f89 */ /* 0x000f2200000e0000 */
[----:B--2---:R-:W-:Y:S01]  /*41d0*/  FMUL.FTZ R145, R0, R223 ;  /* 0x000000df00917220 */ /* 0x004fe20000410000 */
[----:B------:R-:W-:-:S03]  /*41e0*/  FADD.FTZ R0, R221, -R0 ;  /* 0x80000000dd007221 */ /* 0x000fc60000010000 */
[----:B------:R-:W-:Y:S01]  /*41f0*/  FFMA.FTZ R142, R146, R221, R145 ;  /* 0x000000dd928e7223 */ /* 0x000fe20000010091 */
[----:B------:R-:W-:-:S03]  /*4200*/  FMUL.FTZ R145, R0, R0 ;  /* 0x0000000000917220 */ /* 0x000fc60000410000 */
[----:B---3--:R-:W-:Y:S01]  /*4210*/  FMUL.FTZ R142, R147, R142 ;  /* 0x0000008e938e7220 */ /* 0x008fe20000410000 */
[----:B------:R-:W-:-:S04]  /*4220*/  FMUL.FTZ R145, R146, R145 ;  /* 0x0000009192917220 */ /* 0x000fc80000410000 */
[----:B------:R-:W-:Y:S01]  /*4230*/  FMUL.FTZ R145, R145, R223 ;  /* 0x000000df91917220 */ /* 0x000fe20000410000 */
[----:B----4-:R-:W-:Y:S01]  /*4240*/  FADD.FTZ R0, R140, R141 ;  /* 0x0000008d8c007221 */ /* 0x010fe20000010000 */
[----:B------:R2:W3:Y:S01]  /*4250*/  SHFL.IDX PT, R221, R142, RZ, 0x1f ;  /* 0x00001fff8edd7589 */ /* 0x0004e200000e0000 */
[----:B------:R-:W4:Y:S02]  /*4260*/  @!P2 LDC.64 R140, c[0x0][0x250] ;  /* 0x00009400ff8cab82 */ /* 0x000f240000000a00 */
[----:B------:R-:W-:-:S06]  /*4270*/  FFMA.FTZ R145, R147, R145, R0 ;  /* 0x0000009193917223 */ /* 0x000fcc0000010000 */
[----:B------:R-:W1:Y:S01]  /*4280*/  SHFL.IDX PT, R145, R145, RZ, 0x1f ;  /* 0x00001fff91917589 */ /* 0x000e6200000e0000 */
[----:B--2---:R-:W2:Y:S01]  /*4290*/  @!P2 LDC.64 R142, c[0x0][0x258] ;  /* 0x00009600ff8eab82 */ /* 0x004ea20000000a00 */
[C---:B---3--:R-:W-:Y:S01]  /*42a0*/  FMUL.FTZ R0, R221.reuse, R221 ;  /* 0x000000dddd007220 */ /* 0x048fe20000410000 */
[----:B----4-:R-:W-:Y:S01]  /*42b0*/  @!P2 IMAD.WIDE R140, R150, 0x4, R140 ;  /* 0x00000004968ca825 */ /* 0x010fe200078e028c */
[----:B------:R-:W-:-:S03]  /*42c0*/  FSEL R154, R221, RZ, !P3 ;  /* 0x000000ffdd9a7208 */ /* 0x000fc60005800000 */
[----:B------:R-:W-:Y:S01]  /*42d0*/  FSEL R147, R0, RZ, P3 ;  /* 0x000000ff00937208 */ /* 0x000fe20001800000 */
[----:B------:R3:W-:Y:S01]  /*42e0*/  @!P2 STG.E desc[UR4][R140.64], R221 ;  /* 0x000000dd8c00a986 */ /* 0x0007e2000c101904 */
[----:B-1----:R-:W-:Y:S01]  /*42f0*/  FFMA.FTZ R0, R145, UR6, R144 ;  /* 0x0000000691007c23 */ /* 0x002fe20008010090 */
[----:B--2---:R-:W-:-:S04]  /*4300*/  @!P2 IMAD.WIDE R142, R150, 0x4, R142 ;  /* 0x00000004968ea825 */ /* 0x004fc800078e028e */
[----:B------:R-:W-:-:S06]  /*4310*/  FADD.FTZ R0, R0, R147 ;  /* 0x0000009300007221 */ /* 0x000fcc0000010000 */
[----:B------:R-:W1:Y:S02]  /*4320*/  MUFU.RSQ R0, R0 ;  /* 0x0000000000007308 */ /* 0x000e640000001400 */
[----:B-1----:R3:W-:Y:S01]  /*4330*/  @!P2 STG.E desc[UR4][R142.64], R0 ;  /* 0x000000008e00a986 */ /* 0x0027e2000c101904 */
[----:B------:R-:W-:Y:S05]  /*4340*/  @!P0 BRA `(.L_x_5710) ;  /* 0x0000000000bc8947 */ /* 0x000fea0003800000 */
[----:B------:R-:W1:Y:S01]  /*4350*/  LDC.64 R222, c[0x0][0x2b8] ;  /* 0x0000ae00ffde7b82 */ /* 0x000e620000000a00 */
[--C-:B---3--:R-:W-:Y:S01]  /*4360*/  FADD.FTZ R141, R153, -R154.reuse ;  /* 0x8000009a998d7221 */ /* 0x108fe20000010000 */
[--C-:B------:R-:W-:Y:S01]  /*4370*/  FADD.FTZ R145, R155, -R154.reuse ;  /* 0x8000009a9b917221 */ /* 0x100fe20000010000 */
[--C-:B------:R-:W-:Y:S01]  /*4380*/  FADD.FTZ R147, R157, -R154.reuse ;  /* 0x8000009a9d937221 */ /* 0x100fe20000010000 */
[--C-:B------:R-:W-:Y:S01]  /*4390*/  FADD.FTZ R225, R181, -R154.reuse ;  /* 0x8000009ab5e17221 */ /* 0x100fe20000010000 */
[--C-:B------:R-:W-:Y:S01]  /*43a0*/  FADD.FTZ R227, R183, -R154.reuse ;  /* 0x8000009ab7e37221 */ /* 0x100fe20000010000 */
[----:B------:R-:W-:Y:S01]  /*43b0*/  FADD.FTZ R229, R185, -R154 ;  /* 0x8000009ab9e57221 */ /* 0x000fe20000010000 */
[C---:B------:R-:W-:Y:S01]  /*43c0*/  FMUL.FTZ R143, R0.reuse, R141 ;  /* 0x0000008d008f7220 */ /* 0x040fe20000410000 */
[----:B------:R-:W2:Y:S01]  /*43d0*/  LDC.64 R220, c[0x0][0x2c0] ;  /* 0x0000b000ffdc7b82 */ /* 0x000ea20000000a00 */
[C---:B------:R-:W-:Y:S01]  /*43e0*/  FMUL.FTZ R146, R0.reuse, R145 ;  /* 0x0000009100927220 */ /* 0x040fe20000410000 */
[C---:B------:R-:W-:Y:S01]  /*43f0*/  FMUL.FTZ R147, R0.reuse, R147 ;  /* 0x0000009300937220 */ /* 0x040fe20000410000 */
[C---:B------:R-:W-:Y:S01]  /*4400*/  FMUL.FTZ R158, R0.reuse, R225 ;  /* 0x000000e1009e7220 */ /* 0x040fe20000410000 */
[C---:B------:R-:W-:Y:S01]  /*4410*/  FMUL.FTZ R227, R0.reuse, R227 ;  /* 0x000000e300e37220 */ /* 0x040fe20000410000 */
[----:B------:R-:W-:Y:S01]  /*4420*/  FMUL.FTZ R160, R0, R229 ;  /* 0x000000e500a07220 */ /* 0x000fe20000410000 */
[----:B-----5:R-:W-:Y:S01]  /*4430*/  FFMA.FTZ R140, R120, R143, R136 ;  /* 0x0000008f788c7223 */ /* 0x020fe20000010088 */
        /* <DEDUP_REMOVED lines=15> */
[-C--:B------:R-:W-:Y:S01]  /*4530*/  FFMA.FTZ R164, R119, R162.reuse, R135 ;  /* 0x000000a277a47223 */ /* 0x080fe20000010087 */
        /* <DEDUP_REMOVED lines=10> */
[----:B--2---:R-:W-:Y:S01]  /*45e0*/  IMAD.WIDE.U32 R220, R152, 0x10, R220 ;  /* 0x0000001098dc7825 */ /* 0x004fe200078e00dc */
[----:B------:R-:W-:Y:S01]  /*45f0*/  F2FP.BF16.F32.PACK_AB R145, R158, R145 ;  /* 0x000000919e91723e */ /* 0x000fe200000010ff */
[----:B------:R1:W-:Y:S01]  /*4600*/  STG.E.128 desc[UR4][R222.64], R140 ;  /* 0x0000008cde007986 */ /* 0x0003e2000c101d04 */
[----:B------:R-:W-:Y:S01]  /*4610*/  F2FP.BF16.F32.PACK_AB R144, R225, R144 ;  /* 0x00000090e190723e */ /* 0x000fe200000010ff */
[----:B------:R-:W-:-:S04]  /*4620*/  VIADD R152, R152, 0x80 ;  /* 0x0000008098987836 */ /* 0x000fc80000000000 */
[----:B------:R1:W-:Y:S03]  /*4630*/  STG.E.128 desc[UR4][R220.64], R144 ;  /* 0x00000090dc007986 */ /* 0x0003e6000c101d04 */
.L_x_5710:
[----:B------:R-:W-:Y:S05]  /*4640*/  BSYNC B0 ;  /* 0x0000000000007941 */ /* 0x000fea0003800000 */
.L_x_5709:
[----:B------:R-:W-:Y:S01]  /*4650*/  ISETP.GE.U32.AND P2, PT, R3, 0x100, PT ;  /* 0x000001000300780c */ /* 0x000fe20003f46070 */
[----:B------:R-:W-:-:S12]  /*4660*/  BSSY B0, `(.L_x_5711) ;  /* 0x0000031000007945 */ /* 0x000fd80003800000 */
[----:B------:R-:W-:Y:S05]  /*4670*/  @!P2 BRA `(.L_x_5712) ;  /* 0x0000000000bca947 */ /* 0x000fea0003800000 */
[----:B-1----:R-:W1:Y:S01]  /*4680*/  LDC.64 R222, c[0x0][0x2b8] ;  /* 0x0000ae00ffde7b82 */ /* 0x002e620000000a00 */
        /* <DEDUP_REMOVED lines=43> */
[----:B------:R-:W-:Y:S02]  /*4940*/  F2FP.BF16.F32.PACK_AB R144, R225, R144 ;  /* 0x00000090e190723e */ /* 0x000fe400000010ff */
[----:B------:R-:W-:-:S03]  /*4950*/  IADD3 R152, R152, 0x80, RZ ;  /* 0x0000008098987810 */ /* 0x000fc60007ffe0ff */
[----:B------:R2:W-:Y:S04]  /*4960*/  STG.E.128 desc[UR4][R220.64], R144 ;  /* 0x00000090dc007986 */ /* 0x0005e8000c101d04 */
.L_x_5712:
[----:B------:R-:W-:Y:S05]  /*4970*/  BSYNC B0 ;  /* 0x0000000000007941 */ /* 0x000fea0003800000 */
.L_x_5711:
[----:B------:R-:W-:Y:S01]  /*4980*/  ISETP.GE.U32.AND P2, PT, R3, 0x180, PT ;  /* 0x000001800300780c */ /* 0x000fe20003f46070 */
[----:B------:R-:W-:-:S12]  /*4990*/  BSSY B0, `(.L_x_5713) ;  /* 0x0000031000007945 */ /* 0x000fd80003800000 */
[----:B------:R-:W-:Y:S05]  /*49a0*/  @!P2 BRA `(.L_x_5714) ;  /* 0x0000000000bca947 */ /* 0x000fea0003800000 */
[----:B-12---:R-:W1:Y:S01]  /*49b0*/  LDC.64 R222, c[0x0][0x2b8] ;  /* 0x0000ae00ffde7b82 */ /* 0x006e620000000a00 */
        /* <DEDUP_REMOVED lines=46> */
.L_x_5714:
[----:B------:R-:W-:Y:S05]  /*4ca0*/  BSYNC B0 ;  /* 0x0000000000007941 */ /* 0x000fea0003800000 */
.L_x_5713:
[----:B------:R-:W-:Y:S01]  /*4cb0*/  ISETP.GE.U32.AND P2, PT, R3, 0x200, PT ;  /* 0x000002000300780c */ /* 0x000fe20003f46070 */
[----:B------:R-:W-:-:S12]  /*4cc0*/  BSSY B0, `(.L_x_5715) ;  /* 0x0000030000007945 */ /* 0x000fd80003800000 */
[----:B------:R-:W-:Y:S05]  /*4cd0*/  @!P2 BRA `(.L_x_5716) ;  /* 0x0000000000b8a947 */ /* 0x000fea0003800000 */
[----:B-1234-:R-:W1:Y:S01]  /*4ce0*/  LDC.64 R140, c[0x0][0x2c0] ;  /* 0x0000b000ff8c7b82 */ /* 0x01ee620000000a00 */
[--C-:B------:R-:W-:Y:S01]  /*4cf0*/  FADD.FTZ R147, R179, -R154.reuse ;  /* 0x8000009ab3937221 */ /* 0x100fe20000010000 */
[--C-:B------:R-:W-:Y:S01]  /*4d00*/  FADD.FTZ R223, R205, -R154.reuse ;  /* 0x8000009acddf7221 */ /* 0x100fe20000010000 */
[--C-:B------:R-:W-:Y:S01]  /*4d10*/  FADD.FTZ R225, R207, -R154.reuse ;  /* 0x8000009acfe17221 */ /* 0x100fe20000010000 */
[--C-:B------:R-:W-:Y:S01]  /*4d20*/  FADD.FTZ R229, R209, -R154.reuse ;  /* 0x8000009ad1e57221 */ /* 0x100fe20000010000 */
[--C-:B------:R-:W-:Y:S01]  /*4d30*/  FADD.FTZ R143, R175, -R154.reuse ;  /* 0x8000009aaf8f7221 */ /* 0x100fe20000010000 */
[--C-:B------:R-:W-:Y:S01]  /*4d40*/  FADD.FTZ R145, R177, -R154.reuse ;  /* 0x8000009ab1917221 */ /* 0x100fe20000010000 */
[--C-:B------:R-:W-:Y:S01]  /*4d50*/  FADD.FTZ R231, R211, -R154.reuse ;  /* 0x8000009ad3e77221 */ /* 0x100fe20000010000 */
[----:B------:R-:W2:Y:S01]  /*4d60*/  LDC.64 R220, c[0x0][0x2b8] ;  /* 0x0000ae00ffdc7b82 */ /* 0x000ea20000000a00 */
[----:B------:R-:W-:Y:S01]  /*4d70*/  FADD.FTZ R233, R219, -R154 ;  /* 0x8000009adbe97221 */ /* 0x000fe20000010000 */
[C---:B------:R-:W-:Y:S01]  /*4d80*/  FMUL.FTZ R147, R0.reuse, R147 ;  /* 0x0000009300937220 */ /* 0x040fe20000410000 */
[C---:B------:R-:W-:Y:S01]  /*4d90*/  FMUL.FTZ R154, R0.reuse, R223 ;  /* 0x000000df009a7220 */ /* 0x040fe20000410000 */
[C---:B------:R-:W-:Y:S01]  /*4da0*/  FMUL.FTZ R227, R0.reuse, R225 ;  /* 0x000000e100e37220 */ /* 0x040fe20000410000 */
[C---:B------:R-:W-:Y:S01]  /*4db0*/  FMUL.FTZ R158, R0.reuse, R229 ;  /* 0x000000e5009e7220 */ /* 0x040fe20000410000 */
[C---:B------:R-:W-:Y:S01]  /*4dc0*/  FMUL.FTZ R143, R0.reuse, R143 ;  /* 0x0000008f008f7220 */ /* 0x040fe20000410000 */
[----:B------:R-:W-:Y:S01]  /*4dd0*/  FMUL.FTZ R146, R0, R145 ;  /* 0x0000009100927220 */ /* 0x000fe20000410000 */
[----:B-----5:R-:W-:Y:S01]  /*4de0*/  FFMA.FTZ R142, R26, R147, R42 ;  /* 0x000000931a8e7223 */ /* 0x020fe2000001002a */
[----:B------:R-:W-:Y:S01]  /*4df0*/  FFMA.FTZ R225, R27, R154, R43 ;  /* 0x0000009a1be17223 */ /* 0x000fe2000001002b */
[C---:B------:R-:W-:Y:S01]  /*4e00*/  FMUL.FTZ R231, R0.reuse, R231 ;  /* 0x000000e700e77220 */ /* 0x040fe20000410000 */
[----:B------:R-:W-:Y:S01]  /*4e10*/  FMUL.FTZ R160, R0, R233 ;  /* 0x000000e900a07220 */ /* 0x000fe20000410000 */
[----:B------:R-:W-:Y:S01]  /*4e20*/  FFMA.FTZ R144, R20, R227, R36 ;  /* 0x000000e314907223 */ /* 0x000fe20000010024 */
[----:B------:R-:W-:Y:S01]  /*4e30*/  FFMA.FTZ R229, R21, R158, R37 ;  /* 0x0000009e15e57223 */ /* 0x000fe20000010025 */
[----:B------:R-:W-:Y:S01]  /*4e40*/  FFMA.FTZ R0, R24, R143, R40 ;  /* 0x0000008f18007223 */ /* 0x000fe20000010028 */
[----:B------:R-:W-:Y:S01]  /*4e50*/  FFMA.FTZ R145, R25, R146, R41 ;  /* 0x0000009219917223 */ /* 0x000fe20000010029 */
[----:B-1----:R-:W-:Y:S01]  /*4e60*/  IMAD.WIDE.U32 R222, R152, 0x10, R140 ;  /* 0x0000001098de7825 */ /* 0x002fe200078e008c */
[----:B------:R-:W-:-:S03]  /*4e70*/  F2FP.BF16.F32.PACK_AB R141, R225, R142 ;  /* 0x0000008ee18d723e */ /* 0x000fc600000010ff */
[----:B------:R-:W-:Y:S01]  /*4e80*/  FFMA.FTZ R227, R12, R227, R28 ;  /* 0x000000e30ce37223 */ /* 0x000fe2000001001c */
[----:B------:R-:W-:Y:S01]  /*4e90*/  F2FP.BF16.F32.PACK_AB R142, R229, R144 ;  /* 0x00000090e58e723e */ /* 0x000fe200000010ff */
[----:B------:R-:W-:Y:S01]  /*4ea0*/  FFMA.FTZ R144, R16, R143, R32 ;  /* 0x0000008f10907223 */ /* 0x000fe20000010020 */
[----:B------:R-:W-:Y:S01]  /*4eb0*/  F2FP.BF16.F32.PACK_AB R140, R145, R0 ;  /* 0x00000000918c723e */ /* 0x000fe200000010ff */
[----:B------:R-:W-:Y:S01]  /*4ec0*/  FFMA.FTZ R145, R18, R147, R34 ;  /* 0x0000009312917223 */ /* 0x000fe20000010022 */
[-C--:B------:R-:W-:Y:S01]  /*4ed0*/  FFMA.FTZ R143, R22, R231.reuse, R38 ;  /* 0x000000e7168f7223 */ /* 0x080fe20000010026 */
[-C--:B------:R-:W-:Y:S01]  /*4ee0*/  FFMA.FTZ R0, R23, R160.reuse, R39 ;  /* 0x000000a017007223 */ /* 0x080fe20000010027 */
[----:B------:R-:W-:Y:S01]  /*4ef0*/  FFMA.FTZ R147, R14, R231, R30 ;  /* 0x000000e70e937223 */ /* 0x000fe2000001001e */
[----:B------:R-:W-:Y:S01]  /*4f00*/  FFMA.FTZ R160, R15, R160, R31 ;  /* 0x000000a00fa07223 */ /* 0x000fe2000001001f */
[----:B------:R-:W-:Y:S01]  /*4f10*/  FFMA.FTZ R158, R13, R158, R29 ;  /* 0x0000009e0d9e7223 */ /* 0x000fe2000001001d */
[----:B------:R-:W-:Y:S01]  /*4f20*/  FFMA.FTZ R154, R19, R154, R35 ;  /* 0x0000009a139a7223 */ /* 0x000fe20000010023 */
[----:B------:R-:W-:Y:S01]  /*4f30*/  FFMA.FTZ R225, R17, R146, R33 ;  /* 0x0000009211e17223 */ /* 0x000fe20000010021 */
[----:B--2---:R-:W-:Y:S01]  /*4f40*/  IMAD.WIDE.U32 R220, R152, 0x10, R220 ;  /* 0x0000001098dc7825 */ /* 0x004fe200078e00dc */
[----:B------:R-:W-:-:S02]  /*4f50*/  F2FP.BF16.F32.PACK_AB R143, R0, R143 ;  /* 0x0000008f008f723e */ /* 0x000fc400000010ff */
[----:B------:R-:W-:Y:S02]  /*4f60*/  F2FP.BF16.F32.PACK_AB R147, R160, R147 ;  /* 0x00000093a093723e */ /* 0x000fe400000010ff */
[----:B------:R-:W-:Y:S01]  /*4f70*/  F2FP.BF16.F32.PACK_AB R146, R158, R227 ;  /* 0x000000e39e92723e */ /* 0x000fe200000010ff */
[----:B------:R1:W-:Y:S01]  /*4f80*/  STG.E.128 desc[UR4][R220.64], R140 ;  /* 0x0000008cdc007986 */ /* 0x0003e2000c101d04 */
[----:B------:R-:W-:Y:S02]  /*4f90*/  F2FP.BF16.F32.PACK_AB R145, R154, R145 ;  /* 0x000000919a91723e */ /* 0x000fe400000010ff */
[----:B------:R-:W-:-:S05]  /*4fa0*/  F2FP.BF16.F32.PACK_AB R144, R225, R144 ;  /* 0x00000090e190723e */ /* 0x000fca00000010ff */
[----:B------:R1:W-:Y:S02]  /*4fb0*/  STG.E.128 desc[UR4][R222.64], R144 ;  /* 0x00000090de007986 */ /* 0x0003e4000c101d04 */
.L_x_5716:
[----:B------:R-:W-:Y:S05]  /*4fc0*/  BSYNC B0 ;  /* 0x0000000000007941 */ /* 0x000fea0003800000 */
.L_x_5715:
[----:B------:R-:W-:Y:S01]  /*4fd0*/  VIADD R150, R150, UR8 ;  /* 0x0000000896967c36 */ /* 0x000fe20008000000 */
[----:B---3--:R-:W-:-:S04]  /*4fe0*/  SEL R0, RZ, 0x1, P4 ;  /* 0x00000001ff007807 */ /* 0x008fc80002000000 */
[----:B------:R-:W-:-:S13]  /*4ff0*/  ISETP.GE.AND P2, PT, R150, UR9, PT ;  /* 0x0000000996007c0c */ /* 0x000fda000bf46270 */
[----:B------:R-:W-:Y:S05]  /*5000*/  @!P2 BRA `(.L_x_5717) ;  /* 0xffffffbc0018a947 */ /* 0x000fea000383ffff */
[----:B------:R-:W-:Y:S05]  /*5010*/  EXIT ;  /* 0x000000000000794d */ /* 0x000fea0003800000 */
.L_x_5708:
[----:B------:R-:W-:Y:S01]  /*5020*/  HFMA2.MMA R160, -RZ, RZ, 0, 5.9604644775390625e-08 ;  /* 0x00000001ffa07435 */ /* 0x000fe200000001ff */
[----:B------:R-:W-:Y:S01]  /*5030*/  MOV R221, R144 ;  /* 0x0000009000dd7202 */ /* 0x000fe20000000f00 */
[----:B------:R-:W-:Y:S01]  /*5040*/  IMAD.MOV.U32 R223, RZ, RZ, 0x1f ;  /* 0x0000001fffdf7424 */ /* 0x000fe200078e00ff */
[----:B------:R-:W-:-:S08]  /*5050*/  MOV R154, 0xffffffff ;  /* 0xffffffff009a7802 */ /* 0x000fd00000000f00 */
[----:B01---5:R-:W-:Y:S05]  /*5060*/  WARPSYNC.COLLECTIVE R154, `(.L_x_5718) ;  /* 0x000000009a087348 */ /* 0x023fea0003c00000 */
[----:B------:R2:W3:Y:S02]  /*5070*/  SHFL.BFLY P6, R158, R221, R160, R223 ;  /* 0x0c0000a0dd9e7389 */ /* 0x0004e400000c00df */
[----:B0123-5:R-:W-:Y:S01]  /*5080*/  ENDCOLLECTIVE ;  /* 0x000000000000791b */ /* 0x02ffe20003800000 */
.L_x_5718:
[----:B------:R-:W-:Y:S01]  /*5090*/  HFMA2.MMA R160, -RZ, RZ, 0, 1.1920928955078125e-07 ;  /* 0x00000002ffa07435 */ /* 0x000fe200000001ff */
[----:B------:R-:W-:-:S05]  /*50a0*/  MOV R143, R158 ;  /* 0x0000009e008f7202 */ /* 0x000fca0000000f00 */
[----:B------:R-:W-:-:S04]  /*50b0*/  FADD.FTZ R143, R144, R143 ;  /* 0x0000008f908f7221 */ /* 0x000fc80000010000 */
[----:B------:R-:W-:-:S07]  /*50c0*/  IMAD.MOV.U32 R221, RZ, RZ, R143 ;  /* 0x000000ffffdd7224 */ /* 0x000fce00078e008f */
[----:B------:R-:W-:Y:S05]  /*50d0*/  WARPSYNC.COLLECTIVE R154, `(.L_x_5719) ;  /* 0x000000009a087348 */ /* 0x000fea0003c00000 */
[----:B------:R0:W1:Y:S02]  /*50e0*/  SHFL.BFLY P6, R158, R221, R160, R223 ;  /* 0x0c0000a0dd9e7389 */ /* 0x00006400000c00df */
[----:B01----:R-:W-:Y:S01]  /*50f0*/  ENDCOLLECTIVE ;  /* 0x000000000000791b */ /* 0x003fe20003800000 */
.L_x_5719:
[----:B------:R-:W-:Y:S01]  /*5100*/  HFMA2.MMA R160, -RZ, RZ, 0, 2.384185791015625e-07 ;  /* 0x00000004ffa07435 */ /* 0x000fe200000001ff */
[----:B------:R-:W-:-:S05]  /*5110*/  MOV R0, R158 ;  /* 0x0000009e00007202 */ /* 0x000fca0000000f00 */
[----:B------:R-:W-:-:S04]  /*5120*/  FADD.FTZ R145, R143, R0 ;  /* 0x000000008f917221 */ /* 0x000fc80000010000 */
[----:B------:R-:W-:-:S07]  /*5130*/  IMAD.MOV.U32 R221, RZ, RZ, R145 ;  /* 0x000000ffffdd7224 */ /* 0x000fce00078e0091 */
[----:B------:R-:W-:Y:S05]  /*5140*/  WARPSYNC.COLLECTIVE R154, `(.L_x_5720) ;  /* 0x000000009a087348 */ /* 0x000fea0003c00000 */
[----:B------:R0:W1:Y:S02]  /*5150*/  SHFL.BFLY P6, R158, R221, R160, R223 ;  /* 0x0c0000a0dd9e7389 */ /* 0x00006400000c00df */
[----:B01----:R-:W-:Y:S01]  /*5160*/  ENDCOLLECTIVE ;  /* 0x000000000000791b */ /* 0x003fe20003800000 */
.L_x_5720:
[----:B------:R-:W-:Y:S01]  /*5170*/  HFMA2.MMA R160, -RZ, RZ, 0, 4.76837158203125e-07 ;  /* 0x00000008ffa07435 */ /* 0x000fe200000001ff */
[----:B------:R-:W-:-:S05]  /*5180*/  MOV R0, R158 ;  /* 0x0000009e00007202 */ /* 0x000fca0000000f00 */
[----:B------:R-:W-:-:S04]  /*5190*/  FADD.FTZ R146, R145, R0 ;  /* 0x0000000091927221 */ /* 0x000fc80000010000 */
[----:B------:R-:W-:-:S07]  /*51a0*/  IMAD.MOV.U32 R221, RZ, RZ, R146 ;  /* 0x000000ffffdd7224 */ /* 0x000fce00078e0092 */
[----:B------:R-:W-:Y:S05]  /*51b0*/  WARPSYNC.COLLECTIVE R154, `(.L_x_5721) ;  /* 0x000000009a087348 */ /* 0x000fea0003c00000 */
[----:B------:R0:W1:Y:S02]  /*51c0*/  SHFL.BFLY P6, R158, R221, R160, R223 ;  /* 0x0c0000a0dd9e7389 */ /* 0x00006400000c00df */
[----:B01----:R-:W-:Y:S01]  /*51d0*/  ENDCOLLECTIVE ;  /* 0x000000000000791b */ /* 0x003fe20003800000 */
.L_x_5721:
[----:B------:R-:W-:Y:S01]  /*51e0*/  HFMA2.MMA R160, -RZ, RZ, 0, 9.5367431640625e-07 ;  /* 0x00000010ffa07435 */ /* 0x000fe200000001ff */
[----:B------:R-:W-:-:S05]  /*51f0*/  MOV R147, R158 ;  /* 0x0000009e00937202 */ /* 0x000fca0000000f00 */
[----:B------:R-:W-:-:S04]  /*5200*/  FADD.FTZ R147, R146, R147 ;  /* 0x0000009392937221 */ /* 0x000fc80000010000 */
[----:B------:R-:W-:-:S07]  /*5210*/  IMAD.MOV.U32 R221, RZ, RZ, R147 ;  /* 0x000000ffffdd7224 */ /* 0x000fce00078e0093 */
[----:B------:R-:W-:Y:S05]  /*5220*/  WARPSYNC.COLLECTIVE R154, `(.L_x_5722) ;  /* 0x000000009a087348 */ /* 0x000fea0003c00000 */
[----:B------:R0:W1:Y:S02]  /*5230*/  SHFL.BFLY P6, R158, R221, R160, R223 ;  /* 0x0c0000a0dd9e7389 */ /* 0x00006400000c00df */
[----:B01----:R-:W-:Y:S01]  /*5240*/  ENDCOLLECTIVE ;  /* 0x000000000000791b */ /* 0x003fe20003800000 */
.L_x_5722:
        /* <DEDUP_REMOVED lines=68> */
[----:B------:R-:W-:-:S04]  /*5690*/  @P5 FFMA.FTZ R0, R144, R144, R143 ;  /* 0x0000009090005223 */ /* 0x000fc8000001008f */
[----:B------:R-:W-:-:S07]  /*56a0*/  IMAD.MOV.U32 R221, RZ, RZ, R0 ;  /* 0x000000ffffdd7224 */ /* 0x000fce00078e0000 */
[----:B------:R-:W-:Y:S05]  /*56b0*/  WARPSYNC.COLLECTIVE R154, `(.L_x_5723) ;  /* 0x000000009a087348 */ /* 0x000fea0003c00000 */
[----:B------:R0:W1:Y:S02]  /*56c0*/  SHFL.BFLY P6, R158, R221, R160, R223 ;  /* 0x0c0000a0dd9e7389 */ /* 0x00006400000c00df */
[----:B01----:R-:W-:Y:S01]  /*56d0*/  ENDCOLLECTIVE ;  /* 0x000000000000791b */ /* 0x003fe20003800000 */
.L_x_5723:
[----:B------:R-:W-:Y:S01]  /*56e0*/  HFMA2.MMA R160, -RZ, RZ, 0, 1.1920928955078125e-07 ;  /* 0x00000002ffa07435 */ /* 0x000fe200000001ff */
[----:B------:R-:W-:-:S05]  /*56f0*/  MOV R143, R158 ;  /* 0x0000009e008f7202 */ /* 0x000fca0000000f00 */
[----:B------:R-:W-:-:S04]  /*5700*/  FADD.FTZ R143, R0, R143 ;  /* 0x0000008f008f7221 */ /* 0x000fc80000010000 */
[----:B------:R-:W-:-:S07]  /*5710*/  IMAD.MOV.U32 R221, RZ, RZ, R143 ;  /* 0x000000ffffdd7224 */ /* 0x000fce00078e008f */
[----:B------:R-:W-:Y:S05]  /*5720*/  WARPSYNC.COLLECTIVE R154, `(.L_x_5724) ;  /* 0x000000009a087348 */ /* 0x000fea0003c00000 */
[----:B------:R0:W1:Y:S02]  /*5730*/  SHFL.BFLY P6, R158, R221, R160, R223 ;  /* 0x0c0000a0dd9e7389 */ /* 0x00006400000c00df */
[----:B01----:R-:W-:Y:S01]  /*5740*/  ENDCOLLECTIVE ;  /* 0x000000000000791b */ /* 0x003fe20003800000 */
.L_x_5724:
[----:B------:R-:W-:Y:S01]  /*5750*/  HFMA2.MMA R160, -RZ, RZ, 0, 2.384185791015625e-07 ;  /* 0x00000004ffa07435 */ /* 0x000fe200000001ff */
[----:B------:R-:W-:-:S05]  /*5760*/  MOV R144, R158 ;  /* 0x0000009e00907202 */ /* 0x000fca0000000f00 */
[----:B------:R-:W-:-:S04]  /*5770*/  FADD.FTZ R144, R143, R144 ;  /* 0x000000908f907221 */ /* 0x000fc80000010000 */
[----:B------:R-:W-:-:S07]  /*5780*/  IMAD.MOV.U32 R221, RZ, RZ, R144 ;  /* 0x000000ffffdd7224 */ /* 0x000fce00078e0090 */
[----:B------:R-:W-:Y:S05]  /*5790*/  WARPSYNC.COLLECTIVE R154, `(.L_x_5725) ;  /* 0x000000009a087348 */ /* 0x000fea0003c00000 */
[----:B------:R0:W1:Y:S02]  /*57a0*/  SHFL.BFLY P6, R158, R221, R160, R223 ;  /* 0x0c0000a0dd9e7389 */ /* 0x00006400000c00df */
[----:B01----:R-:W-:Y:S01]  /*57b0*/  ENDCOLLECTIVE ;  /* 0x000000000000791b */ /* 0x003fe20003800000 */
.L_x_5725:
[----:B------:R-:W-:Y:S01]  /*57c0*/  HFMA2.MMA R160, -RZ, RZ, 0, 4.76837158203125e-07 ;  /* 0x00000008ffa07435 */ /* 0x000fe200000001ff */
[----:B------:R-:W-:-:S05]  /*57d0*/  MOV R145, R158 ;  /* 0x0000009e00917202 */ /* 0x000fca0000000f00 */
[----:B------:R-:W-:-:S04]  /*57e0*/  FADD.FTZ R145, R144, R145 ;  /* 0x0000009190917221 */ /* 0x000fc80000010000 */
[----:B------:R-:W-:-:S07]  /*57f0*/  IMAD.MOV.U32 R221, RZ, RZ, R145 ;  /* 0x000000ffffdd7224 */ /* 0x000fce00078e0091 */
[----:B------:R-:W-:Y:S05]  /*5800*/  WARPSYNC.COLLECTIVE R154, `(.L_x_5726) ;  /* 0x000000009a087348 */ /* 0x000fea0003c00000 */
[----:B------:R0:W1:Y:S02]  /*5810*/  SHFL.BFLY P6, R158, R221, R160, R223 ;  /* 0x0c0000a0dd9e7389 */ /* 0x00006400000c00df */
[----:B01----:R-:W-:Y:S01]  /*5820*/  ENDCOLLECTIVE ;  /* 0x000000000000791b */ /* 0x003fe20003800000 */
.L_x_5726:
[----:B------:R-:W-:Y:S01]  /*5830*/  HFMA2.MMA R160, -RZ, RZ, 0, 9.5367431640625e-07 ;  /* 0x00000010ffa07435 */ /* 0x000fe200000001ff */
[----:B------:R-:W-:-:S05]  /*5840*/  MOV R146, R158 ;  /* 0x0000009e00927202 */ /* 0x000fca0000000f00 */
[----:B------:R-:W-:-:S04]  /*5850*/  FADD.FTZ R146, R145, R146 ;  /* 0x0000009291927221 */ /* 0x000fc80000010000 */
[----:B------:R-:W-:-:S07]  /*5860*/  IMAD.MOV.U32 R221, RZ, RZ, R146 ;  /* 0x000000ffffdd7224 */ /* 0x000fce00078e0092 */
[----:B------:R-:W-:Y:S05]  /*5870*/  WARPSYNC.COLLECTIVE R154, `(.L_x_5727) ;  /* 0x000000009a087348 */ /* 0x000fea0003c00000 */
[----:B------:R0:W1:Y:S02]  /*5880*/  SHFL.BFLY P6, R158, R221, R160, R223 ;  /* 0x0c0000a0dd9e7389 */ /* 0x00006400000c00df */
[----:B01----:R-:W-:Y:S01]  /*5890*/  ENDCOLLECTIVE ;  /* 0x000000000000791b */ /* 0x003fe20003800000 */
.L_x_5727:
[----:B------:R-:W-:Y:S01]  /*58a0*/  MOV R147, R158 ;  /* 0x0000009e00937202 */ /* 0x000fe20000000f00 */
[----:B------:R-:W-:Y:S06]  /*58b0*/  BRA `(.L_x_5728) ;  /* 0xffffffe4007c7947 */ /* 0x000fec000383ffff */
.L_x_5729:
        /* <DEDUP_REMOVED lines=12> */
.L_x_27036:


//--------------------- .text._ZN10layer_norm31ln_parallel_residual_fwd_kernelINS_13Kernel_traitsIf13__nv_bfloat16S2_S2_fjLj4096ELj1ELj1ELj4ELj16ENS_18Kernel_traits_baseILj4096EfS2_S2_S2_fjLj128EEEEELb0ELb0ELb1EEEvNS_9FwdParamsE --------------------------
	.section	.text._ZN10layer_norm31ln_parallel_residual_fwd_kernelINS_13Kernel_traitsIf13__nv_bfloat16S2_S2_fjLj4096ELj1ELj1ELj4ELj16ENS_18Kernel_traits_baseILj4096EfS2_S2_S2_fjLj128EEEEELb0ELb0ELb1EEEvNS_9FwdParamsE,"ax",@progbits
	.align	128
        .global         _ZN10layer_norm31ln_parallel_residual_fwd_kernelINS_13Kernel_traitsIf13__nv_bfloat16S2_S2_fjLj4096ELj1ELj1ELj4ELj16ENS_18Kernel_traits_baseILj4096EfS2_S2_S2_fjLj128EEEEELb0ELb0ELb1EEEvNS_9FwdParamsE
        .type           _ZN10layer_norm31ln_parallel_residual_fwd_kernelINS_13Kernel_traitsIf13__nv_bfloat16S2_S2_fjLj4096ELj1ELj1ELj4ELj16ENS_18Kernel_traits_baseILj4096EfS2_S2_S2_fjLj128EEEEELb0ELb0ELb1EEEvNS_9FwdParamsE,@function
        .size           _ZN10layer_norm31ln_parallel_residual_fwd_kernelINS_13Kernel_traitsIf13__nv_bfloat16S2_S2_fjLj4096ELj1ELj1ELj4ELj16ENS_18Kernel_traits_baseILj4096EfS2_S2_S2_fjLj128EEEEELb0ELb0ELb1EEEvNS_9FwdParamsE,(.L_x_27037 - _ZN10layer_norm31ln_parallel_residual_fwd_kernelINS_13Kernel_traitsIf13__nv_bfloat16S2_S2_fjLj4096ELj1ELj1ELj4ELj16ENS_18Kernel_traits_baseILj4096EfS2_S2_S2_fjLj128EEEEELb0ELb0ELb1EEEvNS_9FwdParamsE)
        .other          _ZN10layer_norm31ln_parallel_residual_fwd_kernelINS_13Kernel_traitsIf13__nv_bfloat16S2_S2_fjLj4096ELj1ELj1ELj4ELj16ENS_18Kernel_traits_baseILj4096EfS2_S2_S2_fjLj128EEEEELb0ELb0ELb1EEEvNS_9FwdParamsE,@"STO_CUDA_ENTRY STV_DEFAULT"
_ZN10layer_norm31ln_parallel_residual_fwd_kernelINS_13Kernel_traitsIf13__nv_bfloat16S2_S2_fjLj4096ELj1ELj1ELj4ELj16ENS_18Kernel_traits_baseILj4096EfS2_S2_S2_fjLj128EEEEELb0ELb0ELb1EEEvNS_9FwdParamsE:
.text._ZN10layer_norm31ln_parallel_residual_fwd_kernelINS_13Kernel_traitsIf13__nv_bfloat16S2_S2_fjLj4096ELj1ELj1ELj4ELj16ENS_18Kernel_traits_baseILj4096EfS2_S2_S2_fjLj128EEEEELb0ELb0ELb1EEEvNS_9FwdParamsE:
[----:B------:R-:W-:Y:S01]  /*0000*/  LDC R1, c[0x0][0x28] ;  /* 0x00000a00ff017b82 */ /* 0x000fe20000000800 */
[----:B------:R-:W0:Y:S01]  /*0010*/  S2R R2, SR_TID.X ;  /* 0x0000000000027919 */ /* 0x000e220000002100 */
[----:B------:R-:W-:Y:S01]  /*0020*/  ULDC.64 UR6, c[0x0][0x260] ;  /* 0x0000980000067ab9 */ /* 0x000fe20000000a00 */
[----:B------:R-:W-:-:S05]  /*0030*/  ULDC.64 UR4, c[0x0][0x2c8] ;  /* 0x0000b20000047ab9 */ /* 0x000fca0000000a00 */
[----:B------:R-:W1:Y:S01]  /*0040*/  LDC.64 R12, c[0x0][0x228] ;  /* 0x00008a00ff0c7b82 */ /* 0x000e620000000a00 */
[----:B------:R-:W-:Y:S02]  /*0050*/  ISETP.NE.U32.AND P1, PT, RZ, UR4, PT ;  /* 0x00000004ff007c0c */ /* 0x000fe4000bf25070 */
[----:B------:R-:W-:Y:S02]  /*0060*/  CS2R R140, SRZ ;  /* 0x00000000008c7805 */ /* 0x000fe4000001ff00 */
[----:B------:R-:W-:Y:S02]  /*0070*/  CS2R R142, SRZ ;  /* 0x00000000008e7805 */ /* 0x000fe4000001ff00 */
[----:B------:R-:W-:Y:S02]  /*0080*/  CS2R R136, SRZ ;  /* 0x0000000000887805 */ /* 0x000fe4000001ff00 */
[----:B------:R-:W-:Y:S02]  /*0090*/  ISETP.NE.AND.EX P1, PT, RZ, UR5, PT, P1 ;  /* 0x00000005ff007c0c */ /* 0x000fe4000bf25310 */
[----:B------:R-:W-:-:S02]  /*00a0*/  CS2R R138, SRZ ;  /* 0x00000000008a7805 */ /* 0x000fc4000001ff00 */
[----:B------:R-:W-:Y:S02]  /*00b0*/  CS2R R132, SRZ ;  /* 0x0000000000847805 */ /* 0x000fe4000001ff00 */
[----:B------:R-:W-:Y:S02]  /*00c0*/  CS2R R134, SRZ ;  /* 0x0000000000867805 */ /* 0x000fe4000001ff00 */
[----:B------:R-:W-:Y:S02]  /*00d0*/  CS2R R128, SRZ ;  /* 0x0000000000807805 */ /* 0x000fe4000001ff00 */
[----:B------:R-:W-:Y:S02]  /*00e0*/  CS2R R130, SRZ ;  /* 0x0000000000827805 */ /* 0x000fe4000001ff00 */
[----:B------:R-:W-:Y:S02]  /*00f0*/  CS2R R124, SRZ ;  /* 0x00000000007c7805 */ /* 0x000fe4000001ff00 */
[----:B------:R-:W-:-:S02]  /*0100*/  CS2R R126, SRZ ;  /* 0x00000000007e7805 */ /* 0x000fc4000001ff00 */
[----:B------:R-:W-:Y:S02]  /*0110*/  CS2R R120, SRZ ;  /* 0x0000000000787805 */ /* 0x000fe4000001ff00 */
[----:B------:R-:W-:Y:S02]  /*0120*/  CS2R R122, SRZ ;  /* 0x00000000007a7805 */ /* 0x000fe4000001ff00 */
[----:B------:R-:W-:Y:S02]  /*0130*/  CS2R R116, SRZ ;  /* 0x0000000000747805 */ /* 0x000fe4000001ff00 */
[----:B------:R-:W-:Y:S02]  /*0140*/  CS2R R118, SRZ ;  /* 0x0000000000767805 */ /* 0x000fe4000001ff00 */
[----:B------:R-:W-:Y:S02]  /*0150*/  CS2R R112, SRZ ;  /* 0x0000000000707805 */ /* 0x000fe4000001ff00 */
[----:B------:R-:W-:Y:S01]  /*0160*/  CS2R R114, SRZ ;  /* 0x0000000000727805 */ /* 0x000fe2000001ff00 */
[----:B------:R-:W-:Y:S01]  /*0170*/  ULDC.64 UR8, c[0x0][0x230] ;  /* 0x00008c0000087ab9 */ /* 0x000fe20000000a00 */
[----:B0-----:R-:W-:-:S02]  /*0180*/  SHF.L.U32 R0, R2, 0x5, RZ ;  /* 0x0000000502007819 */ /* 0x001fc400000006ff */
[----:B------:R-:W-:Y:S02]  /*0190*/  LOP3.LUT R3, R2, 0x7f, RZ, 0xc0, !PT ;  /* 0x0000007f02037812 */ /* 0x000fe400078ec0ff */
[----:B------:R-:W-:Y:S02]  /*01a0*/  LOP3.LUT R0, R0, 0xfe0, RZ, 0xc0, !PT ;  /* 0x00000fe000007812 */ /* 0x000fe400078ec0ff */
[----:B------:R-:W-:Y:S02]  /*01b0*/  SHF.L.U32 R10, R3, 0x5, RZ ;  /* 0x00000005030a7819 */ /* 0x000fe400000006ff */
[C---:B------:R-:W-:Y:S02]  /*01c0*/  IADD3 R4, P0, R0.reuse, UR6, RZ ;  /* 0x0000000600047c10 */ /* 0x040fe4000ff1e0ff */
[----:B------:R-:W-:Y:S02]  /*01d0*/  IADD3 R6, P2, R0, UR4, RZ ;  /* 0x0000000400067c10 */ /* 0x000fe4000ff5e0ff */
[----:B------:R-:W-:Y:S01]  /*01e0*/  IADD3.X R5, RZ, UR7, RZ, P0, !PT ;  /* 0x00000007ff057c10 */ /* 0x000fe200087fe4ff */
[----:B------:R-:W-:Y:S01]  /*01f0*/  ULDC.64 UR6, c[0x0][0x2d0] ;  /* 0x0000b40000067ab9 */ /* 0x000fe20000000a00 */
[----:B------:R-:W-:Y:S01]  /*0200*/  IADD3.X R7, RZ, UR5, RZ, P2, !PT ;  /* 0x00000005ff077c10 */ /* 0x000fe200097fe4ff */
[----:B------:R-:W-:Y:S01]  /*0210*/  ULDC.64 UR4, c[0x0][0x268] ;  /* 0x00009a0000047ab9 */ /* 0x000fe20000000a00 */
[----:B------:R-:W-:-:S02]  /*0220*/  ISETP.NE.U32.AND P2, PT, RZ, UR6, PT ;  /* 0x00000006ff007c0c */ /* 0x000fc4000bf45070 */
[C---:B------:R-:W-:Y:S02]  /*0230*/  IADD3 R8, P3, R10.reuse, UR4, RZ ;  /* 0x000000040a087c10 */ /* 0x040fe4000ff7e0ff */
[----:B------:R-:W-:Y:S02]  /*0240*/  ISETP.NE.AND.EX P2, PT, RZ, UR7, PT, P2 ;  /* 0x00000007ff007c0c */ /* 0x000fe4000bf45320 */
[----:B------:R-:W-:Y:S02]  /*0250*/  IADD3 R10, P4, R10, UR6, RZ ;  /* 0x000000060a0a7c10 */ /* 0x000fe4000ff9e0ff */
        /* <DEDUP_REMOVED lines=16> */
[----:B------:R-:W-:Y:S02]  /*0360*/  IADD3.X R11, RZ, UR7, RZ, P4, !PT ;  /* 0x00000007ff0b7c10 */ /* 0x000fe4000a7fe4ff */
[----:B------:R-:W-:Y:S01]  /*0370*/  IADD3.X R9, RZ, UR5, RZ, P3, !PT ;  /* 0x00000005ff097c10 */ /* 0x000fe20009ffe4ff */
[----:B------:R-:W-:Y:S01]  /*0380*/  ULDC.64 UR4, c[0x0][0x208] ;  /* 0x0000820000047ab9 */ /* 0x000fe20000000a00 */
[----:B------:R-:W0:Y:S01]  /*0390*/  S2UR UR6, SR_CTAID.X ;  /* 0x00000000000679c3 */ /* 0x000e220000002500 */
[----:B------:R2:W5:Y:S01]  /*03a0*/  @P2 LDG.E.128 R108, desc[UR4][R10.64] ;  /* 0x000000040a6c2981 */ /* 0x000562000c1e1d00 */
[----:B------:R-:W-:Y:S01]  /*03b0*/  ULDC UR7, c[0x0][0x214] ;  /* 0x0000850000077ab9 */ /* 0x000fe20000000800 */
[----:B-1----:R-:W-:Y:S02]  /*03c0*/  LOP3.LUT P0, RZ, R12, UR8, RZ, 0xfc, !PT ;  /* 0x000000080cff7c12 */ /* 0x002fe4000f80fcff */
[----:B------:R2:W5:Y:S02]  /*03d0*/  @P2 LDG.E.128 R104, desc[UR4][R10.64+0x10] ;  /* 0x000010040a682981 */ /* 0x000564000c1e1d00 */
[----:B------:R-:W-:-:S02]  /*03e0*/  LOP3.LUT P0, RZ, R13, UR9, RZ, 0xfc, P0 ;  /* 0x000000090dff7c12 */ /* 0x000fc4000800fcff */
[----:B------:R2:W5:Y:S04]  /*03f0*/  @P2 LDG.E.128 R100, desc[UR4][R10.64+0x1000] ;  /* 0x001000040a642981 */ /* 0x000568000c1e1d00 */
[----:B------:R2:W5:Y:S04]  /*0400*/  @P2 LDG.E.128 R96, desc[UR4][R10.64+0x1010] ;  /* 0x001010040a602981 */ /* 0x000568000c1e1d00 */
[----:B------:R2:W5:Y:S04]  /*0410*/  @P2 LDG.E.128 R92, desc[UR4][R10.64+0x2000] ;  /* 0x002000040a5c2981 */ /* 0x000568000c1e1d00 */
[----:B------:R2:W5:Y:S04]  /*0420*/  @P2 LDG.E.128 R88, desc[UR4][R10.64+0x2010] ;  /* 0x002010040a582981 */ /* 0x000568000c1e1d00 */
[----:B------:R2:W5:Y:S04]  /*0430*/  @P2 LDG.E.128 R84, desc[UR4][R10.64+0x3000] ;  /* 0x003000040a542981 */ /* 0x000568000c1e1d00 */
[----:B------:R2:W5:Y:S01]  /*0440*/  @P2 LDG.E.128 R80, desc[UR4][R10.64+0x3010] ;  /* 0x003010040a502981 */ /* 0x000562000c1e1d00 */
[----:B0-----:R-:W-:-:S03]  /*0450*/  LEA.HI R2, R2, UR6, RZ, 0x19 ;  /* 0x0000000602027c11 */ /* 0x001fc6000f8fc8ff */
[----:B------:R2:W5:Y:S04]  /*0460*/  @P1 LDG.E.128 R140, desc[UR4][R6.64] ;  /* 0x00000004068c1981 */ /* 0x000568000c1e1d00 */
[----:B------:R2:W5:Y:S04]  /*0470*/  @P1 LDG.E.128 R136, desc[UR4][R6.64+0x10] ;  /* 0x0000100406881981 */ /* 0x000568000c1e1d00 */
[----:B------:R2:W5:Y:S04]  /*0480*/  @P1 LDG.E.128 R132, desc[UR4][R6.64+0x1000] ;  /* 0x0010000406841981 */ /* 0x000568000c1e1d00 */
[----:B------:R2:W5:Y:S04]  /*0490*/  @P1 LDG.E.128 R128, desc[UR4][R6.64+0x1010] ;  /* 0x0010100406801981 */ /* 0x000568000c1e1d00 */
[----:B------:R2:W5:Y:S04]  /*04a0*/  @P1 LDG.E.128 R124, desc[UR4][R6.64+0x2000] ;  /* 0x00200004067c1981 */ /* 0x000568000c1e1d00 */
[----:B------:R2:W5:Y:S04]  /*04b0*/  @P1 LDG.E.128 R120, desc[UR4][R6.64+0x2010] ;  /* 0x0020100406781981 */ /* 0x000568000c1e1d00 */
[----:B------:R2:W5:Y:S04]  /*04c0*/  @P1 LDG.E.128 R116, desc[UR4][R6.64+0x3000] ;  /* 0x0030000406741981 */ /* 0x000568000c1e1d00 */
[----:B------:R2:W5:Y:S01]  /*04d0*/  @P1 LDG.E.128 R112, desc[UR4][R6.64+0x3010] ;  /* 0x0030100406701981 */ /* 0x000562000c1e1d00 */
[----:B------:R-:W-:-:S13]  /*04e0*/  ISETP.GE.AND P1, PT, R2, UR7, PT ;  /* 0x0000000702007c0c */ /* 0x000fda000bf26270 */
[----:B--2---:R-:W-:Y:S05]  /*04f0*/  @P1 EXIT ;  /* 0x000000000000194d */ /* 0x004fea0003800000 */
[----:B------:R0:W5:Y:S04]  /*0500*/  LDG.E.128 R76, desc[UR4][R4.64] ;  /* 0x00000004044c7981 */ /* 0x000168000c1e1d00 */
        /* <DEDUP_REMOVED lines=14> */
[----:B------:R0:W5:Y:S01]  /*05f0*/  LDG.E.128 R16, desc[UR4][R8.64+0x3010] ;  /* 0x0030100408107981 */ /* 0x000162000c1e1d00 */
[----:B------:R-:W-:Y:S01]  /*0600*/  ISETP.NE.U32.AND P1, PT, R12, RZ, PT ;  /* 0x000000ff0c00720c */ /* 0x000fe20003f25070 */
[----:B------:R-:W-:Y:S01]  /*0610*/  HFMA2.MMA R0, -RZ, RZ, 0, 5.9604644775390625e-08 ;  /* 0x00000001ff007435 */ /* 0x000fe200000001ff */
[----:B------:R-:W-:Y:S01]  /*0620*/  ULDC.U8 UR6, c[0x0][0x2a0] ;  /* 0x0000a80000067ab9 */ /* 0x000fe20000000000 */
[----:B------:R-:W-:Y:S01]  /*0630*/  ULDC UR7, c[0x0][0x290] ;  /* 0x0000a40000077ab9 */ /* 0x000fe20000000800 */
[----:B------:R-:W-:Y:S01]  /*0640*/  ISETP.NE.AND.EX P1, PT, R13, RZ, PT, P1 ;  /* 0x000000ff0d00720c */ /* 0x000fe20003f25310 */
[----:B------:R-:W-:Y:S01]  /*0650*/  ULDC.64 UR10, c[0x0][0x230] ;  /* 0x00008c00000a7ab9 */ /* 0x000fe20000000a00 */
[----:B------:R-:W-:Y:S01]  /*0660*/  ISETP.NE.AND P5, PT, RZ, UR6, PT ;  /* 0x00000006ff007c0c */ /* 0x000fe2000bfa5270 */
[----:B------:R-:W-:Y:S01]  /*0670*/  ULDC UR6, c[0x0][0x218] ;  /* 0x0000860000067ab9 */ /* 0x000fe20000000800 */
[----:B------:R-:W-:Y:S01]  /*0680*/  ULDC.64 UR12, c[0x0][0x228] ;  /* 0x00008a00000c7ab9 */ /* 0x000fe20000000a00 */
[----:B0-----:R-:W-:-:S10]  /*0690*/  ULDC.64 UR8, c[0x0][0x210] ;  /* 0x0000840000087ab9 */ /* 0x001fd40000000a00 */
.L_x_5859:
[----:B------:R-:W-:Y:S01]  /*06a0*/  ISETP.NE.U32.AND P2, PT, RZ, UR10, PT ;  /* 0x0000000aff007c0c */ /* 0x000fe2000bf45070 */
[----:B0-----:R-:W0:Y:S01]  /*06b0*/  LDC.64 R148, c[0x0][0x220] ;  /* 0x00008800ff947b82 */ /* 0x001e220000000a00 */
        /* <DEDUP_REMOVED lines=8> */
[----:B------:R-:W3:Y:S01]  /*0740*/  LDG.E.128 R144, desc[UR4][R144.64] ;  /* 0x0000000490907981 */ /* 0x000ee2000c1e1d00 */
[----:B-1----:R-:W-:-:S05]  /*0750*/  @P1 IMAD.WIDE.U32 R154, R152, 0x10, R154 ;  /* 0x00000010989a1825 */ /* 0x002fca00078e009a */
[----:B-----5:R0:W5:Y:S01]  /*0760*/  @P1 LDG.E.128 R12, desc[UR4][R154.64] ;  /* 0x000000049a0c1981 */ /* 0x020162000c1e1d00 */
[----:B--2---:R-:W-:-:S05]  /*0770*/  @P2 IMAD.WIDE.U32 R156, R152, 0x10, R156 ;  /* 0x00000010989c2825 */ /* 0x004fca00078e009c */
[----:B------:R0:W5:Y:S01]  /*0780*/  @P2 LDG.E.128 R8, desc[UR4][R156.64] ;  /* 0x000000049c082981 */ /* 0x000162000c1e1d00 */
[----:B------:R-:W-:-:S04]  /*0790*/  ISETP.NE.U32.AND P3, PT, RZ, UR12, PT ;  /* 0x0000000cff007c0c */ /* 0x000fc8000bf65070 */
[----:B------:R-:W-:Y:S02]  /*07a0*/  ISETP.NE.AND.EX P3, PT, RZ, UR13, PT, P3 ;  /* 0x0000000dff007c0c */ /* 0x000fe4000bf65330 */
[C---:B---3--:R-:W-:Y:S02]  /*07b0*/  SHF.L.U32 R151, R144.reuse, 0x10, RZ ;  /* 0x0000001090977819 */ /* 0x048fe400000006ff */
[----:B------:R-:W-:-:S09]  /*07c0*/  PRMT R3, R144, 0x7632, R3 ;  /* 0x0000763290037816 */ /* 0x000fd20000000003 */
[----:B0-----:R-:W-:Y:S05]  /*07d0*/  @P3 BRA `(.L_x_5730) ;  /* 0x0000000000203947 */ /* 0x001fea0003800000 */
[----:B------:R-:W-:-:S04]  /*07e0*/  ISETP.NE.U32.AND P4, PT, RZ, UR10, PT ;  /* 0x0000000aff007c0c */ /* 0x000fc8000bf85070 */
[----:B------:R-:W-:-:S13]  /*07f0*/  ISETP.NE.AND.EX P4, PT, RZ, UR11, PT, P4 ;  /* 0x0000000bff007c0c */ /* 0x000fda000bf85340 */
[----:B------:R-:W-:Y:S05]  /*0800*/  @P4 BRA `(.L_x_5731) ;  /* 0x0000000000084947 */ /* 0x000fea0003800000 */
[----:B------:R-:W-:Y:S05]  /*0810*/  @P0 BRA `(.L_x_5732) ;  /* 0x0000000000200947 */ /* 0x000fea0003800000 */
[----:B------:R-:W-:Y:S05]  /*0820*/  BRA `(.L_x_5733) ;  /* 0x0000000000247947 */ /* 0x000fea0003800000 */
.L_x_5731:
[----:B-----5:R-:W-:-:S05]  /*0830*/  SHF.L.U32 R144, R8, 0x10, RZ ;  /* 0x0000001008907819 */ /* 0x020fca00000006ff */
[----:B------:R-:W-:Y:S01]  /*0840*/  FADD.FTZ R151, R151, R144 ;  /* 0x0000009097977221 */ /* 0x000fe20000010000 */
[----:B------:R-:W-:Y:S06]  /*0850*/  BRA `(.L_x_5732) ;  /* 0x0000000000107947 */ /* 0x000fec0003800000 */
.L_x_5730:
[----:B-----5:R-:W-:Y:S02]  /*0860*/  SHF.L.U32 R144, R12, 0x10, RZ ;  /* 0x000000100c907819 */ /* 0x020fe400000006ff */
[----:B------:R-:W-:-:S03]  /*0870*/  @P2 SHF.L.U32 R150, R8, 0x10, RZ ;  /* 0x0000001008962819 */ /* 0x000fc600000006ff */
[----:B------:R-:W-:-:S04]  /*0880*/  FADD.FTZ R151, R151, R144 ;  /* 0x0000009097977221 */ /* 0x000fc80000010000 */
[----:B------:R-:W-:-:S07]  /*0890*/  @P2 FADD.FTZ R151, R151, R150 ;  /* 0x0000009697972221 */ /* 0x000fce0000010000 */
.L_x_5732:
[----:B------:R-:W-:-:S04]  /*08a0*/  F2FP.BF16.F32.PACK_AB R144, RZ, R151 ;  /* 0x00000097ff90723e */ /* 0x000fc800000010ff */
[----:B------:R-:W-:-:S07]  /*08b0*/  PRMT R4, R144, 0x7610, R4 ;  /* 0x0000761090047816 */ /* 0x000fce0000000004 */
.L_x_5733:
[----:B------:R-:W-:Y:S01]  /*08c0*/  IMAD.U32 R155, R3, 0x10000, RZ ;  /* 0x00010000039b7824 */ /* 0x000fe200078e00ff */
[----:B------:R-:W-:Y:S06]  /*08d0*/  @P3 BRA `(.L_x_5734) ;  /* 0x0000000000243947 */ /* 0x000fec0003800000 */
[----:B------:R-:W-:-:S04]  /*08e0*/  ISETP.NE.U32.AND P4, PT, RZ, UR10, PT ;  /* 0x0000000aff007c0c */ /* 0x000fc8000bf85070 */
[----:B------:R-:W-:-:S13]  /*08f0*/  ISETP.NE.AND.EX P4, PT, RZ, UR11, PT, P4 ;  /* 0x0000000bff007c0c */ /* 0x000fda000bf85340 */
[----:B------:R-:W-:Y:S05]  /*0900*/  @P4 BRA `(.L_x_5735) ;  /* 0x0000000000084947 */ /* 0x000fea0003800000 */
[----:B------:R-:W-:Y:S05]  /*0910*/  @P0 BRA `(.L_x_5736) ;  /* 0x00000000002c0947 */ /* 0x000fea0003800000 */
[----:B------:R-:W-:Y:S05]  /*0920*/  BRA `(.L_x_5737) ;  /* 0x0000000000307947 */ /* 0x000fea0003800000 */
.L_x_5735:
[----:B-----5:R-:W-:-:S04]  /*0930*/  PRMT R3, R8, 0x7632, R3 ;  /* 0x0000763208037816 */ /* 0x020fc80000000003 */
[----:B------:R-:W-:-:S05]  /*0940*/  SHF.L.U32 R144, R3, 0x10, RZ ;  /* 0x0000001003907819 */ /* 0x000fca00000006ff */
[----:B------:R-:W-:Y:S01]  /*0950*/  FADD.FTZ R155, R155, R144 ;  /* 0x000000909b9b7221 */ /* 0x000fe20000010000 */
[----:B------:R-:W-:Y:S06]  /*0960*/  BRA `(.L_x_5736) ;  /* 0x0000000000187947 */ /* 0x000fec0003800000 */
.L_x_5734:
[----:B-----5:R-:W-:Y:S02]  /*0970*/  PRMT R3, R12, 0x7632, R3 ;  /* 0x000076320c037816 */ /* 0x020fe40000000003 */
[----:B------:R-:W-:Y:S02]  /*0980*/  @P2 PRMT R150, R8, 0x7632, R150 ;  /* 0x0000763208962816 */ /* 0x000fe40000000096 */
[----:B------:R-:W-:Y:S02]  /*0990*/  SHF.L.U32 R144, R3, 0x10, RZ ;  /* 0x0000001003907819 */ /* 0x000fe400000006ff */
[----:B------:R-:W-:-:S03]  /*09a0*/  @P2 SHF.L.U32 R150, R150, 0x10, RZ ;  /* 0x0000001096962819 */ /* 0x000fc600000006ff */
[----:B------:R-:W-:-:S04]  /*09b0*/  FADD.FTZ R155, R155, R144 ;  /* 0x000000909b9b7221 */ /* 0x000fc80000010000 */
[----:B------:R-:W-:-:S07]  /*09c0*/  @P2 FADD.FTZ R155, R155, R150 ;  /* 0x000000969b9b2221 */ /* 0x000fce0000010000 */
.L_x_5736:
[----:B------:R-:W-:-:S04]  /*09d0*/  F2FP.BF16.F32.PACK_AB R3, RZ, R155 ;  /* 0x0000009bff03723e */ /* 0x000fc800000010ff */
[----:B------:R-:W-:-:S07]  /*09e0*/  PRMT R4, R4, 0x5410, R3 ;  /* 0x0000541004047816 */ /* 0x000fce0000000003 */
.L_x_5737:
        /* <DEDUP_REMOVED lines=8> */
.L_x_5739:
[----:B-----5:R-:W-:-:S05]  /*0a70*/  SHF.L.U32 R144, R9, 0x10, RZ ;  /* 0x0000001009907819 */ /* 0x020fca00000006ff */
[----:B------:R-:W-:Y:S01]  /*0a80*/  FADD.FTZ R157, R157, R144 ;  /* 0x000000909d9d7221 */ /* 0x000fe20000010000 */
[----:B------:R-:W-:Y:S06]  /*0a90*/  BRA `(.L_x_5740) ;  /* 0x0000000000107947 */ /* 0x000fec0003800000 */
.L_x_5738:
[----:B-----5:R-:W-:Y:S02]  /*0aa0*/  SHF.L.U32 R144, R13, 0x10, RZ ;  /* 0x000000100d907819 */ /* 0x020fe400000006ff */
[----:B------:R-:W-:-:S03]  /*0ab0*/  @P2 SHF.L.U32 R150, R9, 0x10, RZ ;  /* 0x0000001009962819 */ /* 0x000fc600000006ff */
[----:B------:R-:W-:-:S04]  /*0ac0*/  FADD.FTZ R157, R157, R144 ;  /* 0x000000909d9d7221 */ /* 0x000fc80000010000 */
[----:B------:R-:W-:-:S07]  /*0ad0*/  @P2 FADD.FTZ R157, R157, R150 ;  /* 0x000000969d9d2221 */ /* 0x000fce0000010000 */
.L_x_5740:
[----:B------:R-:W-:-:S04]  /*0ae0*/  F2FP.BF16.F32.PACK_AB R3, RZ, R157 ;  /* 0x0000009dff03723e */ /* 0x000fc800000010ff */
[----:B------:R-:W-:-:S07]  /*0af0*/  PRMT R5, R3, 0x7610, R5 ;  /* 0x0000761003057816 */ /* 0x000fce0000000005 */
.L_x_5741:
[----:B------:R-:W-:Y:S01]  /*0b00*/  SHF.L.U32 R159, R145, 0x10, RZ ;  /* 0x00000010919f7819 */ /* 0x000fe200000006ff */
[----:B------:R-:W-:Y:S06]  /*0b10*/  @P3 BRA `(.L_x_5742) ;  /* 0x0000000000243947 */ /* 0x000fec0003800000 */
[----:B------:R-:W-:-:S04]  /*0b20*/  ISETP.NE.U32.AND P4, PT, RZ, UR10, PT ;  /* 0x0000000aff007c0c */ /* 0x000fc8000bf85070 */
[----:B------:R-:W-:-:S13]  /*0b30*/  ISETP.NE.AND.EX P4, PT, RZ, UR11, PT, P4 ;  /* 0x0000000bff007c0c */ /* 0x000fda000bf85340 */
[----:B------:R-:W-:Y:S05]  /*0b40*/  @P4 BRA `(.L_x_5743) ;  /* 0x0000000000084947 */ /* 0x000fea0003800000 */
[----:B------:R-:W-:Y:S05]  /*0b50*/  @P0 BRA `(.L_x_5744) ;  /* 0x00000000002c0947 */ /* 0x000fea0003800000 */
[----:B------:R-:W-:Y:S05]  /*0b60*/  BRA `(.L_x_5745) ;  /* 0x0000000000307947 */ /* 0x000fea0003800000 */
.L_x_5743:
[----:B-----5:R-:W-:-:S04]  /*0b70*/  PRMT R3, R9, 0x7632, R3 ;  /* 0x0000763209037816 */ /* 0x020fc80000000003 */
[----:B------:R-:W-:-:S05]  /*0b80*/  SHF.L.U32 R144, R3, 0x10, RZ ;  /* 0x0000001003907819 */ /* 0x000fca00000006ff */
[----:B------:R-:W-:Y:S01]  /*0b90*/  FADD.FTZ R159, R159, R144 ;  /* 0x000000909f9f7221 */ /* 0x000fe20000010000 */
[----:B------:R-:W-:Y:S06]  /*0ba0*/  BRA `(.L_x_5744) ;  /* 0x0000000000187947 */ /* 0x000fec0003800000 */
.L_x_5742:
[----:B-----5:R-:W-:Y:S02]  /*0bb0*/  PRMT R3, R13, 0x7632, R3 ;  /* 0x000076320d037816 */ /* 0x020fe40000000003 */
[----:B------:R-:W-:Y:S02]  /*0bc0*/  @P2 PRMT R145, R9, 0x7632, R145 ;  /* 0x0000763209912816 */ /* 0x000fe40000000091 */
[----:B------:R-:W-:-:S03]  /*0bd0*/  SHF.L.U32 R144, R3, 0x10, RZ ;  /* 0x0000001003907819 */ /* 0x000fc600000006ff */
[----:B------:R-:W-:Y:S02]  /*0be0*/  @P2 IMAD.U32 R150, R145, 0x10000, RZ ;  /* 0x0001000091962824 */ /* 0x000fe400078e00ff */
[----:B------:R-:W-:-:S04]  /*0bf0*/  FADD.FTZ R159, R159, R144 ;  /* 0x000000909f9f7221 */ /* 0x000fc80000010000 */
[----:B------:R-:W-:-:S07]  /*0c00*/  @P2 FADD.FTZ R159, R159, R150 ;  /* 0x000000969f9f2221 */ /* 0x000fce0000010000 */
.L_x_5744:
[----:B------:R-:W-:-:S04]  /*0c10*/  F2FP.BF16.F32.PACK_AB R3, RZ, R159 ;  /* 0x0000009fff03723e */ /* 0x000fc800000010ff */
[----:B------:R-:W-:-:S07]  /*0c20*/  PRMT R5, R5, 0x5410, R3 ;  /* 0x0000541005057816 */ /* 0x000fce0000000003 */
.L_x_5745:
        /* <DEDUP_REMOVED lines=8> */
.L_x_5747:
[----:B-----5:R-:W-:-:S05]  /*0cb0*/  SHF.L.U32 R144, R10, 0x10, RZ ;  /* 0x000000100a907819 */ /* 0x020fca00000006ff */
[----:B------:R-:W-:Y:S01]  /*0cc0*/  FADD.FTZ R161, R161, R144 ;  /* 0x00000090a1a17221 */ /* 0x000fe20000010000 */
[----:B------:R-:W-:Y:S06]  /*0cd0*/  BRA `(.L_x_5748) ;  /* 0x0000000000107947 */ /* 0x000fec0003800000 */
.L_x_5746:
[----:B-----5:R-:W-:Y:S02]  /*0ce0*/  SHF.L.U32 R144, R14, 0x10, RZ ;  /* 0x000000100e907819 */ /* 0x020fe400000006ff */
[----:B------:R-:W-:-:S03]  /*0cf0*/  @P2 SHF.L.U32 R150, R10, 0x10, RZ ;  /* 0x000000100a962819 */ /* 0x000fc600000006ff */
[----:B------:R-:W-:-:S04]  /*0d00*/  FADD.FTZ R161, R161, R144 ;  /* 0x00000090a1a17221 */ /* 0x000fc80000010000 */
[----:B------:R-:W-:-:S07]  /*0d10*/  @P2 FADD.FTZ R161, R161, R150 ;  /* 0x00000096a1a12221 */ /* 0x000fce0000010000 */
.L_x_5748:
[----:B------:R-:W-:-:S04]  /*0d20*/  F2FP.BF16.F32.PACK_AB R3, RZ, R161 ;  /* 0x000000a1ff03723e */ /* 0x000fc800000010ff */
[----:B------:R-:W-:-:S07]  /*0d30*/  PRMT R6, R3, 0x7610, R6 ;  /* 0x0000761003067816 */ /* 0x000fce0000000006 */
.L_x_5749:
[----:B------:R-:W-:Y:S01]  /*0d40*/  SHF.L.U32 R163, R146, 0x10, RZ ;  /* 0x0000001092a37819 */ /* 0x000fe200000006ff */
[----:B------:R-:W-:Y:S06]  /*0d50*/  @P3 BRA `(.L_x_5750) ;  /* 0x0000000000243947 */ /* 0x000fec0003800000 */
[----:B------:R-:W-:-:S04]  /*0d60*/  ISETP.NE.U32.AND P4, PT, RZ, UR10, PT ;  /* 0x0000000aff007c0c */ /* 0x000fc8000bf85070 */
[----:B------:R-:W-:-:S13]  /*0d70*/  ISETP.NE.AND.EX P4, PT, RZ, UR11, PT, P4 ;  /* 0x0000000bff007c0c */ /* 0x000fda000bf85340 */
[----:B------:R-:W-:Y:S05]  /*0d80*/  @P4 BRA `(.L_x_5751) ;  /* 0x0000000000084947 */ /* 0x000fea0003800000 */
[----:B------:R-:W-:Y:S05]  /*0d90*/  @P0 BRA `(.L_x_5752) ;  /* 0x00000000002c0947 */ /* 0x000fea0003800000 */
[----:B------:R-:W-:Y:S05]  /*0da0*/  BRA `(.L_x_5753) ;  /* 0x0000000000307947 */ /* 0x000fea0003800000 */
.L_x_5751:
[----:B-----5:R-:W-:-:S04]  /*0db0*/  PRMT R3, R10, 0x7632, R3 ;  /* 0x000076320a037816 */ /* 0x020fc80000000003 */
[----:B------:R-:W-:-:S05]  /*0dc0*/  SHF.L.U32 R144, R3, 0x10, RZ ;  /* 0x0000001003907819 */ /* 0x000fca00000006ff */
[----:B------:R-:W-:Y:S01]  /*0dd0*/  FADD.FTZ R163, R163, R144 ;  /* 0x00000090a3a37221 */ /* 0x000fe20000010000 */
[----:B------:R-:W-:Y:S06]  /*0de0*/  BRA `(.L_x_5752) ;  /* 0x0000000000187947 */ /* 0x000fec0003800000 */
.L_x_5750:
[----:B-----5:R-:W-:Y:S02]  /*0df0*/  PRMT R3, R14, 0x7632, R3 ;  /* 0x000076320e037816 */ /* 0x020fe40000000003 */
[----:B------:R-:W-:Y:S02]  /*0e00*/  @P2 PRMT R145, R10, 0x7632, R145 ;  /* 0x000076320a912816 */ /* 0x000fe40000000091 */
[----:B------:R-:W-:Y:S02]  /*0e10*/  SHF.L.U32 R144, R3, 0x10, RZ ;  /* 0x0000001003907819 */ /* 0x000fe400000006ff */
[----:B------:R-:W-:-:S03]  /*0e20*/  @P2 SHF.L.U32 R146, R145, 0x10, RZ ;  /* 0x0000001091922819 */ /* 0x000fc600000006ff */
[----:B------:R-:W-:-:S04]  /*0e30*/  FADD.FTZ R163, R163, R144 ;  /* 0x00000090a3a37221 */ /* 0x000fc80000010000 */
[----:B------:R-:W-:-:S07]  /*0e40*/  @P2 FADD.FTZ R163, R163, R146 ;  /* 0x00000092a3a32221 */ /* 0x000fce0000010000 */
.L_x_5752:
[----:B------:R-:W-:-:S04]  /*0e50*/  F2FP.BF16.F32.PACK_AB R3, RZ, R163 ;  /* 0x000000a3ff03723e */ /* 0x000fc800000010ff */
[----:B------:R-:W-:-:S07]  /*0e60*/  PRMT R6, R6, 0x5410, R3 ;  /* 0x0000541006067816 */ /* 0x000fce0000000003 */
.L_x_5753:
        /* <DEDUP_REMOVED lines=8> */
.L_x_5755:
[----:B-----5:R-:W-:-:S05]  /*0ef0*/  SHF.L.U32 R144, R11, 0x10, RZ ;  /* 0x000000100b907819 */ /* 0x020fca00000006ff */
[----:B------:R-:W-:Y:S01]  /*0f00*/  FADD.FTZ R165, R165, R144 ;  /* 0x00000090a5a57221 */ /* 0x000fe20000010000 */
[----:B------:R-:W-:Y:S06]  /*0f10*/  BRA `(.L_x_5756) ;  /* 0x0000000000107947 */ /* 0x000fec0003800000 */
.L_x_5754:
[----:B-----5:R-:W-:Y:S01]  /*0f20*/  IMAD.U32 R144, R15, 0x10000, RZ ;  /* 0x000100000f907824 */ /* 0x020fe200078e00ff */
[----:B------:R-:W-:-:S03]  /*0f30*/  @P2 SHF.L.U32 R146, R11, 0x10, RZ ;  /* 0x000000100b922819 */ /* 0x000fc600000006ff */
[----:B------:R-:W-:-:S04]  /*0f40*/  FADD.FTZ R165, R165, R144 ;  /* 0x00000090a5a57221 */ /* 0x000fc80000010000 */
[----:B------:R-:W-:-:S07]  /*0f50*/  @P2 FADD.FTZ R165, R165, R146 ;  /* 0x00000092a5a52221 */ /* 0x000fce0000010000 */
.L_x_5756:
[----:B------:R-:W-:-:S04]  /*0f60*/  F2FP.BF16.F32.PACK_AB R3, RZ, R165 ;  /* 0x000000a5ff03723e */ /* 0x000fc800000010ff */
[----:B------:R-:W-:-:S07]  /*0f70*/  PRMT R7, R3, 0x7610, R7 ;  /* 0x0000761003077816 */ /* 0x000fce0000000007 */
.L_x_5757:
[----:B------:R-:W-:Y:S01]  /*0f80*/  SHF.L.U32 R167, R147, 0x10, RZ ;  /* 0x0000001093a77819 */ /* 0x000fe200000006ff */
[----:B------:R-:W-:Y:S06]  /*0f90*/  @P3 BRA `(.L_x_5758) ;  /* 0x0000000000243947 */ /* 0x000fec0003800000 */
[----:B------:R-:W-:-:S04]  /*0fa0*/  ISETP.NE.U32.AND P4, PT, RZ, UR10, PT ;  /* 0x0000000aff007c0c */ /* 0x000fc8000bf85070 */
[----:B------:R-:W-:-:S13]  /*0fb0*/  ISETP.NE.AND.EX P4, PT, RZ, UR11, PT, P4 ;  /* 0x0000000bff007c0c */ /* 0x000fda000bf85340 */
[----:B------:R-:W-:Y:S05]  /*0fc0*/  @P4 BRA `(.L_x_5759) ;  /* 0x0000000000084947 */ /* 0x000fea0003800000 */
[----:B------:R-:W-:Y:S05]  /*0fd0*/  @P0 BRA `(.L_x_5760) ;  /* 0x00000000002c0947 */ /* 0x000fea0003800000 */
[----:B------:R-:W-:Y:S05]  /*0fe0*/  BRA `(.L_x_5761) ;  /* 0x0000000000307947 */ /* 0x000fea0003800000 */
.L_x_5759:
[----:B-----5:R-:W-:-:S04]  /*0ff0*/  PRMT R3, R11, 0x7632, R3 ;  /* 0x000076320b037816 */ /* 0x020fc80000000003 */
[----:B------:R-:W-:-:S05]  /*1000*/  SHF.L.U32 R144, R3, 0x10, RZ ;  /* 0x0000001003907819 */ /* 0x000fca00000006ff */
[----:B------:R-:W-:Y:S01]  /*1010*/  FADD.FTZ R167, R167, R144 ;  /* 0x00000090a7a77221 */ /* 0x000fe20000010000 */
[----:B------:R-:W-:Y:S06]  /*1020*/  BRA `(.L_x_5760) ;  /* 0x0000000000187947 */ /* 0x000fec0003800000 */
.L_x_5758:
[----:B-----5:R-:W-:Y:S02]  /*1030*/  PRMT R3, R15, 0x7632, R3 ;  /* 0x000076320f037816 */ /* 0x020fe40000000003 */
[----:B------:R-:W-:Y:S02]  /*1040*/  @P2 PRMT R145, R11, 0x7632, R145 ;  /* 0x000076320b912816 */ /* 0x000fe40000000091 */
[----:B------:R-:W-:Y:S02]  /*1050*/  SHF.L.U32 R144, R3, 0x10, RZ ;  /* 0x0000001003907819 */ /* 0x000fe400000006ff */
[----:B------:R-:W-:-:S03]  /*1060*/  @P2 SHF.L.U32 R146, R145, 0x10, RZ ;  /* 0x0000001091922819 */ /* 0x000fc600000006ff */
[----:B------:R-:W-:-:S04]  /*1070*/  FADD.FTZ R167, R167, R144 ;  /* 0x00000090a7a77221 */ /* 0x000fc80000010000 */
[----:B------:R-:W-:-:S07]  /*1080*/  @P2 FADD.FTZ R167, R167, R146 ;  /* 0x00000092a7a72221 */ /* 0x000fce0000010000 */
.L_x_5760:
[----:B------:R-:W-:-:S04]  /*1090*/  F2FP.BF16.F32.PACK_AB R3, RZ, R167 ;  /* 0x000000a7ff03723e */ /* 0x000fc800000010ff */
[----:B------:R-:W-:-:S07]  /*10a0*/  PRMT R7, R7, 0x5410, R3 ;  /* 0x0000541007077816 */ /* 0x000fce0000000003 */
.L_x_5761:
[----:B------:R-:W0:Y:S01]  /*10b0*/  @P0 LDC.64 R170, c[0x0][0x238] ;  /* 0x00008e00ffaa0b82 */ /* 0x000e220000000a00 */
[----:B------:R-:W-:-:S05]  /*10c0*/  IADD3 R185, R152, 0x80, RZ ;  /* 0x0000008098b97810 */ /* 0x000fca0007ffe0ff */
[----:B------:R-:W-:Y:S02]  /*10d0*/  IMAD.WIDE.U32 R144, R185, 0x10, R148 ;  /* 0x00000010b9907825 */ /* 0x000fe400078e0094 */
[----:B------:R-:W1:Y:S08]  /*10e0*/  @P1 LDC.64 R172, c[0x0][0x228] ;  /* 0x00008a00ffac1b82 */ /* 0x000e700000000a00 */
[----:B------:R-:W2:Y:S01]  /*10f0*/  @P2 LDC.64 R174, c[0x0][0x230] ;  /* 0x00008c00ffae2b82 */ /* 0x000ea20000000a00 */
[----:B0-----:R-:W-:-:S05]  /*1100*/  @P0 IMAD.WIDE.U32 R170, R152, 0x10, R170 ;  /* 0x0000001098aa0825 */ /* 0x001fca00078e00aa */
[----:B------:R0:W-:Y:S01]  /*1110*/  @P0 STG.E.128 desc[UR4][R170.64], R4 ;  /* 0x00000004aa000986 */ /* 0x0001e2000c101d04 */
[----:B-1----:R-:W-:-:S03]  /*1120*/  @P1 IMAD.WIDE.U32 R172, R185, 0x10, R172 ;  /* 0x00000010b9ac1825 */ /* 0x002fc600078e00ac */
[----:B------:R-:W3:Y:S04]  /*1130*/  LDG.E.128 R144, desc[UR4][R144.64] ;  /* 0x0000000490907981 */ /* 0x000ee8000c1e1d00 */
[----:B-----5:R0:W5:Y:S01]  /*1140*/  @P1 LDG.E.128 R12, desc[UR4][R172.64] ;  /* 0x00000004ac0c1981 */ /* 0x020162000c1e1d00 */
[----:B--2---:R-:W-:-:S05]  /*1150*/  @P2 IMAD.WIDE.U32 R174, R185, 0x10, R174 ;  /* 0x00000010b9ae2825 */ /* 0x004fca00078e00ae */
[----:B------:R0:W5:Y:S01]  /*1160*/  @P2 LDG.E.128 R8, desc[UR4][R174.64] ;  /* 0x00000004ae082981 */ /* 0x000162000c1e1d00 */
[----:B------:R-:W1:Y:S02]  /*1170*/  S2R R150, SR_TID.X ;  /* 0x0000000000967919 */ /* 0x000e640000002100 */
[----:B-1----:R-:W-:Y:S02]  /*1180*/  LOP3.LUT R3, R150, 0x7f, RZ, 0xc0, !PT ;  /* 0x0000007f96037812 */ /* 0x002fe400078ec0ff */
[C---:B---3--:R-:W-:Y:S02]  /*1190*/  SHF.L.U32 R169, R144.reuse, 0x10, RZ ;  /* 0x0000001090a97819 */ /* 0x048fe400000006ff */
[----:B------:R-:W-:Y:S01]  /*11a0*/  PRMT R153, R144, 0x7632, R153 ;  /* 0x0000763290997816 */ /* 0x000fe20000000099 */
[----:B0-----:R-:W-:Y:S06]  /*11b0*/  @P3 BRA `(.L_x_5762) ;  /* 0x0000000000203947 */ /* 0x001fec0003800000 */
[----:B------:R-:W-:-:S04]  /*11c0*/  ISETP.NE.U32.AND P4, PT, RZ, UR10, PT ;  /* 0x0000000aff007c0c */ /* 0x000fc8000bf85070 */
[----:B------:R-:W-:-:S13]  /*11d0*/  ISETP.NE.AND.EX P4, PT, RZ, UR11, PT, P4 ;  /* 0x0000000bff007c0c */ /* 0x000fda000bf85340 */
[----:B------:R-:W-:Y:S05]  /*11e0*/  @P4 BRA `(.L_x_5763) ;  /* 0x0000000000084947 */ /* 0x000fea0003800000 */
[----:B------:R-:W-:Y:S05]  /*11f0*/  @P0 BRA `(.L_x_5764) ;  /* 0x0000000000200947 */ /* 0x000fea0003800000 */
[----:B------:R-:W-:Y:S05]  /*1200*/  BRA `(.L_x_5765) ;  /* 0x0000000000247947 */ /* 0x000fea0003800000 */
.L_x_5763:
[----:B-----5:R-:W-:-:S05]  /*1210*/  SHF.L.U32 R144, R8, 0x10, RZ ;  /* 0x0000001008907819 */ /* 0x020fca00000006ff */
[----:B------:R-:W-:Y:S01]  /*1220*/  FADD.FTZ R169, R144, R169 ;  /* 0x000000a990a97221 */ /* 0x000fe20000010000 */
[----:B------:R-:W-:Y:S06]  /*1230*/  BRA `(.L_x_5764) ;  /* 0x0000000000107947 */ /* 0x000fec0003800000 */
.L_x_5762:
[----:B-----5:R-:W-:Y:S02]  /*1240*/  SHF.L.U32 R144, R12, 0x10, RZ ;  /* 0x000000100c907819 */ /* 0x020fe400000006ff */
[----:B------:R-:W-:-:S03]  /*1250*/  @P2 SHF.L.U32 R154, R8, 0x10, RZ ;  /* 0x00000010089a2819 */ /* 0x000fc600000006ff */
[----:B------:R-:W-:-:S04]  /*1260*/  FADD.FTZ R169, R144, R169 ;  /* 0x000000a990a97221 */ /* 0x000fc80000010000 */
[----:B------:R-:W-:-:S07]  /*1270*/  @P2 FADD.FTZ R169, R154, R169 ;  /* 0x000000a99aa92221 */ /* 0x000fce0000010000 */
.L_x_5764:
[----:B------:R-:W-:-:S04]  /*1280*/  F2FP.BF16.F32.PACK_AB R144, RZ, R169 ;  /* 0x000000a9ff90723e */ /* 0x000fc800000010ff */
[----:B------:R-:W-:-:S07]  /*1290*/  PRMT R4, R144, 0x7610, R4 ;  /* 0x0000761090047816 */ /* 0x000fce0000000004 */
.L_x_5765:
[----:B------:R-:W-:Y:S01]  /*12a0*/  IMAD.U32 R171, R153, 0x10000, RZ ;  /* 0x0001000099ab7824 */ /* 0x000fe200078e00ff */
[----:B------:R-:W-:Y:S06]  /*12b0*/  @P3 BRA `(.L_x_5766) ;  /* 0x0000000000243947 */ /* 0x000fec0003800000 */
[----:B------:R-:W-:-:S04]  /*12c0*/  ISETP.NE.U32.AND P4, PT, RZ, UR10, PT ;  /* 0x0000000aff007c0c */ /* 0x000fc8000bf85070 */
[----:B------:R-:W-:-:S13]  /*12d0*/  ISETP.NE.AND.EX P4, PT, RZ, UR11, PT, P4 ;  /* 0x0000000bff007c0c */ /* 0x000fda000bf85340 */
[----:B------:R-:W-:Y:S05]  /*12e0*/  @P4 BRA `(.L_x_5767) ;  /* 0x0000000000084947 */ /* 0x000fea0003800000 */
[----:B------:R-:W-:Y:S05]  /*12f0*/  @P0 BRA `(.L_x_5768) ;  /* 0x00000000002c0947 */ /* 0x000fea0003800000 */
[----:B------:R-:W-:Y:S05]  /*1300*/  BRA `(.L_x_5769) ;  /* 0x0000000000307947 */ /* 0x000fea0003800000 */
.L_x_5767:
[----:B-----5:R-:W-:-:S04]  /*1310*/  PRMT R144, R8, 0x7632, R144 ;  /* 0x0000763208907816 */ /* 0x020fc80000000090 */
[----:B------:R-:W-:-:S05]  /*1320*/  SHF.L.U32 R144, R144, 0x10, RZ ;  /* 0x0000001090907819 */ /* 0x000fca00000006ff */
[----:B------:R-:W-:Y:S01]  /*1330*/  FADD.FTZ R171, R171, R144 ;  /* 0x00000090abab7221 */ /* 0x000fe20000010000 */
[----:B------:R-:W-:Y:S06]  /*1340*/  BRA `(.L_x_5768) ;  /* 0x0000000000187947 */ /* 0x000fec0003800000 */
.L_x_5766:
[----:B-----5:R-:W-:Y:S02]  /*1350*/  PRMT R144, R12, 0x7632, R144 ;  /* 0x000076320c907816 */ /* 0x020fe40000000090 */
[----:B------:R-:W-:Y:S02]  /*1360*/  @P2 PRMT R153, R8, 0x7632, R153 ;  /* 0x0000763208992816 */ /* 0x000fe40000000099 */
[----:B------:R-:W-:Y:S02]  /*1370*/  SHF.L.U32 R144, R144, 0x10, RZ ;  /* 0x0000001090907819 */ /* 0x000fe400000006ff */
[----:B------:R-:W-:-:S03]  /*1380*/  @P2 SHF.L.U32 R154, R153, 0x10, RZ ;  /* 0x00000010999a2819 */ /* 0x000fc600000006ff */
[----:B------:R-:W-:-:S04]  /*1390*/  FADD.FTZ R171, R171, R144 ;  /* 0x00000090abab7221 */ /* 0x000fc80000010000 */
[----:B------:R-:W-:-:S07]  /*13a0*/  @P2 FADD.FTZ R171, R171, R154 ;  /* 0x0000009aabab2221 */ /* 0x000fce0000010000 */
.L_x_5768:
[----:B------:R-:W-:-:S04]  /*13b0*/  F2FP.BF16.F32.PACK_AB R144, RZ, R171 ;  /* 0x000000abff90723e */ /* 0x000fc800000010ff */
[----:B------:R-:W-:-:S07]  /*13c0*/  PRMT R4, R4, 0x5410, R144 ;  /* 0x0000541004047816 */ /* 0x000fce0000000090 */
.L_x_5769:
        /* <DEDUP_REMOVED lines=8> */
.L_x_5771:
[----:B-----5:R-:W-:-:S05]  /*1450*/  SHF.L.U32 R144, R9, 0x10, RZ ;  /* 0x0000001009907819 */ /* 0x020fca00000006ff */
[----:B------:R-:W-:Y:S01]  /*1460*/  FADD.FTZ R173, R144, R173 ;  /* 0x000000ad90ad7221 */ /* 0x000fe20000010000 */
[----:B------:R-:W-:Y:S06]  /*1470*/  BRA `(.L_x_5772) ;  /* 0x0000000000107947 */ /* 0x000fec0003800000 */
.L_x_5770:
[----:B-----5:R-:W-:Y:S02]  /*1480*/  SHF.L.U32 R144, R13, 0x10, RZ ;  /* 0x000000100d907819 */ /* 0x020fe400000006ff */
[----:B------:R-:W-:-:S03]  /*1490*/  @P2 SHF.L.U32 R154, R9, 0x10, RZ ;  /* 0x00000010099a2819 */ /* 0x000fc600000006ff */
[----:B------:R-:W-:-:S04]  /*14a0*/  FADD.FTZ R173, R144, R173 ;  /* 0x000000ad90ad7221 */ /* 0x000fc80000010000 */
[----:B------:R-:W-:-:S07]  /*14b0*/  @P2 FADD.FTZ R173, R154, R173 ;  /* 0x000000ad9aad2221 */ /* 0x000fce0000010000 */
.L_x_5772:
[----:B------:R-:W-:-:S04]  /*14c0*/  F2FP.BF16.F32.PACK_AB R144, RZ, R173 ;  /* 0x000000adff90723e */ /* 0x000fc800000010ff */
[----:B------:R-:W-:-:S07]  /*14d0*/  PRMT R5, R144, 0x7610, R5 ;  /* 0x0000761090057816 */ /* 0x000fce0000000005 */
.L_x_5773:
[----:B------:R-:W-:Y:S01]  /*14e0*/  SHF.L.U32 R175, R145, 0x10, RZ ;  /* 0x0000001091af7819 */ /* 0x000fe200000006ff */
[----:B------:R-:W-:Y:S06]  /*14f0*/  @P3 BRA `(.L_x_5774) ;  /* 0x0000000000243947 */ /* 0x000fec0003800000 */
[----:B------:R-:W-:-:S04]  /*1500*/  ISETP.NE.U32.AND P4, PT, RZ, UR10, PT ;  /* 0x0000000aff007c0c */ /* 0x000fc8000bf85070 */
[----:B------:R-:W-:-:S13]  /*1510*/  ISETP.NE.AND.EX P4, PT, RZ, UR11, PT, P4 ;  /* 0x0000000bff007c0c */ /* 0x000fda000bf85340 */
[----:B------:R-:W-:Y:S05]  /*1520*/  @P4 BRA `(.L_x_5775) ;  /* 0x0000000000084947 */ /* 0x000fea0003800000 */
[----:B------:R-:W-:Y:S05]  /*1530*/  @P0 BRA `(.L_x_5776) ;  /* 0x00000000002c0947 */ /* 0x000fea0003800000 */
[----:B------:R-:W-:Y:S05]  /*1540*/  BRA `(.L_x_5777) ;  /* 0x0000000000307947 */ /* 0x000fea0003800000 */
.L_x_5775:
[----:B-----5:R-:W-:-:S04]  /*1550*/  PRMT R144, R9, 0x7632, R144 ;  /* 0x0000763209907816 */ /* 0x020fc80000000090 */
[----:B------:R-:W-:-:S05]  /*1560*/  SHF.L.U32 R144, R144, 0x10, RZ ;  /* 0x0000001090907819 */ /* 0x000fca00000006ff */
[----:B------:R-:W-:Y:S01]  /*1570*/  FADD.FTZ R175, R175, R144 ;  /* 0x00000090afaf7221 */ /* 0x000fe20000010000 */
[----:B------:R-:W-:Y:S06]  /*1580*/  BRA `(.L_x_5776) ;  /* 0x0000000000187947 */ /* 0x000fec0003800000 */
.L_x_5774:
[----:B-----5:R-:W-:Y:S02]  /*1590*/  PRMT R144, R13, 0x7632, R144 ;  /* 0x000076320d907816 */ /* 0x020fe40000000090 */
[----:B------:R-:W-:Y:S02]  /*15a0*/  @P2 PRMT R145, R9, 0x7632, R145 ;  /* 0x0000763209912816 */ /* 0x000fe40000000091 */
[----:B------:R-:W-:-:S03]  /*15b0*/  SHF.L.U32 R144, R144, 0x10, RZ ;  /* 0x0000001090907819 */ /* 0x000fc600000006ff */
[----:B------:R-:W-:Y:S02]  /*15c0*/  @P2 IMAD.U32 R154, R145, 0x10000, RZ ;  /* 0x00010000919a2824 */ /* 0x000fe400078e00ff */
[----:B------:R-:W-:-:S04]  /*15d0*/  FADD.FTZ R175, R175, R144 ;  /* 0x00000090afaf7221 */ /* 0x000fc80000010000 */
[----:B------:R-:W-:-:S07]  /*15e0*/  @P2 FADD.FTZ R175, R175, R154 ;  /* 0x0000009aafaf2221 */ /* 0x000fce0000010000 */
.L_x_5776:
[----:B------:R-:W-:-:S04]  /*15f0*/  F2FP.BF16.F32.PACK_AB R144, RZ, R175 ;  /* 0x000000afff90723e */ /* 0x000fc800000010ff */
[----:B------:R-:W-:-:S07]  /*1600*/  PRMT R5, R5, 0x5410, R144 ;  /* 0x0000541005057816 */ /* 0x000fce0000000090 */
.L_x_5777:
        /* <DEDUP_REMOVED lines=8> */
.L_x_5779:
[----:B-----5:R-:W-:-:S05]  /*1690*/  SHF.L.U32 R144, R10, 0x10, RZ ;  /* 0x000000100a907819 */ /* 0x020fca00000006ff */
[----:B------:R-:W-:Y:S01]  /*16a0*/  FADD.FTZ R177, R144, R177 ;  /* 0x000000b190b17221 */ /* 0x000fe20000010000 */
[----:B------:R-:W-:Y:S06]  /*16b0*/  BRA `(.L_x_5780) ;  /* 0x0000000000107947 */ /* 0x000fec0003800000 */
.L_x_5778:
[----:B-----5:R-:W-:Y:S02]  /*16c0*/  SHF.L.U32 R144, R14, 0x10, RZ ;  /* 0x000000100e907819 */ /* 0x020fe400000006ff */
[----:B------:R-:W-:-:S03]  /*16d0*/  @P2 SHF.L.U32 R154, R10, 0x10, RZ ;  /* 0x000000100a9a2819 */ /* 0x000fc600000006ff */
[----:B------:R-:W-:-:S04]  /*16e0*/  FADD.FTZ R177, R144, R177 ;  /* 0x000000b190b17221 */ /* 0x000fc80000010000 */
[----:B------:R-:W-:-:S07]  /*16f0*/  @P2 FADD.FTZ R177, R154, R177 ;  /* 0x000000b19ab12221 */ /* 0x000fce0000010000 */
.L_x_5780:
[----:B------:R-:W-:-:S04]  /*1700*/  F2FP.BF16.F32.PACK_AB R144, RZ, R177 ;  /* 0x000000b1ff90723e */ /* 0x000fc800000010ff */
[----:B------:R-:W-:-:S07]  /*1710*/  PRMT R6, R144, 0x7610, R6 ;  /* 0x0000761090067816 */ /* 0x000fce0000000006 */
.L_x_5781:
[----:B------:R-:W-:Y:S01]  /*1720*/  SHF.L.U32 R179, R146, 0x10, RZ ;  /* 0x0000001092b37819 */ /* 0x000fe200000006ff */
[----:B------:R-:W-:Y:S06]  /*1730*/  @P3 BRA `(.L_x_5782) ;  /* 0x0000000000243947 */ /* 0x000fec0003800000 */
[----:B------:R-:W-:-:S04]  /*1740*/  ISETP.NE.U32.AND P4, PT, RZ, UR10, PT ;  /* 0x0000000aff007c0c */ /* 0x000fc8000bf85070 */
[----:B------:R-:W-:-:S13]  /*1750*/  ISETP.NE.AND.EX P4, PT, RZ, UR11, PT, P4 ;  /* 0x0000000bff007c0c */ /* 0x000fda000bf85340 */
[----:B------:R-:W-:Y:S05]  /*1760*/  @P4 BRA `(.L_x_5783) ;  /* 0x0000000000084947 */ /* 0x000fea0003800000 */
[----:B------:R-:W-:Y:S05]  /*1770*/  @P0 BRA `(.L_x_5784) ;  /* 0x00000000002c0947 */ /* 0x000fea0003800000 */
[----:B------:R-:W-:Y:S05]  /*1780*/  BRA `(.L_x_5785) ;  /* 0x0000000000307947 */ /* 0x000fea0003800000 */
.L_x_5783:
[----:B-----5:R-:W-:-:S04]  /*1790*/  PRMT R144, R10, 0x7632, R144 ;  /* 0x000076320a907816 */ /* 0x020fc80000000090 */
[----:B------:R-:W-:-:S05]  /*17a0*/  SHF.L.U32 R144, R144, 0x10, RZ ;  /* 0x0000001090907819 */ /* 0x000fca00000006ff */
[----:B------:R-:W-:Y:S01]  /*17b0*/  FADD.FTZ R179, R179, R144 ;  /* 0x00000090b3b37221 */ /* 0x000fe20000010000 */
[----:B------:R-:W-:Y:S06]  /*17c0*/  BRA `(.L_x_5784) ;  /* 0x0000000000187947 */ /* 0x000fec0003800000 */
.L_x_5782:
[----:B-----5:R-:W-:Y:S02]  /*17d0*/  PRMT R144, R14, 0x7632, R144 ;  /* 0x000076320e907816 */ /* 0x020fe40000000090 */
[----:B------:R-:W-:Y:S02]  /*17e0*/  @P2 PRMT R145, R10, 0x7632, R145 ;  /* 0x000076320a912816 */ /* 0x000fe40000000091 */
[----:B------:R-:W-:Y:S02]  /*17f0*/  SHF.L.U32 R144, R144, 0x10, RZ ;  /* 0x0000001090907819 */ /* 0x000fe400000006ff */
[----:B------:R-:W-:-:S03]  /*1800*/  @P2 SHF.L.U32 R146, R145, 0x10, RZ ;  /* 0x0000001091922819 */ /* 0x000fc600000006ff */
[----:B------:R-:W-:-:S04]  /*1810*/  FADD.FTZ R179, R179, R144 ;  /* 0x00000090b3b37221 */ /* 0x000fc80000010000 */
[----:B------:R-:W-:-:S07]  /*1820*/  @P2 FADD.FTZ R179, R179, R146 ;  /* 0x00000092b3b32221 */ /* 0x000fce0000010000 */
.L_x_5784:
[----:B------:R-:W-:-:S04]  /*1830*/  F2FP.BF16.F32.PACK_AB R144, RZ, R179 ;  /* 0x000000b3ff90723e */ /* 0x000fc800000010ff */
[----:B------:R-:W-:-:S07]  /*1840*/  PRMT R6, R6, 0x5410, R144 ;  /* 0x0000541006067816 */ /* 0x000fce0000000090 */
.L_x_5785:
        /* <DEDUP_REMOVED lines=8> */
.L_x_5787:
[----:B-----5:R-:W-:-:S05]  /*18d0*/  SHF.L.U32 R144, R11, 0x10, RZ ;  /* 0x000000100b907819 */ /* 0x020fca00000006ff */
[----:B------:R-:W-:Y:S01]  /*18e0*/  FADD.FTZ R181, R144, R181 ;  /* 0x000000b590b57221 */ /* 0x000fe20000010000 */
[----:B------:R-:W-:Y:S06]  /*18f0*/  BRA `(.L_x_5788) ;  /* 0x0000000000107947 */ /* 0x000fec0003800000 */
.L_x_5786:
[----:B-----5:R-:W-:Y:S01]  /*1900*/  IMAD.U32 R144, R15, 0x10000, RZ ;  /* 0x000100000f907824 */ /* 0x020fe200078e00ff */
[----:B------:R-:W-:-:S03]  /*1910*/  @P2 SHF.L.U32 R146, R11, 0x10, RZ ;  /* 0x000000100b922819 */ /* 0x000fc600000006ff */
[----:B------:R-:W-:-:S04]  /*1920*/  FADD.FTZ R181, R144, R181 ;  /* 0x000000b590b57221 */ /* 0x000fc80000010000 */
[----:B------:R-:W-:-:S07]  /*1930*/  @P2 FADD.FTZ R181, R146, R181 ;  /* 0x000000b592b52221 */ /* 0x000fce0000010000 */
.L_x_5788:
[----:B------:R-:W-:-:S04]  /*1940*/  F2FP.BF16.F32.PACK_AB R144, RZ, R181 ;  /* 0x000000b5ff90723e */ /* 0x000fc800000010ff */
[----:B------:R-:W-:-:S07]  /*1950*/  PRMT R7, R144, 0x7610, R7 ;  /* 0x0000761090077816 */ /* 0x000fce0000000007 */
.L_x_5789:
[----:B------:R-:W-:Y:S01]  /*1960*/  SHF.L.U32 R183, R147, 0x10, RZ ;  /* 0x0000001093b77819 */ /* 0x000fe200000006ff */
[----:B------:R-:W-:Y:S06]  /*1970*/  @P3 BRA `(.L_x_5790) ;  /* 0x0000000000243947 */ /* 0x000fec0003800000 */
[----:B------:R-:W-:-:S04]  /*1980*/  ISETP.NE.U32.AND P4, PT, RZ, UR10, PT ;  /* 0x0000000aff007c0c */ /* 0x000fc8000bf85070 */
[----:B------:R-:W-:-:S13]  /*1990*/  ISETP.NE.AND.EX P4, PT, RZ, UR11, PT, P4 ;  /* 0x0000000bff007c0c */ /* 0x000fda000bf85340 */
[----:B------:R-:W-:Y:S05]  /*19a0*/  @P4 BRA `(.L_x_5791) ;  /* 0x0000000000084947 */ /* 0x000fea0003800000 */
[----:B------:R-:W-:Y:S05]  /*19b0*/  @P0 BRA `(.L_x_5792) ;  /* 0x00000000002c0947 */ /* 0x000fea0003800000 */
[----:B------:R-:W-:Y:S05]  /*19c0*/  BRA `(.L_x_5793) ;  /* 0x0000000000307947 */ /* 0x000fea0003800000 */
.L_x_5791:
[----:B-----5:R-:W-:-:S04]  /*19d0*/  PRMT R144, R11, 0x7632, R144 ;  /* 0x000076320b907816 */ /* 0x020fc80000000090 */
[----:B------:R-:W-:-:S05]  /*19e0*/  SHF.L.U32 R144, R144, 0x10, RZ ;  /* 0x0000001090907819 */ /* 0x000fca00000006ff */
[----:B------:R-:W-:Y:S01]  /*19f0*/  FADD.FTZ R183, R183, R144 ;  /* 0x00000090b7b77221 */ /* 0x000fe20000010000 */
[----:B------:R-:W-:Y:S06]  /*1a00*/  BRA `(.L_x_5792) ;  /* 0x0000000000187947 */ /* 0x000fec0003800000 */
.L_x_5790:
[----:B-----5:R-:W-:Y:S02]  /*1a10*/  PRMT R144, R15, 0x7632, R144 ;  /* 0x000076320f907816 */ /* 0x020fe40000000090 */
[----:B------:R-:W-:Y:S02]  /*1a20*/  @P2 PRMT R145, R11, 0x7632, R145 ;  /* 0x000076320b912816 */ /* 0x000fe40000000091 */
[----:B------:R-:W-:Y:S02]  /*1a30*/  SHF.L.U32 R144, R144, 0x10, RZ ;  /* 0x0000001090907819 */ /* 0x000fe400000006ff */
[----:B------:R-:W-:-:S03]  /*1a40*/  @P2 SHF.L.U32 R146, R145, 0x10, RZ ;  /* 0x0000001091922819 */ /* 0x000fc600000006ff */
[----:B------:R-:W-:-:S04]  /*1a50*/  FADD.FTZ R183, R183, R144 ;  /* 0x00000090b7b77221 */ /* 0x000fc80000010000 */
[----:B------:R-:W-:-:S07]  /*1a60*/  @P2 FADD.FTZ R183, R183, R146 ;  /* 0x00000092b7b72221 */ /* 0x000fce0000010000 */
.L_x_5792:
[----:B------:R-:W-:-:S04]  /*1a70*/  F2FP.BF16.F32.PACK_AB R144, RZ, R183 ;  /* 0x000000b7ff90723e */ /* 0x000fc800000010ff */
[----:B------:R-:W-:-:S07]  /*1a80*/  PRMT R7, R7, 0x5410, R144 ;  /* 0x0000541007077816 */ /* 0x000fce0000000090 */
.L_x_5793:
        /* <DEDUP_REMOVED lines=20> */
.L_x_5795:
[----:B-----5:R-:W-:-:S05]  /*1bd0*/  SHF.L.U32 R144, R8, 0x10, RZ ;  /* 0x0000001008907819 */ /* 0x020fca00000006ff */
[----:B------:R-:W-:Y:S01]  /*1be0*/  FADD.FTZ R185, R144, R185 ;  /* 0x000000b990b97221 */ /* 0x000fe20000010000 */
[----:B------:R-:W-:Y:S06]  /*1bf0*/  BRA `(.L_x_5796) ;  /* 0x0000000000107947 */ /* 0x000fec0003800000 */
.L_x_5794:
[----:B-----5:R-:W-:Y:S02]  /*1c00*/  SHF.L.U32 R144, R12, 0x10, RZ ;  /* 0x000000100c907819 */ /* 0x020fe400000006ff */
[----:B------:R-:W-:-:S03]  /*1c10*/  @P2 SHF.L.U32 R156, R8, 0x10, RZ ;  /* 0x00000010089c2819 */ /* 0x000fc600000006ff */
[----:B------:R-:W-:-:S04]  /*1c20*/  FADD.FTZ R185, R144, R185 ;  /* 0x000000b990b97221 */ /* 0x000fc80000010000 */
[----:B------:R-:W-:-:S07]  /*1c30*/  @P2 FADD.FTZ R185, R156, R185 ;  /* 0x000000b99cb92221 */ /* 0x000fce0000010000 */
.L_x_5796:
[----:B------:R-:W-:-:S04]  /*1c40*/  F2FP.BF16.F32.PACK_AB R144, RZ, R185 ;  /* 0x000000b9ff90723e */ /* 0x000fc800000010ff */
[----:B------:R-:W-:-:S07]  /*1c50*/  PRMT R4, R144, 0x7610, R4 ;  /* 0x0000761090047816 */ /* 0x000fce0000000004 */
.L_x_5797:
[----:B------:R-:W-:Y:S01]  /*1c60*/  IMAD.U32 R187, R154, 0x10000, RZ ;  /* 0x000100009abb7824 */ /* 0x000fe200078e00ff */
[----:B------:R-:W-:Y:S06]  /*1c70*/  @P3 BRA `(.L_x_5798) ;  /* 0x0000000000243947 */ /* 0x000fec0003800000 */
[----:B------:R-:W-:-:S04]  /*1c80*/  ISETP.NE.U32.AND P4, PT, RZ, UR10, PT ;  /* 0x0000000aff007c0c */ /* 0x000fc8000bf85070 */
[----:B------:R-:W-:-:S13]  /*1c90*/  ISETP.NE.AND.EX P4, PT, RZ, UR11, PT, P4 ;  /* 0x0000000bff007c0c */ /* 0x000fda000bf85340 */
[----:B------:R-:W-:Y:S05]  /*1ca0*/  @P4 BRA `(.L_x_5799) ;  /* 0x0000000000084947 */ /* 0x000fea0003800000 */
[----:B------:R-:W-:Y:S05]  /*1cb0*/  @P0 BRA `(.L_x_5800) ;  /* 0x00000000002c0947 */ /* 0x000fea0003800000 */
[----:B------:R-:W-:Y:S05]  /*1cc0*/  BRA `(.L_x_5801) ;  /* 0x0000000000307947 */ /* 0x000fea0003800000 */
.L_x_5799:
[----:B-----5:R-:W-:-:S04]  /*1cd0*/  PRMT R144, R8, 0x7632, R144 ;  /* 0x0000763208907816 */ /* 0x020fc80000000090 */
[----:B------:R-:W-:-:S05]  /*1ce0*/  SHF.L.U32 R144, R144, 0x10, RZ ;  /* 0x0000001090907819 */ /* 0x000fca00000006ff */
[----:B------:R-:W-:Y:S01]  /*1cf0*/  FADD.FTZ R187, R187, R144 ;  /* 0x00000090bbbb7221 */ /* 0x000fe20000010000 */
[----:B------:R-:W-:Y:S06]  /*1d00*/  BRA `(.L_x_5800) ;  /* 0x0000000000187947 */ /* 0x000fec0003800000 */
.L_x_5798:
[----:B-----5:R-:W-:Y:S02]  /*1d10*/  PRMT R144, R12, 0x7632, R144 ;  /* 0x000076320c907816 */ /* 0x020fe40000000090 */
[----:B------:R-:W-:Y:S02]  /*1d20*/  @P2 PRMT R154, R8, 0x7632, R154 ;  /* 0x00007632089a2816 */ /* 0x000fe4000000009a */
[----:B------:R-:W-:Y:S02]  /*1d30*/  SHF.L.U32 R144, R144, 0x10, RZ ;  /* 0x0000001090907819 */ /* 0x000fe400000006ff */
[----:B------:R-:W-:-:S03]  /*1d40*/  @P2 SHF.L.U32 R154, R154, 0x10, RZ ;  /* 0x000000109a9a2819 */ /* 0x000fc600000006ff */
[----:B------:R-:W-:-:S04]  /*1d50*/  FADD.FTZ R187, R187, R144 ;  /* 0x00000090bbbb7221 */ /* 0x000fc80000010000 */
[----:B------:R-:W-:-:S07]  /*1d60*/  @P2 FADD.FTZ R187, R187, R154 ;  /* 0x0000009abbbb2221 */ /* 0x000fce0000010000 */
.L_x_5800:
[----:B------:R-:W-:-:S04]  /*1d70*/  F2FP.BF16.F32.PACK_AB R144, RZ, R187 ;  /* 0x000000bbff90723e */ /* 0x000fc800000010ff */
[----:B------:R-:W-:-:S07]  /*1d80*/  PRMT R4, R4, 0x5410, R144 ;  /* 0x0000541004047816 */ /* 0x000fce0000000090 */
.L_x_5801:
        /* <DEDUP_REMOVED lines=8> */
.L_x_5803:
[----:B-----5:R-:W-:-:S05]  /*1e10*/  SHF.L.U32 R144, R9, 0x10, RZ ;  /* 0x0000001009907819 */ /* 0x020fca00000006ff */
[----:B------:R-:W-:Y:S01]  /*1e20*/  FADD.FTZ R189, R144, R189 ;  /* 0x000000bd90bd7221 */ /* 0x000fe20000010000 */
[----:B------:R-:W-:Y:S06]  /*1e30*/  BRA `(.L_x_5804) ;  /* 0x0000000000107947 */ /* 0x000fec0003800000 */
.L_x_5802:
[----:B-----5:R-:W-:Y:S02]  /*1e40*/  SHF.L.U32 R144, R13, 0x10, RZ ;  /* 0x000000100d907819 */ /* 0x020fe400000006ff */
[----:B------:R-:W-:-:S03]  /*1e50*/  @P2 SHF.L.U32 R154, R9, 0x10, RZ ;  /* 0x00000010099a2819 */ /* 0x000fc600000006ff */
[----:B------:R-:W-:-:S04]  /*1e60*/  FADD.FTZ R189, R144, R189 ;  /* 0x000000bd90bd7221 */ /* 0x000fc80000010000 */
[----:B------:R-:W-:-:S07]  /*1e70*/  @P2 FADD.FTZ R189, R154, R189 ;  /* 0x000000bd9abd2221 */ /* 0x000fce0000010000 */
.L_x_5804:
[----:B------:R-:W-:-:S04]  /*1e80*/  F2FP.BF16.F32.PACK_AB R144, RZ, R189 ;  /* 0x000000bdff90723e */ /* 0x000fc800000010ff */
[----:B------:R-:W-:-:S07]  /*1e90*/  PRMT R5, R144, 0x7610, R5 ;  /* 0x0000761090057816 */ /* 0x000fce0000000005 */
.L_x_5805:
[----:B------:R-:W-:Y:S01]  /*1ea0*/  SHF.L.U32 R191, R145, 0x10, RZ ;  /* 0x0000001091bf7819 */ /* 0x000fe200000006ff */
[----:B------:R-:W-:Y:S06]  /*1eb0*/  @P3 BRA `(.L_x_5806) ;  /* 0x0000000000243947 */ /* 0x000fec0003800000 */
[----:B------:R-:W-:-:S04]  /*1ec0*/  ISETP.NE.U32.AND P4, PT, RZ, UR10, PT ;  /* 0x0000000aff007c0c */ /* 0x000fc8000bf85070 */
[----:B------:R-:W-:-:S13]  /*1ed0*/  ISETP.NE.AND.EX P4, PT, RZ, UR11, PT, P4 ;  /* 0x0000000bff007c0c */ /* 0x000fda000bf85340 */
[----:B------:R-:W-:Y:S05]  /*1ee0*/  @P4 BRA `(.L_x_5807) ;  /* 0x0000000000084947 */ /* 0x000fea0003800000 */
[----:B------:R-:W-:Y:S05]  /*1ef0*/  @P0 BRA `(.L_x_5808) ;  /* 0x00000000002c0947 */ /* 0x000fea0003800000 */
[----:B------:R-:W-:Y:S05]  /*1f00*/  BRA `(.L_x_5809) ;  /* 0x0000000000307947 */ /* 0x000fea0003800000 */
.L_x_5807:
[----:B-----5:R-:W-:-:S04]  /*1f10*/  PRMT R144, R9, 0x7632, R144 ;  /* 0x0000763209907816 */ /* 0x020fc80000000090 */
[----:B------:R-:W-:-:S05]  /*1f20*/  SHF.L.U32 R144, R144, 0x10, RZ ;  /* 0x0000001090907819 */ /* 0x000fca00000006ff */
[----:B------:R-:W-:Y:S01]  /*1f30*/  FADD.FTZ R191, R191, R144 ;  /* 0x00000090bfbf7221 */ /* 0x000fe20000010000 */
[----:B------:R-:W-:Y:S06]  /*1f40*/  BRA `(.L_x_5808) ;  /* 0x0000000000187947 */ /* 0x000fec0003800000 */
.L_x_5806:
[----:B-----5:R-:W-:Y:S02]  /*1f50*/  PRMT R144, R13, 0x7632, R144 ;  /* 0x000076320d907816 */ /* 0x020fe40000000090 */
[----:B------:R-:W-:Y:S02]  /*1f60*/  @P2 PRMT R145, R9, 0x7632, R145 ;  /* 0x0000763209912816 */ /* 0x000fe40000000091 */
[----:B------:R-:W-:-:S03]  /*1f70*/  SHF.L.U32 R144, R144, 0x10, RZ ;  /* 0x0000001090907819 */ /* 0x000fc600000006ff */
[----:B------:R-:W-:Y:S02]  /*1f80*/  @P2 IMAD.U32 R154, R145, 0x10000, RZ ;  /* 0x00010000919a2824 */ /* 0x000fe400078e00ff */
[----:B------:R-:W-:-:S04]  /*1f90*/  FADD.FTZ R191, R191, R144 ;  /* 0x00000090bfbf7221 */ /* 0x000fc80000010000 */
[----:B------:R-:W-:-:S07]  /*1fa0*/  @P2 FADD.FTZ R191, R191, R154 ;  /* 0x0000009abfbf2221 */ /* 0x000fce0000010000 */
.L_x_5808:
[----:B------:R-:W-:-:S04]  /*1fb0*/  F2FP.BF16.F32.PACK_AB R144, RZ, R191 ;  /* 0x000000bfff90723e */ /* 0x000fc800000010ff */
[----:B------:R-:W-:-:S07]  /*1fc0*/  PRMT R5, R5, 0x5410, R144 ;  /* 0x0000541005057816 */ /* 0x000fce0000000090 */
.L_x_5809:
        /* <DEDUP_REMOVED lines=8> */
.L_x_5811:
[----:B-----5:R-:W-:-:S05]  /*2050*/  SHF.L.U32 R144, R10, 0x10, RZ ;  /* 0x000000100a907819 */ /* 0x020fca00000006ff */
[----:B------:R-:W-:Y:S01]  /*2060*/  FADD.FTZ R193, R144, R193 ;  /* 0x000000c190c17221 */ /* 0x000fe20000010000 */
[----:B------:R-:W-:Y:S06]  /*2070*/  BRA `(.L_x_5812) ;  /* 0x0000000000107947 */ /* 0x000fec0003800000 */
.L_x_5810:
[----:B-----5:R-:W-:Y:S02]  /*2080*/  SHF.L.U32 R144, R14, 0x10, RZ ;  /* 0x000000100e907819 */ /* 0x020fe400000006ff */
[----:B------:R-:W-:-:S03]  /*2090*/  @P2 SHF.L.U32 R154, R10, 0x10, RZ ;  /* 0x000000100a9a2819 */ /* 0x000fc600000006ff */
[----:B------:R-:W-:-:S04]  /*20a0*/  FADD.FTZ R193, R144, R193 ;  /* 0x000000c190c17221 */ /* 0x000fc80000010000 */
[----:B------:R-:W-:-:S07]  /*20b0*/  @P2 FADD.FTZ R193, R154, R193 ;  /* 0x000000c19ac12221 */ /* 0x000fce0000010000 */
.L_x_5812:
[----:B------:R-:W-:-:S04]  /*20c0*/  F2FP.BF16.F32.PACK_AB R144, RZ, R193 ;  /* 0x000000c1ff90723e */ /* 0x000fc800000010ff */
[----:B------:R-:W-:-:S07]  /*20d0*/  PRMT R6, R144, 0x7610, R6 ;  /* 0x0000761090067816 */ /* 0x000fce0000000006 */
.L_x_5813:
[----:B------:R-:W-:Y:S01]  /*20e0*/  SHF.L.U32 R195, R146, 0x10, RZ ;  /* 0x0000001092c37819 */ /* 0x000fe200000006ff */
[----:B------:R-:W-:Y:S06]  /*20f0*/  @P3 BRA `(.L_x_5814) ;  /* 0x0000000000243947 */ /* 0x000fec0003800000 */
[----:B------:R-:W-:-:S04]  /*2100*/  ISETP.NE.U32.AND P4, PT, RZ, UR10, PT ;  /* 0x0000000aff007c0c */ /* 0x000fc8000bf85070 */
[----:B------:R-:W-:-:S13]  /*2110*/  ISETP.NE.AND.EX P4, PT, RZ, UR11, PT, P4 ;  /* 0x0000000bff007c0c */ /* 0x000fda000bf85340 */
[----:B------:R-:W-:Y:S05]  /*2120*/  @P4 BRA `(.L_x_5815) ;  /* 0x0000000000084947 */ /* 0x000fea0003800000 */
[----:B------:R-:W-:Y:S05]  /*2130*/  @P0 BRA `(.L_x_5816) ;  /* 0x00000000002c0947 */ /* 0x000fea0003800000 */
[----:B------:R-:W-:Y:S05]  /*2140*/  BRA `(.L_x_5817) ;  /* 0x0000000000307947 */ /* 0x000fea0003800000 */
.L_x_5815:
[----:B-----5:R-:W-:-:S04]  /*2150*/  PRMT R144, R10, 0x7632, R144 ;  /* 0x000076320a907816 */ /* 0x020fc80000000090 */
[----:B------:R-:W-:-:S05]  /*2160*/  SHF.L.U32 R144, R144, 0x10, RZ ;  /* 0x0000001090907819 */ /* 0x000fca00000006ff */
[----:B------:R-:W-:Y:S01]  /*2170*/  FADD.FTZ R195, R195, R144 ;  /* 0x00000090c3c37221 */ /* 0x000fe20000010000 */
[----:B------:R-:W-:Y:S06]  /*2180*/  BRA `(.L_x_5816) ;  /* 0x0000000000187947 */ /* 0x000fec0003800000 */
.L_x_5814:
[----:B-----5:R-:W-:Y:S02]  /*2190*/  PRMT R144, R14, 0x7632, R144 ;  /* 0x000076320e907816 */ /* 0x020fe40000000090 */
[----:B------:R-:W-:Y:S02]  /*21a0*/  @P2 PRMT R145, R10, 0x7632, R145 ;  /* 0x000076320a912816 */ /* 0x000fe40000000091 */
[----:B------:R-:W-:Y:S02]  /*21b0*/  SHF.L.U32 R144, R144, 0x10, RZ ;  /* 0x0000001090907819 */ /* 0x000fe400000006ff */
[----:B------:R-:W-:-:S03]  /*21c0*/  @P2 SHF.L.U32 R146, R145, 0x10, RZ ;  /* 0x0000001091922819 */ /* 0x000fc600000006ff */
[----:B------:R-:W-:-:S04]  /*21d0*/  FADD.FTZ R195, R195, R144 ;  /* 0x00000090c3c37221 */ /* 0x000fc80000010000 */
[----:B------:R-:W-:-:S07]  /*21e0*/  @P2 FADD.FTZ R195, R195, R146 ;  /* 0x00000092c3c32221 */ /* 0x000fce0000010000 */
.L_x_5816:
[----:B------:R-:W-:-:S04]  /*21f0*/  F2FP.BF16.F32.PACK_AB R144, RZ, R195 ;  /* 0x000000c3ff90723e */ /* 0x000fc800000010ff */
[----:B------:R-:W-:-:S07]  /*2200*/  PRMT R6, R6, 0x5410, R144 ;  /* 0x0000541006067816 */ /* 0x000fce0000000090 */
.L_x_5817:
        /* <DEDUP_REMOVED lines=8> */
.L_x_5819:
[----:B-----5:R-:W-:-:S05]  /*2290*/  SHF.L.U32 R144, R11, 0x10, RZ ;  /* 0x000000100b907819 */ /* 0x020fca00000006ff */
[----:B------:R-:W-:Y:S01]  /*22a0*/  FADD.FTZ R197, R144, R197 ;  /* 0x000000c590c57221 */ /* 0x000fe20000010000 */
[----:B------:R-:W-:Y:S06]  /*22b0*/  BRA `(.L_x_5820) ;  /* 0x0000000000107947 */ /* 0x000fec0003800000 */
.L_x_5818:
[----:B-----5:R-:W-:Y:S01]  /*22c0*/  IMAD.U32 R144, R15, 0x10000, RZ ;  /* 0x000100000f907824 */ /* 0x020fe200078e00ff */
[----:B------:R-:W-:-:S03]  /*22d0*/  @P2 SHF.L.U32 R146, R11, 0x10, RZ ;  /* 0x000000100b922819 */ /* 0x000fc600000006ff */
[----:B------:R-:W-:-:S04]  /*22e0*/  FADD.FTZ R197, R144, R197 ;  /* 0x000000c590c57221 */ /* 0x000fc80000010000 */
[----:B------:R-:W-:-:S07]  /*22f0*/  @P2 FADD.FTZ R197, R146, R197 ;  /* 0x000000c592c52221 */ /* 0x000fce0000010000 */
.L_x_5820:
[----:B------:R-:W-:-:S04]  /*2300*/  F2FP.BF16.F32.PACK_AB R144, RZ, R197 ;  /* 0x000000c5ff90723e */ /* 0x000fc800000010ff */
[----:B------:R-:W-:-:S07]  /*2310*/  PRMT R7, R144, 0x7610, R7 ;  /* 0x0000761090077816 */ /* 0x000fce0000000007 */
.L_x_5821:
[----:B------:R-:W-:Y:S01]  /*2320*/  SHF.L.U32 R199, R147, 0x10, RZ ;  /* 0x0000001093c77819 */ /* 0x000fe200000006ff */
[----:B------:R-:W-:Y:S06]  /*2330*/  @P3 BRA `(.L_x_5822) ;  /* 0x0000000000243947 */ /* 0x000fec0003800000 */
[----:B------:R-:W-:-:S04]  /*2340*/  ISETP.NE.U32.AND P4, PT, RZ, UR10, PT ;  /* 0x0000000aff007c0c */ /* 0x000fc8000bf85070 */
[----:B------:R-:W-:-:S13]  /*2350*/  ISETP.NE.AND.EX P4, PT, RZ, UR11, PT, P4 ;  /* 0x0000000bff007c0c */ /* 0x000fda000bf85340 */
[----:B------:R-:W-:Y:S05]  /*2360*/  @P4 BRA `(.L_x_5823) ;  /* 0x0000000000084947 */ /* 0x000fea0003800000 */
[----:B------:R-:W-:Y:S05]  /*2370*/  @P0 BRA `(.L_x_5824) ;  /* 0x00000000002c0947 */ /* 0x000fea0003800000 */
[----:B------:R-:W-:Y:S05]  /*2380*/  BRA `(.L_x_5825) ;  /* 0x0000000000307947 */ /* 0x000fea0003800000 */
.L_x_5823:
[----:B-----5:R-:W-:-:S04]  /*2390*/  PRMT R144, R11, 0x7632, R144 ;  /* 0x000076320b907816 */ /* 0x020fc80000000090 */
[----:B------:R-:W-:-:S05]  /*23a0*/  SHF.L.U32 R144, R144, 0x10, RZ ;  /* 0x0000001090907819 */ /* 0x000fca00000006ff */
[----:B------:R-:W-:Y:S01]  /*23b0*/  FADD.FTZ R199, R199, R144 ;  /* 0x00000090c7c77221 */ /* 0x000fe20000010000 */
[----:B------:R-:W-:Y:S06]  /*23c0*/  BRA `(.L_x_5824) ;  /* 0x0000000000187947 */ /* 0x000fec0003800000 */
.L_x_5822:
[----:B-----5:R-:W-:Y:S02]  /*23d0*/  PRMT R144, R15, 0x7632, R144 ;  /* 0x000076320f907816 */ /* 0x020fe40000000090 */
[----:B------:R-:W-:Y:S02]  /*23e0*/  @P2 PRMT R145, R11, 0x7632, R145 ;  /* 0x000076320b912816 */ /* 0x000fe40000000091 */
[----:B------:R-:W-:Y:S02]  /*23f0*/  SHF.L.U32 R144, R144, 0x10, RZ ;  /* 0x0000001090907819 */ /* 0x000fe400000006ff */
[----:B------:R-:W-:-:S03]  /*2400*/  @P2 SHF.L.U32 R146, R145, 0x10, RZ ;  /* 0x0000001091922819 */ /* 0x000fc600000006ff */
[----:B------:R-:W-:-:S04]  /*2410*/  FADD.FTZ R199, R199, R144 ;  /* 0x00000090c7c77221 */ /* 0x000fc80000010000 */
[----:B------:R-:W-:-:S07]  /*2420*/  @P2 FADD.FTZ R199, R199, R146 ;  /* 0x00000092c7c72221 */ /* 0x000fce0000010000 */
.L_x_5824:
[----:B------:R-:W-:-:S04]  /*2430*/  F2FP.BF16.F32.PACK_AB R144, RZ, R199 ;  /* 0x000000c7ff90723e */ /* 0x000fc800000010ff */
[----:B------:R-:W-:-:S07]  /*2440*/  PRMT R7, R7, 0x5410, R144 ;  /* 0x0000541007077816 */ /* 0x000fce0000000090 */
.L_x_5825:
[----:B------:R-:W0:Y:S01]  /*2450*/  @P0 LDC.64 R200, c[0x0][0x238] ;  /* 0x00008e00ffc80b82 */ /* 0x000e220000000a00 */
[C---:B------:R-:W-:Y:S02]  /*2460*/  @P0 IADD3 R145, R152.reuse, 0x100, RZ ;  /* 0x0000010098910810 */ /* 0x040fe40007ffe0ff */
[----:B------:R-:W-:-:S05]  /*2470*/  IADD3 R154, R152, 0x180, RZ ;  /* 0x00000180989a7810 */ /* 0x000fca0007ffe0ff */
[----:B------:R-:W1:Y:S08]  /*2480*/  @P1 LDC.64 R202, c[0x0][0x228] ;  /* 0x00008a00ffca1b82 */ /* 0x000e700000000a00 */
[----:B------:R-:W2:Y:S01]  /*2490*/  @P2 LDC.64 R204, c[0x0][0x230] ;  /* 0x00008c00ffcc2b82 */ /* 0x000ea20000000a00 */
[----:B0-----:R-:W-:-:S04]  /*24a0*/  @P0 IMAD.WIDE.U32 R200, R145, 0x10, R200 ;  /* 0x0000001091c80825 */ /* 0x001fc800078e00c8 */
[C---:B------:R-:W-:Y:S01]  /*24b0*/  IMAD.WIDE.U32 R144, R154.reuse, 0x10, R148 ;  /* 0x000000109a907825 */ /* 0x040fe200078e0094 */
[----:B------:R0:W-:Y:S03]  /*24c0*/  @P0 STG.E.128 desc[UR4][R200.64], R4 ;  /* 0x00000004c8000986 */ /* 0x0001e6000c101d04 */
[C---:B-1----:R-:W-:Y:S02]  /*24d0*/  @P1 IMAD.WIDE.U32 R202, R154.reuse, 0x10, R202 ;  /* 0x000000109aca1825 */ /* 0x042fe400078e00ca */
        /* <DEDUP_REMOVED lines=12> */
.L_x_5827:
[----:B-----5:R-:W-:-:S05]  /*25a0*/  SHF.L.U32 R144, R8, 0x10, RZ ;  /* 0x0000001008907819 */ /* 0x020fca00000006ff */
[----:B------:R-:W-:Y:S01]  /*25b0*/  FADD.FTZ R149, R144, R149 ;  /* 0x0000009590957221 */ /* 0x000fe20000010000 */
[----:B------:R-:W-:Y:S06]  /*25c0*/  BRA `(.L_x_5828) ;  /* 0x0000000000107947 */ /* 0x000fec0003800000 */
.L_x_5826:
[----:B-----5:R-:W-:Y:S01]  /*25d0*/  SHF.L.U32 R144, R12, 0x10, RZ ;  /* 0x000000100c907819 */ /* 0x020fe200000006ff */
[----:B------:R-:W-:-:S04]  /*25e0*/  @P2 IMAD.U32 R156, R8, 0x10000, RZ ;  /* 0x00010000089c2824 */ /* 0x000fc800078e00ff */
[----:B------:R-:W-:-:S04]  /*25f0*/  FADD.FTZ R149, R144, R149 ;  /* 0x0000009590957221 */ /* 0x000fc80000010000 */
[----:B------:R-:W-:-:S07]  /*2600*/  @P2 FADD.FTZ R149, R156, R149 ;  /* 0x000000959c952221 */ /* 0x000fce0000010000 */
.L_x_5828:
[----:B------:R-:W-:-:S04]  /*2610*/  F2FP.BF16.F32.PACK_AB R144, RZ, R149 ;  /* 0x00000095ff90723e */ /* 0x000fc800000010ff */
[----:B------:R-:W-:-:S07]  /*2620*/  PRMT R4, R144, 0x7610, R4 ;  /* 0x0000761090047816 */ /* 0x000fce0000000004 */
.L_x_5829:
[----:B------:R-:W-:Y:S01]  /*2630*/  SHF.L.U32 R201, R148, 0x10, RZ ;  /* 0x0000001094c97819 */ /* 0x000fe200000006ff */
[----:B------:R-:W-:Y:S06]  /*2640*/  @P3 BRA `(.L_x_5830) ;  /* 0x0000000000243947 */ /* 0x000fec0003800000 */
[----:B------:R-:W-:-:S04]  /*2650*/  ISETP.NE.U32.AND P4, PT, RZ, UR10, PT ;  /* 0x0000000aff007c0c */ /* 0x000fc8000bf85070 */
[----:B------:R-:W-:-:S13]  /*2660*/  ISETP.NE.AND.EX P4, PT, RZ, UR11, PT, P4 ;  /* 0x0000000bff007c0c */ /* 0x000fda000bf85340 */
[----:B------:R-:W-:Y:S05]  /*2670*/  @P4 BRA `(.L_x_5831) ;  /* 0x0000000000084947 */ /* 0x000fea0003800000 */
[----:B------:R-:W-:Y:S05]  /*2680*/  @P0 BRA `(.L_x_5832) ;  /* 0x00000000002c0947 */ /* 0x000fea0003800000 */
[----:B------:R-:W-:Y:S05]  /*2690*/  BRA `(.L_x_5833) ;  /* 0x0000000000307947 */ /* 0x000fea0003800000 */
.L_x_5831:
[----:B-----5:R-:W-:-:S04]  /*26a0*/  PRMT R144, R8, 0x7632, R144 ;  /* 0x0000763208907816 */ /* 0x020fc80000000090 */
[----:B------:R-:W-:-:S05]  /*26b0*/  SHF.L.U32 R144, R144, 0x10, RZ ;  /* 0x0000001090907819 */ /* 0x000fca00000006ff */
[----:B------:R-:W-:Y:S01]  /*26c0*/  FADD.FTZ R201, R201, R144 ;  /* 0x00000090c9c97221 */ /* 0x000fe20000010000 */
[----:B------:R-:W-:Y:S06]  /*26d0*/  BRA `(.L_x_5832) ;  /* 0x0000000000187947 */ /* 0x000fec0003800000 */
.L_x_5830:
[----:B-----5:R-:W-:Y:S02]  /*26e0*/  PRMT R144, R12, 0x7632, R144 ;  /* 0x000076320c907816 */ /* 0x020fe40000000090 */
[----:B------:R-:W-:Y:S02]  /*26f0*/  @P2 PRMT R148, R8, 0x7632, R148 ;  /* 0x0000763208942816 */ /* 0x000fe40000000094 */
[----:B------:R-:W-:Y:S02]  /*2700*/  SHF.L.U32 R144, R144, 0x10, RZ ;  /* 0x0000001090907819 */ /* 0x000fe400000006ff */
[----:B------:R-:W-:-:S03]  /*2710*/  @P2 SHF.L.U32 R148, R148, 0x10, RZ ;  /* 0x0000001094942819 */ /* 0x000fc600000006ff */
[----:B------:R-:W-:-:S04]  /*2720*/  FADD.FTZ R201, R201, R144 ;  /* 0x00000090c9c97221 */ /* 0x000fc80000010000 */
[----:B------:R-:W-:-:S07]  /*2730*/  @P2 FADD.FTZ R201, R201, R148 ;  /* 0x00000094c9c92221 */ /* 0x000fce0000010000 */
.L_x_5832:
[----:B------:R-:W-:-:S04]  /*2740*/  F2FP.BF16.F32.PACK_AB R144, RZ, R201 ;  /* 0x000000c9ff90723e */ /* 0x000fc800000010ff */
[----:B------:R-:W-:-:S07]  /*2750*/  PRMT R4, R4, 0x5410, R144 ;  /* 0x0000541004047816 */ /* 0x000fce0000000090 */
.L_x_5833:
        /* <DEDUP_REMOVED lines=8> */
.L_x_5835:
[----:B-----5:R-:W-:-:S05]  /*27e0*/  SHF.L.U32 R144, R9, 0x10, RZ ;  /* 0x0000001009907819 */ /* 0x020fca00000006ff */
[----:B------:R-:W-:Y:S01]  /*27f0*/  FADD.FTZ R203, R144, R203 ;  /* 0x000000cb90cb7221 */ /* 0x000fe20000010000 */
[----:B------:R-:W-:Y:S06]  /*2800*/  BRA `(.L_x_5836) ;  /* 0x0000000000107947 */ /* 0x000fec0003800000 */
.L_x_5834:
[----:B-----5:R-:W-:Y:S02]  /*2810*/  SHF.L.U32 R144, R13, 0x10, RZ ;  /* 0x000000100d907819 */ /* 0x020fe400000006ff */
[----:B------:R-:W-:-:S03]  /*2820*/  @P2 SHF.L.U32 R148, R9, 0x10, RZ ;  /* 0x0000001009942819 */ /* 0x000fc600000006ff */
[----:B------:R-:W-:-:S04]  /*2830*/  FADD.FTZ R203, R144, R203 ;  /* 0x000000cb90cb7221 */ /* 0x000fc80000010000 */
[----:B------:R-:W-:-:S07]  /*2840*/  @P2 FADD.FTZ R203, R148, R203 ;  /* 0x000000cb94cb2221 */ /* 0x000fce0000010000 */
.L_x_5836:
[----:B------:R-:W-:-:S04]  /*2850*/  F2FP.BF16.F32.PACK_AB R144, RZ, R203 ;  /* 0x000000cbff90723e */ /* 0x000fc800000010ff */
[----:B------:R-:W-:-:S07]  /*2860*/  PRMT R5, R144, 0x7610, R5 ;  /* 0x0000761090057816 */ /* 0x000fce0000000005 */
.L_x_5837:
[----:B------:R-:W-:Y:S01]  /*2870*/  SHF.L.U32 R145, R145, 0x10, RZ ;  /* 0x0000001091917819 */ /* 0x000fe200000006ff */
[----:B------:R-:W-:Y:S06]  /*2880*/  @P3 BRA `(.L_x_5838) ;  /* 0x0000000000243947 */ /* 0x000fec0003800000 */
[----:B------:R-:W-:-:S04]  /*2890*/  ISETP.NE.U32.AND P4, PT, RZ, UR10, PT ;  /* 0x0000000aff007c0c */ /* 0x000fc8000bf85070 */
[----:B------:R-:W-:-:S13]  /*28a0*/  ISETP.NE.AND.EX P4, PT, RZ, UR11, PT, P4 ;  /* 0x0000000bff007c0c */ /* 0x000fda000bf85340 */
[----:B------:R-:W-:Y:S05]  /*28b0*/  @P4 BRA `(.L_x_5839) ;  /* 0x0000000000084947 */ /* 0x000fea0003800000 */
[----:B------:R-:W-:Y:S05]  /*28c0*/  @P0 BRA `(.L_x_5840) ;  /* 0x00000000002c0947 */ /* 0x000fea0003800000 */
[----:B------:R-:W-:Y:S05]  /*28d0*/  BRA `(.L_x_5841) ;  /* 0x0000000000307947 */ /* 0x000fea0003800000 */
.L_x_5839:
[----:B-----5:R-:W-:-:S04]  /*28e0*/  PRMT R144, R9, 0x7632, R144 ;  /* 0x0000763209907816 */ /* 0x020fc80000000090 */
[----:B------:R-:W-:-:S05]  /*28f0*/  SHF.L.U32 R144, R144, 0x10, RZ ;  /* 0x0000001090907819 */ /* 0x000fca00000006ff */
[----:B------:R-:W-:Y:S01]  /*2900*/  FADD.FTZ R145, R145, R144 ;  /* 0x0000009091917221 */ /* 0x000fe20000010000 */
[----:B------:R-:W-:Y:S06]  /*2910*/  BRA `(.L_x_5840) ;  /* 0x0000000000187947 */ /* 0x000fec0003800000 */
.L_x_5838:
[----:B-----5:R-:W-:Y:S02]  /*2920*/  PRMT R144, R13, 0x7632, R144 ;  /* 0x000076320d907816 */ /* 0x020fe40000000090 */
[----:B------:R-:W-:-:S03]  /*2930*/  @P2 PRMT R148, R9, 0x7632, R148 ;  /* 0x0000763209942816 */ /* 0x000fc60000000094 */
[----:B------:R-:W-:Y:S01]  /*2940*/  IMAD.U32 R144, R144, 0x10000, RZ ;  /* 0x0001000090907824 */ /* 0x000fe200078e00ff */
[----:B------:R-:W-:-:S03]  /*2950*/  @P2 SHF.L.U32 R148, R148, 0x10, RZ ;  /* 0x0000001094942819 */ /* 0x000fc600000006ff */
[----:B------:R-:W-:-:S04]  /*2960*/  FADD.FTZ R145, R145, R144 ;  /* 0x0000009091917221 */ /* 0x000fc80000010000 */
[----:B------:R-:W-:-:S07]  /*2970*/  @P2 FADD.FTZ R145, R145, R148 ;  /* 0x0000009491912221 */ /* 0x000fce0000010000 */
.L_x_5840:
[----:B------:R-:W-:-:S04]  /*2980*/  F2FP.BF16.F32.PACK_AB R144, RZ, R145 ;  /* 0x00000091ff90723e */ /* 0x000fc800000010ff */
[----:B------:R-:W-:-:S07]  /*2990*/  PRMT R5, R5, 0x5410, R144 ;  /* 0x0000541005057816 */ /* 0x000fce0000000090 */
.L_x_5841:
        /* <DEDUP_REMOVED lines=8> */
.L_x_5843:
[----:B-----5:R-:W-:-:S05]  /*2a20*/  SHF.L.U32 R144, R10, 0x10, RZ ;  /* 0x000000100a907819 */ /* 0x020fca00000006ff */
[----:B------:R-:W-:Y:S01]  /*2a30*/  FADD.FTZ R205, R144, R205 ;  /* 0x000000cd90cd7221 */ /* 0x000fe20000010000 */
[----:B------:R-:W-:Y:S06]  /*2a40*/  BRA `(.L_x_5844) ;  /* 0x0000000000107947 */ /* 0x000fec0003800000 */
.L_x_5842:
[----:B-----5:R-:W-:Y:S02]  /*2a50*/  SHF.L.U32 R144, R14, 0x10, RZ ;  /* 0x000000100e907819 */ /* 0x020fe400000006ff */
[----:B------:R-:W-:-:S03]  /*2a60*/  @P2 SHF.L.U32 R148, R10, 0x10, RZ ;  /* 0x000000100a942819 */ /* 0x000fc600000006ff */
[----:B------:R-:W-:-:S04]  /*2a70*/  FADD.FTZ R205, R144, R205 ;  /* 0x000000cd90cd7221 */ /* 0x000fc80000010000 */
[----:B------:R-:W-:-:S07]  /*2a80*/  @P2 FADD.FTZ R205, R148, R205 ;  /* 0x000000cd94cd2221 */ /* 0x000fce0000010000 */
.L_x_5844:
[----:B------:R-:W-:-:S04]  /*2a90*/  F2FP.BF16.F32.PACK_AB R144, RZ, R205 ;  /* 0x000000cdff90723e */ /* 0x000fc800000010ff */
[----:B------:R-:W-:-:S07]  /*2aa0*/  PRMT R6, R144, 0x7610, R6 ;  /* 0x0000761090067816 */ /* 0x000fce0000000006 */
.L_x_5845:
[----:B------:R-:W-:Y:S01]  /*2ab0*/  SHF.L.U32 R207, R146, 0x10, RZ ;  /* 0x0000001092cf7819 */ /* 0x000fe200000006ff */
[----:B------:R-:W-:Y:S06]  /*2ac0*/  @P3 BRA `(.L_x_5846) ;  /* 0x0000000000243947 */ /* 0x000fec0003800000 */
[----:B------:R-:W-:-:S04]  /*2ad0*/  ISETP.NE.U32.AND P4, PT, RZ, UR10, PT ;  /* 0x0000000aff007c0c */ /* 0x000fc8000bf85070 */
[----:B------:R-:W-:-:S13]  /*2ae0*/  ISETP.NE.AND.EX P4, PT, RZ, UR11, PT, P4 ;  /* 0x0000000bff007c0c */ /* 0x000fda000bf85340 */
[----:B------:R-:W-:Y:S05]  /*2af0*/  @P4 BRA `(.L_x_5847) ;  /* 0x0000000000084947 */ /* 0x000fea0003800000 */
[----:B------:R-:W-:Y:S05]  /*2b00*/  @P0 BRA `(.L_x_5848) ;  /* 0x00000000002c0947 */ /* 0x000fea0003800000 */
[----:B------:R-:W-:Y:S05]  /*2b10*/  BRA `(.L_x_5849) ;  /* 0x0000000000307947 */ /* 0x000fea0003800000 */
.L_x_5847:
[----:B-----5:R-:W-:-:S04]  /*2b20*/  PRMT R144, R10, 0x7632, R144 ;  /* 0x000076320a907816 */ /* 0x020fc80000000090 */
[----:B------:R-:W-:-:S05]  /*2b30*/  SHF.L.U32 R144, R144, 0x10, RZ ;  /* 0x0000001090907819 */ /* 0x000fca00000006ff */
[----:B------:R-:W-:Y:S01]  /*2b40*/  FADD.FTZ R207, R207, R144 ;  /* 0x00000090cfcf7221 */ /* 0x000fe20000010000 */
[----:B------:R-:W-:Y:S06]  /*2b50*/  BRA `(.L_x_5848) ;  /* 0x0000000000187947 */ /* 0x000fec0003800000 */
.L_x_5846:
[----:B-----5:R-:W-:Y:S02]  /*2b60*/  PRMT R144, R14, 0x7632, R144 ;  /* 0x000076320e907816 */ /* 0x020fe40000000090 */
[----:B------:R-:W-:Y:S02]  /*2b70*/  @P2 PRMT R146, R10, 0x7632, R146 ;  /* 0x000076320a922816 */ /* 0x000fe40000000092 */
[----:B------:R-:W-:Y:S02]  /*2b80*/  SHF.L.U32 R144, R144, 0x10, RZ ;  /* 0x0000001090907819 */ /* 0x000fe400000006ff */
[----:B------:R-:W-:-:S03]  /*2b90*/  @P2 SHF.L.U32 R146, R146, 0x10, RZ ;  /* 0x0000001092922819 */ /* 0x000fc600000006ff */
[----:B------:R-:W-:-:S04]  /*2ba0*/  FADD.FTZ R207, R207, R144 ;  /* 0x00000090cfcf7221 */ /* 0x000fc80000010000 */
[----:B------:R-:W-:-:S07]  /*2bb0*/  @P2 FADD.FTZ R207, R207, R146 ;  /* 0x00000092cfcf2221 */ /* 0x000fce0000010000 */
.L_x_5848:
[----:B------:R-:W-:-:S04]  /*2bc0*/  F2FP.BF16.F32.PACK_AB R144, RZ, R207 ;  /* 0x000000cfff90723e */ /* 0x000fc800000010ff */
[----:B------:R-:W-:-:S07]  /*2bd0*/  PRMT R6, R6, 0x5410, R144 ;  /* 0x0000541006067816 */ /* 0x000fce0000000090 */
.L_x_5849:
        /* <DEDUP_REMOVED lines=8> */
.L_x_5851:
[----:B-----5:R-:W-:-:S05]  /*2c60*/  SHF.L.U32 R144, R11, 0x10, RZ ;  /* 0x000000100b907819 */ /* 0x020fca00000006ff */
[----:B------:R-:W-:Y:S01]  /*2c70*/  FADD.FTZ R209, R144, R209 ;  /* 0x000000d190d17221 */ /* 0x000fe20000010000 */
[----:B------:R-:W-:Y:S06]  /*2c80*/  BRA `(.L_x_5852) ;  /* 0x0000000000107947 */ /* 0x000fec0003800000 */
.L_x_5850:
[----:B-----5:R-:W-:Y:S01]  /*2c90*/  IMAD.U32 R144, R15, 0x10000, RZ ;  /* 0x000100000f907824 */ /* 0x020fe200078e00ff */
[----:B------:R-:W-:-:S03]  /*2ca0*/  @P2 SHF.L.U32 R146, R11, 0x10, RZ ;  /* 0x000000100b922819 */ /* 0x000fc600000006ff */
[----:B------:R-:W-:-:S04]  /*2cb0*/  FADD.FTZ R209, R144, R209 ;  /* 0x000000d190d17221 */ /* 0x000fc80000010000 */
[----:B------:R-:W-:-:S07]  /*2cc0*/  @P2 FADD.FTZ R209, R146, R209 ;  /* 0x000000d192d12221 */ /* 0x000fce0000010000 */
.L_x_5852:
[----:B------:R-:W-:-:S04]  /*2cd0*/  F2FP.BF16.F32.PACK_AB R144, RZ, R209 ;  /* 0x000000d1ff90723e */ /* 0x000fc800000010ff */
[----:B------:R-:W-:-:S07]  /*2ce0*/  PRMT R7, R144, 0x7610, R7 ;  /* 0x0000761090077816 */ /* 0x000fce0000000007 */
.L_x_5853:
[----:B------:R-:W-:Y:S01]  /*2cf0*/  SHF.L.U32 R147, R147, 0x10, RZ ;  /* 0x0000001093937819 */ /* 0x000fe200000006ff */
[----:B------:R-:W-:Y:S06]  /*2d00*/  @P3 BRA `(.L_x_5854) ;  /* 0x0000000000243947 */ /* 0x000fec0003800000 */
[----:B------:R-:W-:-:S04]  /*2d10*/  ISETP.NE.U32.AND P2, PT, RZ, UR10, PT ;  /* 0x0000000aff007c0c */ /* 0x000fc8000bf45070 */
[----:B------:R-:W-:-:S13]  /*2d20*/  ISETP.NE.AND.EX P2, PT, RZ, UR11, PT, P2 ;  /* 0x0000000bff007c0c */ /* 0x000fda000bf45320 */
[----:B------:R-:W-:Y:S05]  /*2d30*/  @P2 BRA `(.L_x_5855) ;  /* 0x0000000000082947 */ /* 0x000fea0003800000 */
[----:B------:R-:W-:Y:S05]  /*2d40*/  @P0 BRA `(.L_x_5856) ;  /* 0x00000000002c0947 */ /* 0x000fea0003800000 */
[----:B------:R-:W-:Y:S05]  /*2d50*/  BRA `(.L_x_5857) ;  /* 0x0000000000307947 */ /* 0x000fea0003800000 */
.L_x_5855:
[----:B-----5:R-:W-:-:S04]  /*2d60*/  PRMT R144, R11, 0x7632, R144 ;  /* 0x000076320b907816 */ /* 0x020fc80000000090 */
[----:B------:R-:W-:-:S05]  /*2d70*/  SHF.L.U32 R144, R144, 0x10, RZ ;  /* 0x0000001090907819 */ /* 0x000fca00000006ff */
[----:B------:R-:W-:Y:S01]  /*2d80*/  FADD.FTZ R147, R147, R144 ;  /* 0x0000009093937221 */ /* 0x000fe20000010000 */
[----:B------:R-:W-:Y:S06]  /*2d90*/  BRA `(.L_x_5856) ;  /* 0x0000000000187947 */ /* 0x000fec0003800000 */
.L_x_5854:
[----:B-----5:R-:W-:Y:S02]  /*2da0*/  PRMT R144, R15, 0x7632, R144 ;  /* 0x000076320f907816 */ /* 0x020fe40000000090 */
[----:B------:R-:W-:Y:S02]  /*2db0*/  @P2 PRMT R146, R11, 0x7632, R146 ;  /* 0x000076320b922816 */ /* 0x000fe40000000092 */
[----:B------:R-:W-:Y:S02]  /*2dc0*/  SHF.L.U32 R144, R144, 0x10, RZ ;  /* 0x0000001090907819 */ /* 0x000fe400000006ff */
[----:B------:R-:W-:-:S03]  /*2dd0*/  @P2 SHF.L.U32 R146, R146, 0x10, RZ ;  /* 0x0000001092922819 */ /* 0x000fc600000006ff */
[----:B------:R-:W-:-:S04]  /*2de0*/  FADD.FTZ R147, R147, R144 ;  /* 0x0000009093937221 */ /* 0x000fc80000010000 */
[----:B------:R-:W-:-:S07]  /*2df0*/  @P2 FADD.FTZ R147, R147, R146 ;  /* 0x0000009293932221 */ /* 0x000fce0000010000 */
.L_x_5856:
[----:B------:R-:W-:-:S04]  /*2e00*/  F2FP.BF16.F32.PACK_AB R144, RZ, R147 ;  /* 0x00000093ff90723e */ /* 0x000fc800000010ff */
[----:B------:R-:W-:-:S07]  /*2e10*/  PRMT R7, R7, 0x5410, R144 ;  /* 0x0000541007077816 */ /* 0x000fce0000000090 */
.L_x_5857:
[----:B------:R-:W-:Y:S01]  /*2e20*/  FADD.FTZ R144, RZ, R151 ;  /* 0x00000097ff907221 */ /* 0x000fe20000010000 */
[----:B------:R-:W0:Y:S01]  /*2e30*/  @P0 LDC.64 R210, c[0x0][0x238] ;  /* 0x00008e00ffd20b82 */ /* 0x000e220000000a00 */
[----:B------:R-:W-:Y:S01]  /*2e40*/  @P0 IADD3 R213, R152, 0x180, RZ ;  /* 0x0000018098d50810 */ /* 0x000fe20007ffe0ff */
[----:B------:R-:W-:Y:S01]  /*2e50*/  UMOV UR14, 0xffffffff ;  /* 0xffffffff000e7882 */ /* 0x000fe20000000000 */
[----:B------:R-:W-:Y:S01]  /*2e60*/  FADD.FTZ R144, R144, R155 ;  /* 0x0000009b90907221 */ /* 0x000fe20000010000 */
[----:B------:R-:W-:Y:S02]  /*2e70*/  LOP3.LUT P2, RZ, R0, 0xff, RZ, 0xc0, !PT ;  /* 0x000000ff00ff7812 */ /* 0x000fe4000784c0ff */
[----:B------:R-:W-:Y:S01]  /*2e80*/  LOP3.LUT P3, RZ, R150, 0x1f, RZ, 0xc0, !PT ;  /* 0x0000001f96ff7812 */ /* 0x000fe2000786c0ff */
[----:B------:R-:W-:-:S04]  /*2e90*/  FADD.FTZ R144, R144, R157 ;  /* 0x0000009d90907221 */ /* 0x000fc80000010000 */
[----:B------:R-:W-:-:S04]  /*2ea0*/  FADD.FTZ R144, R144, R159 ;  /* 0x0000009f90907221 */ /* 0x000fc80000010000 */
[----:B------:R-:W-:-:S04]  /*2eb0*/  FADD.FTZ R144, R144, R161 ;  /* 0x000000a190907221 */ /* 0x000fc80000010000 */
[----:B------:R-:W-:-:S04]  /*2ec0*/  FADD.FTZ R144, R144, R163 ;  /* 0x000000a390907221 */ /* 0x000fc80000010000 */
[----:B------:R-:W-:Y:S01]  /*2ed0*/  FADD.FTZ R144, R144, R165 ;  /* 0x000000a590907221 */ /* 0x000fe20000010000 */
[----:B0-----:R-:W-:-:S04]  /*2ee0*/  @P0 IMAD.WIDE.U32 R210, R213, 0x10, R210 ;  /* 0x00000010d5d20825 */ /* 0x001fc800078e00d2 */
[----:B------:R-:W-:Y:S01]  /*2ef0*/  FADD.FTZ R144, R144, R167 ;  /* 0x000000a790907221 */ /* 0x000fe20000010000 */
[----:B------:R0:W-:Y:S03]  /*2f00*/  @P0 STG.E.128 desc[UR4][R210.64], R4 ;  /* 0x00000004d2000986 */ /* 0x0001e6000c101d04 */
        /* <DEDUP_REMOVED lines=21> */
[----:B------:R-:W-:-:S03]  /*3060*/  SHF.R.U32.HI R144, RZ, 0x5, R150 ;  /* 0x00000005ff907819 */ /* 0x000fc60000011696 */
[----:B------:R-:W-:Y:S01]  /*3070*/  FADD.FTZ R0, R0, R207 ;  /* 0x000000cf00007221 */ /* 0x000fe20000010000 */
[----:B------:R-:W-:-:S03]  /*3080*/  LOP3.LUT R146, R144, 0x7fffffc, RZ, 0xc0, !PT ;  /* 0x07fffffc90927812 */ /* 0x000fc600078ec0ff */
[----:B------:R-:W-:Y:S01]  /*3090*/  FADD.FTZ R0, R0, R209 ;  /* 0x000000d100007221 */ /* 0x000fe20000010000 */
[----:B------:R-:W-:-:S03]  /*30a0*/  @!P2 IADD3 R146, R146, 0x4, RZ ;  /* 0x000000049292a810 */ /* 0x000fc60007ffe0ff */
        /* <DEDUP_REMOVED lines=86> */
.L_x_5870:
[----:B------:R-:W2:Y:S01]  /*3610*/  @!P3 S2R R211, SR_CgaCtaId ;  /* 0x0000000000d3b919 */ /* 0x000ea20000008800 */
[----:B------:R-:W-:Y:S01]  /*3620*/  LOP3.LUT R213, R150, 0x1f, RZ, 0xc0, !PT ;  /* 0x0000001f96d57812 */ /* 0x000fe200078ec0ff */
[----:B------:R-:W-:Y:S05]  /*3630*/  WARPSYNC.ALL ;  /* 0x0000000000007948 */ /* 0x000fea0003800000 */
[----:B------:R-:W-:Y:S02]  /*3640*/  ISETP.GT.U32.AND P4, PT, R213, 0x3, PT ;  /* 0x00000003d500780c */ /* 0x000fe40003f84070 */
[----:B------:R-:W-:Y:S02]  /*3650*/  @!P3 MOV R0, 0x400 ;  /* 0x000004000000b802 */ /* 0x000fe40000000f00 */
[----:B------:R-:W-:-:S09]  /*3660*/  LOP3.LUT R217, R144, 0x3, RZ, 0xc0, !PT ;  /* 0x0000000390d97812 */ /* 0x000fd200078ec0ff */
[----:B------:R-:W3:Y:S01]  /*3670*/  @!P4 S2R R219, SR_CgaCtaId ;  /* 0x0000000000dbc919 */ /* 0x000ee20000008800 */
[----:B------:R-:W-:Y:S02]  /*3680*/  @!P4 MOV R144, 0x400 ;  /* 0x000004000090c802 */ /* 0x000fe40000000f00 */
[----:B--2---:R-:W-:Y:S02]  /*3690*/  @!P3 LEA R211, R211, R0, 0x18 ;  /* 0x00000000d3d3b211 */ /* 0x004fe400078ec0ff */
[C---:B------:R-:W-:Y:S02]  /*36a0*/  @!P3 IADD3 R0, R146.reuse, R217, RZ ;  /* 0x000000d99200b210 */ /* 0x040fe40007ffe0ff */
[----:B------:R-:W-:Y:S02]  /*36b0*/  @!P4 IADD3 R146, R146, R213, RZ ;  /* 0x000000d59292c210 */ /* 0x000fe40007ffe0ff */
[----:B------:R-:W-:Y:S02]  /*36c0*/  CS2R R212, SRZ ;  /* 0x0000000000d47805 */ /* 0x000fe4000001ff00 */
[----:B------:R-:W-:Y:S01]  /*36d0*/  @!P3 LEA R0, R0, R211, 0x3 ;  /* 0x000000d30000b211 */ /* 0x000fe200078e18ff */
[----:B-1----:R-:W-:-:S05]  /*36e0*/  FADD.FTZ R211, R156, R215 ;  /* 0x000000d79cd37221 */ /* 0x002fca0000010000 */
[----:B------:R-:W-:Y:S01]  /*36f0*/  @!P3 STS.64 [R0], R210 ;  /* 0x000000d20000b388 */ /* 0x000fe20000000a00 */
[----:B------:R-:W-:Y:S01]  /*3700*/  BAR.SYNC.DEFER_BLOCKING 0x0 ;  /* 0x0000000000007b1d */ /* 0x000fe20000010000 */
[----:B------:R-:W-:Y:S02]  /*3710*/  LOP3.LUT P3, RZ, R217, 0x1f, R150, 0xf8, !PT ;  /* 0x0000001fd9ff7812 */ /* 0x000fe4000786f896 */
[----:B---3--:R-:W-:Y:S01]  /*3720*/  @!P4 LEA R219, R219, R144, 0x18 ;  /* 0x00000090dbdbc211 */ /* 0x008fe200078ec0ff */
[----:B------:R-:W-:Y:S01]  /*3730*/  IMAD.MOV.U32 R144, RZ, RZ, RZ ;  /* 0x000000ffff907224 */ /* 0x000fe200078e00ff */
[----:B------:R-:W-:Y:S02]  /*3740*/  @!P4 MOV R144, 0x400 ;  /* 0x000004000090c802 */ /* 0x000fe40000000f00 */
[----:B------:R-:W-:-:S03]  /*3750*/  @!P4 LEA R146, R146, R219, 0x3 ;  /* 0x000000db9292c211 */ /* 0x000fc600078e18ff */
[----:B------:R-:W1:Y:S04]  /*3760*/  SHFL.DOWN PT, R215, R144, 0x2, 0x1f ;  /* 0x08401f0090d77f89 */ /* 0x000e6800000e0000 */
[----:B------:R2:W3:Y:S02]  /*3770*/  @!P4 LDS.64 R212, [R146] ;  /* 0x0000000092d4c984 */ /* 0x0004e40000000a00 */
[-C--:B--2---:R-:W-:Y:S02]  /*3780*/  I2FP.F32.S32 R146, R144.reuse ;  /* 0x0000009000927245 */ /* 0x084fe40000201400 */
[----:B-1----:R-:W-:Y:S02]  /*3790*/  IADD3 R148, R215, R144, RZ ;  /* 0x00000090d7947210 */ /* 0x002fe40007ffe0ff */
[----:B------:R-:W-:-:S02]  /*37a0*/  I2FP.F32.S32 R160, R215 ;  /* 0x000000d700a07245 */ /* 0x000fc40000201400 */
[----:B0-----:R-:W-:Y:S01]  /*37b0*/  I2FP.F32.S32 R156, R148 ;  /* 0x00000094009c7245 */ /* 0x001fe20000201400 */
[----:B------:R-:W0:Y:S03]  /*37c0*/  SHFL.DOWN PT, R215, R148, 0x1, 0x1f ;  /* 0x08201f0094d77f89 */ /* 0x000e2600000e0000 */
[----:B------:R-:W1:Y:S01]  /*37d0*/  MUFU.RCP R158, R156 ;  /* 0x0000009c009e7308 */ /* 0x000e620000001000 */
[----:B---3--:R-:W2:Y:S01]  /*37e0*/  SHFL.DOWN PT, R219, R212, 0x2, 0x1f ;  /* 0x08401f00d4db7f89 */ /* 0x008ea200000e0000 */
[----:B0-----:R-:W-:-:S03]  /*37f0*/  IADD3 R148, R148, R215, RZ ;  /* 0x000000d794947210 */ /* 0x001fc60007ffe0ff */
[----:B------:R-:W0:Y:S01]  /*3800*/  SHFL.DOWN PT, R0, R213, 0x2, 0x1f ;  /* 0x08401f00d5007f89 */ /* 0x000e2200000e0000 */
[----:B------:R-:W-:-:S06]  /*3810*/  I2FP.F32.S32 R148, R148 ;  /* 0x0000009400947245 */ /* 0x000fcc0000201400 */
[----:B------:R-:W3:Y:S01]  /*3820*/  MUFU.RCP R148, R148 ;  /* 0x0000009400947308 */ /* 0x000ee20000001000 */
[C---:B--2---:R-:W-:Y:S01]  /*3830*/  FMUL.FTZ R211, R219.reuse, R160 ;  /* 0x000000a0dbd37220 */ /* 0x044fe20000410000 */
[----:B------:R-:W-:-:S03]  /*3840*/  FADD.FTZ R219, -R219, R212 ;  /* 0x000000d4dbdb7221 */ /* 0x000fc60000010100 */
[----:B------:R-:W-:Y:S01]  /*3850*/  FFMA.FTZ R211, R146, R212, R211 ;  /* 0x000000d492d37223 */ /* 0x000fe200000100d3 */
[----:B------:R-:W-:Y:S01]  /*3860*/  FMUL.FTZ R219, R219, R219 ;  /* 0x000000dbdbdb7220 */ /* 0x000fe20000410000 */
[----:B0-----:R-:W-:Y:S02]  /*3870*/  FADD.FTZ R213, R0, R213 ;  /* 0x000000d500d57221 */ /* 0x001fe40000010000 */
[----:B-1----:R-:W-:Y:S01]  /*3880*/  FMUL.FTZ R211, R158, R211 ;  /* 0x000000d39ed37220 */ /* 0x002fe20000410000 */
[----:B------:R-:W-:-:S04]  /*3890*/  FMUL.FTZ R219, R219, R146 ;  /* 0x00000092dbdb7220 */ /* 0x000fc80000410000 */
[----:B------:R-:W0:Y:S01]  /*38a0*/  SHFL.DOWN PT, R144, R211, 0x1, 0x1f ;  /* 0x08201f00d3907f89 */ /* 0x000e2200000e0000 */
[----:B------:R-:W-:-:S04]  /*38b0*/  FMUL.FTZ R219, R219, R160 ;  /* 0x000000a0dbdb7220 */ /* 0x000fc80000410000 */
[----:B------:R-:W-:Y:S01]  /*38c0*/  FFMA.FTZ R213, R158, R219, R213 ;  /* 0x000000db9ed57223 */ /* 0x000fe200000100d5 */
[----:B------:R-:W-:-:S04]  /*38d0*/  I2FP.F32.S32 R158, R215 ;  /* 0x000000d7009e7245 */ /* 0x000fc80000201400 */
[----:B------:R-:W1:Y:S01]  /*38e0*/  SHFL.DOWN PT, R0, R213, 0x1, 0x1f ;  /* 0x08201f00d5007f89 */ /* 0x000e6200000e0000 */
[----:B0-----:R-:W-:Y:S01]  /*38f0*/  FADD.FTZ R146, R211, -R144 ;  /* 0x80000090d3927221 */ /* 0x001fe20000010000 */
[----:B------:R-:W-:Y:S02]  /*3900*/  FMUL.FTZ R219, R144, R158 ;  /* 0x0000009e90db7220 */ /* 0x000fe40000410000 */
[----:B------:R-:W0:Y:S01]  /*3910*/  LDC R144, c[0x0][0x2d8] ;  /* 0x0000b600ff907b82 */ /* 0x000e220000000800 */
[----:B------:R-:W-:Y:S01]  /*3920*/  FMUL.FTZ R215, R146, R146 ;  /* 0x0000009292d77220 */ /* 0x000fe20000410000 */
[----:B------:R-:W-:-:S03]  /*3930*/  FFMA.FTZ R219, R156, R211, R219 ;  /* 0x000000d39cdb7223 */ /* 0x000fc600000100db */
[----:B------:R-:W-:Y:S01]  /*3940*/  FMUL.FTZ R215, R156, R215 ;  /* 0x000000d79cd77220 */ /* 0x000fe20000410000 */
[C---:B---3--:R-:W-:Y:S01]  /*3950*/  FMUL.FTZ R219, R148.reuse, R219 ;  /* 0x000000db94db7220 */ /* 0x048fe20000410000 */
[----:B-1----:R-:W-:Y:S02]  /*3960*/  FADD.FTZ R211, R213, R0 ;  /* 0x00000000d5d37221 */ /* 0x002fe40000010000 */
[----:B------:R-:W-:Y:S01]  /*3970*/  FMUL.FTZ R215, R215, R158 ;  /* 0x0000009ed7d77220 */ /* 0x000fe20000410000 */
[----:B------:R-:W1:Y:S02]  /*3980*/  @!P3 LDC.64 R212, c[0x0][0x250] ;  /* 0x00009400ffd4bb82 */ /* 0x000e640000000a00 */
[----:B------:R-:W2:Y:S01]  /*3990*/  SHFL.IDX PT, R219, R219, RZ, 0x1f ;  /* 0x00001fffdbdb7589 */ /* 0x000ea200000e0000 */
[----:B------:R-:W-:-:S06]  /*39a0*/  FFMA.FTZ R215, R148, R215, R211 ;  /* 0x000000d794d77223 */ /* 0x000fcc00000100d3 */
[----:B------:R-:W0:Y:S01]  /*39b0*/  SHFL.IDX PT, R215, R215, RZ, 0x1f ;  /* 0x00001fffd7d77589 */ /* 0x000e2200000e0000 */
[----:B-1----:R-:W-:-:S04]  /*39c0*/  @!P3 IMAD.WIDE R212, R2, 0x4, R212 ;  /* 0x0000000402d4b825 */ /* 0x002fc800078e02d4 */
[----:B--2---:R-:W-:Y:S01]  /*39d0*/  FMUL.FTZ R0, R219, R219 ;  /* 0x000000dbdb007220 */ /* 0x004fe20000410000 */
[----:B------:R-:W-:Y:S04]  /*39e0*/  @!P3 STG.E desc[UR4][R212.64], R219 ;  /* 0x000000dbd400b986 */ /* 0x000fe8000c101904 */
[----:B------:R-:W-:Y:S01]  /*39f0*/  FSEL R211, R0, RZ, P5 ;  /* 0x000000ff00d37208 */ /* 0x000fe20002800000 */
[----:B0-----:R-:W-:Y:S01]  /*3a00*/  FFMA.FTZ R0, R215, UR7, R144 ;  /* 0x00000007d7007c23 */ /* 0x001fe20008010090 */
[----:B------:R-:W-:-:S03]  /*3a10*/  FSEL R144, R219, RZ, !P5 ;  /* 0x000000ffdb907208 */ /* 0x000fc60006800000 */
[----:B------:R-:W-:Y:S02]  /*3a20*/  FADD.FTZ R0, R0, R211 ;  /* 0x000000d300007221 */ /* 0x000fe40000010000 */
[----:B------:R-:W0:Y:S01]  /*3a30*/  @!P3 LDC.64 R210, c[0x0][0x258] ;  /* 0x00009600ffd2bb82 */ /* 0x000e220000000a00 */
[C---:B------:R-:W-:Y:S01]  /*3a40*/  FADD.FTZ R151, -R144.reuse, R151 ;  /* 0x0000009790977221 */ /* 0x040fe20000010100 */
[----:B------:R1:W2:Y:S01]  /*3a50*/  MUFU.RSQ R194, R0 ;  /* 0x0000000000c27308 */ /* 0x0002a20000001400 */
        /* <DEDUP_REMOVED lines=8> */
[C---:B-1----:R-:W-:Y:S01]  /*3ae0*/  FADD.FTZ R0, -R144.reuse, R147 ;  /* 0x0000009390007221 */ /* 0x042fe20000010100 */
[C---:B------:R-:W-:Y:S01]  /*3af0*/  FADD.FTZ R168, -R144.reuse, R187 ;  /* 0x000000bb90a87221 */ /* 0x040fe20000010100 */
[C---:B------:R-:W-:Y:S01]  /*3b00*/  FADD.FTZ R182, -R144.reuse, R171 ;  /* 0x000000ab90b67221 */ /* 0x040fe20000010100 */
[----:B------:R-:W1:Y:S01]  /*3b10*/  LDC.64 R156, c[0x0][0x2b8] ;  /* 0x0000ae00ff9c7b82 */ /* 0x000e620000000a00 */
[C---:B------:R-:W-:Y:S01]  /*3b20*/  FADD.FTZ R171, -R144.reuse, R185 ;  /* 0x000000b990ab7221 */ /* 0x040fe20000010100 */
[C---:B------:R-:W-:Y:S01]  /*3b30*/  FADD.FTZ R165, -R144.reuse, R165 ;  /* 0x000000a590a57221 */ /* 0x040fe20000010100 */
[C---:B------:R-:W-:Y:S01]  /*3b40*/  FADD.FTZ R167, -R144.reuse, R167 ;  /* 0x000000a790a77221 */ /* 0x040fe20000010100 */
[----:B------:R-:W-:Y:S01]  /*3b50*/  FADD.FTZ R178, -R144, R175 ;  /* 0x000000af90b27221 */ /* 0x000fe20000010100 */
        /* <DEDUP_REMOVED lines=10> */
[----:B------:R-:W-:Y:S01]  /*3c00*/  FMUL.FTZ R185, R194, R158 ;  /* 0x0000009ec2b97220 */ /* 0x000fe20000410000 */
[----:B------:R-:W-:Y:S01]  /*3c10*/  FFMA.FTZ R150, R78, R173, R142 ;  /* 0x000000ad4e967223 */ /* 0x000fe2000001008e */
[----:B------:R-:W-:Y:S01]  /*3c20*/  FFMA.FTZ R151, R79, R188, R143 ;  /* 0x000000bc4f977223 */ /* 0x000fe2000001008f */
[----:B------:R-:W-:Y:S01]  /*3c30*/  FFMA.FTZ R158, R72, R187, R136 ;  /* 0x000000bb489e7223 */ /* 0x000fe20000010088 */
[----:B------:R-:W-:Y:S01]  /*3c40*/  FFMA.FTZ R159, R73, R190, R137 ;  /* 0x000000be499f7223 */ /* 0x000fe20000010089 */
[----:B------:R-:W-:Y:S01]  /*3c50*/  F2FP.BF16.F32.PACK_AB R148, R149, R148 ;  /* 0x000000949594723e */ /* 0x000fe200000010ff */
[C---:B------:R-:W-:Y:S01]  /*3c60*/  FADD.FTZ R160, -R144.reuse, R189 ;  /* 0x000000bd90a07221 */ /* 0x040fe20000010100 */
[----:B------:R-:W-:Y:S01]  /*3c70*/  F2FP.BF16.F32.PACK_AB R149, R151, R150 ;  /* 0x000000969795723e */ /* 0x000fe200000010ff */
[C---:B------:R-:W-:Y:S01]  /*3c80*/  FADD.FTZ R169, -R144.reuse, R169 ;  /* 0x000000a990a97221 */ /* 0x040fe20000010100 */
[----:B------:R-:W-:Y:S01]  /*3c90*/  F2FP.BF16.F32.PACK_AB R150, R159, R158 ;  /* 0x0000009e9f96723e */ /* 0x000fe200000010ff */
[C---:B------:R-:W-:Y:S01]  /*3ca0*/  FADD.FTZ R177, -R144.reuse, R177 ;  /* 0x000000b190b17221 */ /* 0x040fe20000010100 */
[----:B------:R-:W2:Y:S01]  /*3cb0*/  LDC.64 R158, c[0x0][0x2c0] ;  /* 0x0000b000ff9e7b82 */ /* 0x000ea20000000a00 */
        /* <DEDUP_REMOVED lines=13> */
[C---:B------:R-:W-:Y:S01]  /*3d90*/  FMUL.FTZ R189, R194.reuse, R165 ;  /* 0x000000a5c2bd7220 */ /* 0x040fe20000410000 */
[----:B------:R-:W-:Y:S01]  /*3da0*/  FMUL.FTZ R192, R194, R167 ;  /* 0x000000a7c2c07220 */ /* 0x000fe20000410000 */
[----:B0-----:R-:W-:-:S04]  /*3db0*/  @!P3 IMAD.WIDE R144, R2, 0x4, R210 ;  /* 0x000000040290b825 */ /* 0x001fc800078e02d2 */
[----:B------:R-:W-:Y:S01]  /*3dc0*/  FFMA.FTZ R186, R46, R173, R110 ;  /* 0x000000ad2eba7223 */ /* 0x000fe2000001006e */
[----:B------:R-:W-:Y:S01]  /*3dd0*/  FFMA.FTZ R166, R74, R189, R138 ;  /* 0x000000bd4aa67223 */ /* 0x000fe2000001008a */
[----:B------:R-:W-:Y:S01]  /*3de0*/  FFMA.FTZ R167, R75, R192, R139 ;  /* 0x000000c04ba77223 */ /* 0x000fe2000001008b */
[----:B------:R-:W-:Y:S01]  /*3df0*/  FFMA.FTZ R172, R44, R147, R108 ;  /* 0x000000932cac7223 */ /* 0x000fe2000001006c */
[----:B------:R0:W-:Y:S01]  /*3e00*/  @!P3 STG.E desc[UR4][R144.64], R194 ;  /* 0x000000c29000b986 */ /* 0x0001e2000c101904 */
[----:B------:R-:W-:Y:S01]  /*3e10*/  FFMA.FTZ R187, R40, R187, R104 ;  /* 0x000000bb28bb7223 */ /* 0x000fe20000010068 */
[----:B------:R-:W-:Y:S01]  /*3e20*/  FFMA.FTZ R190, R41, R190, R105 ;  /* 0x000000be29be7223 */ /* 0x000fe20000010069 */
[----:B------:R-:W-:Y:S01]  /*3e30*/  FFMA.FTZ R173, R45, R146, R109 ;  /* 0x000000922dad7223 */ /* 0x000fe2000001006d */
[C---:B------:R-:W-:Y:S01]  /*3e40*/  FMUL.FTZ R179, R194.reuse, R169 ;  /* 0x000000a9c2b37220 */ /* 0x040fe20000410000 */
[C---:B------:R-:W-:Y:S01]  /*3e50*/  FMUL.FTZ R182, R194.reuse, R182 ;  /* 0x000000b6c2b67220 */ /* 0x040fe20000410000 */
[----:B------:R-:W-:Y:S01]  /*3e60*/  FMUL.FTZ R178, R194, R178 ;  /* 0x000000b2c2b27220 */ /* 0x000fe20000410000 */
[----:B------:R-:W-:Y:S01]  /*3e70*/  F2FP.BF16.F32.PACK_AB R151, R167, R166 ;  /* 0x000000a6a797723e */ /* 0x000fe200000010ff */
[----:B-1----:R-:W-:-:S04]  /*3e80*/  IMAD.WIDE.U32 R166, R152, 0x10, R156 ;  /* 0x0000001098a67825 */ /* 0x002fc800078e009c */
[C---:B------:R-:W-:Y:S01]  /*3e90*/  FMUL.FTZ R183, R194.reuse, R177 ;  /* 0x000000b1c2b77220 */ /* 0x040fe20000410000 */
[C---:B------:R-:W-:Y:S01]  /*3ea0*/  FMUL.FTZ R180, R194.reuse, R180 ;  /* 0x000000b4c2b47220 */ /* 0x040fe20000410000 */
[----:B------:R-:W-:Y:S01]  /*3eb0*/  FMUL.FTZ R184, R194, R184 ;  /* 0x000000b8c2b87220 */ /* 0x000fe20000410000 */
[----:B0-----:R-:W-:Y:S01]  /*3ec0*/  FFMA.FTZ R145, R47, R188, R111 ;  /* 0x000000bc2f917223 */ /* 0x001fe2000001006f */
        /* <DEDUP_REMOVED lines=9> */
[----:B------:R0:W-:Y:S01]  /*3f60*/  STG.E.128 desc[UR4][R166.64], R148 ;  /* 0x00000094a6007986 */ /* 0x0001e2000c101d04 */
[----:B------:R-:W-:Y:S01]  /*3f70*/  FFMA.FTZ R188, R64, R183, R128 ;  /* 0x000000b740bc7223 */ /* 0x000fe20000010080 */
[----:B------:R-:W-:Y:S01]  /*3f80*/  FFMA.FTZ R191, R65, R180, R129 ;  /* 0x000000b441bf7223 */ /* 0x000fe20000010081 */
[----:B------:R-:W-:Y:S01]  /*3f90*/  IADD3 R173, R152, 0x80, RZ ;  /* 0x0000008098ad7810 */ /* 0x000fe20007ffe0ff */
[----:B------:R-:W-:Y:S01]  /*3fa0*/  FMUL.FTZ R171, R194, R171 ;  /* 0x000000abc2ab7220 */ /* 0x000fe20000410000 */
[----:B------:R-:W-:Y:S01]  /*3fb0*/  F2FP.BF16.F32.PACK_AB R147, R192, R147 ;  /* 0x00000093c093723e */ /* 0x000fe200000010ff */
[----:B------:R-:W-:Y:S01]  /*3fc0*/  FMUL.FTZ R168, R194, R168 ;  /* 0x000000a8c2a87220 */ /* 0x000fe20000410000 */
[----:B------:R-:W-:Y:S01]  /*3fd0*/  FFMA.FTZ R181, R38, R181, R102 ;  /* 0x000000b526b57223 */ /* 0x000fe20000010066 */
[----:B------:R-:W-:Y:S01]  /*3fe0*/  FFMA.FTZ R178, R39, R178, R103 ;  /* 0x000000b227b27223 */ /* 0x000fe20000010067 */
        /* <DEDUP_REMOVED lines=8> */
[----:B------:R-:W-:Y:S01]  /*4070*/  FMUL.FTZ R175, R194, R175 ;  /* 0x000000afc2af7220 */ /* 0x000fe20000410000 */
[----:B0-----:R-:W-:Y:S01]  /*4080*/  FFMA.FTZ R151, R66, R185, R130 ;  /* 0x000000b942977223 */ /* 0x001fe20000010082 */
[----:B------:R-:W-:Y:S01]  /*4090*/  FFMA.FTZ R166, R67, R184, R131 ;  /* 0x000000b843a67223 */ /* 0x000fe20000010083 */
[----:B------:R-:W-:Y:S01]  /*40a0*/  F2FP.BF16.F32.PACK_AB R148, R187, R172 ;  /* 0x000000acbb94723e */ /* 0x000fe200000010ff */
[----:B------:R-:W-:Y:S01]  /*40b0*/  FMUL.FTZ R174, R194, R174 ;  /* 0x000000aec2ae7220 */ /* 0x000fe20000410000 */
[----:B------:R-:W-:Y:S01]  /*40c0*/  F2FP.BF16.F32.PACK_AB R149, R189, R186 ;  /* 0x000000babd95723e */ /* 0x000fe200000010ff */
[----:B--2---:R-:W-:Y:S01]  /*40d0*/  IMAD.WIDE.U32 R186, R152, 0x10, R158 ;  /* 0x0000001098ba7825 */ /* 0x004fe200078e009e */
[----:B------:R-:W-:-:S03]  /*40e0*/  F2FP.BF16.F32.PACK_AB R150, R191, R188 ;  /* 0x000000bcbf96723e */ /* 0x000fc600000010ff */
[----:B------:R-:W-:Y:S01]  /*40f0*/  FMUL.FTZ R160, R194, R201 ;  /* 0x000000c9c2a07220 */ /* 0x000fe20000410000 */
[----:B------:R-:W-:Y:S01]  /*4100*/  F2FP.BF16.F32.PACK_AB R151, R166, R151 ;  /* 0x00000097a697723e */ /* 0x000fe200000010ff */
[--C-:B------:R-:W-:Y:S01]  /*4110*/  IMAD.WIDE.U32 R188, R173, 0x10, R156.reuse ;  /* 0x00000010adbc7825 */ /* 0x100fe200078e009c */
[----:B------:R0:W-:Y:S03]  /*4120*/  STG.E.128 desc[UR4][R186.64], R144 ;  /* 0x00000090ba007986 */ /* 0x0001e6000c101d04 */
[C---:B------:R-:W-:Y:S01]  /*4130*/  FMUL.FTZ R165, R194.reuse, R203 ;  /* 0x000000cbc2a57220 */ /* 0x040fe20000410000 */
[C---:B------:R-:W-:Y:S01]  /*4140*/  FMUL.FTZ R162, R194.reuse, R162 ;  /* 0x000000a2c2a27220 */ /* 0x040fe20000410000 */
[----:B------:R-:W-:Y:S01]  /*4150*/  IMAD.WIDE.U32 R166, R153, 0x10, R156 ;  /* 0x0000001099a67825 */ /* 0x000fe200078e009c */
[----:B------:R1:W-:Y:S03]  /*4160*/  STG.E.128 desc[UR4][R188.64], R148 ;  /* 0x00000094bc007986 */ /* 0x0003e6000c101d04 */
[C---:B------:R-:W-:Y:S01]  /*4170*/  FMUL.FTZ R163, R194.reuse, R205 ;  /* 0x000000cdc2a37220 */ /* 0x040fe20000410000 */
[----:B------:R-:W-:Y:S01]  /*4180*/  FMUL.FTZ R164, R194, R164 ;  /* 0x000000a4c2a47220 */ /* 0x000fe20000410000 */
[----:B------:R-:W-:-:S04]  /*4190*/  IMAD.WIDE.U32 R172, R173, 0x10, R158 ;  /* 0x00000010adac7825 */ /* 0x000fc800078e009e */
[C---:B------:R-:W-:Y:S01]  /*41a0*/  FMUL.FTZ R155, R194.reuse, R209 ;  /* 0x000000d1c29b7220 */ /* 0x040fe20000410000 */
[----:B------:R-:W-:Y:S01]  /*41b0*/  FMUL.FTZ R0, R194, R0 ;  /* 0x00000000c2007220 */ /* 0x000fe20000410000 */
[----:B------:R-:W-:Y:S01]  /*41c0*/  FFMA.FTZ R185, R34, R185, R98 ;  /* 0x000000b922b97223 */ /* 0x000fe20000010062 */
[----:B------:R-:W-:-:S04]  /*41d0*/  IMAD.WIDE.U32 R152, R153, 0x10, R158 ;  /* 0x0000001099987825 */ /* 0x000fc800078e009e */
[----:B------:R-:W-:Y:S01]  /*41e0*/  FFMA.FTZ R184, R35, R184, R99 ;  /* 0x000000b823b87223 */ /* 0x000fe20000010063 */
[----:B------:R-:W-:Y:S01]  /*41f0*/  IADD3 R2, R2, UR8, RZ ;  /* 0x0000000802027c10 */ /* 0x000fe2000fffe0ff */
[----:B------:R-:W-:-:S03]  /*4200*/  IMAD.WIDE.U32 R156, R154, 0x10, R156 ;  /* 0x000000109a9c7825 */ /* 0x000fc600078e009c */
[----:B------:R-:W-:Y:S01]  /*4210*/  ISETP.GE.AND P3, PT, R2, UR9, PT ;  /* 0x0000000902007c0c */ /* 0x000fe2000bf66270 */
[----:B0-----:R-:W-:Y:S01]  /*4220*/  FFMA.FTZ R187, R61, R168, R125 ;  /* 0x000000a83dbb7223 */ /* 0x001fe2000001007d */
[----:B------:R-:W-:-:S04]  /*4230*/  IMAD.WIDE.U32 R158, R154, 0x10, R158 ;  /* 0x000000109a9e7825 */ /* 0x000fc800078e009e */
[----:B------:R-:W-:Y:S01]  /*4240*/  FFMA.FTZ R154, R60, R171, R124 ;  /* 0x000000ab3c9a7223 */ /* 0x000fe2000001007c */
[----:B------:R-:W-:Y:S01]  /*4250*/  F2FP.BF16.F32.PACK_AB R145, R178, R181 ;  /* 0x000000b5b291723e */ /* 0x000fe200000010ff */
[----:B-1----:R-:W-:Y:S01]  /*4260*/  FFMA.FTZ R149, R62, R169, R126 ;  /* 0x000000a93e957223 */ /* 0x002fe2000001007e */
[----:B------:R-:W-:Y:S01]  /*4270*/  FFMA.FTZ R150, R63, R170, R127 ;  /* 0x000000aa3f967223 */ /* 0x000fe2000001007f */
[----:B------:R-:W-:Y:S01]  /*4280*/  F2FP.BF16.F32.PACK_AB R146, R180, R183 ;  /* 0x000000b7b492723e */ /* 0x000fe200000010ff */
[-C--:B------:R-:W-:Y:S01]  /*4290*/  FFMA.FTZ R151, R56, R177.reuse, R120 ;  /* 0x000000b138977223 */ /* 0x080fe20000010078 */
[----:B------:R-:W-:Y:S01]  /*42a0*/  F2FP.BF16.F32.PACK_AB R148, R187, R154 ;  /* 0x0000009abb94723e */ /* 0x000fe200000010ff */
[----:B------:R-:W-:Y:S01]  /*42b0*/  FFMA.FTZ R178, R24, R177, R88 ;  /* 0x000000b118b27223 */ /* 0x000fe20000010058 */
[----:B------:R-:W-:Y:S01]  /*42c0*/  FFMA.FTZ R154, R57, R176, R121 ;  /* 0x000000b0399a7223 */ /* 0x000fe20000010079 */
[----:B------:R-:W-:Y:S01]  /*42d0*/  F2FP.BF16.F32.PACK_AB R144, R182, R179 ;  /* 0x000000b3b690723e */ /* 0x000fe200000010ff */
[-C--:B------:R-:W-:Y:S01]  /*42e0*/  FFMA.FTZ R177, R58, R175.reuse, R122 ;  /* 0x000000af3ab17223 */ /* 0x080fe2000001007a */
        /* <DEDUP_REMOVED lines=23> */
[-C--:B------:R-:W-:Y:S01]  /*4460*/  FFMA.FTZ R154, R51, R0.reuse, R115 ;  /* 0x00000000339a7223 */ /* 0x080fe20000010073 */
        /* <DEDUP_REMOVED lines=8> */
[----:B------:R-:W-:-:S02]  /*44f0*/  F2FP.BF16.F32.PACK_AB R147, R184, R185 ;  /* 0x000000b9b893723e */ /* 0x000fc400000010ff */
[----:B------:R-:W-:Y:S02]  /*4500*/  F2FP.BF16.F32.PACK_AB R177, R170, R177 ;  /* 0x000000b1aab1723e */ /* 0x000fe400000010ff */
[----:B------:R-:W-:Y:S01]  /*4510*/  F2FP.BF16.F32.PACK_AB R170, R181, R174 ;  /* 0x000000aeb5aa723e */ /* 0x000fe200000010ff */
[----:B------:R0:W-:Y:S01]  /*4520*/  STG.E.128 desc[UR4][R172.64], R144 ;  /* 0x00000090ac007986 */ /* 0x0001e2000c101d04 */
[----:B------:R-:W-:Y:S02]  /*4530*/  F2FP.BF16.F32.PACK_AB R171, R154, R171 ;  /* 0x000000ab9aab723e */ /* 0x000fe400000010ff */
[----:B------:R-:W-:Y:S01]  /*4540*/  F2FP.BF16.F32.PACK_AB R183, R0, R155 ;  /* 0x0000009b00b7723e */ /* 0x000fe200000010ff */
[----:B------:R0:W-:Y:S01]  /*4550*/  STG.E.128 desc[UR4][R166.64], R148 ;  /* 0x00000094a6007986 */ /* 0x0001e2000c101d04 */
[----:B------:R-:W-:Y:S02]  /*4560*/  F2FP.BF16.F32.PACK_AB R182, R164, R163 ;  /* 0x000000a3a4b6723e */ /* 0x000fe400000010ff */
[----:B------:R-:W-:Y:S01]  /*4570*/  F2FP.BF16.F32.PACK_AB R181, R162, R165 ;  /* 0x000000a5a2b5723e */ /* 0x000fe200000010ff */
[----:B------:R0:W-:Y:S01]  /*4580*/  STG.E.128 desc[UR4][R152.64], R176 ;  /* 0x000000b098007986 */ /* 0x0001e2000c101d04 */
[----:B------:R-:W-:-:S02]  /*4590*/  F2FP.BF16.F32.PACK_AB R180, R160, R161 ;  /* 0x000000a1a0b4723e */ /* 0x000fc400000010ff */
[----:B------:R-:W-:Y:S01]  /*45a0*/  SEL R0, RZ, 0x1, P2 ;  /* 0x00000001ff007807 */ /* 0x000fe20001000000 */
[----:B------:R0:W-:Y:S04]  /*45b0*/  STG.E.128 desc[UR4][R156.64], R168 ;  /* 0x000000a89c007986 */ /* 0x0001e8000c101d04 */
[----:B------:R0:W-:Y:S01]  /*45c0*/  STG.E.128 desc[UR4][R158.64], R180 ;  /* 0x000000b49e007986 */ /* 0x0001e2000c101d04 */
[----:B------:R-:W-:Y:S05]  /*45d0*/  @!P3 BRA `(.L_x_5859) ;  /* 0xffffffc00030b947 */ /* 0x000fea000383ffff */
[----:B------:R-:W-:Y:S05]  /*45e0*/  EXIT ;  /* 0x000000000000794d */ /* 0x000fea0003800000 */
.L_x_5858:
[----:B------:R-:W-:Y:S01]  /*45f0*/  HFMA2.MMA R160, -RZ, RZ, 0, 5.9604644775390625e-08 ;  /* 0x00000001ffa07435 */ /* 0x000fe200000001ff */
[----:B------:R-:W-:Y:S02]  /*4600*/  MOV R217, R0 ;  /* 0x0000000000d97202 */ /* 0x000fe40000000f00 */
[----:B------:R-:W-:Y:S02]  /*4610*/  MOV R219, 0x1f ;  /* 0x0000001f00db7802 */ /* 0x000fe40000000f00 */
[----:B------:R-:W-:-:S07]  /*4620*/  MOV R158, 0xffffffff ;  /* 0xffffffff009e7802 */ /* 0x000fce0000000f00 */
[----:B-----5:R-:W-:Y:S05]  /*4630*/  WARPSYNC.COLLECTIVE R158, `(.L_x_5860) ;  /* 0x000000009e087348 */ /* 0x020fea0003c00000 */
[----:B------:R0:W1:Y:S02]  /*4640*/  SHFL.BFLY P4, R215, R217, R160, R219 ;  /* 0x0c0000a0d9d77389 */ /* 0x00006400000800db */
[----:B01---5:R-:W-:Y:S01]  /*4650*/  ENDCOLLECTIVE ;  /* 0x000000000000791b */ /* 0x023fe20003800000 */
.L_x_5860:
[----:B------:R-:W-:Y:S01]  /*4660*/  IMAD.MOV.U32 R160, RZ, RZ, 0x2 ;  /* 0x00000002ffa07424 */ /* 0x000fe200078e00ff */
[----:B------:R-:W-:-:S05]  /*4670*/  MOV R211, R215 ;  /* 0x000000d700d37202 */ /* 0x000fca0000000f00 */
[----:B------:R-:W-:-:S05]  /*4680*/  FADD.FTZ R211, R0, R211 ;  /* 0x000000d300d37221 */ /* 0x000fca0000010000 */
[----:B------:R-:W-:-:S07]  /*4690*/  MOV R217, R211 ;  /* 0x000000d300d97202 */ /* 0x000fce0000000f00 */
[----:B------:R-:W-:Y:S05]  /*46a0*/  WARPSYNC.COLLECTIVE R158, `(.L_x_5861) ;  /* 0x000000009e087348 */ /* 0x000fea0003c00000 */
[----:B------:R0:W1:Y:S02]  /*46b0*/  SHFL.BFLY P4, R215, R217, R160, R219 ;  /* 0x0c0000a0d9d77389 */ /* 0x00006400000800db */
[----:B01----:R-:W-:Y:S01]  /*46c0*/  ENDCOLLECTIVE ;  /* 0x000000000000791b */ /* 0x003fe20003800000 */
.L_x_5861:
[----:B------:R-:W-:Y:S01]  /*46d0*/  HFMA2.MMA R160, -RZ, RZ, 0, 2.384185791015625e-07 ;  /* 0x00000004ffa07435 */ /* 0x000fe200000001ff */
[----:B------:R-:W-:-:S05]  /*46e0*/  MOV R148, R215 ;  /* 0x000000d700947202 */ /* 0x000fca0000000f00 */
[----:B------:R-:W-:-:S05]  /*46f0*/  FADD.FTZ R148, R211, R148 ;  /* 0x00000094d3947221 */ /* 0x000fca0000010000 */
[----:B------:R-:W-:-:S07]  /*4700*/  MOV R217, R148 ;  /* 0x0000009400d97202 */ /* 0x000fce0000000f00 */
[----:B------:R-:W-:Y:S05]  /*4710*/  WARPSYNC.COLLECTIVE R158, `(.L_x_5862) ;  /* 0x000000009e087348 */ /* 0x000fea0003c00000 */
[----:B------:R0:W1:Y:S02]  /*4720*/  SHFL.BFLY P4, R215, R217, R160, R219 ;  /* 0x0c0000a0d9d77389 */ /* 0x00006400000800db */
[----:B01----:R-:W-:Y:S01]  /*4730*/  ENDCOLLECTIVE ;  /* 0x000000000000791b */ /* 0x003fe20003800000 */
.L_x_5862:
[----:B------:R-:W-:Y:S01]  /*4740*/  HFMA2.MMA R160, -RZ, RZ, 0, 4.76837158203125e-07 ;  /* 0x00000008ffa07435 */ /* 0x000fe200000001ff */
[----:B------:R-:W-:-:S05]  /*4750*/  MOV R213, R215 ;  /* 0x000000d700d57202 */ /* 0x000fca0000000f00 */
[----:B------:R-:W-:-:S05]  /*4760*/  FADD.FTZ R213, R148, R213 ;  /* 0x000000d594d57221 */ /* 0x000fca0000010000 */
[----:B------:R-:W-:-:S07]  /*4770*/  MOV R217, R213 ;  /* 0x000000d500d97202 */ /* 0x000fce0000000f00 */
[----:B------:R-:W-:Y:S05]  /*4780*/  WARPSYNC.COLLECTIVE R158, `(.L_x_5863) ;  /* 0x000000009e087348 */ /* 0x000fea0003c00000 */
[----:B------:R0:W1:Y:S02]  /*4790*/  SHFL.BFLY P4, R215, R217, R160, R219 ;  /* 0x0c0000a0d9d77389 */ /* 0x00006400000800db */
[----:B01----:R-:W-:Y:S01]  /*47a0*/  ENDCOLLECTIVE ;  /* 0x000000000000791b */ /* 0x003fe20003800000 */
.L_x_5863:
[----:B------:R-:W-:Y:S01]  /*47b0*/  HFMA2.MMA R160, -RZ, RZ, 0, 9.5367431640625e-07 ;  /* 0x00000010ffa07435 */ /* 0x000fe200000001ff */
[----:B------:R-:W-:-:S05]  /*47c0*/  MOV R156, R215 ;  /* 0x000000d7009c7202 */ /* 0x000fca0000000f00 */
[----:B------:R-:W-:-:S05]  /*47d0*/  FADD.FTZ R156, R213, R156 ;  /* 0x0000009cd59c7221 */ /* 0x000fca0000010000 */
[----:B------:R-:W-:-:S07]  /*47e0*/  MOV R217, R156 ;  /* 0x0000009c00d97202 */ /* 0x000fce0000000f00 */
[----:B------:R-:W-:Y:S05]  /*47f0*/  WARPSYNC.COLLECTIVE R158, `(.L_x_5864) ;  /* 0x000000009e087348 */ /* 0x000fea0003c00000 */
[----:B------:R0:W1:Y:S02]  /*4800*/  SHFL.BFLY P4, R215, R217, R160, R219 ;  /* 0x0c0000a0d9d77389 */ /* 0x00006400000800db */
[----:B01----:R-:W-:Y:S01]  /*4810*/  ENDCOLLECTIVE ;  /* 0x000000000000791b */ /* 0x003fe20003800000 */
.L_x_5864:
        /* <DEDUP_REMOVED lines=71> */
.L_x_5865:
[----:B------:R-:W-:Y:S01]  /*4c90*/  HFMA2.MMA R160, -RZ, RZ, 0, 1.1920928955078125e-07 ;  /* 0x00000002ffa07435 */ /* 0x000fe200000001ff */
[----:B------:R-:W-:-:S04]  /*4ca0*/  IMAD.MOV.U32 R211, RZ, RZ, R215 ;  /* 0x000000ffffd37224 */ /* 0x000fc800078e00d7 */
[----:B------:R-:W-:-:S05]  /*4cb0*/  FADD.FTZ R211, R0, R211 ;  /* 0x000000d300d37221 */ /* 0x000fca0000010000 */
[----:B------:R-:W-:-:S07]  /*4cc0*/  MOV R217, R211 ;  /* 0x000000d300d97202 */ /* 0x000fce0000000f00 */
[----:B------:R-:W-:Y:S05]  /*4cd0*/  WARPSYNC.COLLECTIVE R158, `(.L_x_5866) ;  /* 0x000000009e087348 */ /* 0x000fea0003c00000 */
[----:B------:R0:W1:Y:S02]  /*4ce0*/  SHFL.BFLY P4, R215, R217, R160, R219 ;  /* 0x0c0000a0d9d77389 */ /* 0x00006400000800db */
[----:B01----:R-:W-:Y:S01]  /*4cf0*/  ENDCOLLECTIVE ;  /* 0x000000000000791b */ /* 0x003fe20003800000 */
.L_x_5866:
[----:B------:R-:W-:Y:S01]  /*4d00*/  HFMA2.MMA R160, -RZ, RZ, 0, 2.384185791015625e-07 ;  /* 0x00000004ffa07435 */ /* 0x000fe200000001ff */
[----:B------:R-:W-:-:S05]  /*4d10*/  MOV R148, R215 ;  /* 0x000000d700947202 */ /* 0x000fca0000000f00 */
[----:B------:R-:W-:-:S05]  /*4d20*/  FADD.FTZ R148, R211, R148 ;  /* 0x00000094d3947221 */ /* 0x000fca0000010000 */
[----:B------:R-:W-:-:S07]  /*4d30*/  MOV R217, R148 ;  /* 0x0000009400d97202 */ /* 0x000fce0000000f00 */
[----:B------:R-:W-:Y:S05]  /*4d40*/  WARPSYNC.COLLECTIVE R158, `(.L_x_5867) ;  /* 0x000000009e087348 */ /* 0x000fea0003c00000 */
[----:B------:R0:W1:Y:S02]  /*4d50*/  SHFL.BFLY P4, R215, R217, R160, R219 ;  /* 0x0c0000a0d9d77389 */ /* 0x00006400000800db */
[----:B01----:R-:W-:Y:S01]  /*4d60*/  ENDCOLLECTIVE ;  /* 0x000000000000791b */ /* 0x003fe20003800000 */
.L_x_5867:
[----:B------:R-:W-:Y:S01]  /*4d70*/  HFMA2.MMA R160, -RZ, RZ, 0, 4.76837158203125e-07 ;  /* 0x00000008ffa07435 */ /* 0x000fe200000001ff */
[----:B------:R-:W-:-:S05]  /*4d80*/  MOV R213, R215 ;  /* 0x000000d700d57202 */ /* 0x000fca0000000f00 */
[----:B------:R-:W-:-:S05]  /*4d90*/  FADD.FTZ R213, R148, R213 ;  /* 0x000000d594d57221 */ /* 0x000fca0000010000 */
[----:B------:R-:W-:-:S07]  /*4da0*/  MOV R217, R213 ;  /* 0x000000d500d97202 */ /* 0x000fce0000000f00 */
[----:B------:R-:W-:Y:S05]  /*4db0*/  WARPSYNC.COLLECTIVE R158, `(.L_x_5868) ;  /* 0x000000009e087348 */ /* 0x000fea0003c00000 */
[----:B------:R0:W1:Y:S02]  /*4dc0*/  SHFL.BFLY P4, R215, R217, R160, R219 ;  /* 0x0c0000a0d9d77389 */ /* 0x00006400000800db */
[----:B01----:R-:W-:Y:S01]  /*4dd0*/  ENDCOLLECTIVE ;  /* 0x000000000000791b */ /* 0x003fe20003800000 */
.L_x_5868:
[----:B------:R-:W-:Y:S01]  /*4de0*/  HFMA2.MMA R160, -RZ, RZ, 0, 9.5367431640625e-07 ;  /* 0x00000010ffa07435 */ /* 0x000fe200000001ff */
[----:B------:R-:W-:-:S05]  /*4df0*/  MOV R156, R215 ;  /* 0x000000d7009c7202 */ /* 0x000fca0000000f00 */
[----:B------:R-:W-:-:S05]  /*4e00*/  FADD.FTZ R156, R213, R156 ;  /* 0x0000009cd59c7221 */ /* 0x000fca0000010000 */
[----:B------:R-:W-:-:S07]  /*4e10*/  MOV R217, R156 ;  /* 0x0000009c00d97202 */ /* 0x000fce0000000f00 */
[----:B------:R-:W-:Y:S05]  /*4e20*/  WARPSYNC.COLLECTIVE R158, `(.L_x_5869) ;  /* 0x000000009e087348 */ /* 0x000fea0003c00000 */
[----:B------:R0:W1:Y:S02]  /*4e30*/  SHFL.BFLY P4, R215, R217, R160, R219 ;  /* 0x0c0000a0d9d77389 */ /* 0x00006400000800db */
[----:B01----:R-:W-:Y:S01]  /*4e40*/  ENDCOLLECTIVE ;  /* 0x000000000000791b */ /* 0x003fe20003800000 */
.L_x_5869:
[----:B------:R-:W-:Y:S05]  /*4e50*/  BRA `(.L_x_5870) ;  /* 0xffffffe400ec7947 */ /* 0x000fea000383ffff */
.L_x_5871:
        /* <DEDUP_REMOVED lines=10> */
.L_x_27037:


//--------------------- .text._ZN10layer_norm31ln_parallel_residual_fwd_kernelINS_13Kernel_traitsIf13__nv_bfloat16S2_S2_fjLj4096ELj1ELj1ELj4ELj16ENS_18Kernel_traits_baseILj4096EfS2_S2_S2_fjLj128EEEEELb0ELb1ELb0EEEvNS_9FwdParamsE --------------------------
	.section	.text._ZN10layer_norm31ln_parallel_residual_fwd_kernelINS_13Kernel_traitsIf13__nv_bfloat16S2_S2_fjLj4096ELj1ELj1ELj4ELj16ENS_18Kernel_traits_baseILj4096EfS2_S2_S2_fjLj128EEEEELb0ELb1ELb0EEEvNS_9FwdParamsE,"ax",@progbits
	.align	128
        .global         _ZN10layer_norm31ln_parallel_residual_fwd_kernelINS_13Kernel_traitsIf13__nv_bfloat16S2_S2_fjLj4096ELj1ELj1ELj4ELj16ENS_18Kernel_traits_baseILj4096EfS2_S2_S2_fjLj128EEEEELb0ELb1ELb0EEEvNS_9FwdParamsE
        .type           _ZN10layer_norm31ln_parallel_residual_fwd_kernelINS_13Kernel_traitsIf13__nv_bfloat16S2_S2_fjLj4096ELj1ELj1ELj4ELj16ENS_18Kernel_traits_baseILj4096EfS2_S2_S2_fjLj128EEEEELb0ELb1ELb0EEEvNS_9FwdParamsE,@function
        .size           _ZN10layer_norm31ln_parallel_residual_fwd_kernelINS_13Kernel_traitsIf13__nv_bfloat16S2_S2_fjLj4096ELj1ELj1ELj4ELj16ENS_18Kernel_traits_baseILj4096EfS2_S2_S2_fjLj128EEEEELb0ELb1ELb0EEEvNS_9FwdParamsE,(.L_x_27038 - _ZN10layer_norm31ln_parallel_residual_fwd_kernelINS_13Kernel_traitsIf13__nv_bfloat16S2_S2_fjLj4096ELj1ELj1ELj4ELj16ENS_18Kernel_traits_baseILj4096EfS2_S2_S2_fjLj128EEEEELb0ELb1ELb0EEEvNS_9FwdParamsE)
        .other          _ZN10layer_norm31ln_parallel_residual_fwd_kernelINS_13Kernel_traitsIf13__nv_bfloat16S2_S2_fjLj4096ELj1ELj1ELj4ELj16ENS_18Kernel_traits_baseILj4096EfS2_S2_S2_fjLj128EEEEELb0ELb1ELb0EEEvNS_9FwdParamsE,@"STO_CUDA_ENTRY STV_DEFAULT"
_ZN10layer_norm31ln_parallel_residual_fwd_kernelINS_13Kernel_traitsIf13__nv_bfloat16S2_S2_fjLj4096ELj1ELj1ELj4ELj16ENS_18Kernel_traits_baseILj4096EfS2_S2_S2_fjLj128EEEEELb0ELb1ELb0EEEvNS_9FwdParamsE:
.text._ZN10layer_norm31ln_parallel_residual_fwd_kernelINS_13Kernel_traitsIf13__nv_bfloat16S2_S2_fjLj4096ELj1ELj1ELj4ELj16ENS_18Kernel_traits_baseILj4096EfS2_S2_S2_fjLj128EEEEELb0ELb1ELb0EEEvNS_9FwdParamsE:
        /* <DEDUP_REMOVED lines=20> */
[----:B------:R-:W-:Y:S01]  /*0140*/  ULDC.64 UR6, c[0x0][0x2c8] ;  /* 0x0000b20000067ab9 */ /* 0x000fe20000000a00 */
[----:B------:R-:W-:Y:S02]  /*0150*/  CS2R R18, SRZ ;  /* 0x0000000000127805 */ /* 0x000fe4000001ff00 */
[----:B------:R-:W-:Y:S02]  /*0160*/  ISETP.NE.U32.AND P1, PT, RZ, UR6, PT ;  /* 0x00000006ff007c0c */ /* 0x000fe4000bf25070 */
[----:B------:R-:W-:Y:S02]  /*0170*/  CS2R R16, SRZ ;  /* 0x0000000000107805 */ /* 0x000fe4000001ff00 */
[----:B------:R-:W-:Y:S02]  /*0180*/  CS2R R22, SRZ ;  /* 0x0000000000167805 */ /* 0x000fe4000001ff00 */
[----:B------:R-:W-:-:S02]  /*0190*/  CS2R R20, SRZ ;  /* 0x0000000000147805 */ /* 0x000fc4000001ff00 */
[----:B------:R-:W-:-:S13]  /*01a0*/  ISETP.NE.AND.EX P1, PT, RZ, UR7, PT, P1 ;  /* 0x00000007ff007c0c */ /* 0x000fda000bf25310 */
[----:B------:R-:W-:-:S04]  /*01b0*/  @P1 LEA R4, P2, R9, UR6, 0x5 ;  /* 0x0000000609041c11 */ /* 0x000fc8000f8428ff */
[C---:B------:R-:W-:Y:S01]  /*01c0*/  @P1 LEA.HI.X R5, R9.reuse, UR7, RZ, 0x5, P2 ;  /* 0x0000000709051c11 */ /* 0x040fe200090f2cff */
[----:B0-----:R-:W-:-:S04]  /*01d0*/  IMAD.WIDE.U32 R2, R9, 0x20, R2 ;  /* 0x0000002009027825 */ /* 0x001fc800078e0002 */
[----:B------:R0:W5:Y:S04]  /*01e0*/  @P1 LDG.E.128 R16, desc[UR4][R4.64] ;  /* 0x0000000404101981 */ /* 0x000168000c1e1d00 */
[----:B------:R0:W5:Y:S04]  /*01f0*/  LDG.E.128 R24, desc[UR4][R2.64] ;  /* 0x0000000402187981 */ /* 0x000168000c1e1d00 */
[----:B------:R0:W5:Y:S04]  /*0200*/  @P1 LDG.E.128 R20, desc[UR4][R4.64+0x10] ;  /* 0x0000100404141981 */ /* 0x000168000c1e1d00 */
[----:B------:R0:W5:Y:S01]  /*0210*/  LDG.E.128 R28, desc[UR4][R2.64+0x10] ;  /* 0x00001004021c7981 */ /* 0x000162000c1e1d00 */
[----:B------:R-:W-:-:S07]  /*0220*/  LOP3.LUT R9, R9, 0x80, RZ, 0xfc, !PT ;  /* 0x0000008009097812 */ /* 0x000fce00078efcff */
.L_x_5873:
[----:B------:R-:W-:Y:S05]  /*0230*/  BSYNC B0 ;  /* 0x0000000000007941 */ /* 0x000fea0003800000 */
.L_x_5872:
[----:B------:R-:W-:Y:S04]  /*0240*/  BSSY B0, `(.L_x_5874) ;  /* 0x0000012000007945 */ /* 0x000fe80003800000 */
[----:B------:R-:W-:Y:S05]  /*0250*/  @!P5 BRA `(.L_x_5875) ;  /* 0x000000000040d947 */ /* 0x000fea0003800000 */
[----:B0-----:R-:W0:Y:S01]  /*0260*/  LDC.64 R4, c[0x0][0x260] ;  /* 0x00009800ff047b82 */ /* 0x001e220000000a00 */
        /* <DEDUP_REMOVED lines=14> */
[----:B------:R-:W-:-:S07]  /*0350*/  VIADD R9, R9, 0x80 ;  /* 0x0000008009097836 */ /* 0x000fce0000000000 */
.L_x_5875:
[----:B------:R-:W-:Y:S05]  /*0360*/  BSYNC B0 ;  /* 0x0000000000007941 */ /* 0x000fea0003800000 */
.L_x_5874:
[----:B------:R-:W-:Y:S04]  /*0370*/  BSSY B0, `(.L_x_5876) ;  /* 0x0000012000007945 */ /* 0x000fe80003800000 */
[----:B------:R-:W-:Y:S05]  /*0380*/  @!P4 BRA `(.L_x_5877) ;  /* 0x000000000040c947 */ /* 0x000fea0003800000 */
[----:B01----:R-:W0:Y:S01]  /*0390*/  LDC.64 R4, c[0x0][0x260] ;  /* 0x00009800ff047b82 */ /* 0x003e220000000a00 */
        /* <DEDUP_REMOVED lines=14> */
[----:B------:R-:W-:-:S07]  /*0480*/  IADD3 R9, R9, 0x80, RZ ;  /* 0x0000008009097810 */ /* 0x000fce0007ffe0ff */
.L_x_5877:
[----:B------:R-:W-:Y:S05]  /*0490*/  BSYNC B0 ;  /* 0x0000000000007941 */ /* 0x000fea0003800000 */
.L_x_5876:
[----:B------:R-:W-:Y:S04]  /*04a0*/  BSSY B0, `(.L_x_5878) ;  /* 0x0000011000007945 */ /* 0x000fe80003800000 */
[----:B------:R-:W-:Y:S05]  /*04b0*/  @!P3 BRA `(.L_x_5879) ;  /* 0x00000000003cb947 */ /* 0x000fea0003800000 */
[----:B012---:R-:W0:Y:S01]  /*04c0*/  LDC.64 R2, c[0x0][0x260] ;  /* 0x00009800ff027b82 */ /* 0x007e220000000a00 */
[----:B------:R-:W-:Y:S01]  /*04d0*/  ULDC.64 UR6, c[0x0][0x2c8] ;  /* 0x0000b20000067ab9 */ /* 0x000fe20000000a00 */
[----:B------:R-:W-:Y:S02]  /*04e0*/  CS2R R66, SRZ ;  /* 0x0000000000427805 */ /* 0x000fe4000001ff00 */
[----:B------:R-:W-:Y:S02]  /*04f0*/  ISETP.NE.U32.AND P1, PT, RZ, UR6, PT ;  /* 0x00000006ff007c0c */ /* 0x000fe4000bf25070 */
[----:B------:R-:W-:Y:S02]  /*0500*/  CS2R R64, SRZ ;  /* 0x0000000000407805 */ /* 0x000fe4000001ff00 */
[----:B------:R-:W-:Y:S02]  /*0510*/  CS2R R70, SRZ ;  /* 0x0000000000467805 */ /* 0x000fe4000001ff00 */
[----:B------:R-:W-:-:S02]  /*0520*/  CS2R R68, SRZ ;  /* 0x0000000000447805 */ /* 0x000fc4000001ff00 */
[----:B------:R-:W-:-:S13]  /*0530*/  ISETP.NE.AND.EX P1, PT, RZ, UR7, PT, P1 ;  /* 0x00000007ff007c0c */ /* 0x000fda000bf25310 */
[C---:B------:R-:W-:Y:S01]  /*0540*/  @P1 LEA R4, P2, R9.reuse, UR6, 0x5 ;  /* 0x0000000609041c11 */ /* 0x040fe2000f8428ff */
[----:B0-----:R-:W-:-:S03]  /*0550*/  IMAD.WIDE.U32 R2, R9, 0x20, R2 ;  /* 0x0000002009027825 */ /* 0x001fc600078e0002 */
[----:B------:R-:W-:Y:S02]  /*0560*/  @P1 LEA.HI.X R5, R9, UR7, RZ, 0x5, P2 ;  /* 0x0000000709051c11 */ /* 0x000fe400090f2cff */
[----:B------:R3:W5:Y:S04]  /*0570*/  LDG.E.128 R72, desc[UR4][R2.64] ;  /* 0x0000000402487981 */ /* 0x000768000c1e1d00 */
[----:B------:R3:W5:Y:S04]  /*0580*/  @P1 LDG.E.128 R64, desc[UR4][R4.64] ;  /* 0x0000000404401981 */ /* 0x000768000c1e1d00 */
[----:B------:R3:W5:Y:S04]  /*0590*/  @P1 LDG.E.128 R68, desc[UR4][R4.64+0x10] ;  /* 0x0000100404441981 */ /* 0x000768000c1e1d00 */
[----:B------:R3:W5:Y:S02]  /*05a0*/  LDG.E.128 R76, desc[UR4][R2.64+0x10] ;  /* 0x00001004024c7981 */ /* 0x000764000c1e1d00 */
.L_x_5879:
[----:B------:R-:W-:Y:S05]  /*05b0*/  BSYNC B0 ;  /* 0x0000000000007941 */ /* 0x000fea0003800000 */
.L_x_5878:
        /* <DEDUP_REMOVED lines=14> */
[----:B------:R-:W-:Y:S01]  /*06a0*/  IMAD.MOV.U32 R120, RZ, RZ, 0x1 ;  /* 0x00000001ff787424 */ /* 0x000fe200078e00ff */
[----:B------:R-:W-:Y:S01]  /*06b0*/  SHF.R.U32.HI R0, RZ, 0x2, R0 ;  /* 0x00000002ff007819 */ /* 0x000fe20000011600 */
[----:B------:R-:W-:Y:S01]  /*06c0*/  UISETP.NE.AND UP0, UPT, UR6, URZ, UPT ;  /* 0x0000003f0600728c */ /* 0x000fe2000bf05270 */
[----:B------:R-:W-:Y:S01]  /*06d0*/  VIADDMNMX R3, R2, -R3, RZ, !PT ;  /* 0x8000000302037246 */ /* 0x000fe200078001ff */
[----:B------:R-:W-:Y:S01]  /*06e0*/  ULDC UR7, c[0x0][0x218] ;  /* 0x0000860000077ab9 */ /* 0x000fe20000000800 */
[----:B------:R-:W-:Y:S01]  /*06f0*/  LOP3.LUT R0, R0, 0x3fffffe0, RZ, 0xc0, !PT ;  /* 0x3fffffe000007812 */ /* 0x000fe200078ec0ff */
[----:B------:R-:W-:Y:S01]  /*0700*/  ULDC UR6, c[0x0][0x290] ;  /* 0x0000a40000067ab9 */ /* 0x000fe20000000800 */
[----:B------:R-:W-:Y:S01]  /*0710*/  VIMNMX R3, R3, 0x20, PT ;  /* 0x0000002003037848 */ /* 0x000fe20003fe0100 */
[----:B------:R-:W-:Y:S01]  /*0720*/  ULDC.64 UR10, c[0x0][0x228] ;  /* 0x00008a00000a7ab9 */ /* 0x000fe20000000a00 */
[----:B------:R-:W-:Y:S01]  /*0730*/  LOP3.LUT R5, R5, 0x3e0, RZ, 0xc0, !PT ;  /* 0x000003e005057812 */ /* 0x000fe200078ec0ff */
[----:B------:R-:W-:Y:S01]  /*0740*/  ULDC.64 UR12, c[0x0][0x230] ;  /* 0x00008c00000c7ab9 */ /* 0x000fe20000000a00 */
[----:B------:R-:W-:Y:S01]  /*0750*/  IADD3 R3, R3, R0, RZ ;  /* 0x0000000003037210 */ /* 0x000fe20007ffe0ff */
[----:B------:R-:W-:Y:S01]  /*0760*/  ULDC.64 UR8, c[0x0][0x210] ;  /* 0x0000840000087ab9 */ /* 0x000fe20000000a00 */
[----:B------:R-:W-:-:S03]  /*0770*/  VIADDMNMX R2, R2, -R5, RZ, !PT ;  /* 0x8000000502027246 */ /* 0x000fc600078001ff */
[----:B------:R-:W-:-:S05]  /*0780*/  IMAD.SHL.U32 R3, R3, 0x8, RZ ;  /* 0x0000000803037824 */ /* 0x000fca00078e00ff */
[----:B------:R-:W-:Y:S02]  /*0790*/  I2FP.F32.U32 R5, R3 ;  /* 0x0000000300057245 */ /* 0x000fe40000201000 */
[----:B------:R-:W-:-:S04]  /*07a0*/  VIMNMX R3, R2, 0x20, PT ;  /* 0x0000002002037848 */ /* 0x000fc80003fe0100 */
[----:B------:R-:W0:Y:S01]  /*07b0*/  MUFU.RCP R5, R5 ;  /* 0x0000000500057308 */ /* 0x000e220000001000 */
[----:B------:R-:W-:-:S04]  /*07c0*/  IADD3 R3, R0, R3, RZ ;  /* 0x0000000300037210 */ /* 0x000fc80007ffe0ff */
[----:B------:R-:W-:-:S07]  /*07d0*/  SHF.L.U32 R3, R3, 0x3, RZ ;  /* 0x0000000303037819 */ /* 0x000fce00000006ff */
.L_x_6025:
[----:B------:R-:W-:Y:S01]  /*07e0*/  IMAD R2, R4, UR7, RZ ;  /* 0x0000000704027c24 */ /* 0x000fe2000f8e02ff */
[----:B------:R-:W-:Y:S04]  /*07f0*/  BSSY B0, `(.L_x_5880) ;  /* 0x00000aa000007945 */ /* 0x000fe80003800000 */
[----:B0123--:R-:W-:-:S04]  /*0800*/  SHF.R.S32.HI R89, RZ, 0x1f, R2 ;  /* 0x0000001fff597819 */ /* 0x00ffc80000011402 */
[----:B------:R-:W-:-:S04]  /*0810*/  LEA.HI R89, R89, R2, RZ, 0x3 ;  /* 0x0000000259597211 */ /* 0x000fc800078f18ff */
[----:B------:R-:W-:-:S05]  /*0820*/  LEA.HI.SX32 R2, R89, R6, 0x1d ;  /* 0x0000000659027211 */ /* 0x000fca00078feaff */
[----:B------:R-:W-:Y:S01]  /*0830*/  IMAD.MOV.U32 R121, RZ, RZ, R2 ;  /* 0x000000ffff797224 */ /* 0x000fe200078e0002 */
[----:B-----5:R-:W-:Y:S06]  /*0840*/  @!P0 BRA `(.L_x_5881) ;  /* 0x0000000800908947 */ /* 0x020fec0003800000 */
[----:B------:R-:W-:Y:S01]  /*0850*/  ISETP.NE.U32.AND P2, PT, RZ, UR10, PT ;  /* 0x0000000aff007c0c */ /* 0x000fe2000bf45070 */
[----:B------:R-:W1:Y:S03]  /*0860*/  LDC.64 R88, c[0x0][0x220] ;  /* 0x00008800ff587b82 */ /* 0x000e660000000a00 */
[----:B------:R-:W-:-:S13]  /*0870*/  ISETP.NE.AND.EX P2, PT, RZ, UR11, PT, P2 ;  /* 0x0000000bff007c0c */ /* 0x000fda000bf45320 */
[----:B------:R-:W-:-:S04]  /*0880*/  @P2 LEA R90, P3, R2, UR10, 0x4 ;  /* 0x0000000a025a2c11 */ /* 0x000fc8000f8620ff */
[C---:B------:R-:W-:Y:S02]  /*0890*/  @P2 LEA.HI.X R91, R2.reuse, UR11, RZ, 0x4, P3 ;  /* 0x0000000b025b2c11 */ /* 0x040fe400098f24ff */
[----:B------:R-:W-:Y:S01]  /*08a0*/  ISETP.NE.U32.AND P3, PT, RZ, UR12, PT ;  /* 0x0000000cff007c0c */ /* 0x000fe2000bf65070 */
[----:B-1----:R-:W-:Y:S02]  /*08b0*/  IMAD.WIDE.U32 R88, R2, 0x10, R88 ;  /* 0x0000001002587825 */ /* 0x002fe400078e0058 */
        /* <DEDUP_REMOVED lines=10> */
[----:B-1----:R-:W-:Y:S05]  /*0960*/  @P4 BRA `(.L_x_5882) ;  /* 0x0000000000204947 */ /* 0x002fea0003800000 */
[----:B------:R-:W-:-:S04]  /*0970*/  ISETP.NE.U32.AND P2, PT, RZ, UR12, PT ;  /* 0x0000000cff007c0c */ /* 0x000fc8000bf45070 */
[----:B------:R-:W-:-:S13]  /*0980*/  ISETP.NE.AND.EX P2, PT, RZ, UR13, PT, P2 ;  /* 0x0000000dff007c0c */ /* 0x000fda000bf45320 */
[----:B------:R-:W-:Y:S05]  /*0990*/  @P2 BRA `(.L_x_5883) ;  /* 0x0000000000082947 */ /* 0x000fea0003800000 */
[----:B------:R-:W-:Y:S05]  /*09a0*/  @P1 BRA `(.L_x_5884) ;  /* 0x0000000000201947 */ /* 0x000fea0003800000 */
[----:B------:R-:W-:Y:S05]  /*09b0*/  BRA `(.L_x_5885) ;  /* 0x0000000000247947 */ /* 0x000fea0003800000 */
.L_x_5883:
[----:B-----5:R-:W-:-:S04]  /*09c0*/  IMAD.U32 R97, R12, 0x10000, RZ ;  /* 0x000100000c617824 */ /* 0x020fc800078e00ff */
[----:B------:R-:W-:Y:S01]  /*09d0*/  FADD.FTZ R0, R97, R0 ;  /* 0x0000000061007221 */ /* 0x000fe20000010000 */
[----:B------:R-:W-:Y:S06]  /*09e0*/  BRA `(.L_x_5884) ;  /* 0x0000000000107947 */ /* 0x000fec0003800000 */
.L_x_5882:
[----:B-----5:R-:W-:-:S05]  /*09f0*/  SHF.L.U32 R97, R80, 0x10, RZ ;  /* 0x0000001050617819 */ /* 0x020fca00000006ff */
[----:B------:R-:W-:Y:S01]  /*0a00*/  FADD.FTZ R0, R97, R0 ;  /* 0x0000000061007221 */ /* 0x000fe20000010000 */
[----:B------:R-:W-:-:S04]  /*0a10*/  @P3 IMAD.U32 R97, R12, 0x10000, RZ ;  /* 0x000100000c613824 */ /* 0x000fc800078e00ff */
[----:B------:R-:W-:-:S07]  /*0a20*/  @P3 FADD.FTZ R0, R97, R0 ;  /* 0x0000000061003221 */ /* 0x000fce0000010000 */
.L_x_5884:
[----:B------:R-:W-:-:S04]  /*0a30*/  F2FP.BF16.F32.PACK_AB R88, RZ, R0 ;  /* 0x00000000ff58723e */ /* 0x000fc800000010ff */
[----:B------:R-:W-:-:S07]  /*0a40*/  PRMT R84, R88, 0x7610, R84 ;  /* 0x0000761058547816 */ /* 0x000fce0000000054 */
.L_x_5885:
[----:B------:R-:W-:Y:S01]  /*0a50*/  SHF.L.U32 R98, R98, 0x10, RZ ;  /* 0x0000001062627819 */ /* 0x000fe200000006ff */
[----:B------:R-:W-:Y:S06]  /*0a60*/  @P4 BRA `(.L_x_5886) ;  /* 0x0000000000244947 */ /* 0x000fec0003800000 */
[----:B------:R-:W-:-:S04]  /*0a70*/  ISETP.NE.U32.AND P2, PT, RZ, UR12, PT ;  /* 0x0000000cff007c0c */ /* 0x000fc8000bf45070 */
[----:B------:R-:W-:-:S13]  /*0a80*/  ISETP.NE.AND.EX P2, PT, RZ, UR13, PT, P2 ;  /* 0x0000000dff007c0c */ /* 0x000fda000bf45320 */
[----:B------:R-:W-:Y:S05]  /*0a90*/  @P2 BRA `(.L_x_5887) ;  /* 0x0000000000082947 */ /* 0x000fea0003800000 */
[----:B------:R-:W-:Y:S05]  /*0aa0*/  @P1 BRA `(.L_x_5888) ;  /* 0x00000000002c1947 */ /* 0x000fea0003800000 */
[----:B------:R-:W-:Y:S05]  /*0ab0*/  BRA `(.L_x_5889) ;  /* 0x0000000000307947 */ /* 0x000fea0003800000 */
.L_x_5887:
[----:B-----5:R-:W-:-:S05]  /*0ac0*/  PRMT R88, R12, 0x7632, R88 ;  /* 0x000076320c587816 */ /* 0x020fca0000000058 */
[----:B------:R-:W-:-:S04]  /*0ad0*/  IMAD.U32 R97, R88, 0x10000, RZ ;  /* 0x0001000058617824 */ /* 0x000fc800078e00ff */
[----:B------:R-:W-:Y:S01]  /*0ae0*/  FADD.FTZ R98, R97, R98 ;  /* 0x0000006261627221 */ /* 0x000fe20000010000 */
[----:B------:R-:W-:Y:S06]  /*0af0*/  BRA `(.L_x_5888) ;  /* 0x0000000000187947 */ /* 0x000fec0003800000 */
.L_x_5886:
[----:B-----5:R-:W-:-:S04]  /*0b00*/  PRMT R88, R80, 0x7632, R88 ;  /* 0x0000763250587816 */ /* 0x020fc80000000058 */
[----:B------:R-:W-:Y:S02]  /*0b10*/  SHF.L.U32 R97, R88, 0x10, RZ ;  /* 0x0000001058617819 */ /* 0x000fe400000006ff */
[----:B------:R-:W-:-:S03]  /*0b20*/  @P3 PRMT R88, R12, 0x7632, R88 ;  /* 0x000076320c583816 */ /* 0x000fc60000000058 */
[----:B------:R-:W-:Y:S02]  /*0b30*/  FADD.FTZ R98, R97, R98 ;  /* 0x0000006261627221 */ /* 0x000fe40000010000 */
[----:B------:R-:W-:-:S04]  /*0b40*/  @P3 IMAD.U32 R97, R88, 0x10000, RZ ;  /* 0x0001000058613824 */ /* 0x000fc800078e00ff */
[----:B------:R-:W-:-:S07]  /*0b50*/  @P3 FADD.FTZ R98, R97, R98 ;  /* 0x0000006261623221 */ /* 0x000fce0000010000 */
.L_x_5888:
[----:B------:R-:W-:-:S04]  /*0b60*/  F2FP.BF16.F32.PACK_AB R88, RZ, R98 ;  /* 0x00000062ff58723e */ /* 0x000fc800000010ff */
[----:B------:R-:W-:-:S07]  /*0b70*/  PRMT R84, R84, 0x5410, R88 ;  /* 0x0000541054547816 */ /* 0x000fce0000000058 */
.L_x_5889:
        /* <DEDUP_REMOVED lines=8> */
.L_x_5891:
[----:B-----5:R-:W-:-:S04]  /*0c00*/  IMAD.U32 R88, R13, 0x10000, RZ ;  /* 0x000100000d587824 */ /* 0x020fc800078e00ff */
[----:B------:R-:W-:Y:S01]  /*0c10*/  FADD.FTZ R97, R88, R97 ;  /* 0x0000006158617221 */ /* 0x000fe20000010000 */
[----:B------:R-:W-:Y:S06]  /*0c20*/  BRA `(.L_x_5892) ;  /* 0x0000000000107947 */ /* 0x000fec0003800000 */
.L_x_5890:
[----:B-----5:R-:W-:-:S05]  /*0c30*/  SHF.L.U32 R88, R81, 0x10, RZ ;  /* 0x0000001051587819 */ /* 0x020fca00000006ff */
[----:B------:R-:W-:Y:S01]  /*0c40*/  FADD.FTZ R97, R88, R97 ;  /* 0x0000006158617221 */ /* 0x000fe20000010000 */
[----:B------:R-:W-:-:S05]  /*0c50*/  @P3 SHF.L.U32 R88, R13, 0x10, RZ ;  /* 0x000000100d583819 */ /* 0x000fca00000006ff */
[----:B------:R-:W-:-:S07]  /*0c60*/  @P3 FADD.FTZ R97, R88, R97 ;  /* 0x0000006158613221 */ /* 0x000fce0000010000 */
.L_x_5892:
[----:B------:R-:W-:-:S04]  /*0c70*/  F2FP.BF16.F32.PACK_AB R88, RZ, R97 ;  /* 0x00000061ff58723e */ /* 0x000fc800000010ff */
[----:B------:R-:W-:-:S07]  /*0c80*/  PRMT R85, R88, 0x7610, R85 ;  /* 0x0000761058557816 */ /* 0x000fce0000000055 */
.L_x_5893:
[----:B------:R-:W-:Y:S01]  /*0c90*/  IMAD.U32 R100, R89, 0x10000, RZ ;  /* 0x0001000059647824 */ /* 0x000fe200078e00ff */
[----:B------:R-:W-:Y:S06]  /*0ca0*/  @P4 BRA `(.L_x_5894) ;  /* 0x0000000000244947 */ /* 0x000fec0003800000 */
[----:B------:R-:W-:-:S04]  /*0cb0*/  ISETP.NE.U32.AND P2, PT, RZ, UR12, PT ;  /* 0x0000000cff007c0c */ /* 0x000fc8000bf45070 */
[----:B------:R-:W-:-:S13]  /*0cc0*/  ISETP.NE.AND.EX P2, PT, RZ, UR13, PT, P2 ;  /* 0x0000000dff007c0c */ /* 0x000fda000bf45320 */
[----:B------:R-:W-:Y:S05]  /*0cd0*/  @P2 BRA `(.L_x_5895) ;  /* 0x0000000000082947 */ /* 0x000fea0003800000 */
[----:B------:R-:W-:Y:S05]  /*0ce0*/  @P1 BRA `(.L_x_5896) ;  /* 0x00000000002c1947 */ /* 0x000fea0003800000 */
[----:B------:R-:W-:Y:S05]  /*0cf0*/  BRA `(.L_x_5897) ;  /* 0x0000000000307947 */ /* 0x000fea0003800000 */
.L_x_5895:
[----:B-----5:R-:W-:-:S04]  /*0d00*/  PRMT R88, R13, 0x7632, R88 ;  /* 0x000076320d587816 */ /* 0x020fc80000000058 */
[----:B------:R-:W-:-:S05]  /*0d10*/  SHF.L.U32 R89, R88, 0x10, RZ ;  /* 0x0000001058597819 */ /* 0x000fca00000006ff */
[----:B------:R-:W-:Y:S01]  /*0d20*/  FADD.FTZ R100, R89, R100 ;  /* 0x0000006459647221 */ /* 0x000fe20000010000 */
[----:B------:R-:W-:Y:S06]  /*0d30*/  BRA `(.L_x_5896) ;  /* 0x0000000000187947 */ /* 0x000fec0003800000 */
.L_x_5894:
[----:B-----5:R-:W-:-:S04]  /*0d40*/  PRMT R88, R81, 0x7632, R88 ;  /* 0x0000763251587816 */ /* 0x020fc80000000058 */
[----:B------:R-:W-:Y:S02]  /*0d50*/  SHF.L.U32 R89, R88, 0x10, RZ ;  /* 0x0000001058597819 */ /* 0x000fe400000006ff */
[----:B------:R-:W-:-:S03]  /*0d60*/  @P3 PRMT R88, R13, 0x7632, R88 ;  /* 0x000076320d583816 */ /* 0x000fc60000000058 */
[----:B------:R-:W-:Y:S02]  /*0d70*/  FADD.FTZ R100, R89, R100 ;  /* 0x0000006459647221 */ /* 0x000fe40000010000 */
[----:B------:R-:W-:-:S04]  /*0d80*/  @P3 IMAD.U32 R89, R88, 0x10000, RZ ;  /* 0x0001000058593824 */ /* 0x000fc800078e00ff */
[----:B------:R-:W-:-:S07]  /*0d90*/  @P3 FADD.FTZ R100, R89, R100 ;  /* 0x0000006459643221 */ /* 0x000fce0000010000 */
.L_x_5896:
[----:B------:R-:W-:-:S04]  /*0da0*/  F2FP.BF16.F32.PACK_AB R88, RZ, R100 ;  /* 0x00000064ff58723e */ /* 0x000fc800000010ff */
[----:B------:R-:W-:-:S07]  /*0db0*/  PRMT R85, R85, 0x5410, R88 ;  /* 0x0000541055557816 */ /* 0x000fce0000000058 */
.L_x_5897:
        /* <DEDUP_REMOVED lines=8> */
.L_x_5899:
[----:B-----5:R-:W-:-:S05]  /*0e40*/  SHF.L.U32 R88, R14, 0x10, RZ ;  /* 0x000000100e587819 */ /* 0x020fca00000006ff */
[----:B------:R-:W-:Y:S01]  /*0e50*/  FADD.FTZ R101, R88, R101 ;  /* 0x0000006558657221 */ /* 0x000fe20000010000 */
[----:B------:R-:W-:Y:S06]  /*0e60*/  BRA `(.L_x_5900) ;  /* 0x0000000000107947 */ /* 0x000fec0003800000 */
.L_x_5898:
[----:B-----5:R-:W-:-:S04]  /*0e70*/  IMAD.U32 R88, R82, 0x10000, RZ ;  /* 0x0001000052587824 */ /* 0x020fc800078e00ff */
[----:B------:R-:W-:Y:S01]  /*0e80*/  FADD.FTZ R101, R88, R101 ;  /* 0x0000006558657221 */ /* 0x000fe20000010000 */
[----:B------:R-:W-:-:S05]  /*0e90*/  @P3 SHF.L.U32 R88, R14, 0x10, RZ ;  /* 0x000000100e583819 */ /* 0x000fca00000006ff */
[----:B------:R-:W-:-:S07]  /*0ea0*/  @P3 FADD.FTZ R101, R88, R101 ;  /* 0x0000006558653221 */ /* 0x000fce0000010000 */
.L_x_5900:
[----:B------:R-:W-:-:S04]  /*0eb0*/  F2FP.BF16.F32.PACK_AB R88, RZ, R101 ;  /* 0x00000065ff58723e */ /* 0x000fc800000010ff */
[----:B------:R-:W-:-:S07]  /*0ec0*/  PRMT R86, R88, 0x7610, R86 ;  /* 0x0000761058567816 */ /* 0x000fce0000000056 */
.L_x_5901:
[----:B------:R-:W-:Y:S01]  /*0ed0*/  SHF.L.U32 R108, R90, 0x10, RZ ;  /* 0x000000105a6c7819 */ /* 0x000fe200000006ff */
[----:B------:R-:W-:Y:S06]  /*0ee0*/  @P4 BRA `(.L_x_5902) ;  /* 0x0000000000244947 */ /* 0x000fec0003800000 */
[----:B------:R-:W-:-:S04]  /*0ef0*/  ISETP.NE.U32.AND P2, PT, RZ, UR12, PT ;  /* 0x0000000cff007c0c */ /* 0x000fc8000bf45070 */
[----:B------:R-:W-:-:S13]  /*0f00*/  ISETP.NE.AND.EX P2, PT, RZ, UR13, PT, P2 ;  /* 0x0000000dff007c0c */ /* 0x000fda000bf45320 */
[----:B------:R-:W-:Y:S05]  /*0f10*/  @P2 BRA `(.L_x_5903) ;  /* 0x0000000000082947 */ /* 0x000fea0003800000 */
[----:B------:R-:W-:Y:S05]  /*0f20*/  @P1 BRA `(.L_x_5904) ;  /* 0x00000000002c1947 */ /* 0x000fea0003800000 */
[----:B------:R-:W-:Y:S05]  /*0f30*/  BRA `(.L_x_5905) ;  /* 0x0000000000307947 */ /* 0x000fea0003800000 */
.L_x_5903:
[----:B-----5:R-:W-:-:S05]  /*0f40*/  PRMT R88, R14, 0x7632, R88 ;  /* 0x000076320e587816 */ /* 0x020fca0000000058 */
[----:B------:R-:W-:-:S04]  /*0f50*/  IMAD.U32 R89, R88, 0x10000, RZ ;  /* 0x0001000058597824 */ /* 0x000fc800078e00ff */
[----:B------:R-:W-:Y:S01]  /*0f60*/  FADD.FTZ R108, R89, R108 ;  /* 0x0000006c596c7221 */ /* 0x000fe20000010000 */
[----:B------:R-:W-:Y:S06]  /*0f70*/  BRA `(.L_x_5904) ;  /* 0x0000000000187947 */ /* 0x000fec0003800000 */
.L_x_5902:
[----:B-----5:R-:W-:-:S04]  /*0f80*/  PRMT R88, R82, 0x7632, R88 ;  /* 0x0000763252587816 */ /* 0x020fc80000000058 */
[----:B------:R-:W-:Y:S02]  /*0f90*/  SHF.L.U32 R89, R88, 0x10, RZ ;  /* 0x0000001058597819 */ /* 0x000fe400000006ff */
[----:B------:R-:W-:-:S03]  /*0fa0*/  @P3 PRMT R88, R14, 0x7632, R88 ;  /* 0x000076320e583816 */ /* 0x000fc60000000058 */
[----:B------:R-:W-:Y:S01]  /*0fb0*/  FADD.FTZ R108, R89, R108 ;  /* 0x0000006c596c7221 */ /* 0x000fe20000010000 */
[----:B------:R-:W-:-:S05]  /*0fc0*/  @P3 SHF.L.U32 R89, R88, 0x10, RZ ;  /* 0x0000001058593819 */ /* 0x000fca00000006ff */
[----:B------:R-:W-:-:S07]  /*0fd0*/  @P3 FADD.FTZ R108, R89, R108 ;  /* 0x0000006c596c3221 */ /* 0x000fce0000010000 */
.L_x_5904:
[----:B------:R-:W-:-:S04]  /*0fe0*/  F2FP.BF16.F32.PACK_AB R88, RZ, R108 ;  /* 0x0000006cff58723e */ /* 0x000fc800000010ff */
[----:B------:R-:W-:-:S07]  /*0ff0*/  PRMT R86, R86, 0x5410, R88 ;  /* 0x0000541056567816 */ /* 0x000fce0000000058 */
.L_x_5905:
        /* <DEDUP_REMOVED lines=8> */
.L_x_5907:
[----:B-----5:R-:W-:-:S05]  /*1080*/  SHF.L.U32 R88, R15, 0x10, RZ ;  /* 0x000000100f587819 */ /* 0x020fca00000006ff */
[----:B------:R-:W-:Y:S01]  /*1090*/  FADD.FTZ R109, R88, R109 ;  /* 0x0000006d586d7221 */ /* 0x000fe20000010000 */
[----:B------:R-:W-:Y:S06]  /*10a0*/  BRA `(.L_x_5908) ;  /* 0x0000000000107947 */ /* 0x000fec0003800000 */
.L_x_5906:
[----:B-----5:R-:W-:-:S05]  /*10b0*/  SHF.L.U32 R88, R83, 0x10, RZ ;  /* 0x0000001053587819 */ /* 0x020fca00000006ff */
[----:B------:R-:W-:Y:S01]  /*10c0*/  FADD.FTZ R109, R88, R109 ;  /* 0x0000006d586d7221 */ /* 0x000fe20000010000 */
[----:B------:R-:W-:-:S04]  /*10d0*/  @P3 IMAD.U32 R88, R15, 0x10000, RZ ;  /* 0x000100000f583824 */ /* 0x000fc800078e00ff */
[----:B------:R-:W-:-:S07]  /*10e0*/  @P3 FADD.FTZ R109, R88, R109 ;  /* 0x0000006d586d3221 */ /* 0x000fce0000010000 */
.L_x_5908:
[----:B------:R-:W-:-:S04]  /*10f0*/  F2FP.BF16.F32.PACK_AB R88, RZ, R109 ;  /* 0x0000006dff58723e */ /* 0x000fc800000010ff */
[----:B------:R-:W-:-:S07]  /*1100*/  PRMT R87, R88, 0x7610, R87 ;  /* 0x0000761058577816 */ /* 0x000fce0000000057 */
.L_x_5909:
[----:B------:R-:W-:Y:S01]  /*1110*/  SHF.L.U32 R116, R91, 0x10, RZ ;  /* 0x000000105b747819 */ /* 0x000fe200000006ff */
[----:B------:R-:W-:Y:S06]  /*1120*/  @P4 BRA `(.L_x_5910) ;  /* 0x0000000000244947 */ /* 0x000fec0003800000 */
[----:B------:R-:W-:-:S04]  /*1130*/  ISETP.NE.U32.AND P2, PT, RZ, UR12, PT ;  /* 0x0000000cff007c0c */ /* 0x000fc8000bf45070 */
[----:B------:R-:W-:-:S13]  /*1140*/  ISETP.NE.AND.EX P2, PT, RZ, UR13, PT, P2 ;  /* 0x0000000dff007c0c */ /* 0x000fda000bf45320 */
[----:B------:R-:W-:Y:S05]  /*1150*/  @P2 BRA `(.L_x_5911) ;  /* 0x0000000000082947 */ /* 0x000fea0003800000 */
[----:B------:R-:W-:Y:S05]  /*1160*/  @P1 BRA `(.L_x_5912) ;  /* 0x00000000002c1947 */ /* 0x000fea0003800000 */
[----:B------:R-:W-:Y:S05]  /*1170*/  BRA `(.L_x_5913) ;  /* 0x0000000000307947 */ /* 0x000fea0003800000 */
.L_x_5911:
[----:B-----5:R-:W-:-:S04]  /*1180*/  PRMT R88, R15, 0x7632, R88 ;  /* 0x000076320f587816 */ /* 0x020fc80000000058 */
[----:B------:R-:W-:-:S05]  /*1190*/  SHF.L.U32 R89, R88, 0x10, RZ ;  /* 0x0000001058597819 */ /* 0x000fca00000006ff */
[----:B------:R-:W-:Y:S01]  /*11a0*/  FADD.FTZ R116, R89, R116 ;  /* 0x0000007459747221 */ /* 0x000fe20000010000 */
[----:B------:R-:W-:Y:S06]  /*11b0*/  BRA `(.L_x_5912) ;  /* 0x0000000000187947 */ /* 0x000fec0003800000 */
.L_x_5910:
[----:B-----5:R-:W-:-:S05]  /*11c0*/  PRMT R88, R83, 0x7632, R88 ;  /* 0x0000763253587816 */ /* 0x020fca0000000058 */
[----:B------:R-:W-:Y:S01]  /*11d0*/  IMAD.U32 R89, R88, 0x10000, RZ ;  /* 0x0001000058597824 */ /* 0x000fe200078e00ff */
[----:B------:R-:W-:-:S03]  /*11e0*/  @P3 PRMT R88, R15, 0x7632, R88 ;  /* 0x000076320f583816 */ /* 0x000fc60000000058 */
[----:B------:R-:W-:Y:S01]  /*11f0*/  FADD.FTZ R116, R89, R116 ;  /* 0x0000007459747221 */ /* 0x000fe20000010000 */
[----:B------:R-:W-:-:S05]  /*1200*/  @P3 SHF.L.U32 R89, R88, 0x10, RZ ;  /* 0x0000001058593819 */ /* 0x000fca00000006ff */
[----:B------:R-:W-:-:S07]  /*1210*/  @P3 FADD.FTZ R116, R89, R116 ;  /* 0x0000007459743221 */ /* 0x000fce0000010000 */
.L_x_5912:
[----:B------:R-:W-:-:S04]  /*1220*/  F2FP.BF16.F32.PACK_AB R88, RZ, R116 ;  /* 0x00000074ff58723e */ /* 0x000fc800000010ff */
[----:B------:R-:W-:-:S07]  /*1230*/  PRMT R87, R87, 0x5410, R88 ;  /* 0x0000541057577816 */ /* 0x000fce0000000058 */
.L_x_5913:
[----:B------:R-:W1:Y:S01]  /*1240*/  @P1 LDC.64 R88, c[0x0][0x238] ;  /* 0x00008e00ff581b82 */ /* 0x000e620000000a00 */
[C---:B------:R-:W-:Y:S02]  /*1250*/  IADD3 R121, R2.reuse, 0x80, RZ ;  /* 0x0000008002797810 */ /* 0x040fe40007ffe0ff */
[----:B-1----:R-:W-:-:S04]  /*1260*/  @P1 LEA R88, P2, R2, R88, 0x4 ;  /* 0x0000005802581211 */ /* 0x002fc800078420ff */
[----:B------:R-:W-:-:S05]  /*1270*/  @P1 LEA.HI.X R89, R2, R89, RZ, 0x4, P2 ;  /* 0x0000005902591211 */ /* 0x000fca00010f24ff */
[----:B------:R1:W-:Y:S04]  /*1280*/  @P1 STG.E.128 desc[UR4][R88.64], R84 ;  /* 0x0000005458001986 */ /* 0x0003e8000c101d04 */
.L_x_5881:
[----:B------:R-:W-:Y:S05]  /*1290*/  BSYNC B0 ;  /* 0x0000000000007941 */ /* 0x000fea0003800000 */
.L_x_5880:
[----:B------:R-:W-:Y:S01]  /*12a0*/  ISETP.GE.U32.AND P2, PT, R7, 0x100, PT ;  /* 0x000001000700780c */ /* 0x000fe20003f46070 */
[----:B------:R-:W-:-:S12]  /*12b0*/  BSSY B0, `(.L_x_5914) ;  /* 0x00000a6000007945 */ /* 0x000fd80003800000 */
[----:B------:R-:W-:Y:S05]  /*12c0*/  @!P2 BRA `(.L_x_5915) ;  /* 0x000000080090a947 */ /* 0x000fea0003800000 */
[----:B------:R-:W-:Y:S01]  /*12d0*/  ISETP.NE.U32.AND P2, PT, RZ, UR10, PT ;  /* 0x0000000aff007c0c */ /* 0x000fe2000bf45070 */
[----:B-1----:R-:W1:Y:S03]  /*12e0*/  LDC.64 R88, c[0x0][0x220] ;  /* 0x00008800ff587b82 */ /* 0x002e660000000a00 */
[----:B------:R-:W-:-:S13]  /*12f0*/  ISETP.NE.AND.EX P2, PT, RZ, UR11, PT, P2 ;  /* 0x0000000bff007c0c */ /* 0x000fda000bf45320 */
[----:B------:R-:W-:-:S04]  /*1300*/  @P2 LEA R90, P3, R121, UR10, 0x4 ;  /* 0x0000000a795a2c11 */ /* 0x000fc8000f8620ff */
[C---:B------:R-:W-:Y:S02]  /*1310*/  @P2 LEA.HI.X R91, R121.reuse, UR11, RZ, 0x4, P3 ;  /* 0x0000000b795b2c11 */ /* 0x040fe400098f24ff */
[----:B------:R-:W-:Y:S01]  /*1320*/  ISETP.NE.U32.AND P3, PT, RZ, UR12, PT ;  /* 0x0000000cff007c0c */ /* 0x000fe2000bf65070 */
[----:B-1----:R-:W-:Y:S02]  /*1330*/  IMAD.WIDE.U32 R88, R121, 0x10, R88 ;  /* 0x0000001079587825 */ /* 0x002fe400078e0058 */
        /* <DEDUP_REMOVED lines=10> */
[----:B-1----:R-:W-:Y:S05]  /*13e0*/  @P4 BRA `(.L_x_5916) ;  /* 0x0000000000204947 */ /* 0x002fea0003800000 */
[----:B------:R-:W-:-:S04]  /*13f0*/  ISETP.NE.U32.AND P2, PT, RZ, UR12, PT ;  /* 0x0000000cff007c0c */ /* 0x000fc8000bf45070 */
[----:B------:R-:W-:-:S13]  /*1400*/  ISETP.NE.AND.EX P2, PT, RZ, UR13, PT, P2 ;  /* 0x0000000dff007c0c */ /* 0x000fda000bf45320 */
[----:B------:R-:W-:Y:S05]  /*1410*/  @P2 BRA `(.L_x_5917) ;  /* 0x0000000000082947 */ /* 0x000fea0003800000 */
[----:B------:R-:W-:Y:S05]  /*1420*/  @P1 BRA `(.L_x_5918) ;  /* 0x0000000000201947 */ /* 0x000fea0003800000 */
[----:B------:R-:W-:Y:S05]  /*1430*/  BRA `(.L_x_5919) ;  /* 0x0000000000247947 */ /* 0x000fea0003800000 */
.L_x_5917:
[----:B-----5:R-:W-:-:S05]  /*1440*/  SHF.L.U32 R88, R12, 0x10, RZ ;  /* 0x000000100c587819 */ /* 0x020fca00000006ff */
[----:B------:R-:W-:Y:S01]  /*1450*/  FADD.FTZ R9, R88, R9 ;  /* 0x0000000958097221 */ /* 0x000fe20000010000 */
[----:B------:R-:W-:Y:S06]  /*1460*/  BRA `(.L_x_5918) ;  /* 0x0000000000107947 */ /* 0x000fec0003800000 */
.L_x_5916:
[----:B-----5:R-:W-:-:S05]  /*1470*/  SHF.L.U32 R88, R80, 0x10, RZ ;  /* 0x0000001050587819 */ /* 0x020fca00000006ff */
[----:B------:R-:W-:Y:S01]  /*1480*/  FADD.FTZ R9, R88, R9 ;  /* 0x0000000958097221 */ /* 0x000fe20000010000 */
[----:B------:R-:W-:-:S04]  /*1490*/  @P3 IMAD.U32 R88, R12, 0x10000, RZ ;  /* 0x000100000c583824 */ /* 0x000fc800078e00ff */
[----:B------:R-:W-:-:S07]  /*14a0*/  @P3 FADD.FTZ R9, R88, R9 ;  /* 0x0000000958093221 */ /* 0x000fce0000010000 */
.L_x_5918:
[----:B------:R-:W-:-:S04]  /*14b0*/  F2FP.BF16.F32.PACK_AB R88, RZ, R9 ;  /* 0x00000009ff58723e */ /* 0x000fc800000010ff */
[----:B------:R-:W-:-:S07]  /*14c0*/  PRMT R84, R88, 0x7610, R84 ;  /* 0x0000761058547816 */ /* 0x000fce0000000054 */
.L_x_5919:
[----:B------:R-:W-:Y:S01]  /*14d0*/  SHF.L.U32 R96, R96, 0x10, RZ ;  /* 0x0000001060607819 */ /* 0x000fe200000006ff */
[----:B------:R-:W-:Y:S06]  /*14e0*/  @P4 BRA `(.L_x_5920) ;  /* 0x0000000000244947 */ /* 0x000fec0003800000 */
[----:B------:R-:W-:-:S04]  /*14f0*/  ISETP.NE.U32.AND P2, PT, RZ, UR12, PT ;  /* 0x0000000cff007c0c */ /* 0x000fc8000bf45070 */
[----:B------:R-:W-:-:S13]  /*1500*/  ISETP.NE.AND.EX P2, PT, RZ, UR13, PT, P2 ;  /* 0x0000000dff007c0c */ /* 0x000fda000bf45320 */
[----:B------:R-:W-:Y:S05]  /*1510*/  @P2 BRA `(.L_x_5921) ;  /* 0x0000000000082947 */ /* 0x000fea0003800000 */
[----:B------:R-:W-:Y:S05]  /*1520*/  @P1 BRA `(.L_x_5922) ;  /* 0x00000000002c1947 */ /* 0x000fea0003800000 */
[----:B------:R-:W-:Y:S05]  /*1530*/  BRA `(.L_x_5923) ;  /* 0x0000000000307947 */ /* 0x000fea0003800000 */
.L_x_5921:
[----:B-----5:R-:W-:-:S04]  /*1540*/  PRMT R88, R12, 0x7632, R88 ;  /* 0x000076320c587816 */ /* 0x020fc80000000058 */
[----:B------:R-:W-:-:S05]  /*1550*/  SHF.L.U32 R95, R88, 0x10, RZ ;  /* 0x00000010585f7819 */ /* 0x000fca00000006ff */
[----:B------:R-:W-:Y:S01]  /*1560*/  FADD.FTZ R96, R95, R96 ;  /* 0x000000605f607221 */ /* 0x000fe20000010000 */
[----:B------:R-:W-:Y:S06]  /*1570*/  BRA `(.L_x_5922) ;  /* 0x0000000000187947 */ /* 0x000fec0003800000 */
.L_x_5920:
[----:B-----5:R-:W-:-:S05]  /*1580*/  PRMT R88, R80, 0x7632, R88 ;  /* 0x0000763250587816 */ /* 0x020fca0000000058 */
[----:B------:R-:W-:Y:S01]  /*1590*/  IMAD.U32 R95, R88, 0x10000, RZ ;  /* 0x00010000585f7824 */ /* 0x000fe200078e00ff */
[----:B------:R-:W-:-:S03]  /*15a0*/  @P3 PRMT R88, R12, 0x7632, R88 ;  /* 0x000076320c583816 */ /* 0x000fc60000000058 */
[----:B------:R-:W-:Y:S01]  /*15b0*/  FADD.FTZ R96, R95, R96 ;  /* 0x000000605f607221 */ /* 0x000fe20000010000 */
[----:B------:R-:W-:-:S05]  /*15c0*/  @P3 SHF.L.U32 R95, R88, 0x10, RZ ;  /* 0x00000010585f3819 */ /* 0x000fca00000006ff */
[----:B------:R-:W-:-:S07]  /*15d0*/  @P3 FADD.FTZ R96, R95, R96 ;  /* 0x000000605f603221 */ /* 0x000fce0000010000 */
.L_x_5922:
[----:B------:R-:W-:-:S04]  /*15e0*/  F2FP.BF16.F32.PACK_AB R88, RZ, R96 ;  /* 0x00000060ff58723e */ /* 0x000fc800000010ff */
[----:B------:R-:W-:-:S07]  /*15f0*/  PRMT R84, R84, 0x5410, R88 ;  /* 0x0000541054547816 */ /* 0x000fce0000000058 */
.L_x_5923:
        /* <DEDUP_REMOVED lines=8> */
.L_x_5925:
[----:B-----5:R-:W-:-:S04]  /*1680*/  IMAD.U32 R88, R13, 0x10000, RZ ;  /* 0x000100000d587824 */ /* 0x020fc800078e00ff */
[----:B------:R-:W-:Y:S01]  /*1690*/  FADD.FTZ R95, R88, R95 ;  /* 0x0000005f585f7221 */ /* 0x000fe20000010000 */
[----:B------:R-:W-:Y:S06]  /*16a0*/  BRA `(.L_x_5926) ;  /* 0x0000000000107947 */ /* 0x000fec0003800000 */
.L_x_5924:
[----:B-----5:R-:W-:-:S05]  /*16b0*/  SHF.L.U32 R88, R81, 0x10, RZ ;  /* 0x0000001051587819 */ /* 0x020fca00000006ff */
[----:B------:R-:W-:Y:S01]  /*16c0*/  FADD.FTZ R95, R88, R95 ;  /* 0x0000005f585f7221 */ /* 0x000fe20000010000 */
[----:B------:R-:W-:-:S05]  /*16d0*/  @P3 SHF.L.U32 R88, R13, 0x10, RZ ;  /* 0x000000100d583819 */ /* 0x000fca00000006ff */
[----:B------:R-:W-:-:S07]  /*16e0*/  @P3 FADD.FTZ R95, R88, R95 ;  /* 0x0000005f585f3221 */ /* 0x000fce0000010000 */
.L_x_5926:
[----:B------:R-:W-:-:S04]  /*16f0*/  F2FP.BF16.F32.PACK_AB R88, RZ, R95 ;  /* 0x0000005fff58723e */ /* 0x000fc800000010ff */
[----:B------:R-:W-:-:S07]  /*1700*/  PRMT R85, R88, 0x7610, R85 ;  /* 0x0000761058557816 */ /* 0x000fce0000000055 */
.L_x_5927:
[----:B------:R-:W-:Y:S01]  /*1710*/  IMAD.U32 R102, R89, 0x10000, RZ ;  /* 0x0001000059667824 */ /* 0x000fe200078e00ff */
[----:B------:R-:W-:Y:S06]  /*1720*/  @P4 BRA `(.L_x_5928) ;  /* 0x0000000000244947 */ /* 0x000fec0003800000 */
[----:B------:R-:W-:-:S04]  /*1730*/  ISETP.NE.U32.AND P2, PT, RZ, UR12, PT ;  /* 0x0000000cff007c0c */ /* 0x000fc8000bf45070 */
[----:B------:R-:W-:-:S13]  /*1740*/  ISETP.NE.AND.EX P2, PT, RZ, UR13, PT, P2 ;  /* 0x0000000dff007c0c */ /* 0x000fda000bf45320 */
[----:B------:R-:W-:Y:S05]  /*1750*/  @P2 BRA `(.L_x_5929) ;  /* 0x0000000000082947 */ /* 0x000fea0003800000 */
[----:B------:R-:W-:Y:S05]  /*1760*/  @P1 BRA `(.L_x_5930) ;  /* 0x00000000002c1947 */ /* 0x000fea0003800000 */
[----:B------:R-:W-:Y:S05]  /*1770*/  BRA `(.L_x_5931) ;  /* 0x0000000000307947 */ /* 0x000fea0003800000 */
.L_x_5929:
[----:B-----5:R-:W-:-:S04]  /*1780*/  PRMT R88, R13, 0x7632, R88 ;  /* 0x000076320d587816 */ /* 0x020fc80000000058 */
[----:B------:R-:W-:-:S05]  /*1790*/  SHF.L.U32 R89, R88, 0x10, RZ ;  /* 0x0000001058597819 */ /* 0x000fca00000006ff */
[----:B------:R-:W-:Y:S01]  /*17a0*/  FADD.FTZ R102, R89, R102 ;  /* 0x0000006659667221 */ /* 0x000fe20000010000 */
[----:B------:R-:W-:Y:S06]  /*17b0*/  BRA `(.L_x_5930) ;  /* 0x0000000000187947 */ /* 0x000fec0003800000 */
.L_x_5928:
[----:B-----5:R-:W-:-:S04]  /*17c0*/  PRMT R88, R81, 0x7632, R88 ;  /* 0x0000763251587816 */ /* 0x020fc80000000058 */
[----:B------:R-:W-:Y:S02]  /*17d0*/  SHF.L.U32 R89, R88, 0x10, RZ ;  /* 0x0000001058597819 */ /* 0x000fe400000006ff */
[----:B------:R-:W-:-:S03]  /*17e0*/  @P3 PRMT R88, R13, 0x7632, R88 ;  /* 0x000076320d583816 */ /* 0x000fc60000000058 */
[----:B------:R-:W-:Y:S02]  /*17f0*/  FADD.FTZ R102, R89, R102 ;  /* 0x0000006659667221 */ /* 0x000fe40000010000 */
[----:B------:R-:W-:-:S04]  /*1800*/  @P3 IMAD.U32 R89, R88, 0x10000, RZ ;  /* 0x0001000058593824 */ /* 0x000fc800078e00ff */
[----:B------:R-:W-:-:S07]  /*1810*/  @P3 FADD.FTZ R102, R89, R102 ;  /* 0x0000006659663221 */ /* 0x000fce0000010000 */
.L_x_5930:
[----:B------:R-:W-:-:S04]  /*1820*/  F2FP.BF16.F32.PACK_AB R88, RZ, R102 ;  /* 0x00000066ff58723e */ /* 0x000fc800000010ff */
[----:B------:R-:W-:-:S07]  /*1830*/  PRMT R85, R85, 0x5410, R88 ;  /* 0x0000541055557816 */ /* 0x000fce0000000058 */
.L_x_5931:
        /* <DEDUP_REMOVED lines=8> */
.L_x_5933:
[----:B-----5:R-:W-:-:S05]  /*18c0*/  SHF.L.U32 R88, R14, 0x10, RZ ;  /* 0x000000100e587819 */ /* 0x020fca00000006ff */
[----:B------:R-:W-:Y:S01]  /*18d0*/  FADD.FTZ R103, R88, R103 ;  /* 0x0000006758677221 */ /* 0x000fe20000010000 */
[----:B------:R-:W-:Y:S06]  /*18e0*/  BRA `(.L_x_5934) ;  /* 0x0000000000107947 */ /* 0x000fec0003800000 */
.L_x_5932:
[----:B-----5:R-:W-:-:S04]  /*18f0*/  IMAD.U32 R88, R82, 0x10000, RZ ;  /* 0x0001000052587824 */ /* 0x020fc800078e00ff */
[----:B------:R-:W-:Y:S01]  /*1900*/  FADD.FTZ R103, R88, R103 ;  /* 0x0000006758677221 */ /* 0x000fe20000010000 */
[----:B------:R-:W-:-:S05]  /*1910*/  @P3 SHF.L.U32 R88, R14, 0x10, RZ ;  /* 0x000000100e583819 */ /* 0x000fca00000006ff */
[----:B------:R-:W-:-:S07]  /*1920*/  @P3 FADD.FTZ R103, R88, R103 ;  /* 0x0000006758673221 */ /* 0x000fce0000010000 */
.L_x_5934:
[----:B------:R-:W-:-:S04]  /*1930*/  F2FP.BF16.F32.PACK_AB R88, RZ, R103 ;  /* 0x00000067ff58723e */ /* 0x000fc800000010ff */
[----:B------:R-:W-:-:S07]  /*1940*/  PRMT R86, R88, 0x7610, R86 ;  /* 0x0000761058567816 */ /* 0x000fce0000000056 */
.L_x_5935:
[----:B------:R-:W-:Y:S01]  /*1950*/  SHF.L.U32 R110, R90, 0x10, RZ ;  /* 0x000000105a6e7819 */ /* 0x000fe200000006ff */
[----:B------:R-:W-:Y:S06]  /*1960*/  @P4 BRA `(.L_x_5936) ;  /* 0x0000000000244947 */ /* 0x000fec0003800000 */
[----:B------:R-:W-:-:S04]  /*1970*/  ISETP.NE.U32.AND P2, PT, RZ, UR12, PT ;  /* 0x0000000cff007c0c */ /* 0x000fc8000bf45070 */
[----:B------:R-:W-:-:S13]  /*1980*/  ISETP.NE.AND.EX P2, PT, RZ, UR13, PT, P2 ;  /* 0x0000000dff007c0c */ /* 0x000fda000bf45320 */
[----:B------:R-:W-:Y:S05]  /*1990*/  @P2 BRA `(.L_x_5937) ;  /* 0x0000000000082947 */ /* 0x000fea0003800000 */
[----:B------:R-:W-:Y:S05]  /*19a0*/  @P1 BRA `(.L_x_5938) ;  /* 0x00000000002c1947 */ /* 0x000fea0003800000 */
[----:B------:R-:W-:Y:S05]  /*19b0*/  BRA `(.L_x_5939) ;  /* 0x0000000000307947 */ /* 0x000fea0003800000 */
.L_x_5937:
[----:B-----5:R-:W-:-:S05]  /*19c0*/  PRMT R88, R14, 0x7632, R88 ;  /* 0x000076320e587816 */ /* 0x020fca0000000058 */
[----:B------:R-:W-:-:S04]  /*19d0*/  IMAD.U32 R89, R88, 0x10000, RZ ;  /* 0x0001000058597824 */ /* 0x000fc800078e00ff */
[----:B------:R-:W-:Y:S01]  /*19e0*/  FADD.FTZ R110, R89, R110 ;  /* 0x0000006e596e7221 */ /* 0x000fe20000010000 */
[----:B------:R-:W-:Y:S06]  /*19f0*/  BRA `(.L_x_5938) ;  /* 0x0000000000187947 */ /* 0x000fec0003800000 */
.L_x_5936:
[----:B-----5:R-:W-:-:S04]  /*1a00*/  PRMT R88, R82, 0x7632, R88 ;  /* 0x0000763252587816 */ /* 0x020fc80000000058 */
[----:B------:R-:W-:Y:S02]  /*1a10*/  SHF.L.U32 R89, R88, 0x10, RZ ;  /* 0x0000001058597819 */ /* 0x000fe400000006ff */
[----:B------:R-:W-:-:S03]  /*1a20*/  @P3 PRMT R88, R14, 0x7632, R88 ;  /* 0x000076320e583816 */ /* 0x000fc60000000058 */
[----:B------:R-:W-:Y:S01]  /*1a30*/  FADD.FTZ R110, R89, R110 ;  /* 0x0000006e596e7221 */ /* 0x000fe20000010000 */
[----:B------:R-:W-:-:S05]  /*1a40*/  @P3 SHF.L.U32 R89, R88, 0x10, RZ ;  /* 0x0000001058593819 */ /* 0x000fca00000006ff */
[----:B------:R-:W-:-:S07]  /*1a50*/  @P3 FADD.FTZ R110, R89, R110 ;  /* 0x0000006e596e3221 */ /* 0x000fce0000010000 */
.L_x_5938:
[----:B------:R-:W-:-:S04]  /*1a60*/  F2FP.BF16.F32.PACK_AB R88, RZ, R110 ;  /* 0x0000006eff58723e */ /* 0x000fc800000010ff */
[----:B------:R-:W-:-:S07]  /*1a70*/  PRMT R86, R86, 0x5410, R88 ;  /* 0x0000541056567816 */ /* 0x000fce0000000058 */
.L_x_5939:
        /* <DEDUP_REMOVED lines=8> */
.L_x_5941:
[----:B-----5:R-:W-:-:S05]  /*1b00*/  SHF.L.U32 R88, R15, 0x10, RZ ;  /* 0x000000100f587819 */ /* 0x020fca00000006ff */
[----:B------:R-:W-:Y:S01]  /*1b10*/  FADD.FTZ R111, R88, R111 ;  /* 0x0000006f586f7221 */ /* 0x000fe20000010000 */
[----:B------:R-:W-:Y:S06]  /*1b20*/  BRA `(.L_x_5942) ;  /* 0x0000000000107947 */ /* 0x000fec0003800000 */
.L_x_5940:
[----:B-----5:R-:W-:-:S05]  /*1b30*/  SHF.L.U32 R88, R83, 0x10, RZ ;  /* 0x0000001053587819 */ /* 0x020fca00000006ff */
[----:B------:R-:W-:Y:S01]  /*1b40*/  FADD.FTZ R111, R88, R111 ;  /* 0x0000006f586f7221 */ /* 0x000fe20000010000 */
[----:B------:R-:W-:-:S04]  /*1b50*/  @P3 IMAD.U32 R88, R15, 0x10000, RZ ;  /* 0x000100000f583824 */ /* 0x000fc800078e00ff */
[----:B------:R-:W-:-:S07]  /*1b60*/  @P3 FADD.FTZ R111, R88, R111 ;  /* 0x0000006f586f3221 */ /* 0x000fce0000010000 */
.L_x_5942:
[----:B------:R-:W-:-:S04]  /*1b70*/  F2FP.BF16.F32.PACK_AB R88, RZ, R111 ;  /* 0x0000006fff58723e */ /* 0x000fc800000010ff */
[----:B------:R-:W-:-:S07]  /*1b80*/  PRMT R87, R88, 0x7610, R87 ;  /* 0x0000761058577816 */ /* 0x000fce0000000057 */
.L_x_5943:
[----:B------:R-:W-:Y:S01]  /*1b90*/  SHF.L.U32 R117, R91, 0x10, RZ ;  /* 0x000000105b757819 */ /* 0x000fe200000006ff */
[----:B------:R-:W-:Y:S06]  /*1ba0*/  @P4 BRA `(.L_x_5944) ;  /* 0x0000000000244947 */ /* 0x000fec0003800000 */
[----:B------:R-:W-:-:S04]  /*1bb0*/  ISETP.NE.U32.AND P2, PT, RZ, UR12, PT ;  /* 0x0000000cff007c0c */ /* 0x000fc8000bf45070 */
[----:B------:R-:W-:-:S13]  /*1bc0*/  ISETP.NE.AND.EX P2, PT, RZ, UR13, PT, P2 ;  /* 0x0000000dff007c0c */ /* 0x000fda000bf45320 */
[----:B------:R-:W-:Y:S05]  /*1bd0*/  @P2 BRA `(.L_x_5945) ;  /* 0x0000000000082947 */ /* 0x000fea0003800000 */
[----:B------:R-:W-:Y:S05]  /*1be0*/  @P1 BRA `(.L_x_5946) ;  /* 0x00000000002c1947 */ /* 0x000fea0003800000 */
[----:B------:R-:W-:Y:S05]  /*1bf0*/  BRA `(.L_x_5947) ;  /* 0x0000000000307947 */ /* 0x000fea0003800000 */
.L_x_5945:
[----:B-----5:R-:W-:-:S04]  /*1c00*/  PRMT R88, R15, 0x7632, R88 ;  /* 0x000076320f587816 */ /* 0x020fc80000000058 */
[----:B------:R-:W-:-:S05]  /*1c10*/  SHF.L.U32 R88, R88, 0x10, RZ ;  /* 0x0000001058587819 */ /* 0x000fca00000006ff */
[----:B------:R-:W-:Y:S01]  /*1c20*/  FADD.FTZ R117, R88, R117 ;  /* 0x0000007558757221 */ /* 0x000fe20000010000 */
[----:B------:R-:W-:Y:S06]  /*1c30*/  BRA `(.L_x_5946) ;  /* 0x0000000000187947 */ /* 0x000fec0003800000 */
.L_x_5944:
[----:B-----5:R-:W-:-:S05]  /*1c40*/  PRMT R88, R83, 0x7632, R88 ;  /* 0x0000763253587816 */ /* 0x020fca0000000058 */
[----:B------:R-:W-:-:S04]  /*1c50*/  IMAD.U32 R88, R88, 0x10000, RZ ;  /* 0x0001000058587824 */ /* 0x000fc800078e00ff */
[----:B------:R-:W-:Y:S01]  /*1c60*/  FADD.FTZ R117, R88, R117 ;  /* 0x0000007558757221 */ /* 0x000fe20000010000 */
[----:B------:R-:W-:-:S04]  /*1c70*/  @P3 PRMT R88, R15, 0x7632, R88 ;  /* 0x000076320f583816 */ /* 0x000fc80000000058 */
[----:B------:R-:W-:-:S05]  /*1c80*/  @P3 SHF.L.U32 R88, R88, 0x10, RZ ;  /* 0x0000001058583819 */ /* 0x000fca00000006ff */
[----:B------:R-:W-:-:S07]  /*1c90*/  @P3 FADD.FTZ R117, R88, R117 ;  /* 0x0000007558753221 */ /* 0x000fce0000010000 */
.L_x_5946:
[----:B------:R-:W-:-:S04]  /*1ca0*/  F2FP.BF16.F32.PACK_AB R88, RZ, R117 ;  /* 0x00000075ff58723e */ /* 0x000fc800000010ff */
[----:B------:R-:W-:-:S07]  /*1cb0*/  PRMT R87, R87, 0x5410, R88 ;  /* 0x0000541057577816 */ /* 0x000fce0000000058 */
.L_x_5947:
[----:B------:R-:W1:Y:S02]  /*1cc0*/  @P1 LDC.64 R88, c[0x0][0x238] ;  /* 0x00008e00ff581b82 */ /* 0x000e640000000a00 */
[----:B-1----:R-:W-:-:S04]  /*1cd0*/  @P1 LEA R88, P2, R121, R88, 0x4 ;  /* 0x0000005879581211 */ /* 0x002fc800078420ff */
[C---:B------:R-:W-:Y:S02]  /*1ce0*/  @P1 LEA.HI.X R89, R121.reuse, R89, RZ, 0x4, P2 ;  /* 0x0000005979591211 */ /* 0x040fe400010f24ff */
[----:B------:R-:W-:-:S03]  /*1cf0*/  IADD3 R121, R121, 0x80, RZ ;  /* 0x0000008079797810 */ /* 0x000fc60007ffe0ff */
[----:B------:R2:W-:Y:S04]  /*1d00*/  @P1 STG.E.128 desc[UR4][R88.64], R84 ;  /* 0x0000005458001986 */ /* 0x0005e8000c101d04 */
.L_x_5915:
[----:B------:R-:W-:Y:S05]  /*1d10*/  BSYNC B0 ;  /* 0x0000000000007941 */ /* 0x000fea0003800000 */
.L_x_5914:
[----:B------:R-:W-:Y:S01]  /*1d20*/  ISETP.GE.U32.AND P2, PT, R7, 0x180, PT ;  /* 0x000001800700780c */ /* 0x000fe20003f46070 */
[----:B------:R-:W-:-:S12]  /*1d30*/  BSSY B0, `(.L_x_5948) ;  /* 0x00000a6000007945 */ /* 0x000fd80003800000 */
[----:B------:R-:W-:Y:S05]  /*1d40*/  @!P2 BRA `(.L_x_5949) ;  /* 0x000000080090a947 */ /* 0x000fea0003800000 */
[----:B------:R-:W-:Y:S01]  /*1d50*/  ISETP.NE.U32.AND P2, PT, RZ, UR10, PT ;  /* 0x0000000aff007c0c */ /* 0x000fe2000bf45070 */
[----:B-12---:R-:W1:Y:S03]  /*1d60*/  LDC.64 R88, c[0x0][0x220] ;  /* 0x00008800ff587b82 */ /* 0x006e660000000a00 */
        /* <DEDUP_REMOVED lines=21> */
.L_x_5951:
[----:B-----5:R-:W-:-:S05]  /*1ec0*/  SHF.L.U32 R93, R12, 0x10, RZ ;  /* 0x000000100c5d7819 */ /* 0x020fca00000006ff */
[----:B------:R-:W-:Y:S01]  /*1ed0*/  FADD.FTZ R10, R93, R10 ;  /* 0x0000000a5d0a7221 */ /* 0x000fe20000010000 */
[----:B------:R-:W-:Y:S06]  /*1ee0*/  BRA `(.L_x_5952) ;  /* 0x0000000000107947 */ /* 0x000fec0003800000 */
.L_x_5950:
[----:B-----5:R-:W-:-:S05]  /*1ef0*/  SHF.L.U32 R93, R80, 0x10, RZ ;  /* 0x00000010505d7819 */ /* 0x020fca00000006ff */
[----:B------:R-:W-:Y:S01]  /*1f00*/  FADD.FTZ R10, R93, R10 ;  /* 0x0000000a5d0a7221 */ /* 0x000fe20000010000 */
[----:B------:R-:W-:-:S04]  /*1f10*/  @P3 IMAD.U32 R93, R12, 0x10000, RZ ;  /* 0x000100000c5d3824 */ /* 0x000fc800078e00ff */
[----:B------:R-:W-:-:S07]  /*1f20*/  @P3 FADD.FTZ R10, R93, R10 ;  /* 0x0000000a5d0a3221 */ /* 0x000fce0000010000 */
.L_x_5952:
[----:B------:R-:W-:-:S04]  /*1f30*/  F2FP.BF16.F32.PACK_AB R88, RZ, R10 ;  /* 0x0000000aff58723e */ /* 0x000fc800000010ff */
[----:B------:R-:W-:-:S07]  /*1f40*/  PRMT R84, R88, 0x7610, R84 ;  /* 0x0000761058547816 */ /* 0x000fce0000000054 */
.L_x_5953:
[----:B------:R-:W-:Y:S01]  /*1f50*/  SHF.L.U32 R94, R94, 0x10, RZ ;  /* 0x000000105e5e7819 */ /* 0x000fe200000006ff */
[----:B------:R-:W-:Y:S06]  /*1f60*/  @P4 BRA `(.L_x_5954) ;  /* 0x0000000000244947 */ /* 0x000fec0003800000 */
[----:B------:R-:W-:-:S04]  /*1f70*/  ISETP.NE.U32.AND P2, PT, RZ, UR12, PT ;  /* 0x0000000cff007c0c */ /* 0x000fc8000bf45070 */
[----:B------:R-:W-:-:S13]  /*1f80*/  ISETP.NE.AND.EX P2, PT, RZ, UR13, PT, P2 ;  /* 0x0000000dff007c0c */ /* 0x000fda000bf45320 */
[----:B------:R-:W-:Y:S05]  /*1f90*/  @P2 BRA `(.L_x_5955) ;  /* 0x0000000000082947 */ /* 0x000fea0003800000 */
[----:B------:R-:W-:Y:S05]  /*1fa0*/  @P1 BRA `(.L_x_5956) ;  /* 0x00000000002c1947 */ /* 0x000fea0003800000 */
[----:B------:R-:W-:Y:S05]  /*1fb0*/  BRA `(.L_x_5957) ;  /* 0x0000000000307947 */ /* 0x000fea0003800000 */
.L_x_5955:
[----:B-----5:R-:W-:-:S04]  /*1fc0*/  PRMT R88, R12, 0x7632, R88 ;  /* 0x000076320c587816 */ /* 0x020fc80000000058 */
[----:B------:R-:W-:-:S05]  /*1fd0*/  SHF.L.U32 R93, R88, 0x10, RZ ;  /* 0x00000010585d7819 */ /* 0x000fca00000006ff */
[----:B------:R-:W-:Y:S01]  /*1fe0*/  FADD.FTZ R94, R93, R94 ;  /* 0x0000005e5d5e7221 */ /* 0x000fe20000010000 */
[----:B------:R-:W-:Y:S06]  /*1ff0*/  BRA `(.L_x_5956) ;  /* 0x0000000000187947 */ /* 0x000fec0003800000 */
.L_x_5954:
[----:B-----5:R-:W-:-:S05]  /*2000*/  PRMT R88, R80, 0x7632, R88 ;  /* 0x0000763250587816 */ /* 0x020fca0000000058 */
[----:B------:R-:W-:Y:S01]  /*2010*/  IMAD.U32 R93, R88, 0x10000, RZ ;  /* 0x00010000585d7824 */ /* 0x000fe200078e00ff */
[----:B------:R-:W-:-:S03]  /*2020*/  @P3 PRMT R88, R12, 0x7632, R88 ;  /* 0x000076320c583816 */ /* 0x000fc60000000058 */
[----:B------:R-:W-:Y:S01]  /*2030*/  FADD.FTZ R94, R93, R94 ;  /* 0x0000005e5d5e7221 */ /* 0x000fe20000010000 */
[----:B------:R-:W-:-:S05]  /*2040*/  @P3 SHF.L.U32 R93, R88, 0x10, RZ ;  /* 0x00000010585d3819 */ /* 0x000fca00000006ff */
[----:B------:R-:W-:-:S07]  /*2050*/  @P3 FADD.FTZ R94, R93, R94 ;  /* 0x0000005e5d5e3221 */ /* 0x000fce0000010000 */
.L_x_5956:
[----:B------:R-:W-:-:S04]  /*2060*/  F2FP.BF16.F32.PACK_AB R88, RZ, R94 ;  /* 0x0000005eff58723e */ /* 0x000fc800000010ff */
[----:B------:R-:W-:-:S07]  /*2070*/  PRMT R84, R84, 0x5410, R88 ;  /* 0x0000541054547816 */ /* 0x000fce0000000058 */
.L_x_5957:
        /* <DEDUP_REMOVED lines=8> */
.L_x_5959:
[----:B-----5:R-:W-:-:S04]  /*2100*/  IMAD.U32 R88, R13, 0x10000, RZ ;  /* 0x000100000d587824 */ /* 0x020fc800078e00ff */
[----:B------:R-:W-:Y:S01]  /*2110*/  FADD.FTZ R93, R88, R93 ;  /* 0x0000005d585d7221 */ /* 0x000fe20000010000 */
[----:B------:R-:W-:Y:S06]  /*2120*/  BRA `(.L_x_5960) ;  /* 0x0000000000107947 */ /* 0x000fec0003800000 */
.L_x_5958:
[----:B-----5:R-:W-:-:S05]  /*2130*/  SHF.L.U32 R88, R81, 0x10, RZ ;  /* 0x0000001051587819 */ /* 0x020fca00000006ff */
[----:B------:R-:W-:Y:S01]  /*2140*/  FADD.FTZ R93, R88, R93 ;  /* 0x0000005d585d7221 */ /* 0x000fe20000010000 */
[----:B------:R-:W-:-:S05]  /*2150*/  @P3 SHF.L.U32 R88, R13, 0x10, RZ ;  /* 0x000000100d583819 */ /* 0x000fca00000006ff */
[----:B------:R-:W-:-:S07]  /*2160*/  @P3 FADD.FTZ R93, R88, R93 ;  /* 0x0000005d585d3221 */ /* 0x000fce0000010000 */
.L_x_5960:
[----:B------:R-:W-:-:S04]  /*2170*/  F2FP.BF16.F32.PACK_AB R88, RZ, R93 ;  /* 0x0000005dff58723e */ /* 0x000fc800000010ff */
[----:B------:R-:W-:-:S07]  /*2180*/  PRMT R85, R88, 0x7610, R85 ;  /* 0x0000761058557816 */ /* 0x000fce0000000055 */
.L_x_5961:
[----:B------:R-:W-:Y:S01]  /*2190*/  IMAD.U32 R104, R89, 0x10000, RZ ;  /* 0x0001000059687824 */ /* 0x000fe200078e00ff */
[----:B------:R-:W-:Y:S06]  /*21a0*/  @P4 BRA `(.L_x_5962) ;  /* 0x0000000000244947 */ /* 0x000fec0003800000 */
[----:B------:R-:W-:-:S04]  /*21b0*/  ISETP.NE.U32.AND P2, PT, RZ, UR12, PT ;  /* 0x0000000cff007c0c */ /* 0x000fc8000bf45070 */
[----:B------:R-:W-:-:S13]  /*21c0*/  ISETP.NE.AND.EX P2, PT, RZ, UR13, PT, P2 ;  /* 0x0000000dff007c0c */ /* 0x000fda000bf45320 */
[----:B------:R-:W-:Y:S05]  /*21d0*/  @P2 BRA `(.L_x_5963) ;  /* 0x0000000000082947 */ /* 0x000fea0003800000 */
[----:B------:R-:W-:Y:S05]  /*21e0*/  @P1 BRA `(.L_x_5964) ;  /* 0x00000000002c1947 */ /* 0x000fea0003800000 */
[----:B------:R-:W-:Y:S05]  /*21f0*/  BRA `(.L_x_5965) ;  /* 0x0000000000307947 */ /* 0x000fea0003800000 */
.L_x_5963:
[----:B-----5:R-:W-:-:S04]  /*2200*/  PRMT R88, R13, 0x7632, R88 ;  /* 0x000076320d587816 */ /* 0x020fc80000000058 */
[----:B------:R-:W-:-:S05]  /*2210*/  SHF.L.U32 R89, R88, 0x10, RZ ;  /* 0x0000001058597819 */ /* 0x000fca00000006ff */
[----:B------:R-:W-:Y:S01]  /*2220*/  FADD.FTZ R104, R89, R104 ;  /* 0x0000006859687221 */ /* 0x000fe20000010000 */
[----:B------:R-:W-:Y:S06]  /*2230*/  BRA `(.L_x_5964) ;  /* 0x0000000000187947 */ /* 0x000fec0003800000 */
.L_x_5962:
[----:B-----5:R-:W-:-:S04]  /*2240*/  PRMT R88, R81, 0x7632, R88 ;  /* 0x0000763251587816 */ /* 0x020fc80000000058 */
[----:B------:R-:W-:Y:S02]  /*2250*/  SHF.L.U32 R89, R88, 0x10, RZ ;  /* 0x0000001058597819 */ /* 0x000fe400000006ff */
[----:B------:R-:W-:-:S03]  /*2260*/  @P3 PRMT R88, R13, 0x7632, R88 ;  /* 0x000076320d583816 */ /* 0x000fc60000000058 */
[----:B------:R-:W-:Y:S02]  /*2270*/  FADD.FTZ R104, R89, R104 ;  /* 0x0000006859687221 */ /* 0x000fe40000010000 */
[----:B------:R-:W-:-:S04]  /*2280*/  @P3 IMAD.U32 R89, R88, 0x10000, RZ ;  /* 0x0001000058593824 */ /* 0x000fc800078e00ff */
[----:B------:R-:W-:-:S07]  /*2290*/  @P3 FADD.FTZ R104, R89, R104 ;  /* 0x0000006859683221 */ /* 0x000fce0000010000 */
.L_x_5964:
[----:B------:R-:W-:-:S04]  /*22a0*/  F2FP.BF16.F32.PACK_AB R88, RZ, R104 ;  /* 0x00000068ff58723e */ /* 0x000fc800000010ff */
[----:B------:R-:W-:-:S07]  /*22b0*/  PRMT R85, R85, 0x5410, R88 ;  /* 0x0000541055557816 */ /* 0x000fce0000000058 */
.L_x_5965:
        /* <DEDUP_REMOVED lines=8> */
.L_x_5967:
[----:B-----5:R-:W-:-:S05]  /*2340*/  SHF.L.U32 R88, R14, 0x10, RZ ;  /* 0x000000100e587819 */ /* 0x020fca00000006ff */
[----:B------:R-:W-:Y:S01]  /*2350*/  FADD.FTZ R105, R88, R105 ;  /* 0x0000006958697221 */ /* 0x000fe20000010000 */
[----:B------:R-:W-:Y:S06]  /*2360*/  BRA `(.L_x_5968) ;  /* 0x0000000000107947 */ /* 0x000fec0003800000 */
.L_x_5966:
[----:B-----5:R-:W-:-:S04]  /*2370*/  IMAD.U32 R88, R82, 0x10000, RZ ;  /* 0x0001000052587824 */ /* 0x020fc800078e00ff */
[----:B------:R-:W-:Y:S01]  /*2380*/  FADD.FTZ R105, R88, R105 ;  /* 0x0000006958697221 */ /* 0x000fe20000010000 */
[----:B------:R-:W-:-:S05]  /*2390*/  @P3 SHF.L.U32 R88, R14, 0x10, RZ ;  /* 0x000000100e583819 */ /* 0x000fca00000006ff */
[----:B------:R-:W-:-:S07]  /*23a0*/  @P3 FADD.FTZ R105, R88, R105 ;  /* 0x0000006958693221 */ /* 0x000fce0000010000 */
.L_x_5968:
[----:B------:R-:W-:-:S04]  /*23b0*/  F2FP.BF16.F32.PACK_AB R88, RZ, R105 ;  /* 0x00000069ff58723e */ /* 0x000fc800000010ff */
[----:B------:R-:W-:-:S07]  /*23c0*/  PRMT R86, R88, 0x7610, R86 ;  /* 0x0000761058567816 */ /* 0x000fce0000000056 */
.L_x_5969:
[----:B------:R-:W-:Y:S01]  /*23d0*/  SHF.L.U32 R112, R90, 0x10, RZ ;  /* 0x000000105a707819 */ /* 0x000fe200000006ff */
[----:B------:R-:W-:Y:S06]  /*23e0*/  @P4 BRA `(.L_x_5970) ;  /* 0x0000000000244947 */ /* 0x000fec0003800000 */
[----:B------:R-:W-:-:S04]  /*23f0*/  ISETP.NE.U32.AND P2, PT, RZ, UR12, PT ;  /* 0x0000000cff007c0c */ /* 0x000fc8000bf45070 */
[----:B------:R-:W-:-:S13]  /*2400*/  ISETP.NE.AND.EX P2, PT, RZ, UR13, PT, P2 ;  /* 0x0000000dff007c0c */ /* 0x000fda000bf45320 */
[----:B------:R-:W-:Y:S05]  /*2410*/  @P2 BRA `(.L_x_5971) ;  /* 0x0000000000082947 */ /* 0x000fea0003800000 */
[----:B------:R-:W-:Y:S05]  /*2420*/  @P1 BRA `(.L_x_5972) ;  /* 0x00000000002c1947 */ /* 0x000fea0003800000 */
[----:B------:R-:W-:Y:S05]  /*2430*/  BRA `(.L_x_5973) ;  /* 0x0000000000307947 */ /* 0x000fea0003800000 */
.L_x_5971:
[----:B-----5:R-:W-:-:S05]  /*2440*/  PRMT R88, R14, 0x7632, R88 ;  /* 0x000076320e587816 */ /* 0x020fca0000000058 */
[----:B------:R-:W-:-:S04]  /*2450*/  IMAD.U32 R89, R88, 0x10000, RZ ;  /* 0x0001000058597824 */ /* 0x000fc800078e00ff */
[----:B------:R-:W-:Y:S01]  /*2460*/  FADD.FTZ R112, R89, R112 ;  /* 0x0000007059707221 */ /* 0x000fe20000010000 */
[----:B------:R-:W-:Y:S06]  /*2470*/  BRA `(.L_x_5972) ;  /* 0x0000000000187947 */ /* 0x000fec0003800000 */
.L_x_5970:
[----:B-----5:R-:W-:-:S04]  /*2480*/  PRMT R88, R82, 0x7632, R88 ;  /* 0x0000763252587816 */ /* 0x020fc80000000058 */
[----:B------:R-:W-:Y:S02]  /*2490*/  SHF.L.U32 R89, R88, 0x10, RZ ;  /* 0x0000001058597819 */ /* 0x000fe400000006ff */
[----:B------:R-:W-:-:S03]  /*24a0*/  @P3 PRMT R88, R14, 0x7632, R88 ;  /* 0x000076320e583816 */ /* 0x000fc60000000058 */
[----:B------:R-:W-:Y:S01]  /*24b0*/  FADD.FTZ R112, R89, R112 ;  /* 0x0000007059707221 */ /* 0x000fe20000010000 */
[----:B------:R-:W-:-:S05]  /*24c0*/  @P3 SHF.L.U32 R89, R88, 0x10, RZ ;  /* 0x0000001058593819 */ /* 0x000fca00000006ff */
[----:B------:R-:W-:-:S07]  /*24d0*/  @P3 FADD.FTZ R112, R89, R112 ;  /* 0x0000007059703221 */ /* 0x000fce0000010000 */
.L_x_5972:
[----:B------:R-:W-:-:S04]  /*24e0*/  F2FP.BF16.F32.PACK_AB R88, RZ, R112 ;  /* 0x00000070ff58723e */ /* 0x000fc800000010ff */
[----:B------:R-:W-:-:S07]  /*24f0*/  PRMT R86, R86, 0x5410, R88 ;  /* 0x0000541056567816 */ /* 0x000fce0000000058 */
.L_x_5973:
        /* <DEDUP_REMOVED lines=8> */
.L_x_5975:
[----:B-----5:R-:W-:-:S05]  /*2580*/  SHF.L.U32 R88, R15, 0x10, RZ ;  /* 0x000000100f587819 */ /* 0x020fca00000006ff */
[----:B------:R-:W-:Y:S01]  /*2590*/  FADD.FTZ R113, R88, R113 ;  /* 0x0000007158717221 */ /* 0x000fe20000010000 */
[----:B------:R-:W-:Y:S06]  /*25a0*/  BRA `(.L_x_5976) ;  /* 0x0000000000107947 */ /* 0x000fec0003800000 */
.L_x_5974:
[----:B-----5:R-:W-:-:S05]  /*25b0*/  SHF.L.U32 R88, R83, 0x10, RZ ;  /* 0x0000001053587819 */ /* 0x020fca00000006ff */
[----:B------:R-:W-:Y:S01]  /*25c0*/  FADD.FTZ R113, R88, R113 ;  /* 0x0000007158717221 */ /* 0x000fe20000010000 */
[----:B------:R-:W-:-:S04]  /*25d0*/  @P3 IMAD.U32 R88, R15, 0x10000, RZ ;  /* 0x000100000f583824 */ /* 0x000fc800078e00ff */
[----:B------:R-:W-:-:S07]  /*25e0*/  @P3 FADD.FTZ R113, R88, R113 ;  /* 0x0000007158713221 */ /* 0x000fce0000010000 */
.L_x_5976:
[----:B------:R-:W-:-:S04]  /*25f0*/  F2FP.BF16.F32.PACK_AB R88, RZ, R113 ;  /* 0x00000071ff58723e */ /* 0x000fc800000010ff */
[----:B------:R-:W-:-:S07]  /*2600*/  PRMT R87, R88, 0x7610, R87 ;  /* 0x0000761058577816 */ /* 0x000fce0000000057 */
.L_x_5977:
[----:B------:R-:W-:Y:S01]  /*2610*/  SHF.L.U32 R118, R91, 0x10, RZ ;  /* 0x000000105b767819 */ /* 0x000fe200000006ff */
[----:B------:R-:W-:Y:S06]  /*2620*/  @P4 BRA `(.L_x_5978) ;  /* 0x0000000000244947 */ /* 0x000fec0003800000 */
[----:B------:R-:W-:-:S04]  /*2630*/  ISETP.NE.U32.AND P2, PT, RZ, UR12, PT ;  /* 0x0000000cff007c0c */ /* 0x000fc8000bf45070 */
[----:B------:R-:W-:-:S13]  /*2640*/  ISETP.NE.AND.EX P2, PT, RZ, UR13, PT, P2 ;  /* 0x0000000dff007c0c */ /* 0x000fda000bf45320 */
[----:B------:R-:W-:Y:S05]  /*2650*/  @P2 BRA `(.L_x_5979) ;  /* 0x0000000000082947 */ /* 0x000fea0003800000 */
[----:B------:R-:W-:Y:S05]  /*2660*/  @P1 BRA `(.L_x_5980) ;  /* 0x00000000002c1947 */ /* 0x000fea0003800000 */
[----:B------:R-:W-:Y:S05]  /*2670*/  BRA `(.L_x_5981) ;  /* 0x0000000000307947 */ /* 0x000fea0003800000 */
.L_x_5979:
[----:B-----5:R-:W-:-:S04]  /*2680*/  PRMT R88, R15, 0x7632, R88 ;  /* 0x000076320f587816 */ /* 0x020fc80000000058 */
[----:B------:R-:W-:-:S05]  /*2690*/  SHF.L.U32 R89, R88, 0x10, RZ ;  /* 0x0000001058597819 */ /* 0x000fca00000006ff */
[----:B------:R-:W-:Y:S01]  /*26a0*/  FADD.FTZ R118, R89, R118 ;  /* 0x0000007659767221 */ /* 0x000fe20000010000 */
[----:B------:R-:W-:Y:S06]  /*26b0*/  BRA `(.L_x_5980) ;  /* 0x0000000000187947 */ /* 0x000fec0003800000 */
.L_x_5978:
[----:B-----5:R-:W-:-:S05]  /*26c0*/  PRMT R88, R83, 0x7632, R88 ;  /* 0x0000763253587816 */ /* 0x020fca0000000058 */
[----:B------:R-:W-:Y:S01]  /*26d0*/  IMAD.U32 R89, R88, 0x10000, RZ ;  /* 0x0001000058597824 */ /* 0x000fe200078e00ff */
[----:B------:R-:W-:-:S03]  /*26e0*/  @P3 PRMT R88, R15, 0x7632, R88 ;  /* 0x000076320f583816 */ /* 0x000fc60000000058 */
[----:B------:R-:W-:Y:S01]  /*26f0*/  FADD.FTZ R118, R89, R118 ;  /* 0x0000007659767221 */ /* 0x000fe20000010000 */
[----:B------:R-:W-:-:S05]  /*2700*/  @P3 SHF.L.U32 R89, R88, 0x10, RZ ;  /* 0x0000001058593819 */ /* 0x000fca00000006ff */
[----:B------:R-:W-:-:S07]  /*2710*/  @P3 FADD.FTZ R118, R89, R118 ;  /* 0x0000007659763221 */ /* 0x000fce0000010000 */
.L_x_5980:
[----:B------:R-:W-:-:S04]  /*2720*/  F2FP.BF16.F32.PACK_AB R88, RZ, R118 ;  /* 0x00000076ff58723e */ /* 0x000fc800000010ff */
[----:B------:R-:W-:-:S07]  /*2730*/  PRMT R87, R87, 0x5410, R88 ;  /* 0x0000541057577816 */ /* 0x000fce0000000058 */
.L_x_5981:
[----:B------:R-:W1:Y:S02]  /*2740*/  @P1 LDC.64 R88, c[0x0][0x238] ;  /* 0x00008e00ff581b82 */ /* 0x000e640000000a00 */
[----:B-1----:R-:W-:-:S04]  /*2750*/  @P1 LEA R88, P2, R121, R88, 0x4 ;  /* 0x0000005879581211 */ /* 0x002fc800078420ff */
[C---:B------:R-:W-:Y:S02]  /*2760*/  @P1 LEA.HI.X R89, R121.reuse, R89, RZ, 0x4, P2 ;  /* 0x0000005979591211 */ /* 0x040fe400010f24ff */
[----:B------:R-:W-:-:S03]  /*2770*/  IADD3 R121, R121, 0x80, RZ ;  /* 0x0000008079797810 */ /* 0x000fc60007ffe0ff */
[----:B------:R3:W-:Y:S04]  /*2780*/  @P1 STG.E.128 desc[UR4][R88.64], R84 ;  /* 0x0000005458001986 */ /* 0x0007e8000c101d04 */
.L_x_5949:
[----:B------:R-:W-:Y:S05]  /*2790*/  BSYNC B0 ;  /* 0x0000000000007941 */ /* 0x000fea0003800000 */
.L_x_5948:
[----:B------:R-:W-:Y:S01]  /*27a0*/  ISETP.GE.U32.AND P2, PT, R7, 0x200, PT ;  /* 0x000002000700780c */ /* 0x000fe20003f46070 */
[----:B------:R-:W-:-:S12]  /*27b0*/  BSSY B0, `(.L_x_5982) ;  /* 0x00000a5000007945 */ /* 0x000fd80003800000 */
[----:B------:R-:W-:Y:S05]  /*27c0*/  @!P2 BRA `(.L_x_5983) ;  /* 0x00000008008ca947 */ /* 0x000fea0003800000 */
[----:B------:R-:W-:Y:S01]  /*27d0*/  ISETP.NE.U32.AND P2, PT, RZ, UR10, PT ;  /* 0x0000000aff007c0c */ /* 0x000fe2000bf45070 */
[----:B-123--:R-:W1:Y:S03]  /*27e0*/  LDC.64 R88, c[0x0][0x220] ;  /* 0x00008800ff587b82 */ /* 0x00ee660000000a00 */
        /* <DEDUP_REMOVED lines=21> */
.L_x_5985:
[----:B-----5:R-:W-:-:S05]  /*2940*/  SHF.L.U32 R88, R12, 0x10, RZ ;  /* 0x000000100c587819 */ /* 0x020fca00000006ff */
[----:B------:R-:W-:Y:S01]  /*2950*/  FADD.FTZ R11, R88, R11 ;  /* 0x0000000b580b7221 */ /* 0x000fe20000010000 */
[----:B------:R-:W-:Y:S06]  /*2960*/  BRA `(.L_x_5986) ;  /* 0x0000000000107947 */ /* 0x000fec0003800000 */
.L_x_5984:
[----:B-----5:R-:W-:-:S05]  /*2970*/  SHF.L.U32 R88, R80, 0x10, RZ ;  /* 0x0000001050587819 */ /* 0x020fca00000006ff */
[----:B------:R-:W-:Y:S01]  /*2980*/  FADD.FTZ R11, R88, R11 ;  /* 0x0000000b580b7221 */ /* 0x000fe20000010000 */
[----:B------:R-:W-:-:S04]  /*2990*/  @P3 IMAD.U32 R88, R12, 0x10000, RZ ;  /* 0x000100000c583824 */ /* 0x000fc800078e00ff */
[----:B------:R-:W-:-:S07]  /*29a0*/  @P3 FADD.FTZ R11, R88, R11 ;  /* 0x0000000b580b3221 */ /* 0x000fce0000010000 */
.L_x_5986:
[----:B------:R-:W-:-:S04]  /*29b0*/  F2FP.BF16.F32.PACK_AB R88, RZ, R11 ;  /* 0x0000000bff58723e */ /* 0x000fc800000010ff */
[----:B------:R-:W-:-:S07]  /*29c0*/  PRMT R84, R88, 0x7610, R84 ;  /* 0x0000761058547816 */ /* 0x000fce0000000054 */
.L_x_5987:
[----:B------:R-:W-:Y:S01]  /*29d0*/  SHF.L.U32 R92, R92, 0x10, RZ ;  /* 0x000000105c5c7819 */ /* 0x000fe200000006ff */
[----:B------:R-:W-:Y:S06]  /*29e0*/  @P4 BRA `(.L_x_5988) ;  /* 0x0000000000244947 */ /* 0x000fec0003800000 */
[----:B------:R-:W-:-:S04]  /*29f0*/  ISETP.NE.U32.AND P2, PT, RZ, UR12, PT ;  /* 0x0000000cff007c0c */ /* 0x000fc8000bf45070 */
[----:B------:R-:W-:-:S13]  /*2a00*/  ISETP.NE.AND.EX P2, PT, RZ, UR13, PT, P2 ;  /* 0x0000000dff007c0c */ /* 0x000fda000bf45320 */
[----:B------:R-:W-:Y:S05]  /*2a10*/  @P2 BRA `(.L_x_5989) ;  /* 0x0000000000082947 */ /* 0x000fea0003800000 */
[----:B------:R-:W-:Y:S05]  /*2a20*/  @P1 BRA `(.L_x_5990) ;  /* 0x00000000002c1947 */ /* 0x000fea0003800000 */
[----:B------:R-:W-:Y:S05]  /*2a30*/  BRA `(.L_x_5991) ;  /* 0x0000000000307947 */ /* 0x000fea0003800000 */
.L_x_5989:
[----:B-----5:R-:W-:-:S04]  /*2a40*/  PRMT R88, R12, 0x7632, R88 ;  /* 0x000076320c587816 */ /* 0x020fc80000000058 */
[----:B------:R-:W-:-:S05]  /*2a50*/  SHF.L.U32 R99, R88, 0x10, RZ ;  /* 0x0000001058637819 */ /* 0x000fca00000006ff */
[----:B------:R-:W-:Y:S01]  /*2a60*/  FADD.FTZ R92, R99, R92 ;  /* 0x0000005c635c7221 */ /* 0x000fe20000010000 */
[----:B------:R-:W-:Y:S06]  /*2a70*/  BRA `(.L_x_5990) ;  /* 0x0000000000187947 */ /* 0x000fec0003800000 */
.L_x_5988:
[----:B-----5:R-:W-:-:S05]  /*2a80*/  PRMT R88, R80, 0x7632, R88 ;  /* 0x0000763250587816 */ /* 0x020fca0000000058 */
[----:B------:R-:W-:Y:S01]  /*2a90*/  IMAD.U32 R99, R88, 0x10000, RZ ;  /* 0x0001000058637824 */ /* 0x000fe200078e00ff */
[----:B------:R-:W-:-:S03]  /*2aa0*/  @P3 PRMT R88, R12, 0x7632, R88 ;  /* 0x000076320c583816 */ /* 0x000fc60000000058 */
[----:B------:R-:W-:Y:S01]  /*2ab0*/  FADD.FTZ R92, R99, R92 ;  /* 0x0000005c635c7221 */ /* 0x000fe20000010000 */
[----:B------:R-:W-:-:S05]  /*2ac0*/  @P3 SHF.L.U32 R99, R88, 0x10, RZ ;  /* 0x0000001058633819 */ /* 0x000fca00000006ff */
[----:B------:R-:W-:-:S07]  /*2ad0*/  @P3 FADD.FTZ R92, R99, R92 ;  /* 0x0000005c635c3221 */ /* 0x000fce0000010000 */
.L_x_5990:
[----:B------:R-:W-:-:S04]  /*2ae0*/  F2FP.BF16.F32.PACK_AB R88, RZ, R92 ;  /* 0x0000005cff58723e */ /* 0x000fc800000010ff */
[----:B------:R-:W-:-:S07]  /*2af0*/  PRMT R84, R84, 0x5410, R88 ;  /* 0x0000541054547816 */ /* 0x000fce0000000058 */
.L_x_5991:
        /* <DEDUP_REMOVED lines=8> */
.L_x_5993:
[----:B-----5:R-:W-:-:S04]  /*2b80*/  IMAD.U32 R88, R13, 0x10000, RZ ;  /* 0x000100000d587824 */ /* 0x020fc800078e00ff */
[----:B------:R-:W-:Y:S01]  /*2b90*/  FADD.FTZ R99, R88, R99 ;  /* 0x0000006358637221 */ /* 0x000fe20000010000 */
[----:B------:R-:W-:Y:S06]  /*2ba0*/  BRA `(.L_x_5994) ;  /* 0x0000000000107947 */ /* 0x000fec0003800000 */
.L_x_5992:
[----:B-----5:R-:W-:-:S05]  /*2bb0*/  SHF.L.U32 R88, R81, 0x10, RZ ;  /* 0x0000001051587819 */ /* 0x020fca00000006ff */
[----:B------:R-:W-:Y:S01]  /*2bc0*/  FADD.FTZ R99, R88, R99 ;  /* 0x0000006358637221 */ /* 0x000fe20000010000 */
[----:B------:R-:W-:-:S05]  /*2bd0*/  @P3 SHF.L.U32 R88, R13, 0x10, RZ ;  /* 0x000000100d583819 */ /* 0x000fca00000006ff */
[----:B------:R-:W-:-:S07]  /*2be0*/  @P3 FADD.FTZ R99, R88, R99 ;  /* 0x0000006358633221 */ /* 0x000fce0000010000 */
.L_x_5994:
[----:B------:R-:W-:-:S04]  /*2bf0*/  F2FP.BF16.F32.PACK_AB R88, RZ, R99 ;  /* 0x00000063ff58723e */ /* 0x000fc800000010ff */
[----:B------:R-:W-:-:S07]  /*2c00*/  PRMT R85, R88, 0x7610, R85 ;  /* 0x0000761058557816 */ /* 0x000fce0000000055 */
.L_x_5995:
[----:B------:R-:W-:Y:S01]  /*2c10*/  IMAD.U32 R106, R89, 0x10000, RZ ;  /* 0x00010000596a7824 */ /* 0x000fe200078e00ff */
[----:B------:R-:W-:Y:S06]  /*2c20*/  @P4 BRA `(.L_x_5996) ;  /* 0x0000000000244947 */ /* 0x000fec0003800000 */
[----:B------:R-:W-:-:S04]  /*2c30*/  ISETP.NE.U32.AND P2, PT, RZ, UR12, PT ;  /* 0x0000000cff007c0c */ /* 0x000fc8000bf45070 */
[----:B------:R-:W-:-:S13]  /*2c40*/  ISETP.NE.AND.EX P2, PT, RZ, UR13, PT, P2 ;  /* 0x0000000dff007c0c */ /* 0x000fda000bf45320 */
[----:B------:R-:W-:Y:S05]  /*2c50*/  @P2 BRA `(.L_x_5997) ;  /* 0x0000000000082947 */ /* 0x000fea0003800000 */
[----:B------:R-:W-:Y:S05]  /*2c60*/  @P1 BRA `(.L_x_5998) ;  /* 0x00000000002c1947 */ /* 0x000fea0003800000 */
[----:B------:R-:W-:Y:S05]  /*2c70*/  BRA `(.L_x_5999) ;  /* 0x0000000000307947 */ /* 0x000fea0003800000 */
.L_x_5997:
[----:B-----5:R-:W-:-:S04]  /*2c80*/  PRMT R88, R13, 0x7632, R88 ;  /* 0x000076320d587816 */ /* 0x020fc80000000058 */
[----:B------:R-:W-:-:S05]  /*2c90*/  SHF.L.U32 R89, R88, 0x10, RZ ;  /* 0x0000001058597819 */ /* 0x000fca00000006ff */
[----:B------:R-:W-:Y:S01]  /*2ca0*/  FADD.FTZ R106, R89, R106 ;  /* 0x0000006a596a7221 */ /* 0x000fe20000010000 */
[----:B------:R-:W-:Y:S06]  /*2cb0*/  BRA `(.L_x_5998) ;  /* 0x0000000000187947 */ /* 0x000fec0003800000 */
.L_x_5996:
[----:B-----5:R-:W-:-:S04]  /*2cc0*/  PRMT R88, R81, 0x7632, R88 ;  /* 0x0000763251587816 */ /* 0x020fc80000000058 */
[----:B------:R-:W-:Y:S02]  /*2cd0*/  SHF.L.U32 R89, R88, 0x10, RZ ;  /* 0x0000001058597819 */ /* 0x000fe400000006ff */
[----:B------:R-:W-:-:S03]  /*2ce0*/  @P3 PRMT R88, R13, 0x7632, R88 ;  /* 0x000076320d583816 */ /* 0x000fc60000000058 */
[----:B------:R-:W-:Y:S02]  /*2cf0*/  FADD.FTZ R106, R89, R106 ;  /* 0x0000006a596a7221 */ /* 0x000fe40000010000 */
[----:B------:R-:W-:-:S04]  /*2d00*/  @P3 IMAD.U32 R89, R88, 0x10000, RZ ;  /* 0x0001000058593824 */ /* 0x000fc800078e00ff */
[----:B------:R-:W-:-:S07]  /*2d10*/  @P3 FADD.FTZ R106, R89, R106 ;  /* 0x0000006a596a3221 */ /* 0x000fce0000010000 */
.L_x_5998:
[----:B------:R-:W-:-:S04]  /*2d20*/  F2FP.BF16.F32.PACK_AB R88, RZ, R106 ;  /* 0x0000006aff58723e */ /* 0x000fc800000010ff */
[----:B------:R-:W-:-:S07]  /*2d30*/  PRMT R85, R85, 0x5410, R88 ;  /* 0x0000541055557816 */ /* 0x000fce0000000058 */
.L_x_5999:
        /* <DEDUP_REMOVED lines=8> */
.L_x_6001:
[----:B-----5:R-:W-:-:S05]  /*2dc0*/  SHF.L.U32 R88, R14, 0x10, RZ ;  /* 0x000000100e587819 */ /* 0x020fca00000006ff */
[----:B------:R-:W-:Y:S01]  /*2dd0*/  FADD.FTZ R107, R88, R107 ;  /* 0x0000006b586b7221 */ /* 0x000fe20000010000 */
[----:B------:R-:W-:Y:S06]  /*2de0*/  BRA `(.L_x_6002) ;  /* 0x0000000000107947 */ /* 0x000fec0003800000 */
.L_x_6000:
[----:B-----5:R-:W-:-:S04]  /*2df0*/  IMAD.U32 R88, R82, 0x10000, RZ ;  /* 0x0001000052587824 */ /* 0x020fc800078e00ff */
[----:B------:R-:W-:Y:S01]  /*2e00*/  FADD.FTZ R107, R88, R107 ;  /* 0x0000006b586b7221 */ /* 0x000fe20000010000 */
[----:B------:R-:W-:-:S05]  /*2e10*/  @P3 SHF.L.U32 R88, R14, 0x10, RZ ;  /* 0x000000100e583819 */ /* 0x000fca00000006ff */
[----:B------:R-:W-:-:S07]  /*2e20*/  @P3 FADD.FTZ R107, R88, R107 ;  /* 0x0000006b586b3221 */ /* 0x000fce0000010000 */
.L_x_6002:
[----:B------:R-:W-:-:S04]  /*2e30*/  F2FP.BF16.F32.PACK_AB R88, RZ, R107 ;  /* 0x0000006bff58723e */ /* 0x000fc800000010ff */
[----:B------:R-:W-:-:S07]  /*2e40*/  PRMT R86, R88, 0x7610, R86 ;  /* 0x0000761058567816 */ /* 0x000fce0000000056 */
.L_x_6003:
[----:B------:R-:W-:Y:S01]  /*2e50*/  SHF.L.U32 R114, R90, 0x10, RZ ;  /* 0x000000105a727819 */ /* 0x000fe200000006ff */
[----:B------:R-:W-:Y:S06]  /*2e60*/  @P4 BRA `(.L_x_6004) ;  /* 0x0000000000244947 */ /* 0x000fec0003800000 */
[----:B------:R-:W-:-:S04]  /*2e70*/  ISETP.NE.U32.AND P2, PT, RZ, UR12, PT ;  /* 0x0000000cff007c0c */ /* 0x000fc8000bf45070 */
[----:B------:R-:W-:-:S13]  /*2e80*/  ISETP.NE.AND.EX P2, PT, RZ, UR13, PT, P2 ;  /* 0x0000000dff007c0c */ /* 0x000fda000bf45320 */
[----:B------:R-:W-:Y:S05]  /*2e90*/  @P2 BRA `(.L_x_6005) ;  /* 0x0000000000082947 */ /* 0x000fea0003800000 */
[----:B------:R-:W-:Y:S05]  /*2ea0*/  @P1 BRA `(.L_x_6006) ;  /* 0x00000000002c1947 */ /* 0x000fea0003800000 */
[----:B------:R-:W-:Y:S05]  /*2eb0*/  BRA `(.L_x_6007) ;  /* 0x0000000000307947 */ /* 0x000fea0003800000 */
.L_x_6005:
[----:B-----5:R-:W-:-:S05]  /*2ec0*/  PRMT R88, R14, 0x7632, R88 ;  /* 0x000076320e587816 */ /* 0x020fca0000000058 */
[----:B------:R-:W-:-:S04]  /*2ed0*/  IMAD.U32 R89, R88, 0x10000, RZ ;  /* 0x0001000058597824 */ /* 0x000fc800078e00ff */
[----:B------:R-:W-:Y:S01]  /*2ee0*/  FADD.FTZ R114, R89, R114 ;  /* 0x0000007259727221 */ /* 0x000fe20000010000 */
[----:B------:R-:W-:Y:S06]  /*2ef0*/  BRA `(.L_x_6006) ;  /* 0x0000000000187947 */ /* 0x000fec0003800000 */
.L_x_6004:
[----:B-----5:R-:W-:-:S04]  /*2f00*/  PRMT R88, R82, 0x7632, R88 ;  /* 0x0000763252587816 */ /* 0x020fc80000000058 */
[----:B------:R-:W-:Y:S02]  /*2f10*/  SHF.L.U32 R89, R88, 0x10, RZ ;  /* 0x0000001058597819 */ /* 0x000fe400000006ff */
[----:B------:R-:W-:-:S03]  /*2f20*/  @P3 PRMT R88, R14, 0x7632, R88 ;  /* 0x000076320e583816 */ /* 0x000fc60000000058 */
[----:B------:R-:W-:Y:S01]  /*2f30*/  FADD.FTZ R114, R89, R114 ;  /* 0x0000007259727221 */ /* 0x000fe20000010000 */
[----:B------:R-:W-:-:S05]  /*2f40*/  @P3 SHF.L.U32 R89, R88, 0x10, RZ ;  /* 0x0000001058593819 */ /* 0x000fca00000006ff */
[----:B------:R-:W-:-:S07]  /*2f50*/  @P3 FADD.FTZ R114, R89, R114 ;  /* 0x0000007259723221 */ /* 0x000fce0000010000 */
.L_x_6006:
[----:B------:R-:W-:-:S04]  /*2f60*/  F2FP.BF16.F32.PACK_AB R88, RZ, R114 ;  /* 0x00000072ff58723e */ /* 0x000fc800000010ff */
[----:B------:R-:W-:-:S07]  /*2f70*/  PRMT R86, R86, 0x5410, R88 ;  /* 0x0000541056567816 */ /* 0x000fce0000000058 */
.L_x_6007:
        /* <DEDUP_REMOVED lines=8> */
.L_x_6009:
[----:B-----5:R-:W-:-:S05]  /*3000*/  SHF.L.U32 R88, R15, 0x10, RZ ;  /* 0x000000100f587819 */ /* 0x020fca00000006ff */
[----:B------:R-:W-:Y:S01]  /*3010*/  FADD.FTZ R115, R88, R115 ;  /* 0x0000007358737221 */ /* 0x000fe20000010000 */
[----:B------:R-:W-:Y:S06]  /*3020*/  BRA `(.L_x_6010) ;  /* 0x0000000000107947 */ /* 0x000fec0003800000 */
.L_x_6008:
[----:B-----5:R-:W-:-:S05]  /*3030*/  SHF.L.U32 R88, R83, 0x10, RZ ;  /* 0x0000001053587819 */ /* 0x020fca00000006ff */
[----:B------:R-:W-:Y:S01]  /*3040*/  FADD.FTZ R115, R88, R115 ;  /* 0x0000007358737221 */ /* 0x000fe20000010000 */
[----:B------:R-:W-:-:S04]  /*3050*/  @P3 IMAD.U32 R88, R15, 0x10000, RZ ;  /* 0x000100000f583824 */ /* 0x000fc800078e00ff */
[----:B------:R-:W-:-:S07]  /*3060*/  @P3 FADD.FTZ R115, R88, R115 ;  /* 0x0000007358733221 */ /* 0x000fce0000010000 */
.L_x_6010:
[----:B------:R-:W-:-:S04]  /*3070*/  F2FP.BF16.F32.PACK_AB R88, RZ, R115 ;  /* 0x00000073ff58723e */ /* 0x000fc800000010ff */
[----:B------:R-:W-:-:S07]  /*3080*/  PRMT R87, R88, 0x7610, R87 ;  /* 0x0000761058577816 */ /* 0x000fce0000000057 */
.L_x_6011:
[----:B------:R-:W-:Y:S01]  /*3090*/  SHF.L.U32 R119, R91, 0x10, RZ ;  /* 0x000000105b777819 */ /* 0x000fe200000006ff */
[----:B------:R-:W-:Y:S06]  /*30a0*/  @P4 BRA `(.L_x_6012) ;  /* 0x0000000000244947 */ /* 0x000fec0003800000 */
[----:B------:R-:W-:-:S04]  /*30b0*/  ISETP.NE.U32.AND P2, PT, RZ, UR12, PT ;  /* 0x0000000cff007c0c */ /* 0x000fc8000bf45070 */
[----:B------:R-:W-:-:S13]  /*30c0*/  ISETP.NE.AND.EX P2, PT, RZ, UR13, PT, P2 ;  /* 0x0000000dff007c0c */ /* 0x000fda000bf45320 */
[----:B------:R-:W-:Y:S05]  /*30d0*/  @P2 BRA `(.L_x_6013) ;  /* 0x0000000000082947 */ /* 0x000fea0003800000 */
[----:B------:R-:W-:Y:S05]  /*30e0*/  @P1 BRA `(.L_x_6014) ;  /* 0x00000000002c1947 */ /* 0x000fea0003800000 */
[----:B------:R-:W-:Y:S05]  /*30f0*/  BRA `(.L_x_6015) ;  /* 0x0000000000307947 */ /* 0x000fea0003800000 */
.L_x_6013:
[----:B-----5:R-:W-:-:S04]  /*3100*/  PRMT R88, R15, 0x7632, R88 ;  /* 0x000076320f587816 */ /* 0x020fc80000000058 */
[----:B------:R-:W-:-:S05]  /*3110*/  SHF.L.U32 R88, R88, 0x10, RZ ;  /* 0x0000001058587819 */ /* 0x000fca00000006ff */
[----:B------:R-:W-:Y:S01]  /*3120*/  FADD.FTZ R119, R88, R119 ;  /* 0x0000007758777221 */ /* 0x000fe20000010000 */
[----:B------:R-:W-:Y:S06]  /*3130*/  BRA `(.L_x_6014) ;  /* 0x0000000000187947 */ /* 0x000fec0003800000 */
.L_x_6012:
[----:B-----5:R-:W-:-:S05]  /*3140*/  PRMT R88, R83, 0x7632, R88 ;  /* 0x0000763253587816 */ /* 0x020fca0000000058 */
[----:B------:R-:W-:-:S04]  /*3150*/  IMAD.U32 R88, R88, 0x10000, RZ ;  /* 0x0001000058587824 */ /* 0x000fc800078e00ff */
[----:B------:R-:W-:Y:S01]  /*3160*/  FADD.FTZ R119, R88, R119 ;  /* 0x0000007758777221 */ /* 0x000fe20000010000 */
[----:B------:R-:W-:-:S04]  /*3170*/  @P3 PRMT R88, R15, 0x7632, R88 ;  /* 0x000076320f583816 */ /* 0x000fc80000000058 */
[----:B------:R-:W-:-:S05]  /*3180*/  @P3 SHF.L.U32 R88, R88, 0x10, RZ ;  /* 0x0000001058583819 */ /* 0x000fca00000006ff */
[----:B------:R-:W-:-:S07]  /*3190*/  @P3 FADD.FTZ R119, R88, R119 ;  /* 0x0000007758773221 */ /* 0x000fce0000010000 */
.L_x_6014:
[----:B------:R-:W-:-:S04]  /*31a0*/  F2FP.BF16.F32.PACK_AB R88, RZ, R119 ;  /* 0x00000077ff58723e */ /* 0x000fc800000010ff */
[----:B------:R-:W-:-:S07]  /*31b0*/  PRMT R87, R87, 0x5410, R88 ;  /* 0x0000541057577816 */ /* 0x000fce0000000058 */
.L_x_6015:
[----:B------:R-:W1:Y:S02]  /*31c0*/  @P1 LDC.64 R88, c[0x0][0x238] ;  /* 0x00008e00ff581b82 */ /* 0x000e640000000a00 */
[----:B-1----:R-:W-:-:S04]  /*31d0*/  @P1 LEA R88, P2, R121, R88, 0x4 ;  /* 0x0000005879581211 */ /* 0x002fc800078420ff */
[----:B------:R-:W-:-:S05]  /*31e0*/  @P1 LEA.HI.X R89, R121, R89, RZ, 0x4, P2 ;  /* 0x0000005979591211 */ /* 0x000fca00010f24ff */
[----:B------:R4:W-:Y:S04]  /*31f0*/  @P1 STG.E.128 desc[UR4][R88.64], R84 ;  /* 0x0000005458001986 */ /* 0x0009e8000c101d04 */
.L_x_5983:
[----:B------:R-:W-:Y:S05]  /*3200*/  BSYNC B0 ;  /* 0x0000000000007941 */ /* 0x000fea0003800000 */
.L_x_5982:
[----:B-1234-:R-:W-:Y:S01]  /*3210*/  FADD.FTZ R89, RZ, R0 ;  /* 0x00000000ff597221 */ /* 0x01efe20000010000 */
        /* <DEDUP_REMOVED lines=51> */
[----:B------:R-:W1:Y:S02]  /*3550*/  SHFL.BFLY PT, R124, R89, 0x10, 0x1f ;  /* 0x0e001f00597c7f89 */ /* 0x000e6400000e0000 */
[----:B-1----:R-:W-:-:S04]  /*3560*/  FADD.FTZ R124, R89, R124 ;  /* 0x0000007c597c7221 */ /* 0x002fc80000010000 */
[----:B0-----:R-:W-:-:S04]  /*3570*/  FMUL.FTZ R88, R5, R124 ;  /* 0x0000007c05587220 */ /* 0x001fc80000410000 */
        /* <DEDUP_REMOVED lines=74> */
.L_x_6036:
        /* <DEDUP_REMOVED lines=84> */
[----:B-----5:R-:W-:Y:S01]  /*3f60*/  FFMA.FTZ R88, R24, R89, R16 ;  /* 0x0000005918587223 */ /* 0x020fe20000010010 */
[----:B------:R-:W-:Y:S01]  /*3f70*/  FFMA.FTZ R91, R26, R91, R18 ;  /* 0x0000005b1a5b7223 */ /* 0x000fe20000010012 */
[----:B------:R-:W-:Y:S01]  /*3f80*/  FFMA.FTZ R124, R27, R124, R19 ;  /* 0x0000007c1b7c7223 */ /* 0x000fe20000010013 */
[----:B------:R-:W-:Y:S01]  /*3f90*/  FFMA.FTZ R89, R25, R90, R17 ;  /* 0x0000005a19597223 */ /* 0x000fe20000010011 */
[----:B------:R-:W-:Y:S01]  /*3fa0*/  FADD.FTZ R90, R101, -R120 ;  /* 0x80000078655a7221 */ /* 0x000fe20000010000 */
[----:B------:R-:W-:-:S03]  /*3fb0*/  FMUL.FTZ R122, R121, R122 ;  /* 0x0000007a797a7220 */ /* 0x000fc60000410000 */
[----:B------:R-:W-:Y:S02]  /*3fc0*/  F2FP.BF16.F32.PACK_AB R88, R89, R88 ;  /* 0x000000585958723e */ /* 0x000fe400000010ff */
[----:B------:R-:W-:Y:S01]  /*3fd0*/  F2FP.BF16.F32.PACK_AB R89, R124, R91 ;  /* 0x0000005b7c59723e */ /* 0x000fe200000010ff */
[----:B------:R-:W-:Y:S01]  /*3fe0*/  FMUL.FTZ R91, R121, R90 ;  /* 0x0000005a795b7220 */ /* 0x000fe20000410000 */
[----:B------:R-:W-:-:S03]  /*3ff0*/  FADD.FTZ R124, R116, -R120 ;  /* 0x80000078747c7221 */ /* 0x000fc60000010000 */
[----:B------:R-:W-:Y:S01]  /*4000*/  FFMA.FTZ R90, R28, R91, R20 ;  /* 0x0000005b1c5a7223 */ /* 0x000fe20000010014 */
[----:B------:R-:W-:Y:S01]  /*4010*/  FFMA.FTZ R91, R29, R122, R21 ;  /* 0x0000007a1d5b7223 */ /* 0x000fe20000010015 */
[----:B------:R-:W-:Y:S01]  /*4020*/  FADD.FTZ R122, R109, -R120 ;  /* 0x800000786d7a7221 */ /* 0x000fe20000010000 */
[----:B------:R-:W-:-:S03]  /*4030*/  FMUL.FTZ R124, R121, R124 ;  /* 0x0000007c797c7220 */ /* 0x000fc60000410000 */
[----:B------:R-:W-:Y:S01]  /*4040*/  F2FP.BF16.F32.PACK_AB R90, R91, R90 ;  /* 0x0000005a5b5a723e */ /* 0x000fe200000010ff */
[----:B------:R-:W-:Y:S01]  /*4050*/  FMUL.FTZ R91, R121, R122 ;  /* 0x0000007a795b7220 */ /* 0x000fe20000410000 */
[----:B------:R-:W-:Y:S01]  /*4060*/  FFMA.FTZ R124, R31, R124, R23 ;  /* 0x0000007c1f7c7223 */ /* 0x000fe20000010017 */
[----:B------:R-:W0:Y:S02]  /*4070*/  LDC.64 R122, c[0x0][0x2b8] ;  /* 0x0000ae00ff7a7b82 */ /* 0x000e240000000a00 */
[----:B------:R-:W-:-:S05]  /*4080*/  FFMA.FTZ R91, R30, R91, R22 ;  /* 0x0000005b1e5b7223 */ /* 0x000fca0000010016 */
[----:B------:R-:W-:Y:S01]  /*4090*/  F2FP.BF16.F32.PACK_AB R91, R124, R91 ;  /* 0x0000005b7c5b723e */ /* 0x000fe200000010ff */
[C---:B0-----:R-:W-:Y:S01]  /*40a0*/  IMAD.WIDE.U32 R122, R2.reuse, 0x10, R122 ;  /* 0x00000010027a7825 */ /* 0x041fe200078e007a */
[----:B------:R-:W-:-:S04]  /*40b0*/  IADD3 R2, R2, 0x80, RZ ;  /* 0x0000008002027810 */ /* 0x000fc80007ffe0ff */
[----:B------:R1:W-:Y:S03]  /*40c0*/  STG.E.128 desc[UR4][R122.64], R88 ;  /* 0x000000587a007986 */ /* 0x0003e6000c101d04 */
.L_x_6018:
[----:B------:R-:W-:Y:S05]  /*40d0*/  BSYNC B0 ;  /* 0x0000000000007941 */ /* 0x000fea0003800000 */
.L_x_6017:
[----:B------:R-:W-:Y:S01]  /*40e0*/  ISETP.GE.U32.AND P2, PT, R7, 0x100, PT ;  /* 0x000001000700780c */ /* 0x000fe20003f46070 */
[----:B------:R-:W-:-:S12]  /*40f0*/  BSSY B0, `(.L_x_6019) ;  /* 0x0000022000007945 */ /* 0x000fd80003800000 */
[----:B------:R-:W-:Y:S05]  /*4100*/  @!P2 BRA `(.L_x_6020) ;  /* 0x000000000080a947 */ /* 0x000fea0003800000 */
[--C-:B01----:R-:W-:Y:S01]  /*4110*/  FADD.FTZ R88, R9, -R120.reuse ;  /* 0x8000007809587221 */ /* 0x103fe20000010000 */
        /* <DEDUP_REMOVED lines=28> */
[----:B0-----:R-:W-:-:S04]  /*42e0*/  IMAD.WIDE.U32 R122, R2, 0x10, R122 ;  /* 0x00000010027a7825 */ /* 0x001fc800078e007a */
[----:B------:R-:W-:Y:S01]  /*42f0*/  VIADD R2, R2, 0x80 ;  /* 0x0000008002027836 */ /* 0x000fe20000000000 */
[----:B------:R2:W-:Y:S06]  /*4300*/  STG.E.128 desc[UR4][R122.64], R88 ;  /* 0x000000587a007986 */ /* 0x0005ec000c101d04 */
.L_x_6020:
[----:B------:R-:W-:Y:S05]  /*4310*/  BSYNC B0 ;  /* 0x0000000000007941 */ /* 0x000fea0003800000 */
.L_x_6019:
[----:B------:R-:W-:Y:S01]  /*4320*/  ISETP.GE.U32.AND P2, PT, R7, 0x180, PT ;  /* 0x000001800700780c */ /* 0x000fe20003f46070 */
[----:B------:R-:W-:-:S12]  /*4330*/  BSSY B0, `(.L_x_6021) ;  /* 0x0000022000007945 */ /* 0x000fd80003800000 */
[----:B------:R-:W-:Y:S05]  /*4340*/  @!P2 BRA `(.L_x_6022) ;  /* 0x000000000080a947 */ /* 0x000fea0003800000 */
[--C-:B012---:R-:W-:Y:S01]  /*4350*/  FADD.FTZ R88, R10, -R120.reuse ;  /* 0x800000780a587221 */ /* 0x107fe20000010000 */
        /* <DEDUP_REMOVED lines=31> */
.L_x_6022:
[----:B------:R-:W-:Y:S05]  /*4550*/  BSYNC B0 ;  /* 0x0000000000007941 */ /* 0x000fea0003800000 */
.L_x_6021:
        /* <DEDUP_REMOVED lines=27> */
[----:B------:R-:W-:-:S02]  /*4710*/  FFMA.FTZ R124, R75, R124, R67 ;  /* 0x0000007c4b7c7223 */ /* 0x000fc40000010043 */
[----:B------:R-:W-:Y:S02]  /*4720*/  F2FP.BF16.F32.PACK_AB R88, R121, R88 ;  /* 0x000000587958723e */ /* 0x000fe400000010ff */
[----:B------:R-:W0:Y:S01]  /*4730*/  LDC.64 R120, c[0x0][0x2b8] ;  /* 0x0000ae00ff787b82 */ /* 0x000e220000000a00 */
[----:B------:R-:W-:Y:S02]  /*4740*/  F2FP.BF16.F32.PACK_AB R90, R90, R125 ;  /* 0x0000007d5a5a723e */ /* 0x000fe400000010ff */
[----:B------:R-:W-:Y:S01]  /*4750*/  F2FP.BF16.F32.PACK_AB R89, R124, R89 ;  /* 0x000000597c59723e */ /* 0x000fe200000010ff */
[----:B0-----:R-:W-:-:S05]  /*4760*/  IMAD.WIDE.U32 R120, R2, 0x10, R120 ;  /* 0x0000001002787825 */ /* 0x001fca00078e0078 */
[----:B------:R4:W-:Y:S02]  /*4770*/  STG.E.128 desc[UR4][R120.64], R88 ;  /* 0x0000005878007986 */ /* 0x0009e4000c101d04 */
.L_x_6024:
[----:B------:R-:W-:Y:S05]  /*4780*/  BSYNC B0 ;  /* 0x0000000000007941 */ /* 0x000fea0003800000 */
.L_x_6023:
[----:B------:R-:W-:Y:S02]  /*4790*/  IADD3 R4, R4, UR8, RZ ;  /* 0x0000000804047c10 */ /* 0x000fe4000fffe0ff */
[----:B----4-:R-:W-:Y:S02]  /*47a0*/  SEL R120, RZ, 0x1, P5 ;  /* 0x00000001ff787807 */ /* 0x010fe40002800000 */
[----:B------:R-:W-:-:S13]  /*47b0*/  ISETP.GE.AND P2, PT, R4, UR9, PT ;  /* 0x0000000904007c0c */ /* 0x000fda000bf46270 */
[----:B------:R-:W-:Y:S05]  /*47c0*/  @!P2 BRA `(.L_x_6025) ;  /* 0xffffffc00004a947 */ /* 0x000fea000383ffff */
[----:B------:R-:W-:Y:S05]  /*47d0*/  EXIT ;  /* 0x000000000000794d */ /* 0x000fea0003800000 */
.L_x_6016:
[----:B------:R-:W-:Y:S01]  /*47e0*/  HFMA2.MMA R121, -RZ, RZ, 0, 1.847743988037109375e-06 ;  /* 0x0000001fff797435 */ /* 0x000fe200000001ff */
[----:B------:R-:W-:Y:S01]  /*47f0*/  IMAD.MOV.U32 R120, RZ, RZ, 0x1 ;  /* 0x00000001ff787424 */ /* 0x000fe200078e00ff */
[----:B------:R-:W-:-:S09]  /*4800*/  MOV R123, 0xffffffff ;  /* 0xffffffff007b7802 */ /* 0x000fd20000000f00 */
[----:B0----5:R-:W-:Y:S05]  /*4810*/  WARPSYNC.COLLECTIVE R123, `(.L_x_6026) ;  /* 0x000000007b087348 */ /* 0x021fea0003c00000 */
[----:B------:R1:W2:Y:S02]  /*4820*/  SHFL.BFLY P6, R124, R122, R120, R121 ;  /* 0x0c0000787a7c7389 */ /* 0x0002a400000c0079 */
[----:B012--5:R-:W-:Y:S01]  /*4830*/  ENDCOLLECTIVE ;  /* 0x000000000000791b */ /* 0x027fe20003800000 */
.L_x_6026:
[----:B------:R-:W-:Y:S01]  /*4840*/  HFMA2.MMA R120, -RZ, RZ, 0, 1.1920928955078125e-07 ;  /* 0x00000002ff787435 */ /* 0x000fe200000001ff */
[----:B------:R-:W-:-:S04]  /*4850*/  FADD.FTZ R125, R122, R124 ;  /* 0x0000007c7a7d7221 */ /* 0x000fc80000010000 */
[----:B------:R-:W-:-:S07]  /*4860*/  IMAD.MOV.U32 R122, RZ, RZ, R125 ;  /* 0x000000ffff7a7224 */ /* 0x000fce00078e007d */
[----:B------:R-:W-:Y:S05]  /*4870*/  WARPSYNC.COLLECTIVE R123, `(.L_x_6027) ;  /* 0x000000007b087348 */ /* 0x000fea0003c00000 */
[----:B------:R0:W1:Y:S02]  /*4880*/  SHFL.BFLY P6, R124, R122, R120, R121 ;  /* 0x0c0000787a7c7389 */ /* 0x00006400000c0079 */
[----:B01----:R-:W-:Y:S01]  /*4890*/  ENDCOLLECTIVE ;  /* 0x000000000000791b */ /* 0x003fe20003800000 */
.L_x_6027:
[----:B------:R-:W-:Y:S02]  /*48a0*/  IMAD.MOV.U32 R120, RZ, RZ, 0x4 ;  /* 0x00000004ff787424 */ /* 0x000fe400078e00ff */
[----:B------:R-:W-:-:S05]  /*48b0*/  FADD.FTZ R125, R125, R124 ;  /* 0x0000007c7d7d7221 */ /* 0x000fca0000010000 */
[----:B------:R-:W-:-:S07]  /*48c0*/  MOV R122, R125 ;  /* 0x0000007d007a7202 */ /* 0x000fce0000000f00 */
[----:B------:R-:W-:Y:S05]  /*48d0*/  WARPSYNC.COLLECTIVE R123, `(.L_x_6028) ;  /* 0x000000007b087348 */ /* 0x000fea0003c00000 */
[----:B------:R0:W1:Y:S02]  /*48e0*/  SHFL.BFLY P6, R124, R122, R120, R121 ;  /* 0x0c0000787a7c7389 */ /* 0x00006400000c0079 */
[----:B01----:R-:W-:Y:S01]  /*48f0*/  ENDCOLLECTIVE ;  /* 0x000000000000791b */ /* 0x003fe20003800000 */
.L_x_6028:
[----:B------:R-:W-:Y:S01]  /*4900*/  HFMA2.MMA R120, -RZ, RZ, 0, 4.76837158203125e-07 ;  /* 0x00000008ff787435 */ /* 0x000fe200000001ff */
[----:B------:R-:W-:-:S05]  /*4910*/  FADD.FTZ R88, R125, R124 ;  /* 0x0000007c7d587221 */ /* 0x000fca0000010000 */
[----:B------:R-:W-:-:S07]  /*4920*/  MOV R122, R88 ;  /* 0x00000058007a7202 */ /* 0x000fce0000000f00 */
[----:B------:R-:W-:Y:S05]  /*4930*/  WARPSYNC.COLLECTIVE R123, `(.L_x_6029) ;  /* 0x000000007b087348 */ /* 0x000fea0003c00000 */
[----:B------:R0:W1:Y:S02]  /*4940*/  SHFL.BFLY P6, R124, R122, R120, R121 ;  /* 0x0c0000787a7c7389 */ /* 0x00006400000c0079 */
[----:B01----:R-:W-:Y:S01]  /*4950*/  ENDCOLLECTIVE ;  /* 0x000000000000791b */ /* 0x003fe20003800000 */
.L_x_6029:
[----:B------:R-:W-:Y:S01]  /*4960*/  MOV R120, 0x10 ;  /* 0x0000001000787802 */ /* 0x000fe20000000f00 */
[----:B------:R-:W-:-:S04]  /*4970*/  FADD.FTZ R89, R88, R124 ;  /* 0x0000007c58597221 */ /* 0x000fc80000010000 */
[----:B------:R-:W-:-:S07]  /*4980*/  IMAD.MOV.U32 R122, RZ, RZ, R89 ;  /* 0x000000ffff7a7224 */ /* 0x000fce00078e0059 */
[----:B------:R-:W-:Y:S05]  /*4990*/  WARPSYNC.COLLECTIVE R123, `(.L_x_6030) ;  /* 0x000000007b087348 */ /* 0x000fea0003c00000 */
[----:B------:R0:W1:Y:S02]  /*49a0*/  SHFL.BFLY P6, R124, R122, R120, R121 ;  /* 0x0c0000787a7c7389 */ /* 0x00006400000c0079 */
[----:B01----:R-:W-:Y:S01]  /*49b0*/  ENDCOLLECTIVE ;  /* 0x000000000000791b */ /* 0x003fe20003800000 */
.L_x_6030:
        /* <DEDUP_REMOVED lines=73> */
.L_x_6031:
[----:B------:R-:W-:Y:S01]  /*4e50*/  MOV R120, 0x2 ;  /* 0x0000000200787802 */ /* 0x000fe20000000f00 */
[----:B------:R-:W-:-:S07]  /*4e60*/  FADD.FTZ R122, R89, R124 ;  /* 0x0000007c597a7221 */ /* 0x000fce0000010000 */
[----:B------:R-:W-:Y:S05]  /*4e70*/  WARPSYNC.COLLECTIVE R123, `(.L_x_6032) ;  /* 0x000000007b087348 */ /* 0x000fea0003c00000 */
[----:B------:R0:W1:Y:S02]  /*4e80*/  SHFL.BFLY P6, R124, R122, R120, R121 ;  /* 0x0c0000787a7c7389 */ /* 0x00006400000c0079 */
[----:B01----:R-:W-:Y:S01]  /*4e90*/  ENDCOLLECTIVE ;  /* 0x000000000000791b */ /* 0x003fe20003800000 */
.L_x_6032:
[----:B------:R-:W-:Y:S01]  /*4ea0*/  HFMA2.MMA R120, -RZ, RZ, 0, 2.384185791015625e-07 ;  /* 0x00000004ff787435 */ /* 0x000fe200000001ff */
[----:B------:R-:W-:-:S04]  /*4eb0*/  FADD.FTZ R125, R122, R124 ;  /* 0x0000007c7a7d7221 */ /* 0x000fc80000010000 */
[----:B------:R-:W-:-:S07]  /*4ec0*/  IMAD.MOV.U32 R122, RZ, RZ, R125 ;  /* 0x000000ffff7a7224 */ /* 0x000fce00078e007d */
[----:B------:R-:W-:Y:S05]  /*4ed0*/  WARPSYNC.COLLECTIVE R123, `(.L_x_6033) ;  /* 0x000000007b087348 */ /* 0x000fea0003c00000 */
[----:B------:R0:W1:Y:S02]  /*4ee0*/  SHFL.BFLY P6, R124, R122, R120, R121 ;  /* 0x0c0000787a7c7389 */ /* 0x00006400000c0079 */
[----:B01----:R-:W-:Y:S01]  /*4ef0*/  ENDCOLLECTIVE ;  /* 0x000000000000791b */ /* 0x003fe20003800000 */
.L_x_6033:
[----:B------:R-:W-:Y:S02]  /*4f00*/  IMAD.MOV.U32 R120, RZ, RZ, 0x8 ;  /* 0x00000008ff787424 */ /* 0x000fe400078e00ff */
[----:B------:R-:W-:-:S05]  /*4f10*/  FADD.FTZ R125, R125, R124 ;  /* 0x0000007c7d7d7221 */ /* 0x000fca0000010000 */
[----:B------:R-:W-:-:S07]  /*4f20*/  MOV R122, R125 ;  /* 0x0000007d007a7202 */ /* 0x000fce0000000f00 */
[----:B------:R-:W-:Y:S05]  /*4f30*/  WARPSYNC.COLLECTIVE R123, `(.L_x_6034) ;  /* 0x000000007b087348 */ /* 0x000fea0003c00000 */
[----:B------:R0:W1:Y:S02]  /*4f40*/  SHFL.BFLY P6, R124, R122, R120, R121 ;  /* 0x0c0000787a7c7389 */ /* 0x00006400000c0079 */
[----:B01----:R-:W-:Y:S01]  /*4f50*/  ENDCOLLECTIVE ;  /* 0x000000000000791b */ /* 0x003fe20003800000 */
.L_x_6034:
[----:B------:R-:W-:Y:S01]  /*4f60*/  HFMA2.MMA R120, -RZ, RZ, 0, 9.5367431640625e-07 ;  /* 0x00000010ff787435 */ /* 0x000fe200000001ff */
[----:B------:R-:W-:-:S05]  /*4f70*/  FADD.FTZ R89, R125, R124 ;  /* 0x0000007c7d597221 */ /* 0x000fca0000010000 */
[----:B------:R-:W-:-:S07]  /*4f80*/  MOV R122, R89 ;  /* 0x00000059007a7202 */ /* 0x000fce0000000f00 */
[----:B------:R-:W-:Y:S05]  /*4f90*/  WARPSYNC.COLLECTIVE R123, `(.L_x_6035) ;  /* 0x000000007b087348 */ /* 0x000fea0003c00000 */
[----:B------:R0:W1:Y:S02]  /*4fa0*/  SHFL.BFLY P6, R124, R122, R120, R121 ;  /* 0x0c0000787a7c7389 */ /* 0x00006400000c0079 */
[----:B01----:R-:W-:Y:S01]  /*4fb0*/  ENDCOLLECTIVE ;  /* 0x000000000000791b */ /* 0x003fe20003800000 */
.L_x_6035:
[----:B------:R-:W-:Y:S05]  /*4fc0*/  BRA `(.L_x_6036) ;  /* 0xffffffe800947947 */ /* 0x000fea000383ffff */
.L_x_6037:
        /* <DEDUP_REMOVED lines=11> */
.L_x_27038:


//--------------------- .text._ZN10layer_norm31ln_parallel_residual_fwd_kernelINS_13Kernel_traitsIf13__nv_bfloat16S2_S2_fjLj4096ELj1ELj1ELj4ELj16ENS_18Kernel_traits_baseILj4096EfS2_S2_S2_fjLj128EEEEELb0ELb1ELb1EEEvNS_9FwdParamsE --------------------------
	.section	.text._ZN10layer_norm31ln_parallel_residual_fwd_kernelINS_13Kernel_traitsIf13__nv_bfloat16S2_S2_fjLj4096ELj1ELj1ELj4ELj16ENS_18Kernel_traits_baseILj4096EfS2_S2_S2_fjLj128EEEEELb0ELb1ELb1EEEvNS_9FwdParamsE,"ax",@progbits
	.align	128
        .global         _ZN10layer_norm31ln_parallel_residual_fwd_kernelINS_13Kernel_traitsIf13__nv_bfloat16S2_S2_fjLj4096ELj1ELj1ELj4ELj16ENS_18Kernel_traits_baseILj4096EfS2_S2_S2_fjLj128EEEEELb0ELb1ELb1EEEvNS_9FwdParamsE
        .type           _ZN10layer_norm31ln_parallel_residual_fwd_kernelINS_13Kernel_traitsIf13__nv_bfloat16S2_S2_fjLj4096ELj1ELj1ELj4ELj16ENS_18Kernel_traits_baseILj4096EfS2_S2_S2_fjLj128EEEEELb0ELb1ELb1EEEvNS_9FwdParamsE,@function
        .size           _ZN10layer_norm31ln_parallel_residual_fwd_kernelINS_13Kernel_traitsIf13__nv_bfloat16S2_S2_fjLj4096ELj1ELj1ELj4ELj16ENS_18Kernel_traits_baseILj4096EfS2_S2_S2_fjLj128EEEEELb0ELb1ELb1EEEvNS_9FwdParamsE,(.L_x_27039 - _ZN10layer_norm31ln_parallel_residual_fwd_kernelINS_13Kernel_traitsIf13__nv_bfloat16S2_S2_fjLj4096ELj1ELj1ELj4ELj16ENS_18Kernel_traits_baseILj4096EfS2_S2_S2_fjLj128EEEEELb0ELb1ELb1EEEvNS_9FwdParamsE)
        .other          _ZN10layer_norm31ln_parallel_residual_fwd_kernelINS_13Kernel_traitsIf13__nv_bfloat16S2_S2_fjLj4096ELj1ELj1ELj4ELj16ENS_18Kernel_traits_baseILj4096EfS2_S2_S2_fjLj128EEEEELb0ELb1ELb1EEEvNS_9FwdParamsE,@"STO_CUDA_ENTRY STV_DEFAULT"
_ZN10layer_norm31ln_parallel_residual_fwd_kernelINS_13Kernel_traitsIf13__nv_bfloat16S2_S2_fjLj4096ELj1ELj1ELj4ELj16ENS_18Kernel_traits_baseILj4096EfS2_S2_S2_fjLj128EEEEELb0ELb1ELb1EEEvNS_9FwdParamsE:
.text._ZN10layer_norm31ln_parallel_residual_fwd_kernelINS_13Kernel_traitsIf13__nv_bfloat16S2_S2_fjLj4096ELj1ELj1ELj4ELj16ENS_18Kernel_traits_baseILj4096EfS2_S2_S2_fjLj128EEEEELb0ELb1ELb1EEEvNS_9FwdParamsE:
[----:B------:R-:W-:Y:S01]  /*0000*/  LDC R1, c[0x0][0x28] ;  /* 0x00000a00ff017b82 */ /* 0x000fe20000000800 */
[----:B------:R-:W0:Y:S01]  /*0010*/  S2R R84, SR_TID.X ;  /* 0x0000000000547919 */ /* 0x000e220000002100 */
[----:B------:R-:W-:Y:S01]  /*0020*/  ULDC.64 UR4, c[0x0][0x2c8] ;  /* 0x0000b20000047ab9 */ /* 0x000fe20000000a00 */
[----:B------:R-:W-:Y:S02]  /*0030*/  CS2R R76, SRZ ;  /* 0x00000000004c7805 */ /* 0x000fe4000001ff00 */
[----:B------:R-:W-:Y:S02]  /*0040*/  ISETP.NE.U32.AND P1, PT, RZ, UR4, PT ;  /* 0x00000004ff007c0c */ /* 0x000fe4000bf25070 */
[----:B------:R-:W-:Y:S02]  /*0050*/  CS2R R78, SRZ ;  /* 0x00000000004e7805 */ /* 0x000fe4000001ff00 */
[----:B------:R-:W-:Y:S02]  /*0060*/  CS2R R72, SRZ ;  /* 0x0000000000487805 */ /* 0x000fe4000001ff00 */
[----:B------:R-:W-:-:S02]  /*0070*/  CS2R R74, SRZ ;  /* 0x00000000004a7805 */ /* 0x000fc4000001ff00 */
[----:B------:R-:W-:Y:S02]  /*0080*/  ISETP.NE.AND.EX P1, PT, RZ, UR5, PT, P1 ;  /* 0x00000005ff007c0c */ /* 0x000fe4000bf25310 */
        /* <DEDUP_REMOVED lines=11> */
[----:B------:R-:W-:Y:S01]  /*0140*/  CS2R R50, SRZ ;  /* 0x0000000000327805 */ /* 0x000fe2000001ff00 */
[----:B------:R-:W-:Y:S01]  /*0150*/  ULDC.64 UR6, c[0x0][0x260] ;  /* 0x0000980000067ab9 */ /* 0x000fe20000000a00 */
[----:B------:R-:W1:Y:S01]  /*0160*/  LDC.64 R6, c[0x0][0x228] ;  /* 0x00008a00ff067b82 */ /* 0x000e620000000a00 */
[----:B------:R-:W-:Y:S01]  /*0170*/  ULDC.64 UR8, c[0x0][0x230] ;  /* 0x00008c0000087ab9 */ /* 0x000fe20000000a00 */
[----:B0-----:R-:W-:Y:S02]  /*0180*/  SHF.L.U32 R0, R84, 0x5, RZ ;  /* 0x0000000554007819 */ /* 0x001fe400000006ff */
[----:B------:R-:W-:Y:S02]  /*0190*/  SHF.R.U32.HI R85, RZ, 0x7, R84 ;  /* 0x00000007ff557819 */ /* 0x000fe40000011654 */
[----:B------:R-:W-:-:S04]  /*01a0*/  LOP3.LUT R0, R0, 0xfe0, RZ, 0xc0, !PT ;  /* 0x00000fe000007812 */ /* 0x000fc800078ec0ff */
[C---:B------:R-:W-:Y:S02]  /*01b0*/  IADD3 R4, P3, R0.reuse, UR4, RZ ;  /* 0x0000000400047c10 */ /* 0x040fe4000ff7e0ff */
[----:B------:R-:W-:Y:S01]  /*01c0*/  IADD3 R2, P2, R0, UR6, RZ ;  /* 0x0000000600027c10 */ /* 0x000fe2000ff5e0ff */
[----:B------:R-:W0:Y:S01]  /*01d0*/  S2UR UR6, SR_CTAID.X ;  /* 0x00000000000679c3 */ /* 0x000e220000002500 */
[----:B------:R-:W-:Y:S01]  /*01e0*/  IADD3.X R5, RZ, UR5, RZ, P3, !PT ;  /* 0x00000005ff057c10 */ /* 0x000fe20009ffe4ff */
[----:B------:R-:W-:Y:S01]  /*01f0*/  ULDC.64 UR4, c[0x0][0x208] ;  /* 0x0000820000047ab9 */ /* 0x000fe20000000a00 */
[----:B------:R-:W-:Y:S01]  /*0200*/  IADD3.X R3, RZ, UR7, RZ, P2, !PT ;  /* 0x00000007ff037c10 */ /* 0x000fe200097fe4ff */
[----:B------:R-:W-:Y:S01]  /*0210*/  ULDC UR7, c[0x0][0x214] ;  /* 0x0000850000077ab9 */ /* 0x000fe20000000800 */
[----:B-1----:R-:W-:Y:S01]  /*0220*/  LOP3.LUT P0, RZ, R6, UR8, RZ, 0xfc, !PT ;  /* 0x0000000806ff7c12 */ /* 0x002fe2000f80fcff */
[----:B------:R1:W5:Y:S03]  /*0230*/  @P1 LDG.E.128 R76, desc[UR4][R4.64] ;  /* 0x00000004044c1981 */ /* 0x000366000c1e1d00 */
[----:B------:R-:W-:Y:S01]  /*0240*/  LOP3.LUT P0, RZ, R7, UR9, RZ, 0xfc, P0 ;  /* 0x0000000907ff7c12 */ /* 0x000fe2000800fcff */
[----:B------:R1:W5:Y:S04]  /*0250*/  @P1 LDG.E.128 R72, desc[UR4][R4.64+0x10] ;  /* 0x0000100404481981 */ /* 0x000368000c1e1d00 */
[----:B------:R1:W5:Y:S04]  /*0260*/  @P1 LDG.E.128 R68, desc[UR4][R4.64+0x1000] ;  /* 0x0010000404441981 */ /* 0x000368000c1e1d00 */
[----:B------:R1:W5:Y:S04]  /*0270*/  @P1 LDG.E.128 R64, desc[UR4][R4.64+0x1010] ;  /* 0x0010100404401981 */ /* 0x000368000c1e1d00 */
[----:B------:R1:W5:Y:S01]  /*0280*/  @P1 LDG.E.128 R60, desc[UR4][R4.64+0x2000] ;  /* 0x00200004043c1981 */ /* 0x000362000c1e1d00 */
[----:B0-----:R-:W-:-:S03]  /*0290*/  VIADD R91, R85, UR6 ;  /* 0x00000006555b7c36 */ /* 0x001fc60008000000 */
[----:B------:R1:W5:Y:S02]  /*02a0*/  @P1 LDG.E.128 R56, desc[UR4][R4.64+0x2010] ;  /* 0x0020100404381981 */ /* 0x000364000c1e1d00 */
[----:B------:R-:W-:Y:S02]  /*02b0*/  ISETP.GE.AND P2, PT, R91, UR7, PT ;  /* 0x000000075b007c0c */ /* 0x000fe4000bf46270 */
[----:B------:R1:W5:Y:S04]  /*02c0*/  @P1 LDG.E.128 R52, desc[UR4][R4.64+0x3000] ;  /* 0x0030000404341981 */ /* 0x000368000c1e1d00 */
[----:B------:R1:W5:Y:S07]  /*02d0*/  @P1 LDG.E.128 R48, desc[UR4][R4.64+0x3010] ;  /* 0x0030100404301981 */ /* 0x00036e000c1e1d00 */
[----:B------:R-:W-:Y:S05]  /*02e0*/  @P2 EXIT ;  /* 0x000000000000294d */ /* 0x000fea0003800000 */
        /* <DEDUP_REMOVED lines=9> */
[----:B------:R-:W-:Y:S01]  /*0380*/  ULDC.U8 UR6, c[0x0][0x2a0] ;  /* 0x0000a80000067ab9 */ /* 0x000fe20000000000 */
[----:B------:R-:W-:Y:S01]  /*0390*/  SHF.L.U32 R85, R85, 0x2, RZ ;  /* 0x0000000255557819 */ /* 0x000fe200000006ff */
[----:B------:R-:W-:Y:S01]  /*03a0*/  HFMA2.MMA R0, -RZ, RZ, 0, 5.9604644775390625e-08 ;  /* 0x00000001ff007435 */ /* 0x000fe200000001ff */
[----:B------:R-:W-:Y:S01]  /*03b0*/  SHF.R.U32.HI R89, RZ, 0x5, R84 ;  /* 0x00000005ff597819 */ /* 0x000fe20000011654 */
[----:B------:R-:W-:Y:S01]  /*03c0*/  ULDC UR7, c[0x0][0x218] ;  /* 0x0000860000077ab9 */ /* 0x000fe20000000800 */
[----:B------:R-:W-:Y:S01]  /*03d0*/  ISETP.NE.AND.EX P1, PT, R7, RZ, PT, P1 ;  /* 0x000000ff0700720c */ /* 0x000fe20003f25310 */
[----:B------:R-:W-:Y:S01]  /*03e0*/  ULDC UR8, c[0x0][0x290] ;  /* 0x0000a40000087ab9 */ /* 0x000fe20000000800 */
[C---:B------:R-:W-:Y:S01]  /*03f0*/  LOP3.LUT R86, R84.reuse, 0x1f, RZ, 0xc0, !PT ;  /* 0x0000001f54567812 */ /* 0x040fe200078ec0ff */
[----:B------:R-:W-:Y:S01]  /*0400*/  ULDC.64 UR16, c[0x0][0x230] ;  /* 0x00008c0000107ab9 */ /* 0x000fe20000000a00 */
[----:B------:R-:W-:Y:S01]  /*0410*/  ISETP.NE.AND P5, PT, RZ, UR6, PT ;  /* 0x00000006ff007c0c */ /* 0x000fe2000bfa5270 */
[----:B------:R-:W-:Y:S01]  /*0420*/  ULDC.64 UR14, c[0x0][0x228] ;  /* 0x00008a00000e7ab9 */ /* 0x000fe20000000a00 */
[----:B------:R-:W-:Y:S01]  /*0430*/  LOP3.LUT R87, R84, 0x7f, RZ, 0xc0, !PT ;  /* 0x0000007f54577812 */ /* 0x000fe200078ec0ff */
[----:B------:R-:W-:Y:S01]  /*0440*/  ULDC.64 UR10, c[0x0][0x2b8] ;  /* 0x0000ae00000a7ab9 */ /* 0x000fe20000000a00 */
[----:B------:R-:W-:Y:S01]  /*0450*/  LOP3.LUT R89, R89, 0x3, RZ, 0xc0, !PT ;  /* 0x0000000359597812 */ /* 0x000fe200078ec0ff */
[----:B------:R-:W-:Y:S01]  /*0460*/  ULDC.64 UR12, c[0x0][0x210] ;  /* 0x00008400000c7ab9 */ /* 0x000fe20000000a00 */
[----:B0-----:R-:W-:-:S07]  /*0470*/  IADD3 R88, R85, 0x4, RZ ;  /* 0x0000000455587810 */ /* 0x001fce0007ffe0ff */
.L_x_6167:
        /* <DEDUP_REMOVED lines=25> */
.L_x_6039:
[----:B-----5:R-:W-:-:S05]  /*0610*/  SHF.L.U32 R80, R8, 0x10, RZ ;  /* 0x0000001008507819 */ /* 0x020fca00000006ff */
[----:B------:R-:W-:Y:S01]  /*0620*/  FADD.FTZ R95, R95, R80 ;  /* 0x000000505f5f7221 */ /* 0x000fe20000010000 */
[----:B------:R-:W-:Y:S06]  /*0630*/  BRA `(.L_x_6040) ;  /* 0x0000000000107947 */ /* 0x000fec0003800000 */
.L_x_6038:
[----:B-----5:R-:W-:Y:S02]  /*0640*/  SHF.L.U32 R80, R12, 0x10, RZ ;  /* 0x000000100c507819 */ /* 0x020fe400000006ff */
[----:B------:R-:W-:-:S03]  /*0650*/  @P2 SHF.L.U32 R92, R8, 0x10, RZ ;  /* 0x00000010085c2819 */ /* 0x000fc600000006ff */
[----:B------:R-:W-:-:S04]  /*0660*/  FADD.FTZ R95, R95, R80 ;  /* 0x000000505f5f7221 */ /* 0x000fc80000010000 */
[----:B------:R-:W-:-:S07]  /*0670*/  @P2 FADD.FTZ R95, R95, R92 ;  /* 0x0000005c5f5f2221 */ /* 0x000fce0000010000 */
.L_x_6040:
[----:B------:R-:W-:-:S04]  /*0680*/  F2FP.BF16.F32.PACK_AB R80, RZ, R95 ;  /* 0x0000005fff50723e */ /* 0x000fc800000010ff */
[----:B-1----:R-:W-:-:S07]  /*0690*/  PRMT R4, R80, 0x7610, R4 ;  /* 0x0000761050047816 */ /* 0x002fce0000000004 */
.L_x_6041:
[----:B------:R-:W-:Y:S01]  /*06a0*/  IMAD.U32 R97, R94, 0x10000, RZ ;  /* 0x000100005e617824 */ /* 0x000fe200078e00ff */
[----:B------:R-:W-:Y:S06]  /*06b0*/  @P3 BRA `(.L_x_6042) ;  /* 0x0000000000243947 */ /* 0x000fec0003800000 */
[----:B------:R-:W-:-:S04]  /*06c0*/  ISETP.NE.U32.AND P4, PT, RZ, UR16, PT ;  /* 0x00000010ff007c0c */ /* 0x000fc8000bf85070 */
[----:B------:R-:W-:-:S13]  /*06d0*/  ISETP.NE.AND.EX P4, PT, RZ, UR17, PT, P4 ;  /* 0x00000011ff007c0c */ /* 0x000fda000bf85340 */
[----:B------:R-:W-:Y:S05]  /*06e0*/  @P4 BRA `(.L_x_6043) ;  /* 0x0000000000084947 */ /* 0x000fea0003800000 */
[----:B------:R-:W-:Y:S05]  /*06f0*/  @P0 BRA `(.L_x_6044) ;  /* 0x00000000002c0947 */ /* 0x000fea0003800000 */
[----:B------:R-:W-:Y:S05]  /*0700*/  BRA `(.L_x_6045) ;  /* 0x0000000000307947 */ /* 0x000fea0003800000 */
.L_x_6043:
[----:B-----5:R-:W-:-:S04]  /*0710*/  PRMT R80, R8, 0x7632, R80 ;  /* 0x0000763208507816 */ /* 0x020fc80000000050 */
[----:B------:R-:W-:-:S05]  /*0720*/  SHF.L.U32 R80, R80, 0x10, RZ ;  /* 0x0000001050507819 */ /* 0x000fca00000006ff */
[----:B------:R-:W-:Y:S01]  /*0730*/  FADD.FTZ R97, R97, R80 ;  /* 0x0000005061617221 */ /* 0x000fe20000010000 */
[----:B------:R-:W-:Y:S06]  /*0740*/  BRA `(.L_x_6044) ;  /* 0x0000000000187947 */ /* 0x000fec0003800000 */
.L_x_6042:
[----:B-----5:R-:W-:Y:S02]  /*0750*/  PRMT R80, R12, 0x7632, R80 ;  /* 0x000076320c507816 */ /* 0x020fe40000000050 */
[----:B------:R-:W-:Y:S02]  /*0760*/  @P2 PRMT R92, R8, 0x7632, R92 ;  /* 0x00007632085c2816 */ /* 0x000fe4000000005c */
[----:B------:R-:W-:Y:S02]  /*0770*/  SHF.L.U32 R80, R80, 0x10, RZ ;  /* 0x0000001050507819 */ /* 0x000fe400000006ff */
[----:B------:R-:W-:-:S03]  /*0780*/  @P2 SHF.L.U32 R92, R92, 0x10, RZ ;  /* 0x000000105c5c2819 */ /* 0x000fc600000006ff */
[----:B------:R-:W-:-:S04]  /*0790*/  FADD.FTZ R97, R97, R80 ;  /* 0x0000005061617221 */ /* 0x000fc80000010000 */
[----:B------:R-:W-:-:S07]  /*07a0*/  @P2 FADD.FTZ R97, R97, R92 ;  /* 0x0000005c61612221 */ /* 0x000fce0000010000 */
.L_x_6044:
[----:B------:R-:W-:-:S04]  /*07b0*/  F2FP.BF16.F32.PACK_AB R80, RZ, R97 ;  /* 0x00000061ff50723e */ /* 0x000fc800000010ff */
[----:B-1----:R-:W-:-:S07]  /*07c0*/  PRMT R4, R4, 0x5410, R80 ;  /* 0x0000541004047816 */ /* 0x002fce0000000050 */
.L_x_6045:
        /* <DEDUP_REMOVED lines=8> */
.L_x_6047:
[----:B-----5:R-:W-:-:S05]  /*0850*/  SHF.L.U32 R80, R9, 0x10, RZ ;  /* 0x0000001009507819 */ /* 0x020fca00000006ff */
[----:B------:R-:W-:Y:S01]  /*0860*/  FADD.FTZ R99, R99, R80 ;  /* 0x0000005063637221 */ /* 0x000fe20000010000 */
[----:B------:R-:W-:Y:S06]  /*0870*/  BRA `(.L_x_6048) ;  /* 0x0000000000107947 */ /* 0x000fec0003800000 */
.L_x_6046:
[----:B-----5:R-:W-:Y:S02]  /*0880*/  SHF.L.U32 R80, R13, 0x10, RZ ;  /* 0x000000100d507819 */ /* 0x020fe400000006ff */
[----:B------:R-:W-:-:S03]  /*0890*/  @P2 SHF.L.U32 R92, R9, 0x10, RZ ;  /* 0x00000010095c2819 */ /* 0x000fc600000006ff */
[----:B------:R-:W-:-:S04]  /*08a0*/  FADD.FTZ R99, R99, R80 ;  /* 0x0000005063637221 */ /* 0x000fc80000010000 */
[----:B------:R-:W-:-:S07]  /*08b0*/  @P2 FADD.FTZ R99, R99, R92 ;  /* 0x0000005c63632221 */ /* 0x000fce0000010000 */
.L_x_6048:
[----:B------:R-:W-:-:S04]  /*08c0*/  F2FP.BF16.F32.PACK_AB R80, RZ, R99 ;  /* 0x00000063ff50723e */ /* 0x000fc800000010ff */
[----:B-1----:R-:W-:-:S07]  /*08d0*/  PRMT R5, R80, 0x7610, R5 ;  /* 0x0000761050057816 */ /* 0x002fce0000000005 */
.L_x_6049:
[----:B------:R-:W-:Y:S01]  /*08e0*/  IMAD.U32 R101, R81, 0x10000, RZ ;  /* 0x0001000051657824 */ /* 0x000fe200078e00ff */
[----:B------:R-:W-:Y:S06]  /*08f0*/  @P3 BRA `(.L_x_6050) ;  /* 0x0000000000243947 */ /* 0x000fec0003800000 */
[----:B------:R-:W-:-:S04]  /*0900*/  ISETP.NE.U32.AND P4, PT, RZ, UR16, PT ;  /* 0x00000010ff007c0c */ /* 0x000fc8000bf85070 */
[----:B------:R-:W-:-:S13]  /*0910*/  ISETP.NE.AND.EX P4, PT, RZ, UR17, PT, P4 ;  /* 0x00000011ff007c0c */ /* 0x000fda000bf85340 */
[----:B------:R-:W-:Y:S05]  /*0920*/  @P4 BRA `(.L_x_6051) ;  /* 0x0000000000084947 */ /* 0x000fea0003800000 */
[----:B------:R-:W-:Y:S05]  /*0930*/  @P0 BRA `(.L_x_6052) ;  /* 0x00000000002c0947 */ /* 0x000fea0003800000 */
[----:B------:R-:W-:Y:S05]  /*0940*/  BRA `(.L_x_6053) ;  /* 0x0000000000307947 */ /* 0x000fea0003800000 */
.L_x_6051:
[----:B-----5:R-:W-:-:S04]  /*0950*/  PRMT R80, R9, 0x7632, R80 ;  /* 0x0000763209507816 */ /* 0x020fc80000000050 */
[----:B------:R-:W-:-:S05]  /*0960*/  SHF.L.U32 R80, R80, 0x10, RZ ;  /* 0x0000001050507819 */ /* 0x000fca00000006ff */
[----:B------:R-:W-:Y:S01]  /*0970*/  FADD.FTZ R101, R101, R80 ;  /* 0x0000005065657221 */ /* 0x000fe20000010000 */
[----:B------:R-:W-:Y:S06]  /*0980*/  BRA `(.L_x_6052) ;  /* 0x0000000000187947 */ /* 0x000fec0003800000 */
.L_x_6050:
[----:B-----5:R-:W-:Y:S02]  /*0990*/  PRMT R80, R13, 0x7632, R80 ;  /* 0x000076320d507816 */ /* 0x020fe40000000050 */
[----:B------:R-:W-:Y:S02]  /*09a0*/  @P2 PRMT R81, R9, 0x7632, R81 ;  /* 0x0000763209512816 */ /* 0x000fe40000000051 */
[----:B------:R-:W-:Y:S02]  /*09b0*/  SHF.L.U32 R80, R80, 0x10, RZ ;  /* 0x0000001050507819 */ /* 0x000fe400000006ff */
[----:B------:R-:W-:-:S03]  /*09c0*/  @P2 SHF.L.U32 R92, R81, 0x10, RZ ;  /* 0x00000010515c2819 */ /* 0x000fc600000006ff */
[----:B------:R-:W-:-:S04]  /*09d0*/  FADD.FTZ R101, R101, R80 ;  /* 0x0000005065657221 */ /* 0x000fc80000010000 */
[----:B------:R-:W-:-:S07]  /*09e0*/  @P2 FADD.FTZ R101, R101, R92 ;  /* 0x0000005c65652221 */ /* 0x000fce0000010000 */
.L_x_6052:
[----:B------:R-:W-:-:S04]  /*09f0*/  F2FP.BF16.F32.PACK_AB R80, RZ, R101 ;  /* 0x00000065ff50723e */ /* 0x000fc800000010ff */
[----:B-1----:R-:W-:-:S07]  /*0a00*/  PRMT R5, R5, 0x5410, R80 ;  /* 0x0000541005057816 */ /* 0x002fce0000000050 */
.L_x_6053:
        /* <DEDUP_REMOVED lines=8> */
.L_x_6055:
[----:B-----5:R-:W-:-:S05]  /*0a90*/  SHF.L.U32 R80, R10, 0x10, RZ ;  /* 0x000000100a507819 */ /* 0x020fca00000006ff */
[----:B------:R-:W-:Y:S01]  /*0aa0*/  FADD.FTZ R103, R103, R80 ;  /* 0x0000005067677221 */ /* 0x000fe20000010000 */
[----:B------:R-:W-:Y:S06]  /*0ab0*/  BRA `(.L_x_6056) ;  /* 0x0000000000107947 */ /* 0x000fec0003800000 */
.L_x_6054:
[----:B-----5:R-:W-:Y:S02]  /*0ac0*/  SHF.L.U32 R80, R14, 0x10, RZ ;  /* 0x000000100e507819 */ /* 0x020fe400000006ff */
[----:B------:R-:W-:-:S03]  /*0ad0*/  @P2 SHF.L.U32 R92, R10, 0x10, RZ ;  /* 0x000000100a5c2819 */ /* 0x000fc600000006ff */
[----:B------:R-:W-:-:S04]  /*0ae0*/  FADD.FTZ R103, R103, R80 ;  /* 0x0000005067677221 */ /* 0x000fc80000010000 */
[----:B------:R-:W-:-:S07]  /*0af0*/  @P2 FADD.FTZ R103, R103, R92 ;  /* 0x0000005c67672221 */ /* 0x000fce0000010000 */
.L_x_6056:
[----:B------:R-:W-:-:S04]  /*0b00*/  F2FP.BF16.F32.PACK_AB R80, RZ, R103 ;  /* 0x00000067ff50723e */ /* 0x000fc800000010ff */
[----:B------:R-:W-:-:S07]  /*0b10*/  PRMT R6, R80, 0x7610, R6 ;  /* 0x0000761050067816 */ /* 0x000fce0000000006 */
.L_x_6057:
[----:B------:R-:W-:Y:S01]  /*0b20*/  IMAD.U32 R105, R82, 0x10000, RZ ;  /* 0x0001000052697824 */ /* 0x000fe200078e00ff */
[----:B------:R-:W-:Y:S06]  /*0b30*/  @P3 BRA `(.L_x_6058) ;  /* 0x0000000000243947 */ /* 0x000fec0003800000 */
[----:B------:R-:W-:-:S04]  /*0b40*/  ISETP.NE.U32.AND P4, PT, RZ, UR16, PT ;  /* 0x00000010ff007c0c */ /* 0x000fc8000bf85070 */
[----:B------:R-:W-:-:S13]  /*0b50*/  ISETP.NE.AND.EX P4, PT, RZ, UR17, PT, P4 ;  /* 0x00000011ff007c0c */ /* 0x000fda000bf85340 */
[----:B------:R-:W-:Y:S05]  /*0b60*/  @P4 BRA `(.L_x_6059) ;  /* 0x0000000000084947 */ /* 0x000fea0003800000 */
[----:B------:R-:W-:Y:S05]  /*0b70*/  @P0 BRA `(.L_x_6060) ;  /* 0x00000000002c0947 */ /* 0x000fea0003800000 */
[----:B------:R-:W-:Y:S05]  /*0b80*/  BRA `(.L_x_6061) ;  /* 0x0000000000307947 */ /* 0x000fea0003800000 */
.L_x_6059:
[----:B-----5:R-:W-:-:S04]  /*0b90*/  PRMT R80, R10, 0x7632, R80 ;  /* 0x000076320a507816 */ /* 0x020fc80000000050 */
[----:B------:R-:W-:-:S05]  /*0ba0*/  SHF.L.U32 R80, R80, 0x10, RZ ;  /* 0x0000001050507819 */ /* 0x000fca00000006ff */
[----:B------:R-:W-:Y:S01]  /*0bb0*/  FADD.FTZ R105, R105, R80 ;  /* 0x0000005069697221 */ /* 0x000fe20000010000 */
[----:B------:R-:W-:Y:S06]  /*0bc0*/  BRA `(.L_x_6060) ;  /* 0x0000000000187947 */ /* 0x000fec0003800000 */
.L_x_6058:
[----:B-----5:R-:W-:Y:S02]  /*0bd0*/  PRMT R80, R14, 0x7632, R80 ;  /* 0x000076320e507816 */ /* 0x020fe40000000050 */
[----:B------:R-:W-:Y:S02]  /*0be0*/  @P2 PRMT R81, R10, 0x7632, R81 ;  /* 0x000076320a512816 */ /* 0x000fe40000000051 */
[----:B------:R-:W-:Y:S02]  /*0bf0*/  SHF.L.U32 R80, R80, 0x10, RZ ;  /* 0x0000001050507819 */ /* 0x000fe400000006ff */
[----:B------:R-:W-:-:S03]  /*0c00*/  @P2 SHF.L.U32 R82, R81, 0x10, RZ ;  /* 0x0000001051522819 */ /* 0x000fc600000006ff */
[----:B------:R-:W-:-:S04]  /*0c10*/  FADD.FTZ R105, R105, R80 ;  /* 0x0000005069697221 */ /* 0x000fc80000010000 */
[----:B------:R-:W-:-:S07]  /*0c20*/  @P2 FADD.FTZ R105, R105, R82 ;  /* 0x0000005269692221 */ /* 0x000fce0000010000 */
.L_x_6060:
[----:B------:R-:W-:-:S04]  /*0c30*/  F2FP.BF16.F32.PACK_AB R80, RZ, R105 ;  /* 0x00000069ff50723e */ /* 0x000fc800000010ff */
[----:B------:R-:W-:-:S07]  /*0c40*/  PRMT R6, R6, 0x5410, R80 ;  /* 0x0000541006067816 */ /* 0x000fce0000000050 */
.L_x_6061:
        /* <DEDUP_REMOVED lines=8> */
.L_x_6063:
[----:B-----5:R-:W-:-:S05]  /*0cd0*/  SHF.L.U32 R80, R11, 0x10, RZ ;  /* 0x000000100b507819 */ /* 0x020fca00000006ff */
[----:B------:R-:W-:Y:S01]  /*0ce0*/  FADD.FTZ R107, R107, R80 ;  /* 0x000000506b6b7221 */ /* 0x000fe20000010000 */
[----:B------:R-:W-:Y:S06]  /*0cf0*/  BRA `(.L_x_6064) ;  /* 0x0000000000107947 */ /* 0x000fec0003800000 */
.L_x_6062:
[----:B-----5:R-:W-:Y:S02]  /*0d00*/  SHF.L.U32 R80, R15, 0x10, RZ ;  /* 0x000000100f507819 */ /* 0x020fe400000006ff */
[----:B------:R-:W-:-:S03]  /*0d10*/  @P2 SHF.L.U32 R82, R11, 0x10, RZ ;  /* 0x000000100b522819 */ /* 0x000fc600000006ff */
[----:B------:R-:W-:-:S04]  /*0d20*/  FADD.FTZ R107, R107, R80 ;  /* 0x000000506b6b7221 */ /* 0x000fc80000010000 */
[----:B------:R-:W-:-:S07]  /*0d30*/  @P2 FADD.FTZ R107, R107, R82 ;  /* 0x000000526b6b2221 */ /* 0x000fce0000010000 */
.L_x_6064:
[----:B------:R-:W-:-:S04]  /*0d40*/  F2FP.BF16.F32.PACK_AB R80, RZ, R107 ;  /* 0x0000006bff50723e */ /* 0x000fc800000010ff */
[----:B------:R-:W-:-:S07]  /*0d50*/  PRMT R7, R80, 0x7610, R7 ;  /* 0x0000761050077816 */ /* 0x000fce0000000007 */
.L_x_6065:
[----:B------:R-:W-:Y:S01]  /*0d60*/  IMAD.U32 R109, R83, 0x10000, RZ ;  /* 0x00010000536d7824 */ /* 0x000fe200078e00ff */
[----:B------:R-:W-:Y:S06]  /*0d70*/  @P3 BRA `(.L_x_6066) ;  /* 0x0000000000243947 */ /* 0x000fec0003800000 */
[----:B------:R-:W-:-:S04]  /*0d80*/  ISETP.NE.U32.AND P4, PT, RZ, UR16, PT ;  /* 0x00000010ff007c0c */ /* 0x000fc8000bf85070 */
[----:B------:R-:W-:-:S13]  /*0d90*/  ISETP.NE.AND.EX P4, PT, RZ, UR17, PT, P4 ;  /* 0x00000011ff007c0c */ /* 0x000fda000bf85340 */
[----:B------:R-:W-:Y:S05]  /*0da0*/  @P4 BRA `(.L_x_6067) ;  /* 0x0000000000084947 */ /* 0x000fea0003800000 */
[----:B------:R-:W-:Y:S05]  /*0db0*/  @P0 BRA `(.L_x_6068) ;  /* 0x00000000002c0947 */ /* 0x000fea0003800000 */
[----:B------:R-:W-:Y:S05]  /*0dc0*/  BRA `(.L_x_6069) ;  /* 0x0000000000307947 */ /* 0x000fea0003800000 */
.L_x_6067:
[----:B-----5:R-:W-:-:S04]  /*0dd0*/  PRMT R80, R11, 0x7632, R80 ;  /* 0x000076320b507816 */ /* 0x020fc80000000050 */
[----:B------:R-:W-:-:S05]  /*0de0*/  SHF.L.U32 R80, R80, 0x10, RZ ;  /* 0x0000001050507819 */ /* 0x000fca00000006ff */
[----:B------:R-:W-:Y:S01]  /*0df0*/  FADD.FTZ R109, R109, R80 ;  /* 0x000000506d6d7221 */ /* 0x000fe20000010000 */
[----:B------:R-:W-:Y:S06]  /*0e00*/  BRA `(.L_x_6068) ;  /* 0x0000000000187947 */ /* 0x000fec0003800000 */
.L_x_6066:
[----:B-----5:R-:W-:Y:S02]  /*0e10*/  PRMT R80, R15, 0x7632, R80 ;  /* 0x000076320f507816 */ /* 0x020fe40000000050 */
[----:B------:R-:W-:Y:S02]  /*0e20*/  @P2 PRMT R81, R11, 0x7632, R81 ;  /* 0x000076320b512816 */ /* 0x000fe40000000051 */
[----:B------:R-:W-:Y:S02]  /*0e30*/  SHF.L.U32 R80, R80, 0x10, RZ ;  /* 0x0000001050507819 */ /* 0x000fe400000006ff */
[----:B------:R-:W-:-:S03]  /*0e40*/  @P2 SHF.L.U32 R82, R81, 0x10, RZ ;  /* 0x0000001051522819 */ /* 0x000fc600000006ff */
[----:B------:R-:W-:-:S04]  /*0e50*/  FADD.FTZ R109, R109, R80 ;  /* 0x000000506d6d7221 */ /* 0x000fc80000010000 */
[----:B------:R-:W-:-:S07]  /*0e60*/  @P2 FADD.FTZ R109, R109, R82 ;  /* 0x000000526d6d2221 */ /* 0x000fce0000010000 */
.L_x_6068:
[----:B------:R-:W-:-:S04]  /*0e70*/  F2FP.BF16.F32.PACK_AB R80, RZ, R109 ;  /* 0x0000006dff50723e */ /* 0x000fc800000010ff */
[----:B------:R-:W-:-:S07]  /*0e80*/  PRMT R7, R7, 0x5410, R80 ;  /* 0x0000541007077816 */ /* 0x000fce0000000050 */
.L_x_6069:
        /* <DEDUP_REMOVED lines=10> */
[----:B------:R-:W2:Y:S04]  /*0f30*/  LDG.E.128 R80, desc[UR4][R80.64] ;  /* 0x0000000450507981 */ /* 0x000ea8000c1e1d00 */
[----:B-----5:R0:W5:Y:S04]  /*0f40*/  @P1 LDG.E.128 R12, desc[UR4][R112.64] ;  /* 0x00000004700c1981 */ /* 0x020168000c1e1d00 */
[----:B------:R0:W5:Y:S01]  /*0f50*/  @P2 LDG.E.128 R8, desc[UR4][R114.64] ;  /* 0x0000000472082981 */ /* 0x000162000c1e1d00 */
[C---:B--2---:R-:W-:Y:S02]  /*0f60*/  SHF.L.U32 R119, R80.reuse, 0x10, RZ ;  /* 0x0000001050777819 */ /* 0x044fe400000006ff */
[----:B------:R-:W-:Y:S01]  /*0f70*/  PRMT R121, R80, 0x7632, R121 ;  /* 0x0000763250797816 */ /* 0x000fe20000000079 */
[----:B0-----:R-:W-:Y:S06]  /*0f80*/  @P3 BRA `(.L_x_6070) ;  /* 0x0000000000203947 */ /* 0x001fec0003800000 */
[----:B------:R-:W-:-:S04]  /*0f90*/  ISETP.NE.U32.AND P4, PT, RZ, UR16, PT ;  /* 0x00000010ff007c0c */ /* 0x000fc8000bf85070 */
[----:B------:R-:W-:-:S13]  /*0fa0*/  ISETP.NE.AND.EX P4, PT, RZ, UR17, PT, P4 ;  /* 0x00000011ff007c0c */ /* 0x000fda000bf85340 */
[----:B------:R-:W-:Y:S05]  /*0fb0*/  @P4 BRA `(.L_x_6071) ;  /* 0x0000000000084947 */ /* 0x000fea0003800000 */
[----:B------:R-:W-:Y:S05]  /*0fc0*/  @P0 BRA `(.L_x_6072) ;  /* 0x0000000000200947 */ /* 0x000fea0003800000 */
[----:B------:R-:W-:Y:S05]  /*0fd0*/  BRA `(.L_x_6073) ;  /* 0x0000000000247947 */ /* 0x000fea0003800000 */
.L_x_6071:
[----:B-----5:R-:W-:-:S05]  /*0fe0*/  SHF.L.U32 R80, R8, 0x10, RZ ;  /* 0x0000001008507819 */ /* 0x020fca00000006ff */
[----:B------:R-:W-:Y:S01]  /*0ff0*/  FADD.FTZ R119, R80, R119 ;  /* 0x0000007750777221 */ /* 0x000fe20000010000 */
[----:B------:R-:W-:Y:S06]  /*1000*/  BRA `(.L_x_6072) ;  /* 0x0000000000107947 */ /* 0x000fec0003800000 */
.L_x_6070:
[----:B-----5:R-:W-:Y:S01]  /*1010*/  SHF.L.U32 R80, R12, 0x10, RZ ;  /* 0x000000100c507819 */ /* 0x020fe200000006ff */
[----:B------:R-:W-:-:S04]  /*1020*/  @P2 IMAD.U32 R94, R8, 0x10000, RZ ;  /* 0x00010000085e2824 */ /* 0x000fc800078e00ff */
[----:B------:R-:W-:-:S04]  /*1030*/  FADD.FTZ R119, R80, R119 ;  /* 0x0000007750777221 */ /* 0x000fc80000010000 */
[----:B------:R-:W-:-:S07]  /*1040*/  @P2 FADD.FTZ R119, R94, R119 ;  /* 0x000000775e772221 */ /* 0x000fce0000010000 */
.L_x_6072:
[----:B------:R-:W-:-:S04]  /*1050*/  F2FP.BF16.F32.PACK_AB R80, RZ, R119 ;  /* 0x00000077ff50723e */ /* 0x000fc800000010ff */
[----:B-1----:R-:W-:-:S07]  /*1060*/  PRMT R4, R80, 0x7610, R4 ;  /* 0x0000761050047816 */ /* 0x002fce0000000004 */
.L_x_6073:
[----:B------:R-:W-:Y:S01]  /*1070*/  SHF.L.U32 R121, R121, 0x10, RZ ;  /* 0x0000001079797819 */ /* 0x000fe200000006ff */
[----:B------:R-:W-:Y:S06]  /*1080*/  @P3 BRA `(.L_x_6074) ;  /* 0x0000000000243947 */ /* 0x000fec0003800000 */
[----:B------:R-:W-:-:S04]  /*1090*/  ISETP.NE.U32.AND P4, PT, RZ, UR16, PT ;  /* 0x00000010ff007c0c */ /* 0x000fc8000bf85070 */
[----:B------:R-:W-:-:S13]  /*10a0*/  ISETP.NE.AND.EX P4, PT, RZ, UR17, PT, P4 ;  /* 0x00000011ff007c0c */ /* 0x000fda000bf85340 */
[----:B------:R-:W-:Y:S05]  /*10b0*/  @P4 BRA `(.L_x_6075) ;  /* 0x0000000000084947 */ /* 0x000fea0003800000 */
[----:B------:R-:W-:Y:S05]  /*10c0*/  @P0 BRA `(.L_x_6076) ;  /* 0x00000000002c0947 */ /* 0x000fea0003800000 */
[----:B------:R-:W-:Y:S05]  /*10d0*/  BRA `(.L_x_6077) ;  /* 0x0000000000307947 */ /* 0x000fea0003800000 */
.L_x_6075:
[----:B-----5:R-:W-:-:S04]  /*10e0*/  PRMT R80, R8, 0x7632, R80 ;  /* 0x0000763208507816 */ /* 0x020fc80000000050 */
[----:B------:R-:W-:-:S05]  /*10f0*/  SHF.L.U32 R80, R80, 0x10, RZ ;  /* 0x0000001050507819 */ /* 0x000fca00000006ff */
[----:B------:R-:W-:Y:S01]  /*1100*/  FADD.FTZ R121, R121, R80 ;  /* 0x0000005079797221 */ /* 0x000fe20000010000 */
[----:B------:R-:W-:Y:S06]  /*1110*/  BRA `(.L_x_6076) ;  /* 0x0000000000187947 */ /* 0x000fec0003800000 */
.L_x_6074:
[----:B-----5:R-:W-:Y:S02]  /*1120*/  PRMT R80, R12, 0x7632, R80 ;  /* 0x000076320c507816 */ /* 0x020fe40000000050 */
[----:B------:R-:W-:Y:S02]  /*1130*/  @P2 PRMT R93, R8, 0x7632, R93 ;  /* 0x00007632085d2816 */ /* 0x000fe4000000005d */
[----:B------:R-:W-:-:S03]  /*1140*/  SHF.L.U32 R80, R80, 0x10, RZ ;  /* 0x0000001050507819 */ /* 0x000fc600000006ff */
[----:B------:R-:W-:Y:S02]  /*1150*/  @P2 IMAD.U32 R94, R93, 0x10000, RZ ;  /* 0x000100005d5e2824 */ /* 0x000fe400078e00ff */
[----:B------:R-:W-:-:S04]  /*1160*/  FADD.FTZ R121, R121, R80 ;  /* 0x0000005079797221 */ /* 0x000fc80000010000 */
[----:B------:R-:W-:-:S07]  /*1170*/  @P2 FADD.FTZ R121, R121, R94 ;  /* 0x0000005e79792221 */ /* 0x000fce0000010000 */
.L_x_6076:
[----:B------:R-:W-:-:S04]  /*1180*/  F2FP.BF16.F32.PACK_AB R80, RZ, R121 ;  /* 0x00000079ff50723e */ /* 0x000fc800000010ff */
[----:B-1----:R-:W-:-:S07]  /*1190*/  PRMT R4, R4, 0x5410, R80 ;  /* 0x0000541004047816 */ /* 0x002fce0000000050 */
.L_x_6077:
        /* <DEDUP_REMOVED lines=8> */
.L_x_6079:
[----:B-----5:R-:W-:-:S05]  /*1220*/  SHF.L.U32 R80, R9, 0x10, RZ ;  /* 0x0000001009507819 */ /* 0x020fca00000006ff */
[----:B------:R-:W-:Y:S01]  /*1230*/  FADD.FTZ R123, R80, R123 ;  /* 0x0000007b507b7221 */ /* 0x000fe20000010000 */
[----:B------:R-:W-:Y:S06]  /*1240*/  BRA `(.L_x_6080) ;  /* 0x0000000000107947 */ /* 0x000fec0003800000 */
.L_x_6078:
[----:B-----5:R-:W-:Y:S02]  /*1250*/  SHF.L.U32 R80, R13, 0x10, RZ ;  /* 0x000000100d507819 */ /* 0x020fe400000006ff */
[----:B------:R-:W-:-:S03]  /*1260*/  @P2 SHF.L.U32 R94, R9, 0x10, RZ ;  /* 0x00000010095e2819 */ /* 0x000fc600000006ff */
[----:B------:R-:W-:-:S04]  /*1270*/  FADD.FTZ R123, R80, R123 ;  /* 0x0000007b507b7221 */ /* 0x000fc80000010000 */
[----:B------:R-:W-:-:S07]  /*1280*/  @P2 FADD.FTZ R123, R94, R123 ;  /* 0x0000007b5e7b2221 */ /* 0x000fce0000010000 */
.L_x_6080:
[----:B------:R-:W-:-:S04]  /*1290*/  F2FP.BF16.F32.PACK_AB R80, RZ, R123 ;  /* 0x0000007bff50723e */ /* 0x000fc800000010ff */
[----:B-1----:R-:W-:-:S07]  /*12a0*/  PRMT R5, R80, 0x7610, R5 ;  /* 0x0000761050057816 */ /* 0x002fce0000000005 */
.L_x_6081:
[----:B------:R-:W-:Y:S01]  /*12b0*/  IMAD.U32 R125, R81, 0x10000, RZ ;  /* 0x00010000517d7824 */ /* 0x000fe200078e00ff */
[----:B------:R-:W-:Y:S06]  /*12c0*/  @P3 BRA `(.L_x_6082) ;  /* 0x0000000000243947 */ /* 0x000fec0003800000 */
[----:B------:R-:W-:-:S04]  /*12d0*/  ISETP.NE.U32.AND P4, PT, RZ, UR16, PT ;  /* 0x00000010ff007c0c */ /* 0x000fc8000bf85070 */
[----:B------:R-:W-:-:S13]  /*12e0*/  ISETP.NE.AND.EX P4, PT, RZ, UR17, PT, P4 ;  /* 0x00000011ff007c0c */ /* 0x000fda000bf85340 */
[----:B------:R-:W-:Y:S05]  /*12f0*/  @P4 BRA `(.L_x_6083) ;  /* 0x0000000000084947 */ /* 0x000fea0003800000 */
[----:B------:R-:W-:Y:S05]  /*1300*/  @P0 BRA `(.L_x_6084) ;  /* 0x00000000002c0947 */ /* 0x000fea0003800000 */
[----:B------:R-:W-:Y:S05]  /*1310*/  BRA `(.L_x_6085) ;  /* 0x0000000000307947 */ /* 0x000fea0003800000 */
.L_x_6083:
[----:B-----5:R-:W-:-:S04]  /*1320*/  PRMT R80, R9, 0x7632, R80 ;  /* 0x0000763209507816 */ /* 0x020fc80000000050 */
[----:B------:R-:W-:-:S05]  /*1330*/  SHF.L.U32 R80, R80, 0x10, RZ ;  /* 0x0000001050507819 */ /* 0x000fca00000006ff */
[----:B------:R-:W-:Y:S01]  /*1340*/  FADD.FTZ R125, R125, R80 ;  /* 0x000000507d7d7221 */ /* 0x000fe20000010000 */
[----:B------:R-:W-:Y:S06]  /*1350*/  BRA `(.L_x_6084) ;  /* 0x0000000000187947 */ /* 0x000fec0003800000 */
.L_x_6082:
[----:B-----5:R-:W-:Y:S02]  /*1360*/  PRMT R80, R13, 0x7632, R80 ;  /* 0x000076320d507816 */ /* 0x020fe40000000050 */
[----:B------:R-:W-:Y:S02]  /*1370*/  @P2 PRMT R81, R9, 0x7632, R81 ;  /* 0x0000763209512816 */ /* 0x000fe40000000051 */
[----:B------:R-:W-:Y:S02]  /*1380*/  SHF.L.U32 R80, R80, 0x10, RZ ;  /* 0x0000001050507819 */ /* 0x000fe400000006ff */
[----:B------:R-:W-:-:S03]  /*1390*/  @P2 SHF.L.U32 R94, R81, 0x10, RZ ;  /* 0x00000010515e2819 */ /* 0x000fc600000006ff */
[----:B------:R-:W-:-:S04]  /*13a0*/  FADD.FTZ R125, R125, R80 ;  /* 0x000000507d7d7221 */ /* 0x000fc80000010000 */
[----:B------:R-:W-:-:S07]  /*13b0*/  @P2 FADD.FTZ R125, R125, R94 ;  /* 0x0000005e7d7d2221 */ /* 0x000fce0000010000 */
.L_x_6084:
[----:B------:R-:W-:-:S04]  /*13c0*/  F2FP.BF16.F32.PACK_AB R80, RZ, R125 ;  /* 0x0000007dff50723e */ /* 0x000fc800000010ff */
[----:B-1----:R-:W-:-:S07]  /*13d0*/  PRMT R5, R5, 0x5410, R80 ;  /* 0x0000541005057816 */ /* 0x002fce0000000050 */
.L_x_6085:
        /* <DEDUP_REMOVED lines=8> */
.L_x_6087:
[----:B-----5:R-:W-:-:S04]  /*1460*/  IMAD.U32 R80, R10, 0x10000, RZ ;  /* 0x000100000a507824 */ /* 0x020fc800078e00ff */
[----:B------:R-:W-:Y:S01]  /*1470*/  FADD.FTZ R111, R80, R111 ;  /* 0x0000006f506f7221 */ /* 0x000fe20000010000 */
[----:B------:R-:W-:Y:S06]  /*1480*/  BRA `(.L_x_6088) ;  /* 0x0000000000107947 */ /* 0x000fec0003800000 */
.L_x_6086:
[----:B-----5:R-:W-:Y:S02]  /*1490*/  SHF.L.U32 R80, R14, 0x10, RZ ;  /* 0x000000100e507819 */ /* 0x020fe400000006ff */
[----:B------:R-:W-:-:S03]  /*14a0*/  @P2 SHF.L.U32 R94, R10, 0x10, RZ ;  /* 0x000000100a5e2819 */ /* 0x000fc600000006ff */
[----:B------:R-:W-:-:S04]  /*14b0*/  FADD.FTZ R111, R80, R111 ;  /* 0x0000006f506f7221 */ /* 0x000fc80000010000 */
[----:B------:R-:W-:-:S07]  /*14c0*/  @P2 FADD.FTZ R111, R94, R111 ;  /* 0x0000006f5e6f2221 */ /* 0x000fce0000010000 */
.L_x_6088:
[----:B------:R-:W-:-:S04]  /*14d0*/  F2FP.BF16.F32.PACK_AB R80, RZ, R111 ;  /* 0x0000006fff50723e */ /* 0x000fc800000010ff */
[----:B------:R-:W-:-:S07]  /*14e0*/  PRMT R6, R80, 0x7610, R6 ;  /* 0x0000761050067816 */ /* 0x000fce0000000006 */
.L_x_6089:
[----:B------:R-:W-:Y:S01]  /*14f0*/  SHF.L.U32 R113, R82, 0x10, RZ ;  /* 0x0000001052717819 */ /* 0x000fe200000006ff */
[----:B------:R-:W-:Y:S06]  /*1500*/  @P3 BRA `(.L_x_6090) ;  /* 0x0000000000243947 */ /* 0x000fec0003800000 */
[----:B------:R-:W-:-:S04]  /*1510*/  ISETP.NE.U32.AND P4, PT, RZ, UR16, PT ;  /* 0x00000010ff007c0c */ /* 0x000fc8000bf85070 */
[----:B------:R-:W-:-:S13]  /*1520*/  ISETP.NE.AND.EX P4, PT, RZ, UR17, PT, P4 ;  /* 0x00000011ff007c0c */ /* 0x000fda000bf85340 */
[----:B------:R-:W-:Y:S05]  /*1530*/  @P4 BRA `(.L_x_6091) ;  /* 0x0000000000084947 */ /* 0x000fea0003800000 */
[----:B------:R-:W-:Y:S05]  /*1540*/  @P0 BRA `(.L_x_6092) ;  /* 0x00000000002c0947 */ /* 0x000fea0003800000 */
[----:B------:R-:W-:Y:S05]  /*1550*/  BRA `(.L_x_6093) ;  /* 0x0000000000307947 */ /* 0x000fea0003800000 */
.L_x_6091:
[----:B-----5:R-:W-:-:S04]  /*1560*/  PRMT R80, R10, 0x7632, R80 ;  /* 0x000076320a507816 */ /* 0x020fc80000000050 */
[----:B------:R-:W-:-:S05]  /*1570*/  SHF.L.U32 R80, R80, 0x10, RZ ;  /* 0x0000001050507819 */ /* 0x000fca00000006ff */
[----:B------:R-:W-:Y:S01]  /*1580*/  FADD.FTZ R113, R113, R80 ;  /* 0x0000005071717221 */ /* 0x000fe20000010000 */
[----:B------:R-:W-:Y:S06]  /*1590*/  BRA `(.L_x_6092) ;  /* 0x0000000000187947 */ /* 0x000fec0003800000 */
.L_x_6090:
[----:B-----5:R-:W-:Y:S02]  /*15a0*/  PRMT R80, R14, 0x7632, R80 ;  /* 0x000076320e507816 */ /* 0x020fe40000000050 */
[----:B------:R-:W-:-:S03]  /*15b0*/  @P2 PRMT R81, R10, 0x7632, R81 ;  /* 0x000076320a512816 */ /* 0x000fc60000000051 */
[----:B------:R-:W-:Y:S01]  /*15c0*/  IMAD.U32 R80, R80, 0x10000, RZ ;  /* 0x0001000050507824 */ /* 0x000fe200078e00ff */
[----:B------:R-:W-:-:S03]  /*15d0*/  @P2 SHF.L.U32 R82, R81, 0x10, RZ ;  /* 0x0000001051522819 */ /* 0x000fc600000006ff */
[----:B------:R-:W-:-:S04]  /*15e0*/  FADD.FTZ R113, R113, R80 ;  /* 0x0000005071717221 */ /* 0x000fc80000010000 */
[----:B------:R-:W-:-:S07]  /*15f0*/  @P2 FADD.FTZ R113, R113, R82 ;  /* 0x0000005271712221 */ /* 0x000fce0000010000 */
.L_x_6092:
[----:B------:R-:W-:-:S04]  /*1600*/  F2FP.BF16.F32.PACK_AB R80, RZ, R113 ;  /* 0x00000071ff50723e */ /* 0x000fc800000010ff */
[----:B------:R-:W-:-:S07]  /*1610*/  PRMT R6, R6, 0x5410, R80 ;  /* 0x0000541006067816 */ /* 0x000fce0000000050 */
.L_x_6093:
        /* <DEDUP_REMOVED lines=8> */
.L_x_6095:
[----:B-----5:R-:W-:-:S05]  /*16a0*/  SHF.L.U32 R80, R11, 0x10, RZ ;  /* 0x000000100b507819 */ /* 0x020fca00000006ff */
[----:B------:R-:W-:Y:S01]  /*16b0*/  FADD.FTZ R115, R80, R115 ;  /* 0x0000007350737221 */ /* 0x000fe20000010000 */
[----:B------:R-:W-:Y:S06]  /*16c0*/  BRA `(.L_x_6096) ;  /* 0x0000000000107947 */ /* 0x000fec0003800000 */
.L_x_6094:
[----:B-----5:R-:W-:Y:S01]  /*16d0*/  SHF.L.U32 R80, R15, 0x10, RZ ;  /* 0x000000100f507819 */ /* 0x020fe200000006ff */
[----:B------:R-:W-:-:S04]  /*16e0*/  @P2 IMAD.U32 R82, R11, 0x10000, RZ ;  /* 0x000100000b522824 */ /* 0x000fc800078e00ff */
[----:B------:R-:W-:-:S04]  /*16f0*/  FADD.FTZ R115, R80, R115 ;  /* 0x0000007350737221 */ /* 0x000fc80000010000 */
[----:B------:R-:W-:-:S07]  /*1700*/  @P2 FADD.FTZ R115, R82, R115 ;  /* 0x0000007352732221 */ /* 0x000fce0000010000 */
.L_x_6096:
[----:B------:R-:W-:-:S04]  /*1710*/  F2FP.BF16.F32.PACK_AB R80, RZ, R115 ;  /* 0x00000073ff50723e */ /* 0x000fc800000010ff */
[----:B------:R-:W-:-:S07]  /*1720*/  PRMT R7, R80, 0x7610, R7 ;  /* 0x0000761050077816 */ /* 0x000fce0000000007 */
.L_x_6097:
[----:B------:R-:W-:Y:S01]  /*1730*/  SHF.L.U32 R117, R83, 0x10, RZ ;  /* 0x0000001053757819 */ /* 0x000fe200000006ff */
[----:B------:R-:W-:Y:S06]  /*1740*/  @P3 BRA `(.L_x_6098) ;  /* 0x0000000000243947 */ /* 0x000fec0003800000 */
[----:B------:R-:W-:-:S04]  /*1750*/  ISETP.NE.U32.AND P4, PT, RZ, UR16, PT ;  /* 0x00000010ff007c0c */ /* 0x000fc8000bf85070 */
[----:B------:R-:W-:-:S13]  /*1760*/  ISETP.NE.AND.EX P4, PT, RZ, UR17, PT, P4 ;  /* 0x00000011ff007c0c */ /* 0x000fda000bf85340 */
[----:B------:R-:W-:Y:S05]  /*1770*/  @P4 BRA `(.L_x_6099) ;  /* 0x0000000000084947 */ /* 0x000fea0003800000 */
[----:B------:R-:W-:Y:S05]  /*1780*/  @P0 BRA `(.L_x_6100) ;  /* 0x00000000002c0947 */ /* 0x000fea0003800000 */
[----:B------:R-:W-:Y:S05]  /*1790*/  BRA `(.L_x_6101) ;  /* 0x0000000000307947 */ /* 0x000fea0003800000 */
.L_x_6099:
[----:B-----5:R-:W-:-:S04]  /*17a0*/  PRMT R80, R11, 0x7632, R80 ;  /* 0x000076320b507816 */ /* 0x020fc80000000050 */
[----:B------:R-:W-:-:S05]  /*17b0*/  SHF.L.U32 R80, R80, 0x10, RZ ;  /* 0x0000001050507819 */ /* 0x000fca00000006ff */
[----:B------:R-:W-:Y:S01]  /*17c0*/  FADD.FTZ R117, R117, R80 ;  /* 0x0000005075757221 */ /* 0x000fe20000010000 */
[----:B------:R-:W-:Y:S06]  /*17d0*/  BRA `(.L_x_6100) ;  /* 0x0000000000187947 */ /* 0x000fec0003800000 */
.L_x_6098:
[----:B-----5:R-:W-:Y:S02]  /*17e0*/  PRMT R80, R15, 0x7632, R80 ;  /* 0x000076320f507816 */ /* 0x020fe40000000050 */
[----:B------:R-:W-:Y:S02]  /*17f0*/  @P2 PRMT R81, R11, 0x7632, R81 ;  /* 0x000076320b512816 */ /* 0x000fe40000000051 */
[----:B------:R-:W-:Y:S02]  /*1800*/  SHF.L.U32 R80, R80, 0x10, RZ ;  /* 0x0000001050507819 */ /* 0x000fe400000006ff */
[----:B------:R-:W-:-:S03]  /*1810*/  @P2 SHF.L.U32 R82, R81, 0x10, RZ ;  /* 0x0000001051522819 */ /* 0x000fc600000006ff */
[----:B------:R-:W-:-:S04]  /*1820*/  FADD.FTZ R117, R117, R80 ;  /* 0x0000005075757221 */ /* 0x000fc80000010000 */
[----:B------:R-:W-:-:S07]  /*1830*/  @P2 FADD.FTZ R117, R117, R82 ;  /* 0x0000005275752221 */ /* 0x000fce0000010000 */
.L_x_6100:
[----:B------:R-:W-:-:S04]  /*1840*/  F2FP.BF16.F32.PACK_AB R80, RZ, R117 ;  /* 0x00000075ff50723e */ /* 0x000fc800000010ff */
[----:B------:R-:W-:-:S07]  /*1850*/  PRMT R7, R7, 0x5410, R80 ;  /* 0x0000541007077816 */ /* 0x000fce0000000050 */
.L_x_6101:
        /* <DEDUP_REMOVED lines=21> */
.L_x_6103:
[----:B-----5:R-:W-:-:S05]  /*19b0*/  SHF.L.U32 R80, R8, 0x10, RZ ;  /* 0x0000001008507819 */ /* 0x020fca00000006ff */
[----:B------:R-:W-:Y:S01]  /*19c0*/  FADD.FTZ R131, R80, R131 ;  /* 0x0000008350837221 */ /* 0x000fe20000010000 */
[----:B------:R-:W-:Y:S06]  /*19d0*/  BRA `(.L_x_6104) ;  /* 0x0000000000107947 */ /* 0x000fec0003800000 */
.L_x_6102:
[----:B-----5:R-:W-:Y:S02]  /*19e0*/  SHF.L.U32 R80, R12, 0x10, RZ ;  /* 0x000000100c507819 */ /* 0x020fe400000006ff */
[----:B------:R-:W-:-:S03]  /*19f0*/  @P2 SHF.L.U32 R96, R8, 0x10, RZ ;  /* 0x0000001008602819 */ /* 0x000fc600000006ff */
[----:B------:R-:W-:-:S04]  /*1a00*/  FADD.FTZ R131, R80, R131 ;  /* 0x0000008350837221 */ /* 0x000fc80000010000 */
[----:B------:R-:W-:-:S07]  /*1a10*/  @P2 FADD.FTZ R131, R96, R131 ;  /* 0x0000008360832221 */ /* 0x000fce0000010000 */
.L_x_6104:
[----:B------:R-:W-:-:S04]  /*1a20*/  F2FP.BF16.F32.PACK_AB R80, RZ, R131 ;  /* 0x00000083ff50723e */ /* 0x000fc800000010ff */
[----:B-1----:R-:W-:-:S07]  /*1a30*/  PRMT R4, R80, 0x7610, R4 ;  /* 0x0000761050047816 */ /* 0x002fce0000000004 */
.L_x_6105:
[----:B------:R-:W-:Y:S01]  /*1a40*/  IMAD.U32 R133, R94, 0x10000, RZ ;  /* 0x000100005e857824 */ /* 0x000fe200078e00ff */
[----:B------:R-:W-:Y:S06]  /*1a50*/  @P3 BRA `(.L_x_6106) ;  /* 0x0000000000243947 */ /* 0x000fec0003800000 */
[----:B------:R-:W-:-:S04]  /*1a60*/  ISETP.NE.U32.AND P4, PT, RZ, UR16, PT ;  /* 0x00000010ff007c0c */ /* 0x000fc8000bf85070 */
[----:B------:R-:W-:-:S13]  /*1a70*/  ISETP.NE.AND.EX P4, PT, RZ, UR17, PT, P4 ;  /* 0x00000011ff007c0c */ /* 0x000fda000bf85340 */
[----:B------:R-:W-:Y:S05]  /*1a80*/  @P4 BRA `(.L_x_6107) ;  /* 0x0000000000084947 */ /* 0x000fea0003800000 */
[----:B------:R-:W-:Y:S05]  /*1a90*/  @P0 BRA `(.L_x_6108) ;  /* 0x00000000002c0947 */ /* 0x000fea0003800000 */
[----:B------:R-:W-:Y:S05]  /*1aa0*/  BRA `(.L_x_6109) ;  /* 0x0000000000307947 */ /* 0x000fea0003800000 */
.L_x_6107:
[----:B-----5:R-:W-:-:S04]  /*1ab0*/  PRMT R80, R8, 0x7632, R80 ;  /* 0x0000763208507816 */ /* 0x020fc80000000050 */
[----:B------:R-:W-:-:S05]  /*1ac0*/  SHF.L.U32 R80, R80, 0x10, RZ ;  /* 0x0000001050507819 */ /* 0x000fca00000006ff */
[----:B------:R-:W-:Y:S01]  /*1ad0*/  FADD.FTZ R133, R133, R80 ;  /* 0x0000005085857221 */ /* 0x000fe20000010000 */
[----:B------:R-:W-:Y:S06]  /*1ae0*/  BRA `(.L_x_6108) ;  /* 0x0000000000187947 */ /* 0x000fec0003800000 */
.L_x_6106:
[----:B-----5:R-:W-:Y:S02]  /*1af0*/  PRMT R80, R12, 0x7632, R80 ;  /* 0x000076320c507816 */ /* 0x020fe40000000050 */
[----:B------:R-:W-:Y:S02]  /*1b00*/  @P2 PRMT R94, R8, 0x7632, R94 ;  /* 0x00007632085e2816 */ /* 0x000fe4000000005e */
[----:B------:R-:W-:Y:S02]  /*1b10*/  SHF.L.U32 R80, R80, 0x10, RZ ;  /* 0x0000001050507819 */ /* 0x000fe400000006ff */
[----:B------:R-:W-:-:S03]  /*1b20*/  @P2 SHF.L.U32 R94, R94, 0x10, RZ ;  /* 0x000000105e5e2819 */ /* 0x000fc600000006ff */
[----:B------:R-:W-:-:S04]  /*1b30*/  FADD.FTZ R133, R133, R80 ;  /* 0x0000005085857221 */ /* 0x000fc80000010000 */
[----:B------:R-:W-:-:S07]  /*1b40*/  @P2 FADD.FTZ R133, R133, R94 ;  /* 0x0000005e85852221 */ /* 0x000fce0000010000 */
.L_x_6108:
[----:B------:R-:W-:-:S04]  /*1b50*/  F2FP.BF16.F32.PACK_AB R80, RZ, R133 ;  /* 0x00000085ff50723e */ /* 0x000fc800000010ff */
[----:B-1----:R-:W-:-:S07]  /*1b60*/  PRMT R4, R4, 0x5410, R80 ;  /* 0x0000541004047816 */ /* 0x002fce0000000050 */
.L_x_6109:
        /* <DEDUP_REMOVED lines=8> */
.L_x_6111:
[----:B-----5:R-:W-:-:S04]  /*1bf0*/  IMAD.U32 R80, R9, 0x10000, RZ ;  /* 0x0001000009507824 */ /* 0x020fc800078e00ff */
[----:B------:R-:W-:Y:S01]  /*1c00*/  FADD.FTZ R135, R80, R135 ;  /* 0x0000008750877221 */ /* 0x000fe20000010000 */
[----:B------:R-:W-:Y:S06]  /*1c10*/  BRA `(.L_x_6112) ;  /* 0x0000000000107947 */ /* 0x000fec0003800000 */
.L_x_6110:
[----:B-----5:R-:W-:Y:S02]  /*1c20*/  SHF.L.U32 R80, R13, 0x10, RZ ;  /* 0x000000100d507819 */ /* 0x020fe400000006ff */
[----:B------:R-:W-:-:S03]  /*1c30*/  @P2 SHF.L.U32 R94, R9, 0x10, RZ ;  /* 0x00000010095e2819 */ /* 0x000fc600000006ff */
[----:B------:R-:W-:-:S04]  /*1c40*/  FADD.FTZ R135, R80, R135 ;  /* 0x0000008750877221 */ /* 0x000fc80000010000 */
[----:B------:R-:W-:-:S07]  /*1c50*/  @P2 FADD.FTZ R135, R94, R135 ;  /* 0x000000875e872221 */ /* 0x000fce0000010000 */
.L_x_6112:
[----:B------:R-:W-:-:S04]  /*1c60*/  F2FP.BF16.F32.PACK_AB R80, RZ, R135 ;  /* 0x00000087ff50723e */ /* 0x000fc800000010ff */
[----:B-1----:R-:W-:-:S07]  /*1c70*/  PRMT R5, R80, 0x7610, R5 ;  /* 0x0000761050057816 */ /* 0x002fce0000000005 */
.L_x_6113:
[----:B------:R-:W-:Y:S01]  /*1c80*/  SHF.L.U32 R137, R81, 0x10, RZ ;  /* 0x0000001051897819 */ /* 0x000fe200000006ff */
[----:B------:R-:W-:Y:S06]  /*1c90*/  @P3 BRA `(.L_x_6114) ;  /* 0x0000000000243947 */ /* 0x000fec0003800000 */
[----:B------:R-:W-:-:S04]  /*1ca0*/  ISETP.NE.U32.AND P4, PT, RZ, UR16, PT ;  /* 0x00000010ff007c0c */ /* 0x000fc8000bf85070 */
[----:B------:R-:W-:-:S13]  /*1cb0*/  ISETP.NE.AND.EX P4, PT, RZ, UR17, PT, P4 ;  /* 0x00000011ff007c0c */ /* 0x000fda000bf85340 */
[----:B------:R-:W-:Y:S05]  /*1cc0*/  @P4 BRA `(.L_x_6115) ;  /* 0x0000000000084947 */ /* 0x000fea0003800000 */
[----:B------:R-:W-:Y:S05]  /*1cd0*/  @P0 BRA `(.L_x_6116) ;  /* 0x00000000002c0947 */ /* 0x000fea0003800000 */
[----:B------:R-:W-:Y:S05]  /*1ce0*/  BRA `(.L_x_6117) ;  /* 0x0000000000307947 */ /* 0x000fea0003800000 */
.L_x_6115:
[----:B-----5:R-:W-:-:S04]  /*1cf0*/  PRMT R80, R9, 0x7632, R80 ;  /* 0x0000763209507816 */ /* 0x020fc80000000050 */
[----:B------:R-:W-:-:S05]  /*1d00*/  SHF.L.U32 R80, R80, 0x10, RZ ;  /* 0x0000001050507819 */ /* 0x000fca00000006ff */
[----:B------:R-:W-:Y:S01]  /*1d10*/  FADD.FTZ R137, R137, R80 ;  /* 0x0000005089897221 */ /* 0x000fe20000010000 */
[----:B------:R-:W-:Y:S06]  /*1d20*/  BRA `(.L_x_6116) ;  /* 0x0000000000187947 */ /* 0x000fec0003800000 */
.L_x_6114:
[----:B-----5:R-:W-:Y:S02]  /*1d30*/  PRMT R80, R13, 0x7632, R80 ;  /* 0x000076320d507816 */ /* 0x020fe40000000050 */
[----:B------:R-:W-:-:S03]  /*1d40*/  @P2 PRMT R81, R9, 0x7632, R81 ;  /* 0x0000763209512816 */ /* 0x000fc60000000051 */
[----:B------:R-:W-:Y:S01]  /*1d50*/  IMAD.U32 R80, R80, 0x10000, RZ ;  /* 0x0001000050507824 */ /* 0x000fe200078e00ff */
[----:B------:R-:W-:-:S03]  /*1d60*/  @P2 SHF.L.U32 R94, R81, 0x10, RZ ;  /* 0x00000010515e2819 */ /* 0x000fc600000006ff */
[----:B------:R-:W-:-:S04]  /*1d70*/  FADD.FTZ R137, R137, R80 ;  /* 0x0000005089897221 */ /* 0x000fc80000010000 */
[----:B------:R-:W-:-:S07]  /*1d80*/  @P2 FADD.FTZ R137, R137, R94 ;  /* 0x0000005e89892221 */ /* 0x000fce0000010000 */
.L_x_6116:
[----:B------:R-:W-:-:S04]  /*1d90*/  F2FP.BF16.F32.PACK_AB R80, RZ, R137 ;  /* 0x00000089ff50723e */ /* 0x000fc800000010ff */
[----:B-1----:R-:W-:-:S07]  /*1da0*/  PRMT R5, R5, 0x5410, R80 ;  /* 0x0000541005057816 */ /* 0x002fce0000000050 */
.L_x_6117:
        /* <DEDUP_REMOVED lines=8> */
.L_x_6119:
[----:B-----5:R-:W-:-:S05]  /*1e30*/  SHF.L.U32 R80, R10, 0x10, RZ ;  /* 0x000000100a507819 */ /* 0x020fca00000006ff */
[----:B------:R-:W-:Y:S01]  /*1e40*/  FADD.FTZ R139, R80, R139 ;  /* 0x0000008b508b7221 */ /* 0x000fe20000010000 */
[----:B------:R-:W-:Y:S06]  /*1e50*/  BRA `(.L_x_6120) ;  /* 0x0000000000107947 */ /* 0x000fec0003800000 */
.L_x_6118:
[----:B-----5:R-:W-:Y:S01]  /*1e60*/  SHF.L.U32 R80, R14, 0x10, RZ ;  /* 0x000000100e507819 */ /* 0x020fe200000006ff */
[----:B------:R-:W-:-:S04]  /*1e70*/  @P2 IMAD.U32 R94, R10, 0x10000, RZ ;  /* 0x000100000a5e2824 */ /* 0x000fc800078e00ff */
[----:B------:R-:W-:-:S04]  /*1e80*/  FADD.FTZ R139, R80, R139 ;  /* 0x0000008b508b7221 */ /* 0x000fc80000010000 */
[----:B------:R-:W-:-:S07]  /*1e90*/  @P2 FADD.FTZ R139, R94, R139 ;  /* 0x0000008b5e8b2221 */ /* 0x000fce0000010000 */
.L_x_6120:
[----:B------:R-:W-:-:S04]  /*1ea0*/  F2FP.BF16.F32.PACK_AB R80, RZ, R139 ;  /* 0x0000008bff50723e */ /* 0x000fc800000010ff */
[----:B------:R-:W-:-:S07]  /*1eb0*/  PRMT R6, R80, 0x7610, R6 ;  /* 0x0000761050067816 */ /* 0x000fce0000000006 */
.L_x_6121:
[----:B------:R-:W-:Y:S01]  /*1ec0*/  SHF.L.U32 R141, R82, 0x10, RZ ;  /* 0x00000010528d7819 */ /* 0x000fe200000006ff */
[----:B------:R-:W-:Y:S06]  /*1ed0*/  @P3 BRA `(.L_x_6122) ;  /* 0x0000000000243947 */ /* 0x000fec0003800000 */
[----:B------:R-:W-:-:S04]  /*1ee0*/  ISETP.NE.U32.AND P4, PT, RZ, UR16, PT ;  /* 0x00000010ff007c0c */ /* 0x000fc8000bf85070 */
[----:B------:R-:W-:-:S13]  /*1ef0*/  ISETP.NE.AND.EX P4, PT, RZ, UR17, PT, P4 ;  /* 0x00000011ff007c0c */ /* 0x000fda000bf85340 */
[----:B------:R-:W-:Y:S05]  /*1f00*/  @P4 BRA `(.L_x_6123) ;  /* 0x0000000000084947 */ /* 0x000fea0003800000 */
[----:B------:R-:W-:Y:S05]  /*1f10*/  @P0 BRA `(.L_x_6124) ;  /* 0x00000000002c0947 */ /* 0x000fea0003800000 */
[----:B------:R-:W-:Y:S05]  /*1f20*/  BRA `(.L_x_6125) ;  /* 0x0000000000307947 */ /* 0x000fea0003800000 */
.L_x_6123:
[----:B-----5:R-:W-:-:S04]  /*1f30*/  PRMT R80, R10, 0x7632, R80 ;  /* 0x000076320a507816 */ /* 0x020fc80000000050 */
[----:B------:R-:W-:-:S05]  /*1f40*/  SHF.L.U32 R80, R80, 0x10, RZ ;  /* 0x0000001050507819 */ /* 0x000fca00000006ff */
[----:B------:R-:W-:Y:S01]  /*1f50*/  FADD.FTZ R141, R141, R80 ;  /* 0x000000508d8d7221 */ /* 0x000fe20000010000 */
[----:B------:R-:W-:Y:S06]  /*1f60*/  BRA `(.L_x_6124) ;  /* 0x0000000000187947 */ /* 0x000fec0003800000 */
.L_x_6122:
[----:B-----5:R-:W-:Y:S02]  /*1f70*/  PRMT R80, R14, 0x7632, R80 ;  /* 0x000076320e507816 */ /* 0x020fe40000000050 */
[----:B------:R-:W-:Y:S02]  /*1f80*/  @P2 PRMT R81, R10, 0x7632, R81 ;  /* 0x000076320a512816 */ /* 0x000fe40000000051 */
[----:B------:R-:W-:Y:S02]  /*1f90*/  SHF.L.U32 R80, R80, 0x10, RZ ;  /* 0x0000001050507819 */ /* 0x000fe400000006ff */
[----:B------:R-:W-:-:S03]  /*1fa0*/  @P2 SHF.L.U32 R82, R81, 0x10, RZ ;  /* 0x0000001051522819 */ /* 0x000fc600000006ff */
[----:B------:R-:W-:-:S04]  /*1fb0*/  FADD.FTZ R141, R141, R80 ;  /* 0x000000508d8d7221 */ /* 0x000fc80000010000 */
[----:B------:R-:W-:-:S07]  /*1fc0*/  @P2 FADD.FTZ R141, R141, R82 ;  /* 0x000000528d8d2221 */ /* 0x000fce0000010000 */
.L_x_6124:
[----:B------:R-:W-:-:S04]  /*1fd0*/  F2FP.BF16.F32.PACK_AB R80, RZ, R141 ;  /* 0x0000008dff50723e */ /* 0x000fc800000010ff */
[----:B------:R-:W-:-:S07]  /*1fe0*/  PRMT R6, R6, 0x5410, R80 ;  /* 0x0000541006067816 */ /* 0x000fce0000000050 */
.L_x_6125:
        /* <DEDUP_REMOVED lines=8> */
.L_x_6127:
[----:B-----5:R-:W-:-:S05]  /*2070*/  SHF.L.U32 R80, R11, 0x10, RZ ;  /* 0x000000100b507819 */ /* 0x020fca00000006ff */
[----:B------:R-:W-:Y:S01]  /*2080*/  FADD.FTZ R127, R80, R127 ;  /* 0x0000007f507f7221 */ /* 0x000fe20000010000 */
[----:B------:R-:W-:Y:S06]  /*2090*/  BRA `(.L_x_6128) ;  /* 0x0000000000107947 */ /* 0x000fec0003800000 */
.L_x_6126:
[----:B-----5:R-:W-:Y:S02]  /*20a0*/  SHF.L.U32 R80, R15, 0x10, RZ ;  /* 0x000000100f507819 */ /* 0x020fe400000006ff */
[----:B------:R-:W-:-:S03]  /*20b0*/  @P2 SHF.L.U32 R82, R11, 0x10, RZ ;  /* 0x000000100b522819 */ /* 0x000fc600000006ff */
[----:B------:R-:W-:-:S04]  /*20c0*/  FADD.FTZ R127, R80, R127 ;  /* 0x0000007f507f7221 */ /* 0x000fc80000010000 */
[----:B------:R-:W-:-:S07]  /*20d0*/  @P2 FADD.FTZ R127, R82, R127 ;  /* 0x0000007f527f2221 */ /* 0x000fce0000010000 */
.L_x_6128:
[----:B------:R-:W-:-:S04]  /*20e0*/  F2FP.BF16.F32.PACK_AB R80, RZ, R127 ;  /* 0x0000007fff50723e */ /* 0x000fc800000010ff */
[----:B------:R-:W-:-:S07]  /*20f0*/  PRMT R7, R80, 0x7610, R7 ;  /* 0x0000761050077816 */ /* 0x000fce0000000007 */
.L_x_6129:
[----:B------:R-:W-:Y:S01]  /*2100*/  SHF.L.U32 R129, R83, 0x10, RZ ;  /* 0x0000001053817819 */ /* 0x000fe200000006ff */
[----:B------:R-:W-:Y:S06]  /*2110*/  @P3 BRA `(.L_x_6130) ;  /* 0x0000000000243947 */ /* 0x000fec0003800000 */
[----:B------:R-:W-:-:S04]  /*2120*/  ISETP.NE.U32.AND P4, PT, RZ, UR16, PT ;  /* 0x00000010ff007c0c */ /* 0x000fc8000bf85070 */
[----:B------:R-:W-:-:S13]  /*2130*/  ISETP.NE.AND.EX P4, PT, RZ, UR17, PT, P4 ;  /* 0x00000011ff007c0c */ /* 0x000fda000bf85340 */
[----:B------:R-:W-:Y:S05]  /*2140*/  @P4 BRA `(.L_x_6131) ;  /* 0x0000000000084947 */ /* 0x000fea0003800000 */
[----:B------:R-:W-:Y:S05]  /*2150*/  @P0 BRA `(.L_x_6132) ;  /* 0x00000000002c0947 */ /* 0x000fea0003800000 */
[----:B------:R-:W-:Y:S05]  /*2160*/  BRA `(.L_x_6133) ;  /* 0x0000000000307947 */ /* 0x000fea0003800000 */
.L_x_6131:
[----:B-----5:R-:W-:-:S05]  /*2170*/  PRMT R80, R11, 0x7632, R80 ;  /* 0x000076320b507816 */ /* 0x020fca0000000050 */
[----:B------:R-:W-:-:S04]  /*2180*/  IMAD.U32 R80, R80, 0x10000, RZ ;  /* 0x0001000050507824 */ /* 0x000fc800078e00ff */
[----:B------:R-:W-:Y:S01]  /*2190*/  FADD.FTZ R129, R129, R80 ;  /* 0x0000005081817221 */ /* 0x000fe20000010000 */
[----:B------:R-:W-:Y:S06]  /*21a0*/  BRA `(.L_x_6132) ;  /* 0x0000000000187947 */ /* 0x000fec0003800000 */
.L_x_6130:
[----:B-----5:R-:W-:Y:S02]  /*21b0*/  PRMT R80, R15, 0x7632, R80 ;  /* 0x000076320f507816 */ /* 0x020fe40000000050 */
[----:B------:R-:W-:Y:S02]  /*21c0*/  @P2 PRMT R81, R11, 0x7632, R81 ;  /* 0x000076320b512816 */ /* 0x000fe40000000051 */
[----:B------:R-:W-:Y:S02]  /*21d0*/  SHF.L.U32 R80, R80, 0x10, RZ ;  /* 0x0000001050507819 */ /* 0x000fe400000006ff */
[----:B------:R-:W-:-:S03]  /*21e0*/  @P2 SHF.L.U32 R82, R81, 0x10, RZ ;  /* 0x0000001051522819 */ /* 0x000fc600000006ff */
[----:B------:R-:W-:-:S04]  /*21f0*/  FADD.FTZ R129, R129, R80 ;  /* 0x0000005081817221 */ /* 0x000fc80000010000 */
[----:B------:R-:W-:-:S07]  /*2200*/  @P2 FADD.FTZ R129, R129, R82 ;  /* 0x0000005281812221 */ /* 0x000fce0000010000 */
.L_x_6132:
[----:B------:R-:W-:-:S04]  /*2210*/  F2FP.BF16.F32.PACK_AB R80, RZ, R129 ;  /* 0x00000081ff50723e */ /* 0x000fc800000010ff */
[----:B------:R-:W-:-:S07]  /*2220*/  PRMT R7, R7, 0x5410, R80 ;  /* 0x0000541007077816 */ /* 0x000fce0000000050 */
.L_x_6133:
        /* <DEDUP_REMOVED lines=21> */
.L_x_6135:
[----:B-----5:R-:W-:-:S04]  /*2380*/  IMAD.U32 R2, R8, 0x10000, RZ ;  /* 0x0001000008027824 */ /* 0x020fc800078e00ff */
[----:B------:R-:W-:Y:S01]  /*2390*/  FADD.FTZ R143, R2, R143 ;  /* 0x0000008f028f7221 */ /* 0x000fe20000010000 */
[----:B------:R-:W-:Y:S06]  /*23a0*/  BRA `(.L_x_6136) ;  /* 0x0000000000107947 */ /* 0x000fec0003800000 */
.L_x_6134:
[----:B-----5:R-:W-:Y:S02]  /*23b0*/  SHF.L.U32 R2, R12, 0x10, RZ ;  /* 0x000000100c027819 */ /* 0x020fe400000006ff */
[----:B------:R-:W-:-:S03]  /*23c0*/  @P2 SHF.L.U32 R80, R8, 0x10, RZ ;  /* 0x0000001008502819 */ /* 0x000fc600000006ff */
[----:B------:R-:W-:-:S04]  /*23d0*/  FADD.FTZ R143, R2, R143 ;  /* 0x0000008f028f7221 */ /* 0x000fc80000010000 */
[----:B------:R-:W-:-:S07]  /*23e0*/  @P2 FADD.FTZ R143, R80, R143 ;  /* 0x0000008f508f2221 */ /* 0x000fce0000010000 */
.L_x_6136:
[----:B------:R-:W-:-:S04]  /*23f0*/  F2FP.BF16.F32.PACK_AB R2, RZ, R143 ;  /* 0x0000008fff02723e */ /* 0x000fc800000010ff */
[----:B-1----:R-:W-:-:S07]  /*2400*/  PRMT R4, R2, 0x7610, R4 ;  /* 0x0000761002047816 */ /* 0x002fce0000000004 */
.L_x_6137:
[----:B------:R-:W-:Y:S01]  /*2410*/  SHF.L.U32 R145, R96, 0x10, RZ ;  /* 0x0000001060917819 */ /* 0x000fe200000006ff */
[----:B------:R-:W-:Y:S06]  /*2420*/  @P3 BRA `(.L_x_6138) ;  /* 0x0000000000243947 */ /* 0x000fec0003800000 */
[----:B------:R-:W-:-:S04]  /*2430*/  ISETP.NE.U32.AND P4, PT, RZ, UR16, PT ;  /* 0x00000010ff007c0c */ /* 0x000fc8000bf85070 */
[----:B------:R-:W-:-:S13]  /*2440*/  ISETP.NE.AND.EX P4, PT, RZ, UR17, PT, P4 ;  /* 0x00000011ff007c0c */ /* 0x000fda000bf85340 */
[----:B------:R-:W-:Y:S05]  /*2450*/  @P4 BRA `(.L_x_6139) ;  /* 0x0000000000084947 */ /* 0x000fea0003800000 */
[----:B------:R-:W-:Y:S05]  /*2460*/  @P0 BRA `(.L_x_6140) ;  /* 0x00000000002c0947 */ /* 0x000fea0003800000 */
[----:B------:R-:W-:Y:S05]  /*2470*/  BRA `(.L_x_6141) ;  /* 0x0000000000307947 */ /* 0x000fea0003800000 */
.L_x_6139:
[----:B-----5:R-:W-:-:S04]  /*2480*/  PRMT R2, R8, 0x7632, R2 ;  /* 0x0000763208027816 */ /* 0x020fc80000000002 */
[----:B------:R-:W-:-:S05]  /*2490*/  SHF.L.U32 R2, R2, 0x10, RZ ;  /* 0x0000001002027819 */ /* 0x000fca00000006ff */
[----:B------:R-:W-:Y:S01]  /*24a0*/  FADD.FTZ R145, R145, R2 ;  /* 0x0000000291917221 */ /* 0x000fe20000010000 */
[----:B------:R-:W-:Y:S06]  /*24b0*/  BRA `(.L_x_6140) ;  /* 0x0000000000187947 */ /* 0x000fec0003800000 */
.L_x_6138:
[----:B-----5:R-:W-:Y:S02]  /*24c0*/  PRMT R2, R12, 0x7632, R2 ;  /* 0x000076320c027816 */ /* 0x020fe40000000002 */
[----:B------:R-:W-:-:S03]  /*24d0*/  @P2 PRMT R3, R8, 0x7632, R3 ;  /* 0x0000763208032816 */ /* 0x000fc60000000003 */
[----:B------:R-:W-:Y:S01]  /*24e0*/  IMAD.U32 R2, R2, 0x10000, RZ ;  /* 0x0001000002027824 */ /* 0x000fe200078e00ff */
[----:B------:R-:W-:-:S03]  /*24f0*/  @P2 SHF.L.U32 R80, R3, 0x10, RZ ;  /* 0x0000001003502819 */ /* 0x000fc600000006ff */
[----:B------:R-:W-:-:S04]  /*2500*/  FADD.FTZ R145, R145, R2 ;  /* 0x0000000291917221 */ /* 0x000fc80000010000 */
[----:B------:R-:W-:-:S07]  /*2510*/  @P2 FADD.FTZ R145, R145, R80 ;  /* 0x0000005091912221 */ /* 0x000fce0000010000 */
.L_x_6140:
[----:B------:R-:W-:-:S04]  /*2520*/  F2FP.BF16.F32.PACK_AB R2, RZ, R145 ;  /* 0x00000091ff02723e */ /* 0x000fc800000010ff */
[----:B-1----:R-:W-:-:S07]  /*2530*/  PRMT R4, R4, 0x5410, R2 ;  /* 0x0000541004047816 */ /* 0x002fce0000000002 */
.L_x_6141:
        /* <DEDUP_REMOVED lines=8> */
.L_x_6143:
[----:B-----5:R-:W-:-:S05]  /*25c0*/  SHF.L.U32 R2, R9, 0x10, RZ ;  /* 0x0000001009027819 */ /* 0x020fca00000006ff */
[----:B------:R-:W-:Y:S01]  /*25d0*/  FADD.FTZ R147, R2, R147 ;  /* 0x0000009302937221 */ /* 0x000fe20000010000 */
[----:B------:R-:W-:Y:S06]  /*25e0*/  BRA `(.L_x_6144) ;  /* 0x0000000000107947 */ /* 0x000fec0003800000 */
.L_x_6142:
[----:B-----5:R-:W-:Y:S01]  /*25f0*/  SHF.L.U32 R2, R13, 0x10, RZ ;  /* 0x000000100d027819 */ /* 0x020fe200000006ff */
[----:B------:R-:W-:-:S04]  /*2600*/  @P2 IMAD.U32 R80, R9, 0x10000, RZ ;  /* 0x0001000009502824 */ /* 0x000fc800078e00ff */
[----:B------:R-:W-:-:S04]  /*2610*/  FADD.FTZ R147, R2, R147 ;  /* 0x0000009302937221 */ /* 0x000fc80000010000 */
[----:B------:R-:W-:-:S07]  /*2620*/  @P2 FADD.FTZ R147, R80, R147 ;  /* 0x0000009350932221 */ /* 0x000fce0000010000 */
.L_x_6144:
[----:B------:R-:W-:-:S04]  /*2630*/  F2FP.BF16.F32.PACK_AB R2, RZ, R147 ;  /* 0x00000093ff02723e */ /* 0x000fc800000010ff */
[----:B-1----:R-:W-:-:S07]  /*2640*/  PRMT R5, R2, 0x7610, R5 ;  /* 0x0000761002057816 */ /* 0x002fce0000000005 */
.L_x_6145:
[----:B------:R-:W-:Y:S01]  /*2650*/  SHF.L.U32 R81, R81, 0x10, RZ ;  /* 0x0000001051517819 */ /* 0x000fe200000006ff */
[----:B------:R-:W-:Y:S06]  /*2660*/  @P3 BRA `(.L_x_6146) ;  /* 0x0000000000243947 */ /* 0x000fec0003800000 */
[----:B------:R-:W-:-:S04]  /*2670*/  ISETP.NE.U32.AND P4, PT, RZ, UR16, PT ;  /* 0x00000010ff007c0c */ /* 0x000fc8000bf85070 */
[----:B------:R-:W-:-:S13]  /*2680*/  ISETP.NE.AND.EX P4, PT, RZ, UR17, PT, P4 ;  /* 0x00000011ff007c0c */ /* 0x000fda000bf85340 */
[----:B------:R-:W-:Y:S05]  /*2690*/  @P4 BRA `(.L_x_6147) ;  /* 0x0000000000084947 */ /* 0x000fea0003800000 */
[----:B------:R-:W-:Y:S05]  /*26a0*/  @P0 BRA `(.L_x_6148) ;  /* 0x00000000002c0947 */ /* 0x000fea0003800000 */
[----:B------:R-:W-:Y:S05]  /*26b0*/  BRA `(.L_x_6149) ;  /* 0x0000000000307947 */ /* 0x000fea0003800000 */
.L_x_6147:
[----:B-----5:R-:W-:-:S04]  /*26c0*/  PRMT R2, R9, 0x7632, R2 ;  /* 0x0000763209027816 */ /* 0x020fc80000000002 */
[----:B------:R-:W-:-:S05]  /*26d0*/  SHF.L.U32 R2, R2, 0x10, RZ ;  /* 0x0000001002027819 */ /* 0x000fca00000006ff */
[----:B------:R-:W-:Y:S01]  /*26e0*/  FADD.FTZ R81, R81, R2 ;  /* 0x0000000251517221 */ /* 0x000fe20000010000 */
[----:B------:R-:W-:Y:S06]  /*26f0*/  BRA `(.L_x_6148) ;  /* 0x0000000000187947 */ /* 0x000fec0003800000 */
.L_x_6146:
[----:B-----5:R-:W-:Y:S02]  /*2700*/  PRMT R2, R13, 0x7632, R2 ;  /* 0x000076320d027816 */ /* 0x020fe40000000002 */
[----:B------:R-:W-:Y:S02]  /*2710*/  @P2 PRMT R3, R9, 0x7632, R3 ;  /* 0x0000763209032816 */ /* 0x000fe40000000003 */
[----:B------:R-:W-:Y:S02]  /*2720*/  SHF.L.U32 R2, R2, 0x10, RZ ;  /* 0x0000001002027819 */ /* 0x000fe400000006ff */
[----:B------:R-:W-:-:S03]  /*2730*/  @P2 SHF.L.U32 R80, R3, 0x10, RZ ;  /* 0x0000001003502819 */ /* 0x000fc600000006ff */
[----:B------:R-:W-:-:S04]  /*2740*/  FADD.FTZ R81, R81, R2 ;  /* 0x0000000251517221 */ /* 0x000fc80000010000 */
[----:B------:R-:W-:-:S07]  /*2750*/  @P2 FADD.FTZ R81, R81, R80 ;  /* 0x0000005051512221 */ /* 0x000fce0000010000 */
.L_x_6148:
[----:B------:R-:W-:-:S04]  /*2760*/  F2FP.BF16.F32.PACK_AB R2, RZ, R81 ;  /* 0x00000051ff02723e */ /* 0x000fc800000010ff */
[----:B-1----:R-:W-:-:S07]  /*2770*/  PRMT R5, R5, 0x5410, R2 ;  /* 0x0000541005057816 */ /* 0x002fce0000000002 */
.L_x_6149:
        /* <DEDUP_REMOVED lines=8> */
.L_x_6151:
[----:B-----5:R-:W-:-:S05]  /*2800*/  SHF.L.U32 R2, R10, 0x10, RZ ;  /* 0x000000100a027819 */ /* 0x020fca00000006ff */
[----:B------:R-:W-:Y:S01]  /*2810*/  FADD.FTZ R149, R2, R149 ;  /* 0x0000009502957221 */ /* 0x000fe20000010000 */
[----:B------:R-:W-:Y:S06]  /*2820*/  BRA `(.L_x_6152) ;  /* 0x0000000000107947 */ /* 0x000fec0003800000 */
.L_x_6150:
[----:B-----5:R-:W-:Y:S02]  /*2830*/  SHF.L.U32 R2, R14, 0x10, RZ ;  /* 0x000000100e027819 */ /* 0x020fe400000006ff */
[----:B------:R-:W-:-:S03]  /*2840*/  @P2 SHF.L.U32 R80, R10, 0x10, RZ ;  /* 0x000000100a502819 */ /* 0x000fc600000006ff */
[----:B------:R-:W-:-:S04]  /*2850*/  FADD.FTZ R149, R2, R149 ;  /* 0x0000009502957221 */ /* 0x000fc80000010000 */
[----:B------:R-:W-:-:S07]  /*2860*/  @P2 FADD.FTZ R149, R80, R149 ;  /* 0x0000009550952221 */ /* 0x000fce0000010000 */
.L_x_6152:
[----:B------:R-:W-:-:S04]  /*2870*/  F2FP.BF16.F32.PACK_AB R3, RZ, R149 ;  /* 0x00000095ff03723e */ /* 0x000fc800000010ff */
[----:B------:R-:W-:-:S07]  /*2880*/  PRMT R6, R3, 0x7610, R6 ;  /* 0x0000761003067816 */ /* 0x000fce0000000006 */
.L_x_6153:
[----:B------:R-:W-:Y:S01]  /*2890*/  SHF.L.U32 R151, R82, 0x10, RZ ;  /* 0x0000001052977819 */ /* 0x000fe200000006ff */
[----:B------:R-:W-:Y:S06]  /*28a0*/  @P3 BRA `(.L_x_6154) ;  /* 0x0000000000243947 */ /* 0x000fec0003800000 */
[----:B------:R-:W-:-:S04]  /*28b0*/  ISETP.NE.U32.AND P4, PT, RZ, UR16, PT ;  /* 0x00000010ff007c0c */ /* 0x000fc8000bf85070 */
[----:B------:R-:W-:-:S13]  /*28c0*/  ISETP.NE.AND.EX P4, PT, RZ, UR17, PT, P4 ;  /* 0x00000011ff007c0c */ /* 0x000fda000bf85340 */
[----:B------:R-:W-:Y:S05]  /*28d0*/  @P4 BRA `(.L_x_6155) ;  /* 0x0000000000084947 */ /* 0x000fea0003800000 */
[----:B------:R-:W-:Y:S05]  /*28e0*/  @P0 BRA `(.L_x_6156) ;  /* 0x00000000002c0947 */ /* 0x000fea0003800000 */
[----:B------:R-:W-:Y:S05]  /*28f0*/  BRA `(.L_x_6157) ;  /* 0x0000000000307947 */ /* 0x000fea0003800000 */
.L_x_6155:
[----:B-----5:R-:W-:-:S05]  /*2900*/  PRMT R2, R10, 0x7632, R2 ;  /* 0x000076320a027816 */ /* 0x020fca0000000002 */
[----:B------:R-:W-:-:S04]  /*2910*/  IMAD.U32 R2, R2, 0x10000, RZ ;  /* 0x0001000002027824 */ /* 0x000fc800078e00ff */
[----:B------:R-:W-:Y:S01]  /*2920*/  FADD.FTZ R151, R151, R2 ;  /* 0x0000000297977221 */ /* 0x000fe20000010000 */
[----:B------:R-:W-:Y:S06]  /*2930*/  BRA `(.L_x_6156) ;  /* 0x0000000000187947 */ /* 0x000fec0003800000 */
.L_x_6154:
[----:B-----5:R-:W-:Y:S02]  /*2940*/  PRMT R2, R14, 0x7632, R2 ;  /* 0x000076320e027816 */ /* 0x020fe40000000002 */
[----:B------:R-:W-:Y:S02]  /*2950*/  @P2 PRMT R3, R10, 0x7632, R3 ;  /* 0x000076320a032816 */ /* 0x000fe40000000003 */
[----:B------:R-:W-:Y:S02]  /*2960*/  SHF.L.U32 R2, R2, 0x10, RZ ;  /* 0x0000001002027819 */ /* 0x000fe400000006ff */
[----:B------:R-:W-:-:S03]  /*2970*/  @P2 SHF.L.U32 R80, R3, 0x10, RZ ;  /* 0x0000001003502819 */ /* 0x000fc600000006ff */
[----:B------:R-:W-:-:S04]  /*2980*/  FADD.FTZ R151, R151, R2 ;  /* 0x0000000297977221 */ /* 0x000fc80000010000 */
[----:B------:R-:W-:-:S07]  /*2990*/  @P2 FADD.FTZ R151, R151, R80 ;  /* 0x0000005097972221 */ /* 0x000fce0000010000 */
.L_x_6156:
[----:B------:R-:W-:-:S04]  /*29a0*/  F2FP.BF16.F32.PACK_AB R3, RZ, R151 ;  /* 0x00000097ff03723e */ /* 0x000fc800000010ff */
[----:B------:R-:W-:-:S07]  /*29b0*/  PRMT R6, R6, 0x5410, R3 ;  /* 0x0000541006067816 */ /* 0x000fce0000000003 */
.L_x_6157:
        /* <DEDUP_REMOVED lines=8> */
.L_x_6159:
[----:B-----5:R-:W-:-:S05]  /*2a40*/  SHF.L.U32 R2, R11, 0x10, RZ ;  /* 0x000000100b027819 */ /* 0x020fca00000006ff */
[----:B------:R-:W-:Y:S01]  /*2a50*/  FADD.FTZ R153, R2, R153 ;  /* 0x0000009902997221 */ /* 0x000fe20000010000 */
[----:B------:R-:W-:Y:S06]  /*2a60*/  BRA `(.L_x_6160) ;  /* 0x0000000000107947 */ /* 0x000fec0003800000 */
.L_x_6158:
[----:B-----5:R-:W-:Y:S01]  /*2a70*/  IMAD.U32 R2, R15, 0x10000, RZ ;  /* 0x000100000f027824 */ /* 0x020fe200078e00ff */
[----:B------:R-:W-:-:S03]  /*2a80*/  @P2 SHF.L.U32 R80, R11, 0x10, RZ ;  /* 0x000000100b502819 */ /* 0x000fc600000006ff */
[----:B------:R-:W-:-:S04]  /*2a90*/  FADD.FTZ R153, R2, R153 ;  /* 0x0000009902997221 */ /* 0x000fc80000010000 */
[----:B------:R-:W-:-:S07]  /*2aa0*/  @P2 FADD.FTZ R153, R80, R153 ;  /* 0x0000009950992221 */ /* 0x000fce0000010000 */
.L_x_6160:
[----:B------:R-:W-:-:S04]  /*2ab0*/  F2FP.BF16.F32.PACK_AB R2, RZ, R153 ;  /* 0x00000099ff02723e */ /* 0x000fc800000010ff */
[----:B------:R-:W-:-:S07]  /*2ac0*/  PRMT R7, R2, 0x7610, R7 ;  /* 0x0000761002077816 */ /* 0x000fce0000000007 */
.L_x_6161:
[----:B------:R-:W-:Y:S01]  /*2ad0*/  SHF.L.U32 R83, R83, 0x10, RZ ;  /* 0x0000001053537819 */ /* 0x000fe200000006ff */
[----:B------:R-:W-:Y:S06]  /*2ae0*/  @P3 BRA `(.L_x_6162) ;  /* 0x0000000000243947 */ /* 0x000fec0003800000 */
[----:B------:R-:W-:-:S04]  /*2af0*/  ISETP.NE.U32.AND P2, PT, RZ, UR16, PT ;  /* 0x00000010ff007c0c */ /* 0x000fc8000bf45070 */
[----:B------:R-:W-:-:S13]  /*2b00*/  ISETP.NE.AND.EX P2, PT, RZ, UR17, PT, P2 ;  /* 0x00000011ff007c0c */ /* 0x000fda000bf45320 */
[----:B------:R-:W-:Y:S05]  /*2b10*/  @P2 BRA `(.L_x_6163) ;  /* 0x0000000000082947 */ /* 0x000fea0003800000 */
[----:B------:R-:W-:Y:S05]  /*2b20*/  @P0 BRA `(.L_x_6164) ;  /* 0x00000000002c0947 */ /* 0x000fea0003800000 */
[----:B------:R-:W-:Y:S05]  /*2b30*/  BRA `(.L_x_6165) ;  /* 0x0000000000307947 */ /* 0x000fea0003800000 */
.L_x_6163:
[----:B-----5:R-:W-:-:S04]  /*2b40*/  PRMT R2, R11, 0x7632, R2 ;  /* 0x000076320b027816 */ /* 0x020fc80000000002 */
[----:B------:R-:W-:-:S05]  /*2b50*/  SHF.L.U32 R2, R2, 0x10, RZ ;  /* 0x0000001002027819 */ /* 0x000fca00000006ff */
[----:B------:R-:W-:Y:S01]  /*2b60*/  FADD.FTZ R83, R83, R2 ;  /* 0x0000000253537221 */ /* 0x000fe20000010000 */
[----:B------:R-:W-:Y:S06]  /*2b70*/  BRA `(.L_x_6164) ;  /* 0x0000000000187947 */ /* 0x000fec0003800000 */
.L_x_6162:
[----:B-----5:R-:W-:Y:S02]  /*2b80*/  PRMT R2, R15, 0x7632, R2 ;  /* 0x000076320f027816 */ /* 0x020fe40000000002 */
[----:B------:R-:W-:Y:S02]  /*2b90*/  @P2 PRMT R3, R11, 0x7632, R3 ;  /* 0x000076320b032816 */ /* 0x000fe40000000003 */
[----:B------:R-:W-:-:S03]  /*2ba0*/  SHF.L.U32 R2, R2, 0x10, RZ ;  /* 0x0000001002027819 */ /* 0x000fc600000006ff */
[----:B------:R-:W-:Y:S02]  /*2bb0*/  @P2 IMAD.U32 R80, R3, 0x10000, RZ ;  /* 0x0001000003502824 */ /* 0x000fe400078e00ff */
[----:B------:R-:W-:-:S04]  /*2bc0*/  FADD.FTZ R83, R83, R2 ;  /* 0x0000000253537221 */ /* 0x000fc80000010000 */
[----:B------:R-:W-:-:S07]  /*2bd0*/  @P2 FADD.FTZ R83, R83, R80 ;  /* 0x0000005053532221 */ /* 0x000fce0000010000 */
.L_x_6164:
[----:B------:R-:W-:-:S04]  /*2be0*/  F2FP.BF16.F32.PACK_AB R2, RZ, R83 ;  /* 0x00000053ff02723e */ /* 0x000fc800000010ff */
[----:B------:R-:W-:-:S07]  /*2bf0*/  PRMT R7, R7, 0x5410, R2 ;  /* 0x0000541007077816 */ /* 0x000fce0000000002 */
.L_x_6165:
[----:B------:R-:W-:Y:S01]  /*2c00*/  FADD.FTZ R2, RZ, R95 ;  /* 0x0000005fff027221 */ /* 0x000fe20000010000 */
[----:B------:R-:W-:Y:S01]  /*2c10*/  UMOV UR6, 0xffffffff ;  /* 0xffffffff00067882 */ /* 0x000fe20000000000 */
[----:B------:R-:W-:Y:S02]  /*2c20*/  ISETP.NE.AND P3, PT, R86, RZ, PT ;  /* 0x000000ff5600720c */ /* 0x000fe40003f65270 */
        /* <DEDUP_REMOVED lines=31> */
[----:B------:R-:W-:-:S04]  /*2e20*/  FADD.FTZ R80, R80, R81 ;  /* 0x0000005150507221 */ /* 0x000fc80000010000 */
[----:B------:R-:W-:-:S04]  /*2e30*/  FADD.FTZ R80, R80, R149 ;  /* 0x0000009550507221 */ /* 0x000fc80000010000 */
[----:B------:R-:W-:-:S04]  /*2e40*/  FADD.FTZ R80, R80, R151 ;  /* 0x0000009750507221 */ /* 0x000fc80000010000 */
[----:B------:R-:W-:Y:S01]  /*2e50*/  FADD.FTZ R0, R80, R153 ;  /* 0x0000009950007221 */ /* 0x000fe20000010000 */
[----:B------:R-:W-:-:S03]  /*2e60*/  SEL R80, R88, R85, !P2 ;  /* 0x0000005558507207 */ /* 0x000fc60005000000 */
        /* <DEDUP_REMOVED lines=85> */
[----:B------:R0:W2:Y:S02]  /*33c0*/  SHFL.BFLY PT, R157, R96, 0x10, 0x1f ;  /* 0x0e001f00609d7f89 */ /* 0x0000a400000e0000 */
.L_x_6178:
[----:B------:R-:W3:Y:S01]  /*33d0*/  @!P3 S2R R82, SR_CgaCtaId ;  /* 0x000000000052b919 */ /* 0x000ee20000008800 */
[----:B------:R-:W-:Y:S01]  /*33e0*/  ISETP.GT.U32.AND P4, PT, R86, 0x3, PT ;  /* 0x000000035600780c */ /* 0x000fe20003f84070 */
[----:B------:R-:W-:Y:S05]  /*33f0*/  WARPSYNC.ALL ;  /* 0x0000000000007948 */ /* 0x000fea0003800000 */
[----:B------:R-:W-:Y:S02]  /*3400*/  @!P3 MOV R3, 0x400 ;  /* 0x000004000003b802 */ /* 0x000fe40000000f00 */
[----:B------:R-:W-:-:S05]  /*3410*/  @!P3 IADD3 R0, R89, R80, RZ ;  /* 0x000000505900b210 */ /* 0x000fca0007ffe0ff */
[----:B------:R-:W4:Y:S01]  /*3420*/  @!P4 S2R R155, SR_CgaCtaId ;  /* 0x00000000009bc919 */ /* 0x000f220000008800 */
[----:B------:R-:W-:Y:S02]  /*3430*/  @!P4 IADD3 R80, R86, R80, RZ ;  /* 0x000000505650c210 */ /* 0x000fe40007ffe0ff */
[----:B---3--:R-:W-:Y:S02]  /*3440*/  @!P3 LEA R3, R82, R3, 0x18 ;  /* 0x000000035203b211 */ /* 0x008fe400078ec0ff */
[----:B------:R-:W-:Y:S02]  /*3450*/  @!P4 MOV R82, 0x400 ;  /* 0x000004000052c802 */ /* 0x000fe40000000f00 */
[----:B------:R-:W-:Y:S01]  /*3460*/  @!P3 LEA R0, R0, R3, 0x3 ;  /* 0x000000030000b211 */ /* 0x000fe200078e18ff */
[----:B--2---:R-:W-:-:S05]  /*3470*/  FADD.FTZ R3, R96, R157 ;  /* 0x0000009d60037221 */ /* 0x004fca0000010000 */
[----:B------:R-:W-:Y:S01]  /*3480*/  @!P3 STS.64 [R0], R2 ;  /* 0x000000020000b388 */ /* 0x000fe20000000a00 */
[----:B------:R-:W-:Y:S01]  /*3490*/  BAR.SYNC.DEFER_BLOCKING 0x0 ;  /* 0x0000000000007b1d */ /* 0x000fe20000010000 */
[----:B----4-:R-:W-:Y:S02]  /*34a0*/  @!P4 LEA R157, R155, R82, 0x18 ;  /* 0x000000529b9dc211 */ /* 0x010fe400078ec0ff */
[----:B------:R-:W-:Y:S02]  /*34b0*/  CS2R R154, SRZ ;  /* 0x00000000009a7805 */ /* 0x000fe4000001ff00 */
[----:B------:R-:W-:Y:S02]  /*34c0*/  LOP3.LUT P3, RZ, R89, 0x1f, R84, 0xf8, !PT ;  /* 0x0000001f59ff7812 */ /* 0x000fe4000786f854 */
[----:B------:R-:W-:Y:S01]  /*34d0*/  @!P4 LEA R82, R80, R157, 0x3 ;  /* 0x0000009d5052c211 */ /* 0x000fe200078e18ff */
[----:B------:R-:W-:Y:S01]  /*34e0*/  IMAD.MOV.U32 R80, RZ, RZ, RZ ;  /* 0x000000ffff507224 */ /* 0x000fe200078e00ff */
[----:B------:R-:W-:-:S05]  /*34f0*/  @!P4 MOV R80, 0x400 ;  /* 0x000004000050c802 */ /* 0x000fca0000000f00 */
[----:B------:R-:W2:Y:S04]  /*3500*/  SHFL.DOWN PT, R157, R80, 0x2, 0x1f ;  /* 0x08401f00509d7f89 */ /* 0x000ea800000e0000 */
[----:B------:R3:W4:Y:S02]  /*3510*/  @!P4 LDS.64 R154, [R82] ;  /* 0x00000000529ac984 */ /* 0x0007240000000a00 */
[-C--:B---3--:R-:W-:Y:S02]  /*3520*/  I2FP.F32.S32 R82, R80.reuse ;  /* 0x0000005000527245 */ /* 0x088fe40000201400 */
[----:B--2---:R-:W-:Y:S02]  /*3530*/  IADD3 R2, R157, R80, RZ ;  /* 0x000000509d027210 */ /* 0x004fe40007ffe0ff */
[----:B------:R-:W-:-:S02]  /*3540*/  I2FP.F32.S32 R98, R157 ;  /* 0x0000009d00627245 */ /* 0x000fc40000201400 */
[----:B------:R-:W-:Y:S01]  /*3550*/  I2FP.F32.S32 R3, R2 ;  /* 0x0000000200037245 */ /* 0x000fe20000201400 */
[----:B------:R-:W2:Y:S03]  /*3560*/  SHFL.DOWN PT, R161, R2, 0x1, 0x1f ;  /* 0x08201f0002a17f89 */ /* 0x000ea600000e0000 */
[----:B0-----:R-:W0:Y:S01]  /*3570*/  MUFU.RCP R96, R3 ;  /* 0x0000000300607308 */ /* 0x001e220000001000 */
[----:B----4-:R-:W3:Y:S01]  /*3580*/  SHFL.DOWN PT, R159, R154, 0x2, 0x1f ;  /* 0x08401f009a9f7f89 */ /* 0x010ee200000e0000 */
[-C--:B--2---:R-:W-:Y:S02]  /*3590*/  IADD3 R2, R2, R161.reuse, RZ ;  /* 0x000000a102027210 */ /* 0x084fe40007ffe0ff */
[----:B------:R-:W-:Y:S01]  /*35a0*/  I2FP.F32.S32 R161, R161 ;  /* 0x000000a100a17245 */ /* 0x000fe20000201400 */
[----:B------:R-:W2:Y:S01]  /*35b0*/  SHFL.DOWN PT, R0, R155, 0x2, 0x1f ;  /* 0x08401f009b007f89 */ /* 0x000ea200000e0000 */
[----:B------:R-:W-:-:S06]  /*35c0*/  I2FP.F32.S32 R2, R2 ;  /* 0x0000000200027245 */ /* 0x000fcc0000201400 */
[----:B------:R-:W4:Y:S01]  /*35d0*/  MUFU.RCP R2, R2 ;  /* 0x0000000200027308 */ /* 0x000f220000001000 */
[C---:B---3--:R-:W-:Y:S01]  /*35e0*/  FMUL.FTZ R157, R159.reuse, R98 ;  /* 0x000000629f9d7220 */ /* 0x048fe20000410000 */
[----:B------:R-:W-:-:S03]  /*35f0*/  FADD.FTZ R159, -R159, R154 ;  /* 0x0000009a9f9f7221 */ /* 0x000fc60000010100 */
[----:B------:R-:W-:Y:S01]  /*3600*/  FFMA.FTZ R157, R82, R154, R157 ;  /* 0x0000009a529d7223 */ /* 0x000fe2000001009d */
[----:B------:R-:W-:Y:S01]  /*3610*/  FMUL.FTZ R159, R159, R159 ;  /* 0x0000009f9f9f7220 */ /* 0x000fe20000410000 */
[----:B--2---:R-:W-:Y:S02]  /*3620*/  FADD.FTZ R155, R0, R155 ;  /* 0x0000009b009b7221 */ /* 0x004fe40000010000 */
[----:B0-----:R-:W-:Y:S01]  /*3630*/  FMUL.FTZ R80, R96, R157 ;  /* 0x0000009d60507220 */ /* 0x001fe20000410000 */
        /* <DEDUP_REMOVED lines=8> */
[C---:B------:R-:W-:Y:S02]  /*36c0*/  FFMA.FTZ R157, R3.reuse, R80, R96 ;  /* 0x00000050039d7223 */ /* 0x040fe40000010060 */
[----:B------:R-:W0:Y:S01]  /*36d0*/  LDC R96, c[0x0][0x2d8] ;  /* 0x0000b600ff607b82 */ /* 0x000e220000000800 */
[----:B------:R-:W-:Y:S01]  /*36e0*/  FMUL.FTZ R82, R3, R82 ;  /* 0x0000005203527220 */ /* 0x000fe20000410000 */
[----:B----4-:R-:W-:Y:S01]  /*36f0*/  FMUL.FTZ R157, R2, R157 ;  /* 0x0000009d029d7220 */ /* 0x010fe20000410000 */
[----:B--2---:R-:W-:Y:S02]  /*3700*/  FADD.FTZ R3, R155, R0 ;  /* 0x000000009b037221 */ /* 0x004fe40000010000 */
[----:B------:R-:W-:Y:S02]  /*3710*/  FMUL.FTZ R82, R82, R161 ;  /* 0x000000a152527220 */ /* 0x000fe40000410000 */
[----:B------:R-:W2:Y:S02]  /*3720*/  SHFL.IDX PT, R155, R157, RZ, 0x1f ;  /* 0x00001fff9d9b7589 */ /* 0x000ea400000e0000 */
[----:B------:R-:W-:-:S02]  /*3730*/  FFMA.FTZ R82, R2, R82, R3 ;  /* 0x0000005202527223 */ /* 0x000fc40000010003 */
[----:B------:R-:W3:Y:S03]  /*3740*/  @!P3 LDC.64 R2, c[0x0][0x250] ;  /* 0x00009400ff02bb82 */ /* 0x000ee60000000a00 */
[----:B------:R-:W0:Y:S01]  /*3750*/  SHFL.IDX PT, R161, R82, RZ, 0x1f ;  /* 0x00001fff52a17589 */ /* 0x000e2200000e0000 */
[C---:B--2---:R-:W-:Y:S01]  /*3760*/  FMUL.FTZ R0, R155.reuse, R155 ;  /* 0x0000009b9b007220 */ /* 0x044fe20000410000 */
[----:B------:R-:W-:Y:S01]  /*3770*/  FSEL R80, R155, RZ, !P5 ;  /* 0x000000ff9b507208 */ /* 0x000fe20006800000 */
[----:B---3--:R-:W-:-:S03]  /*3780*/  @!P3 IMAD.WIDE R2, R91, 0x4, R2 ;  /* 0x000000045b02b825 */ /* 0x008fc600078e0202 */
[----:B------:R-:W-:Y:S01]  /*3790*/  FSEL R159, R0, RZ, P5 ;  /* 0x000000ff009f7208 */ /* 0x000fe20002800000 */
[C---:B------:R-:W-:Y:S01]  /*37a0*/  FADD.FTZ R157, -R80.reuse, R97 ;  /* 0x00000061509d7221 */ /* 0x040fe20000010100 */
[----:B0-----:R-:W-:Y:S01]  /*37b0*/  FFMA.FTZ R0, R161, UR8, R96 ;  /* 0x00000008a1007c23 */ /* 0x001fe20008010060 */
[C---:B------:R-:W-:Y:S01]  /*37c0*/  FADD.FTZ R101, -R80.reuse, R101 ;  /* 0x0000006550657221 */ /* 0x040fe20000010100 */
[----:B------:R-:W0:Y:S01]  /*37d0*/  @!P3 LDC.64 R96, c[0x0][0x258] ;  /* 0x00009600ff60bb82 */ /* 0x000e220000000a00 */
[----:B------:R-:W-:Y:S01]  /*37e0*/  FADD.FTZ R107, -R80, R107 ;  /* 0x0000006b506b7221 */ /* 0x000fe20000010100 */
[----:B------:R-:W-:Y:S01]  /*37f0*/  FADD.FTZ R0, R0, R159 ;  /* 0x0000009f00007221 */ /* 0x000fe20000010000 */
[C---:B------:R-:W-:Y:S01]  /*3800*/  FADD.FTZ R159, -R80.reuse, R99 ;  /* 0x00000063509f7221 */ /* 0x040fe20000010100 */
[C---:B------:R-:W-:Y:S01]  /*3810*/  FADD.FTZ R109, -R80.reuse, R109 ;  /* 0x0000006d506d7221 */ /* 0x040fe20000010100 */
        /* <DEDUP_REMOVED lines=40> */
[----:B------:R2:W-:Y:S01]  /*3aa0*/  @!P3 STG.E desc[UR4][R2.64], R155 ;  /* 0x0000009b0200b986 */ /* 0x0005e2000c101904 */
[----:B------:R-:W-:Y:S01]  /*3ab0*/  FFMA.FTZ R80, R44, R161, R76 ;  /* 0x000000a12c507223 */ /* 0x000fe2000001004c */
[----:B------:R-:W-:Y:S01]  /*3ac0*/  FFMA.FTZ R103, R40, R103, R72 ;  /* 0x0000006728677223 */ /* 0x000fe20000010048 */
[----:B------:R-:W-:Y:S01]  /*3ad0*/  FFMA.FTZ R100, R41, R100, R73 ;  /* 0x0000006429647223 */ /* 0x000fe20000010049 */
[----:B------:R-:W-:Y:S01]  /*3ae0*/  F2FP.BF16.F32.PACK_AB R83, R102, R83 ;  /* 0x000000536653723e */ /* 0x000fe200000010ff */
[----:B------:R-:W-:Y:S01]  /*3af0*/  FMUL.FTZ R123, R0, R123 ;  /* 0x0000007b007b7220 */ /* 0x000fe20000410000 */
[----:B------:R-:W-:Y:S01]  /*3b00*/  F2FP.BF16.F32.PACK_AB R81, R98, R81 ;  /* 0x000000516251723e */ /* 0x000fe200000010ff */
[C---:B------:R-:W-:Y:S01]  /*3b10*/  FMUL.FTZ R98, R0.reuse, R125 ;  /* 0x0000007d00627220 */ /* 0x040fe20000410000 */
[C---:B------:R-:W-:Y:S01]  /*3b20*/  FMUL.FTZ R115, R0.reuse, R115 ;  /* 0x0000007300737220 */ /* 0x040fe20000410000 */
[----:B------:R-:W-:Y:S01]  /*3b30*/  FMUL.FTZ R102, R0, R117 ;  /* 0x0000007500667220 */ /* 0x000fe20000410000 */
[----:B0-----:R-:W-:-:S04]  /*3b40*/  @!P3 IMAD.WIDE R96, R91, 0x4, R96 ;  /* 0x000000045b60b825 */ /* 0x001fc800078e0260 */
[----:B------:R-:W-:Y:S01]  /*3b50*/  FFMA.FTZ R123, R38, R123, R70 ;  /* 0x0000007b267b7223 */ /* 0x000fe20000010046 */
[----:B--2---:R-:W-:Y:S01]  /*3b60*/  FFMA.FTZ R3, R45, R82, R77 ;  /* 0x000000522d037223 */ /* 0x004fe2000001004d */
[----:B------:R-:W-:Y:S01]  /*3b70*/  LEA R2, P4, R90, UR10, 0x4 ;  /* 0x0000000a5a027c11 */ /* 0x000fe2000f8820ff */
[----:B------:R-:W-:Y:S01]  /*3b80*/  FFMA.FTZ R115, R34, R115, R66 ;  /* 0x0000007322737223 */ /* 0x000fe20000010042 */
        /* <DEDUP_REMOVED lines=13> */
[----:B------:R0:W-:Y:S01]  /*3c60*/  @!P3 STG.E desc[UR4][R96.64], R0 ;  /* 0x000000006000b986 */ /* 0x0001e2000c101904 */
[C---:B------:R-:W-:Y:S01]  /*3c70*/  FMUL.FTZ R131, R0.reuse, R131 ;  /* 0x0000008300837220 */ /* 0x040fe20000410000 */
[C---:B------:R-:W-:Y:S01]  /*3c80*/  FMUL.FTZ R104, R0.reuse, R133 ;  /* 0x0000008500687220 */ /* 0x040fe20000410000 */
[C---:B------:R-:W-:Y:S01]  /*3c90*/  FMUL.FTZ R114, R0.reuse, R95 ;  /* 0x0000005f00727220 */ /* 0x040fe20000410000 */
[----:B------:R2:W-:Y:S01]  /*3ca0*/  STG.E.128 desc[UR4][R2.64], R80 ;  /* 0x0000005002007986 */ /* 0x0005e2000c101d04 */
[C---:B------:R-:W-:Y:S01]  /*3cb0*/  FMUL.FTZ R119, R0.reuse, R119 ;  /* 0x0000007700777220 */ /* 0x040fe20000410000 */
[----:B------:R-:W-:Y:S01]  /*3cc0*/  FMUL.FTZ R90, R0, R121 ;  /* 0x00000079005a7220 */ /* 0x000fe20000410000 */
[----:B------:R-:W-:Y:S01]  /*3cd0*/  FFMA.FTZ R111, R32, R111, R64 ;  /* 0x0000006f206f7223 */ /* 0x000fe20000010040 */
[----:B------:R-:W-:Y:S01]  /*3ce0*/  FFMA.FTZ R100, R33, R100, R65 ;  /* 0x0000006421647223 */ /* 0x000fe20000010041 */
[----:B------:R-:W-:Y:S01]  /*3cf0*/  FFMA.FTZ R95, R25, R108, R57 ;  /* 0x0000006c195f7223 */ /* 0x000fe20000010039 */
[----:B------:R-:W-:Y:S01]  /*3d00*/  FFMA.FTZ R101, R17, R116, R49 ;  /* 0x0000007411657223 */ /* 0x000fe20000010031 */
[C---:B------:R-:W-:Y:S01]  /*3d10*/  FMUL.FTZ R127, R0.reuse, R127 ;  /* 0x0000007f007f7220 */ /* 0x040fe20000410000 */
[----:B------:R-:W-:Y:S01]  /*3d20*/  FMUL.FTZ R110, R0, R129 ;  /* 0x00000081006e7220 */ /* 0x000fe20000410000 */
[----:B0-----:R-:W-:Y:S01]  /*3d30*/  FFMA.FTZ R97, R30, R135, R62 ;  /* 0x000000871e617223 */ /* 0x001fe2000001003e */
[----:B------:R-:W-:Y:S01]  /*3d40*/  FFMA.FTZ R106, R31, R106, R63 ;  /* 0x0000006a1f6a7223 */ /* 0x000fe2000001003f */
[C---:B------:R-:W-:Y:S01]  /*3d50*/  FMUL.FTZ R143, R0.reuse, R143 ;  /* 0x0000008f008f7220 */ /* 0x040fe20000410000 */
[C---:B------:R-:W-:Y:S01]  /*3d60*/  FMUL.FTZ R112, R0.reuse, R145 ;  /* 0x0000009100707220 */ /* 0x040fe20000410000 */
[C---:B------:R-:W-:Y:S01]  /*3d70*/  FMUL.FTZ R147, R0.reuse, R147 ;  /* 0x0000009300937220 */ /* 0x040fe20000410000 */
[C---:B------:R-:W-:Y:S01]  /*3d80*/  FMUL.FTZ R153, R0.reuse, R153 ;  /* 0x0000009900997220 */ /* 0x040fe20000410000 */
[----:B------:R-:W-:Y:S01]  /*3d90*/  FMUL.FTZ R118, R0, R99 ;  /* 0x0000006300767220 */ /* 0x000fe20000410000 */
[----:B------:R-:W-:Y:S01]  /*3da0*/  FFMA.FTZ R96, R28, R131, R60 ;  /* 0x000000831c607223 */ /* 0x000fe2000001003c */
[----:B------:R-:W-:Y:S01]  /*3db0*/  FFMA.FTZ R119, R36, R119, R68 ;  /* 0x0000007724777223 */ /* 0x000fe20000010044 */
[----:B--2---:R-:W-:Y:S01]  /*3dc0*/  F2FP.BF16.F32.PACK_AB R83, R102, R115 ;  /* 0x000000736653723e */ /* 0x004fe200000010ff */
[----:B------:R-:W-:Y:S01]  /*3dd0*/  FFMA.FTZ R102, R16, R149, R48 ;  /* 0x0000009510667223 */ /* 0x000fe20000010030 */
[----:B------:R-:W-:Y:S01]  /*3de0*/  F2FP.BF16.F32.PACK_AB R81, R98, R123 ;  /* 0x0000007b6251723e */ /* 0x000fe200000010ff */
        /* <DEDUP_REMOVED lines=11> */
[----:B------:R-:W-:Y:S01]  /*3ea0*/  LEA R2, P3, R92, UR10, 0x4 ;  /* 0x0000000a5c027c11 */ /* 0x000fe2000f8620ff */
[----:B------:R-:W-:Y:S01]  /*3eb0*/  FFMA.FTZ R114, R23, R114, R55 ;  /* 0x0000007217727223 */ /* 0x000fe20000010037 */
[----:B------:R-:W-:Y:S01]  /*3ec0*/  F2FP.BF16.F32.PACK_AB R97, R106, R97 ;  /* 0x000000616a61723e */ /* 0x000fe200000010ff */
[----:B------:R-:W-:Y:S01]  /*3ed0*/  FFMA.FTZ R100, R20, R143, R52 ;  /* 0x0000008f14647223 */ /* 0x000fe20000010034 */
[----:B------:R-:W-:Y:S01]  /*3ee0*/  LEA R104, P4, R93, UR10, 0x4 ;  /* 0x0000000a5d687c11 */ /* 0x000fe2000f8820ff */
[----:B------:R-:W-:Y:S01]  /*3ef0*/  FFMA.FTZ R95, R21, R112, R53 ;  /* 0x00000070155f7223 */ /* 0x000fe20000010035 */
[----:B------:R-:W-:-:S02]  /*3f00*/  LEA R106, P6, R94, UR10, 0x4 ;  /* 0x0000000a5e6a7c11 */ /* 0x000fc4000f8c20ff */
[----:B------:R-:W-:Y:S02]  /*3f10*/  F2FP.BF16.F32.PACK_AB R96, R3, R96 ;  /* 0x000000600360723e */ /* 0x000fe400000010ff */
[----:B------:R-:W-:Y:S02]  /*3f20*/  F2FP.BF16.F32.PACK_AB R80, R90, R119 ;  /* 0x000000775a50723e */ /* 0x000fe400000010ff */
[----:B------:R-:W-:Y:S02]  /*3f30*/  LEA.HI.X R3, R92, UR11, RZ, 0x4, P3 ;  /* 0x0000000b5c037c11 */ /* 0x000fe400098f24ff */
[----:B------:R-:W-:Y:S02]  /*3f40*/  F2FP.BF16.F32.PACK_AB R99, R110, R99 ;  /* 0x000000636e63723e */ /* 0x000fe400000010ff */
[----:B------:R-:W-:Y:S01]  /*3f50*/  LEA.HI.X R105, R93, UR11, RZ, 0x4, P4 ;  /* 0x0000000b5d697c11 */ /* 0x000fe2000a0f24ff */
[----:B------:R0:W-:Y:S01]  /*3f60*/  STG.E.128 desc[UR4][R2.64], R80 ;  /* 0x0000005002007986 */ /* 0x0001e2000c101d04 */
[----:B------:R-:W-:-:S02]  /*3f70*/  F2FP.BF16.F32.PACK_AB R103, R118, R103 ;  /* 0x000000677667723e */ /* 0x000fc400000010ff */
[----:B------:R-:W-:Y:S01]  /*3f80*/  F2FP.BF16.F32.PACK_AB R101, R114, R101 ;  /* 0x000000657265723e */ /* 0x000fe200000010ff */
[----:B------:R0:W-:Y:S01]  /*3f90*/  STG.E.128 desc[UR4][R104.64], R96 ;  /* 0x0000006068007986 */ /* 0x0001e2000c101d04 */
[----:B------:R-:W-:Y:S02]  /*3fa0*/  F2FP.BF16.F32.PACK_AB R100, R95, R100 ;  /* 0x000000645f64723e */ /* 0x000fe400000010ff */
[----:B------:R-:W-:Y:S02]  /*3fb0*/  LEA.HI.X R107, R94, UR11, RZ, 0x4, P6 ;  /* 0x0000000b5e6b7c11 */ /* 0x000fe4000b0f24ff */
[----:B------:R-:W-:Y:S02]  /*3fc0*/  IADD3 R91, R91, UR12, RZ ;  /* 0x0000000c5b5b7c10 */ /* 0x000fe4000fffe0ff */
[----:B------:R-:W-:Y:S01]  /*3fd0*/  SEL R0, RZ, 0x1, P2 ;  /* 0x00000001ff007807 */ /* 0x000fe20001000000 */
[----:B------:R0:W-:Y:S01]  /*3fe0*/  STG.E.128 desc[UR4][R106.64], R100 ;  /* 0x000000646a007986 */ /* 0x0001e2000c101d04 */
[----:B------:R-:W-:-:S13]  /*3ff0*/  ISETP.GE.AND P3, PT, R91, UR13, PT ;  /* 0x0000000d5b007c0c */ /* 0x000fda000bf66270 */
[----:B------:R-:W-:Y:S05]  /*4000*/  @!P3 BRA `(.L_x_6167) ;  /* 0xffffffc4001cb947 */ /* 0x000fea000383ffff */
[----:B------:R-:W-:Y:S05]  /*4010*/  EXIT ;  /* 0x000000000000794d */ /* 0x000fea0003800000 */
.L_x_6166:
[----:B------:R-:W-:Y:S01]  /*4020*/  HFMA2.MMA R100, -RZ, RZ, 0, 5.9604644775390625e-08 ;  /* 0x00000001ff647435 */ /* 0x000fe200000001ff */
[----:B------:R-:W-:Y:S01]  /*4030*/  IMAD.MOV.U32 R159, RZ, RZ, R0 ;  /* 0x000000ffff9f7224 */ /* 0x000fe200078e0000 */
[----:B------:R-:W-:Y:S02]  /*4040*/  MOV R161, 0x1f ;  /* 0x0000001f00a17802 */ /* 0x000fe40000000f00 */
[----:B------:R-:W-:-:S07]  /*4050*/  MOV R98, 0xffffffff ;  /* 0xffffffff00627802 */ /* 0x000fce0000000f00 */
[----:B-1---5:R-:W-:Y:S05]  /*4060*/  WARPSYNC.COLLECTIVE R98, `(.L_x_6168) ;  /* 0x0000000062087348 */ /* 0x022fea0003c00000 */
[----:B------:R0:W2:Y:S02]  /*4070*/  SHFL.BFLY P4, R157, R159, R100, R161 ;  /* 0x0c0000649f9d7389 */ /* 0x0000a400000800a1 */
[----:B012--5:R-:W-:Y:S01]  /*4080*/  ENDCOLLECTIVE ;  /* 0x000000000000791b */ /* 0x027fe20003800000 */
.L_x_6168:
[----:B------:R-:W-:Y:S01]  /*4090*/  HFMA2.MMA R100, -RZ, RZ, 0, 1.1920928955078125e-07 ;  /* 0x00000002ff647435 */ /* 0x000fe200000001ff */
[----:B------:R-:W-:-:S05]  /*40a0*/  MOV R3, R157 ;  /* 0x0000009d00037202 */ /* 0x000fca0000000f00 */
[----:B------:R-:W-:-:S04]  /*40b0*/  FADD.FTZ R3, R0, R3 ;  /* 0x0000000300037221 */ /* 0x000fc80000010000 */
[----:B------:R-:W-:-:S07]  /*40c0*/  IMAD.MOV.U32 R159, RZ, RZ, R3 ;  /* 0x000000ffff9f7224 */ /* 0x000fce00078e0003 */
[----:B------:R-:W-:Y:S05]  /*40d0*/  WARPSYNC.COLLECTIVE R98, `(.L_x_6169) ;  /* 0x0000000062087348 */ /* 0x000fea0003c00000 */
[----:B------:R0:W1:Y:S02]  /*40e0*/  SHFL.BFLY P4, R157, R159, R100, R161 ;  /* 0x0c0000649f9d7389 */ /* 0x00006400000800a1 */
[----:B01----:R-:W-:Y:S01]  /*40f0*/  ENDCOLLECTIVE ;  /* 0x000000000000791b */ /* 0x003fe20003800000 */
.L_x_6169:
[----:B------:R-:W-:Y:S01]  /*4100*/  HFMA2.MMA R100, -RZ, RZ, 0, 2.384185791015625e-07 ;  /* 0x00000004ff647435 */ /* 0x000fe200000001ff */
[----:B------:R-:W-:-:S05]  /*4110*/  MOV R2, R157 ;  /* 0x0000009d00027202 */ /* 0x000fca0000000f00 */
[----:B------:R-:W-:-:S05]  /*4120*/  FADD.FTZ R82, R3, R2 ;  /* 0x0000000203527221 */ /* 0x000fca0000010000 */
[----:B------:R-:W-:-:S07]  /*4130*/  MOV R159, R82 ;  /* 0x00000052009f7202 */ /* 0x000fce0000000f00 */
[----:B------:R-:W-:Y:S05]  /*4140*/  WARPSYNC.COLLECTIVE R98, `(.L_x_6170) ;  /* 0x0000000062087348 */ /* 0x000fea0003c00000 */
[----:B------:R0:W1:Y:S02]  /*4150*/  SHFL.BFLY P4, R157, R159, R100, R161 ;  /* 0x0c0000649f9d7389 */ /* 0x00006400000800a1 */
[----:B01----:R-:W-:Y:S01]  /*4160*/  ENDCOLLECTIVE ;  /* 0x000000000000791b */ /* 0x003fe20003800000 */
.L_x_6170:
[----:B------:R-:W-:Y:S01]  /*4170*/  HFMA2.MMA R100, -RZ, RZ, 0, 4.76837158203125e-07 ;  /* 0x00000008ff647435 */ /* 0x000fe200000001ff */
[----:B------:R-:W-:-:S04]  /*4180*/  IMAD.MOV.U32 R155, RZ, RZ, R157 ;  /* 0x000000ffff9b7224 */ /* 0x000fc800078e009d */
[----:B------:R-:W-:-:S05]  /*4190*/  FADD.FTZ R155, R82, R155 ;  /* 0x0000009b529b7221 */ /* 0x000fca0000010000 */
[----:B------:R-:W-:-:S07]  /*41a0*/  MOV R159, R155 ;  /* 0x0000009b009f7202 */ /* 0x000fce0000000f00 */
[----:B------:R-:W-:Y:S05]  /*41b0*/  WARPSYNC.COLLECTIVE R98, `(.L_x_6171) ;  /* 0x0000000062087348 */ /* 0x000fea0003c00000 */
[----:B------:R0:W1:Y:S02]  /*41c0*/  SHFL.BFLY P4, R157, R159, R100, R161 ;  /* 0x0c0000649f9d7389 */ /* 0x00006400000800a1 */
[----:B01----:R-:W-:Y:S01]  /*41d0*/  ENDCOLLECTIVE ;  /* 0x000000000000791b */ /* 0x003fe20003800000 */
.L_x_6171:
[----:B------:R-:W-:Y:S01]  /*41e0*/  IMAD.MOV.U32 R100, RZ, RZ, 0x10 ;  /* 0x00000010ff647424 */ /* 0x000fe200078e00ff */
[----:B------:R-:W-:-:S05]  /*41f0*/  MOV R2, R157 ;  /* 0x0000009d00027202 */ /* 0x000fca0000000f00 */
[----:B------:R-:W-:-:S05]  /*4200*/  FADD.FTZ R96, R155, R2 ;  /* 0x000000029b607221 */ /* 0x000fca0000010000 */
[----:B------:R-:W-:-:S07]  /*4210*/  MOV R159, R96 ;  /* 0x00000060009f7202 */ /* 0x000fce0000000f00 */
[----:B------:R-:W-:Y:S05]  /*4220*/  WARPSYNC.COLLECTIVE R98, `(.L_x_6172) ;  /* 0x0000000062087348 */ /* 0x000fea0003c00000 */
[----:B------:R0:W1:Y:S02]  /*4230*/  SHFL.BFLY P4, R157, R159, R100, R161 ;  /* 0x0c0000649f9d7389 */ /* 0x00006400000800a1 */
[----:B01----:R-:W-:Y:S01]  /*4240*/  ENDCOLLECTIVE ;  /* 0x000000000000791b */ /* 0x003fe20003800000 */
.L_x_6172:
        /* <DEDUP_REMOVED lines=71> */
.L_x_6173:
[----:B------:R-:W-:Y:S01]  /*46c0*/  IMAD.MOV.U32 R100, RZ, RZ, 0x2 ;  /* 0x00000002ff647424 */ /* 0x000fe200078e00ff */
[----:B------:R-:W-:-:S05]  /*46d0*/  MOV R3, R157 ;  /* 0x0000009d00037202 */ /* 0x000fca0000000f00 */
[----:B------:R-:W-:-:S05]  /*46e0*/  FADD.FTZ R3, R0, R3 ;  /* 0x0000000300037221 */ /* 0x000fca0000010000 */
[----:B------:R-:W-:-:S07]  /*46f0*/  MOV R159, R3 ;  /* 0x00000003009f7202 */ /* 0x000fce0000000f00 */
[----:B------:R-:W-:Y:S05]  /*4700*/  WARPSYNC.COLLECTIVE R98, `(.L_x_6174) ;  /* 0x0000000062087348 */ /* 0x000fea0003c00000 */
[----:B------:R0:W1:Y:S02]  /*4710*/  SHFL.BFLY P4, R157, R159, R100, R161 ;  /* 0x0c0000649f9d7389 */ /* 0x00006400000800a1 */
[----:B01----:R-:W-:Y:S01]  /*4720*/  ENDCOLLECTIVE ;  /* 0x000000000000791b */ /* 0x003fe20003800000 */
.L_x_6174:
[----:B------:R-:W-:Y:S01]  /*4730*/  HFMA2.MMA R100, -RZ, RZ, 0, 2.384185791015625e-07 ;  /* 0x00000004ff647435 */ /* 0x000fe200000001ff */
[----:B------:R-:W-:-:S05]  /*4740*/  MOV R82, R157 ;  /* 0x0000009d00527202 */ /* 0x000fca0000000f00 */
[----:B------:R-:W-:-:S05]  /*4750*/  FADD.FTZ R82, R3, R82 ;  /* 0x0000005203527221 */ /* 0x000fca0000010000 */
[----:B------:R-:W-:-:S07]  /*4760*/  MOV R159, R82 ;  /* 0x00000052009f7202 */ /* 0x000fce0000000f00 */
[----:B------:R-:W-:Y:S05]  /*4770*/  WARPSYNC.COLLECTIVE R98, `(.L_x_6175) ;  /* 0x0000000062087348 */ /* 0x000fea0003c00000 */
[----:B------:R0:W1:Y:S02]  /*4780*/  SHFL.BFLY P4, R157, R159, R100, R161 ;  /* 0x0c0000649f9d7389 */ /* 0x00006400000800a1 */
[----:B01----:R-:W-:Y:S01]  /*4790*/  ENDCOLLECTIVE ;  /* 0x000000000000791b */ /* 0x003fe20003800000 */
.L_x_6175:
[----:B------:R-:W-:Y:S01]  /*47a0*/  HFMA2.MMA R100, -RZ, RZ, 0, 4.76837158203125e-07 ;  /* 0x00000008ff647435 */ /* 0x000fe200000001ff */
[----:B------:R-:W-:-:S05]  /*47b0*/  MOV R155, R157 ;  /* 0x0000009d009b7202 */ /* 0x000fca0000000f00 */
[----:B------:R-:W-:-:S04]  /*47c0*/  FADD.FTZ R155, R82, R155 ;  /* 0x0000009b529b7221 */ /* 0x000fc80000010000 */
[----:B------:R-:W-:-:S07]  /*47d0*/  IMAD.MOV.U32 R159, RZ, RZ, R155 ;  /* 0x000000ffff9f7224 */ /* 0x000fce00078e009b */
[----:B------:R-:W-:Y:S05]  /*47e0*/  WARPSYNC.COLLECTIVE R98, `(.L_x_6176) ;  /* 0x0000000062087348 */ /* 0x000fea0003c00000 */
[----:B------:R0:W1:Y:S02]  /*47f0*/  SHFL.BFLY P4, R157, R159, R100, R161 ;  /* 0x0c0000649f9d7389 */ /* 0x00006400000800a1 */
[----:B01----:R-:W-:Y:S01]  /*4800*/  ENDCOLLECTIVE ;  /* 0x000000000000791b */ /* 0x003fe20003800000 */
.L_x_6176:
[----:B------:R-:W-:Y:S01]  /*4810*/  HFMA2.MMA R100, -RZ, RZ, 0, 9.5367431640625e-07 ;  /* 0x00000010ff647435 */ /* 0x000fe200000001ff */
[----:B------:R-:W-:-:S05]  /*4820*/  MOV R96, R157 ;  /* 0x0000009d00607202 */ /* 0x000fca0000000f00 */
[----:B------:R-:W-:-:S05]  /*4830*/  FADD.FTZ R96, R155, R96 ;  /* 0x000000609b607221 */ /* 0x000fca0000010000 */
[----:B------:R-:W-:-:S07]  /*4840*/  MOV R159, R96 ;  /* 0x00000060009f7202 */ /* 0x000fce0000000f00 */
[----:B------:R-:W-:Y:S05]  /*4850*/  WARPSYNC.COLLECTIVE R98, `(.L_x_6177) ;  /* 0x0000000062087348 */ /* 0x000fea0003c00000 */
[----:B------:R0:W1:Y:S02]  /*4860*/  SHFL.BFLY P4, R157, R159, R100, R161 ;  /* 0x0c0000649f9d7389 */ /* 0x00006400000800a1 */
[----:B01----:R-:W-:Y:S01]  /*4870*/  ENDCOLLECTIVE ;  /* 0x000000000000791b */ /* 0x003fe20003800000 */
.L_x_6177:
[----:B------:R-:W-:Y:S05]  /*4880*/  BRA `(.L_x_6178) ;  /* 0xffffffe800d07947 */ /* 0x000fea000383ffff */
.L_x_6179:
        /* <DEDUP_REMOVED lines=15> */
.L_x_27039:


//--------------------- .text._ZN10layer_norm31ln_parallel_residual_fwd_kernelINS_13Kernel_traitsIf13__nv_bfloat16S2_S2_fjLj4096ELj1ELj1ELj4ELj16ENS_18Kernel_traits_baseILj4096EfS2_S2_S2_fjLj128EEEEELb1ELb0ELb0EEEvNS_9FwdParamsE --------------------------
	.section	.text._ZN10layer_norm31ln_parallel_residual_fwd_kernelINS_13Kernel_traitsIf13__nv_bfloat16S2_S2_fjLj4096ELj1ELj1ELj4ELj16ENS_18Kernel_traits_baseILj4096EfS2_S2_S2_fjLj128EEEEELb1ELb0ELb0EEEvNS_9FwdParamsE,"ax",@progbits
	.align	128
        .global         _ZN10layer_norm31ln_parallel_residual_fwd_kernelINS_13Kernel_traitsIf13__nv_bfloat16S2_S2_fjLj4096ELj1ELj1ELj4ELj16ENS_18Kernel_traits_baseILj4096EfS2_S2_S2_fjLj128EEEEELb1ELb0ELb0EEEvNS_9FwdParamsE
        .type           _ZN10layer_norm31ln_parallel_residual_fwd_kernelINS_13Kernel_traitsIf13__nv_bfloat16S2_S2_fjLj4096ELj1ELj1ELj4ELj16ENS_18Kernel_traits_baseILj4096EfS2_S2_S2_fjLj128EEEEELb1ELb0ELb0EEEvNS_9FwdParamsE,@function
        .size           _ZN10layer_norm31ln_parallel_residual_fwd_kernelINS_13Kernel_traitsIf13__nv_bfloat16S2_S2_fjLj4096ELj1ELj1ELj4ELj16ENS_18Kernel_traits_baseILj4096EfS2_S2_S2_fjLj128EEEEELb1ELb0ELb0EEEvNS_9FwdParamsE,(.L_x_27040 - _ZN10layer_norm31ln_parallel_residual_fwd_kernelINS_13Kernel_traitsIf13__nv_bfloat16S2_S2_fjLj4096ELj1ELj1ELj4ELj16ENS_18Kernel_traits_baseILj4096EfS2_S2_S2_fjLj128EEEEELb1ELb0ELb0EEEvNS_9FwdParamsE)
        .other          _ZN10layer_norm31ln_parallel_residual_fwd_kernelINS_13Kernel_traitsIf13__nv_bfloat16S2_S2_fjLj4096ELj1ELj1ELj4ELj16ENS_18Kernel_traits_baseILj4096EfS2_S2_S2_fjLj128EEEEELb1ELb0ELb0EEEvNS_9FwdParamsE,@"STO_CUDA_ENTRY STV_DEFAULT"
_ZN10layer_norm31ln_parallel_residual_fwd_kernelINS_13Kernel_traitsIf13__nv_bfloat16S2_S2_fjLj4096ELj1ELj1ELj4ELj16ENS_18Kernel_traits_baseILj4096EfS2_S2_S2_fjLj128EEEEELb1ELb0ELb0EEEvNS_9FwdParamsE:
.text._ZN10layer_norm31ln_parallel_residual_fwd_kernelINS_13Kernel_traitsIf13__nv_bfloat16S2_S2_fjLj4096ELj1ELj1ELj4ELj16ENS_18Kernel_traits_baseILj4096EfS2_S2_S2_fjLj128EEEEELb1ELb0ELb0EEEvNS_9FwdParamsE:
        /* <DEDUP_REMOVED lines=20> */
[----:B------:R-:W-:-:S05]  /*0140*/  IMAD.MOV.U32 R15, RZ, RZ, R20 ;  /* 0x000000ffff0f7224 */ /* 0x000fca00078e0014 */
[----:B------:R-:W-:Y:S02]  /*0150*/  LOP3.LUT R19, R15, 0x7f, RZ, 0x3c, !PT ;  /* 0x0000007f0f137812 */ /* 0x000fe400078e3cff */
        /* <DEDUP_REMOVED lines=43> */
[----:B------:R-:W-:-:S04]  /*0410*/  UIADD3 UR19, UR7, 0x646e171e, URZ ;  /* 0x646e171e07137890 */ /* 0x000fc8000fffe03f */
[----:B------:R-:W-:-:S05]  /*0420*/  IMAD.WIDE.U32 R2, R2, -0x2daee0ad, RZ ;  /* 0xd2511f5302027825 */ /* 0x000fca00078e00ff */
[----:B------:R-:W-:Y:S02]  /*0430*/  LOP3.LUT R6, R3, UR19, R6, 0x96, !PT ;  /* 0x0000001303067c12 */ /* 0x000fe4000f8e9606 */
[----:B-1----:R-:W-:-:S04]  /*0440*/  SHF.R.S32.HI R3, RZ, 0x1f, R8 ;  /* 0x0000001fff037819 */ /* 0x002fc80000011408 */
[----:B------:R-:W-:-:S04]  /*0450*/  LEA.HI R8, R3, R8, RZ, 0x3 ;  /* 0x0000000803087211 */ /* 0x000fc800078f18ff */
[----:B------:R-:W-:-:S04]  /*0460*/  LEA.HI.SX32 R19, R8, R19, 0x1d ;  /* 0x0000001308137211 */ /* 0x000fc800078feaff */
[C---:B------:R-:W-:Y:S02]  /*0470*/  LOP3.LUT P2, RZ, R19.reuse, 0xffffff80, RZ, 0xc0, !PT ;  /* 0xffffff8013ff7812 */ /* 0x040fe4000784c0ff */
[----:B------:R-:W-:Y:S01]  /*0480*/  ISETP.GE.U32.AND P5, PT, R19, 0x100, PT ;  /* 0x000001001300780c */ /* 0x000fe20003fa6070 */
[----:B------:R-:W-:Y:S01]  /*0490*/  UIADD3 UR18, UR6, -0x4ab325aa, URZ ;  /* 0xb54cda5606127890 */ /* 0x000fe2000fffe03f */
[----:B------:R-:W-:Y:S01]  /*04a0*/  IMAD.WIDE.U32 R4, R5, -0x326172a9, RZ ;  /* 0xcd9e8d5705047825 */ /* 0x000fe200078e00ff */
[----:B------:R-:W-:-:S04]  /*04b0*/  ISETP.GE.U32.AND P4, PT, R19, 0x180, PT ;  /* 0x000001801300780c */ /* 0x000fc80003f86070 */
[----:B------:R-:W-:-:S04]  /*04c0*/  LOP3.LUT R12, R5, UR18, R10, 0x96, !PT ;  /* 0x00000012050c7c12 */ /* 0x000fc8000f8e960a */
[----:B------:R-:W-:-:S04]  /*04d0*/  @P2 LOP3.LUT R9, R9, 0x20, RZ, 0xfc, !PT ;  /* 0x0000002009092812 */ /* 0x000fc800078efcff */
[----:B------:R-:W-:Y:S01]  /*04e0*/  LOP3.LUT R9, R9, 0xfffffeff, RZ, 0xc0, !PT ;  /* 0xfffffeff09097812 */ /* 0x000fe200078ec0ff */
[----:B------:R-:W-:Y:S01]  /*04f0*/  UIADD3 UR20, UR7, 0x1fd5c5a3, URZ ;  /* 0x1fd5c5a307147890 */ /* 0x000fe2000fffe03f */
[----:B------:R-:W-:Y:S02]  /*0500*/  IMAD.WIDE.U32 R12, R12, -0x2daee0ad, RZ ;  /* 0xd2511f530c0c7825 */ /* 0x000fe400078e00ff */
        /* <DEDUP_REMOVED lines=52> */
.L_x_6181:
[----:B------:R-:W-:Y:S05]  /*0850*/  BSYNC B0 ;  /* 0x0000000000007941 */ /* 0x000fea0003800000 */
.L_x_6180:
        /* <DEDUP_REMOVED lines=36> */
.L_x_6183:
[----:B------:R-:W-:Y:S05]  /*0aa0*/  BSYNC B0 ;  /* 0x0000000000007941 */ /* 0x000fea0003800000 */
.L_x_6182:
[----:B------:R-:W-:Y:S04]  /*0ab0*/  BSSY B0, `(.L_x_6184) ;  /* 0x0000024000007945 */ /* 0x000fe80003800000 */
[----:B------:R-:W-:Y:S05]  /*0ac0*/  @!P4 BRA `(.L_x_6185) ;  /* 0x000000000088c947 */ /* 0x000fea0003800000 */
[----:B------:R-:W-:Y:S01]  /*0ad0*/  ULDC.64 UR26, c[0x0][0x2c8] ;  /* 0x0000b200001a7ab9 */ /* 0x000fe20000000a00 */
[----:B01----:R-:W0:Y:S01]  /*0ae0*/  LDC.64 R10, c[0x0][0x260] ;  /* 0x00009800ff0a7b82 */ /* 0x003e220000000a00 */
        /* <DEDUP_REMOVED lines=32> */
.L_x_6185:
[----:B------:R-:W-:Y:S05]  /*0cf0*/  BSYNC B0 ;  /* 0x0000000000007941 */ /* 0x000fea0003800000 */
.L_x_6184:
        /* <DEDUP_REMOVED lines=35> */
.L_x_6187:
[----:B------:R-:W-:Y:S05]  /*0f30*/  BSYNC B0 ;  /* 0x0000000000007941 */ /* 0x000fea0003800000 */
.L_x_6186:
[----:B------:R-:W-:Y:S01]  /*0f40*/  ULDC UR26, c[0x0][0x214] ;  /* 0x00008500001a7ab9 */ /* 0x000fe20000000800 */
[----:B------:R-:W-:Y:S02]  /*0f50*/  LOP3.LUT R12, R17, UR23, R12, 0x96, !PT ;  /* 0x00000017110c7c12 */ /* 0x000fe4000f8e960c */
[----:B------:R-:W-:-:S13]  /*0f60*/  ISETP.GE.AND P0, PT, R18, UR26, PT ;  /* 0x0000001a12007c0c */ /* 0x000fda000bf06270 */
[----:B------:R-:W-:Y:S05]  /*0f70*/  @P0 EXIT ;  /* 0x000000000000094d */ /* 0x000fea0003800000 */
[----:B------:R-:W-:Y:S01]  /*0f80*/  SHF.R.S32.HI R8, RZ, 0x3, R8 ;  /* 0x00000003ff087819 */ /* 0x000fe20000011408 */
[C---:B0123--:R-:W-:Y:S01]  /*0f90*/  IMAD.SHL.U32 R4, R24.reuse, 0x20, RZ ;  /* 0x0000002018047824 */ /* 0x04ffe200078e00ff */
[----:B------:R-:W-:Y:S01]  /*0fa0*/  LOP3.LUT R3, R24, 0x60, RZ, 0xc0, !PT ;  /* 0x0000006018037812 */ /* 0x000fe200078ec0ff */
[----:B------:R-:W-:Y:S01]  /*0fb0*/  IMAD R16, R16, -0x2daee0ad, RZ ;  /* 0xd2511f5310107824 */ /* 0x000fe200078e02ff */
[----:B------:R-:W-:Y:S01]  /*0fc0*/  LOP3.LUT R2, R8, 0x7f, RZ, 0xc0, !PT ;  /* 0x0000007f08027812 */ /* 0x000fe200078ec0ff */
[----:B------:R-:W-:Y:S01]  /*0fd0*/  IMAD R17, R14, -0x326172a9, RZ ;  /* 0xcd9e8d570e117824 */ /* 0x000fe200078e02ff */
[----:B------:R-:W-:Y:S01]  /*0fe0*/  SHF.R.U32.HI R8, RZ, 0x2, R8 ;  /* 0x00000002ff087819 */ /* 0x000fe20000011608 */
[----:B------:R-:W-:Y:S01]  /*0ff0*/  IMAD.HI.U32 R7, R25, -0x2daee0ad, RZ ;  /* 0xd2511f5319077827 */ /* 0x000fe200078e00ff */
[----:B------:R-:W-:Y:S01]  /*1000*/  VIADDMNMX R3, R2, -R3, RZ, !PT ;  /* 0x8000000302037246 */ /* 0x000fe200078001ff */
[----:B------:R-:W-:Y:S01]  /*1010*/  ULDC.U8 UR28, c[0x0][0x2a0] ;  /* 0x0000a800001c7ab9 */ /* 0x000fe20000000000 */
[----:B------:R-:W-:Y:S01]  /*1020*/  LOP3.LUT R8, R8, 0x3fffffe0, RZ, 0xc0, !PT ;  /* 0x3fffffe008087812 */ /* 0x000fe200078ec0ff */
[----:B------:R-:W-:Y:S01]  /*1030*/  IMAD R14, R12, -0x326172a9, RZ ;  /* 0xcd9e8d570c0e7824 */ /* 0x000fe200078e02ff */
[----:B------:R-:W-:Y:S01]  /*1040*/  VIMNMX R3, R3, 0x20, PT ;  /* 0x0000002003037848 */ /* 0x000fe20003fe0100 */
[----:B------:R-:W-:Y:S01]  /*1050*/  IMAD.MOV.U32 R172, RZ, RZ, 0x1 ;  /* 0x00000001ffac7424 */ /* 0x000fe200078e00ff */
[----:B------:R-:W-:Y:S01]  /*1060*/  LOP3.LUT R5, R4, 0x3e0, RZ, 0xc0, !PT ;  /* 0x000003e004057812 */ /* 0x000fe200078ec0ff */
[----:B------:R-:W-:Y:S01]  /*1070*/  IMAD.MOV.U32 R11, RZ, RZ, RZ ;  /* 0x000000ffff0b7224 */ /* 0x000fe200078e00ff */
[----:B------:R-:W-:Y:S01]  /*1080*/  LOP3.LUT R16, R7, UR25, R16, 0x96, !PT ;  /* 0x0000001907107c12 */ /* 0x000fe2000f8e9610 */
[----:B------:R-:W-:Y:S01]  /*1090*/  IMAD.IADD R3, R3, 0x1, R8 ;  /* 0x0000000103037824 */ /* 0x000fe200078e0208 */
[----:B------:R-:W-:Y:S01]  /*10a0*/  VIADDMNMX R5, R2, -R5, RZ, !PT ;  /* 0x8000000502057246 */ /* 0x000fe200078001ff */
[----:B------:R-:W-:Y:S01]  /*10b0*/  IMAD.HI.U32 R2, R12, -0x326172a9, RZ ;  /* 0xcd9e8d570c027827 */ /* 0x000fe200078e00ff */
[----:B------:R-:W-:Y:S01]  /*10c0*/  LOP3.LUT R15, R0, 0x3, RZ, 0xc0, !PT ;  /* 0x00000003000f7812 */ /* 0x000fe200078ec0ff */
[----:B------:R-:W-:Y:S01]  /*10d0*/  ULDC UR38, c[0x0][0x218] ;  /* 0x0000860000267ab9 */ /* 0x000fe20000000800 */
[----:B------:R-:W-:Y:S01]  /*10e0*/  VIMNMX R5, R5, 0x20, PT ;  /* 0x0000002005057848 */ /* 0x000fe20003fe0100 */
[----:B------:R-:W-:Y:S01]  /*10f0*/  IMAD.SHL.U32 R3, R3, 0x8, RZ ;  /* 0x0000000803037824 */ /* 0x000fe200078e00ff */
[----:B------:R-:W-:Y:S01]  /*1100*/  LOP3.LUT R17, R2, UR24, R17, 0x96, !PT ;  /* 0x0000001802117c12 */ /* 0x000fe2000f8e9611 */
[----:B------:R-:W-:Y:S01]  /*1110*/  IMAD R12, R25, -0x2daee0ad, RZ ;  /* 0xd2511f53190c7824 */ /* 0x000fe200078e02ff */
[----:B------:R-:W-:Y:S01]  /*1120*/  IADD3 R5, R8, R5, RZ ;  /* 0x0000000508057210 */ /* 0x000fe20007ffe0ff */
[----:B------:R-:W-:Y:S01]  /*1130*/  ULDC UR29, c[0x0][0x290] ;  /* 0x0000a400001d7ab9 */ /* 0x000fe20000000800 */
[----:B------:R-:W-:Y:S01]  /*1140*/  I2FP.F32.U32 R3, R3 ;  /* 0x0000000300037245 */ /* 0x000fe20000201000 */
[----:B------:R-:W-:Y:S01]  /*1150*/  ULDC.64 UR26, c[0x0][0x230] ;  /* 0x00008c00001a7ab9 */ /* 0x000fe20000000a00 */
[----:B------:R-:W-:Y:S01]  /*1160*/  UISETP.NE.AND UP0, UPT, UR28, URZ, UPT ;  /* 0x0000003f1c00728c */ /* 0x000fe2000bf05270 */
[----:B------:R-:W-:Y:S01]  /*1170*/  IMAD.SHL.U32 R10, R5, 0x8, RZ ;  /* 0x00000008050a7824 */ /* 0x000fe200078e00ff */
[----:B------:R0:W1:Y:S01]  /*1180*/  MUFU.RCP R13, R3 ;  /* 0x00000003000d7308 */ /* 0x0000620000001000 */
[----:B------:R-:W-:Y:S01]  /*1190*/  ULDC.64 UR30, c[0x0][0x238] ;  /* 0x00008e00001e7ab9 */ /* 0x000fe20000000a00 */
[----:B------:R-:W-:Y:S01]  /*11a0*/  ULDC.64 UR32, c[0x0][0x240] ;  /* 0x0000900000207ab9 */ /* 0x000fe20000000a00 */
[----:B------:R-:W-:Y:S01]  /*11b0*/  ULDC.64 UR34, c[0x0][0x248] ;  /* 0x0000920000227ab9 */ /* 0x000fe20000000a00 */
[----:B------:R-:W-:-:S05]  /*11c0*/  ULDC.64 UR36, c[0x0][0x210] ;  /* 0x0000840000247ab9 */ /* 0x000fca0000000a00 */
.L_x_6720:
[----:B------:R-:W-:Y:S01]  /*11d0*/  IMAD R26, R18, UR38, RZ ;  /* 0x00000026121a7c24 */ /* 0x000fe2000f8e02ff */
[----:B------:R-:W-:Y:S01]  /*11e0*/  LOP3.LUT P0, RZ, R9, 0x20, RZ, 0xc0, !PT ;  /* 0x0000002009ff7812 */ /* 0x000fe2000780c0ff */
[----:B------:R-:W-:Y:S03]  /*11f0*/  BSSY B0, `(.L_x_6188) ;  /* 0x00005d5000007945 */ /* 0x000fe60003800000 */
[----:B--234-:R-:W-:-:S04]  /*1200*/  SHF.R.S32.HI R165, RZ, 0x1f, R26 ;  /* 0x0000001fffa57819 */ /* 0x01cfc8000001141a */
[----:B------:R-:W-:-:S04]  /*1210*/  LEA.HI R165, R165, R26, RZ, 0x3 ;  /* 0x0000001aa5a57211 */ /* 0x000fc800078f18ff */
[----:B------:R-:W-:-:S04]  /*1220*/  LEA.HI.SX32 R26, R165, R20, 0x1d ;  /* 0x00000014a51a7211 */ /* 0x000fc800078feaff */
[----:B------:R-:W-:Y:S01]  /*1230*/  MOV R174, R26 ;  /* 0x0000001a00ae7202 */ /* 0x000fe20000000f00 */
[----:B------:R-:W-:Y:S06]  /*1240*/  @!P0 BRA `(.L_x_6189) ;  /* 0x0000005c003c8947 */ /* 0x000fec0003800000 */
[----:B------:R-:W2:Y:S01]  /*1250*/  LDC.64 R176, c[0x0][0x228] ;  /* 0x00008a00ffb07b82 */ /* 0x000ea20000000a00 */
[----:B------:R-:W-:-:S04]  /*1260*/  ISETP.NE.U32.AND P1, PT, RZ, UR26, PT ;  /* 0x0000001aff007c0c */ /* 0x000fc8000bf25070 */
[----:B------:R-:W-:-:S03]  /*1270*/  ISETP.NE.AND.EX P1, PT, RZ, UR27, PT, P1 ;  /* 0x0000001bff007c0c */ /* 0x000fc6000bf25310 */
[----:B------:R-:W3:Y:S01]  /*1280*/  LDC.64 R164, c[0x0][0x220] ;  /* 0x00008800ffa47b82 */ /* 0x000ee20000000a00 */
[----:B--2---:R-:W-:-:S04]  /*1290*/  ISETP.NE.U32.AND P0, PT, R176, RZ, PT ;  /* 0x000000ffb000720c */ /* 0x004fc80003f05070 */
[----:B------:R-:W-:Y:S01]  /*12a0*/  ISETP.NE.AND.EX P0, PT, R177, RZ, PT, P0 ;  /* 0x000000ffb100720c */ /* 0x000fe20003f05300 */
[----:B---3--:R-:W-:-:S06]  /*12b0*/  IMAD.WIDE.U32 R164, R26, 0x10, R164 ;  /* 0x000000101aa47825 */ /* 0x008fcc00078e00a4 */
        /* <DEDUP_REMOVED lines=19> */
.L_x_6191:
[----:B------:R-:W-:-:S07]  /*13f0*/  IMAD.MOV.U32 R170, RZ, RZ, R14 ;  /* 0x000000ffffaa7224 */ /* 0x000fce00078e000e */
.L_x_6192:
[----:B------:R-:W-:Y:S05]  /*1400*/  BSYNC B1 ;  /* 0x0000000000017941 */ /* 0x000fea0003800000 */
.L_x_6190:
        /* <DEDUP_REMOVED lines=16> */
.L_x_6196:
[----:B------:R-:W-:Y:S05]  /*1510*/  BSYNC B2 ;  /* 0x0000000000027941 */ /* 0x000fea0003800000 */
.L_x_6195:
        /* <DEDUP_REMOVED lines=43> */
.L_x_6194:
[----:B------:R-:W-:Y:S05]  /*17d0*/  BSYNC B1 ;  /* 0x0000000000017941 */ /* 0x000fea0003800000 */
.L_x_6193:
[----:B------:R-:W2:Y:S01]  /*17e0*/  LDC R169, c[0x0][0x294] ;  /* 0x0000a500ffa97b82 */ /* 0x000ea20000000800 */
[----:B------:R-:W-:Y:S01]  /*17f0*/  I2FP.F32.U32 R15, R170 ;  /* 0x000000aa000f7245 */ /* 0x000fe20000201000 */
[----:B------:R-:W-:Y:S01]  /*1800*/  IMAD.MOV.U32 R170, RZ, RZ, 0x2f800000 ;  /* 0x2f800000ffaa7424 */ /* 0x000fe200078e00ff */
[----:B------:R-:W-:Y:S02]  /*1810*/  ISETP.NE.U32.AND P2, PT, R176, RZ, PT ;  /* 0x000000ffb000720c */ /* 0x000fe40003f45070 */
[C---:B-----5:R-:W-:Y:S01]  /*1820*/  SHF.L.U32 R171, R164.reuse, 0x10, RZ ;  /* 0x00000010a4ab7819 */ /* 0x060fe200000006ff */
[----:B------:R-:W-:Y:S01]  /*1830*/  FFMA.FTZ R176, R15, R170, 1.1641532182693481445e-10 ;  /* 0x2f0000000fb07423 */ /* 0x000fe200000100aa */
[----:B------:R-:W-:Y:S01]  /*1840*/  ISETP.NE.AND.EX P2, PT, R177, RZ, PT, P2 ;  /* 0x000000ffb100720c */ /* 0x000fe20003f45320 */
[----:B------:R-:W3:Y:S01]  /*1850*/  LDC R168, c[0x0][0x298] ;  /* 0x0000a600ffa87b82 */ /* 0x000ee20000000800 */
[----:B------:R-:W-:Y:S02]  /*1860*/  LOP3.LUT R9, R9, 0xffffffef, RZ, 0xc0, !PT ;  /* 0xffffffef09097812 */ /* 0x000fe400078ec0ff */
[----:B------:R-:W-:-:S02]  /*1870*/  PRMT R164, R164, 0x7632, R164 ;  /* 0x00007632a4a47816 */ /* 0x000fc400000000a4 */
[----:B--2---:R-:W-:Y:S01]  /*1880*/  FSETP.GTU.FTZ.AND P3, PT, R176, R169, PT ;  /* 0x000000a9b000720b */ /* 0x004fe20003f7c000 */
[----:B---3--:R-:W-:-:S12]  /*1890*/  FMUL.FTZ R171, R171, R168 ;  /* 0x000000a8abab7220 */ /* 0x008fd80000410000 */
[----:B------:R-:W-:Y:S02]  /*18a0*/  @P3 LOP3.LUT R9, R9, 0x10, RZ, 0xfc, !PT ;  /* 0x0000001009093812 */ /* 0x000fe400078efcff */
[----:B------:R-:W-:Y:S01]  /*18b0*/  FSEL R179, R171, RZ, !P3 ;  /* 0x000000ffabb37208 */ /* 0x000fe20005800000 */
[----:B------:R-:W-:Y:S06]  /*18c0*/  @P2 BRA `(.L_x_6197) ;  /* 0x0000000000182947 */ /* 0x000fec0003800000 */
[----:B------:R-:W-:Y:S01]  /*18d0*/  IMAD.MOV.U32 R15, RZ, RZ, R174 ;  /* 0x000000ffff0f7224 */ /* 0x000fe200078e00ae */
[----:B------:R-:W-:Y:S06]  /*18e0*/  @!P1 BRA `(.L_x_6198) ;  /* 0x0000000400689947 */ /* 0x000fec0003800000 */
[----:B------:R-:W-:Y:S02]  /*18f0*/  IMAD.U32 R176, R156, 0x10000, RZ ;  /* 0x000100009cb07824 */ /* 0x000fe400078e00ff */
[----:B------:R-:W-:Y:S02]  /*1900*/  IMAD.MOV.U32 R15, RZ, RZ, R174 ;  /* 0x000000ffff0f7224 */ /* 0x000fe400078e00ae */
[----:B------:R-:W-:Y:S01]  /*1910*/  FADD.FTZ R179, R176, R179 ;  /* 0x000000b3b0b37221 */ /* 0x000fe20000010000 */
[----:B------:R-:W-:Y:S06]  /*1920*/  BRA `(.L_x_6198) ;  /* 0x0000000400587947 */ /* 0x000fec0003800000 */
.L_x_6197:
        /* <DEDUP_REMOVED lines=10> */
[----:B------:R-:W-:Y:S01]  /*19d0*/  IMAD.MOV.U32 R8, RZ, RZ, R12 ;  /* 0x000000ffff087224 */ /* 0x000fe200078e000c */
[----:B------:R-:W-:Y:S06]  /*19e0*/  BRA `(.L_x_6201) ;  /* 0x0000000000047947 */ /* 0x000fec0003800000 */
.L_x_6200:
[----:B------:R-:W-:-:S07]  /*19f0*/  MOV R8, R14 ;  /* 0x0000000e00087202 */ /* 0x000fce0000000f00 */
.L_x_6201:
[----:B------:R-:W-:Y:S05]  /*1a00*/  BSYNC B1 ;  /* 0x0000000000017941 */ /* 0x000fea0003800000 */
.L_x_6199:
        /* <DEDUP_REMOVED lines=10> */
[----:B------:R-:W-:Y:S01]  /*1ab0*/  @!P3 VIADD R23, R23, 0x1 ;  /* 0x000000011717b836 */ /* 0x000fe20000000000 */
[----:B------:R-:W-:Y:S01]  /*1ac0*/  @!P3 IADD3 R12, R11, 0x1, RZ ;  /* 0x000000010b0cb810 */ /* 0x000fe20007ffe0ff */
[----:B------:R-:W-:-:S03]  /*1ad0*/  @!P3 IMAD.MOV.U32 R21, RZ, RZ, RZ ;  /* 0x000000ffff15b224 */ /* 0x000fc600078e00ff */
[----:B------:R-:W-:-:S13]  /*1ae0*/  ISETP.NE.AND P4, PT, R23, RZ, !P3 ;  /* 0x000000ff1700720c */ /* 0x000fda0005f85270 */
[----:B------:R-:W-:-:S04]  /*1af0*/  @P4 IMAD.MOV R12, RZ, RZ, R11 ;  /* 0x000000ffff0c4224 */ /* 0x000fc800078e020b */
[----:B------:R-:W-:-:S07]  /*1b00*/  @!P3 IMAD.MOV.U32 R11, RZ, RZ, R12 ;  /* 0x000000ffff0bb224 */ /* 0x000fce00078e000c */
.L_x_6205:
[----:B------:R-:W-:Y:S05]  /*1b10*/  BSYNC B2 ;  /* 0x0000000000027941 */ /* 0x000fea0003800000 */
.L_x_6204:
        /* <DEDUP_REMOVED lines=44> */
.L_x_6203:
[----:B------:R-:W-:Y:S05]  /*1de0*/  BSYNC B1 ;  /* 0x0000000000017941 */ /* 0x000fea0003800000 */
.L_x_6202:
        /* <DEDUP_REMOVED lines=10> */
.L_x_6198:
        /* <DEDUP_REMOVED lines=12> */
.L_x_6207:
[----:B------:R-:W-:-:S07]  /*1f50*/  IMAD.MOV.U32 R171, RZ, RZ, R14 ;  /* 0x000000ffffab7224 */ /* 0x000fce00078e000e */
.L_x_6208:
[----:B------:R-:W-:Y:S05]  /*1f60*/  BSYNC B1 ;  /* 0x0000000000017941 */ /* 0x000fea0003800000 */
.L_x_6206:
        /* <DEDUP_REMOVED lines=16> */
.L_x_6212:
[----:B------:R-:W-:Y:S05]  /*2070*/  BSYNC B2 ;  /* 0x0000000000027941 */ /* 0x000fea0003800000 */
.L_x_6211:
        /* <DEDUP_REMOVED lines=43> */
.L_x_6210:
[----:B------:R-:W-:Y:S05]  /*2330*/  BSYNC B1 ;  /* 0x0000000000017941 */ /* 0x000fea0003800000 */
.L_x_6209:
        /* <DEDUP_REMOVED lines=16> */
.L_x_6213:
        /* <DEDUP_REMOVED lines=12> */
.L_x_6216:
[----:B------:R-:W-:-:S07]  /*2500*/  IMAD.MOV.U32 R7, RZ, RZ, R14 ;  /* 0x000000ffff077224 */ /* 0x000fce00078e000e */
.L_x_6217:
[----:B------:R-:W-:Y:S05]  /*2510*/  BSYNC B1 ;  /* 0x0000000000017941 */ /* 0x000fea0003800000 */
.L_x_6215:
        /* <DEDUP_REMOVED lines=10> */
[----:B------:R-:W-:Y:S02]  /*25c0*/  @!P3 VIADD R23, R23, 0x1 ;  /* 0x000000011717b836 */ /* 0x000fe40000000000 */
[----:B------:R-:W-:Y:S02]  /*25d0*/  @!P3 VIADD R12, R11, 0x1 ;  /* 0x000000010b0cb836 */ /* 0x000fe40000000000 */
[----:B------:R-:W-:Y:S01]  /*25e0*/  @!P3 IMAD.MOV.U32 R21, RZ, RZ, RZ ;  /* 0x000000ffff15b224 */ /* 0x000fe200078e00ff */
[----:B------:R-:W-:-:S13]  /*25f0*/  ISETP.NE.AND P4, PT, R23, RZ, !P3 ;  /* 0x000000ff1700720c */ /* 0x000fda0005f85270 */
[----:B------:R-:W-:-:S05]  /*2600*/  @P4 IADD3 R12, R11, RZ, RZ ;  /* 0x000000ff0b0c4210 */ /* 0x000fca0007ffe0ff */
[----:B------:R-:W-:-:S07]  /*2610*/  @!P3 IMAD.MOV.U32 R11, RZ, RZ, R12 ;  /* 0x000000ffff0bb224 */ /* 0x000fce00078e000c */
.L_x_6221:
[----:B------:R-:W-:Y:S05]  /*2620*/  BSYNC B2 ;  /* 0x0000000000027941 */ /* 0x000fea0003800000 */
.L_x_6220:
        /* <DEDUP_REMOVED lines=44> */
.L_x_6219:
[----:B------:R-:W-:Y:S05]  /*28f0*/  BSYNC B1 ;  /* 0x0000000000017941 */ /* 0x000fea0003800000 */
.L_x_6218:
[----:B------:R-:W-:Y:S02]  /*2900*/  PRMT R164, R160, 0x7632, R164 ;  /* 0x00007632a0a47816 */ /* 0x000fe400000000a4 */
[----:B------:R-:W-:-:S03]  /*2910*/  I2FP.F32.U32 R7, R7 ;  /* 0x0000000700077245 */ /* 0x000fc60000201000 */
[----:B------:R-:W-:Y:S02]  /*2920*/  IMAD.U32 R171, R164, 0x10000, RZ ;  /* 0x00010000a4ab7824 */ /* 0x000fe400078e00ff */
[----:B------:R-:W-:Y:S02]  /*2930*/  FFMA.FTZ R164, R7, R170, 1.1641532182693481445e-10 ;  /* 0x2f00000007a47423 */ /* 0x000fe400000100aa */
[----:B------:R-:W-:-:S03]  /*2940*/  FMUL.FTZ R171, R171, R168 ;  /* 0x000000a8abab7220 */ /* 0x000fc60000410000 */
[----:B------:R-:W-:-:S04]  /*2950*/  FSETP.GTU.FTZ.AND P3, PT, R164, R169, PT ;  /* 0x000000a9a400720b */ /* 0x000fc80003f7c000 */
[----:B------:R-:W-:Y:S02]  /*2960*/  FSEL R164, R171, RZ, !P3 ;  /* 0x000000ffaba47208 */ /* 0x000fe40005800000 */
[----:B------:R-:W-:Y:S02]  /*2970*/  @P1 PRMT R171, R156, 0x7632, R171 ;  /* 0x000076329cab1816 */ /* 0x000fe400000000ab */
[----:B------:R-:W-:Y:S01]  /*2980*/  SEL R7, RZ, 0x1, P3 ;  /* 0x00000001ff077807 */ /* 0x000fe20001800000 */
[----:B------:R-:W-:Y:S02]  /*2990*/  FADD.FTZ R177, R164, R177 ;  /* 0x000000b1a4b17221 */ /* 0x000fe40000010000 */
[----:B------:R-:W-:-:S04]  /*29a0*/  @P1 IMAD.U32 R174, R171, 0x10000, RZ ;  /* 0x00010000abae1824 */ /* 0x000fc800078e00ff */
[----:B------:R-:W-:-:S07]  /*29b0*/  @P1 FADD.FTZ R177, R174, R177 ;  /* 0x000000b1aeb11221 */ /* 0x000fce0000010000 */
.L_x_6214:
        /* <DEDUP_REMOVED lines=12> */
.L_x_6223:
[----:B------:R-:W-:-:S07]  /*2a80*/  MOV R164, R14 ;  /* 0x0000000e00a47202 */ /* 0x000fce0000000f00 */
.L_x_6224:
[----:B------:R-:W-:Y:S05]  /*2a90*/  BSYNC B1 ;  /* 0x0000000000017941 */ /* 0x000fea0003800000 */
.L_x_6222:
        /* <DEDUP_REMOVED lines=16> */
.L_x_6228:
[----:B------:R-:W-:Y:S05]  /*2ba0*/  BSYNC B2 ;  /* 0x0000000000027941 */ /* 0x000fea0003800000 */
.L_x_6227:
        /* <DEDUP_REMOVED lines=43> */
.L_x_6226:
[----:B------:R-:W-:Y:S05]  /*2e60*/  BSYNC B1 ;  /* 0x0000000000017941 */ /* 0x000fea0003800000 */
.L_x_6225:
        /* <DEDUP_REMOVED lines=16> */
.L_x_6229:
        /* <DEDUP_REMOVED lines=12> */
.L_x_6232:
[----:B------:R-:W-:-:S07]  /*3030*/  IMAD.MOV.U32 R6, RZ, RZ, R14 ;  /* 0x000000ffff067224 */ /* 0x000fce00078e000e */
.L_x_6233:
[----:B------:R-:W-:Y:S05]  /*3040*/  BSYNC B1 ;  /* 0x0000000000017941 */ /* 0x000fea0003800000 */
.L_x_6231:
        /* <DEDUP_REMOVED lines=11> */
[----:B------:R-:W-:Y:S01]  /*3100*/  @!P3 MOV R21, RZ ;  /* 0x000000ff0015b202 */ /* 0x000fe20000000f00 */
[----:B------:R-:W-:-:S03]  /*3110*/  @!P3 VIADD R12, R11, 0x1 ;  /* 0x000000010b0cb836 */ /* 0x000fc60000000000 */
[----:B------:R-:W-:-:S13]  /*3120*/  ISETP.NE.AND P4, PT, R23, RZ, !P3 ;  /* 0x000000ff1700720c */ /* 0x000fda0005f85270 */
[----:B------:R-:W-:-:S04]  /*3130*/  @P4 IMAD.MOV R12, RZ, RZ, R11 ;  /* 0x000000ffff0c4224 */ /* 0x000fc800078e020b */
[----:B------:R-:W-:-:S07]  /*3140*/  @!P3 IMAD.MOV.U32 R11, RZ, RZ, R12 ;  /* 0x000000ffff0bb224 */ /* 0x000fce00078e000c */
.L_x_6237:
[----:B------:R-:W-:Y:S05]  /*3150*/  BSYNC B2 ;  /* 0x0000000000027941 */ /* 0x000fea0003800000 */
.L_x_6236:
        /* <DEDUP_REMOVED lines=43> */
.L_x_6235:
[----:B------:R-:W-:Y:S05]  /*3410*/  BSYNC B1 ;  /* 0x0000000000017941 */ /* 0x000fea0003800000 */
.L_x_6234:
        /* <DEDUP_REMOVED lines=10> */
.L_x_6230:
        /* <DEDUP_REMOVED lines=12> */
.L_x_6239:
[----:B------:R-:W-:-:S07]  /*3580*/  IMAD.MOV.U32 R174, RZ, RZ, R14 ;  /* 0x000000ffffae7224 */ /* 0x000fce00078e000e */
.L_x_6240:
[----:B------:R-:W-:Y:S05]  /*3590*/  BSYNC B1 ;  /* 0x0000000000017941 */ /* 0x000fea0003800000 */
.L_x_6238:
        /* <DEDUP_REMOVED lines=16> */
.L_x_6244:
[----:B------:R-:W-:Y:S05]  /*36a0*/  BSYNC B2 ;  /* 0x0000000000027941 */ /* 0x000fea0003800000 */
.L_x_6243:
        /* <DEDUP_REMOVED lines=44> */
.L_x_6242:
[----:B------:R-:W-:Y:S05]  /*3970*/  BSYNC B1 ;  /* 0x0000000000017941 */ /* 0x000fea0003800000 */
.L_x_6241:
        /* <DEDUP_REMOVED lines=16> */
.L_x_6245:
        /* <DEDUP_REMOVED lines=12> */
.L_x_6248:
[----:B------:R-:W-:-:S07]  /*3b40*/  IMAD.MOV.U32 R5, RZ, RZ, R14 ;  /* 0x000000ffff057224 */ /* 0x000fce00078e000e */
.L_x_6249:
[----:B------:R-:W-:Y:S05]  /*3b50*/  BSYNC B1 ;  /* 0x0000000000017941 */ /* 0x000fea0003800000 */
.L_x_6247:
        /* <DEDUP_REMOVED lines=16> */
.L_x_6253:
[----:B------:R-:W-:Y:S05]  /*3c60*/  BSYNC B2 ;  /* 0x0000000000027941 */ /* 0x000fea0003800000 */
.L_x_6252:
        /* <DEDUP_REMOVED lines=43> */
.L_x_6251:
[----:B------:R-:W-:Y:S05]  /*3f20*/  BSYNC B1 ;  /* 0x0000000000017941 */ /* 0x000fea0003800000 */
.L_x_6250:
        /* <DEDUP_REMOVED lines=9> */
[----:B------:R-:W-:Y:S01]  /*3fc0*/  FADD.FTZ R197, R164, R197 ;  /* 0x000000c5a4c57221 */ /* 0x000fe20000010000 */
[----:B------:R-:W-:-:S05]  /*3fd0*/  @P1 SHF.L.U32 R174, R165, 0x10, RZ ;  /* 0x00000010a5ae1819 */ /* 0x000fca00000006ff */
[----:B------:R-:W-:-:S07]  /*3fe0*/  @P1 FADD.FTZ R197, R174, R197 ;  /* 0x000000c5aec51221 */ /* 0x000fce0000010000 */
.L_x_6246:
        /* <DEDUP_REMOVED lines=12> */
.L_x_6255:
[----:B------:R-:W-:-:S07]  /*40b0*/  IMAD.MOV.U32 R171, RZ, RZ, R14 ;  /* 0x000000ffffab7224 */ /* 0x000fce00078e000e */
.L_x_6256:
[----:B------:R-:W-:Y:S05]  /*40c0*/  BSYNC B1 ;  /* 0x0000000000017941 */ /* 0x000fea0003800000 */
.L_x_6254:
        /* <DEDUP_REMOVED lines=16> */
.L_x_6260:
[----:B------:R-:W-:Y:S05]  /*41d0*/  BSYNC B2 ;  /* 0x0000000000027941 */ /* 0x000fea0003800000 */
.L_x_6259:
        /* <DEDUP_REMOVED lines=43> */
.L_x_6258:
[----:B------:R-:W-:Y:S05]  /*4490*/  BSYNC B1 ;  /* 0x0000000000017941 */ /* 0x000fea0003800000 */
.L_x_6257:
        /* <DEDUP_REMOVED lines=16> */
.L_x_6261:
        /* <DEDUP_REMOVED lines=12> */
.L_x_6264:
[----:B------:R-:W-:-:S07]  /*4660*/  IMAD.MOV.U32 R4, RZ, RZ, R14 ;  /* 0x000000ffff047224 */ /* 0x000fce00078e000e */
.L_x_6265:
[----:B------:R-:W-:Y:S05]  /*4670*/  BSYNC B1 ;  /* 0x0000000000017941 */ /* 0x000fea0003800000 */
.L_x_6263:
        /* <DEDUP_REMOVED lines=16> */
.L_x_6269:
[----:B------:R-:W-:Y:S05]  /*4780*/  BSYNC B2 ;  /* 0x0000000000027941 */ /* 0x000fea0003800000 */
.L_x_6268:
        /* <DEDUP_REMOVED lines=43> */
.L_x_6267:
[----:B------:R-:W-:Y:S05]  /*4a40*/  BSYNC B1 ;  /* 0x0000000000017941 */ /* 0x000fea0003800000 */
.L_x_6266:
        /* <DEDUP_REMOVED lines=10> */
.L_x_6262:
        /* <DEDUP_REMOVED lines=12> */
.L_x_6271:
[----:B------:R-:W-:-:S07]  /*4bb0*/  IMAD.MOV.U32 R171, RZ, RZ, R14 ;  /* 0x000000ffffab7224 */ /* 0x000fce00078e000e */
.L_x_6272:
[----:B------:R-:W-:Y:S05]  /*4bc0*/  BSYNC B1 ;  /* 0x0000000000017941 */ /* 0x000fea0003800000 */
.L_x_6270:
        /* <DEDUP_REMOVED lines=16> */
.L_x_6276:
[----:B------:R-:W-:Y:S05]  /*4cd0*/  BSYNC B2 ;  /* 0x0000000000027941 */ /* 0x000fea0003800000 */
.L_x_6275:
        /* <DEDUP_REMOVED lines=43> */
.L_x_6274:
[----:B------:R-:W-:Y:S05]  /*4f90*/  BSYNC B1 ;  /* 0x0000000000017941 */ /* 0x000fea0003800000 */
.L_x_6273:
        /* <DEDUP_REMOVED lines=14> */
.L_x_6277:
[C---:B------:R-:W-:Y:S01]  /*5080*/  ISETP.NE.AND P4, PT, R164.reuse, 0x1, PT ;  /* 0x00000001a400780c */ /* 0x040fe20003f85270 */
[----:B------:R-:W-:Y:S01]  /*5090*/  BSSY B1, `(.L_x_6279) ;  /* 0x000000c000017945 */ /* 0x000fe20003800000 */
[----:B------:R-:W-:-:S11]  /*50a0*/  VIADD R15, R164, 0x1 ;  /* 0x00000001a40f7836 */ /* 0x000fd60000000000 */
[----:B------:R-:W-:Y:S05]  /*50b0*/  @!P4 BRA `(.L_x_6280) ;  /* 0x000000000020c947 */ /* 0x000fea0003800000 */
[----:B------:R-:W-:Y:S01]  /*50c0*/  ISETP.NE.AND P4, PT, R164, 0x2, PT ;  /* 0x00000002a400780c */ /* 0x000fe20003f85270 */
[----:B0-----:R-:W-:-:S12]  /*50d0*/  IMAD.MOV.U32 R3, RZ, RZ, R16 ;  /* 0x000000ffff037224 */ /* 0x001fd800078e0010 */
[----:B------:R-:W-:Y:S05]  /*50e0*/  @!P4 BRA `(.L_x_6281) ;  /* 0x000000000018c947 */ /* 0x000fea0003800000 */
[----:B------:R-:W-:Y:S01]  /*50f0*/  ISETP.NE.AND P4, PT, R164, 0x3, PT ;  /* 0x00000003a400780c */ /* 0x000fe20003f85270 */
[----:B------:R-:W-:-:S12]  /*5100*/  IMAD.MOV.U32 R3, RZ, RZ, R17 ;  /* 0x000000ffff037224 */ /* 0x000fd800078e0011 */
[----:B------:R-:W-:Y:S05]  /*5110*/  @P4 BRA `(.L_x_6281) ;  /* 0x00000000000c4947 */ /* 0x000fea0003800000 */
[----:B------:R-:W-:Y:S01]  /*5120*/  MOV R3, R12 ;  /* 0x0000000c00037202 */ /* 0x000fe20000000f00 */
[----:B------:R-:W-:Y:S06]  /*5130*/  BRA `(.L_x_6281) ;  /* 0x0000000000047947 */ /* 0x000fec0003800000 */
.L_x_6280:
[----:B0-----:R-:W-:-:S07]  /*5140*/  IMAD.MOV.U32 R3, RZ, RZ, R14 ;  /* 0x000000ffff037224 */ /* 0x001fce00078e000e */
.L_x_6281:
[----:B------:R-:W-:Y:S05]  /*5150*/  BSYNC B1 ;  /* 0x0000000000017941 */ /* 0x000fea0003800000 */
.L_x_6279:
        /* <DEDUP_REMOVED lines=16> */
.L_x_6285:
[----:B------:R-:W-:Y:S05]  /*5260*/  BSYNC B2 ;  /* 0x0000000000027941 */ /* 0x000fea0003800000 */
.L_x_6284:
        /* <DEDUP_REMOVED lines=43> */
.L_x_6283:
[----:B------:R-:W-:Y:S05]  /*5520*/  BSYNC B1 ;  /* 0x0000000000017941 */ /* 0x000fea0003800000 */
.L_x_6282:
        /* <DEDUP_REMOVED lines=12> */
.L_x_6278:
        /* <DEDUP_REMOVED lines=12> */
.L_x_6287:
[----:B------:R-:W-:-:S07]  /*56b0*/  IMAD.MOV.U32 R166, RZ, RZ, R14 ;  /* 0x000000ffffa67224 */ /* 0x000fce00078e000e */
.L_x_6288:
[----:B------:R-:W-:Y:S05]  /*56c0*/  BSYNC B1 ;  /* 0x0000000000017941 */ /* 0x000fea0003800000 */
.L_x_6286:
        /* <DEDUP_REMOVED lines=16> */
.L_x_6292:
[----:B------:R-:W-:Y:S05]  /*57d0*/  BSYNC B2 ;  /* 0x0000000000027941 */ /* 0x000fea0003800000 */
.L_x_6291:
        /* <DEDUP_REMOVED lines=43> */
.L_x_6290:
[----:B------:R-:W-:Y:S05]  /*5a90*/  BSYNC B1 ;  /* 0x0000000000017941 */ /* 0x000fea0003800000 */
.L_x_6289:
        /* <DEDUP_REMOVED lines=14> */
.L_x_6293:
        /* <DEDUP_REMOVED lines=12> */
.L_x_6296:
[----:B------:R-:W-:-:S07]  /*5c40*/  IMAD.MOV.U32 R2, RZ, RZ, R14 ;  /* 0x000000ffff027224 */ /* 0x000fce00078e000e */
.L_x_6297:
[----:B------:R-:W-:Y:S05]  /*5c50*/  BSYNC B1 ;  /* 0x0000000000017941 */ /* 0x000fea0003800000 */
.L_x_6295:
        /* <DEDUP_REMOVED lines=16> */
.L_x_6301:
[----:B------:R-:W-:Y:S05]  /*5d60*/  BSYNC B2 ;  /* 0x0000000000027941 */ /* 0x000fea0003800000 */
.L_x_6300:
        /* <DEDUP_REMOVED lines=43> */
.L_x_6299:
[----:B------:R-:W-:Y:S05]  /*6020*/  BSYNC B1 ;  /* 0x0000000000017941 */ /* 0x000fea0003800000 */
.L_x_6298:
        /* <DEDUP_REMOVED lines=10> */
.L_x_6294:
        /* <DEDUP_REMOVED lines=12> */
.L_x_6303:
[----:B------:R-:W-:-:S07]  /*6190*/  IMAD.MOV.U32 R174, RZ, RZ, R14 ;  /* 0x000000ffffae7224 */ /* 0x000fce00078e000e */
.L_x_6304:
[----:B------:R-:W-:Y:S05]  /*61a0*/  BSYNC B1 ;  /* 0x0000000000017941 */ /* 0x000fea0003800000 */
.L_x_6302:
        /* <DEDUP_REMOVED lines=16> */
.L_x_6308:
[----:B------:R-:W-:Y:S05]  /*62b0*/  BSYNC B2 ;  /* 0x0000000000027941 */ /* 0x000fea0003800000 */
.L_x_6307:
        /* <DEDUP_REMOVED lines=43> */
.L_x_6306:
[----:B------:R-:W-:Y:S05]  /*6570*/  BSYNC B1 ;  /* 0x0000000000017941 */ /* 0x000fea0003800000 */
.L_x_6305:
        /* <DEDUP_REMOVED lines=14> */
.L_x_6309:
        /* <DEDUP_REMOVED lines=12> */
.L_x_6312:
[----:B------:R-:W-:-:S07]  /*6720*/  MOV R0, R14 ;  /* 0x0000000e00007202 */ /* 0x000fce0000000f00 */
.L_x_6313:
[----:B------:R-:W-:Y:S05]  /*6730*/  BSYNC B1 ;  /* 0x0000000000017941 */ /* 0x000fea0003800000 */
.L_x_6311:
        /* <DEDUP_REMOVED lines=16> */
.L_x_6317:
[----:B------:R-:W-:Y:S05]  /*6840*/  BSYNC B2 ;  /* 0x0000000000027941 */ /* 0x000fea0003800000 */
.L_x_6316:
        /* <DEDUP_REMOVED lines=43> */
.L_x_6315:
[----:B------:R-:W-:Y:S05]  /*6b00*/  BSYNC B1 ;  /* 0x0000000000017941 */ /* 0x000fea0003800000 */
.L_x_6314:
        /* <DEDUP_REMOVED lines=12> */
.L_x_6310:
        /* <DEDUP_REMOVED lines=54> */
.L_x_6318:
[----:B------:R-:W-:-:S07]  /*6f30*/  VIADD R174, R26, 0x80 ;  /* 0x000000801aae7836 */ /* 0x000fce0000000000 */
.L_x_6189:
[----:B------:R-:W-:Y:S05]  /*6f40*/  BSYNC B0 ;  /* 0x0000000000007941 */ /* 0x000fea0003800000 */
.L_x_6188:
[----:B------:R-:W-:Y:S01]  /*6f50*/  LOP3.LUT P0, RZ, R9, 0x100, RZ, 0xc0, !PT ;  /* 0x0000010009ff7812 */ /* 0x000fe2000780c0ff */
[----:B------:R-:W-:-:S12]  /*6f60*/  BSSY B0, `(.L_x_6319) ;  /* 0x00005d0000007945 */ /* 0x000fd80003800000 */
[----:B------:R-:W-:Y:S05]  /*6f70*/  @!P0 BRA `(.L_x_6320) ;  /* 0x0000005c00388947 */ /* 0x000fea0003800000 */
[----:B------:R-:W4:Y:S01]  /*6f80*/  LDC.64 R192, c[0x0][0x228] ;  /* 0x00008a00ffc07b82 */ /* 0x000f220000000a00 */
[----:B------:R-:W-:-:S04]  /*6f90*/  ISETP.NE.U32.AND P1, PT, RZ, UR26, PT ;  /* 0x0000001aff007c0c */ /* 0x000fc8000bf25070 */
[----:B------:R-:W-:-:S03]  /*6fa0*/  ISETP.NE.AND.EX P1, PT, RZ, UR27, PT, P1 ;  /* 0x0000001bff007c0c */ /* 0x000fc6000bf25310 */
[----:B--23--:R-:W2:Y:S01]  /*6fb0*/  LDC.64 R164, c[0x0][0x220] ;  /* 0x00008800ffa47b82 */ /* 0x00cea20000000a00 */
[----:B----4-:R-:W-:-:S04]  /*6fc0*/  ISETP.NE.U32.AND P0, PT, R192, RZ, PT ;  /* 0x000000ffc000720c */ /* 0x010fc80003f05070 */
[----:B------:R-:W-:Y:S01]  /*6fd0*/  ISETP.NE.AND.EX P0, PT, R193, RZ, PT, P0 ;  /* 0x000000ffc100720c */ /* 0x000fe20003f05300 */
[----:B--2---:R-:W-:-:S06]  /*6fe0*/  IMAD.WIDE.U32 R164, R174, 0x10, R164 ;  /* 0x00000010aea47825 */ /* 0x004fcc00078e00a4 */
        /* <DEDUP_REMOVED lines=19> */
.L_x_6322:
[----:B------:R-:W-:-:S07]  /*7120*/  IMAD.MOV.U32 R173, RZ, RZ, R14 ;  /* 0x000000ffffad7224 */ /* 0x000fce00078e000e */
.L_x_6323:
[----:B------:R-:W-:Y:S05]  /*7130*/  BSYNC B1 ;  /* 0x0000000000017941 */ /* 0x000fea0003800000 */
.L_x_6321:
        /* <DEDUP_REMOVED lines=16> */
.L_x_6327:
[----:B------:R-:W-:Y:S05]  /*7240*/  BSYNC B2 ;  /* 0x0000000000027941 */ /* 0x000fea0003800000 */
.L_x_6326:
        /* <DEDUP_REMOVED lines=43> */
.L_x_6325:
[----:B------:R-:W-:Y:S05]  /*7500*/  BSYNC B1 ;  /* 0x0000000000017941 */ /* 0x000fea0003800000 */
.L_x_6324:
        /* <DEDUP_REMOVED lines=21> */
.L_x_6328:
        /* <DEDUP_REMOVED lines=12> */
.L_x_6331:
[----:B------:R-:W-:-:S07]  /*7720*/  IMAD.MOV.U32 R8, RZ, RZ, R14 ;  /* 0x000000ffff087224 */ /* 0x000fce00078e000e */
.L_x_6332:
[----:B------:R-:W-:Y:S05]  /*7730*/  BSYNC B1 ;  /* 0x0000000000017941 */ /* 0x000fea0003800000 */
.L_x_6330:
        /* <DEDUP_REMOVED lines=16> */
.L_x_6336:
[----:B------:R-:W-:Y:S05]  /*7840*/  BSYNC B2 ;  /* 0x0000000000027941 */ /* 0x000fea0003800000 */
.L_x_6335:
        /* <DEDUP_REMOVED lines=43> */
.L_x_6334:
[----:B------:R-:W-:Y:S05]  /*7b00*/  BSYNC B1 ;  /* 0x0000000000017941 */ /* 0x000fea0003800000 */
.L_x_6333:
        /* <DEDUP_REMOVED lines=10> */
.L_x_6329:
        /* <DEDUP_REMOVED lines=12> */
.L_x_6338:
[----:B------:R-:W-:-:S07]  /*7c70*/  MOV R171, R14 ;  /* 0x0000000e00ab7202 */ /* 0x000fce0000000f00 */
.L_x_6339:
[----:B------:R-:W-:Y:S05]  /*7c80*/  BSYNC B1 ;  /* 0x0000000000017941 */ /* 0x000fea0003800000 */
.L_x_6337:
        /* <DEDUP_REMOVED lines=16> */
.L_x_6343:
[----:B------:R-:W-:Y:S05]  /*7d90*/  BSYNC B2 ;  /* 0x0000000000027941 */ /* 0x000fea0003800000 */
.L_x_6342:
        /* <DEDUP_REMOVED lines=44> */
.L_x_6341:
[----:B------:R-:W-:Y:S05]  /*8060*/  BSYNC B1 ;  /* 0x0000000000017941 */ /* 0x000fea0003800000 */
.L_x_6340:
        /* <DEDUP_REMOVED lines=16> */
.L_x_6344:
        /* <DEDUP_REMOVED lines=12> */
.L_x_6347:
[----:B------:R-:W-:-:S07]  /*8230*/  IMAD.MOV.U32 R7, RZ, RZ, R14 ;  /* 0x000000ffff077224 */ /* 0x000fce00078e000e */
.L_x_6348:
[----:B------:R-:W-:Y:S05]  /*8240*/  BSYNC B1 ;  /* 0x0000000000017941 */ /* 0x000fea0003800000 */
.L_x_6346:
        /* <DEDUP_REMOVED lines=16> */
.L_x_6352:
[----:B------:R-:W-:Y:S05]  /*8350*/  BSYNC B2 ;  /* 0x0000000000027941 */ /* 0x000fea0003800000 */
.L_x_6351:
        /* <DEDUP_REMOVED lines=43> */
.L_x_6350:
[----:B------:R-:W-:Y:S05]  /*8610*/  BSYNC B1 ;  /* 0x0000000000017941 */ /* 0x000fea0003800000 */
.L_x_6349:
        /* <DEDUP_REMOVED lines=12> */
.L_x_6345:
        /* <DEDUP_REMOVED lines=12> */
.L_x_6354:
[----:B------:R-:W-:-:S07]  /*87a0*/  IMAD.MOV.U32 R164, RZ, RZ, R14 ;  /* 0x000000ffffa47224 */ /* 0x000fce00078e000e */
.L_x_6355:
[----:B------:R-:W-:Y:S05]  /*87b0*/  BSYNC B1 ;  /* 0x0000000000017941 */ /* 0x000fea0003800000 */
.L_x_6353:
        /* <DEDUP_REMOVED lines=16> */
.L_x_6359:
[----:B------:R-:W-:Y:S05]  /*88c0*/  BSYNC B2 ;  /* 0x0000000000027941 */ /* 0x000fea0003800000 */
.L_x_6358:
        /* <DEDUP_REMOVED lines=43> */
.L_x_6357:
[----:B------:R-:W-:Y:S05]  /*8b80*/  BSYNC B1 ;  /* 0x0000000000017941 */ /* 0x000fea0003800000 */
.L_x_6356:
        /* <DEDUP_REMOVED lines=16> */
.L_x_6360:
        /* <DEDUP_REMOVED lines=12> */
.L_x_6363:
[----:B------:R-:W-:-:S07]  /*8d50*/  IMAD.MOV.U32 R6, RZ, RZ, R14 ;  /* 0x000000ffff067224 */ /* 0x000fce00078e000e */
.L_x_6364:
[----:B------:R-:W-:Y:S05]  /*8d60*/  BSYNC B1 ;  /* 0x0000000000017941 */ /* 0x000fea0003800000 */
.L_x_6362:
        /* <DEDUP_REMOVED lines=16> */
.L_x_6368:
[----:B------:R-:W-:Y:S05]  /*8e70*/  BSYNC B2 ;  /* 0x0000000000027941 */ /* 0x000fea0003800000 */
.L_x_6367:
        /* <DEDUP_REMOVED lines=38> */
[----:B------:R-:W-:-:S03]  /*90e0*/  HFMA2.MMA R15, -RZ, RZ, 0, 0 ;  /* 0x00000000ff0f7435 */ /* 0x000fc600000001ff */
[----:B------:R-:W-:Y:S01]  /*90f0*/  IMAD.WIDE.U32 R164, R164, -0x2daee0ad, RZ ;  /* 0xd2511f53a4a47825 */ /* 0x000fe200078e00ff */
[----:B------:R-:W-:-:S03]  /*9100*/  LOP3.LUT R17, R193, UR24, R14, 0x96, !PT ;  /* 0x00000018c1117c12 */ /* 0x000fc6000f8e960e */
[----:B------:R-:W-:Y:S01]  /*9110*/  IMAD.MOV.U32 R14, RZ, RZ, R192 ;  /* 0x000000ffff0e7224 */ /* 0x000fe200078e00c0 */
[----:B------:R-:W-:Y:S01]  /*9120*/  LOP3.LUT R16, R165, UR25, R16, 0x96, !PT ;  /* 0x00000019a5107c12 */ /* 0x000fe2000f8e9610 */
[----:B------:R-:W-:-:S07]  /*9130*/  IMAD.MOV.U32 R12, RZ, RZ, R164 ;  /* 0x000000ffff0c7224 */ /* 0x000fce00078e00a4 */
.L_x_6366:
[----:B------:R-:W-:Y:S05]  /*9140*/  BSYNC B1 ;  /* 0x0000000000017941 */ /* 0x000fea0003800000 */
.L_x_6365:
        /* <DEDUP_REMOVED lines=10> */
.L_x_6361:
        /* <DEDUP_REMOVED lines=12> */
.L_x_6370:
[----:B------:R-:W-:-:S07]  /*92b0*/  IMAD.MOV.U32 R176, RZ, RZ, R14 ;  /* 0x000000ffffb07224 */ /* 0x000fce00078e000e */
.L_x_6371:
[----:B------:R-:W-:Y:S05]  /*92c0*/  BSYNC B1 ;  /* 0x0000000000017941 */ /* 0x000fea0003800000 */
.L_x_6369:
        /* <DEDUP_REMOVED lines=16> */
.L_x_6375:
[----:B------:R-:W-:Y:S05]  /*93d0*/  BSYNC B2 ;  /* 0x0000000000027941 */ /* 0x000fea0003800000 */
.L_x_6374:
        /* <DEDUP_REMOVED lines=43> */
.L_x_6373:
[----:B------:R-:W-:Y:S05]  /*9690*/  BSYNC B1 ;  /* 0x0000000000017941 */ /* 0x000fea0003800000 */
.L_x_6372:
        /* <DEDUP_REMOVED lines=16> */
.L_x_6376:
        /* <DEDUP_REMOVED lines=12> */
.L_x_6379:
[----:B------:R-:W-:-:S07]  /*9860*/  IMAD.MOV.U32 R5, RZ, RZ, R14 ;  /* 0x000000ffff057224 */ /* 0x000fce00078e000e */
.L_x_6380:
[----:B------:R-:W-:Y:S05]  /*9870*/  BSYNC B1 ;  /* 0x0000000000017941 */ /* 0x000fea0003800000 */
.L_x_6378:
        /* <DEDUP_REMOVED lines=16> */
.L_x_6384:
[----:B------:R-:W-:Y:S05]  /*9980*/  BSYNC B2 ;  /* 0x0000000000027941 */ /* 0x000fea0003800000 */
.L_x_6383:
        /* <DEDUP_REMOVED lines=43> */
.L_x_6382:
[----:B------:R-:W-:Y:S05]  /*9c40*/  BSYNC B1 ;  /* 0x0000000000017941 */ /* 0x000fea0003800000 */
.L_x_6381:
        /* <DEDUP_REMOVED lines=12> */
.L_x_6377:
        /* <DEDUP_REMOVED lines=12> */
.L_x_6386:
[----:B------:R-:W-:-:S07]  /*9dd0*/  IMAD.MOV.U32 R171, RZ, RZ, R14 ;  /* 0x000000ffffab7224 */ /* 0x000fce00078e000e */
.L_x_6387:
[----:B------:R-:W-:Y:S05]  /*9de0*/  BSYNC B1 ;  /* 0x0000000000017941 */ /* 0x000fea0003800000 */
.L_x_6385:
        /* <DEDUP_REMOVED lines=16> */
.L_x_6391:
[----:B------:R-:W-:Y:S05]  /*9ef0*/  BSYNC B2 ;  /* 0x0000000000027941 */ /* 0x000fea0003800000 */
.L_x_6390:
        /* <DEDUP_REMOVED lines=43> */
.L_x_6389:
[----:B------:R-:W-:Y:S05]  /*a1b0*/  BSYNC B1 ;  /* 0x0000000000017941 */ /* 0x000fea0003800000 */
.L_x_6388:
        /* <DEDUP_REMOVED lines=16> */
.L_x_6392:
        /* <DEDUP_REMOVED lines=12> */
.L_x_6395:
[----:B------:R-:W-:-:S07]  /*a380*/  IMAD.MOV.U32 R4, RZ, RZ, R14 ;  /* 0x000000ffff047224 */ /* 0x000fce00078e000e */
.L_x_6396:
[----:B------:R-:W-:Y:S05]  /*a390*/  BSYNC B1 ;  /* 0x0000000000017941 */ /* 0x000fea0003800000 */
.L_x_6394:
        /* <DEDUP_REMOVED lines=16> */
.L_x_6400:
[----:B------:R-:W-:Y:S05]  /*a4a0*/  BSYNC B2 ;  /* 0x0000000000027941 */ /* 0x000fea0003800000 */
.L_x_6399:
        /* <DEDUP_REMOVED lines=43> */
.L_x_6398:
[----:B------:R-:W-:Y:S05]  /*a760*/  BSYNC B1 ;  /* 0x0000000000017941 */ /* 0x000fea0003800000 */
.L_x_6397:
        /* <DEDUP_REMOVED lines=10> */
.L_x_6393:
        /* <DEDUP_REMOVED lines=12> */
.L_x_6402:
[----:B------:R-:W-:-:S07]  /*a8d0*/  MOV R171, R14 ;  /* 0x0000000e00ab7202 */ /* 0x000fce0000000f00 */
.L_x_6403:
[----:B------:R-:W-:Y:S05]  /*a8e0*/  BSYNC B1 ;  /* 0x0000000000017941 */ /* 0x000fea0003800000 */
.L_x_6401:
        /* <DEDUP_REMOVED lines=16> */
.L_x_6407:
[----:B------:R-:W-:Y:S05]  /*a9f0*/  BSYNC B2 ;  /* 0x0000000000027941 */ /* 0x000fea0003800000 */
.L_x_6406:
        /* <DEDUP_REMOVED lines=43> */
.L_x_6405:
[----:B------:R-:W-:Y:S05]  /*acb0*/  BSYNC B1 ;  /* 0x0000000000017941 */ /* 0x000fea0003800000 */
.L_x_6404:
        /* <DEDUP_REMOVED lines=14> */
.L_x_6408:
[C---:B------:R-:W-:Y:S01]  /*ada0*/  ISETP.NE.AND P4, PT, R164.reuse, 0x1, PT ;  /* 0x00000001a400780c */ /* 0x040fe20003f85270 */
[----:B------:R-:W-:Y:S01]  /*adb0*/  BSSY B1, `(.L_x_6410) ;  /* 0x000000c000017945 */ /* 0x000fe20003800000 */
[----:B------:R-:W-:-:S11]  /*adc0*/  VIADD R15, R164, 0x1 ;  /* 0x00000001a40f7836 */ /* 0x000fd60000000000 */
[----:B------:R-:W-:Y:S05]  /*add0*/  @!P4 BRA `(.L_x_6411) ;  /* 0x000000000020c947 */ /* 0x000fea0003800000 */
[----:B------:R-:W-:Y:S02]  /*ade0*/  ISETP.NE.AND P4, PT, R164, 0x2, PT ;  /* 0x00000002a400780c */ /* 0x000fe40003f85270 */
[----:B0-----:R-:W-:-:S11]  /*adf0*/  MOV R3, R16 ;  /* 0x0000001000037202 */ /* 0x001fd60000000f00 */
[----:B------:R-:W-:Y:S05]  /*ae00*/  @!P4 BRA `(.L_x_6412) ;  /* 0x000000000018c947 */ /* 0x000fea0003800000 */
[----:B------:R-:W-:Y:S01]  /*ae10*/  ISETP.NE.AND P4, PT, R164, 0x3, PT ;  /* 0x00000003a400780c */ /* 0x000fe20003f85270 */
[----:B------:R-:W-:-:S12]  /*ae20*/  IMAD.MOV.U32 R3, RZ, RZ, R17 ;  /* 0x000000ffff037224 */ /* 0x000fd800078e0011 */
[----:B------:R-:W-:Y:S05]  /*ae30*/  @P4 BRA `(.L_x_6412) ;  /* 0x00000000000c4947 */ /* 0x000fea0003800000 */
[----:B------:R-:W-:Y:S01]  /*ae40*/  IMAD.MOV.U32 R3, RZ, RZ, R12 ;  /* 0x000000ffff037224 */ /* 0x000fe200078e000c */
[----:B------:R-:W-:Y:S06]  /*ae50*/  BRA `(.L_x_6412) ;  /* 0x0000000000047947 */ /* 0x000fec0003800000 */
.L_x_6411:
[----:B0-----:R-:W-:-:S07]  /*ae60*/  MOV R3, R14 ;  /* 0x0000000e00037202 */ /* 0x001fce0000000f00 */
.L_x_6412:
[----:B------:R-:W-:Y:S05]  /*ae70*/  BSYNC B1 ;  /* 0x0000000000017941 */ /* 0x000fea0003800000 */
.L_x_6410:
        /* <DEDUP_REMOVED lines=16> */
.L_x_6416:
[----:B------:R-:W-:Y:S05]  /*af80*/  BSYNC B2 ;  /* 0x0000000000027941 */ /* 0x000fea0003800000 */
.L_x_6415:
        /* <DEDUP_REMOVED lines=43> */
.L_x_6414:
[----:B------:R-:W-:Y:S05]  /*b240*/  BSYNC B1 ;  /* 0x0000000000017941 */ /* 0x000fea0003800000 */
.L_x_6413:
        /* <DEDUP_REMOVED lines=12> */
.L_x_6409:
        /* <DEDUP_REMOVED lines=12> */
.L_x_6418:
[----:B------:R-:W-:-:S07]  /*b3d0*/  IMAD.MOV.U32 R166, RZ, RZ, R14 ;  /* 0x000000ffffa67224 */ /* 0x000fce00078e000e */
.L_x_6419:
[----:B------:R-:W-:Y:S05]  /*b3e0*/  BSYNC B1 ;  /* 0x0000000000017941 */ /* 0x000fea0003800000 */
.L_x_6417:
        /* <DEDUP_REMOVED lines=16> */
.L_x_6423:
[----:B------:R-:W-:Y:S05]  /*b4f0*/  BSYNC B2 ;  /* 0x0000000000027941 */ /* 0x000fea0003800000 */
.L_x_6422:
        /* <DEDUP_REMOVED lines=43> */
.L_x_6421:
[----:B------:R-:W-:Y:S05]  /*b7b0*/  BSYNC B1 ;  /* 0x0000000000017941 */ /* 0x000fea0003800000 */
.L_x_6420:
        /* <DEDUP_REMOVED lines=14> */
.L_x_6424:
        /* <DEDUP_REMOVED lines=12> */
.L_x_6427:
[----:B------:R-:W-:-:S07]  /*b960*/  IMAD.MOV.U32 R2, RZ, RZ, R14 ;  /* 0x000000ffff027224 */ /* 0x000fce00078e000e */
.L_x_6428:
[----:B------:R-:W-:Y:S05]  /*b970*/  BSYNC B1 ;  /* 0x0000000000017941 */ /* 0x000fea0003800000 */
.L_x_6426:
        /* <DEDUP_REMOVED lines=16> */
.L_x_6432:
[----:B------:R-:W-:Y:S05]  /*ba80*/  BSYNC B2 ;  /* 0x0000000000027941 */ /* 0x000fea0003800000 */
.L_x_6431:
        /* <DEDUP_REMOVED lines=43> */
.L_x_6430:
[----:B------:R-:W-:Y:S05]  /*bd40*/  BSYNC B1 ;  /* 0x0000000000017941 */ /* 0x000fea0003800000 */
.L_x_6429:
        /* <DEDUP_REMOVED lines=10> */
.L_x_6425:
        /* <DEDUP_REMOVED lines=12> */
.L_x_6434:
[----:B------:R-:W-:-:S07]  /*beb0*/  IMAD.MOV.U32 R176, RZ, RZ, R14 ;  /* 0x000000ffffb07224 */ /* 0x000fce00078e000e */
.L_x_6435:
[----:B------:R-:W-:Y:S05]  /*bec0*/  BSYNC B1 ;  /* 0x0000000000017941 */ /* 0x000fea0003800000 */
.L_x_6433:
        /* <DEDUP_REMOVED lines=16> */
.L_x_6439:
[----:B------:R-:W-:Y:S05]  /*bfd0*/  BSYNC B2 ;  /* 0x0000000000027941 */ /* 0x000fea0003800000 */
.L_x_6438:
        /* <DEDUP_REMOVED lines=43> */
.L_x_6437:
[----:B------:R-:W-:Y:S05]  /*c290*/  BSYNC B1 ;  /* 0x0000000000017941 */ /* 0x000fea0003800000 */
.L_x_6436:
        /* <DEDUP_REMOVED lines=14> */
.L_x_6440:
        /* <DEDUP_REMOVED lines=12> */
.L_x_6443:
[----:B------:R-:W-:-:S07]  /*c440*/  IMAD.MOV.U32 R0, RZ, RZ, R14 ;  /* 0x000000ffff007224 */ /* 0x000fce00078e000e */
.L_x_6444:
[----:B------:R-:W-:Y:S05]  /*c450*/  BSYNC B1 ;  /* 0x0000000000017941 */ /* 0x000fea0003800000 */
.L_x_6442:
        /* <DEDUP_REMOVED lines=16> */
.L_x_6448:
[----:B------:R-:W-:Y:S05]  /*c560*/  BSYNC B2 ;  /* 0x0000000000027941 */ /* 0x000fea0003800000 */
.L_x_6447:
        /* <DEDUP_REMOVED lines=43> */
.L_x_6446:
[----:B------:R-:W-:Y:S05]  /*c820*/  BSYNC B1 ;  /* 0x0000000000017941 */ /* 0x000fea0003800000 */
.L_x_6445:
        /* <DEDUP_REMOVED lines=12> */
.L_x_6441:
        /* <DEDUP_REMOVED lines=34> */
[----:B--2---:R-:W-:Y:S02]  /*cb10*/  SHF.L.U32 R165, R2, 0x10, RZ ;  /* 0x0000001002a57819 */ /* 0x004fe400000006ff */
        /* <DEDUP_REMOVED lines=19> */
.L_x_6449:
[----:B------:R-:W-:-:S07]  /*cc50*/  VIADD R174, R174, 0x80 ;  /* 0x00000080aeae7836 */ /* 0x000fce0000000000 */
.L_x_6320:
[----:B------:R-:W-:Y:S05]  /*cc60*/  BSYNC B0 ;  /* 0x0000000000007941 */ /* 0x000fea0003800000 */
.L_x_6319:
        /* <DEDUP_REMOVED lines=29> */
.L_x_6453:
[----:B------:R-:W-:-:S07]  /*ce40*/  MOV R25, R14 ;  /* 0x0000000e00197202 */ /* 0x000fce0000000f00 */
.L_x_6454:
[----:B------:R-:W-:Y:S05]  /*ce50*/  BSYNC B1 ;  /* 0x0000000000017941 */ /* 0x000fea0003800000 */
.L_x_6452:
        /* <DEDUP_REMOVED lines=16> */
.L_x_6458:
[----:B------:R-:W-:Y:S05]  /*cf60*/  BSYNC B2 ;  /* 0x0000000000027941 */ /* 0x000fea0003800000 */
.L_x_6457:
        /* <DEDUP_REMOVED lines=43> */
.L_x_6456:
[----:B------:R-:W-:Y:S05]  /*d220*/  BSYNC B1 ;  /* 0x0000000000017941 */ /* 0x000fea0003800000 */
.L_x_6455:
[----:B------:R-:W2:Y:S01]  /*d230*/  LDC R169, c[0x0][0x294] ;  /* 0x0000a500ffa97b82 */ /* 0x000ea20000000800 */
[----:B------:R-:W-:Y:S01]  /*d240*/  I2FP.F32.U32 R15, R25 ;  /* 0x00000019000f7245 */ /* 0x000fe20000201000 */
[----:B------:R-:W-:Y:S01]  /*d250*/  IMAD.MOV.U32 R170, RZ, RZ, 0x2f800000 ;  /* 0x2f800000ffaa7424 */ /* 0x000fe200078e00ff */
[----:B------:R-:W-:Y:S01]  /*d260*/  ISETP.NE.U32.AND P2, PT, R188, RZ, PT ;  /* 0x000000ffbc00720c */ /* 0x000fe20003f45070 */
[C---:B-----5:R-:W-:Y:S01]  /*d270*/  IMAD.U32 R25, R164.reuse, 0x10000, RZ ;  /* 0x00010000a4197824 */ /* 0x060fe200078e00ff */
[----:B------:R-:W-:Y:S01]  /*d280*/  LOP3.LUT R9, R9, 0xffffffef, RZ, 0xc0, !PT ;  /* 0xffffffef09097812 */ /* 0x000fe200078ec0ff */
[----:B------:R-:W-:Y:S01]  /*d290*/  FFMA.FTZ R178, R15, R170, 1.1641532182693481445e-10 ;  /* 0x2f0000000fb27423 */ /* 0x000fe200000100aa */
[----:B------:R-:W-:Y:S01]  /*d2a0*/  ISETP.NE.AND.EX P2, PT, R189, RZ, PT, P2 ;  /* 0x000000ffbd00720c */ /* 0x000fe20003f45320 */
[----:B------:R-:W3:Y:S01]  /*d2b0*/  LDC R168, c[0x0][0x298] ;  /* 0x0000a600ffa87b82 */ /* 0x000ee20000000800 */
[----:B------:R-:W-:Y:S02]  /*d2c0*/  PRMT R164, R164, 0x7632, R164 ;  /* 0x00007632a4a47816 */ /* 0x000fe400000000a4 */
[----:B--2---:R-:W-:Y:S01]  /*d2d0*/  FSETP.GTU.FTZ.AND P3, PT, R178, R169, PT ;  /* 0x000000a9b200720b */ /* 0x004fe20003f7c000 */
[----:B---3--:R-:W-:-:S12]  /*d2e0*/  FMUL.FTZ R25, R25, R168 ;  /* 0x000000a819197220 */ /* 0x008fd80000410000 */
        /* <DEDUP_REMOVED lines=9> */
.L_x_6459:
        /* <DEDUP_REMOVED lines=12> */
.L_x_6462:
[----:B------:R-:W-:-:S07]  /*d440*/  IMAD.MOV.U32 R8, RZ, RZ, R14 ;  /* 0x000000ffff087224 */ /* 0x000fce00078e000e */
.L_x_6463:
[----:B------:R-:W-:Y:S05]  /*d450*/  BSYNC B1 ;  /* 0x0000000000017941 */ /* 0x000fea0003800000 */
.L_x_6461:
        /* <DEDUP_REMOVED lines=16> */
.L_x_6467:
[----:B------:R-:W-:Y:S05]  /*d560*/  BSYNC B2 ;  /* 0x0000000000027941 */ /* 0x000fea0003800000 */
.L_x_6466:
        /* <DEDUP_REMOVED lines=43> */
.L_x_6465:
[----:B------:R-:W-:Y:S05]  /*d820*/  BSYNC B1 ;  /* 0x0000000000017941 */ /* 0x000fea0003800000 */
.L_x_6464:
        /* <DEDUP_REMOVED lines=10> */
.L_x_6460:
        /* <DEDUP_REMOVED lines=12> */
.L_x_6469:
[----:B------:R-:W-:-:S07]  /*d990*/  IMAD.MOV.U32 R25, RZ, RZ, R14 ;  /* 0x000000ffff197224 */ /* 0x000fce00078e000e */
.L_x_6470:
[----:B------:R-:W-:Y:S05]  /*d9a0*/  BSYNC B1 ;  /* 0x0000000000017941 */ /* 0x000fea0003800000 */
.L_x_6468:
        /* <DEDUP_REMOVED lines=16> */
.L_x_6474:
[----:B------:R-:W-:Y:S05]  /*dab0*/  BSYNC B2 ;  /* 0x0000000000027941 */ /* 0x000fea0003800000 */
.L_x_6473:
        /* <DEDUP_REMOVED lines=44> */
.L_x_6472:
[----:B------:R-:W-:Y:S05]  /*dd80*/  BSYNC B1 ;  /* 0x0000000000017941 */ /* 0x000fea0003800000 */
.L_x_6471:
        /* <DEDUP_REMOVED lines=16> */
.L_x_6475:
        /* <DEDUP_REMOVED lines=12> */
.L_x_6478:
[----:B------:R-:W-:-:S07]  /*df50*/  MOV R7, R14 ;  /* 0x0000000e00077202 */ /* 0x000fce0000000f00 */
.L_x_6479:
[----:B------:R-:W-:Y:S05]  /*df60*/  BSYNC B1 ;  /* 0x0000000000017941 */ /* 0x000fea0003800000 */
.L_x_6477:
        /* <DEDUP_REMOVED lines=16> */
.L_x_6483:
[----:B------:R-:W-:Y:S05]  /*e070*/  BSYNC B2 ;  /* 0x0000000000027941 */ /* 0x000fea0003800000 */
.L_x_6482:
        /* <DEDUP_REMOVED lines=43> */
.L_x_6481:
[----:B------:R-:W-:Y:S05]  /*e330*/  BSYNC B1 ;  /* 0x0000000000017941 */ /* 0x000fea0003800000 */
.L_x_6480:
        /* <DEDUP_REMOVED lines=12> */
.L_x_6476:
        /* <DEDUP_REMOVED lines=12> */
.L_x_6485:
[----:B------:R-:W-:-:S07]  /*e4c0*/  IMAD.MOV.U32 R164, RZ, RZ, R14 ;  /* 0x000000ffffa47224 */ /* 0x000fce00078e000e */
.L_x_6486:
[----:B------:R-:W-:Y:S05]  /*e4d0*/  BSYNC B1 ;  /* 0x0000000000017941 */ /* 0x000fea0003800000 */
.L_x_6484:
        /* <DEDUP_REMOVED lines=16> */
.L_x_6490:
[----:B------:R-:W-:Y:S05]  /*e5e0*/  BSYNC B2 ;  /* 0x0000000000027941 */ /* 0x000fea0003800000 */
.L_x_6489:
        /* <DEDUP_REMOVED lines=43> */
.L_x_6488:
[----:B------:R-:W-:Y:S05]  /*e8a0*/  BSYNC B1 ;  /* 0x0000000000017941 */ /* 0x000fea0003800000 */
.L_x_6487:
        /* <DEDUP_REMOVED lines=16> */
.L_x_6491:
        /* <DEDUP_REMOVED lines=12> */
.L_x_6494:
[----:B------:R-:W-:-:S07]  /*ea70*/  IMAD.MOV.U32 R6, RZ, RZ, R14 ;  /* 0x000000ffff067224 */ /* 0x000fce00078e000e */
.L_x_6495:
[----:B------:R-:W-:Y:S05]  /*ea80*/  BSYNC B1 ;  /* 0x0000000000017941 */ /* 0x000fea0003800000 */
.L_x_6493:
        /* <DEDUP_REMOVED lines=16> */
.L_x_6499:
[----:B------:R-:W-:Y:S05]  /*eb90*/  BSYNC B2 ;  /* 0x0000000000027941 */ /* 0x000fea0003800000 */
.L_x_6498:
        /* <DEDUP_REMOVED lines=44> */
.L_x_6497:
[----:B------:R-:W-:Y:S05]  /*ee60*/  BSYNC B1 ;  /* 0x0000000000017941 */ /* 0x000fea0003800000 */
.L_x_6496:
        /* <DEDUP_REMOVED lines=10> */
.L_x_6492:
        /* <DEDUP_REMOVED lines=12> */
.L_x_6501:
[----:B------:R-:W-:-:S07]  /*efd0*/  MOV R176, R14 ;  /* 0x0000000e00b07202 */ /* 0x000fce0000000f00 */
.L_x_6502:
[----:B------:R-:W-:Y:S05]  /*efe0*/  BSYNC B1 ;  /* 0x0000000000017941 */ /* 0x000fea0003800000 */
.L_x_6500:
        /* <DEDUP_REMOVED lines=16> */
.L_x_6506:
[----:B------:R-:W-:Y:S05]  /*f0f0*/  BSYNC B2 ;  /* 0x0000000000027941 */ /* 0x000fea0003800000 */
.L_x_6505:
        /* <DEDUP_REMOVED lines=43> */
.L_x_6504:
[----:B------:R-:W-:Y:S05]  /*f3b0*/  BSYNC B1 ;  /* 0x0000000000017941 */ /* 0x000fea0003800000 */
.L_x_6503:
        /* <DEDUP_REMOVED lines=16> */
.L_x_6507:
        /* <DEDUP_REMOVED lines=12> */
.L_x_6510:
[----:B------:R-:W-:-:S07]  /*f580*/  MOV R5, R14 ;  /* 0x0000000e00057202 */ /* 0x000fce0000000f00 */
.L_x_6511:
[----:B------:R-:W-:Y:S05]  /*f590*/  BSYNC B1 ;  /* 0x0000000000017941 */ /* 0x000fea0003800000 */
.L_x_6509:
        /* <DEDUP_REMOVED lines=16> */
.L_x_6515:
[----:B------:R-:W-:Y:S05]  /*f6a0*/  BSYNC B2 ;  /* 0x0000000000027941 */ /* 0x000fea0003800000 */
.L_x_6514:
        /* <DEDUP_REMOVED lines=43> */
.L_x_6513:
[----:B------:R-:W-:Y:S05]  /*f960*/  BSYNC B1 ;  /* 0x0000000000017941 */ /* 0x000fea0003800000 */
.L_x_6512:
        /* <DEDUP_REMOVED lines=12> */
.L_x_6508:
        /* <DEDUP_REMOVED lines=12> */
.L_x_6517:
[----:B------:R-:W-:-:S07]  /*faf0*/  IMAD.MOV.U32 R171, RZ, RZ, R14 ;  /* 0x000000ffffab7224 */ /* 0x000fce00078e000e */
.L_x_6518:
[----:B------:R-:W-:Y:S05]  /*fb00*/  BSYNC B1 ;  /* 0x0000000000017941 */ /* 0x000fea0003800000 */
.L_x_6516:
        /* <DEDUP_REMOVED lines=16> */
.L_x_6522:
[----:B------:R-:W-:Y:S05]  /*fc10*/  BSYNC B2 ;  /* 0x0000000000027941 */ /* 0x000fea0003800000 */
.L_x_6521:
        /* <DEDUP_REMOVED lines=43> */
.L_x_6520:
[----:B------:R-:W-:Y:S05]  /*fed0*/  BSYNC B1 ;  /* 0x0000000000017941 */ /* 0x000fea0003800000 */
.L_x_6519:
        /* <DEDUP_REMOVED lines=16> */
.L_x_6523:
        /* <DEDUP_REMOVED lines=12> */
.L_x_6526:
[----:B------:R-:W-:-:S07]  /*100a0*/  IMAD.MOV.U32 R4, RZ, RZ, R14 ;  /* 0x000000ffff047224 */ /* 0x000fce00078e000e */
.L_x_6527:
[----:B------:R-:W-:Y:S05]  /*100b0*/  BSYNC B1 ;  /* 0x0000000000017941 */ /* 0x000fea0003800000 */
.L_x_6525:
        /* <DEDUP_REMOVED lines=16> */
.L_x_6531:
[----:B------:R-:W-:Y:S05]  /*101c0*/  BSYNC B2 ;  /* 0x0000000000027941 */ /* 0x000fea0003800000 */
.L_x_6530:
        /* <DEDUP_REMOVED lines=43> */
.L_x_6529:
[----:B------:R-:W-:Y:S05]  /*10480*/  BSYNC B1 ;  /* 0x0000000000017941 */ /* 0x000fea0003800000 */
.L_x_6528:
        /* <DEDUP_REMOVED lines=10> */
.L_x_6524:
        /* <DEDUP_REMOVED lines=12> */
.L_x_6533:
[----:B------:R-:W-:-:S07]  /*105f0*/  IMAD.MOV.U32 R171, RZ, RZ, R14 ;  /* 0x000000ffffab7224 */ /* 0x000fce00078e000e */
.L_x_6534:
[----:B------:R-:W-:Y:S05]  /*10600*/  BSYNC B1 ;  /* 0x0000000000017941 */ /* 0x000fea0003800000 */
.L_x_6532:
        /* <DEDUP_REMOVED lines=16> */
.L_x_6538:
[----:B------:R-:W-:Y:S05]  /*10710*/  BSYNC B2 ;  /* 0x0000000000027941 */ /* 0x000fea0003800000 */
.L_x_6537:
        /* <DEDUP_REMOVED lines=43> */
.L_x_6536:
[----:B------:R-:W-:Y:S05]  /*109d0*/  BSYNC B1 ;  /* 0x0000000000017941 */ /* 0x000fea0003800000 */
.L_x_6535:
        /* <DEDUP_REMOVED lines=14> */
.L_x_6539:
[C---:B------:R-:W-:Y:S01]  /*10ac0*/  ISETP.NE.AND P4, PT, R164.reuse, 0x1, PT ;  /* 0x00000001a400780c */ /* 0x040fe20003f85270 */
[----:B------:R-:W-:Y:S01]  /*10ad0*/  BSSY B1, `(.L_x_6541) ;  /* 0x000000c000017945 */ /* 0x000fe20003800000 */
[----:B------:R-:W-:-:S11]  /*10ae0*/  VIADD R15, R164, 0x1 ;  /* 0x00000001a40f7836 */ /* 0x000fd60000000000 */
[----:B------:R-:W-:Y:S05]  /*10af0*/  @!P4 BRA `(.L_x_6542) ;  /* 0x000000000020c947 */ /* 0x000fea0003800000 */
[----:B------:R-:W-:Y:S01]  /*10b00*/  ISETP.NE.AND P4, PT, R164, 0x2, PT ;  /* 0x00000002a400780c */ /* 0x000fe20003f85270 */
[----:B0-----:R-:W-:-:S12]  /*10b10*/  IMAD.MOV.U32 R3, RZ, RZ, R16 ;  /* 0x000000ffff037224 */ /* 0x001fd800078e0010 */
[----:B------:R-:W-:Y:S05]  /*10b20*/  @!P4 BRA `(.L_x_6543) ;  /* 0x000000000018c947 */ /* 0x000fea0003800000 */
[----:B------:R-:W-:Y:S02]  /*10b30*/  ISETP.NE.AND P4, PT, R164, 0x3, PT ;  /* 0x00000003a400780c */ /* 0x000fe40003f85270 */
[----:B------:R-:W-:-:S11]  /*10b40*/  MOV R3, R17 ;  /* 0x0000001100037202 */ /* 0x000fd60000000f00 */
[----:B------:R-:W-:Y:S05]  /*10b50*/  @P4 BRA `(.L_x_6543) ;  /* 0x00000000000c4947 */ /* 0x000fea0003800000 */
[----:B------:R-:W-:Y:S01]  /*10b60*/  IMAD.MOV.U32 R3, RZ, RZ, R12 ;  /* 0x000000ffff037224 */ /* 0x000fe200078e000c */
[----:B------:R-:W-:Y:S06]  /*10b70*/  BRA `(.L_x_6543) ;  /* 0x0000000000047947 */ /* 0x000fec0003800000 */
.L_x_6542:
[----:B0-----:R-:W-:-:S07]  /*10b80*/  IMAD.MOV.U32 R3, RZ, RZ, R14 ;  /* 0x000000ffff037224 */ /* 0x001fce00078e000e */
.L_x_6543:
[----:B------:R-:W-:Y:S05]  /*10b90*/  BSYNC B1 ;  /* 0x0000000000017941 */ /* 0x000fea0003800000 */
.L_x_6541:
        /* <DEDUP_REMOVED lines=16> */
.L_x_6547:
[----:B------:R-:W-:Y:S05]  /*10ca0*/  BSYNC B2 ;  /* 0x0000000000027941 */ /* 0x000fea0003800000 */
.L_x_6546:
        /* <DEDUP_REMOVED lines=43> */
.L_x_6545:
[----:B------:R-:W-:Y:S05]  /*10f60*/  BSYNC B1 ;  /* 0x0000000000017941 */ /* 0x000fea0003800000 */
.L_x_6544:
[----:B------:R-:W-:Y:S02]  /*10f70*/  I2FP.F32.U32 R3, R3 ;  /* 0x0000000300037245 */ /* 0x000fe40000201000 */
[----:B------:R-:W-:-:S04]  /*10f80*/  PRMT R164, R162, 0x7632, R164 ;  /* 0x00007632a2a47816 */ /* 0x000fc800000000a4 */
[----:B------:R-:W-:Y:S01]  /*10f90*/  SHF.L.U32 R165, R164, 0x10, RZ ;  /* 0x00000010a4a57819 */ /* 0x000fe200000006ff */
[----:B------:R-:W-:-:S04]  /*10fa0*/  FFMA.FTZ R164, R3, R170, 1.1641532182693481445e-10 ;  /* 0x2f00000003a47423 */ /* 0x000fc800000100aa */
[----:B------:R-:W-:Y:S01]  /*10fb0*/  FMUL.FTZ R165, R165, R168 ;  /* 0x000000a8a5a57220 */ /* 0x000fe20000410000 */
[----:B------:R-:W-:-:S04]  /*10fc0*/  FSETP.GTU.FTZ.AND P4, PT, R164, R169, PT ;  /* 0x000000a9a400720b */ /* 0x000fc80003f9c000 */
[----:B------:R-:W-:Y:S02]  /*10fd0*/  FSEL R164, R165, RZ, !P4 ;  /* 0x000000ffa5a47208 */ /* 0x000fe40006000000 */
[----:B------:R-:W-:Y:S02]  /*10fe0*/  @P1 PRMT R165, R158, 0x7632, R165 ;  /* 0x000076329ea51816 */ /* 0x000fe400000000a5 */
[----:B------:R-:W-:Y:S01]  /*10ff0*/  SEL R3, RZ, 0x1, P4 ;  /* 0x00000001ff037807 */ /* 0x000fe20002000000 */
[----:B------:R-:W-:Y:S02]  /*11000*/  FADD.FTZ R205, R164, R205 ;  /* 0x000000cda4cd7221 */ /* 0x000fe40000010000 */
[----:B------:R-:W-:-:S04]  /*11010*/  @P1 IMAD.U32 R166, R165, 0x10000, RZ ;  /* 0x00010000a5a61824 */ /* 0x000fc800078e00ff */
[----:B------:R-:W-:-:S07]  /*11020*/  @P1 FADD.FTZ R205, R166, R205 ;  /* 0x000000cda6cd1221 */ /* 0x000fce0000010000 */
.L_x_6540:
        /* <DEDUP_REMOVED lines=12> */
.L_x_6549:
[----:B------:R-:W-:-:S07]  /*110f0*/  MOV R166, R14 ;  /* 0x0000000e00a67202 */ /* 0x000fce0000000f00 */
.L_x_6550:
[----:B------:R-:W-:Y:S05]  /*11100*/  BSYNC B1 ;  /* 0x0000000000017941 */ /* 0x000fea0003800000 */
.L_x_6548:
        /* <DEDUP_REMOVED lines=16> */
.L_x_6554:
[----:B------:R-:W-:Y:S05]  /*11210*/  BSYNC B2 ;  /* 0x0000000000027941 */ /* 0x000fea0003800000 */
.L_x_6553:
        /* <DEDUP_REMOVED lines=43> */
.L_x_6552:
[----:B------:R-:W-:Y:S05]  /*114d0*/  BSYNC B1 ;  /* 0x0000000000017941 */ /* 0x000fea0003800000 */
.L_x_6551:
        /* <DEDUP_REMOVED lines=14> */
.L_x_6555:
        /* <DEDUP_REMOVED lines=12> */
.L_x_6558:
[----:B------:R-:W-:-:S07]  /*11680*/  MOV R2, R14 ;  /* 0x0000000e00027202 */ /* 0x000fce0000000f00 */
.L_x_6559:
[----:B------:R-:W-:Y:S05]  /*11690*/  BSYNC B1 ;  /* 0x0000000000017941 */ /* 0x000fea0003800000 */
.L_x_6557:
        /* <DEDUP_REMOVED lines=16> */
.L_x_6563:
[----:B------:R-:W-:Y:S05]  /*117a0*/  BSYNC B2 ;  /* 0x0000000000027941 */ /* 0x000fea0003800000 */
.L_x_6562:
        /* <DEDUP_REMOVED lines=43> */
.L_x_6561:
[----:B------:R-:W-:Y:S05]  /*11a60*/  BSYNC B1 ;  /* 0x0000000000017941 */ /* 0x000fea0003800000 */
.L_x_6560:
        /* <DEDUP_REMOVED lines=10> */
.L_x_6556:
        /* <DEDUP_REMOVED lines=12> */
.L_x_6565:
[----:B------:R-:W-:-:S07]  /*11bd0*/  IMAD.MOV.U32 R176, RZ, RZ, R14 ;  /* 0x000000ffffb07224 */ /* 0x000fce00078e000e */
.L_x_6566:
[----:B------:R-:W-:Y:S05]  /*11be0*/  BSYNC B1 ;  /* 0x0000000000017941 */ /* 0x000fea0003800000 */
.L_x_6564:
        /* <DEDUP_REMOVED lines=16> */
.L_x_6570:
[----:B------:R-:W-:Y:S05]  /*11cf0*/  BSYNC B2 ;  /* 0x0000000000027941 */ /* 0x000fea0003800000 */
.L_x_6569:
        /* <DEDUP_REMOVED lines=43> */
.L_x_6568:
[----:B------:R-:W-:Y:S05]  /*11fb0*/  BSYNC B1 ;  /* 0x0000000000017941 */ /* 0x000fea0003800000 */
.L_x_6567:
        /* <DEDUP_REMOVED lines=14> */
.L_x_6571:
        /* <DEDUP_REMOVED lines=12> */
.L_x_6574:
[----:B------:R-:W-:-:S07]  /*12160*/  IMAD.MOV.U32 R0, RZ, RZ, R14 ;  /* 0x000000ffff007224 */ /* 0x000fce00078e000e */
.L_x_6575:
[----:B------:R-:W-:Y:S05]  /*12170*/  BSYNC B1 ;  /* 0x0000000000017941 */ /* 0x000fea0003800000 */
.L_x_6573:
        /* <DEDUP_REMOVED lines=16> */
.L_x_6579:
[----:B------:R-:W-:Y:S05]  /*12280*/  BSYNC B2 ;  /* 0x0000000000027941 */ /* 0x000fea0003800000 */
.L_x_6578:
        /* <DEDUP_REMOVED lines=43> */
.L_x_6577:
[----:B------:R-:W-:Y:S05]  /*12540*/  BSYNC B1 ;  /* 0x0000000000017941 */ /* 0x000fea0003800000 */
.L_x_6576:
        /* <DEDUP_REMOVED lines=12> */
.L_x_6572:
        /* <DEDUP_REMOVED lines=54> */
.L_x_6580:
[----:B------:R-:W-:-:S07]  /*12970*/  IADD3 R174, R174, 0x80, RZ ;  /* 0x00000080aeae7810 */ /* 0x000fce0007ffe0ff */
.L_x_6451:
[----:B------:R-:W-:Y:S05]  /*12980*/  BSYNC B0 ;  /* 0x0000000000007941 */ /* 0x000fea0003800000 */
.L_x_6450:
        /* <DEDUP_REMOVED lines=29> */
.L_x_6584:
[----:B------:R-:W-:-:S07]  /*12b60*/  IMAD.MOV.U32 R176, RZ, RZ, R14 ;  /* 0x000000ffffb07224 */ /* 0x000fce00078e000e */
.L_x_6585:
[----:B------:R-:W-:Y:S05]  /*12b70*/  BSYNC B1 ;  /* 0x0000000000017941 */ /* 0x000fea0003800000 */
.L_x_6583:
        /* <DEDUP_REMOVED lines=16> */
.L_x_6589:
[----:B------:R-:W-:Y:S05]  /*12c80*/  BSYNC B2 ;  /* 0x0000000000027941 */ /* 0x000fea0003800000 */
.L_x_6588:
        /* <DEDUP_REMOVED lines=43> */
.L_x_6587:
[----:B------:R-:W-:Y:S05]  /*12f40*/  BSYNC B1 ;  /* 0x0000000000017941 */ /* 0x000fea0003800000 */
.L_x_6586:
[----:B------:R-:W2:Y:S01]  /*12f50*/  LDC R169, c[0x0][0x294] ;  /* 0x0000a500ffa97b82 */ /* 0x000ea20000000800 */
[----:B------:R-:W-:Y:S01]  /*12f60*/  HFMA2.MMA R170, -RZ, RZ, 0.1171875, 0 ;  /* 0x2f800000ffaa7435 */ /* 0x000fe200000001ff */
[----:B------:R-:W-:Y:S01]  /*12f70*/  I2FP.F32.U32 R15, R176 ;  /* 0x000000b0000f7245 */ /* 0x000fe20000201000 */
[----:B-----5:R-:W-:Y:S01]  /*12f80*/  IMAD.U32 R171, R164, 0x10000, RZ ;  /* 0x00010000a4ab7824 */ /* 0x020fe200078e00ff */
[----:B------:R-:W-:Y:S02]  /*12f90*/  ISETP.NE.U32.AND P2, PT, R180, RZ, PT ;  /* 0x000000ffb400720c */ /* 0x000fe40003f45070 */
[----:B------:R-:W-:Y:S02]  /*12fa0*/  LOP3.LUT R9, R9, 0xffffffef, RZ, 0xc0, !PT ;  /* 0xffffffef09097812 */ /* 0x000fe400078ec0ff */
[----:B------:R-:W3:Y:S01]  /*12fb0*/  LDC R168, c[0x0][0x298] ;  /* 0x0000a600ffa87b82 */ /* 0x000ee20000000800 */
[----:B------:R-:W-:Y:S02]  /*12fc0*/  ISETP.NE.AND.EX P2, PT, R181, RZ, PT, P2 ;  /* 0x000000ffb500720c */ /* 0x000fe40003f45320 */
[----:B------:R-:W-:Y:S01]  /*12fd0*/  FFMA.FTZ R176, R15, R170, 1.1641532182693481445e-10 ;  /* 0x2f0000000fb07423 */ /* 0x000fe200000100aa */
[----:B------:R-:W-:-:S04]  /*12fe0*/  PRMT R164, R164, 0x7632, R164 ;  /* 0x00007632a4a47816 */ /* 0x000fc800000000a4 */
[----:B--2---:R-:W-:Y:S01]  /*12ff0*/  FSETP.GTU.FTZ.AND P3, PT, R176, R169, PT ;  /* 0x000000a9b000720b */ /* 0x004fe20003f7c000 */
[----:B---3--:R-:W-:-:S12]  /*13000*/  FMUL.FTZ R171, R171, R168 ;  /* 0x000000a8abab7220 */ /* 0x008fd80000410000 */
        /* <DEDUP_REMOVED lines=9> */
.L_x_6590:
        /* <DEDUP_REMOVED lines=12> */
.L_x_6593:
[----:B------:R-:W-:-:S07]  /*13160*/  MOV R8, R14 ;  /* 0x0000000e00087202 */ /* 0x000fce0000000f00 */
.L_x_6594:
[----:B------:R-:W-:Y:S05]  /*13170*/  BSYNC B1 ;  /* 0x0000000000017941 */ /* 0x000fea0003800000 */
.L_x_6592:
        /* <DEDUP_REMOVED lines=16> */
.L_x_6598:
[----:B------:R-:W-:Y:S05]  /*13280*/  BSYNC B2 ;  /* 0x0000000000027941 */ /* 0x000fea0003800000 */
.L_x_6597:
        /* <DEDUP_REMOVED lines=43> */
.L_x_6596:
[----:B------:R-:W-:Y:S05]  /*13540*/  BSYNC B1 ;  /* 0x0000000000017941 */ /* 0x000fea0003800000 */
.L_x_6595:
        /* <DEDUP_REMOVED lines=10> */
.L_x_6591:
        /* <DEDUP_REMOVED lines=12> */
.L_x_6600:
[----:B------:R-:W-:-:S07]  /*136b0*/  IMAD.MOV.U32 R171, RZ, RZ, R14 ;  /* 0x000000ffffab7224 */ /* 0x000fce00078e000e */
.L_x_6601:
[----:B------:R-:W-:Y:S05]  /*136c0*/  BSYNC B1 ;  /* 0x0000000000017941 */ /* 0x000fea0003800000 */
.L_x_6599:
        /* <DEDUP_REMOVED lines=16> */
.L_x_6605:
[----:B------:R-:W-:Y:S05]  /*137d0*/  BSYNC B2 ;  /* 0x0000000000027941 */ /* 0x000fea0003800000 */
.L_x_6604:
        /* <DEDUP_REMOVED lines=44> */
.L_x_6603:
[----:B------:R-:W-:Y:S05]  /*13aa0*/  BSYNC B1 ;  /* 0x0000000000017941 */ /* 0x000fea0003800000 */
.L_x_6602:
        /* <DEDUP_REMOVED lines=16> */
.L_x_6606:
        /* <DEDUP_REMOVED lines=12> */
.L_x_6609:
[----:B------:R-:W-:-:S07]  /*13c70*/  IMAD.MOV.U32 R7, RZ, RZ, R14 ;  /* 0x000000ffff077224 */ /* 0x000fce00078e000e */
.L_x_6610:
[----:B------:R-:W-:Y:S05]  /*13c80*/  BSYNC B1 ;  /* 0x0000000000017941 */ /* 0x000fea0003800000 */
.L_x_6608:
        /* <DEDUP_REMOVED lines=16> */
.L_x_6614:
[----:B------:R-:W-:Y:S05]  /*13d90*/  BSYNC B2 ;  /* 0x0000000000027941 */ /* 0x000fea0003800000 */
.L_x_6613:
        /* <DEDUP_REMOVED lines=43> */
.L_x_6612:
[----:B------:R-:W-:Y:S05]  /*14050*/  BSYNC B1 ;  /* 0x0000000000017941 */ /* 0x000fea0003800000 */
.L_x_6611:
        /* <DEDUP_REMOVED lines=12> */
.L_x_6607:
        /* <DEDUP_REMOVED lines=12> */
.L_x_6616:
[----:B------:R-:W-:-:S07]  /*141e0*/  MOV R164, R14 ;  /* 0x0000000e00a47202 */ /* 0x000fce0000000f00 */
.L_x_6617:
[----:B------:R-:W-:Y:S05]  /*141f0*/  BSYNC B1 ;  /* 0x0000000000017941 */ /* 0x000fea0003800000 */
.L_x_6615:
        /* <DEDUP_REMOVED lines=16> */
.L_x_6621:
[----:B------:R-:W-:Y:S05]  /*14300*/  BSYNC B2 ;  /* 0x0000000000027941 */ /* 0x000fea0003800000 */
.L_x_6620:
        /* <DEDUP_REMOVED lines=43> */
.L_x_6619:
[----:B------:R-:W-:Y:S05]  /*145c0*/  BSYNC B1 ;  /* 0x0000000000017941 */ /* 0x000fea0003800000 */
.L_x_6618:
        /* <DEDUP_REMOVED lines=16> */
.L_x_6622:
        /* <DEDUP_REMOVED lines=12> */
.L_x_6625:
[----:B------:R-:W-:-:S07]  /*14790*/  MOV R6, R14 ;  /* 0x0000000e00067202 */ /* 0x000fce0000000f00 */
.L_x_6626:
[----:B------:R-:W-:Y:S05]  /*147a0*/  BSYNC B1 ;  /* 0x0000000000017941 */ /* 0x000fea0003800000 */
.L_x_6624:
        /* <DEDUP_REMOVED lines=16> */
.L_x_6630:
[----:B------:R-:W-:Y:S05]  /*148b0*/  BSYNC B2 ;  /* 0x0000000000027941 */ /* 0x000fea0003800000 */
.L_x_6629:
        /* <DEDUP_REMOVED lines=44> */
.L_x_6628:
[----:B------:R-:W-:Y:S05]  /*14b80*/  BSYNC B1 ;  /* 0x0000000000017941 */ /* 0x000fea0003800000 */
.L_x_6627:
        /* <DEDUP_REMOVED lines=10> */
.L_x_6623:
        /* <DEDUP_REMOVED lines=12> */
.L_x_6632:
[----:B------:R-:W-:-:S07]  /*14cf0*/  IMAD.MOV.U32 R176, RZ, RZ, R14 ;  /* 0x000000ffffb07224 */ /* 0x000fce00078e000e */
.L_x_6633:
[----:B------:R-:W-:Y:S05]  /*14d00*/  BSYNC B1 ;  /* 0x0000000000017941 */ /* 0x000fea0003800000 */
.L_x_6631:
        /* <DEDUP_REMOVED lines=16> */
.L_x_6637:
[----:B------:R-:W-:Y:S05]  /*14e10*/  BSYNC B2 ;  /* 0x0000000000027941 */ /* 0x000fea0003800000 */
.L_x_6636:
        /* <DEDUP_REMOVED lines=43> */
.L_x_6635:
[----:B------:R-:W-:Y:S05]  /*150d0*/  BSYNC B1 ;  /* 0x0000000000017941 */ /* 0x000fea0003800000 */
.L_x_6634:
        /* <DEDUP_REMOVED lines=16> */
.L_x_6638:
        /* <DEDUP_REMOVED lines=12> */
.L_x_6641:
[----:B------:R-:W-:-:S07]  /*152a0*/  IMAD.MOV.U32 R5, RZ, RZ, R14 ;  /* 0x000000ffff057224 */ /* 0x000fce00078e000e */
.L_x_6642:
[----:B------:R-:W-:Y:S05]  /*152b0*/  BSYNC B1 ;  /* 0x0000000000017941 */ /* 0x000fea0003800000 */
.L_x_6640:
        /* <DEDUP_REMOVED lines=16> */
.L_x_6646:
[----:B------:R-:W-:Y:S05]  /*153c0*/  BSYNC B2 ;  /* 0x0000000000027941 */ /* 0x000fea0003800000 */
.L_x_6645:
        /* <DEDUP_REMOVED lines=43> */
.L_x_6644:
[----:B------:R-:W-:Y:S05]  /*15680*/  BSYNC B1 ;  /* 0x0000000000017941 */ /* 0x000fea0003800000 */
.L_x_6643:
        /* <DEDUP_REMOVED lines=12> */
.L_x_6639:
        /* <DEDUP_REMOVED lines=12> */
.L_x_6648:
[----:B------:R-:W-:-:S07]  /*15810*/  MOV R171, R14 ;  /* 0x0000000e00ab7202 */ /* 0x000fce0000000f00 */
.L_x_6649:
[----:B------:R-:W-:Y:S05]  /*15820*/  BSYNC B1 ;  /* 0x0000000000017941 */ /* 0x000fea0003800000 */
.L_x_6647:
        /* <DEDUP_REMOVED lines=16> */
.L_x_6653:
[----:B------:R-:W-:Y:S05]  /*15930*/  BSYNC B2 ;  /* 0x0000000000027941 */ /* 0x000fea0003800000 */
.L_x_6652:
        /* <DEDUP_REMOVED lines=43> */
.L_x_6651:
[----:B------:R-:W-:Y:S05]  /*15bf0*/  BSYNC B1 ;  /* 0x0000000000017941 */ /* 0x000fea0003800000 */
.L_x_6650:
        /* <DEDUP_REMOVED lines=16> */
.L_x_6654:
        /* <DEDUP_REMOVED lines=12> */
.L_x_6657:
[----:B------:R-:W-:-:S07]  /*15dc0*/  MOV R4, R14 ;  /* 0x0000000e00047202 */ /* 0x000fce0000000f00 */
.L_x_6658:
[----:B------:R-:W-:Y:S05]  /*15dd0*/  BSYNC B1 ;  /* 0x0000000000017941 */ /* 0x000fea0003800000 */
.L_x_6656:
        /* <DEDUP_REMOVED lines=16> */
.L_x_6662:
[----:B------:R-:W-:Y:S05]  /*15ee0*/  BSYNC B2 ;  /* 0x0000000000027941 */ /* 0x000fea0003800000 */
.L_x_6661:
        /* <DEDUP_REMOVED lines=43> */
.L_x_6660:
[----:B------:R-:W-:Y:S05]  /*161a0*/  BSYNC B1 ;  /* 0x0000000000017941 */ /* 0x000fea0003800000 */
.L_x_6659:
        /* <DEDUP_REMOVED lines=10> */
.L_x_6655:
        /* <DEDUP_REMOVED lines=12> */
.L_x_6664:
[----:B------:R-:W-:-:S07]  /*16310*/  IMAD.MOV.U32 R171, RZ, RZ, R14 ;  /* 0x000000ffffab7224 */ /* 0x000fce00078e000e */
.L_x_6665:
[----:B------:R-:W-:Y:S05]  /*16320*/  BSYNC B1 ;  /* 0x0000000000017941 */ /* 0x000fea0003800000 */
.L_x_6663:
        /* <DEDUP_REMOVED lines=16> */
.L_x_6669:
[----:B------:R-:W-:Y:S05]  /*16430*/  BSYNC B2 ;  /* 0x0000000000027941 */ /* 0x000fea0003800000 */
.L_x_6668:
        /* <DEDUP_REMOVED lines=43> */
.L_x_6667:
[----:B------:R-:W-:Y:S05]  /*166f0*/  BSYNC B1 ;  /* 0x0000000000017941 */ /* 0x000fea0003800000 */
.L_x_6666:
        /* <DEDUP_REMOVED lines=14> */
.L_x_6670:
[C---:B------:R-:W-:Y:S01]  /*167e0*/  ISETP.NE.AND P4, PT, R164.reuse, 0x1, PT ;  /* 0x00000001a400780c */ /* 0x040fe20003f85270 */
[----:B------:R-:W-:Y:S01]  /*167f0*/  BSSY B1, `(.L_x_6672) ;  /* 0x000000c000017945 */ /* 0x000fe20003800000 */
[----:B------:R-:W-:-:S11]  /*16800*/  IADD3 R15, R164, 0x1, RZ ;  /* 0x00000001a40f7810 */ /* 0x000fd60007ffe0ff */
        /* <DEDUP_REMOVED lines=9> */
.L_x_6673:
[----:B0-----:R-:W-:-:S07]  /*168a0*/  IMAD.MOV.U32 R3, RZ, RZ, R14 ;  /* 0x000000ffff037224 */ /* 0x001fce00078e000e */
.L_x_6674:
[----:B------:R-:W-:Y:S05]  /*168b0*/  BSYNC B1 ;  /* 0x0000000000017941 */ /* 0x000fea0003800000 */
.L_x_6672:
        /* <DEDUP_REMOVED lines=16> */
.L_x_6678:
[----:B------:R-:W-:Y:S05]  /*169c0*/  BSYNC B2 ;  /* 0x0000000000027941 */ /* 0x000fea0003800000 */
.L_x_6677:
        /* <DEDUP_REMOVED lines=43> */
.L_x_6676:
[----:B------:R-:W-:Y:S05]  /*16c80*/  BSYNC B1 ;  /* 0x0000000000017941 */ /* 0x000fea0003800000 */
.L_x_6675:
        /* <DEDUP_REMOVED lines=12> */
.L_x_6671:
        /* <DEDUP_REMOVED lines=12> */
.L_x_6680:
[----:B------:R-:W-:-:S07]  /*16e10*/  IMAD.MOV.U32 R166, RZ, RZ, R14 ;  /* 0x000000ffffa67224 */ /* 0x000fce00078e000e */
.L_x_6681:
[----:B------:R-:W-:Y:S05]  /*16e20*/  BSYNC B1 ;  /* 0x0000000000017941 */ /* 0x000fea0003800000 */
.L_x_6679:
        /* <DEDUP_REMOVED lines=16> */
.L_x_6685:
[----:B------:R-:W-:Y:S05]  /*16f30*/  BSYNC B2 ;  /* 0x0000000000027941 */ /* 0x000fea0003800000 */
.L_x_6684:
        /* <DEDUP_REMOVED lines=43> */
.L_x_6683:
[----:B------:R-:W-:Y:S05]  /*171f0*/  BSYNC B1 ;  /* 0x0000000000017941 */ /* 0x000fea0003800000 */
.L_x_6682:
        /* <DEDUP_REMOVED lines=14> */
.L_x_6686:
        /* <DEDUP_REMOVED lines=12> */
.L_x_6689:
[----:B------:R-:W-:-:S07]  /*173a0*/  IMAD.MOV.U32 R2, RZ, RZ, R14 ;  /* 0x000000ffff027224 */ /* 0x000fce00078e000e */
.L_x_6690:
[----:B------:R-:W-:Y:S05]  /*173b0*/  BSYNC B1 ;  /* 0x0000000000017941 */ /* 0x000fea0003800000 */
.L_x_6688:
        /* <DEDUP_REMOVED lines=16> */
.L_x_6694:
[----:B------:R-:W-:Y:S05]  /*174c0*/  BSYNC B2 ;  /* 0x0000000000027941 */ /* 0x000fea0003800000 */
.L_x_6693:
        /* <DEDUP_REMOVED lines=43> */
.L_x_6692:
[----:B------:R-:W-:Y:S05]  /*17780*/  BSYNC B1 ;  /* 0x0000000000017941 */ /* 0x000fea0003800000 */
.L_x_6691:
        /* <DEDUP_REMOVED lines=10> */
.L_x_6687:
        /* <DEDUP_REMOVED lines=12> */
.L_x_6696:
[----:B------:R-:W-:-:S07]  /*178f0*/  MOV R176, R14 ;  /* 0x0000000e00b07202 */ /* 0x000fce0000000f00 */
.L_x_6697:
[----:B------:R-:W-:Y:S05]  /*17900*/  BSYNC B1 ;  /* 0x0000000000017941 */ /* 0x000fea0003800000 */
.L_x_6695:
        /* <DEDUP_REMOVED lines=16> */
.L_x_6701:
[----:B------:R-:W-:Y:S05]  /*17a10*/  BSYNC B2 ;  /* 0x0000000000027941 */ /* 0x000fea0003800000 */
.L_x_6700:
        /* <DEDUP_REMOVED lines=43> */
.L_x_6699:
[----:B------:R-:W-:Y:S05]  /*17cd0*/  BSYNC B1 ;  /* 0x0000000000017941 */ /* 0x000fea0003800000 */
.L_x_6698:
        /* <DEDUP_REMOVED lines=14> */
.L_x_6702:
        /* <DEDUP_REMOVED lines=12> */
.L_x_6705:
[----:B------:R-:W-:-:S07]  /*17e80*/  MOV R0, R14 ;  /* 0x0000000e00007202 */ /* 0x000fce0000000f00 */
.L_x_6706:
[----:B------:R-:W-:Y:S05]  /*17e90*/  BSYNC B1 ;  /* 0x0000000000017941 */ /* 0x000fea0003800000 */
.L_x_6704:
        /* <DEDUP_REMOVED lines=16> */
.L_x_6710:
[----:B------:R-:W-:Y:S05]  /*17fa0*/  BSYNC B2 ;  /* 0x0000000000027941 */ /* 0x000fea0003800000 */
.L_x_6709:
        /* <DEDUP_REMOVED lines=43> */
.L_x_6708:
[----:B------:R-:W-:Y:S05]  /*18260*/  BSYNC B1 ;  /* 0x0000000000017941 */ /* 0x000fea0003800000 */
.L_x_6707:
        /* <DEDUP_REMOVED lines=12> */
.L_x_6703:
        /* <DEDUP_REMOVED lines=34> */
[----:B----4-:R-:W-:Y:S01]  /*18550*/  IMAD.U32 R165, R2, 0x10000, RZ ;  /* 0x0001000002a57824 */ /* 0x010fe200078e00ff */
        /* <DEDUP_REMOVED lines=19> */
.L_x_6582:
[----:B------:R-:W-:Y:S05]  /*18690*/  BSYNC B0 ;  /* 0x0000000000007941 */ /* 0x000fea0003800000 */
.L_x_6581:
[----:B--234-:R-:W-:Y:S01]  /*186a0*/  FADD.FTZ R164, RZ, R179 ;  /* 0x000000b3ffa47221 */ /* 0x01cfe20000010000 */
        /* <DEDUP_REMOVED lines=128> */
.L_x_6731:
[----:B------:R-:W3:Y:S01]  /*18eb0*/  @!P4 S2R R168, SR_CgaCtaId ;  /* 0x0000000000a8c919 */ /* 0x000ee20000008800 */
[----:B------:R-:W-:Y:S01]  /*18ec0*/  @!P4 MOV R165, 0x400 ;  /* 0x0000040000a5c802 */ /* 0x000fe20000000f00 */
[----:B------:R-:W-:Y:S05]  /*18ed0*/  WARPSYNC.ALL ;  /* 0x0000000000007948 */ /* 0x000fea0003800000 */
[----:B------:R-:W-:Y:S02]  /*18ee0*/  LOP3.LUT R166, R166, 0x3, RZ, 0xc0, !PT ;  /* 0x00000003a6a67812 */ /* 0x000fe400078ec0ff */
[----:B------:R-:W-:-:S04]  /*18ef0*/  LOP3.LUT R170, R24, 0x1f, RZ, 0xc0, !PT ;  /* 0x0000001f18aa7812 */ /* 0x000fc800078ec0ff */
[----:B------:R-:W-:Y:S02]  /*18f00*/  ISETP.GT.U32.AND P0, PT, R170, 0x3, PT ;  /* 0x00000003aa00780c */ /* 0x000fe40003f04070 */
[----:B---3--:R-:W-:Y:S01]  /*18f10*/  @!P4 LEA R169, R168, R165, 0x18 ;  /* 0x000000a5a8a9c211 */ /* 0x008fe200078ec0ff */
[----:B--2---:R-:W-:Y:S01]  /*18f20*/  FADD.FTZ R165, R171, R172 ;  /* 0x000000acaba57221 */ /* 0x004fe20000010000 */
[----:B------:R-:W-:-:S05]  /*18f30*/  @!P4 IADD3 R168, R167, R166, RZ ;  /* 0x000000a6a7a8c210 */ /* 0x000fca0007ffe0ff */
[----:B------:R-:W-:-:S05]  /*18f40*/  @!P4 IMAD R168, R168, 0x8, R169 ;  /* 0x00000008a8a8c824 */ /* 0x000fca00078e02a9 */
[----:B------:R2:W-:Y:S02]  /*18f50*/  @!P4 STS.64 [R168], R164 ;  /* 0x000000a4a800c388 */ /* 0x0005e40000000a00 */
[----:B--2---:R-:W2:Y:S01]  /*18f60*/  @!P0 S2R R165, SR_CgaCtaId ;  /* 0x0000000000a58919 */ /* 0x004ea20000008800 */
[----:B------:R-:W-:Y:S01]  /*18f70*/  @!P0 MOV R164, 0x400 ;  /* 0x0000040000a48802 */ /* 0x000fe20000000f00 */
[----:B------:R-:W-:Y:S01]  /*18f80*/  @!P0 IMAD.IADD R167, R167, 0x1, R170 ;  /* 0x00000001a7a78824 */ /* 0x000fe200078e02aa */
[----:B------:R-:W-:Y:S01]  /*18f90*/  BAR.SYNC.DEFER_BLOCKING 0x0 ;  /* 0x0000000000007b1d */ /* 0x000fe20000010000 */
[----:B------:R-:W-:-:S05]  /*18fa0*/  PLOP3.LUT P1, PT, PT, PT, UP0, 0x40, 0x0 ;  /* 0x000000000000781c */ /* 0x000fca0003f2e808 */
[----:B------:R-:W-:Y:S01]  /*18fb0*/  BSSY B0, `(.L_x_6712) ;  /* 0x0000069000007945 */ /* 0x000fe20003800000 */
[----:B--2---:R-:W-:Y:S02]  /*18fc0*/  @!P0 LEA R168, R165, R164, 0x18 ;  /* 0x000000a4a5a88211 */ /* 0x004fe400078ec0ff */
[----:B------:R-:W-:Y:S02]  /*18fd0*/  CS2R R164, SRZ ;  /* 0x0000000000a47805 */ /* 0x000fe4000001ff00 */
[----:B------:R-:W-:Y:S01]  /*18fe0*/  @!P0 LEA R168, R167, R168, 0x3 ;  /* 0x000000a8a7a88211 */ /* 0x000fe200078e18ff */
[----:B------:R-:W-:Y:S02]  /*18ff0*/  IMAD.MOV.U32 R167, RZ, RZ, RZ ;  /* 0x000000ffffa77224 */ /* 0x000fe400078e00ff */
[----:B------:R-:W-:Y:S02]  /*19000*/  @!P0 IMAD.MOV.U32 R167, RZ, RZ, R10 ;  /* 0x000000ffffa78224 */ /* 0x000fe400078e000a */
[----:B------:R2:W-:Y:S01]  /*19010*/  @!P0 LDS.64 R164, [R168] ;  /* 0x00000000a8a48984 */ /* 0x0005e20000000a00 */
[----:B------:R-:W-:-:S03]  /*19020*/  LOP3.LUT P0, RZ, R166, 0x1f, R24, 0xf8, !PT ;  /* 0x0000001fa6ff7812 */ /* 0x000fc6000780f818 */
[----:B------:R-:W1:Y:S01]  /*19030*/  SHFL.DOWN PT, R170, R167, 0x2, 0x1f ;  /* 0x08401f00a7aa7f89 */ /* 0x000e6200000e0000 */
[-C--:B--2---:R-:W-:Y:S02]  /*19040*/  I2FP.F32.S32 R168, R167.reuse ;  /* 0x000000a700a87245 */ /* 0x084fe40000201400 */
[----:B-1----:R-:W-:Y:S02]  /*19050*/  IADD3 R171, R170, R167, RZ ;  /* 0x000000a7aaab7210 */ /* 0x002fe40007ffe0ff */
[----:B------:R-:W-:Y:S02]  /*19060*/  I2FP.F32.S32 R170, R170 ;  /* 0x000000aa00aa7245 */ /* 0x000fe40000201400 */
[----:B------:R-:W-:Y:S01]  /*19070*/  I2FP.F32.S32 R174, R171 ;  /* 0x000000ab00ae7245 */ /* 0x000fe20000201400 */
[----:B------:R-:W1:Y:S03]  /*19080*/  SHFL.DOWN PT, R178, R171, 0x1, 0x1f ;  /* 0x08201f00abb27f89 */ /* 0x000e6600000e0000 */
[----:B------:R-:W2:Y:S01]  /*19090*/  MUFU.RCP R176, R174 ;  /* 0x000000ae00b07308 */ /* 0x000ea20000001000 */
[----:B------:R-:W3:Y:S04]  /*190a0*/  SHFL.DOWN PT, R169, R164, 0x2, 0x1f ;  /* 0x08401f00a4a97f89 */ /* 0x000ee800000e0000 */
[----:B------:R-:W4:Y:S01]  /*190b0*/  SHFL.DOWN PT, R172, R165, 0x2, 0x1f ;  /* 0x08401f00a5ac7f89 */ /* 0x000f2200000e0000 */
[----:B-1----:R-:W-:Y:S01]  /*190c0*/  IMAD.IADD R171, R171, 0x1, R178 ;  /* 0x00000001abab7824 */ /* 0x002fe200078e02b2 */
[----:B------:R-:W-:-:S04]  /*190d0*/  I2FP.F32.S32 R178, R178 ;  /* 0x000000b200b27245 */ /* 0x000fc80000201400 */
[----:B------:R-:W-:Y:S01]  /*190e0*/  I2FP.F32.S32 R171, R171 ;  /* 0x000000ab00ab7245 */ /* 0x000fe20000201400 */
[C---:B---3--:R-:W-:Y:S01]  /*190f0*/  FMUL.FTZ R233, R169.reuse, R170 ;  /* 0x000000aaa9e97220 */ /* 0x048fe20000410000 */
[----:B------:R-:W-:-:S03]  /*19100*/  FADD.FTZ R169, -R169, R164 ;  /* 0x000000a4a9a97221 */ /* 0x000fc60000010100 */
[----:B------:R-:W-:Y:S01]  /*19110*/  FFMA.FTZ R233, R168, R164, R233 ;  /* 0x000000a4a8e97223 */ /* 0x000fe200000100e9 */
[----:B------:R-:W-:Y:S01]  /*19120*/  FMUL.FTZ R169, R169, R169 ;  /* 0x000000a9a9a97220 */ /* 0x000fe20000410000 */
[----:B----4-:R-:W-:Y:S01]  /*19130*/  FADD.FTZ R165, R172, R165 ;  /* 0x000000a5aca57221 */ /* 0x010fe20000010000 */
[----:B------:R-:W1:Y:S01]  /*19140*/  MUFU.RCP R171, R171 ;  /* 0x000000ab00ab7308 */ /* 0x000e620000001000 */
[----:B--2---:R-:W-:Y:S01]  /*19150*/  FMUL.FTZ R233, R176, R233 ;  /* 0x000000e9b0e97220 */ /* 0x004fe20000410000 */
[----:B------:R-:W-:Y:S01]  /*19160*/  FMUL.FTZ R169, R169, R168 ;  /* 0x000000a8a9a97220 */ /* 0x000fe20000410000 */
[----:B------:R-:W2:Y:S03]  /*19170*/  LDC R172, c[0x0][0x2d8] ;  /* 0x0000b600ffac7b82 */ /* 0x000ea60000000800 */
[----:B------:R-:W3:Y:S01]  /*19180*/  SHFL.DOWN PT, R164, R233, 0x1, 0x1f ;  /* 0x08201f00e9a47f89 */ /* 0x000ee200000e0000 */
[----:B------:R-:W-:-:S04]  /*19190*/  FMUL.FTZ R169, R169, R170 ;  /* 0x000000aaa9a97220 */ /* 0x000fc80000410000 */
[----:B------:R-:W-:-:S05]  /*191a0*/  FFMA.FTZ R165, R176, R169, R165 ;  /* 0x000000a9b0a57223 */ /* 0x000fca00000100a5 */
[----:B------:R-:W4:Y:S01]  /*191b0*/  SHFL.DOWN PT, R168, R165, 0x1, 0x1f ;  /* 0x08201f00a5a87f89 */ /* 0x000f2200000e0000 */
[----:B---3--:R-:W-:Y:S01]  /*191c0*/  FADD.FTZ R167, R233, -R164 ;  /* 0x800000a4e9a77221 */ /* 0x008fe20000010000 */
[----:B------:R-:W-:-:S03]  /*191d0*/  FMUL.FTZ R169, R164, R178 ;  /* 0x000000b2a4a97220 */ /* 0x000fc60000410000 */
[----:B------:R-:W-:Y:S01]  /*191e0*/  FMUL.FTZ R167, R167, R167 ;  /* 0x000000a7a7a77220 */ /* 0x000fe20000410000 */
[----:B------:R-:W-:-:S03]  /*191f0*/  FFMA.FTZ R164, R174, R233, R169 ;  /* 0x000000e9aea47223 */ /* 0x000fc600000100a9 */
[----:B------:R-:W-:Y:S01]  /*19200*/  FMUL.FTZ R167, R174, R167 ;  /* 0x000000a7aea77220 */ /* 0x000fe20000410000 */
[----:B-1----:R-:W-:Y:S01]  /*19210*/  FMUL.FTZ R169, R171, R164 ;  /* 0x000000a4aba97220 */ /* 0x002fe20000410000 */
[----:B----4-:R-:W-:Y:S02]  /*19220*/  FADD.FTZ R168, R165, R168 ;  /* 0x000000a8a5a87221 */ /* 0x010fe40000010000 */
[----:B------:R-:W-:Y:S01]  /*19230*/  FMUL.FTZ R167, R167, R178 ;  /* 0x000000b2a7a77220 */ /* 0x000fe20000410000 */
[----:B------:R-:W1:Y:S02]  /*19240*/  @!P0 LDC.64 R164, c[0x0][0x258] ;  /* 0x00009600ffa48b82 */ /* 0x000e640000000a00 */
[----:B------:R-:W3:Y:S01]  /*19250*/  SHFL.IDX PT, R169, R169, RZ, 0x1f ;  /* 0x00001fffa9a97589 */ /* 0x000ee200000e0000 */
[----:B------:R-:W-:-:S05]  /*19260*/  FFMA.FTZ R168, R171, R167, R168 ;  /* 0x000000a7aba87223 */ /* 0x000fca00000100a8 */
[----:B------:R-:W2:Y:S01]  /*19270*/  SHFL.IDX PT, R233, R168, RZ, 0x1f ;  /* 0x00001fffa8e97589 */ /* 0x000ea200000e0000 */
[----:B------:R-:W4:Y:S01]  /*19280*/  @!P0 LDC.64 R166, c[0x0][0x250] ;  /* 0x00009400ffa68b82 */ /* 0x000f220000000a00 */
[----:B-1----:R-:W-:-:S04]  /*19290*/  @!P0 IMAD.WIDE R164, R18, 0x4, R164 ;  /* 0x0000000412a48825 */ /* 0x002fc800078e02a4 */
[----:B---3--:R-:W-:-:S05]  /*192a0*/  FMUL.FTZ R170, R169, R169 ;  /* 0x000000a9a9aa7220 */ /* 0x008fca0000410000 */
[----:B------:R-:W-:Y:S01]  /*192b0*/  FSEL R171, R170, RZ, !P1 ;  /* 0x000000ffaaab7208 */ /* 0x000fe20004800000 */
[----:B--2---:R-:W-:Y:S01]  /*192c0*/  FFMA.FTZ R170, R233, UR29, R172 ;  /* 0x0000001de9aa7c23 */ /* 0x004fe200080100ac */
[----:B----4-:R-:W-:Y:S01]  /*192d0*/  @!P0 IMAD.WIDE R166, R18, 0x4, R166 ;  /* 0x0000000412a68825 */ /* 0x010fe200078e02a6 */
[----:B------:R-:W-:-:S03]  /*192e0*/  PLOP3.LUT P1, PT, PT, PT, UP0, 0x40, 0x0 ;  /* 0x000000000000781c */ /* 0x000fc60003f2e808 */
[----:B------:R-:W-:Y:S01]  /*192f0*/  FADD.FTZ R170, R170, R171 ;  /* 0x000000abaaaa7221 */ /* 0x000fe20000010000 */
[----:B------:R1:W-:Y:S01]  /*19300*/  @!P0 STG.E desc[UR4][R166.64], R169 ;  /* 0x000000a9a6008986 */ /* 0x0003e2000c101904 */
[----:B------:R-:W-:Y:S02]  /*19310*/  FSEL R174, R169, RZ, P1 ;  /* 0x000000ffa9ae7208 */ /* 0x000fe40000800000 */
[----:B------:R-:W2:Y:S02]  /*19320*/  MUFU.RSQ R172, R170 ;  /* 0x000000aa00ac7308 */ /* 0x000ea40000001400 */
[----:B--2---:R1:W-:Y:S01]  /*19330*/  @!P0 STG.E desc[UR4][R164.64], R172 ;  /* 0x000000aca4008986 */ /* 0x0043e2000c101904 */
[----:B------:R-:W-:Y:S05]  /*19340*/  @!P6 BRA `(.L_x_6713) ;  /* 0x0000000000bce947 */ /* 0x000fea0003800000 */
[----:B------:R-:W2:Y:S01]  /*19350*/  LDC.64 R234, c[0x0][0x2b8] ;  /* 0x0000ae00ffea7b82 */ /* 0x000ea20000000a00 */
[--C-:B-1----:R-:W-:Y:S01]  /*19360*/  FADD.FTZ R165, R179, -R174.reuse ;  /* 0x800000aeb3a57221 */ /* 0x102fe20000010000 */
[--C-:B------:R-:W-:Y:S01]  /*19370*/  FADD.FTZ R169, R177, -R174.reuse ;  /* 0x800000aeb1a97221 */ /* 0x100fe20000010000 */
[--C-:B------:R-:W-:Y:S01]  /*19380*/  FADD.FTZ R171, R199, -R174.reuse ;  /* 0x800000aec7ab7221 */ /* 0x100fe20000010000 */
[--C-:B------:R-:W-:Y:S01]  /*19390*/  FADD.FTZ R237, R197, -R174.reuse ;  /* 0x800000aec5ed7221 */ /* 0x100fe20000010000 */
[--C-:B------:R-:W-:Y:S01]  /*193a0*/  FADD.FTZ R239, R215, -R174.reuse ;  /* 0x800000aed7ef7221 */ /* 0x100fe20000010000 */
[----:B------:R-:W-:Y:S01]  /*193b0*/  FADD.FTZ R241, R213, -R174 ;  /* 0x800000aed5f17221 */ /* 0x000fe20000010000 */
[C---:B------:R-:W-:Y:S01]  /*193c0*/  FMUL.FTZ R167, R172.reuse, R165 ;  /* 0x000000a5aca77220 */ /* 0x040fe20000410000 */
[----:B------:R-:W1:Y:S01]  /*193d0*/  LDC.64 R232, c[0x0][0x2c0] ;  /* 0x0000b000ffe87b82 */ /* 0x000e620000000a00 */
        /* <DEDUP_REMOVED lines=29> */
[----:B--2---:R-:W-:Y:S01]  /*195b0*/  IMAD.WIDE.U32 R234, R26, 0x10, R234 ;  /* 0x000000101aea7825 */ /* 0x004fe200078e00ea */
[----:B------:R-:W-:-:S02]  /*195c0*/  F2FP.BF16.F32.PACK_AB R171, R180, R171 ;  /* 0x000000abb4ab723e */ /* 0x000fc400000010ff */
[----:B------:R-:W-:Y:S01]  /*195d0*/  F2FP.BF16.F32.PACK_AB R170, R178, R239 ;  /* 0x000000efb2aa723e */ /* 0x000fe200000010ff */
[----:B-1----:R-:W-:Y:S01]  /*195e0*/  IMAD.WIDE.U32 R232, R26, 0x10, R232 ;  /* 0x000000101ae87825 */ /* 0x002fe200078e00e8 */
[----:B------:R-:W-:Y:S01]  /*195f0*/  F2FP.BF16.F32.PACK_AB R169, R176, R169 ;  /* 0x000000a9b0a9723e */ /* 0x000fe200000010ff */
[----:B------:R2:W-:Y:S01]  /*19600*/  STG.E.128 desc[UR4][R234.64], R164 ;  /* 0x000000a4ea007986 */ /* 0x0005e2000c101d04 */
[----:B------:R-:W-:Y:S01]  /*19610*/  F2FP.BF16.F32.PACK_AB R168, R237, R168 ;  /* 0x000000a8eda8723e */ /* 0x000fe200000010ff */
[----:B------:R-:W-:-:S04]  /*19620*/  VIADD R26, R26, 0x80 ;  /* 0x000000801a1a7836 */ /* 0x000fc80000000000 */
[----:B------:R2:W-:Y:S03]  /*19630*/  STG.E.128 desc[UR4][R232.64], R168 ;  /* 0x000000a8e8007986 */ /* 0x0005e6000c101d04 */
.L_x_6713:
[----:B------:R-:W-:Y:S05]  /*19640*/  BSYNC B0 ;  /* 0x0000000000007941 */ /* 0x000fea0003800000 */
.L_x_6712:
[----:B------:R-:W-:Y:S01]  /*19650*/  LOP3.LUT P0, RZ, R9, 0x100, RZ, 0xc0, !PT ;  /* 0x0000010009ff7812 */ /* 0x000fe2000780c0ff */
[----:B------:R-:W-:-:S12]  /*19660*/  BSSY B0, `(.L_x_6714) ;  /* 0x0000031000007945 */ /* 0x000fd80003800000 */
[----:B------:R-:W-:Y:S05]  /*19670*/  @!P0 BRA `(.L_x_6715) ;  /* 0x0000000000bc8947 */ /* 0x000fea0003800000 */
[----:B--2---:R-:W2:Y:S01]  /*19680*/  LDC.64 R234, c[0x0][0x2b8] ;  /* 0x0000ae00ffea7b82 */ /* 0x004ea20000000a00 */
        /* <DEDUP_REMOVED lines=43> */
[----:B------:R-:W-:Y:S02]  /*19940*/  F2FP.BF16.F32.PACK_AB R168, R237, R168 ;  /* 0x000000a8eda8723e */ /* 0x000fe400000010ff */
[----:B------:R-:W-:-:S03]  /*19950*/  IADD3 R26, R26, 0x80, RZ ;  /* 0x000000801a1a7810 */ /* 0x000fc60007ffe0ff */
[----:B------:R3:W-:Y:S04]  /*19960*/  STG.E.128 desc[UR4][R232.64], R168 ;  /* 0x000000a8e8007986 */ /* 0x0007e8000c101d04 */
.L_x_6715:
[----:B------:R-:W-:Y:S05]  /*19970*/  BSYNC B0 ;  /* 0x0000000000007941 */ /* 0x000fea0003800000 */
.L_x_6714:
[----:B------:R-:W-:Y:S01]  /*19980*/  LOP3.LUT P0, RZ, R9, 0x80, RZ, 0xc0, !PT ;  /* 0x0000008009ff7812 */ /* 0x000fe2000780c0ff */
[----:B------:R-:W-:-:S12]  /*19990*/  BSSY B0, `(.L_x_6716) ;  /* 0x0000031000007945 */ /* 0x000fd80003800000 */
[----:B------:R-:W-:Y:S05]  /*199a0*/  @!P0 BRA `(.L_x_6717) ;  /* 0x0000000000bc8947 */ /* 0x000fea0003800000 */
[----:B--23--:R-:W2:Y:S01]  /*199b0*/  LDC.64 R234, c[0x0][0x2b8] ;  /* 0x0000ae00ffea7b82 */ /* 0x00cea20000000a00 */
        /* <DEDUP_REMOVED lines=46> */
.L_x_6717:
[----:B------:R-:W-:Y:S05]  /*19ca0*/  BSYNC B0 ;  /* 0x0000000000007941 */ /* 0x000fea0003800000 */
.L_x_6716:
[----:B------:R-:W-:Y:S01]  /*19cb0*/  LOP3.LUT P0, RZ, R9, 0x40, RZ, 0xc0, !PT ;  /* 0x0000004009ff7812 */ /* 0x000fe2000780c0ff */
[----:B------:R-:W-:-:S12]  /*19cc0*/  BSSY B0, `(.L_x_6718) ;  /* 0x0000030000007945 */ /* 0x000fd80003800000 */
[----:B------:R-:W-:Y:S05]  /*19cd0*/  @!P0 BRA `(.L_x_6719) ;  /* 0x0000000000b88947 */ /* 0x000fea0003800000 */
[----:B--234-:R-:W2:Y:S01]  /*19ce0*/  LDC.64 R232, c[0x0][0x2b8] ;  /* 0x0000ae00ffe87b82 */ /* 0x01cea20000000a00 */
[--C-:B-1----:R-:W-:Y:S01]  /*19cf0*/  FADD.FTZ R165, R181, -R174.reuse ;  /* 0x800000aeb5a57221 */ /* 0x102fe20000010000 */
[--C-:B------:R-:W-:Y:S01]  /*19d00*/  FADD.FTZ R169, R183, -R174.reuse ;  /* 0x800000aeb7a97221 */ /* 0x100fe20000010000 */
[--C-:B------:R-:W-:Y:S01]  /*19d10*/  FADD.FTZ R171, R187, -R174.reuse ;  /* 0x800000aebbab7221 */ /* 0x100fe20000010000 */
[--C-:B------:R-:W-:Y:S01]  /*19d20*/  FADD.FTZ R237, R185, -R174.reuse ;  /* 0x800000aeb9ed7221 */ /* 0x100fe20000010000 */
[--C-:B------:R-:W-:Y:S01]  /*19d30*/  FADD.FTZ R239, R203, -R174.reuse ;  /* 0x800000aecbef7221 */ /* 0x100fe20000010000 */
[--C-:B------:R-:W-:Y:S01]  /*19d40*/  FADD.FTZ R241, R201, -R174.reuse ;  /* 0x800000aec9f17221 */ /* 0x100fe20000010000 */
[--C-:B------:R-:W-:Y:S01]  /*19d50*/  FADD.FTZ R243, R229, -R174.reuse ;  /* 0x800000aee5f37221 */ /* 0x100fe20000010000 */
[----:B------:R-:W1:Y:S01]  /*19d60*/  LDC.64 R234, c[0x0][0x2c0] ;  /* 0x0000b000ffea7b82 */ /* 0x000e620000000a00 */
        /* <DEDUP_REMOVED lines=11> */
[----:B------:R-:W-:Y:S01]  /*19e20*/  FFMA.FTZ R168, R144, R239, R128 ;  /* 0x000000ef90a87223 */ /* 0x000fe20000010080 */
[----:B------:R-:W-:Y:S01]  /*19e30*/  FFMA.FTZ R237, R145, R176, R129 ;  /* 0x000000b091ed7223 */ /* 0x000fe20000010081 */
[C---:B------:R-:W-:Y:S01]  /*19e40*/  FMUL.FTZ R243, R172.reuse, R243 ;  /* 0x000000f3acf37220 */ /* 0x040fe20000410000 */
[----:B------:R-:W-:Y:S01]  /*19e50*/  FMUL.FTZ R172, R172, R245 ;  /* 0x000000f5acac7220 */ /* 0x000fe20000410000 */
[----:B------:R-:W-:Y:S01]  /*19e60*/  F2FP.BF16.F32.PACK_AB R164, R165, R164 ;  /* 0x000000a4a5a4723e */ /* 0x000fe200000010ff */
[----:B--2---:R-:W-:Y:S01]  /*19e70*/  IMAD.WIDE.U32 R232, R26, 0x10, R232 ;  /* 0x000000101ae87825 */ /* 0x004fe200078e00e8 */
[----:B------:R-:W-:-:S03]  /*19e80*/  F2FP.BF16.F32.PACK_AB R165, R169, R166 ;  /* 0x000000a6a9a5723e */ /* 0x000fc600000010ff */
[----:B------:R-:W-:Y:S01]  /*19e90*/  FFMA.FTZ R169, R150, R171, R134 ;  /* 0x000000ab96a97223 */ /* 0x000fe20000010086 */
[----:B------:R-:W-:Y:S01]  /*19ea0*/  F2FP.BF16.F32.PACK_AB R166, R237, R168 ;  /* 0x000000a8eda6723e */ /* 0x000fe200000010ff */
[----:B------:R-:W-:Y:S01]  /*19eb0*/  FFMA.FTZ R168, R148, R167, R132 ;  /* 0x000000a794a87223 */ /* 0x000fe20000010084 */
[----:B------:R-:W-:Y:S01]  /*19ec0*/  FFMA.FTZ R167, R146, R243, R130 ;  /* 0x000000f392a77223 */ /* 0x000fe20000010082 */
[----:B------:R-:W-:Y:S01]  /*19ed0*/  FFMA.FTZ R239, R152, R239, R136 ;  /* 0x000000ef98ef7223 */ /* 0x000fe20000010088 */
[----:B-1----:R-:W-:-:S04]  /*19ee0*/  IMAD.WIDE.U32 R234, R26, 0x10, R234 ;  /* 0x000000101aea7825 */ /* 0x002fc800078e00ea */
[-C--:B------:R-:W-:Y:S01]  /*19ef0*/  FFMA.FTZ R26, R147, R172.reuse, R131 ;  /* 0x000000ac931a7223 */ /* 0x080fe20000010083 */
        /* <DEDUP_REMOVED lines=12> */
.L_x_6719:
[----:B------:R-:W-:Y:S05]  /*19fc0*/  BSYNC B0 ;  /* 0x0000000000007941 */ /* 0x000fea0003800000 */
.L_x_6718:
[----:B------:R-:W-:Y:S01]  /*19fd0*/  VIADD R18, R18, UR36 ;  /* 0x0000002412127c36 */ /* 0x000fe20008000000 */
[----:B-1----:R-:W-:-:S04]  /*19fe0*/  SEL R172, RZ, 0x1, P2 ;  /* 0x00000001ffac7807 */ /* 0x002fc80001000000 */
[----:B------:R-:W-:-:S13]  /*19ff0*/  ISETP.GE.AND P0, PT, R18, UR37, PT ;  /* 0x0000002512007c0c */ /* 0x000fda000bf06270 */
[----:B------:R-:W-:Y:S05]  /*1a000*/  @!P0 BRA `(.L_x_6720) ;  /* 0xfffffe7000708947 */ /* 0x000fea000383ffff */
[----:B------:R-:W-:Y:S05]  /*1a010*/  EXIT ;  /* 0x000000000000794d */ /* 0x000fea0003800000 */
.L_x_6711:
[----:B------:R-:W-:Y:S01]  /*1a020*/  MOV R233, R168 ;  /* 0x000000a800e97202 */ /* 0x000fe20000000f00 */
[----:B------:R-:W-:Y:S01]  /*1a030*/  IMAD.MOV.U32 R178, RZ, RZ, 0x1 ;  /* 0x00000001ffb27424 */ /* 0x000fe200078e00ff */
[----:B------:R-:W-:Y:S01]  /*1a040*/  MOV R174, 0xffffffff ;  /* 0xffffffff00ae7802 */ /* 0x000fe20000000f00 */
[----:B------:R-:W-:-:S07]  /*1a050*/  IMAD.MOV.U32 R235, RZ, RZ, 0x1f ;  /* 0x0000001fffeb7424 */ /* 0x000fce00078e00ff */
[----:B01---5:R-:W-:Y:S05]  /*1a060*/  WARPSYNC.COLLECTIVE R174, `(.L_x_6721) ;  /* 0x00000000ae087348 */ /* 0x023fea0003c00000 */
[----:B------:R2:W3:Y:S02]  /*1a070*/  SHFL.BFLY P5, R176, R233, R178, R235 ;  /* 0x0c0000b2e9b07389 */ /* 0x0004e400000a00eb */
[----:B0123-5:R-:W-:Y:S01]  /*1a080*/  ENDCOLLECTIVE ;  /* 0x000000000000791b */ /* 0x02ffe20003800000 */
.L_x_6721:
[----:B------:R-:W-:Y:S01]  /*1a090*/  HFMA2.MMA R178, -RZ, RZ, 0, 1.1920928955078125e-07 ;  /* 0x00000002ffb27435 */ /* 0x000fe200000001ff */
[----:B------:R-:W-:-:S04]  /*1a0a0*/  IMAD.MOV.U32 R165, RZ, RZ, R176 ;  /* 0x000000ffffa57224 */ /* 0x000fc800078e00b0 */
[----:B------:R-:W-:-:S04]  /*1a0b0*/  FADD.FTZ R169, R168, R165 ;  /* 0x000000a5a8a97221 */ /* 0x000fc80000010000 */
[----:B------:R-:W-:-:S07]  /*1a0c0*/  IMAD.MOV.U32 R233, RZ, RZ, R169 ;  /* 0x000000ffffe97224 */ /* 0x000fce00078e00a9 */
[----:B------:R-:W-:Y:S05]  /*1a0d0*/  WARPSYNC.COLLECTIVE R174, `(.L_x_6722) ;  /* 0x00000000ae087348 */ /* 0x000fea0003c00000 */
[----:B------:R0:W1:Y:S02]  /*1a0e0*/  SHFL.BFLY P5, R176, R233, R178, R235 ;  /* 0x0c0000b2e9b07389 */ /* 0x00006400000a00eb */
[----:B01----:R-:W-:Y:S01]  /*1a0f0*/  ENDCOLLECTIVE ;  /* 0x000000000000791b */ /* 0x003fe20003800000 */
.L_x_6722:
[----:B------:R-:W-:Y:S01]  /*1a100*/  MOV R178, 0x4 ;  /* 0x0000000400b27802 */ /* 0x000fe20000000f00 */
[----:B------:R-:W-:-:S04]  /*1a110*/  IMAD.MOV.U32 R164, RZ, RZ, R176 ;  /* 0x000000ffffa47224 */ /* 0x000fc800078e00b0 */
[----:B------:R-:W-:-:S04]  /*1a120*/  FADD.FTZ R170, R169, R164 ;  /* 0x000000a4a9aa7221 */ /* 0x000fc80000010000 */
[----:B------:R-:W-:-:S07]  /*1a130*/  IMAD.MOV.U32 R233, RZ, RZ, R170 ;  /* 0x000000ffffe97224 */ /* 0x000fce00078e00aa */
[----:B------:R-:W-:Y:S05]  /*1a140*/  WARPSYNC.COLLECTIVE R174, `(.L_x_6723) ;  /* 0x00000000ae087348 */ /* 0x000fea0003c00000 */
[----:B------:R0:W1:Y:S02]  /*1a150*/  SHFL.BFLY P5, R176, R233, R178, R235 ;  /* 0x0c0000b2e9b07389 */ /* 0x00006400000a00eb */
[----:B01----:R-:W-:Y:S01]  /*1a160*/  ENDCOLLECTIVE ;  /* 0x000000000000791b */ /* 0x003fe20003800000 */
.L_x_6723:
[----:B------:R-:W-:Y:S01]  /*1a170*/  HFMA2.MMA R178, -RZ, RZ, 0, 4.76837158203125e-07 ;  /* 0x00000008ffb27435 */ /* 0x000fe200000001ff */
[----:B------:R-:W-:-:S04]  /*1a180*/  IMAD.MOV.U32 R165, RZ, RZ, R176 ;  /* 0x000000ffffa57224 */ /* 0x000fc800078e00b0 */
[----:B------:R-:W-:-:S04]  /*1a190*/  FADD.FTZ R171, R170, R165 ;  /* 0x000000a5aaab7221 */ /* 0x000fc80000010000 */
[----:B------:R-:W-:-:S07]  /*1a1a0*/  IMAD.MOV.U32 R233, RZ, RZ, R171 ;  /* 0x000000ffffe97224 */ /* 0x000fce00078e00ab */
[----:B------:R-:W-:Y:S05]  /*1a1b0*/  WARPSYNC.COLLECTIVE R174, `(.L_x_6724) ;  /* 0x00000000ae087348 */ /* 0x000fea0003c00000 */
[----:B------:R0:W1:Y:S02]  /*1a1c0*/  SHFL.BFLY P5, R176, R233, R178, R235 ;  /* 0x0c0000b2e9b07389 */ /* 0x00006400000a00eb */
[----:B01----:R-:W-:Y:S01]  /*1a1d0*/  ENDCOLLECTIVE ;  /* 0x000000000000791b */ /* 0x003fe20003800000 */
.L_x_6724:
[----:B------:R-:W-:Y:S01]  /*1a1e0*/  MOV R178, 0x10 ;  /* 0x0000001000b27802 */ /* 0x000fe20000000f00 */
[----:B------:R-:W-:-:S04]  /*1a1f0*/  IMAD.MOV.U32 R164, RZ, RZ, R176 ;  /* 0x000000ffffa47224 */ /* 0x000fc800078e00b0 */
[----:B------:R-:W-:-:S04]  /*1a200*/  FADD.FTZ R172, R171, R164 ;  /* 0x000000a4abac7221 */ /* 0x000fc80000010000 */
[----:B------:R-:W-:-:S07]  /*1a210*/  IMAD.MOV.U32 R233, RZ, RZ, R172 ;  /* 0x000000ffffe97224 */ /* 0x000fce00078e00ac */
[----:B------:R-:W-:Y:S05]  /*1a220*/  WARPSYNC.COLLECTIVE R174, `(.L_x_6725) ;  /* 0x00000000ae087348 */ /* 0x000fea0003c00000 */
[----:B------:R0:W1:Y:S02]  /*1a230*/  SHFL.BFLY P5, R176, R233, R178, R235 ;  /* 0x0c0000b2e9b07389 */ /* 0x00006400000a00eb */
[----:B01----:R-:W-:Y:S01]  /*1a240*/  ENDCOLLECTIVE ;  /* 0x000000000000791b */ /* 0x003fe20003800000 */
.L_x_6725:
        /* <DEDUP_REMOVED lines=73> */
.L_x_6726:
[----:B------:R-:W-:Y:S01]  /*1a6e0*/  MOV R178, 0x2 ;  /* 0x0000000200b27802 */ /* 0x000fe20000000f00 */
[----:B------:R-:W-:-:S04]  /*1a6f0*/  IMAD.MOV.U32 R168, RZ, RZ, R176 ;  /* 0x000000ffffa87224 */ /* 0x000fc800078e00b0 */
[----:B------:R-:W-:-:S04]  /*1a700*/  FADD.FTZ R168, R165, R168 ;  /* 0x000000a8a5a87221 */ /* 0x000fc80000010000 */
[----:B------:R-:W-:-:S07]  /*1a710*/  IMAD.MOV.U32 R233, RZ, RZ, R168 ;  /* 0x000000ffffe97224 */ /* 0x000fce00078e00a8 */
[----:B------:R-:W-:Y:S05]  /*1a720*/  WARPSYNC.COLLECTIVE R174, `(.L_x_6727) ;  /* 0x00000000ae087348 */ /* 0x000fea0003c00000 */
[----:B------:R0:W1:Y:S02]  /*1a730*/  SHFL.BFLY P5, R176, R233, R178, R235 ;  /* 0x0c0000b2e9b07389 */ /* 0x00006400000a00eb */
[----:B01----:R-:W-:Y:S01]  /*1a740*/  ENDCOLLECTIVE ;  /* 0x000000000000791b */ /* 0x003fe20003800000 */
.L_x_6727:
[----:B------:R-:W-:Y:S01]  /*1a750*/  HFMA2.MMA R178, -RZ, RZ, 0, 2.384185791015625e-07 ;  /* 0x00000004ffb27435 */ /* 0x000fe200000001ff */
[----:B------:R-:W-:-:S04]  /*1a760*/  IMAD.MOV.U32 R169, RZ, RZ, R176 ;  /* 0x000000ffffa97224 */ /* 0x000fc800078e00b0 */
[----:B------:R-:W-:-:S04]  /*1a770*/  FADD.FTZ R169, R168, R169 ;  /* 0x000000a9a8a97221 */ /* 0x000fc80000010000 */
[----:B------:R-:W-:-:S07]  /*1a780*/  IMAD.MOV.U32 R233, RZ, RZ, R169 ;  /* 0x000000ffffe97224 */ /* 0x000fce00078e00a9 */
[----:B------:R-:W-:Y:S05]  /*1a790*/  WARPSYNC.COLLECTIVE R174, `(.L_x_6728) ;  /* 0x00000000ae087348 */ /* 0x000fea0003c00000 */
[----:B------:R0:W1:Y:S02]  /*1a7a0*/  SHFL.BFLY P5, R176, R233, R178, R235 ;  /* 0x0c0000b2e9b07389 */ /* 0x00006400000a00eb */
[----:B01----:R-:W-:Y:S01]  /*1a7b0*/  ENDCOLLECTIVE ;  /* 0x000000000000791b */ /* 0x003fe20003800000 */
.L_x_6728:
[----:B------:R-:W-:Y:S01]  /*1a7c0*/  MOV R178, 0x8 ;  /* 0x0000000800b27802 */ /* 0x000fe20000000f00 */
[----:B------:R-:W-:-:S04]  /*1a7d0*/  IMAD.MOV.U32 R170, RZ, RZ, R176 ;  /* 0x000000ffffaa7224 */ /* 0x000fc800078e00b0 */
[----:B------:R-:W-:-:S04]  /*1a7e0*/  FADD.FTZ R170, R169, R170 ;  /* 0x000000aaa9aa7221 */ /* 0x000fc80000010000 */
[----:B------:R-:W-:-:S07]  /*1a7f0*/  IMAD.MOV.U32 R233, RZ, RZ, R170 ;  /* 0x000000ffffe97224 */ /* 0x000fce00078e00aa */
[----:B------:R-:W-:Y:S05]  /*1a800*/  WARPSYNC.COLLECTIVE R174, `(.L_x_6729) ;  /* 0x00000000ae087348 */ /* 0x000fea0003c00000 */
[----:B------:R0:W1:Y:S02]  /*1a810*/  SHFL.BFLY P5, R176, R233, R178, R235 ;  /* 0x0c0000b2e9b07389 */ /* 0x00006400000a00eb */
[----:B01----:R-:W-:Y:S01]  /*1a820*/  ENDCOLLECTIVE ;  /* 0x000000000000791b */ /* 0x003fe20003800000 */
.L_x_6729:
[----:B------:R-:W-:Y:S01]  /*1a830*/  HFMA2.MMA R178, -RZ, RZ, 0, 9.5367431640625e-07 ;  /* 0x00000010ffb27435 */ /* 0x000fe200000001ff */
[----:B------:R-:W-:-:S04]  /*1a840*/  IMAD.MOV.U32 R171, RZ, RZ, R176 ;  /* 0x000000ffffab7224 */ /* 0x000fc800078e00b0 */
[----:B------:R-:W-:-:S04]  /*1a850*/  FADD.FTZ R171, R170, R171 ;  /* 0x000000abaaab7221 */ /* 0x000fc80000010000 */
[----:B------:R-:W-:-:S07]  /*1a860*/  IMAD.MOV.U32 R233, RZ, RZ, R171 ;  /* 0x000000ffffe97224 */ /* 0x000fce00078e00ab */
[----:B------:R-:W-:Y:S05]  /*1a870*/  WARPSYNC.COLLECTIVE R174, `(.L_x_6730) ;  /* 0x00000000ae087348 */ /* 0x000fea0003c00000 */
[----:B------:R0:W1:Y:S02]  /*1a880*/  SHFL.BFLY P5, R176, R233, R178, R235 ;  /* 0x0c0000b2e9b07389 */ /* 0x00006400000a00eb */
[----:B01----:R-:W-:Y:S01]  /*1a890*/  ENDCOLLECTIVE ;  /* 0x000000000000791b */ /* 0x003fe20003800000 */
.L_x_6730:
[----:B------:R-:W-:Y:S01]  /*1a8a0*/  IMAD.MOV.U32 R172, RZ, RZ, R176 ;  /* 0x000000ffffac7224 */ /* 0x000fe200078e00b0 */
[----:B------:R-:W-:Y:S06]  /*1a8b0*/  BRA `(.L_x_6731) ;  /* 0xffffffe4007c7947 */ /* 0x000fec000383ffff */
.L_x_6732:
        /* <DEDUP_REMOVED lines=12> */
.L_x_27040:


//--------------------- .text._ZN10layer_norm31ln_parallel_residual_fwd_kernelINS_13Kernel_traitsIf13__nv_bfloat16S2_S2_fjLj4096ELj1ELj1ELj4ELj16ENS_18Kernel_traits_baseILj4096EfS2_S2_S2_fjLj128EEEEELb1ELb0ELb1EEEvNS_9FwdParamsE --------------------------
	.section	.text._ZN10layer_norm31ln_parallel_residual_fwd_kernelINS_13Kernel_traitsIf13__nv_bfloat16S2_S2_fjLj4096ELj1ELj1ELj4ELj16ENS_18Kernel_traits_baseILj4096EfS2_S2_S2_fjLj128EEEEELb1ELb0ELb1EEEvNS_9FwdParamsE,"ax",@progbits
	.align	128
        .global         _ZN10layer_norm31ln_parallel_residual_fwd_kernelINS_13Kernel_traitsIf13__nv_bfloat16S2_S2_fjLj4096ELj1ELj1ELj4ELj16ENS_18Kernel_traits_baseILj4096EfS2_S2_S2_fjLj128EEEEELb1ELb0ELb1EEEvNS_9FwdParamsE
        .type           _ZN10layer_norm31ln_parallel_residual_fwd_kernelINS_13Kernel_traitsIf13__nv_bfloat16S2_S2_fjLj4096ELj1ELj1ELj4ELj16ENS_18Kernel_traits_baseILj4096EfS2_S2_S2_fjLj128EEEEELb1ELb0ELb1EEEvNS_9FwdParamsE,@function
        .size           _ZN10layer_norm31ln_parallel_residual_fwd_kernelINS_13Kernel_traitsIf13__nv_bfloat16S2_S2_fjLj4096ELj1ELj1ELj4ELj16ENS_18Kernel_traits_baseILj4096EfS2_S2_S2_fjLj128EEEEELb1ELb0ELb1EEEvNS_9FwdParamsE,(.L_x_27041 - _ZN10layer_norm31ln_parallel_residual_fwd_kernelINS_13Kernel_traitsIf13__nv_bfloat16S2_S2_fjLj4096ELj1ELj1ELj4ELj16ENS_18Kernel_traits_baseILj4096EfS2_S2_S2_fjLj128EEEEELb1ELb0ELb1EEEvNS_9FwdParamsE)
        .other          _ZN10layer_norm31ln_parallel_residual_fwd_kernelINS_13Kernel_traitsIf13__nv_bfloat16S2_S2_fjLj4096ELj1ELj1ELj4ELj16ENS_18Kernel_traits_baseILj4096EfS2_S2_S2_fjLj128EEEEELb1ELb0ELb1EEEvNS_9FwdParamsE,@"STO_CUDA_ENTRY STV_DEFAULT"
_ZN10layer_norm31ln_parallel_residual_fwd_kernelINS_13Kernel_traitsIf13__nv_bfloat16S2_S2_fjLj4096ELj1ELj1ELj4ELj16ENS_18Kernel_traits_baseILj4096EfS2_S2_S2_fjLj128EEEEELb1ELb0ELb1EEEvNS_9FwdParamsE:
.text._ZN10layer_norm31ln_parallel_residual_fwd_kernelINS_13Kernel_traitsIf13__nv_bfloat16S2_S2_fjLj4096ELj1ELj1ELj4ELj16ENS_18Kernel_traits_baseILj4096EfS2_S2_S2_fjLj128EEEEELb1ELb0ELb1EEEvNS_9FwdParamsE:
[----:B------:R-:W-:Y:S01]  /*0000*/  LDC R1, c[0x0][0x28] ;  /* 0x00000a00ff017b82 */ /* 0x000fe20000000800 */
[----:B------:R-:W0:Y:S07]  /*0010*/  S2R R185, SR_TID.X ;  /* 0x0000000000b97919 */ /* 0x000e2e0000002100 */
[----:B------:R-:W1:Y:S08]  /*0020*/  LDC R204, c[0x0][0x2e8] ;  /* 0x0000ba00ffcc7b82 */ /* 0x000e700000000800 */
[----:B------:R-:W2:Y:S01]  /*0030*/  LDC R205, c[0x0][0x2ec] ;  /* 0x0000bb00ffcd7b82 */ /* 0x000ea20000000800 */
[----:B------:R-:W-:Y:S01]  /*0040*/  ULDC.64 UR10, c[0x0][0x2e0] ;  /* 0x0000b800000a7ab9 */ /* 0x000fe20000000a00 */
[----:B------:R-:W-:Y:S01]  /*0050*/  ULDC.U8 UR4, c[0x0][0x2f4] ;  /* 0x0000bd0000047ab9 */ /* 0x000fe20000000000 */
[----:B------:R-:W-:Y:S01]  /*0060*/  IMAD.U32 R180, RZ, RZ, UR10 ;  /* 0x0000000affb47e24 */ /* 0x000fe2000f8e00ff */
[----:B------:R-:W-:Y:S01]  /*0070*/  MOV R181, UR11 ;  /* 0x0000000b00b57c02 */ /* 0x000fe20008000f00 */
[----:B------:R-:W-:Y:S01]  /*0080*/  ULDC.64 UR10, c[0x0][0x2d0] ;  /* 0x0000b400000a7ab9 */ /* 0x000fe20000000a00 */
[----:B------:R-:W-:Y:S01]  /*0090*/  ISETP.NE.AND P2, PT, RZ, UR4, PT ;  /* 0x00000004ff007c0c */ /* 0x000fe2000bf45270 */
[----:B------:R-:W-:Y:S01]  /*00a0*/  ULDC.64 UR8, c[0x0][0x268] ;  /* 0x00009a0000087ab9 */ /* 0x000fe20000000a00 */
[----:B------:R-:W-:-:S02]  /*00b0*/  ISETP.NE.U32.AND P1, PT, RZ, UR10, PT ;  /* 0x0000000aff007c0c */ /* 0x000fc4000bf25070 */
[----:B------:R-:W-:Y:S02]  /*00c0*/  CS2R R122, SRZ ;  /* 0x00000000007a7805 */ /* 0x000fe4000001ff00 */
[----:B------:R-:W-:Y:S02]  /*00d0*/  CS2R R120, SRZ ;  /* 0x0000000000787805 */ /* 0x000fe4000001ff00 */
[----:B------:R-:W-:Y:S02]  /*00e0*/  CS2R R118, SRZ ;  /* 0x0000000000767805 */ /* 0x000fe4000001ff00 */
[----:B------:R-:W-:Y:S02]  /*00f0*/  ISETP.NE.AND.EX P1, PT, RZ, UR11, PT, P1 ;  /* 0x0000000bff007c0c */ /* 0x000fe4000bf25310 */
[----:B------:R-:W-:Y:S02]  /*0100*/  CS2R R116, SRZ ;  /* 0x0000000000747805 */ /* 0x000fe4000001ff00 */
[----:B------:R-:W-:-:S02]  /*0110*/  CS2R R114, SRZ ;  /* 0x0000000000727805 */ /* 0x000fc4000001ff00 */
[----:B------:R-:W-:Y:S02]  /*0120*/  CS2R R112, SRZ ;  /* 0x0000000000707805 */ /* 0x000fe4000001ff00 */
[----:B------:R-:W-:Y:S02]  /*0130*/  CS2R R110, SRZ ;  /* 0x00000000006e7805 */ /* 0x000fe4000001ff00 */
[----:B------:R-:W-:Y:S02]  /*0140*/  CS2R R108, SRZ ;  /* 0x00000000006c7805 */ /* 0x000fe4000001ff00 */
[----:B------:R-:W-:Y:S01]  /*0150*/  CS2R R106, SRZ ;  /* 0x00000000006a7805 */ /* 0x000fe2000001ff00 */
[----:B-1----:R-:W-:Y:S01]  /*0160*/  @P2 IMAD.MOV.U32 R2, RZ, RZ, R204 ;  /* 0x000000ffff022224 */ /* 0x002fe200078e00cc */
[----:B------:R-:W-:Y:S02]  /*0170*/  CS2R R104, SRZ ;  /* 0x0000000000687805 */ /* 0x000fe4000001ff00 */
[----:B------:R-:W-:-:S02]  /*0180*/  CS2R R102, SRZ ;  /* 0x0000000000667805 */ /* 0x000fc4000001ff00 */
[----:B------:R-:W-:Y:S02]  /*0190*/  CS2R R100, SRZ ;  /* 0x0000000000647805 */ /* 0x000fe4000001ff00 */
[C---:B0-----:R-:W-:Y:S02]  /*01a0*/  LOP3.LUT R186, R185.reuse, 0x7f, RZ, 0xc0, !PT ;  /* 0x0000007fb9ba7812 */ /* 0x041fe400078ec0ff */
[----:B------:R-:W-:Y:S02]  /*01b0*/  CS2R R98, SRZ ;  /* 0x0000000000627805 */ /* 0x000fe4000001ff00 */
[----:B--2---:R-:W-:Y:S02]  /*01c0*/  @P2 MOV R3, R205 ;  /* 0x000000cd00032202 */ /* 0x004fe40000000f00 */
[----:B------:R-:W-:Y:S02]  /*01d0*/  CS2R R96, SRZ ;  /* 0x0000000000607805 */ /* 0x000fe4000001ff00 */
[----:B------:R-:W-:Y:S01]  /*01e0*/  CS2R R94, SRZ ;  /* 0x00000000005e7805 */ /* 0x000fe2000001ff00 */
[----:B------:R-:W-:Y:S01]  /*01f0*/  IMAD.SHL.U32 R10, R186, 0x20, RZ ;  /* 0x00000020ba0a7824 */ /* 0x000fe200078e00ff */
[----:B------:R-:W-:Y:S01]  /*0200*/  CS2R R92, SRZ ;  /* 0x00000000005c7805 */ /* 0x000fe2000001ff00 */
[----:B------:R-:W-:Y:S01]  /*0210*/  ULDC.64 UR4, c[0x0][0x208] ;  /* 0x0000820000047ab9 */ /* 0x000fe20000000a00 */
[----:B------:R-:W-:Y:S01]  /*0220*/  IMAD.SHL.U32 R0, R185, 0x20, RZ ;  /* 0x00000020b9007824 */ /* 0x000fe200078e00ff */
[----:B------:R-:W5:Y:S01]  /*0230*/  @P2 LDG.E.64 R2, desc[UR4][R2.64] ;  /* 0x0000000402022981 */ /* 0x000f62000c1e1b00 */
[C---:B------:R-:W-:Y:S01]  /*0240*/  IADD3 R8, P4, R10.reuse, UR8, RZ ;  /* 0x000000080a087c10 */ /* 0x040fe2000ff9e0ff */
[----:B------:R-:W-:Y:S01]  /*0250*/  ULDC.64 UR6, c[0x0][0x260] ;  /* 0x0000980000067ab9 */ /* 0x000fe20000000a00 */
[----:B------:R-:W-:Y:S01]  /*0260*/  IADD3 R10, P5, R10, UR10, RZ ;  /* 0x0000000a0a0a7c10 */ /* 0x000fe2000ffbe0ff */
[----:B------:R-:W5:Y:S01]  /*0270*/  @P2 LDG.E.64 R180, desc[UR4][R180.64] ;  /* 0x00000004b4b42981 */ /* 0x000f62000c1e1b00 */
[----:B------:R-:W-:-:S03]  /*0280*/  LOP3.LUT R0, R0, 0xfe0, RZ, 0xc0, !PT ;  /* 0x00000fe000007812 */ /* 0x000fc600078ec0ff */
[----:B------:R-:W-:Y:S01]  /*0290*/  IMAD.X R11, RZ, RZ, UR11, P5 ;  /* 0x0000000bff0b7e24 */ /* 0x000fe2000a8e06ff */
[----:B------:R-:W-:-:S04]  /*02a0*/  IADD3 R4, P0, R0, UR6, RZ ;  /* 0x0000000600047c10 */ /* 0x000fc8000ff1e0ff */
        /* <DEDUP_REMOVED lines=8> */
[----:B------:R-:W-:Y:S01]  /*0330*/  IMAD.X R5, RZ, RZ, UR7, P0 ;  /* 0x00000007ff057e24 */ /* 0x000fe200080e06ff */
[----:B------:R-:W-:-:S02]  /*0340*/  ULDC.64 UR6, c[0x0][0x2c8] ;  /* 0x0000b20000067ab9 */ /* 0x000fc40000000a00 */
[----:B------:R-:W-:Y:S02]  /*0350*/  ISETP.NE.U32.AND P0, PT, RZ, UR6, PT ;  /* 0x00000006ff007c0c */ /* 0x000fe4000bf05070 */
[----:B------:R-:W-:Y:S01]  /*0360*/  IADD3 R6, P3, R0, UR6, RZ ;  /* 0x0000000600067c10 */ /* 0x000fe2000ff7e0ff */
[----:B------:R-:W1:Y:S08]  /*0370*/  S2UR UR6, SR_CTAID.X ;  /* 0x00000000000679c3 */ /* 0x000e700000002500 */
[----:B------:R-:W1:Y:S01]  /*0380*/  LDC R0, c[0x0][RZ] ;  /* 0x00000000ff007b82 */ /* 0x000e620000000800 */
[----:B------:R-:W-:-:S02]  /*0390*/  ISETP.NE.AND.EX P0, PT, RZ, UR7, PT, P0 ;  /* 0x00000007ff007c0c */ /* 0x000fc4000bf05300 */
        /* <DEDUP_REMOVED lines=15> */
[----:B------:R-:W-:Y:S01]  /*0490*/  CS2R R126, SRZ ;  /* 0x00000000007e7805 */ /* 0x000fe2000001ff00 */
[----:B------:R-:W-:Y:S01]  /*04a0*/  IMAD.X R7, RZ, RZ, UR7, P3 ;  /* 0x00000007ff077e24 */ /* 0x000fe200098e06ff */
[----:B------:R-:W-:-:S04]  /*04b0*/  ULDC UR7, c[0x0][0x214] ;  /* 0x0000850000077ab9 */ /* 0x000fc80000000800 */
[----:B------:R0:W5:Y:S01]  /*04c0*/  @P0 LDG.E.128 R152, desc[UR4][R6.64] ;  /* 0x0000000406980981 */ /* 0x000162000c1e1d00 */
[----:B-1----:R-:W-:Y:S01]  /*04d0*/  IMAD R0, R0, UR6, R185 ;  /* 0x0000000600007c24 */ /* 0x002fe2000f8e02b9 */
[----:B------:R-:W-:Y:S02]  /*04e0*/  LEA.HI R185, R185, UR6, RZ, 0x19 ;  /* 0x00000006b9b97c11 */ /* 0x000fe4000f8fc8ff */
[----:B------:R0:W5:Y:S04]  /*04f0*/  @P0 LDG.E.128 R148, desc[UR4][R6.64+0x10] ;  /* 0x0000100406940981 */ /* 0x000168000c1e1d00 */
[----:B------:R0:W5:Y:S04]  /*0500*/  @P0 LDG.E.128 R144, desc[UR4][R6.64+0x1000] ;  /* 0x0010000406900981 */ /* 0x000168000c1e1d00 */
[----:B------:R0:W5:Y:S04]  /*0510*/  @P0 LDG.E.128 R140, desc[UR4][R6.64+0x1010] ;  /* 0x00101004068c0981 */ /* 0x000168000c1e1d00 */
[----:B------:R0:W5:Y:S04]  /*0520*/  @P0 LDG.E.128 R136, desc[UR4][R6.64+0x2000] ;  /* 0x0020000406880981 */ /* 0x000168000c1e1d00 */
[----:B------:R0:W5:Y:S04]  /*0530*/  @P0 LDG.E.128 R132, desc[UR4][R6.64+0x2010] ;  /* 0x0020100406840981 */ /* 0x000168000c1e1d00 */
[----:B------:R0:W5:Y:S04]  /*0540*/  @P0 LDG.E.128 R128, desc[UR4][R6.64+0x3000] ;  /* 0x0030000406800981 */ /* 0x000168000c1e1d00 */
[----:B------:R0:W5:Y:S01]  /*0550*/  @P0 LDG.E.128 R124, desc[UR4][R6.64+0x3010] ;  /* 0x00301004067c0981 */ /* 0x000162000c1e1d00 */
[----:B------:R-:W-:-:S02]  /*0560*/  ISETP.GE.AND P0, PT, R185, UR7, PT ;  /* 0x00000007b9007c0c */ /* 0x000fc4000bf06270 */
[----:B------:R-:W-:-:S11]  /*0570*/  IADD3.X R9, RZ, UR9, RZ, P4, !PT ;  /* 0x00000009ff097c10 */ /* 0x000fd6000a7fe4ff */
[----:B0-----:R-:W-:Y:S05]  /*0580*/  @P0 EXIT ;  /* 0x000000000000094d */ /* 0x001fea0003800000 */
[----:B------:R-:W0:Y:S01]  /*0590*/  @P2 LDC R7, c[0x0][0x2f0] ;  /* 0x0000bc00ff072b82 */ /* 0x000e220000000800 */
[----:B------:R-:W5:Y:S04]  /*05a0*/  LDG.E.128 R88, desc[UR4][R4.64] ;  /* 0x0000000404587981 */ /* 0x000f68000c1e1d00 */
[----:B------:R-:W5:Y:S04]  /*05b0*/  LDG.E.128 R84, desc[UR4][R4.64+0x10] ;  /* 0x0000100404547981 */ /* 0x000f68000c1e1d00 */
[----:B------:R-:W5:Y:S04]  /*05c0*/  LDG.E.128 R80, desc[UR4][R4.64+0x1000] ;  /* 0x0010000404507981 */ /* 0x000f68000c1e1d00 */
[----:B------:R-:W5:Y:S04]  /*05d0*/  LDG.E.128 R76, desc[UR4][R4.64+0x1010] ;  /* 0x00101004044c7981 */ /* 0x000f68000c1e1d00 */
[----:B------:R-:W5:Y:S04]  /*05e0*/  LDG.E.128 R72, desc[UR4][R4.64+0x2000] ;  /* 0x0020000404487981 */ /* 0x000f68000c1e1d00 */
[----:B------:R-:W5:Y:S04]  /*05f0*/  LDG.E.128 R68, desc[UR4][R4.64+0x2010] ;  /* 0x0020100404447981 */ /* 0x000f68000c1e1d00 */
[----:B------:R-:W5:Y:S02]  /*0600*/  LDG.E.128 R64, desc[UR4][R4.64+0x3000] ;  /* 0x0030000404407981 */ /* 0x000f64000c1e1d00 */
[----:B0----5:R-:W-:-:S02]  /*0610*/  @P2 IADD3 R204, P0, R2, R7, RZ ;  /* 0x0000000702cc2210 */ /* 0x021fc40007f1e0ff */
[----:B------:R0:W5:Y:S01]  /*0620*/  LDG.E.128 R60, desc[UR4][R4.64+0x3010] ;  /* 0x00301004043c7981 */ /* 0x000162000c1e1d00 */
[----:B------:R-:W-:Y:S02]  /*0630*/  IADD3 R184, R181, -0x4498517b, RZ ;  /* 0xbb67ae85b5b87810 */ /* 0x000fe40007ffe0ff */
[----:B------:R-:W-:Y:S01]  /*0640*/  @P2 IMAD.X R205, RZ, RZ, R3, P0 ;  /* 0x000000ffffcd2224 */ /* 0x000fe200000e0603 */
[----:B------:R-:W5:Y:S01]  /*0650*/  LDG.E.128 R56, desc[UR4][R8.64] ;  /* 0x0000000408387981 */ /* 0x000f62000c1e1d00 */
[----:B------:R-:W-:-:S03]  /*0660*/  VIADD R183, R180, 0x9e3779b9 ;  /* 0x9e3779b9b4b77836 */ /* 0x000fc60000000000 */
[----:B------:R-:W5:Y:S01]  /*0670*/  LDG.E.128 R52, desc[UR4][R8.64+0x10] ;  /* 0x0000100408347981 */ /* 0x000f62000c1e1d00 */
[--C-:B------:R-:W-:Y:S01]  /*0680*/  SHF.R.U64 R156, R204, 0x2, R205.reuse ;  /* 0x00000002cc9c7819 */ /* 0x100fe200000012cd */
[----:B------:R-:W-:Y:S01]  /*0690*/  IMAD.WIDE.U32 R6, R0, -0x326172a9, RZ ;  /* 0xcd9e8d5700067825 */ /* 0x000fe200078e00ff */
[----:B------:R-:W-:Y:S01]  /*06a0*/  SHF.R.U32.HI R157, RZ, 0x2, R205 ;  /* 0x00000002ff9d7819 */ /* 0x000fe200000116cd */
[----:B------:R-:W5:Y:S04]  /*06b0*/  LDG.E.128 R48, desc[UR4][R8.64+0x1000] ;  /* 0x0010000408307981 */ /* 0x000f68000c1e1d00 */
[----:B------:R-:W5:Y:S01]  /*06c0*/  LDG.E.128 R44, desc[UR4][R8.64+0x1010] ;  /* 0x00101004082c7981 */ /* 0x000f62000c1e1d00 */
[----:B------:R-:W-:Y:S01]  /*06d0*/  IMAD.WIDE.U32 R2, R156, -0x2daee0ad, RZ ;  /* 0xd2511f539c027825 */ /* 0x000fe200078e00ff */
[----:B0-----:R-:W-:Y:S01]  /*06e0*/  LOP3.LUT R5, R7, R157, R180, 0x96, !PT ;  /* 0x0000009d07057212 */ /* 0x001fe200078e96b4 */
[----:B------:R-:W-:Y:S01]  /*06f0*/  ULDC.64 UR6, c[0x0][0x228] ;  /* 0x00008a0000067ab9 */ /* 0x000fe20000000a00 */
[----:B------:R-:W5:Y:S04]  /*0700*/  LDG.E.128 R40, desc[UR4][R8.64+0x2000] ;  /* 0x0020000408287981 */ /* 0x000f68000c1e1d00 */
[----:B------:R-:W5:Y:S01]  /*0710*/  LDG.E.128 R36, desc[UR4][R8.64+0x2010] ;  /* 0x0020100408247981 */ /* 0x000f62000c1e1d00 */
[----:B------:R-:W-:-:S03]  /*0720*/  LOP3.LUT R10, R3, R181, RZ, 0x3c, !PT ;  /* 0x000000b5030a7212 */ /* 0x000fc600078e3cff */
[----:B------:R-:W5:Y:S04]  /*0730*/  LDG.E.128 R32, desc[UR4][R8.64+0x3000] ;  /* 0x0030000408207981 */ /* 0x000f68000c1e1d00 */
[----:B------:R0:W5:Y:S01]  /*0740*/  LDG.E.128 R28, desc[UR4][R8.64+0x3010] ;  /* 0x00301004081c7981 */ /* 0x000162000c1e1d00 */
[----:B------:R-:W-:Y:S01]  /*0750*/  IMAD.WIDE.U32 R10, R10, -0x326172a9, RZ ;  /* 0xcd9e8d570a0a7825 */ /* 0x000fe200078e00ff */
[C---:B------:R-:W-:Y:S01]  /*0760*/  IADD3 R27, R181.reuse, 0x76cf5d0a, RZ ;  /* 0x76cf5d0ab51b7810 */ /* 0x040fe20007ffe0ff */
[----:B------:R-:W-:Y:S01]  /*0770*/  HFMA2.MMA R169, -RZ, RZ, 0, 5.9604644775390625e-08 ;  /* 0x00000001ffa97435 */ /* 0x000fe200000001ff */
[C---:B------:R-:W-:Y:S01]  /*0780*/  IADD3 R24, R180.reuse, 0x78dde6e4, RZ ;  /* 0x78dde6e4b4187810 */ /* 0x040fe20007ffe0ff */
[C---:B------:R-:W-:Y:S01]  /*0790*/  VIADD R182, R180.reuse, 0x3c6ef372 ;  /* 0x3c6ef372b4b67836 */ /* 0x040fe20000000000 */
[C---:B------:R-:W-:Y:S01]  /*07a0*/  IADD3 R21, R180.reuse, 0x1715609d, RZ ;  /* 0x1715609db4157810 */ /* 0x040fe20007ffe0ff */
[C---:B------:R-:W-:Y:S01]  /*07b0*/  VIADD R26, R181.reuse, 0x32370b8f ;  /* 0x32370b8fb51a7836 */ /* 0x040fe20000000000 */
[----:B------:R-:W-:Y:S01]  /*07c0*/  IADD3 R18, R181, 0x1fd5c5a3, RZ ;  /* 0x1fd5c5a3b5127810 */ /* 0x000fe20007ffe0ff */
[C---:B------:R-:W-:Y:S01]  /*07d0*/  VIADD R25, R180.reuse, 0xdaa66d2b ;  /* 0xdaa66d2bb4197836 */ /* 0x040fe20000000000 */
[----:B------:R-:W-:Y:S01]  /*07e0*/  ISETP.NE.U32.AND P0, PT, RZ, UR6, PT ;  /* 0x00000006ff007c0c */ /* 0x000fe2000bf05070 */
[----:B0-----:R-:W-:Y:S01]  /*07f0*/  IMAD.WIDE.U32 R8, R5, -0x2daee0ad, RZ ;  /* 0xd2511f5305087825 */ /* 0x001fe200078e00ff */
[----:B------:R-:W-:Y:S01]  /*0800*/  ULDC.U8 UR6, c[0x0][0x2a0] ;  /* 0x0000a80000067ab9 */ /* 0x000fe20000000000 */
[C---:B------:R-:W-:Y:S01]  /*0810*/  IADD3 R15, R181.reuse, -0x24c28bd8, RZ ;  /* 0xdb3d7428b50f7810 */ /* 0x040fe20007ffe0ff */
[----:B------:R-:W-:Y:S01]  /*0820*/  ULDC UR10, c[0x0][0x290] ;  /* 0x0000a400000a7ab9 */ /* 0x000fe20000000800 */
[----:B------:R-:W-:Y:S01]  /*0830*/  VIADD R23, R181, 0xed9eba14 ;  /* 0xed9eba14b5177836 */ /* 0x000fe20000000000 */
[----:B------:R-:W-:Y:S01]  /*0840*/  LOP3.LUT R7, R9, R2, R184, 0x96, !PT ;  /* 0x0000000209077212 */ /* 0x000fe200078e96b8 */
[----:B------:R-:W-:Y:S01]  /*0850*/  VIADD R22, R181, 0xa9066899 ;  /* 0xa9066899b5167836 */ /* 0x000fe20000000000 */
[----:B------:R-:W-:Y:S01]  /*0860*/  LOP3.LUT R2, R11, R183, R6, 0x96, !PT ;  /* 0x000000b70b027212 */ /* 0x000fe200078e9606 */
[----:B------:R-:W-:Y:S01]  /*0870*/  VIADD R20, R180, 0xb54cda56 ;  /* 0xb54cda56b4147836 */ /* 0x000fe20000000000 */
[----:B------:R-:W-:Y:S01]  /*0880*/  ISETP.NE.AND P1, PT, RZ, UR6, PT ;  /* 0x00000006ff007c0c */ /* 0x000fe2000bf25270 */
[----:B------:R-:W-:Y:S01]  /*0890*/  IMAD.WIDE.U32 R6, R7, -0x326172a9, RZ ;  /* 0xcd9e8d5707067825 */ /* 0x000fe200078e00ff */
[----:B------:R-:W-:Y:S01]  /*08a0*/  LOP3.LUT R4, R4, 0xffffffbf, RZ, 0xc0, !PT ;  /* 0xffffffbf04047812 */ /* 0x000fe200078ec0ff */
[----:B------:R-:W-:Y:S01]  /*08b0*/  ULDC.64 UR18, c[0x0][0x228] ;  /* 0x00008a0000127ab9 */ /* 0x000fe20000000a00 */
[----:B------:R-:W-:Y:S01]  /*08c0*/  LOP3.LUT R204, R204, 0x3, RZ, 0xc0, !PT ;  /* 0x00000003cccc7812 */ /* 0x000fe200078ec0ff */
[----:B------:R-:W-:Y:S01]  /*08d0*/  IMAD.WIDE.U32 R2, R2, -0x2daee0ad, RZ ;  /* 0xd2511f5302027825 */ /* 0x000fe200078e00ff */
[----:B------:R-:W-:Y:S01]  /*08e0*/  LOP3.LUT R9, R7, R10, R182, 0x96, !PT ;  /* 0x0000000a07097212 */ /* 0x000fe200078e96b6 */
[----:B------:R-:W-:Y:S01]  /*08f0*/  ULDC.64 UR8, c[0x0][0x230] ;  /* 0x00008c0000087ab9 */ /* 0x000fe20000000a00 */
[----:B------:R-:W-:Y:S01]  /*0900*/  ISETP.NE.AND.EX P0, PT, RZ, UR7, PT, P0 ;  /* 0x00000007ff007c0c */ /* 0x000fe2000bf05300 */
[----:B------:R-:W-:Y:S01]  /*0910*/  VIADD R19, R181, 0x646e171e ;  /* 0x646e171eb5137836 */ /* 0x000fe20000000000 */
[----:B------:R-:W-:Y:S01]  /*0920*/  LOP3.LUT R10, R3, R8, R27, 0x96, !PT ;  /* 0x00000008030a7212 */ /* 0x000fe200078e961b */
[----:B------:R-:W-:Y:S01]  /*0930*/  IMAD.WIDE.U32 R8, R9, -0x2daee0ad, RZ ;  /* 0xd2511f5309087825 */ /* 0x000fe200078e00ff */
[----:B------:R-:W-:Y:S01]  /*0940*/  ULDC UR7, c[0x0][0x218] ;  /* 0x0000860000077ab9 */ /* 0x000fe20000000800 */
[----:B------:R-:W-:Y:S01]  /*0950*/  @P1 LOP3.LUT R4, R4, 0x40, RZ, 0xfc, !PT ;  /* 0x0000004004041812 */ /* 0x000fe200078efcff */
[----:B------:R-:W-:Y:S01]  /*0960*/  ULDC.64 UR12, c[0x0][0x2b8] ;  /* 0x0000ae00000c7ab9 */ /* 0x000fe20000000a00 */
[----:B------:R-:W-:Y:S01]  /*0970*/  IMAD.WIDE.U32 R10, R10, -0x326172a9, RZ ;  /* 0xcd9e8d570a0a7825 */ /* 0x000fe200078e00ff */
[----:B------:R-:W-:Y:S01]  /*0980*/  LOP3.LUT R7, R9, R2, R26, 0x96, !PT ;  /* 0x0000000209077212 */ /* 0x000fe200078e961a */
[----:B------:R-:W-:Y:S01]  /*0990*/  ULDC.64 UR14, c[0x0][0x2c0] ;  /* 0x0000b000000e7ab9 */ /* 0x000fe20000000a00 */
[----:B------:R-:W-:Y:S01]  /*09a0*/  ULDC.64 UR16, c[0x0][0x210] ;  /* 0x0000840000107ab9 */ /* 0x000fe20000000a00 */
[----:B------:R-:W-:Y:S01]  /*09b0*/  VIADD R17, R180, 0x5384540f ;  /* 0x5384540fb4117836 */ /* 0x000fe20000000000 */
[----:B------:R-:W-:Y:S01]  /*09c0*/  LOP3.LUT R2, R11, R6, R25, 0x96, !PT ;  /* 0x000000060b027212 */ /* 0x000fe200078e9619 */
[----:B------:R-:W-:-:S04]  /*09d0*/  IMAD.WIDE.U32 R6, R7, -0x326172a9, RZ ;  /* 0xcd9e8d5707067825 */ /* 0x000fc800078e00ff */
[----:B------:R-:W-:Y:S01]  /*09e0*/  IMAD.WIDE.U32 R2, R2, -0x2daee0ad, RZ ;  /* 0xd2511f5302027825 */ /* 0x000fe200078e00ff */
[----:B------:R-:W-:-:S03]  /*09f0*/  LOP3.LUT R9, R7, R10, R24, 0x96, !PT ;  /* 0x0000000a07097212 */ /* 0x000fc600078e9618 */
        /* <DEDUP_REMOVED lines=15> */
[----:B------:R-:W-:Y:S01]  /*0af0*/  IMAD.MOV.U32 R9, RZ, RZ, R156 ;  /* 0x000000ffff097224 */ /* 0x000fe200078e009c */
[----:B------:R-:W-:Y:S01]  /*0b00*/  LOP3.LUT R6, R11, R6, R17, 0x96, !PT ;  /* 0x000000060b067212 */ /* 0x000fe200078e9611 */
[----:B------:R-:W-:-:S04]  /*0b10*/  IMAD.HI.U32 R3, R5, -0x326172a9, RZ ;  /* 0xcd9e8d5705037827 */ /* 0x000fc800078e00ff */
[C---:B------:R-:W-:Y:S01]  /*0b20*/  IMAD.HI.U32 R2, R6.reuse, -0x2daee0ad, RZ ;  /* 0xd2511f5306027827 */ /* 0x040fe200078e00ff */
[----:B------:R-:W-:Y:S02]  /*0b30*/  LOP3.LUT R158, R3, R10, R16, 0x96, !PT ;  /* 0x0000000a039e7212 */ /* 0x000fe400078e9610 */
[----:B------:R-:W-:Y:S01]  /*0b40*/  MOV R10, R0 ;  /* 0x00000000000a7202 */ /* 0x000fe20000000f00 */
[----:B------:R-:W-:Y:S01]  /*0b50*/  IMAD R3, R6, -0x2daee0ad, RZ ;  /* 0xd2511f5306037824 */ /* 0x000fe200078e02ff */
[----:B------:R-:W-:Y:S01]  /*0b60*/  LOP3.LUT R159, R2, R8, R15, 0x96, !PT ;  /* 0x00000008029f7212 */ /* 0x000fe200078e960f */
[----:B------:R-:W-:Y:S02]  /*0b70*/  IMAD R2, R5, -0x326172a9, RZ ;  /* 0xcd9e8d5705027824 */ /* 0x000fe400078e02ff */
[----:B------:R-:W-:-:S04]  /*0b80*/  IMAD.HI.U32 R12, R158, -0x2daee0ad, RZ ;  /* 0xd2511f539e0c7827 */ /* 0x000fc800078e00ff */
[----:B------:R-:W-:Y:S01]  /*0b90*/  IMAD.HI.U32 R11, R159, -0x326172a9, RZ ;  /* 0xcd9e8d579f0b7827 */ /* 0x000fe200078e00ff */
[----:B------:R-:W-:-:S03]  /*0ba0*/  LOP3.LUT R12, R12, R3, R14, 0x96, !PT ;  /* 0x000000030c0c7212 */ /* 0x000fc600078e960e */
[----:B------:R-:W-:Y:S01]  /*0bb0*/  IMAD.MOV.U32 R7, RZ, RZ, R157 ;  /* 0x000000ffff077224 */ /* 0x000fe200078e009d */
[----:B------:R-:W-:Y:S01]  /*0bc0*/  LOP3.LUT R11, R11, R2, R13, 0x96, !PT ;  /* 0x000000020b0b7212 */ /* 0x000fe200078e960d */
[----:B------:R-:W-:Y:S02]  /*0bd0*/  IMAD.MOV.U32 R5, RZ, RZ, RZ ;  /* 0x000000ffff057224 */ /* 0x000fe400078e00ff */
[----:B------:R-:W-:Y:S02]  /*0be0*/  IMAD R8, R158, -0x2daee0ad, RZ ;  /* 0xd2511f539e087824 */ /* 0x000fe400078e02ff */
[----:B------:R-:W-:-:S07]  /*0bf0*/  IMAD R6, R159, -0x326172a9, RZ ;  /* 0xcd9e8d579f067824 */ /* 0x000fce00078e02ff */
.L_x_7250:
        /* <DEDUP_REMOVED lines=27> */
.L_x_6734:
[----:B------:R-:W-:-:S07]  /*0db0*/  MOV R192, R6 ;  /* 0x0000000600c07202 */ /* 0x000fce0000000f00 */
.L_x_6735:
[----:B------:R-:W-:Y:S05]  /*0dc0*/  BSYNC B0 ;  /* 0x0000000000007941 */ /* 0x000fea0003800000 */
.L_x_6733:
        /* <DEDUP_REMOVED lines=16> */
.L_x_6739:
[----:B------:R-:W-:Y:S05]  /*0ed0*/  BSYNC B1 ;  /* 0x0000000000017941 */ /* 0x000fea0003800000 */
.L_x_6738:
        /* <DEDUP_REMOVED lines=44> */
.L_x_6737:
[----:B------:R-:W-:Y:S05]  /*11a0*/  BSYNC B0 ;  /* 0x0000000000007941 */ /* 0x000fea0003800000 */
.L_x_6736:
[----:B------:R-:W0:Y:S01]  /*11b0*/  LDC R201, c[0x0][0x294] ;  /* 0x0000a500ffc97b82 */ /* 0x000e220000000800 */
[----:B------:R-:W-:Y:S01]  /*11c0*/  I2FP.F32.U32 R170, R192 ;  /* 0x000000c000aa7245 */ /* 0x000fe20000201000 */
[----:B------:R-:W-:Y:S01]  /*11d0*/  IMAD.MOV.U32 R199, RZ, RZ, 0x2f800000 ;  /* 0x2f800000ffc77424 */ /* 0x000fe200078e00ff */
[----:B------:R-:W-:Y:S02]  /*11e0*/  ISETP.NE.U32.AND P2, PT, RZ, UR18, PT ;  /* 0x00000012ff007c0c */ /* 0x000fe4000bf45070 */
[----:B-----5:R-:W-:Y:S01]  /*11f0*/  SHF.L.U32 R171, R164, 0x10, RZ ;  /* 0x00000010a4ab7819 */ /* 0x020fe200000006ff */
[----:B------:R-:W-:Y:S01]  /*1200*/  FFMA.FTZ R170, R170, R199, 1.1641532182693481445e-10 ;  /* 0x2f000000aaaa7423 */ /* 0x000fe200000100c7 */
[----:B------:R-:W-:Y:S01]  /*1210*/  ISETP.NE.AND.EX P2, PT, RZ, UR19, PT, P2 ;  /* 0x00000013ff007c0c */ /* 0x000fe2000bf45320 */
        /* <DEDUP_REMOVED lines=14> */
.L_x_6740:
        /* <DEDUP_REMOVED lines=12> */
.L_x_6743:
[----:B------:R-:W-:-:S07]  /*13c0*/  IMAD.MOV.U32 R3, RZ, RZ, R6 ;  /* 0x000000ffff037224 */ /* 0x000fce00078e0006 */
.L_x_6744:
[----:B------:R-:W-:Y:S05]  /*13d0*/  BSYNC B0 ;  /* 0x0000000000007941 */ /* 0x000fea0003800000 */
.L_x_6742:
        /* <DEDUP_REMOVED lines=16> */
.L_x_6748:
[----:B------:R-:W-:Y:S05]  /*14e0*/  BSYNC B1 ;  /* 0x0000000000017941 */ /* 0x000fea0003800000 */
.L_x_6747:
        /* <DEDUP_REMOVED lines=42> */
[----:B------:R-:W-:Y:S01]  /*1790*/  IMAD.MOV.U32 R6, RZ, RZ, R174 ;  /* 0x000000ffff067224 */ /* 0x000fe200078e00ae */
[----:B------:R-:W-:-:S09]  /*17a0*/  LOP3.LUT R12, R171, R178, R14, 0x96, !PT ;  /* 0x000000b2ab0c7212 */ /* 0x000fd200078e960e */
.L_x_6746:
[----:B------:R-:W-:Y:S05]  /*17b0*/  BSYNC B0 ;  /* 0x0000000000007941 */ /* 0x000fea0003800000 */
.L_x_6745:
        /* <DEDUP_REMOVED lines=10> */
.L_x_6741:
        /* <DEDUP_REMOVED lines=12> */
.L_x_6750:
[----:B------:R-:W-:-:S07]  /*1920*/  IMAD.MOV.U32 R176, RZ, RZ, R6 ;  /* 0x000000ffffb07224 */ /* 0x000fce00078e0006 */
.L_x_6751:
[----:B------:R-:W-:Y:S05]  /*1930*/  BSYNC B0 ;  /* 0x0000000000007941 */ /* 0x000fea0003800000 */
.L_x_6749:
        /* <DEDUP_REMOVED lines=16> */
.L_x_6755:
[----:B------:R-:W-:Y:S05]  /*1a40*/  BSYNC B1 ;  /* 0x0000000000017941 */ /* 0x000fea0003800000 */
.L_x_6754:
        /* <DEDUP_REMOVED lines=44> */
.L_x_6753:
[----:B------:R-:W-:Y:S05]  /*1d10*/  BSYNC B0 ;  /* 0x0000000000007941 */ /* 0x000fea0003800000 */
.L_x_6752:
        /* <DEDUP_REMOVED lines=16> */
.L_x_6756:
        /* <DEDUP_REMOVED lines=12> */
.L_x_6759:
[----:B------:R-:W-:-:S07]  /*1ee0*/  IMAD.MOV.U32 R2, RZ, RZ, R6 ;  /* 0x000000ffff027224 */ /* 0x000fce00078e0006 */
.L_x_6760:
[----:B------:R-:W-:Y:S05]  /*1ef0*/  BSYNC B0 ;  /* 0x0000000000007941 */ /* 0x000fea0003800000 */
.L_x_6758:
        /* <DEDUP_REMOVED lines=16> */
.L_x_6764:
[----:B------:R-:W-:Y:S05]  /*2000*/  BSYNC B1 ;  /* 0x0000000000017941 */ /* 0x000fea0003800000 */
.L_x_6763:
[----:B------:R-:W-:Y:S01]  /*2010*/  IMAD.HI.U32 R6, R10, -0x326172a9, RZ ;  /* 0xcd9e8d570a067827 */ /* 0x000fe200078e00ff */
[----:B------:R-:W-:Y:S01]  /*2020*/  LOP3.LUT R8, R8, R5, R181, 0x96, !PT ;  /* 0x0000000508087212 */ /* 0x000fe200078e96b5 */
[----:B------:R-:W-:Y:S02]  /*2030*/  HFMA2.MMA R164, -RZ, RZ, 0, 0 ;  /* 0x00000000ffa47435 */ /* 0x000fe400000001ff */
        /* <DEDUP_REMOVED lines=40> */
[----:B------:R-:W-:-:S07]  /*22c0*/  IMAD.MOV.U32 R8, RZ, RZ, R170 ;  /* 0x000000ffff087224 */ /* 0x000fce00078e00aa */
.L_x_6762:
[----:B------:R-:W-:Y:S05]  /*22d0*/  BSYNC B0 ;  /* 0x0000000000007941 */ /* 0x000fea0003800000 */
.L_x_6761:
[----:B------:R-:W-:Y:S02]  /*22e0*/  I2FP.F32.U32 R2, R2 ;  /* 0x0000000200027245 */ /* 0x000fe40000201000 */
[----:B------:R-:W-:-:S03]  /*22f0*/  PRMT R170, R156, 0x7632, R170 ;  /* 0x000076329caa7816 */ /* 0x000fc600000000aa */
[----:B------:R-:W-:Y:S02]  /*2300*/  FFMA.FTZ R2, R2, R199, 1.1641532182693481445e-10 ;  /* 0x2f00000002027423 */ /* 0x000fe400000100c7 */
[----:B------:R-:W-:-:S03]  /*2310*/  IMAD.U32 R171, R170, 0x10000, RZ ;  /* 0x00010000aaab7824 */ /* 0x000fc600078e00ff */
        /* <DEDUP_REMOVED lines=8> */
.L_x_6757:
        /* <DEDUP_REMOVED lines=12> */
.L_x_6766:
[----:B------:R-:W-:-:S07]  /*2460*/  IMAD.MOV.U32 R194, RZ, RZ, R6 ;  /* 0x000000ffffc27224 */ /* 0x000fce00078e0006 */
.L_x_6767:
[----:B------:R-:W-:Y:S05]  /*2470*/  BSYNC B0 ;  /* 0x0000000000007941 */ /* 0x000fea0003800000 */
.L_x_6765:
        /* <DEDUP_REMOVED lines=16> */
.L_x_6771:
[----:B------:R-:W-:Y:S05]  /*2580*/  BSYNC B1 ;  /* 0x0000000000017941 */ /* 0x000fea0003800000 */
.L_x_6770:
        /* <DEDUP_REMOVED lines=44> */
.L_x_6769:
[----:B------:R-:W-:Y:S05]  /*2850*/  BSYNC B0 ;  /* 0x0000000000007941 */ /* 0x000fea0003800000 */
.L_x_6768:
        /* <DEDUP_REMOVED lines=16> */
.L_x_6772:
        /* <DEDUP_REMOVED lines=12> */
.L_x_6775:
[----:B------:R-:W-:-:S07]  /*2a20*/  IMAD.MOV.U32 R0, RZ, RZ, R6 ;  /* 0x000000ffff007224 */ /* 0x000fce00078e0006 */
.L_x_6776:
[----:B------:R-:W-:Y:S05]  /*2a30*/  BSYNC B0 ;  /* 0x0000000000007941 */ /* 0x000fea0003800000 */
.L_x_6774:
        /* <DEDUP_REMOVED lines=16> */
.L_x_6780:
[----:B------:R-:W-:Y:S05]  /*2b40*/  BSYNC B1 ;  /* 0x0000000000017941 */ /* 0x000fea0003800000 */
.L_x_6779:
        /* <DEDUP_REMOVED lines=44> */
.L_x_6778:
[----:B------:R-:W-:Y:S05]  /*2e10*/  BSYNC B0 ;  /* 0x0000000000007941 */ /* 0x000fea0003800000 */
.L_x_6777:
        /* <DEDUP_REMOVED lines=10> */
.L_x_6773:
        /* <DEDUP_REMOVED lines=12> */
.L_x_6782:
[----:B------:R-:W-:-:S07]  /*2f80*/  IMAD.MOV.U32 R178, RZ, RZ, R6 ;  /* 0x000000ffffb27224 */ /* 0x000fce00078e0006 */
.L_x_6783:
[----:B------:R-:W-:Y:S05]  /*2f90*/  BSYNC B0 ;  /* 0x0000000000007941 */ /* 0x000fea0003800000 */
.L_x_6781:
        /* <DEDUP_REMOVED lines=16> */
.L_x_6787:
[----:B------:R-:W-:Y:S05]  /*30a0*/  BSYNC B1 ;  /* 0x0000000000017941 */ /* 0x000fea0003800000 */
.L_x_6786:
        /* <DEDUP_REMOVED lines=44> */
.L_x_6785:
[----:B------:R-:W-:Y:S05]  /*3370*/  BSYNC B0 ;  /* 0x0000000000007941 */ /* 0x000fea0003800000 */
.L_x_6784:
        /* <DEDUP_REMOVED lines=16> */
.L_x_6788:
        /* <DEDUP_REMOVED lines=12> */
.L_x_6791:
[----:B------:R-:W-:-:S07]  /*3540*/  IMAD.MOV.U32 R187, RZ, RZ, R6 ;  /* 0x000000ffffbb7224 */ /* 0x000fce00078e0006 */
.L_x_6792:
[----:B------:R-:W-:Y:S05]  /*3550*/  BSYNC B0 ;  /* 0x0000000000007941 */ /* 0x000fea0003800000 */
.L_x_6790:
        /* <DEDUP_REMOVED lines=16> */
.L_x_6796:
[----:B------:R-:W-:Y:S05]  /*3660*/  BSYNC B1 ;  /* 0x0000000000017941 */ /* 0x000fea0003800000 */
.L_x_6795:
        /* <DEDUP_REMOVED lines=44> */
.L_x_6794:
[----:B------:R-:W-:Y:S05]  /*3930*/  BSYNC B0 ;  /* 0x0000000000007941 */ /* 0x000fea0003800000 */
.L_x_6793:
        /* <DEDUP_REMOVED lines=12> */
.L_x_6789:
        /* <DEDUP_REMOVED lines=12> */
.L_x_6798:
[----:B------:R-:W-:-:S07]  /*3ac0*/  IMAD.MOV.U32 R194, RZ, RZ, R6 ;  /* 0x000000ffffc27224 */ /* 0x000fce00078e0006 */
.L_x_6799:
[----:B------:R-:W-:Y:S05]  /*3ad0*/  BSYNC B0 ;  /* 0x0000000000007941 */ /* 0x000fea0003800000 */
.L_x_6797:
        /* <DEDUP_REMOVED lines=16> */
.L_x_6803:
[----:B------:R-:W-:Y:S05]  /*3be0*/  BSYNC B1 ;  /* 0x0000000000017941 */ /* 0x000fea0003800000 */
.L_x_6802:
        /* <DEDUP_REMOVED lines=44> */
.L_x_6801:
[----:B------:R-:W-:Y:S05]  /*3eb0*/  BSYNC B0 ;  /* 0x0000000000007941 */ /* 0x000fea0003800000 */
.L_x_6800:
        /* <DEDUP_REMOVED lines=16> */
.L_x_6804:
        /* <DEDUP_REMOVED lines=12> */
.L_x_6807:
[----:B------:R-:W-:-:S07]  /*4080*/  IMAD.MOV.U32 R188, RZ, RZ, R6 ;  /* 0x000000ffffbc7224 */ /* 0x000fce00078e0006 */
.L_x_6808:
[----:B------:R-:W-:Y:S05]  /*4090*/  BSYNC B0 ;  /* 0x0000000000007941 */ /* 0x000fea0003800000 */
.L_x_6806:
        /* <DEDUP_REMOVED lines=16> */
.L_x_6812:
[----:B------:R-:W-:Y:S05]  /*41a0*/  BSYNC B1 ;  /* 0x0000000000017941 */ /* 0x000fea0003800000 */
.L_x_6811:
        /* <DEDUP_REMOVED lines=43> */
[----:B------:R-:W-:-:S10]  /*4460*/  IMAD.MOV.U32 R8, RZ, RZ, R170 ;  /* 0x000000ffff087224 */ /* 0x000fd400078e00aa */
.L_x_6810:
[----:B------:R-:W-:Y:S05]  /*4470*/  BSYNC B0 ;  /* 0x0000000000007941 */ /* 0x000fea0003800000 */
.L_x_6809:
        /* <DEDUP_REMOVED lines=10> */
.L_x_6805:
        /* <DEDUP_REMOVED lines=12> */
.L_x_6814:
[----:B------:R-:W-:-:S07]  /*45e0*/  IMAD.MOV.U32 R197, RZ, RZ, R6 ;  /* 0x000000ffffc57224 */ /* 0x000fce00078e0006 */
.L_x_6815:
[----:B------:R-:W-:Y:S05]  /*45f0*/  BSYNC B0 ;  /* 0x0000000000007941 */ /* 0x000fea0003800000 */
.L_x_6813:
        /* <DEDUP_REMOVED lines=16> */
.L_x_6819:
[----:B------:R-:W-:Y:S05]  /*4700*/  BSYNC B1 ;  /* 0x0000000000017941 */ /* 0x000fea0003800000 */
.L_x_6818:
        /* <DEDUP_REMOVED lines=40> */
[----:B------:R-:W-:Y:S02]  /*4990*/  LOP3.LUT R11, R193, R170, R13, 0x96, !PT ;  /* 0x000000aac10b7212 */ /* 0x000fe400078e960d */
[----:B------:R-:W-:Y:S01]  /*49a0*/  MOV R6, R192 ;  /* 0x000000c000067202 */ /* 0x000fe20000000f00 */
[----:B------:R-:W-:Y:S01]  /*49b0*/  IMAD.MOV.U32 R8, RZ, RZ, R174 ;  /* 0x000000ffff087224 */ /* 0x000fe200078e00ae */
[----:B------:R-:W-:-:S07]  /*49c0*/  LOP3.LUT R12, R175, R164, R14, 0x96, !PT ;  /* 0x000000a4af0c7212 */ /* 0x000fce00078e960e */
.L_x_6817:
[----:B------:R-:W-:Y:S05]  /*49d0*/  BSYNC B0 ;  /* 0x0000000000007941 */ /* 0x000fea0003800000 */
.L_x_6816:
        /* <DEDUP_REMOVED lines=14> */
.L_x_6820:
        /* <DEDUP_REMOVED lines=12> */
.L_x_6823:
[----:B------:R-:W-:-:S07]  /*4b80*/  IMAD.MOV.U32 R166, RZ, RZ, R6 ;  /* 0x000000ffffa67224 */ /* 0x000fce00078e0006 */
.L_x_6824:
[----:B------:R-:W-:Y:S05]  /*4b90*/  BSYNC B0 ;  /* 0x0000000000007941 */ /* 0x000fea0003800000 */
.L_x_6822:
        /* <DEDUP_REMOVED lines=16> */
.L_x_6828:
[----:B------:R-:W-:Y:S05]  /*4ca0*/  BSYNC B1 ;  /* 0x0000000000017941 */ /* 0x000fea0003800000 */
.L_x_6827:
        /* <DEDUP_REMOVED lines=44> */
.L_x_6826:
[----:B------:R-:W-:Y:S05]  /*4f70*/  BSYNC B0 ;  /* 0x0000000000007941 */ /* 0x000fea0003800000 */
.L_x_6825:
        /* <DEDUP_REMOVED lines=12> */
.L_x_6821:
        /* <DEDUP_REMOVED lines=12> */
.L_x_6830:
[----:B------:R-:W-:-:S07]  /*5100*/  IMAD.MOV.U32 R166, RZ, RZ, R6 ;  /* 0x000000ffffa67224 */ /* 0x000fce00078e0006 */
.L_x_6831:
[----:B------:R-:W-:Y:S05]  /*5110*/  BSYNC B0 ;  /* 0x0000000000007941 */ /* 0x000fea0003800000 */
.L_x_6829:
        /* <DEDUP_REMOVED lines=16> */
.L_x_6835:
[----:B------:R-:W-:Y:S05]  /*5220*/  BSYNC B1 ;  /* 0x0000000000017941 */ /* 0x000fea0003800000 */
.L_x_6834:
        /* <DEDUP_REMOVED lines=44> */
.L_x_6833:
[----:B------:R-:W-:Y:S05]  /*54f0*/  BSYNC B0 ;  /* 0x0000000000007941 */ /* 0x000fea0003800000 */
.L_x_6832:
        /* <DEDUP_REMOVED lines=14> */
.L_x_6836:
        /* <DEDUP_REMOVED lines=12> */
.L_x_6839:
[----:B------:R-:W-:-:S07]  /*56a0*/  IMAD.MOV.U32 R166, RZ, RZ, R6 ;  /* 0x000000ffffa67224 */ /* 0x000fce00078e0006 */
.L_x_6840:
[----:B------:R-:W-:Y:S05]  /*56b0*/  BSYNC B0 ;  /* 0x0000000000007941 */ /* 0x000fea0003800000 */
.L_x_6838:
        /* <DEDUP_REMOVED lines=16> */
.L_x_6844:
[----:B------:R-:W-:Y:S05]  /*57c0*/  BSYNC B1 ;  /* 0x0000000000017941 */ /* 0x000fea0003800000 */
.L_x_6843:
        /* <DEDUP_REMOVED lines=44> */
.L_x_6842:
[----:B------:R-:W-:Y:S05]  /*5a90*/  BSYNC B0 ;  /* 0x0000000000007941 */ /* 0x000fea0003800000 */
.L_x_6841:
        /* <DEDUP_REMOVED lines=10> */
.L_x_6837:
        /* <DEDUP_REMOVED lines=12> */
.L_x_6846:
[----:B------:R-:W-:-:S07]  /*5c00*/  IMAD.MOV.U32 R166, RZ, RZ, R6 ;  /* 0x000000ffffa67224 */ /* 0x000fce00078e0006 */
.L_x_6847:
[----:B------:R-:W-:Y:S05]  /*5c10*/  BSYNC B0 ;  /* 0x0000000000007941 */ /* 0x000fea0003800000 */
.L_x_6845:
        /* <DEDUP_REMOVED lines=16> */
.L_x_6851:
[----:B------:R-:W-:Y:S05]  /*5d20*/  BSYNC B1 ;  /* 0x0000000000017941 */ /* 0x000fea0003800000 */
.L_x_6850:
        /* <DEDUP_REMOVED lines=44> */
.L_x_6849:
[----:B------:R-:W-:Y:S05]  /*5ff0*/  BSYNC B0 ;  /* 0x0000000000007941 */ /* 0x000fea0003800000 */
.L_x_6848:
        /* <DEDUP_REMOVED lines=14> */
.L_x_6852:
        /* <DEDUP_REMOVED lines=12> */
.L_x_6855:
[----:B------:R-:W-:-:S07]  /*61a0*/  IMAD.MOV.U32 R191, RZ, RZ, R6 ;  /* 0x000000ffffbf7224 */ /* 0x000fce00078e0006 */
.L_x_6856:
[----:B------:R-:W-:Y:S05]  /*61b0*/  BSYNC B0 ;  /* 0x0000000000007941 */ /* 0x000fea0003800000 */
.L_x_6854:
        /* <DEDUP_REMOVED lines=18> */
.L_x_6860:
[----:B------:R-:W-:Y:S05]  /*62e0*/  BSYNC B1 ;  /* 0x0000000000017941 */ /* 0x000fea0003800000 */
.L_x_6859:
        /* <DEDUP_REMOVED lines=44> */
.L_x_6858:
[----:B------:R-:W-:Y:S05]  /*65b0*/  BSYNC B0 ;  /* 0x0000000000007941 */ /* 0x000fea0003800000 */
.L_x_6857:
        /* <DEDUP_REMOVED lines=12> */
.L_x_6853:
[----:B------:R-:W-:Y:S01]  /*6680*/  P2R R170, PR, RZ, 0x4 ;  /* 0x00000004ffaa7803 */ /* 0x000fe20000000000 */
[----:B------:R-:W0:Y:S01]  /*6690*/  LDC.64 R174, c[0x0][0x238] ;  /* 0x00008e00ffae7b82 */ /* 0x000e220000000a00 */
[----:B------:R-:W-:Y:S02]  /*66a0*/  LOP3.LUT P2, RZ, R4, 0x4, RZ, 0xc0, !PT ;  /* 0x0000000404ff7812 */ /* 0x000fe4000784c0ff */
[----:B------:R-:W-:Y:S02]  /*66b0*/  SEL R165, RZ, 0x10000, P4 ;  /* 0x00010000ffa57807 */ /* 0x000fe40002000000 */
[----:B------:R-:W-:Y:S02]  /*66c0*/  SEL R164, RZ, 0x1, P2 ;  /* 0x00000001ffa47807 */ /* 0x000fe40001000000 */
[----:B------:R-:W-:Y:S01]  /*66d0*/  ISETP.NE.AND P2, PT, R170, RZ, PT ;  /* 0x000000ffaa00720c */ /* 0x000fe20003f45270 */
[----:B------:R-:W1:Y:S01]  /*66e0*/  @P0 LDC.64 R202, c[0x0][0x228] ;  /* 0x00008a00ffca0b82 */ /* 0x000e620000000a00 */
[----:B------:R-:W-:-:S02]  /*66f0*/  SEL R166, RZ, 0x100, P3 ;  /* 0x00000100ffa67807 */ /* 0x000fc40001800000 */
[C---:B------:R-:W-:Y:S02]  /*6700*/  LOP3.LUT P4, RZ, R4.reuse, 0x10, RZ, 0xc0, !PT ;  /* 0x0000001004ff7812 */ /* 0x040fe4000788c0ff */
[C---:B------:R-:W-:Y:S02]  /*6710*/  LOP3.LUT P3, RZ, R4.reuse, 0x8, RZ, 0xc0, !PT ;  /* 0x0000000804ff7812 */ /* 0x040fe4000786c0ff */
        /* <DEDUP_REMOVED lines=8> */
[----:B------:R-:W-:Y:S01]  /*67a0*/  SEL R213, RZ, 0x1, P5 ;  /* 0x00000001ffd57807 */ /* 0x000fe20002800000 */
[----:B------:R-:W-:Y:S01]  /*67b0*/  IMAD.WIDE.U32 R164, R164, 0x1000000, RZ ;  /* 0x01000000a4a47825 */ /* 0x000fe200078e00ff */
[----:B------:R-:W-:-:S02]  /*67c0*/  LOP3.LUT P6, RZ, R4, 0x20, RZ, 0xc0, !PT ;  /* 0x0000002004ff7812 */ /* 0x000fc400078cc0ff */
        /* <DEDUP_REMOVED lines=11> */
[----:B------:R-:W-:Y:S02]  /*6880*/  LOP3.LUT R206, R206, R211, RZ, 0xfc, !PT ;  /* 0x000000d3cece7212 */ /* 0x000fe400078efcff */
[----:B------:R-:W-:-:S05]  /*6890*/  IADD3 R192, R168, 0x80, RZ ;  /* 0x00000080a8c07810 */ /* 0x000fca0007ffe0ff */
[----:B-1----:R-:W-:-:S04]  /*68a0*/  @P0 IMAD.WIDE.U32 R202, R192, 0x10, R202 ;  /* 0x00000010c0ca0825 */ /* 0x002fc800078e00ca */
[----:B--2---:R-:W-:-:S04]  /*68b0*/  IMAD.WIDE.U32 R166, R168, 0x8, R170 ;  /* 0x00000008a8a67825 */ /* 0x004fc800078e00aa */
[C---:B------:R-:W-:Y:S01]  /*68c0*/  IMAD.WIDE.U32 R204, R192.reuse, 0x10, R172 ;  /* 0x00000010c0cc7825 */ /* 0x040fe200078e00ac */
[----:B------:R0:W-:Y:S03]  /*68d0*/  STG.E.64 desc[UR4][R166.64], R206 ;  /* 0x000000cea6007986 */ /* 0x0001e6000c101b04 */
[----:B---3--:R-:W-:Y:S01]  /*68e0*/  @P1 IMAD.WIDE.U32 R164, R192, 0x10, R208 ;  /* 0x00000010c0a41825 */ /* 0x008fe200078e00d0 */
[----:B------:R-:W-:Y:S06]  /*68f0*/  @!P0 BRA `(.L_x_6861) ;  /* 0x0000000000508947 */ /* 0x000fec0003800000 */
        /* <DEDUP_REMOVED lines=20> */
.L_x_6861:
        /* <DEDUP_REMOVED lines=15> */
.L_x_6863:
[----:B------:R-:W-:-:S07]  /*6b30*/  MOV R193, R6 ;  /* 0x0000000600c17202 */ /* 0x000fce0000000f00 */
.L_x_6864:
[----:B------:R-:W-:Y:S05]  /*6b40*/  BSYNC B0 ;  /* 0x0000000000007941 */ /* 0x000fea0003800000 */
.L_x_6862:
        /* <DEDUP_REMOVED lines=16> */
.L_x_6868:
[----:B------:R-:W-:Y:S05]  /*6c50*/  BSYNC B1 ;  /* 0x0000000000017941 */ /* 0x000fea0003800000 */
.L_x_6867:
        /* <DEDUP_REMOVED lines=44> */
.L_x_6866:
[----:B------:R-:W-:Y:S05]  /*6f20*/  BSYNC B0 ;  /* 0x0000000000007941 */ /* 0x000fea0003800000 */
.L_x_6865:
        /* <DEDUP_REMOVED lines=16> */
.L_x_6869:
        /* <DEDUP_REMOVED lines=12> */
.L_x_6872:
[----:B------:R-:W-:-:S07]  /*70f0*/  IMAD.MOV.U32 R3, RZ, RZ, R6 ;  /* 0x000000ffff037224 */ /* 0x000fce00078e0006 */
.L_x_6873:
[----:B------:R-:W-:Y:S05]  /*7100*/  BSYNC B0 ;  /* 0x0000000000007941 */ /* 0x000fea0003800000 */
.L_x_6871:
        /* <DEDUP_REMOVED lines=16> */
.L_x_6877:
[----:B------:R-:W-:Y:S05]  /*7210*/  BSYNC B1 ;  /* 0x0000000000017941 */ /* 0x000fea0003800000 */
.L_x_6876:
        /* <DEDUP_REMOVED lines=44> */
.L_x_6875:
[----:B------:R-:W-:Y:S05]  /*74e0*/  BSYNC B0 ;  /* 0x0000000000007941 */ /* 0x000fea0003800000 */
.L_x_6874:
        /* <DEDUP_REMOVED lines=10> */
.L_x_6870:
        /* <DEDUP_REMOVED lines=12> */
.L_x_6879:
[----:B------:R-:W-:-:S07]  /*7650*/  MOV R193, R6 ;  /* 0x0000000600c17202 */ /* 0x000fce0000000f00 */
.L_x_6880:
[----:B------:R-:W-:Y:S05]  /*7660*/  BSYNC B0 ;  /* 0x0000000000007941 */ /* 0x000fea0003800000 */
.L_x_6878:
        /* <DEDUP_REMOVED lines=16> */
.L_x_6884:
[----:B------:R-:W-:Y:S05]  /*7770*/  BSYNC B1 ;  /* 0x0000000000017941 */ /* 0x000fea0003800000 */
.L_x_6883:
        /* <DEDUP_REMOVED lines=44> */
.L_x_6882:
[----:B------:R-:W-:Y:S05]  /*7a40*/  BSYNC B0 ;  /* 0x0000000000007941 */ /* 0x000fea0003800000 */
.L_x_6881:
        /* <DEDUP_REMOVED lines=16> */
.L_x_6885:
        /* <DEDUP_REMOVED lines=12> */
.L_x_6888:
[----:B------:R-:W-:-:S07]  /*7c10*/  IMAD.MOV.U32 R2, RZ, RZ, R6 ;  /* 0x000000ffff027224 */ /* 0x000fce00078e0006 */
.L_x_6889:
[----:B------:R-:W-:Y:S05]  /*7c20*/  BSYNC B0 ;  /* 0x0000000000007941 */ /* 0x000fea0003800000 */
.L_x_6887:
        /* <DEDUP_REMOVED lines=16> */
.L_x_6893:
[----:B------:R-:W-:Y:S05]  /*7d30*/  BSYNC B1 ;  /* 0x0000000000017941 */ /* 0x000fea0003800000 */
.L_x_6892:
        /* <DEDUP_REMOVED lines=11> */
[----:B------:R-:W-:-:S04]  /*7df0*/  IMAD.WIDE.U32 R206, R193, -0x326172a9, RZ ;  /* 0xcd9e8d57c1ce7825 */ /* 0x000fc800078e00ff */
        /* <DEDUP_REMOVED lines=32> */
.L_x_6891:
[----:B------:R-:W-:Y:S05]  /*8000*/  BSYNC B0 ;  /* 0x0000000000007941 */ /* 0x000fea0003800000 */
.L_x_6890:
        /* <DEDUP_REMOVED lines=12> */
.L_x_6886:
        /* <DEDUP_REMOVED lines=12> */
.L_x_6895:
[----:B------:R-:W-:-:S07]  /*8190*/  MOV R164, R6 ;  /* 0x0000000600a47202 */ /* 0x000fce0000000f00 */
.L_x_6896:
[----:B------:R-:W-:Y:S05]  /*81a0*/  BSYNC B0 ;  /* 0x0000000000007941 */ /* 0x000fea0003800000 */
.L_x_6894:
        /* <DEDUP_REMOVED lines=16> */
.L_x_6900:
[----:B------:R-:W-:Y:S05]  /*82b0*/  BSYNC B1 ;  /* 0x0000000000017941 */ /* 0x000fea0003800000 */
.L_x_6899:
        /* <DEDUP_REMOVED lines=44> */
.L_x_6898:
[----:B------:R-:W-:Y:S05]  /*8580*/  BSYNC B0 ;  /* 0x0000000000007941 */ /* 0x000fea0003800000 */
.L_x_6897:
        /* <DEDUP_REMOVED lines=16> */
.L_x_6901:
        /* <DEDUP_REMOVED lines=12> */
.L_x_6904:
[----:B------:R-:W-:-:S07]  /*8750*/  IMAD.MOV.U32 R0, RZ, RZ, R6 ;  /* 0x000000ffff007224 */ /* 0x000fce00078e0006 */
.L_x_6905:
[----:B------:R-:W-:Y:S05]  /*8760*/  BSYNC B0 ;  /* 0x0000000000007941 */ /* 0x000fea0003800000 */
.L_x_6903:
        /* <DEDUP_REMOVED lines=16> */
.L_x_6909:
[----:B------:R-:W-:Y:S05]  /*8870*/  BSYNC B1 ;  /* 0x0000000000017941 */ /* 0x000fea0003800000 */
.L_x_6908:
        /* <DEDUP_REMOVED lines=44> */
.L_x_6907:
[----:B------:R-:W-:Y:S05]  /*8b40*/  BSYNC B0 ;  /* 0x0000000000007941 */ /* 0x000fea0003800000 */
.L_x_6906:
        /* <DEDUP_REMOVED lines=10> */
.L_x_6902:
        /* <DEDUP_REMOVED lines=12> */
.L_x_6911:
[----:B------:R-:W-:-:S07]  /*8cb0*/  MOV R194, R6 ;  /* 0x0000000600c27202 */ /* 0x000fce0000000f00 */
.L_x_6912:
[----:B------:R-:W-:Y:S05]  /*8cc0*/  BSYNC B0 ;  /* 0x0000000000007941 */ /* 0x000fea0003800000 */
.L_x_6910:
        /* <DEDUP_REMOVED lines=16> */
.L_x_6916:
[----:B------:R-:W-:Y:S05]  /*8dd0*/  BSYNC B1 ;  /* 0x0000000000017941 */ /* 0x000fea0003800000 */
.L_x_6915:
        /* <DEDUP_REMOVED lines=44> */
.L_x_6914:
[----:B------:R-:W-:Y:S05]  /*90a0*/  BSYNC B0 ;  /* 0x0000000000007941 */ /* 0x000fea0003800000 */
.L_x_6913:
        /* <DEDUP_REMOVED lines=16> */
.L_x_6917:
        /* <DEDUP_REMOVED lines=12> */
.L_x_6920:
[----:B------:R-:W-:-:S07]  /*9270*/  IMAD.MOV.U32 R187, RZ, RZ, R6 ;  /* 0x000000ffffbb7224 */ /* 0x000fce00078e0006 */
.L_x_6921:
[----:B------:R-:W-:Y:S05]  /*9280*/  BSYNC B0 ;  /* 0x0000000000007941 */ /* 0x000fea0003800000 */
.L_x_6919:
        /* <DEDUP_REMOVED lines=16> */
.L_x_6925:
[----:B------:R-:W-:Y:S05]  /*9390*/  BSYNC B1 ;  /* 0x0000000000017941 */ /* 0x000fea0003800000 */
.L_x_6924:
        /* <DEDUP_REMOVED lines=44> */
.L_x_6923:
[----:B------:R-:W-:Y:S05]  /*9660*/  BSYNC B0 ;  /* 0x0000000000007941 */ /* 0x000fea0003800000 */
.L_x_6922:
        /* <DEDUP_REMOVED lines=12> */
.L_x_6918:
        /* <DEDUP_REMOVED lines=12> */
.L_x_6927:
[----:B------:R-:W-:-:S07]  /*97f0*/  MOV R193, R6 ;  /* 0x0000000600c17202 */ /* 0x000fce0000000f00 */
.L_x_6928:
[----:B------:R-:W-:Y:S05]  /*9800*/  BSYNC B0 ;  /* 0x0000000000007941 */ /* 0x000fea0003800000 */
.L_x_6926:
        /* <DEDUP_REMOVED lines=16> */
.L_x_6932:
[----:B------:R-:W-:Y:S05]  /*9910*/  BSYNC B1 ;  /* 0x0000000000017941 */ /* 0x000fea0003800000 */
.L_x_6931:
        /* <DEDUP_REMOVED lines=44> */
.L_x_6930:
[----:B------:R-:W-:Y:S05]  /*9be0*/  BSYNC B0 ;  /* 0x0000000000007941 */ /* 0x000fea0003800000 */
.L_x_6929:
        /* <DEDUP_REMOVED lines=16> */
.L_x_6933:
        /* <DEDUP_REMOVED lines=12> */
.L_x_6936:
[----:B------:R-:W-:-:S07]  /*9db0*/  IMAD.MOV.U32 R188, RZ, RZ, R6 ;  /* 0x000000ffffbc7224 */ /* 0x000fce00078e0006 */
.L_x_6937:
[----:B------:R-:W-:Y:S05]  /*9dc0*/  BSYNC B0 ;  /* 0x0000000000007941 */ /* 0x000fea0003800000 */
.L_x_6935:
        /* <DEDUP_REMOVED lines=16> */
.L_x_6941:
[----:B------:R-:W-:Y:S05]  /*9ed0*/  BSYNC B1 ;  /* 0x0000000000017941 */ /* 0x000fea0003800000 */
.L_x_6940:
        /* <DEDUP_REMOVED lines=44> */
.L_x_6939:
[----:B------:R-:W-:Y:S05]  /*a1a0*/  BSYNC B0 ;  /* 0x0000000000007941 */ /* 0x000fea0003800000 */
.L_x_6938:
        /* <DEDUP_REMOVED lines=10> */
.L_x_6934:
        /* <DEDUP_REMOVED lines=12> */
.L_x_6943:
[----:B------:R-:W-:-:S07]  /*a310*/  MOV R193, R6 ;  /* 0x0000000600c17202 */ /* 0x000fce0000000f00 */
.L_x_6944:
[----:B------:R-:W-:Y:S05]  /*a320*/  BSYNC B0 ;  /* 0x0000000000007941 */ /* 0x000fea0003800000 */
.L_x_6942:
        /* <DEDUP_REMOVED lines=16> */
.L_x_6948:
[----:B------:R-:W-:Y:S05]  /*a430*/  BSYNC B1 ;  /* 0x0000000000017941 */ /* 0x000fea0003800000 */
.L_x_6947:
        /* <DEDUP_REMOVED lines=44> */
.L_x_6946:
[----:B------:R-:W-:Y:S05]  /*a700*/  BSYNC B0 ;  /* 0x0000000000007941 */ /* 0x000fea0003800000 */
.L_x_6945:
        /* <DEDUP_REMOVED lines=14> */
.L_x_6949:
        /* <DEDUP_REMOVED lines=12> */
.L_x_6952:
[----:B------:R-:W-:-:S07]  /*a8b0*/  IMAD.MOV.U32 R166, RZ, RZ, R6 ;  /* 0x000000ffffa67224 */ /* 0x000fce00078e0006 */
.L_x_6953:
[----:B------:R-:W-:Y:S05]  /*a8c0*/  BSYNC B0 ;  /* 0x0000000000007941 */ /* 0x000fea0003800000 */
.L_x_6951:
        /* <DEDUP_REMOVED lines=16> */
.L_x_6957:
[----:B------:R-:W-:Y:S05]  /*a9d0*/  BSYNC B1 ;  /* 0x0000000000017941 */ /* 0x000fea0003800000 */
.L_x_6956:
        /* <DEDUP_REMOVED lines=44> */
.L_x_6955:
[----:B------:R-:W-:Y:S05]  /*aca0*/  BSYNC B0 ;  /* 0x0000000000007941 */ /* 0x000fea0003800000 */
.L_x_6954:
        /* <DEDUP_REMOVED lines=12> */
.L_x_6950:
        /* <DEDUP_REMOVED lines=12> */
.L_x_6959:
[----:B------:R-:W-:-:S07]  /*ae30*/  MOV R166, R6 ;  /* 0x0000000600a67202 */ /* 0x000fce0000000f00 */
.L_x_6960:
[----:B------:R-:W-:Y:S05]  /*ae40*/  BSYNC B0 ;  /* 0x0000000000007941 */ /* 0x000fea0003800000 */
.L_x_6958:
        /* <DEDUP_REMOVED lines=16> */
.L_x_6964:
[----:B------:R-:W-:Y:S05]  /*af50*/  BSYNC B1 ;  /* 0x0000000000017941 */ /* 0x000fea0003800000 */
.L_x_6963:
        /* <DEDUP_REMOVED lines=44> */
.L_x_6962:
[----:B------:R-:W-:Y:S05]  /*b220*/  BSYNC B0 ;  /* 0x0000000000007941 */ /* 0x000fea0003800000 */
.L_x_6961:
        /* <DEDUP_REMOVED lines=14> */
.L_x_6965:
        /* <DEDUP_REMOVED lines=12> */
.L_x_6968:
[----:B------:R-:W-:-:S07]  /*b3d0*/  IMAD.MOV.U32 R190, RZ, RZ, R6 ;  /* 0x000000ffffbe7224 */ /* 0x000fce00078e0006 */
.L_x_6969:
[----:B------:R-:W-:Y:S05]  /*b3e0*/  BSYNC B0 ;  /* 0x0000000000007941 */ /* 0x000fea0003800000 */
.L_x_6967:
        /* <DEDUP_REMOVED lines=16> */
.L_x_6973:
[----:B------:R-:W-:Y:S05]  /*b4f0*/  BSYNC B1 ;  /* 0x0000000000017941 */ /* 0x000fea0003800000 */
.L_x_6972:
        /* <DEDUP_REMOVED lines=44> */
.L_x_6971:
[----:B------:R-:W-:Y:S05]  /*b7c0*/  BSYNC B0 ;  /* 0x0000000000007941 */ /* 0x000fea0003800000 */
.L_x_6970:
        /* <DEDUP_REMOVED lines=10> */
.L_x_6966:
        /* <DEDUP_REMOVED lines=12> */
.L_x_6975:
[----:B------:R-:W-:-:S07]  /*b930*/  MOV R194, R6 ;  /* 0x0000000600c27202 */ /* 0x000fce0000000f00 */
.L_x_6976:
[----:B------:R-:W-:Y:S05]  /*b940*/  BSYNC B0 ;  /* 0x0000000000007941 */ /* 0x000fea0003800000 */
.L_x_6974:
        /* <DEDUP_REMOVED lines=16> */
.L_x_6980:
[----:B------:R-:W-:Y:S05]  /*ba50*/  BSYNC B1 ;  /* 0x0000000000017941 */ /* 0x000fea0003800000 */
.L_x_6979:
        /* <DEDUP_REMOVED lines=44> */
.L_x_6978:
[----:B------:R-:W-:Y:S05]  /*bd20*/  BSYNC B0 ;  /* 0x0000000000007941 */ /* 0x000fea0003800000 */
.L_x_6977:
        /* <DEDUP_REMOVED lines=14> */
.L_x_6981:
        /* <DEDUP_REMOVED lines=12> */
.L_x_6984:
[----:B------:R-:W-:-:S07]  /*bed0*/  IMAD.MOV.U32 R191, RZ, RZ, R6 ;  /* 0x000000ffffbf7224 */ /* 0x000fce00078e0006 */
.L_x_6985:
[----:B------:R-:W-:Y:S05]  /*bee0*/  BSYNC B0 ;  /* 0x0000000000007941 */ /* 0x000fea0003800000 */
.L_x_6983:
        /* <DEDUP_REMOVED lines=18> */
.L_x_6989:
[----:B------:R-:W-:Y:S05]  /*c010*/  BSYNC B1 ;  /* 0x0000000000017941 */ /* 0x000fea0003800000 */
.L_x_6988:
        /* <DEDUP_REMOVED lines=44> */
.L_x_6987:
[----:B------:R-:W-:Y:S05]  /*c2e0*/  BSYNC B0 ;  /* 0x0000000000007941 */ /* 0x000fea0003800000 */
.L_x_6986:
        /* <DEDUP_REMOVED lines=12> */
.L_x_6982:
        /* <DEDUP_REMOVED lines=20> */
[----:B------:R-:W-:Y:S02]  /*c4f0*/  ISETP.NE.AND P2, PT, R166, RZ, PT ;  /* 0x000000ffa600720c */ /* 0x000fe40003f45270 */
[----:B------:R-:W-:Y:S02]  /*c500*/  F2FP.BF16.F32.PACK_AB R167, R210, R211 ;  /* 0x000000d3d2a7723e */ /* 0x000fe400000010ff */
[----:B------:R-:W-:Y:S02]  /*c510*/  F2FP.BF16.F32.PACK_AB R166, R209, R208 ;  /* 0x000000d0d1a6723e */ /* 0x000fe400000010ff */
[----:B------:R-:W-:Y:S02]  /*c520*/  F2FP.BF16.F32.PACK_AB R165, R206, R207 ;  /* 0x000000cfcea5723e */ /* 0x000fe400000010ff */
[----:B------:R-:W-:Y:S02]  /*c530*/  F2FP.BF16.F32.PACK_AB R164, R202, R203 ;  /* 0x000000cbcaa4723e */ /* 0x000fe400000010ff */
[----:B------:R-:W-:Y:S01]  /*c540*/  LOP3.LUT R223, R221, R194, R223, 0xfe, !PT ;  /* 0x000000c2dddf7212 */ /* 0x000fe200078efedf */
[----:B------:R-:W-:Y:S01]  /*c550*/  VIADD R194, R168, 0x100 ;  /* 0x00000100a8c27836 */ /* 0x000fe20000000000 */
[----:B------:R-:W-:Y:S01]  /*c560*/  LOP3.LUT R220, R204, R220, R212, 0xfe, !PT ;  /* 0x000000dcccdc7212 */ /* 0x000fe200078efed4 */
[----:B------:R2:W-:Y:S01]  /*c570*/  STG.E.128 desc[UR4][R218.64], R164 ;  /* 0x000000a4da007986 */ /* 0x0005e2000c101d04 */
[----:B------:R-:W-:Y:S01]  /*c580*/  SEL R221, RZ, 0x1, P6 ;  /* 0x00000001ffdd7807 */ /* 0x000fe20003000000 */
[----:B0-----:R-:W-:-:S04]  /*c590*/  @P0 IMAD.WIDE.U32 R216, R194, 0x10, R216 ;  /* 0x00000010c2d80825 */ /* 0x001fc800078e00d8 */
[----:B-1----:R-:W-:Y:S01]  /*c5a0*/  @P1 IMAD.WIDE.U32 R214, R194, 0x10, R214 ;  /* 0x00000010c2d61825 */ /* 0x002fe200078e00d6 */
[----:B--2---:R-:W-:-:S03]  /*c5b0*/  LOP3.LUT R165, R205, R223, R213, 0xfe, !PT ;  /* 0x000000dfcda57212 */ /* 0x004fc600078efed5 */
[----:B------:R-:W-:Y:S01]  /*c5c0*/  IMAD.WIDE.U32 R166, R192, 0x8, R170 ;  /* 0x00000008c0a67825 */ /* 0x000fe200078e00aa */
[----:B------:R-:W-:-:S03]  /*c5d0*/  LOP3.LUT R164, R220, R221, RZ, 0xfc, !PT ;  /* 0x000000dddca47212 */ /* 0x000fc600078efcff */
        /* <DEDUP_REMOVED lines=23> */
.L_x_6990:
        /* <DEDUP_REMOVED lines=15> */
.L_x_6992:
[----:B------:R-:W-:-:S07]  /*c840*/  IMAD.MOV.U32 R218, RZ, RZ, R6 ;  /* 0x000000ffffda7224 */ /* 0x000fce00078e0006 */
.L_x_6993:
[----:B------:R-:W-:Y:S05]  /*c850*/  BSYNC B0 ;  /* 0x0000000000007941 */ /* 0x000fea0003800000 */
.L_x_6991:
        /* <DEDUP_REMOVED lines=16> */
.L_x_6997:
[----:B------:R-:W-:Y:S05]  /*c960*/  BSYNC B1 ;  /* 0x0000000000017941 */ /* 0x000fea0003800000 */
.L_x_6996:
        /* <DEDUP_REMOVED lines=44> */
.L_x_6995:
[----:B------:R-:W-:Y:S05]  /*cc30*/  BSYNC B0 ;  /* 0x0000000000007941 */ /* 0x000fea0003800000 */
.L_x_6994:
        /* <DEDUP_REMOVED lines=16> */
.L_x_6998:
        /* <DEDUP_REMOVED lines=12> */
.L_x_7001:
[----:B------:R-:W-:-:S07]  /*ce00*/  MOV R3, R6 ;  /* 0x0000000600037202 */ /* 0x000fce0000000f00 */
.L_x_7002:
[----:B------:R-:W-:Y:S05]  /*ce10*/  BSYNC B0 ;  /* 0x0000000000007941 */ /* 0x000fea0003800000 */
.L_x_7000:
        /* <DEDUP_REMOVED lines=16> */
.L_x_7006:
[----:B------:R-:W-:Y:S05]  /*cf20*/  BSYNC B1 ;  /* 0x0000000000017941 */ /* 0x000fea0003800000 */
.L_x_7005:
        /* <DEDUP_REMOVED lines=44> */
.L_x_7004:
[----:B------:R-:W-:Y:S05]  /*d1f0*/  BSYNC B0 ;  /* 0x0000000000007941 */ /* 0x000fea0003800000 */
.L_x_7003:
        /* <DEDUP_REMOVED lines=10> */
.L_x_6999:
        /* <DEDUP_REMOVED lines=12> */
.L_x_7008:
[----:B------:R-:W-:-:S07]  /*d360*/  IMAD.MOV.U32 R193, RZ, RZ, R6 ;  /* 0x000000ffffc17224 */ /* 0x000fce00078e0006 */
.L_x_7009:
[----:B------:R-:W-:Y:S05]  /*d370*/  BSYNC B0 ;  /* 0x0000000000007941 */ /* 0x000fea0003800000 */
.L_x_7007:
        /* <DEDUP_REMOVED lines=16> */
.L_x_7013:
[----:B------:R-:W-:Y:S05]  /*d480*/  BSYNC B1 ;  /* 0x0000000000017941 */ /* 0x000fea0003800000 */
.L_x_7012:
        /* <DEDUP_REMOVED lines=44> */
.L_x_7011:
[----:B------:R-:W-:Y:S05]  /*d750*/  BSYNC B0 ;  /* 0x0000000000007941 */ /* 0x000fea0003800000 */
.L_x_7010:
        /* <DEDUP_REMOVED lines=16> */
.L_x_7014:
        /* <DEDUP_REMOVED lines=12> */
.L_x_7017:
[----:B------:R-:W-:-:S07]  /*d920*/  MOV R2, R6 ;  /* 0x0000000600027202 */ /* 0x000fce0000000f00 */
.L_x_7018:
[----:B------:R-:W-:Y:S05]  /*d930*/  BSYNC B0 ;  /* 0x0000000000007941 */ /* 0x000fea0003800000 */
.L_x_7016:
        /* <DEDUP_REMOVED lines=16> */
.L_x_7022:
[----:B------:R-:W-:Y:S05]  /*da40*/  BSYNC B1 ;  /* 0x0000000000017941 */ /* 0x000fea0003800000 */
.L_x_7021:
        /* <DEDUP_REMOVED lines=44> */
.L_x_7020:
[----:B------:R-:W-:Y:S05]  /*dd10*/  BSYNC B0 ;  /* 0x0000000000007941 */ /* 0x000fea0003800000 */
.L_x_7019:
[----:B------:R-:W-:Y:S02]  /*dd20*/  I2FP.F32.U32 R2, R2 ;  /* 0x0000000200027245 */ /* 0x000fe40000201000 */
[----:B------:R-:W-:-:S03]  /*dd30*/  PRMT R164, R156, 0x7632, R164 ;  /* 0x000076329ca47816 */ /* 0x000fc600000000a4 */
[----:B------:R-:W-:Y:S02]  /*dd40*/  FFMA.FTZ R2, R2, R199, 1.1641532182693481445e-10 ;  /* 0x2f00000002027423 */ /* 0x000fe400000100c7 */
[----:B------:R-:W-:-:S03]  /*dd50*/  IMAD.U32 R205, R164, 0x10000, RZ ;  /* 0x00010000a4cd7824 */ /* 0x000fc600078e00ff */
[----:B------:R-:W-:Y:S01]  /*dd60*/  FSETP.GTU.FTZ.AND P3, PT, R2, R201, PT ;  /* 0x000000c90200720b */ /* 0x000fe20003f7c000 */
[----:B------:R-:W-:Y:S01]  /*dd70*/  FMUL.FTZ R205, R205, R200 ;  /* 0x000000c8cdcd7220 */ /* 0x000fe20000410000 */
[----:B------:R-:W-:-:S04]  /*dd80*/  @P1 PRMT R2, R160, 0x7632, R2 ;  /* 0x00007632a0021816 */ /* 0x000fc80000000002 */
[----:B------:R-:W-:Y:S02]  /*dd90*/  FSEL R205, R205, RZ, !P3 ;  /* 0x000000ffcdcd7208 */ /* 0x000fe40005800000 */
[----:B------:R-:W-:Y:S02]  /*dda0*/  @P1 SHF.L.U32 R215, R2, 0x10, RZ ;  /* 0x0000001002d71819 */ /* 0x000fe400000006ff */
[----:B------:R-:W-:Y:S01]  /*ddb0*/  SEL R2, RZ, 0x1, P3 ;  /* 0x00000001ff027807 */ /* 0x000fe20001800000 */
[----:B------:R-:W-:-:S04]  /*ddc0*/  FADD.FTZ R212, R212, R205 ;  /* 0x000000cdd4d47221 */ /* 0x000fc80000010000 */
[----:B------:R-:W-:-:S07]  /*ddd0*/  @P1 FADD.FTZ R212, R212, R215 ;  /* 0x000000d7d4d41221 */ /* 0x000fce0000010000 */
.L_x_7015:
        /* <DEDUP_REMOVED lines=12> */
.L_x_7024:
[----:B------:R-:W-:-:S07]  /*dea0*/  IMAD.MOV.U32 R164, RZ, RZ, R6 ;  /* 0x000000ffffa47224 */ /* 0x000fce00078e0006 */
.L_x_7025:
[----:B------:R-:W-:Y:S05]  /*deb0*/  BSYNC B0 ;  /* 0x0000000000007941 */ /* 0x000fea0003800000 */
.L_x_7023:
        /* <DEDUP_REMOVED lines=16> */
.L_x_7029:
[----:B------:R-:W-:Y:S05]  /*dfc0*/  BSYNC B1 ;  /* 0x0000000000017941 */ /* 0x000fea0003800000 */
.L_x_7028:
        /* <DEDUP_REMOVED lines=44> */
.L_x_7027:
[----:B------:R-:W-:Y:S05]  /*e290*/  BSYNC B0 ;  /* 0x0000000000007941 */ /* 0x000fea0003800000 */
.L_x_7026:
        /* <DEDUP_REMOVED lines=16> */
.L_x_7030:
        /* <DEDUP_REMOVED lines=12> */
.L_x_7033:
[----:B------:R-:W-:-:S07]  /*e460*/  MOV R0, R6 ;  /* 0x0000000600007202 */ /* 0x000fce0000000f00 */
.L_x_7034:
[----:B------:R-:W-:Y:S05]  /*e470*/  BSYNC B0 ;  /* 0x0000000000007941 */ /* 0x000fea0003800000 */
.L_x_7032:
        /* <DEDUP_REMOVED lines=16> */
.L_x_7038:
[----:B------:R-:W-:Y:S05]  /*e580*/  BSYNC B1 ;  /* 0x0000000000017941 */ /* 0x000fea0003800000 */
.L_x_7037:
        /* <DEDUP_REMOVED lines=44> */
.L_x_7036:
[----:B------:R-:W-:Y:S05]  /*e850*/  BSYNC B0 ;  /* 0x0000000000007941 */ /* 0x000fea0003800000 */
.L_x_7035:
        /* <DEDUP_REMOVED lines=10> */
.L_x_7031:
        /* <DEDUP_REMOVED lines=12> */
.L_x_7040:
[----:B------:R-:W-:-:S07]  /*e9c0*/  IMAD.MOV.U32 R214, RZ, RZ, R6 ;  /* 0x000000ffffd67224 */ /* 0x000fce00078e0006 */
.L_x_7041:
[----:B------:R-:W-:Y:S05]  /*e9d0*/  BSYNC B0 ;  /* 0x0000000000007941 */ /* 0x000fea0003800000 */
.L_x_7039:
        /* <DEDUP_REMOVED lines=16> */
.L_x_7045:
[----:B------:R-:W-:Y:S05]  /*eae0*/  BSYNC B1 ;  /* 0x0000000000017941 */ /* 0x000fea0003800000 */
.L_x_7044:
        /* <DEDUP_REMOVED lines=44> */
.L_x_7043:
[----:B------:R-:W-:Y:S05]  /*edb0*/  BSYNC B0 ;  /* 0x0000000000007941 */ /* 0x000fea0003800000 */
.L_x_7042:
        /* <DEDUP_REMOVED lines=16> */
.L_x_7046:
        /* <DEDUP_REMOVED lines=12> */
.L_x_7049:
[----:B------:R-:W-:-:S07]  /*ef80*/  MOV R187, R6 ;  /* 0x0000000600bb7202 */ /* 0x000fce0000000f00 */
.L_x_7050:
[----:B------:R-:W-:Y:S05]  /*ef90*/  BSYNC B0 ;  /* 0x0000000000007941 */ /* 0x000fea0003800000 */
.L_x_7048:
        /* <DEDUP_REMOVED lines=16> */
.L_x_7054:
[----:B------:R-:W-:Y:S05]  /*f0a0*/  BSYNC B1 ;  /* 0x0000000000017941 */ /* 0x000fea0003800000 */
.L_x_7053:
        /* <DEDUP_REMOVED lines=44> */
.L_x_7052:
[----:B------:R-:W-:Y:S05]  /*f370*/  BSYNC B0 ;  /* 0x0000000000007941 */ /* 0x000fea0003800000 */
.L_x_7051:
        /* <DEDUP_REMOVED lines=12> */
.L_x_7047:
        /* <DEDUP_REMOVED lines=12> */
.L_x_7056:
[----:B------:R-:W-:-:S07]  /*f500*/  IMAD.MOV.U32 R193, RZ, RZ, R6 ;  /* 0x000000ffffc17224 */ /* 0x000fce00078e0006 */
.L_x_7057:
[----:B------:R-:W-:Y:S05]  /*f510*/  BSYNC B0 ;  /* 0x0000000000007941 */ /* 0x000fea0003800000 */
.L_x_7055:
        /* <DEDUP_REMOVED lines=16> */
.L_x_7061:
[----:B------:R-:W-:Y:S05]  /*f620*/  BSYNC B1 ;  /* 0x0000000000017941 */ /* 0x000fea0003800000 */
.L_x_7060:
        /* <DEDUP_REMOVED lines=44> */
.L_x_7059:
[----:B------:R-:W-:Y:S05]  /*f8f0*/  BSYNC B0 ;  /* 0x0000000000007941 */ /* 0x000fea0003800000 */
.L_x_7058:
        /* <DEDUP_REMOVED lines=16> */
.L_x_7062:
        /* <DEDUP_REMOVED lines=12> */
.L_x_7065:
[----:B------:R-:W-:-:S07]  /*fac0*/  MOV R188, R6 ;  /* 0x0000000600bc7202 */ /* 0x000fce0000000f00 */
.L_x_7066:
[----:B------:R-:W-:Y:S05]  /*fad0*/  BSYNC B0 ;  /* 0x0000000000007941 */ /* 0x000fea0003800000 */
.L_x_7064:
        /* <DEDUP_REMOVED lines=16> */
.L_x_7070:
[----:B------:R-:W-:Y:S05]  /*fbe0*/  BSYNC B1 ;  /* 0x0000000000017941 */ /* 0x000fea0003800000 */
.L_x_7069:
        /* <DEDUP_REMOVED lines=44> */
.L_x_7068:
[----:B------:R-:W-:Y:S05]  /*feb0*/  BSYNC B0 ;  /* 0x0000000000007941 */ /* 0x000fea0003800000 */
.L_x_7067:
        /* <DEDUP_REMOVED lines=10> */
.L_x_7063:
        /* <DEDUP_REMOVED lines=12> */
.L_x_7072:
[----:B------:R-:W-:-:S07]  /*10020*/  IMAD.MOV.U32 R193, RZ, RZ, R6 ;  /* 0x000000ffffc17224 */ /* 0x000fce00078e0006 */
.L_x_7073:
[----:B------:R-:W-:Y:S05]  /*10030*/  BSYNC B0 ;  /* 0x0000000000007941 */ /* 0x000fea0003800000 */
.L_x_7071:
        /* <DEDUP_REMOVED lines=16> */
.L_x_7077:
[----:B------:R-:W-:Y:S05]  /*10140*/  BSYNC B1 ;  /* 0x0000000000017941 */ /* 0x000fea0003800000 */
.L_x_7076:
        /* <DEDUP_REMOVED lines=44> */
.L_x_7075:
[----:B------:R-:W-:Y:S05]  /*10410*/  BSYNC B0 ;  /* 0x0000000000007941 */ /* 0x000fea0003800000 */
.L_x_7074:
        /* <DEDUP_REMOVED lines=14> */
.L_x_7078:
        /* <DEDUP_REMOVED lines=12> */
.L_x_7081:
[----:B------:R-:W-:-:S07]  /*105c0*/  MOV R166, R6 ;  /* 0x0000000600a67202 */ /* 0x000fce0000000f00 */
.L_x_7082:
[----:B------:R-:W-:Y:S05]  /*105d0*/  BSYNC B0 ;  /* 0x0000000000007941 */ /* 0x000fea0003800000 */
.L_x_7080:
        /* <DEDUP_REMOVED lines=16> */
.L_x_7086:
[----:B------:R-:W-:Y:S05]  /*106e0*/  BSYNC B1 ;  /* 0x0000000000017941 */ /* 0x000fea0003800000 */
.L_x_7085:
        /* <DEDUP_REMOVED lines=44> */
.L_x_7084:
[----:B------:R-:W-:Y:S05]  /*109b0*/  BSYNC B0 ;  /* 0x0000000000007941 */ /* 0x000fea0003800000 */
.L_x_7083:
        /* <DEDUP_REMOVED lines=12> */
.L_x_7079:
        /* <DEDUP_REMOVED lines=12> */
.L_x_7088:
[----:B------:R-:W-:-:S07]  /*10b40*/  IMAD.MOV.U32 R166, RZ, RZ, R6 ;  /* 0x000000ffffa67224 */ /* 0x000fce00078e0006 */
.L_x_7089:
[----:B------:R-:W-:Y:S05]  /*10b50*/  BSYNC B0 ;  /* 0x0000000000007941 */ /* 0x000fea0003800000 */
.L_x_7087:
        /* <DEDUP_REMOVED lines=16> */
.L_x_7093:
[----:B------:R-:W-:Y:S05]  /*10c60*/  BSYNC B1 ;  /* 0x0000000000017941 */ /* 0x000fea0003800000 */
.L_x_7092:
        /* <DEDUP_REMOVED lines=44> */
.L_x_7091:
[----:B------:R-:W-:Y:S05]  /*10f30*/  BSYNC B0 ;  /* 0x0000000000007941 */ /* 0x000fea0003800000 */
.L_x_7090:
        /* <DEDUP_REMOVED lines=14> */
.L_x_7094:
        /* <DEDUP_REMOVED lines=12> */
.L_x_7097:
[----:B------:R-:W-:-:S07]  /*110e0*/  MOV R190, R6 ;  /* 0x0000000600be7202 */ /* 0x000fce0000000f00 */
.L_x_7098:
[----:B------:R-:W-:Y:S05]  /*110f0*/  BSYNC B0 ;  /* 0x0000000000007941 */ /* 0x000fea0003800000 */
.L_x_7096:
        /* <DEDUP_REMOVED lines=16> */
.L_x_7102:
[----:B------:R-:W-:Y:S05]  /*11200*/  BSYNC B1 ;  /* 0x0000000000017941 */ /* 0x000fea0003800000 */
.L_x_7101:
        /* <DEDUP_REMOVED lines=44> */
.L_x_7100:
[----:B------:R-:W-:Y:S05]  /*114d0*/  BSYNC B0 ;  /* 0x0000000000007941 */ /* 0x000fea0003800000 */
.L_x_7099:
        /* <DEDUP_REMOVED lines=10> */
.L_x_7095:
        /* <DEDUP_REMOVED lines=12> */
.L_x_7104:
[----:B------:R-:W-:-:S07]  /*11640*/  IMAD.MOV.U32 R219, RZ, RZ, R6 ;  /* 0x000000ffffdb7224 */ /* 0x000fce00078e0006 */
.L_x_7105:
[----:B------:R-:W-:Y:S05]  /*11650*/  BSYNC B0 ;  /* 0x0000000000007941 */ /* 0x000fea0003800000 */
.L_x_7103:
        /* <DEDUP_REMOVED lines=16> */
.L_x_7109:
[----:B------:R-:W-:Y:S05]  /*11760*/  BSYNC B1 ;  /* 0x0000000000017941 */ /* 0x000fea0003800000 */
.L_x_7108:
        /* <DEDUP_REMOVED lines=44> */
.L_x_7107:
[----:B------:R-:W-:Y:S05]  /*11a30*/  BSYNC B0 ;  /* 0x0000000000007941 */ /* 0x000fea0003800000 */
.L_x_7106:
        /* <DEDUP_REMOVED lines=14> */
.L_x_7110:
        /* <DEDUP_REMOVED lines=12> */
.L_x_7113:
[----:B------:R-:W-:-:S07]  /*11be0*/  MOV R191, R6 ;  /* 0x0000000600bf7202 */ /* 0x000fce0000000f00 */
.L_x_7114:
[----:B------:R-:W-:Y:S05]  /*11bf0*/  BSYNC B0 ;  /* 0x0000000000007941 */ /* 0x000fea0003800000 */
.L_x_7112:
        /* <DEDUP_REMOVED lines=18> */
.L_x_7118:
[----:B------:R-:W-:Y:S05]  /*11d20*/  BSYNC B1 ;  /* 0x0000000000017941 */ /* 0x000fea0003800000 */
.L_x_7117:
        /* <DEDUP_REMOVED lines=44> */
.L_x_7116:
[----:B------:R-:W-:Y:S05]  /*11ff0*/  BSYNC B0 ;  /* 0x0000000000007941 */ /* 0x000fea0003800000 */
.L_x_7115:
        /* <DEDUP_REMOVED lines=12> */
.L_x_7111:
        /* <DEDUP_REMOVED lines=30> */
[----:B0-----:R-:W-:Y:S01]  /*122a0*/  @P0 IMAD.WIDE.U32 R220, R193, 0x10, R220 ;  /* 0x00000010c1dc0825 */ /* 0x001fe200078e00dc */
[----:B------:R-:W-:-:S02]  /*122b0*/  LOP3.LUT R223, R223, R231, R225, 0xfe, !PT ;  /* 0x000000e7dfdf7212 */ /* 0x000fc400078efee1 */
[----:B------:R-:W-:Y:S01]  /*122c0*/  LOP3.LUT R222, R228, R229, RZ, 0xfc, !PT ;  /* 0x000000e5e4de7212 */ /* 0x000fe200078efcff */
[----:B-1----:R-:W-:-:S04]  /*122d0*/  @P1 IMAD.WIDE.U32 R204, R193, 0x10, R204 ;  /* 0x00000010c1cc1825 */ /* 0x002fc800078e00cc */
[----:B--2---:R-:W-:-:S04]  /*122e0*/  IMAD.WIDE.U32 R164, R194, 0x8, R170 ;  /* 0x00000008c2a47825 */ /* 0x004fc800078e00aa */
[----:B------:R-:W-:Y:S01]  /*122f0*/  IMAD.WIDE.U32 R166, R193, 0x10, R172 ;  /* 0x00000010c1a67825 */ /* 0x000fe200078e00ac */
[----:B------:R0:W-:Y:S01]  /*12300*/  STG.E.64 desc[UR4][R164.64], R222 ;  /* 0x000000dea4007986 */ /* 0x0001e2000c101b04 */
[----:B------:R-:W-:Y:S05]  /*12310*/  @!P0 BRA `(.L_x_7119) ;  /* 0x0000000000508947 */ /* 0x000fea0003800000 */
[----:B------:R-:W-:Y:S01]  /*12320*/  IMAD.U32 R173, R190, 0x10000, RZ ;  /* 0x00010000bead7824 */ /* 0x000fe200078e00ff */
[----:B0-----:R-:W0:Y:S01]  /*12330*/  LDC.64 R164, c[0x0][0x248] ;  /* 0x00009200ffa47b82 */ /* 0x001e220000000a00 */
        /* <DEDUP_REMOVED lines=18> */
.L_x_7119:
[----:B------:R2:W5:Y:S04]  /*12460*/  @P0 LDG.E.128 R156, desc[UR4][R220.64] ;  /* 0x00000004dc9c0981 */ /* 0x000568000c1e1d00 */
[----:B------:R2:W5:Y:S04]  /*12470*/  @P1 LDG.E.128 R160, desc[UR4][R204.64] ;  /* 0x00000004cca01981 */ /* 0x000568000c1e1d00 */
[----:B01----:R-:W5:Y:S01]  /*12480*/  LDG.E.128 R164, desc[UR4][R166.64] ;  /* 0x00000004a6a47981 */ /* 0x003f62000c1e1d00 */
        /* <DEDUP_REMOVED lines=12> */
.L_x_7121:
[----:B------:R-:W-:-:S07]  /*12550*/  IMAD.MOV.U32 R224, RZ, RZ, R6 ;  /* 0x000000ffffe07224 */ /* 0x000fce00078e0006 */
.L_x_7122:
[----:B------:R-:W-:Y:S05]  /*12560*/  BSYNC B0 ;  /* 0x0000000000007941 */ /* 0x000fea0003800000 */
.L_x_7120:
        /* <DEDUP_REMOVED lines=16> */
.L_x_7126:
[----:B------:R-:W-:Y:S05]  /*12670*/  BSYNC B1 ;  /* 0x0000000000017941 */ /* 0x000fea0003800000 */
.L_x_7125:
        /* <DEDUP_REMOVED lines=44> */
.L_x_7124:
[----:B------:R-:W-:Y:S05]  /*12940*/  BSYNC B0 ;  /* 0x0000000000007941 */ /* 0x000fea0003800000 */
.L_x_7123:
        /* <DEDUP_REMOVED lines=16> */
.L_x_7127:
        /* <DEDUP_REMOVED lines=12> */
.L_x_7130:
[----:B------:R-:W-:-:S07]  /*12b10*/  IMAD.MOV.U32 R3, RZ, RZ, R6 ;  /* 0x000000ffff037224 */ /* 0x000fce00078e0006 */
.L_x_7131:
[----:B------:R-:W-:Y:S05]  /*12b20*/  BSYNC B0 ;  /* 0x0000000000007941 */ /* 0x000fea0003800000 */
.L_x_7129:
        /* <DEDUP_REMOVED lines=16> */
.L_x_7135:
[----:B------:R-:W-:Y:S05]  /*12c30*/  BSYNC B1 ;  /* 0x0000000000017941 */ /* 0x000fea0003800000 */
.L_x_7134:
        /* <DEDUP_REMOVED lines=44> */
.L_x_7133:
[----:B------:R-:W-:Y:S05]  /*12f00*/  BSYNC B0 ;  /* 0x0000000000007941 */ /* 0x000fea0003800000 */
.L_x_7132:
        /* <DEDUP_REMOVED lines=10> */
.L_x_7128:
        /* <DEDUP_REMOVED lines=12> */
.L_x_7137:
[----:B------:R-:W-:-:S07]  /*13070*/  MOV R164, R6 ;  /* 0x0000000600a47202 */ /* 0x000fce0000000f00 */
.L_x_7138:
[----:B------:R-:W-:Y:S05]  /*13080*/  BSYNC B0 ;  /* 0x0000000000007941 */ /* 0x000fea0003800000 */
.L_x_7136:
        /* <DEDUP_REMOVED lines=16> */
.L_x_7142:
[----:B------:R-:W-:Y:S05]  /*13190*/  BSYNC B1 ;  /* 0x0000000000017941 */ /* 0x000fea0003800000 */
.L_x_7141:
        /* <DEDUP_REMOVED lines=44> */
.L_x_7140:
[----:B------:R-:W-:Y:S05]  /*13460*/  BSYNC B0 ;  /* 0x0000000000007941 */ /* 0x000fea0003800000 */
.L_x_7139:
        /* <DEDUP_REMOVED lines=11> */
[----:B------:R-:W-:Y:S02]  /*13520*/  PRMT R164, R160, 0x7632, R164 ;  /* 0x00007632a0a47816 */ /* 0x000fe400000000a4 */
[----:B------:R-:W-:-:S03]  /*13530*/  MOV R173, R172 ;  /* 0x000000ac00ad7202 */ /* 0x000fc60000000f00 */
[----:B------:R-:W-:-:S04]  /*13540*/  IMAD.U32 R205, R164, 0x10000, RZ ;  /* 0x00010000a4cd7824 */ /* 0x000fc800078e00ff */
[----:B------:R-:W-:Y:S01]  /*13550*/  FADD.FTZ R220, R220, R205 ;  /* 0x000000cddcdc7221 */ /* 0x000fe20000010000 */
[----:B------:R-:W-:Y:S06]  /*13560*/  BRA `(.L_x_7144) ;  /* 0x0000000400607947 */ /* 0x000fec0003800000 */
.L_x_7143:
        /* <DEDUP_REMOVED lines=12> */
.L_x_7146:
[----:B------:R-:W-:-:S07]  /*13630*/  IMAD.MOV.U32 R2, RZ, RZ, R6 ;  /* 0x000000ffff027224 */ /* 0x000fce00078e0006 */
.L_x_7147:
[----:B------:R-:W-:Y:S05]  /*13640*/  BSYNC B0 ;  /* 0x0000000000007941 */ /* 0x000fea0003800000 */
.L_x_7145:
        /* <DEDUP_REMOVED lines=16> */
.L_x_7151:
[----:B------:R-:W-:Y:S05]  /*13750*/  BSYNC B1 ;  /* 0x0000000000017941 */ /* 0x000fea0003800000 */
.L_x_7150:
        /* <DEDUP_REMOVED lines=44> */
.L_x_7149:
[----:B------:R-:W-:Y:S05]  /*13a20*/  BSYNC B0 ;  /* 0x0000000000007941 */ /* 0x000fea0003800000 */
.L_x_7148:
        /* <DEDUP_REMOVED lines=12> */
.L_x_7144:
        /* <DEDUP_REMOVED lines=12> */
.L_x_7153:
[----:B------:R-:W-:-:S07]  /*13bb0*/  MOV R164, R6 ;  /* 0x0000000600a47202 */ /* 0x000fce0000000f00 */
.L_x_7154:
[----:B------:R-:W-:Y:S05]  /*13bc0*/  BSYNC B0 ;  /* 0x0000000000007941 */ /* 0x000fea0003800000 */
.L_x_7152:
        /* <DEDUP_REMOVED lines=16> */
.L_x_7158:
[----:B------:R-:W-:Y:S05]  /*13cd0*/  BSYNC B1 ;  /* 0x0000000000017941 */ /* 0x000fea0003800000 */
.L_x_7157:
        /* <DEDUP_REMOVED lines=44> */
.L_x_7156:
[----:B------:R-:W-:Y:S05]  /*13fa0*/  BSYNC B0 ;  /* 0x0000000000007941 */ /* 0x000fea0003800000 */
.L_x_7155:
        /* <DEDUP_REMOVED lines=16> */
.L_x_7159:
        /* <DEDUP_REMOVED lines=12> */
.L_x_7162:
[----:B------:R-:W-:-:S07]  /*14170*/  IMAD.MOV.U32 R0, RZ, RZ, R6 ;  /* 0x000000ffff007224 */ /* 0x000fce00078e0006 */
.L_x_7163:
[----:B------:R-:W-:Y:S05]  /*14180*/  BSYNC B0 ;  /* 0x0000000000007941 */ /* 0x000fea0003800000 */
.L_x_7161:
        /* <DEDUP_REMOVED lines=16> */
.L_x_7167:
[----:B------:R-:W-:Y:S05]  /*14290*/  BSYNC B1 ;  /* 0x0000000000017941 */ /* 0x000fea0003800000 */
.L_x_7166:
        /* <DEDUP_REMOVED lines=44> */
.L_x_7165:
[----:B------:R-:W-:Y:S05]  /*14560*/  BSYNC B0 ;  /* 0x0000000000007941 */ /* 0x000fea0003800000 */
.L_x_7164:
        /* <DEDUP_REMOVED lines=10> */
.L_x_7160:
        /* <DEDUP_REMOVED lines=12> */
.L_x_7169:
[----:B------:R-:W-:-:S07]  /*146d0*/  MOV R222, R6 ;  /* 0x0000000600de7202 */ /* 0x000fce0000000f00 */
.L_x_7170:
[----:B------:R-:W-:Y:S05]  /*146e0*/  BSYNC B0 ;  /* 0x0000000000007941 */ /* 0x000fea0003800000 */
.L_x_7168:
        /* <DEDUP_REMOVED lines=16> */
.L_x_7174:
[----:B------:R-:W-:Y:S05]  /*147f0*/  BSYNC B1 ;  /* 0x0000000000017941 */ /* 0x000fea0003800000 */
.L_x_7173:
        /* <DEDUP_REMOVED lines=44> */
.L_x_7172:
[----:B------:R-:W-:Y:S05]  /*14ac0*/  BSYNC B0 ;  /* 0x0000000000007941 */ /* 0x000fea0003800000 */
.L_x_7171:
        /* <DEDUP_REMOVED lines=12> */
[----:B------:R-:W-:Y:S01]  /*14b90*/  IMAD.U32 R173, R164, 0x10000, RZ ;  /* 0x00010000a4ad7824 */ /* 0x000fe200078e00ff */
[----:B------:R-:W-:-:S03]  /*14ba0*/  MOV R164, R165 ;  /* 0x000000a500a47202 */ /* 0x000fc60000000f00 */
[----:B------:R-:W-:Y:S01]  /*14bb0*/  FADD.FTZ R222, R222, R173 ;  /* 0x000000addede7221 */ /* 0x000fe20000010000 */
[----:B------:R-:W-:Y:S06]  /*14bc0*/  BRA `(.L_x_7176) ;  /* 0x0000000400607947 */ /* 0x000fec0003800000 */
.L_x_7175:
        /* <DEDUP_REMOVED lines=12> */
.L_x_7178:
[----:B------:R-:W-:-:S07]  /*14c90*/  IMAD.MOV.U32 R187, RZ, RZ, R6 ;  /* 0x000000ffffbb7224 */ /* 0x000fce00078e0006 */
.L_x_7179:
[----:B------:R-:W-:Y:S05]  /*14ca0*/  BSYNC B0 ;  /* 0x0000000000007941 */ /* 0x000fea0003800000 */
.L_x_7177:
        /* <DEDUP_REMOVED lines=16> */
.L_x_7183:
[----:B------:R-:W-:Y:S05]  /*14db0*/  BSYNC B1 ;  /* 0x0000000000017941 */ /* 0x000fea0003800000 */
.L_x_7182:
        /* <DEDUP_REMOVED lines=44> */
.L_x_7181:
[----:B------:R-:W-:Y:S05]  /*15080*/  BSYNC B0 ;  /* 0x0000000000007941 */ /* 0x000fea0003800000 */
.L_x_7180:
        /* <DEDUP_REMOVED lines=12> */
.L_x_7176:
        /* <DEDUP_REMOVED lines=12> */
.L_x_7185:
[----:B------:R-:W-:-:S07]  /*15210*/  MOV R226, R6 ;  /* 0x0000000600e27202 */ /* 0x000fce0000000f00 */
.L_x_7186:
[----:B------:R-:W-:Y:S05]  /*15220*/  BSYNC B0 ;  /* 0x0000000000007941 */ /* 0x000fea0003800000 */
.L_x_7184:
        /* <DEDUP_REMOVED lines=16> */
.L_x_7190:
[----:B------:R-:W-:Y:S05]  /*15330*/  BSYNC B1 ;  /* 0x0000000000017941 */ /* 0x000fea0003800000 */
.L_x_7189:
        /* <DEDUP_REMOVED lines=44> */
.L_x_7188:
[----:B------:R-:W-:Y:S05]  /*15600*/  BSYNC B0 ;  /* 0x0000000000007941 */ /* 0x000fea0003800000 */
.L_x_7187:
        /* <DEDUP_REMOVED lines=16> */
.L_x_7191:
        /* <DEDUP_REMOVED lines=12> */
.L_x_7194:
[----:B------:R-:W-:-:S07]  /*157d0*/  IMAD.MOV.U32 R166, RZ, RZ, R6 ;  /* 0x000000ffffa67224 */ /* 0x000fce00078e0006 */
.L_x_7195:
[----:B------:R-:W-:Y:S05]  /*157e0*/  BSYNC B0 ;  /* 0x0000000000007941 */ /* 0x000fea0003800000 */
.L_x_7193:
        /* <DEDUP_REMOVED lines=16> */
.L_x_7199:
[----:B------:R-:W-:Y:S05]  /*158f0*/  BSYNC B1 ;  /* 0x0000000000017941 */ /* 0x000fea0003800000 */
.L_x_7198:
        /* <DEDUP_REMOVED lines=44> */
.L_x_7197:
[----:B------:R-:W-:Y:S05]  /*15bc0*/  BSYNC B0 ;  /* 0x0000000000007941 */ /* 0x000fea0003800000 */
.L_x_7196:
        /* <DEDUP_REMOVED lines=10> */
.L_x_7192:
        /* <DEDUP_REMOVED lines=12> */
.L_x_7201:
[----:B------:R-:W-:-:S07]  /*15d30*/  MOV R166, R6 ;  /* 0x0000000600a67202 */ /* 0x000fce0000000f00 */
.L_x_7202:
[----:B------:R-:W-:Y:S05]  /*15d40*/  BSYNC B0 ;  /* 0x0000000000007941 */ /* 0x000fea0003800000 */
.L_x_7200:
        /* <DEDUP_REMOVED lines=16> */
.L_x_7206:
[----:B------:R-:W-:Y:S05]  /*15e50*/  BSYNC B1 ;  /* 0x0000000000017941 */ /* 0x000fea0003800000 */
.L_x_7205:
        /* <DEDUP_REMOVED lines=44> */
.L_x_7204:
[----:B------:R-:W-:Y:S05]  /*16120*/  BSYNC B0 ;  /* 0x0000000000007941 */ /* 0x000fea0003800000 */
.L_x_7203:
        /* <DEDUP_REMOVED lines=14> */
.L_x_7207:
        /* <DEDUP_REMOVED lines=12> */
.L_x_7210:
[----:B------:R-:W-:-:S07]  /*162d0*/  IMAD.MOV.U32 R166, RZ, RZ, R6 ;  /* 0x000000ffffa67224 */ /* 0x000fce00078e0006 */
.L_x_7211:
[----:B------:R-:W-:Y:S05]  /*162e0*/  BSYNC B0 ;  /* 0x0000000000007941 */ /* 0x000fea0003800000 */
.L_x_7209:
        /* <DEDUP_REMOVED lines=16> */
.L_x_7215:
[----:B------:R-:W-:Y:S05]  /*163f0*/  BSYNC B1 ;  /* 0x0000000000017941 */ /* 0x000fea0003800000 */
.L_x_7214:
        /* <DEDUP_REMOVED lines=44> */
.L_x_7213:
[----:B------:R-:W-:Y:S05]  /*166c0*/  BSYNC B0 ;  /* 0x0000000000007941 */ /* 0x000fea0003800000 */
.L_x_7212:
        /* <DEDUP_REMOVED lines=12> */
.L_x_7208:
        /* <DEDUP_REMOVED lines=12> */
.L_x_7217:
[----:B------:R-:W-:-:S07]  /*16850*/  MOV R166, R6 ;  /* 0x0000000600a67202 */ /* 0x000fce0000000f00 */
.L_x_7218:
[----:B------:R-:W-:Y:S05]  /*16860*/  BSYNC B0 ;  /* 0x0000000000007941 */ /* 0x000fea0003800000 */
.L_x_7216:
        /* <DEDUP_REMOVED lines=16> */
.L_x_7222:
[----:B------:R-:W-:Y:S05]  /*16970*/  BSYNC B1 ;  /* 0x0000000000017941 */ /* 0x000fea0003800000 */
.L_x_7221:
        /* <DEDUP_REMOVED lines=44> */
.L_x_7220:
[----:B------:R-:W-:Y:S05]  /*16c40*/  BSYNC B0 ;  /* 0x0000000000007941 */ /* 0x000fea0003800000 */
.L_x_7219:
        /* <DEDUP_REMOVED lines=14> */
.L_x_7223:
        /* <DEDUP_REMOVED lines=12> */
.L_x_7226:
[----:B------:R-:W-:-:S07]  /*16df0*/  IMAD.MOV.U32 R190, RZ, RZ, R6 ;  /* 0x000000ffffbe7224 */ /* 0x000fce00078e0006 */
.L_x_7227:
[----:B------:R-:W-:Y:S05]  /*16e00*/  BSYNC B0 ;  /* 0x0000000000007941 */ /* 0x000fea0003800000 */
.L_x_7225:
        /* <DEDUP_REMOVED lines=16> */
.L_x_7231:
[----:B------:R-:W-:Y:S05]  /*16f10*/  BSYNC B1 ;  /* 0x0000000000017941 */ /* 0x000fea0003800000 */
.L_x_7230:
        /* <DEDUP_REMOVED lines=44> */
.L_x_7229:
[----:B------:R-:W-:Y:S05]  /*171e0*/  BSYNC B0 ;  /* 0x0000000000007941 */ /* 0x000fea0003800000 */
.L_x_7228:
        /* <DEDUP_REMOVED lines=10> */
.L_x_7224:
        /* <DEDUP_REMOVED lines=12> */
.L_x_7233:
[----:B------:R-:W-:-:S07]  /*17350*/  MOV R227, R6 ;  /* 0x0000000600e37202 */ /* 0x000fce0000000f00 */
.L_x_7234:
[----:B------:R-:W-:Y:S05]  /*17360*/  BSYNC B0 ;  /* 0x0000000000007941 */ /* 0x000fea0003800000 */
.L_x_7232:
        /* <DEDUP_REMOVED lines=16> */
.L_x_7238:
[----:B------:R-:W-:Y:S05]  /*17470*/  BSYNC B1 ;  /* 0x0000000000017941 */ /* 0x000fea0003800000 */
.L_x_7237:
        /* <DEDUP_REMOVED lines=44> */
.L_x_7236:
[----:B------:R-:W-:Y:S05]  /*17740*/  BSYNC B0 ;  /* 0x0000000000007941 */ /* 0x000fea0003800000 */
.L_x_7235:
        /* <DEDUP_REMOVED lines=14> */
.L_x_7239:
        /* <DEDUP_REMOVED lines=12> */
.L_x_7242:
[----:B------:R-:W-:-:S07]  /*178f0*/  IMAD.MOV.U32 R191, RZ, RZ, R6 ;  /* 0x000000ffffbf7224 */ /* 0x000fce00078e0006 */
.L_x_7243:
[----:B------:R-:W-:Y:S05]  /*17900*/  BSYNC B0 ;  /* 0x0000000000007941 */ /* 0x000fea0003800000 */
.L_x_7241:
        /* <DEDUP_REMOVED lines=16> */
.L_x_7247:
[----:B------:R-:W-:Y:S05]  /*17a10*/  BSYNC B1 ;  /* 0x0000000000017941 */ /* 0x000fea0003800000 */
.L_x_7246:
        /* <DEDUP_REMOVED lines=44> */
.L_x_7245:
[----:B------:R-:W-:Y:S05]  /*17ce0*/  BSYNC B0 ;  /* 0x0000000000007941 */ /* 0x000fea0003800000 */
.L_x_7244:
        /* <DEDUP_REMOVED lines=12> */
.L_x_7240:
[----:B------:R-:W-:Y:S01]  /*17db0*/  FADD.FTZ R165, RZ, R177 ;  /* 0x000000b1ffa57221 */ /* 0x000fe20000010000 */
[----:B------:R-:W-:Y:S01]  /*17dc0*/  SEL R172, RZ, 0x10000, P4 ;  /* 0x00010000ffac7807 */ /* 0x000fe20002000000 */
[----:B------:R-:W0:Y:S01]  /*17dd0*/  S2R R199, SR_TID.X ;  /* 0x0000000000c77919 */ /* 0x000e220000002100 */
[----:B------:R-:W-:Y:S01]  /*17de0*/  LOP3.LUT P4, RZ, R4, 0x2, RZ, 0xc0, !PT ;  /* 0x0000000204ff7812 */ /* 0x000fe2000788c0ff */
[----:B------:R-:W-:Y:S01]  /*17df0*/  FADD.FTZ R164, R165, R176 ;  /* 0x000000b0a5a47221 */ /* 0x000fe20000010000 */
[----:B------:R-:W-:Y:S01]  /*17e00*/  SEL R167, RZ, 0x1000000, P5 ;  /* 0x01000000ffa77807 */ /* 0x000fe20002800000 */
[----:B------:R-:W-:Y:S01]  /*17e10*/  IMAD.WIDE.U32 R174, R193, 0x10, R174 ;  /* 0x00000010c1ae7825 */ /* 0x000fe200078e00ae */
[----:B------:R-:W-:-:S03]  /*17e20*/  SEL R205, RZ, 0x100, P3 ;  /* 0x00000100ffcd7807 */ /* 0x000fc60001800000 */
[----:B------:R-:W-:Y:S01]  /*17e30*/  FADD.FTZ R165, R164, R179 ;  /* 0x000000b3a4a57221 */ /* 0x000fe20000010000 */
[C---:B------:R-:W-:Y:S01]  /*17e40*/  LOP3.LUT P6, RZ, R4.reuse, 0x8, RZ, 0xc0, !PT ;  /* 0x0000000804ff7812 */ /* 0x040fe200078cc0ff */
[----:B------:R-:W-:Y:S01]  /*17e50*/  IMAD.WIDE.U32 R170, R193, 0x8, R170 ;  /* 0x00000008c1aa7825 */ /* 0x000fe200078e00aa */
[----:B------:R-:W-:-:S03]  /*17e60*/  LOP3.LUT P5, RZ, R4, 0x4, RZ, 0xc0, !PT ;  /* 0x0000000404ff7812 */ /* 0x000fc600078ac0ff */
[----:B------:R-:W-:Y:S01]  /*17e70*/  FADD.FTZ R165, R165, R178 ;  /* 0x000000b2a5a57221 */ /* 0x000fe20000010000 */
[----:B------:R-:W-:Y:S02]  /*17e80*/  SEL R166, RZ, 0x1, P4 ;  /* 0x00000001ffa67807 */ /* 0x000fe40002000000 */
[----:B------:R-:W-:Y:S01]  /*17e90*/  LOP3.LUT P2, RZ, R4, 0x1, RZ, 0xc0, !PT ;  /* 0x0000000104ff7812 */ /* 0x000fe2000784c0ff */
[----:B------:R-:W-:Y:S01]  /*17ea0*/  FADD.FTZ R164, R165, R196 ;  /* 0x000000c4a5a47221 */ /* 0x000fe20000010000 */
[----:B------:R-:W-:Y:S01]  /*17eb0*/  LOP3.LUT R205, R205, R167, R172, 0xfe, !PT ;  /* 0x000000a7cdcd7212 */ /* 0x000fe200078efeac */
[----:B------:R-:W-:Y:S01]  /*17ec0*/  IMAD.WIDE.U32 R166, R166, 0x1000000, RZ ;  /* 0x01000000a6a67825 */ /* 0x000fe200078e00ff */
[----:B------:R-:W-:-:S03]  /*17ed0*/  SEL R172, RZ, 0x1, P6 ;  /* 0x00000001ffac7807 */ /* 0x000fc60003000000 */
[----:B------:R-:W-:Y:S01]  /*17ee0*/  FADD.FTZ R165, R164, R195 ;  /* 0x000000c3a4a57221 */ /* 0x000fe20000010000 */
[----:B------:R-:W-:Y:S02]  /*17ef0*/  SEL R201, RZ, 0x1, P2 ;  /* 0x00000001ffc97807 */ /* 0x000fe40001000000 */
[----:B------:R-:W-:Y:S01]  /*17f00*/  LOP3.LUT P1, RZ, R4, 0x10, RZ, 0xc0, !PT ;  /* 0x0000001004ff7812 */ /* 0x000fe2000782c0ff */
[----:B------:R-:W-:Y:S01]  /*17f10*/  FADD.FTZ R164, R165, R198 ;  /* 0x000000c6a5a47221 */ /* 0x000fe20000010000 */
[----:B------:R-:W-:-:S03]  /*17f20*/  LOP3.LUT R167, R167, R205, R201, 0xfe, !PT ;  /* 0x000000cda7a77212 */ /* 0x000fc600078efec9 */
[----:B------:R-:W-:-:S04]  /*17f30*/  FADD.FTZ R164, R164, R197 ;  /* 0x000000c5a4a47221 */ /* 0x000fc80000010000 */
[----:B------:R-:W-:Y:S01]  /*17f40*/  FADD.FTZ R165, R164, R203 ;  /* 0x000000cba4a57221 */ /* 0x000fe20000010000 */
[----:B0-----:R-:W-:-:S03]  /*17f50*/  LOP3.LUT P2, RZ, R199, 0x1f, RZ, 0xc0, !PT ;  /* 0x0000001fc7ff7812 */ /* 0x001fc6000784c0ff */
        /* <DEDUP_REMOVED lines=30> */
[----:B------:R-:W-:Y:S01]  /*18140*/  SHF.R.U32.HI R200, RZ, 0x5, R199 ;  /* 0x00000005ffc87819 */ /* 0x000fe200000116c7 */
[----:B------:R0:W-:Y:S01]  /*18150*/  STG.E.128 desc[UR4][R174.64], R164 ;  /* 0x000000a4ae007986 */ /* 0x0001e2000c101d04 */
[----:B------:R-:W-:Y:S01]  /*18160*/  FADD.FTZ R228, R201, R224 ;  /* 0x000000e0c9e47221 */ /* 0x000fe20000010000 */
[----:B------:R-:W-:Y:S02]  /*18170*/  LOP3.LUT P1, RZ, R169, 0xff, RZ, 0xc0, !PT ;  /* 0x000000ffa9ff7812 */ /* 0x000fe4000782c0ff */
[----:B------:R0:W-:Y:S01]  /*18180*/  STG.E.64 desc[UR4][R170.64], R172 ;  /* 0x000000acaa007986 */ /* 0x0001e2000c101b04 */
        /* <DEDUP_REMOVED lines=24> */
.L_x_7248:
        /* <DEDUP_REMOVED lines=88> */
.L_x_7261:
[----:B------:R-:W2:Y:S01]  /*18890*/  @!P2 S2R R166, SR_CgaCtaId ;  /* 0x0000000000a6a919 */ /* 0x000ea20000008800 */
[----:B------:R-:W-:Y:S01]  /*188a0*/  LOP3.LUT R170, R199, 0x1f, RZ, 0xc0, !PT ;  /* 0x0000001fc7aa7812 */ /* 0x000fe200078ec0ff */
[----:B------:R-:W-:Y:S05]  /*188b0*/  WARPSYNC.ALL ;  /* 0x0000000000007948 */ /* 0x000fea0003800000 */
[----:B------:R-:W-:Y:S02]  /*188c0*/  ISETP.GT.U32.AND P3, PT, R170, 0x3, PT ;  /* 0x00000003aa00780c */ /* 0x000fe40003f64070 */
[----:B------:R-:W-:Y:S02]  /*188d0*/  @!P2 MOV R165, 0x400 ;  /* 0x0000040000a5a802 */ /* 0x000fe40000000f00 */
[----:B------:R-:W-:-:S02]  /*188e0*/  LOP3.LUT R200, R200, 0x3, RZ, 0xc0, !PT ;  /* 0x00000003c8c87812 */ /* 0x000fc400078ec0ff */
[----:B------:R-:W-:-:S07]  /*188f0*/  LOP3.LUT P4, RZ, R4, 0x40, RZ, 0xc0, !PT ;  /* 0x0000004004ff7812 */ /* 0x000fce000788c0ff */
[----:B------:R-:W3:Y:S01]  /*18900*/  @!P3 S2R R174, SR_CgaCtaId ;  /* 0x0000000000aeb919 */ /* 0x000ee20000008800 */
[----:B------:R-:W-:Y:S02]  /*18910*/  @!P3 MOV R167, 0x400 ;  /* 0x0000040000a7b802 */ /* 0x000fe40000000f00 */
[----:B--2---:R-:W-:Y:S02]  /*18920*/  @!P2 LEA R166, R166, R165, 0x18 ;  /* 0x000000a5a6a6a211 */ /* 0x004fe400078ec0ff */
[C---:B------:R-:W-:Y:S02]  /*18930*/  @!P2 IADD3 R165, R169.reuse, R200, RZ ;  /* 0x000000c8a9a5a210 */ /* 0x040fe40007ffe0ff */
[----:B------:R-:W-:-:S03]  /*18940*/  @!P3 IADD3 R169, R169, R170, RZ ;  /* 0x000000aaa9a9b210 */ /* 0x000fc60007ffe0ff */
[----:B------:R-:W-:Y:S02]  /*18950*/  @!P2 IMAD R166, R165, 0x8, R166 ;  /* 0x00000008a5a6a824 */ /* 0x000fe400078e02a6 */
[----:B-1----:R-:W-:-:S05]  /*18960*/  FADD.FTZ R165, R171, R172 ;  /* 0x000000acaba57221 */ /* 0x002fca0000010000 */
[----:B------:R1:W-:Y:S01]  /*18970*/  @!P2 STS.64 [R166], R164 ;  /* 0x000000a4a600a388 */ /* 0x0003e20000000a00 */
[----:B------:R-:W-:Y:S01]  /*18980*/  BAR.SYNC.DEFER_BLOCKING 0x0 ;  /* 0x0000000000007b1d */ /* 0x000fe20000010000 */
[----:B------:R-:W-:Y:S02]  /*18990*/  LOP3.LUT P2, RZ, R200, 0x1f, R199, 0xf8, !PT ;  /* 0x0000001fc8ff7812 */ /* 0x000fe4000784f8c7 */
[----:B---3--:R-:W-:Y:S01]  /*189a0*/  @!P3 LEA R174, R174, R167, 0x18 ;  /* 0x000000a7aeaeb211 */ /* 0x008fe200078ec0ff */
[----:B------:R-:W-:Y:S01]  /*189b0*/  HFMA2.MMA R167, -RZ, RZ, 0, 0 ;  /* 0x00000000ffa77435 */ /* 0x000fe200000001ff */
[----:B-1----:R-:W-:-:S03]  /*189c0*/  CS2R R164, SRZ ;  /* 0x0000000000a47805 */ /* 0x002fc6000001ff00 */
[----:B------:R-:W-:Y:S02]  /*189d0*/  @!P3 IMAD R169, R169, 0x8, R174 ;  /* 0x00000008a9a9b824 */ /* 0x000fe400078e02ae */
[----:B------:R-:W-:-:S05]  /*189e0*/  @!P3 IMAD.MOV.U32 R167, RZ, RZ, 0x400 ;  /* 0x00000400ffa7b424 */ /* 0x000fca00078e00ff */
[----:B------:R-:W1:Y:S04]  /*189f0*/  SHFL.DOWN PT, R170, R167, 0x2, 0x1f ;  /* 0x08401f00a7aa7f89 */ /* 0x000e6800000e0000 */
[----:B------:R2:W0:Y:S02]  /*18a00*/  @!P3 LDS.64 R164, [R169] ;  /* 0x00000000a9a4b984 */ /* 0x0004240000000a00 */
[-C--:B--2---:R-:W-:Y:S02]  /*18a10*/  I2FP.F32.S32 R169, R167.reuse ;  /* 0x000000a700a97245 */ /* 0x084fe40000201400 */
[----:B-1----:R-:W-:Y:S02]  /*18a20*/  IADD3 R172, R170, R167, RZ ;  /* 0x000000a7aaac7210 */ /* 0x002fe40007ffe0ff */
[----:B------:R-:W-:-:S02]  /*18a30*/  I2FP.F32.S32 R170, R170 ;  /* 0x000000aa00aa7245 */ /* 0x000fc40000201400 */
[----:B------:R-:W-:Y:S01]  /*18a40*/  I2FP.F32.S32 R173, R172 ;  /* 0x000000ac00ad7245 */ /* 0x000fe20000201400 */
[----:B------:R-:W1:Y:S03]  /*18a50*/  SHFL.DOWN PT, R175, R172, 0x1, 0x1f ;  /* 0x08201f00acaf7f89 */ /* 0x000e6600000e0000 */
[----:B------:R-:W2:Y:S01]  /*18a60*/  MUFU.RCP R174, R173 ;  /* 0x000000ad00ae7308 */ /* 0x000ea20000001000 */
[----:B0-----:R-:W0:Y:S04]  /*18a70*/  SHFL.DOWN PT, R171, R164, 0x2, 0x1f ;  /* 0x08401f00a4ab7f89 */ /* 0x001e2800000e0000 */
[----:B------:R-:W3:Y:S01]  /*18a80*/  SHFL.DOWN PT, R166, R165, 0x2, 0x1f ;  /* 0x08401f00a5a67f89 */ /* 0x000ee200000e0000 */
[----:B-1----:R-:W-:Y:S01]  /*18a90*/  IMAD.IADD R172, R172, 0x1, R175 ;  /* 0x00000001acac7824 */ /* 0x002fe200078e02af */
[----:B------:R-:W-:-:S04]  /*18aa0*/  I2FP.F32.S32 R175, R175 ;  /* 0x000000af00af7245 */ /* 0x000fc80000201400 */
        /* <DEDUP_REMOVED lines=16> */
[----:B------:R-:W-:-:S03]  /*18bb0*/  FFMA.FTZ R167, R173, R164, R174 ;  /* 0x000000a4ada77223 */ /* 0x000fc600000100ae */
[----:B------:R-:W-:Y:S01]  /*18bc0*/  FMUL.FTZ R170, R173, R170 ;  /* 0x000000aaadaa7220 */ /* 0x000fe20000410000 */
[----:B-1----:R-:W-:Y:S01]  /*18bd0*/  FMUL.FTZ R167, R172, R167 ;  /* 0x000000a7aca77220 */ /* 0x002fe20000410000 */
[----:B--2---:R-:W-:Y:S02]  /*18be0*/  FADD.FTZ R169, R165, R166 ;  /* 0x000000a6a5a97221 */ /* 0x004fe40000010000 */
[----:B------:R-:W-:Y:S01]  /*18bf0*/  FMUL.FTZ R170, R170, R175 ;  /* 0x000000afaaaa7220 */ /* 0x000fe20000410000 */
[----:B------:R-:W0:Y:S02]  /*18c00*/  @!P2 LDC.64 R164, c[0x0][0x250] ;  /* 0x00009400ffa4ab82 */ /* 0x000e240000000a00 */
[----:B------:R-:W1:Y:S01]  /*18c10*/  SHFL.IDX PT, R167, R167, RZ, 0x1f ;  /* 0x00001fffa7a77589 */ /* 0x000e6200000e0000 */
[----:B------:R-:W-:-:S05]  /*18c20*/  FFMA.FTZ R169, R172, R170, R169 ;  /* 0x000000aaaca97223 */ /* 0x000fca00000100a9 */
[----:B------:R-:W2:Y:S01]  /*18c30*/  LDC R170, c[0x0][0x2d8] ;  /* 0x0000b600ffaa7b82 */ /* 0x000ea20000000800 */
[----:B------:R-:W2:Y:S01]  /*18c40*/  SHFL.IDX PT, R169, R169, RZ, 0x1f ;  /* 0x00001fffa9a97589 */ /* 0x000ea200000e0000 */
[----:B0-----:R-:W-:-:S04]  /*18c50*/  @!P2 IMAD.WIDE R164, R185, 0x4, R164 ;  /* 0x00000004b9a4a825 */ /* 0x001fc800078e02a4 */
[C---:B-1----:R-:W-:Y:S01]  /*18c60*/  FMUL.FTZ R166, R167.reuse, R167 ;  /* 0x000000a7a7a67220 */ /* 0x042fe20000410000 */
[----:B------:R-:W-:Y:S01]  /*18c70*/  FSEL R244, R167, RZ, !P4 ;  /* 0x000000ffa7f47208 */ /* 0x000fe20006000000 */
[----:B------:R0:W-:Y:S03]  /*18c80*/  @!P2 STG.E desc[UR4][R164.64], R167 ;  /* 0x000000a7a400a986 */ /* 0x0001e6000c101904 */
[----:B------:R-:W-:Y:S01]  /*18c90*/  FSEL R171, R166, RZ, P4 ;  /* 0x000000ffa6ab7208 */ /* 0x000fe20002000000 */
[C---:B------:R-:W-:Y:S01]  /*18ca0*/  FADD.FTZ R172, -R244.reuse, R177 ;  /* 0x000000b1f4ac7221 */ /* 0x040fe20000010100 */
[----:B--2---:R-:W-:Y:S01]  /*18cb0*/  FFMA.FTZ R166, R169, UR10, R170 ;  /* 0x0000000aa9a67c23 */ /* 0x004fe200080100aa */
[C---:B------:R-:W-:Y:S01]  /*18cc0*/  FADD.FTZ R177, -R244.reuse, R176 ;  /* 0x000000b0f4b17221 */ /* 0x040fe20000010100 */
[C---:B------:R-:W-:Y:S01]  /*18cd0*/  FADD.FTZ R169, -R244.reuse, R198 ;  /* 0x000000c6f4a97221 */ /* 0x040fe20000010100 */
[----:B------:R-:W-:Y:S01]  /*18ce0*/  FADD.FTZ R250, -R244, R179 ;  /* 0x000000b3f4fa7221 */ /* 0x000fe20000010100 */
[----:B------:R-:W-:Y:S01]  /*18cf0*/  FADD.FTZ R173, R166, R171 ;  /* 0x000000aba6ad7221 */ /* 0x000fe20000010000 */
[C---:B------:R-:W-:Y:S01]  /*18d00*/  FADD.FTZ R246, -R244.reuse, R178 ;  /* 0x000000b2f4f67221 */ /* 0x040fe20000010100 */
[----:B------:R-:W1:Y:S01]  /*18d10*/  @!P2 LDC.64 R170, c[0x0][0x258] ;  /* 0x00009600ffaaab82 */ /* 0x000e620000000a00 */
[C---:B------:R-:W-:Y:S01]  /*18d20*/  FADD.FTZ R166, -R244.reuse, R196 ;  /* 0x000000c4f4a67221 */ /* 0x040fe20000010100 */
[C---:B------:R-:W-:Y:S01]  /*18d30*/  FADD.FTZ R248, -R244.reuse, R195 ;  /* 0x000000c3f4f87221 */ /* 0x040fe20000010100 */
[C---:B------:R-:W-:Y:S01]  /*18d40*/  FADD.FTZ R252, -R244.reuse, R197 ;  /* 0x000000c5f4fc7221 */ /* 0x040fe20000010100 */
[----:B------:R-:W2:Y:S01]  /*18d50*/  MUFU.RSQ R173, R173 ;  /* 0x000000ad00ad7308 */ /* 0x000ea20000001400 */
[C---:B------:R-:W-:Y:S01]  /*18d60*/  FADD.FTZ R174, -R244.reuse, R203 ;  /* 0x000000cbf4ae7221 */ /* 0x040fe20000010100 */
[C---:B------:R-:W-:Y:S01]  /*18d70*/  FADD.FTZ R228, -R244.reuse, R218 ;  /* 0x000000daf4e47221 */ /* 0x040fe20000010100 */
[C---:B------:R-:W-:Y:S01]  /*18d80*/  FADD.FTZ R200, -R244.reuse, R220 ;  /* 0x000000dcf4c87221 */ /* 0x040fe20000010100 */
[----:B------:R-:W-:Y:S01]  /*18d90*/  SHF.R.U32.HI R179, RZ, 0x1c, R168 ;  /* 0x0000001cffb37819 */ /* 0x000fe200000116a8 */
        /* <DEDUP_REMOVED lines=15> */
[----:B------:R-:W-:Y:S01]  /*18e90*/  FMUL.FTZ R197, R173, R166 ;  /* 0x000000a6adc57220 */ /* 0x000fe20000410000 */
[----:B------:R-:W-:Y:S01]  /*18ea0*/  FFMA.FTZ R177, R88, R175, R152 ;  /* 0x000000af58b17223 */ /* 0x000fe20000010098 */
[----:B------:R-:W-:Y:S01]  /*18eb0*/  FFMA.FTZ R198, R89, R172, R153 ;  /* 0x000000ac59c67223 */ /* 0x000fe20000010099 */
[C---:B------:R-:W-:Y:S01]  /*18ec0*/  FMUL.FTZ R248, R173.reuse, R248 ;  /* 0x000000f8adf87220 */ /* 0x040fe20000410000 */
[C---:B------:R-:W-:Y:S01]  /*18ed0*/  FMUL.FTZ R203, R173.reuse, R169 ;  /* 0x000000a9adcb7220 */ /* 0x040fe20000410000 */
[----:B------:R-:W-:Y:S01]  /*18ee0*/  FMUL.FTZ R252, R173, R252 ;  /* 0x000000fcadfc7220 */ /* 0x000fe20000410000 */
[----:B------:R-:W-:Y:S01]  /*18ef0*/  FFMA.FTZ R169, R91, R246, R155 ;  /* 0x000000f65ba97223 */ /* 0x000fe2000001009b */
[----:B0-----:R-:W-:Y:S01]  /*18f00*/  F2FP.BF16.F32.PACK_AB R164, R198, R177 ;  /* 0x000000b1c6a4723e */ /* 0x001fe200000010ff */
[----:B------:R-:W-:Y:S01]  /*18f10*/  FMUL.FTZ R177, R173, R250 ;  /* 0x000000faadb17220 */ /* 0x000fe20000410000 */
[----:B------:R-:W-:Y:S01]  /*18f20*/  SHF.L.U32 R198, R168, 0x4, RZ ;  /* 0x00000004a8c67819 */ /* 0x000fe200000006ff */
[----:B------:R-:W-:Y:S01]  /*18f30*/  FFMA.FTZ R167, R84, R197, R148 ;  /* 0x000000c554a77223 */ /* 0x000fe20000010094 */
[----:B------:R-:W-:Y:S01]  /*18f40*/  FFMA.FTZ R218, R85, R248, R149 ;  /* 0x000000f855da7223 */ /* 0x000fe20000010095 */
[----:B------:R-:W-:Y:S01]  /*18f50*/  FFMA.FTZ R166, R90, R177, R154 ;  /* 0x000000b15aa67223 */ /* 0x000fe2000001009a */
[----:B------:R-:W-:Y:S01]  /*18f60*/  FFMA.FTZ R195, R86, R203, R150 ;  /* 0x000000cb56c37223 */ /* 0x000fe20000010096 */
[----:B------:R-:W-:Y:S01]  /*18f70*/  FFMA.FTZ R220, R87, R252, R151 ;  /* 0x000000fc57dc7223 */ /* 0x000fe20000010097 */
[----:B------:R-:W-:Y:S01]  /*18f80*/  IADD3 R168, P3, R198, UR12, RZ ;  /* 0x0000000cc6a87c10 */ /* 0x000fe2000ff7e0ff */
[----:B-1----:R-:W-:Y:S01]  /*18f90*/  @!P2 IMAD.WIDE R170, R185, 0x4, R170 ;  /* 0x00000004b9aaa825 */ /* 0x002fe200078e02aa */
[----:B------:R-:W-:-:S03]  /*18fa0*/  F2FP.BF16.F32.PACK_AB R165, R169, R166 ;  /* 0x000000a6a9a5723e */ /* 0x000fc600000010ff */
[----:B------:R-:W-:Y:S01]  /*18fb0*/  FFMA.FTZ R203, R54, R203, R118 ;  /* 0x000000cb36cb7223 */ /* 0x000fe20000010076 */
[----:B------:R-:W-:Y:S01]  /*18fc0*/  F2FP.BF16.F32.PACK_AB R166, R218, R167 ;  /* 0x000000a7daa6723e */ /* 0x000fe200000010ff */
[----:B------:R-:W-:Y:S01]  /*18fd0*/  FFMA.FTZ R252, R55, R252, R119 ;  /* 0x000000fc37fc7223 */ /* 0x000fe20000010077 */
[----:B------:R-:W-:Y:S01]  /*18fe0*/  F2FP.BF16.F32.PACK_AB R167, R220, R195 ;  /* 0x000000c3dca7723e */ /* 0x000fe200000010ff */
[----:B------:R-:W-:Y:S01]  /*18ff0*/  FFMA.FTZ R197, R52, R197, R116 ;  /* 0x000000c534c57223 */ /* 0x000fe20000010074 */
[----:B------:R-:W-:Y:S01]  /*19000*/  IADD3.X R169, R179, UR13, RZ, P3, !PT ;  /* 0x0000000db3a97c10 */ /* 0x000fe20009ffe4ff */
[----:B------:R-:W-:Y:S01]  /*19010*/  FFMA.FTZ R248, R53, R248, R117 ;  /* 0x000000f835f87223 */ /* 0x000fe20000010075 */
[C---:B------:R-:W-:Y:S01]  /*19020*/  FMUL.FTZ R195, R173.reuse, R174 ;  /* 0x000000aeadc37220 */ /* 0x040fe20000410000 */
[C---:B------:R-:W-:Y:S01]  /*19030*/  FMUL.FTZ R174, R173.reuse, R202 ;  /* 0x000000caadae7220 */ /* 0x040fe20000410000 */
[C---:B------:R-:W-:Y:S01]  /*19040*/  FMUL.FTZ R199, R173.reuse, R176 ;  /* 0x000000b0adc77220 */ /* 0x040fe20000410000 */
[C---:B------:R-:W-:Y:S01]  /*19050*/  FMUL.FTZ R206, R173.reuse, R206 ;  /* 0x000000ceadce7220 */ /* 0x040fe20000410000 */
[----:B------:R0:W-:Y:S01]  /*19060*/  @!P2 STG.E desc[UR4][R170.64], R173 ;  /* 0x000000adaa00a986 */ /* 0x0001e2000c101904 */
[C---:B------:R-:W-:Y:S01]  /*19070*/  FMUL.FTZ R201, R173.reuse, R208 ;  /* 0x000000d0adc97220 */ /* 0x040fe20000410000 */
[C---:B------:R-:W-:Y:S01]  /*19080*/  FADD.FTZ R232, -R244.reuse, R217 ;  /* 0x000000d9f4e87221 */ /* 0x040fe20000010100 */
[C---:B------:R-:W-:Y:S01]  /*19090*/  FADD.FTZ R230, -R244.reuse, R219 ;  /* 0x000000dbf4e67221 */ /* 0x040fe20000010100 */
[----:B------:R1:W-:Y:S01]  /*190a0*/  STG.E.128 desc[UR4][R168.64], R164 ;  /* 0x000000a4a8007986 */ /* 0x0003e2000c101d04 */
[C---:B------:R-:W-:Y:S01]  /*190b0*/  FADD.FTZ R234, -R244.reuse, R221 ;  /* 0x000000ddf4ea7221 */ /* 0x040fe20000010100 */
[C---:B------:R-:W-:Y:S01]  /*190c0*/  FADD.FTZ R212, -R244.reuse, R223 ;  /* 0x000000dff4d47221 */ /* 0x040fe20000010100 */
[C---:B------:R-:W-:Y:S01]  /*190d0*/  FADD.FTZ R222, -R244.reuse, R222 ;  /* 0x000000def4de7221 */ /* 0x040fe20000010100 */
[C---:B------:R-:W-:Y:S01]  /*190e0*/  FADD.FTZ R224, -R244.reuse, R224 ;  /* 0x000000e0f4e07221 */ /* 0x040fe20000010100 */
[C---:B------:R-:W-:Y:S01]  /*190f0*/  FADD.FTZ R216, -R244.reuse, R225 ;  /* 0x000000e1f4d87221 */ /* 0x040fe20000010100 */
[C---:B------:R-:W-:Y:S01]  /*19100*/  FADD.FTZ R226, -R244.reuse, R226 ;  /* 0x000000e2f4e27221 */ /* 0x040fe20000010100 */
[C---:B------:R-:W-:Y:S01]  /*19110*/  FMUL.FTZ R207, R173.reuse, R196 ;  /* 0x000000c4adcf7220 */ /* 0x040fe20000410000 */
[----:B------:R-:W-:Y:S01]  /*19120*/  FMUL.FTZ R208, R173, R200 ;  /* 0x000000c8add07220 */ /* 0x000fe20000410000 */
[----:B------:R-:W-:Y:S01]  /*19130*/  FADD.FTZ R244, -R244, R227 ;  /* 0x000000e3f4f47221 */ /* 0x000fe20000010100 */
[----:B------:R-:W-:Y:S01]  /*19140*/  FFMA.FTZ R196, R80, R195, R144 ;  /* 0x000000c350c47223 */ /* 0x000fe20000010090 */
[----:B------:R-:W-:Y:S01]  /*19150*/  FFMA.FTZ R200, R82, R199, R146 ;  /* 0x000000c752c87223 */ /* 0x000fe20000010092 */
[----:B0-----:R-:W-:Y:S01]  /*19160*/  FFMA.FTZ R171, R83, R206, R147 ;  /* 0x000000ce53ab7223 */ /* 0x001fe20000010093 */
[----:B------:R-:W-:Y:S01]  /*19170*/  FMUL.FTZ R178, R173, R178 ;  /* 0x000000b2adb27220 */ /* 0x000fe20000410000 */
[----:B------:R-:W-:Y:S01]  /*19180*/  FFMA.FTZ R175, R56, R175, R120 ;  /* 0x000000af38af7223 */ /* 0x000fe20000010078 */
[----:B------:R-:W-:Y:S01]  /*19190*/  FFMA.FTZ R172, R57, R172, R121 ;  /* 0x000000ac39ac7223 */ /* 0x000fe20000010079 */
[----:B------:R-:W-:Y:S01]  /*191a0*/  FFMA.FTZ R177, R58, R177, R122 ;  /* 0x000000b13ab17223 */ /* 0x000fe2000001007a */
[----:B------:R-:W-:Y:S01]  /*191b0*/  FFMA.FTZ R246, R59, R246, R123 ;  /* 0x000000f63bf67223 */ /* 0x000fe2000001007b */
[----:B-1----:R-:W-:Y:S01]  /*191c0*/  F2FP.BF16.F32.PACK_AB R167, R252, R203 ;  /* 0x000000cbfca7723e */ /* 0x002fe200000010ff */
[----:B------:R-:W-:Y:S01]  /*191d0*/  FMUL.FTZ R176, R173, R210 ;  /* 0x000000d2adb07220 */ /* 0x000fe20000410000 */
[----:B------:R-:W-:Y:S01]  /*191e0*/  F2FP.BF16.F32.PACK_AB R166, R248, R197 ;  /* 0x000000c5f8a6723e */ /* 0x000fe200000010ff */
[----:B------:R-:W0:Y:S01]  /*191f0*/  LDC.64 R202, c[0x0][0x2b8] ;  /* 0x0000ae00ffca7b82 */ /* 0x000e220000000a00 */
        /* <DEDUP_REMOVED lines=16> */
[-C--:B------:R-:W-:Y:S01]  /*19300*/  FFMA.FTZ R170, R76, R201.reuse, R140 ;  /* 0x000000c94caa7223 */ /* 0x080fe2000001008c */
[----:B------:R-:W-:Y:S01]  /*19310*/  FFMA.FTZ R173, R77, R178, R141 ;  /* 0x000000b24dad7223 */ /* 0x000fe2000001008d */
[----:B------:R-:W-:Y:S01]  /*19320*/  F2FP.BF16.F32.PACK_AB R168, R197, R196 ;  /* 0x000000c4c5a8723e */ /* 0x000fe200000010ff */
[----:B------:R-:W-:Y:S01]  /*19330*/  FFMA.FTZ R201, R44, R201, R108 ;  /* 0x000000c92cc97223 */ /* 0x000fe2000001006c */
[----:B------:R-:W-:Y:S01]  /*19340*/  F2FP.BF16.F32.PACK_AB R169, R171, R200 ;  /* 0x000000c8aba9723e */ /* 0x000fe200000010ff */
[----:B------:R-:W1:Y:S01]  /*19350*/  LDC.64 R196, c[0x0][0x2c0] ;  /* 0x0000b000ffc47b82 */ /* 0x000e620000000a00 */
[----:B------:R-:W-:Y:S01]  /*19360*/  F2FP.BF16.F32.PACK_AB R165, R246, R177 ;  /* 0x000000b1f6a5723e */ /* 0x000fe200000010ff */
[-C--:B------:R-:W-:Y:S01]  /*19370*/  FFMA.FTZ R200, R79, R176.reuse, R143 ;  /* 0x000000b04fc87223 */ /* 0x080fe2000001008f */
[----:B------:R-:W-:Y:S01]  /*19380*/  F2FP.BF16.F32.PACK_AB R164, R172, R175 ;  /* 0x000000afaca4723e */ /* 0x000fe200000010ff */
[----:B------:R-:W-:Y:S01]  /*19390*/  FFMA.FTZ R172, R48, R195, R112 ;  /* 0x000000c330ac7223 */ /* 0x000fe20000010070 */
[-C--:B------:R-:W-:Y:S01]  /*193a0*/  FFMA.FTZ R175, R46, R207.reuse, R110 ;  /* 0x000000cf2eaf7223 */ /* 0x080fe2000001006e */
[----:B------:R-:W-:Y:S01]  /*193b0*/  FFMA.FTZ R176, R47, R176, R111 ;  /* 0x000000b02fb07223 */ /* 0x000fe2000001006f */
[----:B------:R-:W-:Y:S01]  /*193c0*/  FFMA.FTZ R177, R49, R174, R113 ;  /* 0x000000ae31b17223 */ /* 0x000fe20000010071 */
[----:B------:R-:W-:Y:S01]  /*193d0*/  FFMA.FTZ R178, R45, R178, R109 ;  /* 0x000000b22db27223 */ /* 0x000fe2000001006d */
[----:B------:R-:W-:Y:S01]  /*193e0*/  FFMA.FTZ R171, R78, R207, R142 ;  /* 0x000000cf4eab7223 */ /* 0x000fe2000001008e */
[----:B------:R-:W-:Y:S01]  /*193f0*/  F2FP.BF16.F32.PACK_AB R170, R173, R170 ;  /* 0x000000aaadaa723e */ /* 0x000fe200000010ff */
        /* <DEDUP_REMOVED lines=12> */
[----:B------:R-:W-:Y:S01]  /*194c0*/  F2FP.BF16.F32.PACK_AB R173, R206, R173 ;  /* 0x000000adcead723e */ /* 0x000fe200000010ff */
[----:B------:R-:W-:Y:S01]  /*194d0*/  FFMA.FTZ R201, R70, R219, R134 ;  /* 0x000000db46c97223 */ /* 0x000fe20000010086 */
[----:B------:R-:W-:Y:S01]  /*194e0*/  IADD3 R198, P2, R198, UR14, RZ ;  /* 0x0000000ec6c67c10 */ /* 0x000fe2000ff5e0ff */
[----:B------:R-:W-:Y:S01]  /*194f0*/  FFMA.FTZ R206, R71, R220, R135 ;  /* 0x000000dc47ce7223 */ /* 0x000fe20000010087 */
[----:B------:R-:W-:Y:S01]  /*19500*/  F2FP.BF16.F32.PACK_AB R176, R177, R176 ;  /* 0x000000b0b1b0723e */ /* 0x000fe200000010ff */
[----:B------:R-:W-:Y:S01]  /*19510*/  FFMA.FTZ R209, R40, R209, R104 ;  /* 0x000000d128d17223 */ /* 0x000fe20000010068 */
[----:B------:R-:W-:Y:S01]  /*19520*/  F2FP.BF16.F32.PACK_AB R177, R195, R178 ;  /* 0x000000b2c3b1723e */ /* 0x000fe200000010ff */
[----:B------:R-:W-:Y:S01]  /*19530*/  FFMA.FTZ R210, R41, R210, R105 ;  /* 0x000000d229d27223 */ /* 0x000fe20000010069 */
[----:B------:R-:W-:Y:S01]  /*19540*/  F2FP.BF16.F32.PACK_AB R178, R200, R199 ;  /* 0x000000c7c8b2723e */ /* 0x000fe200000010ff */
[----:B------:R-:W-:Y:S01]  /*19550*/  FFMA.FTZ R213, R42, R213, R106 ;  /* 0x000000d52ad57223 */ /* 0x000fe2000001006a */
[----:B------:R-:W-:Y:S01]  /*19560*/  IADD3.X R199, R179, UR15, RZ, P2, !PT ;  /* 0x0000000fb3c77c10 */ /* 0x000fe200097fe4ff */
[----:B------:R-:W-:Y:S01]  /*19570*/  FFMA.FTZ R217, R36, R217, R100 ;  /* 0x000000d924d97223 */ /* 0x000fe20000010064 */
[----:B------:R-:W-:Y:S01]  /*19580*/  F2FP.BF16.F32.PACK_AB R179, R206, R201 ;  /* 0x000000c9ceb3723e */ /* 0x000fe200000010ff */
[----:B0-----:R-:W-:-:S04]  /*19590*/  IMAD.WIDE.U32 R200, R192, 0x10, R202 ;  /* 0x00000010c0c87825 */ /* 0x001fc800078e00ca */
[----:B------:R-:W-:Y:S01]  /*195a0*/  FFMA.FTZ R219, R38, R219, R102 ;  /* 0x000000db26db7223 */ /* 0x000fe20000010066 */
[----:B------:R0:W-:Y:S01]  /*195b0*/  STG.E.128 desc[UR4][R198.64], R164 ;  /* 0x000000a4c6007986 */ /* 0x0001e2000c101d04 */
[----:B------:R-:W-:Y:S01]  /*195c0*/  FFMA.FTZ R220, R39, R220, R103 ;  /* 0x000000dc27dc7223 */ /* 0x000fe20000010067 */
[----:B-1----:R-:W-:-:S04]  /*195d0*/  IMAD.WIDE.U32 R206, R192, 0x10, R196 ;  /* 0x00000010c0ce7825 */ /* 0x002fc800078e00c4 */
[----:B------:R-:W-:Y:S01]  /*195e0*/  FFMA.FTZ R214, R43, R214, R107 ;  /* 0x000000d62bd67223 */ /* 0x000fe2000001006b */
[----:B------:R1:W-:Y:S01]  /*195f0*/  STG.E.128 desc[UR4][R200.64], R168 ;  /* 0x000000a8c8007986 */ /* 0x0003e2000c101d04 */
[----:B------:R-:W-:Y:S01]  /*19600*/  IADD3 R185, R185, UR16, RZ ;  /* 0x00000010b9b97c10 */ /* 0x000fe2000fffe0ff */
[C---:B------:R-:W-:Y:S01]  /*19610*/  IMAD.WIDE.U32 R202, R194.reuse, 0x10, R202 ;  /* 0x00000010c2ca7825 */ /* 0x040fe200078e00ca */
[----:B------:R-:W-:Y:S01]  /*19620*/  SEL R192, RZ, 0x1, P1 ;  /* 0x00000001ffc07807 */ /* 0x000fe20000800000 */
[----:B------:R2:W-:Y:S02]  /*19630*/  STG.E.128 desc[UR4][R206.64], R172 ;  /* 0x000000acce007986 */ /* 0x0005e4000c101d04 */
[----:B------:R-:W-:Y:S02]  /*19640*/  IMAD.WIDE.U32 R194, R194, 0x10, R196 ;  /* 0x00000010c2c27825 */ /* 0x000fe400078e00c4 */
[----:B------:R3:W-:Y:S02]  /*19650*/  STG.E.128 desc[UR4][R202.64], R176 ;  /* 0x000000b0ca007986 */ /* 0x0007e4000c101d04 */
[----:B0-----:R-:W-:Y:S01]  /*19660*/  FFMA.FTZ R166, R37, R218, R101 ;  /* 0x000000da25a67223 */ /* 0x001fe20000010065 */
[----:B------:R-:W-:-:S02]  /*19670*/  F2FP.BF16.F32.PACK_AB R167, R220, R219 ;  /* 0x000000dbdca7723e */ /* 0x000fc400000010ff */
[----:B------:R-:W-:Y:S01]  /*19680*/  F2FP.BF16.F32.PACK_AB R165, R214, R213 ;  /* 0x000000d5d6a5723e */ /* 0x000fe200000010ff */
[----:B-1----:R-:W-:Y:S01]  /*19690*/  FFMA.FTZ R168, R64, R205, R128 ;  /* 0x000000cd40a87223 */ /* 0x002fe20000010080 */
[----:B------:R-:W-:Y:S01]  /*196a0*/  FFMA.FTZ R169, R65, R208, R129 ;  /* 0x000000d041a97223 */ /* 0x000fe20000010081 */
[----:B------:R-:W-:Y:S01]  /*196b0*/  FFMA.FTZ R170, R67, R212, R131 ;  /* 0x000000d443aa7223 */ /* 0x000fe20000010083 */
[----:B------:R-:W-:Y:S01]  /*196c0*/  FFMA.FTZ R171, R60, R215, R124 ;  /* 0x000000d73cab7223 */ /* 0x000fe2000001007c */
[----:B--2---:R-:W-:Y:S01]  /*196d0*/  FFMA.FTZ R172, R61, R216, R125 ;  /* 0x000000d83dac7223 */ /* 0x004fe2000001007d */
[----:B------:R-:W-:Y:S01]  /*196e0*/  FFMA.FTZ R173, R62, R221, R126 ;  /* 0x000000dd3ead7223 */ /* 0x000fe2000001007e */
[----:B------:R-:W-:Y:S01]  /*196f0*/  F2FP.BF16.F32.PACK_AB R168, R169, R168 ;  /* 0x000000a8a9a8723e */ /* 0x000fe200000010ff */
[----:B------:R-:W-:Y:S01]  /*19700*/  FFMA.FTZ R169, R66, R211, R130 ;  /* 0x000000d342a97223 */ /* 0x000fe20000010082 */
[----:B------:R-:W-:Y:S01]  /*19710*/  FFMA.FTZ R174, R63, R244, R127 ;  /* 0x000000f43fae7223 */ /* 0x000fe2000001007f */
[----:B---3--:R-:W-:-:S02]  /*19720*/  IMAD.SHL.U32 R178, R193, 0x10, RZ ;  /* 0x00000010c1b27824 */ /* 0x008fc400078e00ff */
[----:B------:R-:W-:Y:S01]  /*19730*/  FFMA.FTZ R177, R29, R216, R93 ;  /* 0x000000d81db17223 */ /* 0x000fe2000001005d */
[----:B------:R-:W-:Y:S01]  /*19740*/  SHF.R.U32.HI R179, RZ, 0x1c, R193 ;  /* 0x0000001cffb37819 */ /* 0x000fe200000116c1 */
[----:B------:R-:W-:Y:S01]  /*19750*/  FFMA.FTZ R175, R30, R221, R94 ;  /* 0x000000dd1eaf7223 */ /* 0x000fe2000001005e */
[----:B------:R-:W-:Y:S01]  /*19760*/  F2FP.BF16.F32.PACK_AB R169, R170, R169 ;  /* 0x000000a9aaa9723e */ /* 0x000fe200000010ff */
[----:B------:R-:W-:Y:S01]  /*19770*/  FFMA.FTZ R244, R31, R244, R95 ;  /* 0x000000f41ff47223 */ /* 0x000fe2000001005f */
[----:B------:R-:W-:Y:S01]  /*19780*/  F2FP.BF16.F32.PACK_AB R170, R172, R171 ;  /* 0x000000abacaa723e */ /* 0x000fe200000010ff */
[----:B------:R-:W-:Y:S01]  /*19790*/  FFMA.FTZ R212, R35, R212, R99 ;  /* 0x000000d423d47223 */ /* 0x000fe20000010063 */
[----:B------:R-:W-:Y:S01]  /*197a0*/  F2FP.BF16.F32.PACK_AB R171, R174, R173 ;  /* 0x000000adaeab723e */ /* 0x000fe200000010ff */
[----:B------:R-:W-:Y:S01]  /*197b0*/  FFMA.FTZ R174, R28, R215, R92 ;  /* 0x000000d71cae7223 */ /* 0x000fe2000001005c */
[----:B------:R-:W-:Y:S01]  /*197c0*/  IADD3 R176, P2, R178, UR12, RZ ;  /* 0x0000000cb2b07c10 */ /* 0x000fe2000ff5e0ff */
[----:B------:R-:W-:Y:S01]  /*197d0*/  FFMA.FTZ R173, R34, R211, R98 ;  /* 0x000000d322ad7223 */ /* 0x000fe20000010062 */
[----:B------:R-:W-:Y:S01]  /*197e0*/  FFMA.FTZ R172, R32, R205, R96 ;  /* 0x000000cd20ac7223 */ /* 0x000fe20000010060 */
[----:B------:R-:W-:Y:S01]  /*197f0*/  FFMA.FTZ R193, R33, R208, R97 ;  /* 0x000000d021c17223 */ /* 0x000fe20000010061 */
[----:B------:R-:W-:-:S02]  /*19800*/  IADD3 R178, P3, R178, UR14, RZ ;  /* 0x0000000eb2b27c10 */ /* 0x000fc4000ff7e0ff */
[----:B------:R-:W-:Y:S02]  /*19810*/  F2FP.BF16.F32.PACK_AB R166, R166, R217 ;  /* 0x000000d9a6a6723e */ /* 0x000fe400000010ff */
[----:B------:R-:W-:Y:S02]  /*19820*/  F2FP.BF16.F32.PACK_AB R164, R210, R209 ;  /* 0x000000d1d2a4723e */ /* 0x000fe400000010ff */
[----:B------:R-:W-:Y:S02]  /*19830*/  F2FP.BF16.F32.PACK_AB R174, R177, R174 ;  /* 0x000000aeb1ae723e */ /* 0x000fe400000010ff */
[C---:B------:R-:W-:Y:S01]  /*19840*/  IADD3.X R177, R179.reuse, UR13, RZ, P2, !PT ;  /* 0x0000000db3b17c10 */ /* 0x040fe200097fe4ff */
[----:B------:R-:W-:Y:S01]  /*19850*/  STG.E.128 desc[UR4][R194.64], R164 ;  /* 0x000000a4c2007986 */ /* 0x000fe2000c101d04 */
[----:B------:R-:W-:Y:S02]  /*19860*/  F2FP.BF16.F32.PACK_AB R175, R244, R175 ;  /* 0x000000aff4af723e */ /* 0x000fe400000010ff */
[----:B------:R-:W-:Y:S01]  /*19870*/  F2FP.BF16.F32.PACK_AB R173, R212, R173 ;  /* 0x000000add4ad723e */ /* 0x000fe200000010ff */
[----:B------:R0:W-:Y:S01]  /*19880*/  STG.E.128 desc[UR4][R176.64], R168 ;  /* 0x000000a8b0007986 */ /* 0x0001e2000c101d04 */
[----:B------:R-:W-:-:S02]  /*19890*/  IADD3.X R179, R179, UR15, RZ, P3, !PT ;  /* 0x0000000fb3b37c10 */ /* 0x000fc40009ffe4ff */
[----:B------:R-:W-:Y:S02]  /*198a0*/  F2FP.BF16.F32.PACK_AB R172, R193, R172 ;  /* 0x000000acc1ac723e */ /* 0x000fe400000010ff */
[----:B------:R-:W-:-:S03]  /*198b0*/  ISETP.GE.AND P2, PT, R185, UR17, PT ;  /* 0x00000011b9007c0c */ /* 0x000fc6000bf46270 */
[----:B------:R1:W-:Y:S01]  /*198c0*/  STG.E.128 desc[UR4][R178.64], R172 ;  /* 0x000000acb2007986 */ /* 0x0003e2000c101d04 */
[----:B0-----:R-:W-:-:S09]  /*198d0*/  PRMT R169, R192, 0x7610, R169 ;  /* 0x00007610c0a97816 */ /* 0x001fd200000000a9 */
[----:B------:R-:W-:Y:S05]  /*198e0*/  @!P2 BRA `(.L_x_7250) ;  /* 0xfffffe7000c4a947 */ /* 0x000fea000383ffff */
[----:B------:R-:W-:Y:S05]  /*198f0*/  EXIT ;  /* 0x000000000000794d */ /* 0x000fea0003800000 */
.L_x_7249:
[----:B0-----:R-:W-:Y:S01]  /*19900*/  IMAD.MOV.U32 R174, RZ, RZ, 0x1 ;  /* 0x00000001ffae7424 */ /* 0x001fe200078e00ff */
[----:B------:R-:W-:Y:S01]  /*19910*/  MOV R175, 0x1f ;  /* 0x0000001f00af7802 */ /* 0x000fe20000000f00 */
[----:B------:R-:W-:-:S07]  /*19920*/  IMAD.MOV.U32 R173, RZ, RZ, -0x1 ;  /* 0xffffffffffad7424 */ /* 0x000fce00078e00ff */
[----:B-1----:R-:W-:Y:S05]  /*19930*/  WARPSYNC.COLLECTIVE R173, `(.L_x_7251) ;  /* 0x00000000ad087348 */ /* 0x002fea0003c00000 */
[----:B------:R0:W2:Y:S02]  /*19940*/  SHFL.BFLY P3, R172, R228, R174, R175 ;  /* 0x0c0000aee4ac7389 */ /* 0x0000a400000600af */
[----:B012---:R-:W-:Y:S01]  /*19950*/  ENDCOLLECTIVE ;  /* 0x000000000000791b */ /* 0x007fe20003800000 */
.L_x_7251:
[----:B------:R-:W-:Y:S01]  /*19960*/  HFMA2.MMA R174, -RZ, RZ, 0, 1.1920928955078125e-07 ;  /* 0x00000002ffae7435 */ /* 0x000fe200000001ff */
[----:B------:R-:W-:-:S05]  /*19970*/  MOV R165, R172 ;  /* 0x000000ac00a57202 */ /* 0x000fca0000000f00 */
[----:B------:R-:W-:-:S04]  /*19980*/  FADD.FTZ R166, R228, R165 ;  /* 0x000000a5e4a67221 */ /* 0x000fc80000010000 */
[----:B------:R-:W-:-:S07]  /*19990*/  IMAD.MOV.U32 R228, RZ, RZ, R166 ;  /* 0x000000ffffe47224 */ /* 0x000fce00078e00a6 */
[----:B------:R-:W-:Y:S05]  /*199a0*/  WARPSYNC.COLLECTIVE R173, `(.L_x_7252) ;  /* 0x00000000ad087348 */ /* 0x000fea0003c00000 */
[----:B------:R0:W1:Y:S02]  /*199b0*/  SHFL.BFLY P3, R172, R228, R174, R175 ;  /* 0x0c0000aee4ac7389 */ /* 0x00006400000600af */
[----:B01----:R-:W-:Y:S01]  /*199c0*/  ENDCOLLECTIVE ;  /* 0x000000000000791b */ /* 0x003fe20003800000 */
.L_x_7252:
[----:B------:R-:W-:Y:S02]  /*199d0*/  IMAD.MOV.U32 R174, RZ, RZ, 0x4 ;  /* 0x00000004ffae7424 */ /* 0x000fe400078e00ff */
[----:B------:R-:W-:-:S04]  /*199e0*/  IMAD.MOV.U32 R165, RZ, RZ, R172 ;  /* 0x000000ffffa57224 */ /* 0x000fc800078e00ac */
[----:B------:R-:W-:-:S05]  /*199f0*/  FADD.FTZ R167, R166, R165 ;  /* 0x000000a5a6a77221 */ /* 0x000fca0000010000 */
[----:B------:R-:W-:-:S07]  /*19a00*/  MOV R228, R167 ;  /* 0x000000a700e47202 */ /* 0x000fce0000000f00 */
[----:B------:R-:W-:Y:S05]  /*19a10*/  WARPSYNC.COLLECTIVE R173, `(.L_x_7253) ;  /* 0x00000000ad087348 */ /* 0x000fea0003c00000 */
[----:B------:R0:W1:Y:S02]  /*19a20*/  SHFL.BFLY P3, R172, R228, R174, R175 ;  /* 0x0c0000aee4ac7389 */ /* 0x00006400000600af */
[----:B01----:R-:W-:Y:S01]  /*19a30*/  ENDCOLLECTIVE ;  /* 0x000000000000791b */ /* 0x003fe20003800000 */
.L_x_7253:
[----:B------:R-:W-:Y:S01]  /*19a40*/  HFMA2.MMA R174, -RZ, RZ, 0, 4.76837158203125e-07 ;  /* 0x00000008ffae7435 */ /* 0x000fe200000001ff */
[----:B------:R-:W-:-:S05]  /*19a50*/  MOV R164, R172 ;  /* 0x000000ac00a47202 */ /* 0x000fca0000000f00 */
[----:B------:R-:W-:-:S04]  /*19a60*/  FADD.FTZ R170, R167, R164 ;  /* 0x000000a4a7aa7221 */ /* 0x000fc80000010000 */
[----:B------:R-:W-:-:S07]  /*19a70*/  IMAD.MOV.U32 R228, RZ, RZ, R170 ;  /* 0x000000ffffe47224 */ /* 0x000fce00078e00aa */
[----:B------:R-:W-:Y:S05]  /*19a80*/  WARPSYNC.COLLECTIVE R173, `(.L_x_7254) ;  /* 0x00000000ad087348 */ /* 0x000fea0003c00000 */
[----:B------:R0:W1:Y:S02]  /*19a90*/  SHFL.BFLY P3, R172, R228, R174, R175 ;  /* 0x0c0000aee4ac7389 */ /* 0x00006400000600af */
[----:B01----:R-:W-:Y:S01]  /*19aa0*/  ENDCOLLECTIVE ;  /* 0x000000000000791b */ /* 0x003fe20003800000 */
.L_x_7254:
[----:B------:R-:W-:Y:S02]  /*19ab0*/  IMAD.MOV.U32 R174, RZ, RZ, 0x10 ;  /* 0x00000010ffae7424 */ /* 0x000fe400078e00ff */
[----:B------:R-:W-:-:S04]  /*19ac0*/  IMAD.MOV.U32 R165, RZ, RZ, R172 ;  /* 0x000000ffffa57224 */ /* 0x000fc800078e00ac */
[----:B------:R-:W-:-:S05]  /*19ad0*/  FADD.FTZ R171, R170, R165 ;  /* 0x000000a5aaab7221 */ /* 0x000fca0000010000 */
[----:B------:R-:W-:-:S07]  /*19ae0*/  MOV R228, R171 ;  /* 0x000000ab00e47202 */ /* 0x000fce0000000f00 */
[----:B------:R-:W-:Y:S05]  /*19af0*/  WARPSYNC.COLLECTIVE R173, `(.L_x_7255) ;  /* 0x00000000ad087348 */ /* 0x000fea0003c00000 */
[----:B------:R0:W1:Y:S02]  /*19b00*/  SHFL.BFLY P3, R172, R228, R174, R175 ;  /* 0x0c0000aee4ac7389 */ /* 0x00006400000600af */
[----:B01----:R-:W-:Y:S01]  /*19b10*/  ENDCOLLECTIVE ;  /* 0x000000000000791b */ /* 0x003fe20003800000 */
.L_x_7255:
        /* <DEDUP_REMOVED lines=72> */
.L_x_7256:
[----:B------:R-:W-:Y:S02]  /*19fa0*/  IMAD.MOV.U32 R174, RZ, RZ, 0x2 ;  /* 0x00000002ffae7424 */ /* 0x000fe400078e00ff */
[----:B------:R-:W-:-:S04]  /*19fb0*/  IMAD.MOV.U32 R166, RZ, RZ, R172 ;  /* 0x000000ffffa67224 */ /* 0x000fc800078e00ac */
[----:B------:R-:W-:-:S05]  /*19fc0*/  FADD.FTZ R166, R165, R166 ;  /* 0x000000a6a5a67221 */ /* 0x000fca0000010000 */
[----:B------:R-:W-:-:S07]  /*19fd0*/  MOV R228, R166 ;  /* 0x000000a600e47202 */ /* 0x000fce0000000f00 */
[----:B------:R-:W-:Y:S05]  /*19fe0*/  WARPSYNC.COLLECTIVE R173, `(.L_x_7257) ;  /* 0x00000000ad087348 */ /* 0x000fea0003c00000 */
[----:B------:R0:W1:Y:S02]  /*19ff0*/  SHFL.BFLY P3, R172, R228, R174, R175 ;  /* 0x0c0000aee4ac7389 */ /* 0x00006400000600af */
[----:B01----:R-:W-:Y:S01]  /*1a000*/  ENDCOLLECTIVE ;  /* 0x000000000000791b */ /* 0x003fe20003800000 */
.L_x_7257:
[----:B------:R-:W-:Y:S01]  /*1a010*/  HFMA2.MMA R174, -RZ, RZ, 0, 2.384185791015625e-07 ;  /* 0x00000004ffae7435 */ /* 0x000fe200000001ff */
[----:B------:R-:W-:-:S05]  /*1a020*/  MOV R167, R172 ;  /* 0x000000ac00a77202 */ /* 0x000fca0000000f00 */
[----:B------:R-:W-:-:S04]  /*1a030*/  FADD.FTZ R167, R166, R167 ;  /* 0x000000a7a6a77221 */ /* 0x000fc80000010000 */
[----:B------:R-:W-:-:S07]  /*1a040*/  IMAD.MOV.U32 R228, RZ, RZ, R167 ;  /* 0x000000ffffe47224 */ /* 0x000fce00078e00a7 */
[----:B------:R-:W-:Y:S05]  /*1a050*/  WARPSYNC.COLLECTIVE R173, `(.L_x_7258) ;  /* 0x00000000ad087348 */ /* 0x000fea0003c00000 */
[----:B------:R0:W1:Y:S02]  /*1a060*/  SHFL.BFLY P3, R172, R228, R174, R175 ;  /* 0x0c0000aee4ac7389 */ /* 0x00006400000600af */
[----:B01----:R-:W-:Y:S01]  /*1a070*/  ENDCOLLECTIVE ;  /* 0x000000000000791b */ /* 0x003fe20003800000 */
.L_x_7258:
[----:B------:R-:W-:Y:S02]  /*1a080*/  IMAD.MOV.U32 R174, RZ, RZ, 0x8 ;  /* 0x00000008ffae7424 */ /* 0x000fe400078e00ff */
[----:B------:R-:W-:-:S04]  /*1a090*/  IMAD.MOV.U32 R170, RZ, RZ, R172 ;  /* 0x000000ffffaa7224 */ /* 0x000fc800078e00ac */
[----:B------:R-:W-:-:S05]  /*1a0a0*/  FADD.FTZ R170, R167, R170 ;  /* 0x000000aaa7aa7221 */ /* 0x000fca0000010000 */
[----:B------:R-:W-:-:S07]  /*1a0b0*/  MOV R228, R170 ;  /* 0x000000aa00e47202 */ /* 0x000fce0000000f00 */
[----:B------:R-:W-:Y:S05]  /*1a0c0*/  WARPSYNC.COLLECTIVE R173, `(.L_x_7259) ;  /* 0x00000000ad087348 */ /* 0x000fea0003c00000 */
[----:B------:R0:W1:Y:S02]  /*1a0d0*/  SHFL.BFLY P3, R172, R228, R174, R175 ;  /* 0x0c0000aee4ac7389 */ /* 0x00006400000600af */
[----:B01----:R-:W-:Y:S01]  /*1a0e0*/  ENDCOLLECTIVE ;  /* 0x000000000000791b */ /* 0x003fe20003800000 */
.L_x_7259:
[----:B------:R-:W-:Y:S01]  /*1a0f0*/  HFMA2.MMA R174, -RZ, RZ, 0, 9.5367431640625e-07 ;  /* 0x00000010ffae7435 */ /* 0x000fe200000001ff */
[----:B------:R-:W-:-:S05]  /*1a100*/  MOV R171, R172 ;  /* 0x000000ac00ab7202 */ /* 0x000fca0000000f00 */
[----:B------:R-:W-:-:S04]  /*1a110*/  FADD.FTZ R171, R170, R171 ;  /* 0x000000abaaab7221 */ /* 0x000fc80000010000 */
[----:B------:R-:W-:-:S07]  /*1a120*/  IMAD.MOV.U32 R228, RZ, RZ, R171 ;  /* 0x000000ffffe47224 */ /* 0x000fce00078e00ab */
[----:B------:R-:W-:Y:S05]  /*1a130*/  WARPSYNC.COLLECTIVE R173, `(.L_x_7260) ;  /* 0x00000000ad087348 */ /* 0x000fea0003c00000 */
[----:B------:R0:W1:Y:S02]  /*1a140*/  SHFL.BFLY P3, R172, R228, R174, R175 ;  /* 0x0c0000aee4ac7389 */ /* 0x00006400000600af */
[----:B01----:R-:W-:Y:S01]  /*1a150*/  ENDCOLLECTIVE ;  /* 0x000000000000791b */ /* 0x003fe20003800000 */
.L_x_7260:
[----:B------:R-:W-:Y:S05]  /*1a160*/  BRA `(.L_x_7261) ;  /* 0xffffffe400c87947 */ /* 0x000fea000383ffff */
.L_x_7262:
        /* <DEDUP_REMOVED lines=9> */
.L_x_27041:


//--------------------- .text._ZN10layer_norm31ln_parallel_residual_fwd_kernelINS_13Kernel_traitsIf13__nv_bfloat16S2_S2_fjLj4096ELj1ELj1ELj4ELj16ENS_18Kernel_traits_baseILj4096EfS2_S2_S2_fjLj128EEEEELb1ELb1ELb0EEEvNS_9FwdParamsE --------------------------
	.section	.text._ZN10layer_norm31ln_parallel_residual_fwd_kernelINS_13Kernel_traitsIf13__nv_bfloat16S2_S2_fjLj4096ELj1ELj1ELj4ELj16ENS_18Kernel_traits_baseILj4096EfS2_S2_S2_fjLj128EEEEELb1ELb1ELb0EEEvNS_9FwdParamsE,"ax",@progbits
	.align	128
        .global         _ZN10layer_norm31ln_parallel_residual_fwd_kernelINS_13Kernel_traitsIf13__nv_bfloat16S2_S2_fjLj4096ELj1ELj1ELj4ELj16ENS_18Kernel_traits_baseILj4096EfS2_S2_S2_fjLj128EEEEELb1ELb1ELb0EEEvNS_9FwdParamsE
        .type           _ZN10layer_norm31ln_parallel_residual_fwd_kernelINS_13Kernel_traitsIf13__nv_bfloat16S2_S2_fjLj4096ELj1ELj1ELj4ELj16ENS_18Kernel_traits_baseILj4096EfS2_S2_S2_fjLj128EEEEELb1ELb1ELb0EEEvNS_9FwdParamsE,@function
        .size           _ZN10layer_norm31ln_parallel_residual_fwd_kernelINS_13Kernel_traitsIf13__nv_bfloat16S2_S2_fjLj4096ELj1ELj1ELj4ELj16ENS_18Kernel_traits_baseILj4096EfS2_S2_S2_fjLj128EEEEELb1ELb1ELb0EEEvNS_9FwdParamsE,(.L_x_27042 - _ZN10layer_norm31ln_parallel_residual_fwd_kernelINS_13Kernel_traitsIf13__nv_bfloat16S2_S2_fjLj4096ELj1ELj1ELj4ELj16ENS_18Kernel_traits_baseILj4096EfS2_S2_S2_fjLj128EEEEELb1ELb1ELb0EEEvNS_9FwdParamsE)
        .other          _ZN10layer_norm31ln_parallel_residual_fwd_kernelINS_13Kernel_traitsIf13__nv_bfloat16S2_S2_fjLj4096ELj1ELj1ELj4ELj16ENS_18Kernel_traits_baseILj4096EfS2_S2_S2_fjLj128EEEEELb1ELb1ELb0EEEvNS_9FwdParamsE,@"STO_CUDA_ENTRY STV_DEFAULT"
_ZN10layer_norm31ln_parallel_residual_fwd_kernelINS_13Kernel_traitsIf13__nv_bfloat16S2_S2_fjLj4096ELj1ELj1ELj4ELj16ENS_18Kernel_traits_baseILj4096EfS2_S2_S2_fjLj128EEEEELb1ELb1ELb0EEEvNS_9FwdParamsE:
.text._ZN10layer_norm31ln_parallel_residual_fwd_kernelINS_13Kernel_traitsIf13__nv_bfloat16S2_S2_fjLj4096ELj1ELj1ELj4ELj16ENS_18Kernel_traits_baseILj4096EfS2_S2_S2_fjLj128EEEEELb1ELb1ELb0EEEvNS_9FwdParamsE:
        /* <DEDUP_REMOVED lines=70> */
[----:B------:R-:W-:Y:S02]  /*0460*/  LOP3.LUT R10, R3, UR31, R6, 0x96, !PT ;  /* 0x0000001f030a7c12 */ /* 0x000fe4000f8e9606 */
[----:B-1----:R-:W-:-:S04]  /*0470*/  SHF.R.S32.HI R3, RZ, 0x1f, R8 ;  /* 0x0000001fff037819 */ /* 0x002fc80000011408 */
[----:B------:R-:W-:-:S04]  /*0480*/  LEA.HI R8, R3, R8, RZ, 0x3 ;  /* 0x0000000803087211 */ /* 0x000fc800078f18ff */
        /* <DEDUP_REMOVED lines=42> */
.L_x_7264:
[----:B------:R-:W-:Y:S05]  /*0730*/  BSYNC B0 ;  /* 0x0000000000007941 */ /* 0x000fea0003800000 */
.L_x_7263:
        /* <DEDUP_REMOVED lines=18> */
.L_x_7266:
[----:B------:R-:W-:Y:S05]  /*0860*/  BSYNC B0 ;  /* 0x0000000000007941 */ /* 0x000fea0003800000 */
.L_x_7265:
        /* <DEDUP_REMOVED lines=18> */
.L_x_7268:
[----:B------:R-:W-:Y:S05]  /*0990*/  BSYNC B0 ;  /* 0x0000000000007941 */ /* 0x000fea0003800000 */
.L_x_7267:
        /* <DEDUP_REMOVED lines=17> */
.L_x_7270:
[----:B------:R-:W-:Y:S05]  /*0ab0*/  BSYNC B0 ;  /* 0x0000000000007941 */ /* 0x000fea0003800000 */
.L_x_7269:
        /* <DEDUP_REMOVED lines=17> */
[----:B------:R-:W-:Y:S01]  /*0bd0*/  IMAD R12, R10, -0x2daee0ad, RZ ;  /* 0xd2511f530a0c7824 */ /* 0x000fe200078e02ff */
[----:B------:R-:W-:Y:S01]  /*0be0*/  LOP3.LUT R5, R4, 0x3e0, RZ, 0xc0, !PT ;  /* 0x000003e004057812 */ /* 0x000fe200078ec0ff */
[----:B------:R-:W-:Y:S01]  /*0bf0*/  IMAD.MOV.U32 R134, RZ, RZ, 0x1 ;  /* 0x00000001ff867424 */ /* 0x000fe200078e00ff */
        /* <DEDUP_REMOVED lines=9> */
[----:B------:R-:W-:Y:S01]  /*0c90*/  IMAD.MOV.U32 R11, RZ, RZ, RZ ;  /* 0x000000ffff0b7224 */ /* 0x000fe200078e00ff */
        /* <DEDUP_REMOVED lines=11> */
.L_x_7803:
[----:B------:R-:W-:Y:S01]  /*0d50*/  IMAD R96, R18, UR38, RZ ;  /* 0x0000002612607c24 */ /* 0x000fe2000f8e02ff */
[----:B------:R-:W-:Y:S01]  /*0d60*/  LOP3.LUT P0, RZ, R9, 0x20, RZ, 0xc0, !PT ;  /* 0x0000002009ff7812 */ /* 0x000fe2000780c0ff */
[----:B------:R-:W-:Y:S03]  /*0d70*/  BSSY B0, `(.L_x_7271) ;  /* 0x00005d2000007945 */ /* 0x000fe60003800000 */
[----:B------:R-:W-:-:S04]  /*0d80*/  SHF.R.S32.HI R97, RZ, 0x1f, R96 ;  /* 0x0000001fff617819 */ /* 0x000fc80000011460 */
        /* <DEDUP_REMOVED lines=30> */
.L_x_7274:
[----:B------:R-:W-:-:S07]  /*0f70*/  IMAD.MOV.U32 R105, RZ, RZ, R14 ;  /* 0x000000ffff697224 */ /* 0x000fce00078e000e */
.L_x_7275:
[----:B------:R-:W-:Y:S05]  /*0f80*/  BSYNC B1 ;  /* 0x0000000000017941 */ /* 0x000fea0003800000 */
.L_x_7273:
        /* <DEDUP_REMOVED lines=16> */
.L_x_7279:
[----:B------:R-:W-:Y:S05]  /*1090*/  BSYNC B2 ;  /* 0x0000000000027941 */ /* 0x000fea0003800000 */
.L_x_7278:
        /* <DEDUP_REMOVED lines=43> */
.L_x_7277:
[----:B------:R-:W-:Y:S05]  /*1350*/  BSYNC B1 ;  /* 0x0000000000017941 */ /* 0x000fea0003800000 */
.L_x_7276:
[----:B------:R-:W2:Y:S01]  /*1360*/  LDC R136, c[0x0][0x294] ;  /* 0x0000a500ff887b82 */ /* 0x000ea20000000800 */
[----:B------:R-:W-:Y:S01]  /*1370*/  I2FP.F32.U32 R106, R105 ;  /* 0x00000069006a7245 */ /* 0x000fe20000201000 */
[----:B------:R-:W-:Y:S01]  /*1380*/  IMAD.MOV.U32 R137, RZ, RZ, 0x2f800000 ;  /* 0x2f800000ff897424 */ /* 0x000fe200078e00ff */
[----:B------:R-:W-:Y:S02]  /*1390*/  ISETP.NE.U32.AND P2, PT, R120, RZ, PT ;  /* 0x000000ff7800720c */ /* 0x000fe40003f45070 */
[----:B-----5:R-:W-:Y:S01]  /*13a0*/  SHF.L.U32 R110, R96, 0x10, RZ ;  /* 0x00000010606e7819 */ /* 0x020fe200000006ff */
        /* <DEDUP_REMOVED lines=16> */
.L_x_7280:
        /* <DEDUP_REMOVED lines=12> */
.L_x_7283:
[----:B------:R-:W-:-:S07]  /*1570*/  MOV R8, R14 ;  /* 0x0000000e00087202 */ /* 0x000fce0000000f00 */
.L_x_7284:
[----:B------:R-:W-:Y:S05]  /*1580*/  BSYNC B1 ;  /* 0x0000000000017941 */ /* 0x000fea0003800000 */
.L_x_7282:
        /* <DEDUP_REMOVED lines=16> */
.L_x_7288:
[----:B------:R-:W-:Y:S05]  /*1690*/  BSYNC B2 ;  /* 0x0000000000027941 */ /* 0x000fea0003800000 */
.L_x_7287:
        /* <DEDUP_REMOVED lines=43> */
.L_x_7286:
[----:B------:R-:W-:Y:S05]  /*1950*/  BSYNC B1 ;  /* 0x0000000000017941 */ /* 0x000fea0003800000 */
.L_x_7285:
        /* <DEDUP_REMOVED lines=10> */
.L_x_7281:
        /* <DEDUP_REMOVED lines=12> */
.L_x_7290:
[----:B------:R-:W-:-:S07]  /*1ac0*/  MOV R105, R14 ;  /* 0x0000000e00697202 */ /* 0x000fce0000000f00 */
.L_x_7291:
[----:B------:R-:W-:Y:S05]  /*1ad0*/  BSYNC B1 ;  /* 0x0000000000017941 */ /* 0x000fea0003800000 */
.L_x_7289:
        /* <DEDUP_REMOVED lines=16> */
.L_x_7295:
[----:B------:R-:W-:Y:S05]  /*1be0*/  BSYNC B2 ;  /* 0x0000000000027941 */ /* 0x000fea0003800000 */
.L_x_7294:
        /* <DEDUP_REMOVED lines=43> */
.L_x_7293:
[----:B------:R-:W-:Y:S05]  /*1ea0*/  BSYNC B1 ;  /* 0x0000000000017941 */ /* 0x000fea0003800000 */
.L_x_7292:
        /* <DEDUP_REMOVED lines=16> */
.L_x_7296:
        /* <DEDUP_REMOVED lines=12> */
.L_x_7299:
[----:B------:R-:W-:-:S07]  /*2070*/  IMAD.MOV.U32 R7, RZ, RZ, R14 ;  /* 0x000000ffff077224 */ /* 0x000fce00078e000e */
.L_x_7300:
[----:B------:R-:W-:Y:S05]  /*2080*/  BSYNC B1 ;  /* 0x0000000000017941 */ /* 0x000fea0003800000 */
.L_x_7298:
        /* <DEDUP_REMOVED lines=16> */
.L_x_7304:
[----:B------:R-:W-:Y:S05]  /*2190*/  BSYNC B2 ;  /* 0x0000000000027941 */ /* 0x000fea0003800000 */
.L_x_7303:
        /* <DEDUP_REMOVED lines=43> */
.L_x_7302:
[----:B------:R-:W-:Y:S05]  /*2450*/  BSYNC B1 ;  /* 0x0000000000017941 */ /* 0x000fea0003800000 */
.L_x_7301:
[----:B------:R-:W-:Y:S02]  /*2460*/  I2FP.F32.U32 R96, R7 ;  /* 0x0000000700607245 */ /* 0x000fe40000201000 */
[----:B------:R-:W-:-:S04]  /*2470*/  PRMT R7, R24, 0x7632, R7 ;  /* 0x0000763218077816 */ /* 0x000fc80000000007 */
[----:B------:R-:W-:Y:S01]  /*2480*/  SHF.L.U32 R110, R7, 0x10, RZ ;  /* 0x00000010076e7819 */ /* 0x000fe200000006ff */
[----:B------:R-:W-:Y:S01]  /*2490*/  FFMA.FTZ R7, R96, R137, 1.1641532182693481445e-10 ;  /* 0x2f00000060077423 */ /* 0x000fe20000010089 */
[----:B------:R-:W-:-:S03]  /*24a0*/  @P1 PRMT R96, R28, 0x7632, R96 ;  /* 0x000076321c601816 */ /* 0x000fc60000000060 */
[----:B------:R-:W-:Y:S01]  /*24b0*/  FMUL.FTZ R110, R110, R135 ;  /* 0x000000876e6e7220 */ /* 0x000fe20000410000 */
[----:B------:R-:W-:Y:S01]  /*24c0*/  FSETP.GTU.FTZ.AND P3, PT, R7, R136, PT ;  /* 0x000000880700720b */ /* 0x000fe20003f7c000 */
[----:B------:R-:W-:-:S03]  /*24d0*/  @P1 IMAD.U32 R96, R96, 0x10000, RZ ;  /* 0x0001000060601824 */ /* 0x000fc600078e00ff */
[----:B------:R-:W-:Y:S02]  /*24e0*/  FSEL R110, R110, RZ, !P3 ;  /* 0x000000ff6e6e7208 */ /* 0x000fe40005800000 */
[----:B------:R-:W-:-:S03]  /*24f0*/  SEL R7, RZ, 0x1, P3 ;  /* 0x00000001ff077807 */ /* 0x000fc60001800000 */
[----:B------:R-:W-:-:S04]  /*2500*/  FADD.FTZ R105, R110, R105 ;  /* 0x000000696e697221 */ /* 0x000fc80000010000 */
[----:B------:R-:W-:-:S07]  /*2510*/  @P1 FADD.FTZ R105, R96, R105 ;  /* 0x0000006960691221 */ /* 0x000fce0000010000 */
.L_x_7297:
        /* <DEDUP_REMOVED lines=12> */
.L_x_7306:
[----:B------:R-:W-:-:S07]  /*25e0*/  IMAD.MOV.U32 R96, RZ, RZ, R14 ;  /* 0x000000ffff607224 */ /* 0x000fce00078e000e */
.L_x_7307:
[----:B------:R-:W-:Y:S05]  /*25f0*/  BSYNC B1 ;  /* 0x0000000000017941 */ /* 0x000fea0003800000 */
.L_x_7305:
        /* <DEDUP_REMOVED lines=16> */
.L_x_7311:
[----:B------:R-:W-:Y:S05]  /*2700*/  BSYNC B2 ;  /* 0x0000000000027941 */ /* 0x000fea0003800000 */
.L_x_7310:
        /* <DEDUP_REMOVED lines=43> */
.L_x_7309:
[----:B------:R-:W-:Y:S05]  /*29c0*/  BSYNC B1 ;  /* 0x0000000000017941 */ /* 0x000fea0003800000 */
.L_x_7308:
        /* <DEDUP_REMOVED lines=12> */
[----:B------:R-:W-:Y:S02]  /*2a90*/  IMAD.U32 R96, R29, 0x10000, RZ ;  /* 0x000100001d607824 */ /* 0x000fe400078e00ff */
[----:B------:R-:W-:Y:S02]  /*2aa0*/  IMAD.MOV.U32 R15, RZ, RZ, R119 ;  /* 0x000000ffff0f7224 */ /* 0x000fe400078e0077 */
[----:B------:R-:W-:Y:S01]  /*2ab0*/  FADD.FTZ R109, R96, R109 ;  /* 0x0000006d606d7221 */ /* 0x000fe20000010000 */
[----:B------:R-:W-:Y:S06]  /*2ac0*/  BRA `(.L_x_7313) ;  /* 0x0000000400547947 */ /* 0x000fec0003800000 */
.L_x_7312:
        /* <DEDUP_REMOVED lines=12> */
.L_x_7315:
[----:B------:R-:W-:-:S07]  /*2b90*/  MOV R6, R14 ;  /* 0x0000000e00067202 */ /* 0x000fce0000000f00 */
.L_x_7316:
[----:B------:R-:W-:Y:S05]  /*2ba0*/  BSYNC B1 ;  /* 0x0000000000017941 */ /* 0x000fea0003800000 */
.L_x_7314:
        /* <DEDUP_REMOVED lines=16> */
.L_x_7320:
[----:B------:R-:W-:Y:S05]  /*2cb0*/  BSYNC B2 ;  /* 0x0000000000027941 */ /* 0x000fea0003800000 */
.L_x_7319:
        /* <DEDUP_REMOVED lines=43> */
.L_x_7318:
[----:B------:R-:W-:Y:S05]  /*2f70*/  BSYNC B1 ;  /* 0x0000000000017941 */ /* 0x000fea0003800000 */
.L_x_7317:
        /* <DEDUP_REMOVED lines=10> */
.L_x_7313:
        /* <DEDUP_REMOVED lines=12> */
.L_x_7322:
[----:B------:R-:W-:-:S07]  /*30e0*/  MOV R119, R14 ;  /* 0x0000000e00777202 */ /* 0x000fce0000000f00 */
.L_x_7323:
[----:B------:R-:W-:Y:S05]  /*30f0*/  BSYNC B1 ;  /* 0x0000000000017941 */ /* 0x000fea0003800000 */
.L_x_7321:
        /* <DEDUP_REMOVED lines=16> */
.L_x_7327:
[----:B------:R-:W-:Y:S05]  /*3200*/  BSYNC B2 ;  /* 0x0000000000027941 */ /* 0x000fea0003800000 */
.L_x_7326:
        /* <DEDUP_REMOVED lines=43> */
.L_x_7325:
[----:B------:R-:W-:Y:S05]  /*34c0*/  BSYNC B1 ;  /* 0x0000000000017941 */ /* 0x000fea0003800000 */
.L_x_7324:
        /* <DEDUP_REMOVED lines=16> */
.L_x_7328:
        /* <DEDUP_REMOVED lines=12> */
.L_x_7331:
[----:B------:R-:W-:-:S07]  /*3690*/  IMAD.MOV.U32 R5, RZ, RZ, R14 ;  /* 0x000000ffff057224 */ /* 0x000fce00078e000e */
.L_x_7332:
[----:B------:R-:W-:Y:S05]  /*36a0*/  BSYNC B1 ;  /* 0x0000000000017941 */ /* 0x000fea0003800000 */
.L_x_7330:
        /* <DEDUP_REMOVED lines=16> */
.L_x_7336:
[----:B------:R-:W-:Y:S05]  /*37b0*/  BSYNC B2 ;  /* 0x0000000000027941 */ /* 0x000fea0003800000 */
.L_x_7335:
        /* <DEDUP_REMOVED lines=43> */
.L_x_7334:
[----:B------:R-:W-:Y:S05]  /*3a70*/  BSYNC B1 ;  /* 0x0000000000017941 */ /* 0x000fea0003800000 */
.L_x_7333:
        /* <DEDUP_REMOVED lines=12> */
.L_x_7329:
        /* <DEDUP_REMOVED lines=12> */
.L_x_7338:
[----:B------:R-:W-:-:S07]  /*3c00*/  IMAD.MOV.U32 R119, RZ, RZ, R14 ;  /* 0x000000ffff777224 */ /* 0x000fce00078e000e */
.L_x_7339:
[----:B------:R-:W-:Y:S05]  /*3c10*/  BSYNC B1 ;  /* 0x0000000000017941 */ /* 0x000fea0003800000 */
.L_x_7337:
        /* <DEDUP_REMOVED lines=16> */
.L_x_7343:
[----:B------:R-:W-:Y:S05]  /*3d20*/  BSYNC B2 ;  /* 0x0000000000027941 */ /* 0x000fea0003800000 */
.L_x_7342:
        /* <DEDUP_REMOVED lines=43> */
.L_x_7341:
[----:B------:R-:W-:Y:S05]  /*3fe0*/  BSYNC B1 ;  /* 0x0000000000017941 */ /* 0x000fea0003800000 */
.L_x_7340:
        /* <DEDUP_REMOVED lines=16> */
.L_x_7344:
        /* <DEDUP_REMOVED lines=12> */
.L_x_7347:
[----:B------:R-:W-:-:S07]  /*41b0*/  IMAD.MOV.U32 R4, RZ, RZ, R14 ;  /* 0x000000ffff047224 */ /* 0x000fce00078e000e */
.L_x_7348:
[----:B------:R-:W-:Y:S05]  /*41c0*/  BSYNC B1 ;  /* 0x0000000000017941 */ /* 0x000fea0003800000 */
.L_x_7346:
        /* <DEDUP_REMOVED lines=16> */
.L_x_7352:
[----:B------:R-:W-:Y:S05]  /*42d0*/  BSYNC B2 ;  /* 0x0000000000027941 */ /* 0x000fea0003800000 */
.L_x_7351:
        /* <DEDUP_REMOVED lines=43> */
.L_x_7350:
[----:B------:R-:W-:Y:S05]  /*4590*/  BSYNC B1 ;  /* 0x0000000000017941 */ /* 0x000fea0003800000 */
.L_x_7349:
        /* <DEDUP_REMOVED lines=10> */
.L_x_7345:
        /* <DEDUP_REMOVED lines=12> */
.L_x_7354:
[----:B------:R-:W-:-:S07]  /*4700*/  IMAD.MOV.U32 R119, RZ, RZ, R14 ;  /* 0x000000ffff777224 */ /* 0x000fce00078e000e */
.L_x_7355:
[----:B------:R-:W-:Y:S05]  /*4710*/  BSYNC B1 ;  /* 0x0000000000017941 */ /* 0x000fea0003800000 */
.L_x_7353:
        /* <DEDUP_REMOVED lines=16> */
.L_x_7359:
[----:B------:R-:W-:Y:S05]  /*4820*/  BSYNC B2 ;  /* 0x0000000000027941 */ /* 0x000fea0003800000 */
.L_x_7358:
        /* <DEDUP_REMOVED lines=43> */
.L_x_7357:
[----:B------:R-:W-:Y:S05]  /*4ae0*/  BSYNC B1 ;  /* 0x0000000000017941 */ /* 0x000fea0003800000 */
.L_x_7356:
        /* <DEDUP_REMOVED lines=14> */
.L_x_7360:
        /* <DEDUP_REMOVED lines=12> */
.L_x_7363:
[----:B0-----:R-:W-:-:S07]  /*4c90*/  IMAD.MOV.U32 R3, RZ, RZ, R14 ;  /* 0x000000ffff037224 */ /* 0x001fce00078e000e */
.L_x_7364:
[----:B------:R-:W-:Y:S05]  /*4ca0*/  BSYNC B1 ;  /* 0x0000000000017941 */ /* 0x000fea0003800000 */
.L_x_7362:
        /* <DEDUP_REMOVED lines=16> */
.L_x_7368:
[----:B------:R-:W-:Y:S05]  /*4db0*/  BSYNC B2 ;  /* 0x0000000000027941 */ /* 0x000fea0003800000 */
.L_x_7367:
        /* <DEDUP_REMOVED lines=43> */
.L_x_7366:
[----:B------:R-:W-:Y:S05]  /*5070*/  BSYNC B1 ;  /* 0x0000000000017941 */ /* 0x000fea0003800000 */
.L_x_7365:
        /* <DEDUP_REMOVED lines=12> */
.L_x_7361:
        /* <DEDUP_REMOVED lines=12> */
.L_x_7370:
[----:B------:R-:W-:-:S07]  /*5200*/  MOV R98, R14 ;  /* 0x0000000e00627202 */ /* 0x000fce0000000f00 */
.L_x_7371:
[----:B------:R-:W-:Y:S05]  /*5210*/  BSYNC B1 ;  /* 0x0000000000017941 */ /* 0x000fea0003800000 */
.L_x_7369:
        /* <DEDUP_REMOVED lines=16> */
.L_x_7375:
[----:B------:R-:W-:Y:S05]  /*5320*/  BSYNC B2 ;  /* 0x0000000000027941 */ /* 0x000fea0003800000 */
.L_x_7374:
        /* <DEDUP_REMOVED lines=43> */
.L_x_7373:
[----:B------:R-:W-:Y:S05]  /*55e0*/  BSYNC B1 ;  /* 0x0000000000017941 */ /* 0x000fea0003800000 */
.L_x_7372:
        /* <DEDUP_REMOVED lines=14> */
.L_x_7376:
        /* <DEDUP_REMOVED lines=12> */
.L_x_7379:
[----:B------:R-:W-:-:S07]  /*5790*/  MOV R2, R14 ;  /* 0x0000000e00027202 */ /* 0x000fce0000000f00 */
.L_x_7380:
[----:B------:R-:W-:Y:S05]  /*57a0*/  BSYNC B1 ;  /* 0x0000000000017941 */ /* 0x000fea0003800000 */
.L_x_7378:
        /* <DEDUP_REMOVED lines=16> */
.L_x_7384:
[----:B------:R-:W-:Y:S05]  /*58b0*/  BSYNC B2 ;  /* 0x0000000000027941 */ /* 0x000fea0003800000 */
.L_x_7383:
        /* <DEDUP_REMOVED lines=43> */
.L_x_7382:
[----:B------:R-:W-:Y:S05]  /*5b70*/  BSYNC B1 ;  /* 0x0000000000017941 */ /* 0x000fea0003800000 */
.L_x_7381:
        /* <DEDUP_REMOVED lines=10> */
.L_x_7377:
        /* <DEDUP_REMOVED lines=12> */
.L_x_7386:
[----:B------:R-:W-:-:S07]  /*5ce0*/  IMAD.MOV.U32 R138, RZ, RZ, R14 ;  /* 0x000000ffff8a7224 */ /* 0x000fce00078e000e */
.L_x_7387:
[----:B------:R-:W-:Y:S05]  /*5cf0*/  BSYNC B1 ;  /* 0x0000000000017941 */ /* 0x000fea0003800000 */
.L_x_7385:
        /* <DEDUP_REMOVED lines=16> */
.L_x_7391:
[----:B------:R-:W-:Y:S05]  /*5e00*/  BSYNC B2 ;  /* 0x0000000000027941 */ /* 0x000fea0003800000 */
.L_x_7390:
        /* <DEDUP_REMOVED lines=43> */
.L_x_7389:
[----:B------:R-:W-:Y:S05]  /*60c0*/  BSYNC B1 ;  /* 0x0000000000017941 */ /* 0x000fea0003800000 */
.L_x_7388:
        /* <DEDUP_REMOVED lines=14> */
.L_x_7392:
        /* <DEDUP_REMOVED lines=12> */
.L_x_7395:
[----:B------:R-:W-:-:S07]  /*6270*/  IMAD.MOV.U32 R0, RZ, RZ, R14 ;  /* 0x000000ffff007224 */ /* 0x000fce00078e000e */
.L_x_7396:
[----:B------:R-:W-:Y:S05]  /*6280*/  BSYNC B1 ;  /* 0x0000000000017941 */ /* 0x000fea0003800000 */
.L_x_7394:
        /* <DEDUP_REMOVED lines=16> */
.L_x_7400:
[----:B------:R-:W-:Y:S05]  /*6390*/  BSYNC B2 ;  /* 0x0000000000027941 */ /* 0x000fea0003800000 */
.L_x_7399:
        /* <DEDUP_REMOVED lines=43> */
.L_x_7398:
[----:B------:R-:W-:Y:S05]  /*6650*/  BSYNC B1 ;  /* 0x0000000000017941 */ /* 0x000fea0003800000 */
.L_x_7397:
        /* <DEDUP_REMOVED lines=12> */
.L_x_7393:
[----:B------:R-:W-:Y:S01]  /*6720*/  SEL R97, RZ, 0x10000, P4 ;  /* 0x00010000ff617807 */ /* 0x000fe20002000000 */
[----:B------:R-:W-:Y:S01]  /*6730*/  IMAD.SHL.U32 R142, R125, 0x8, RZ ;  /* 0x000000087d8e7824 */ /* 0x000fe200078e00ff */
        /* <DEDUP_REMOVED lines=16> */
[----:B------:R-:W-:Y:S02]  /*6840*/  LOP3.LUT R99, R99, R136, R135, 0xfe, !PT ;  /* 0x0000008863637212 */ /* 0x000fe400078efe87 */
[----:B------:R-:W-:Y:S02]  /*6850*/  LOP3.LUT R135, R138, R98, R96, 0xfe, !PT ;  /* 0x000000628a877212 */ /* 0x000fe400078efe60 */
[----:B------:R-:W-:Y:S02]  /*6860*/  LEA.HI.X R141, R125, UR13, RZ, 0x4, P1 ;  /* 0x0000000d7d8d7c11 */ /* 0x000fe400088f24ff */
        /* <DEDUP_REMOVED lines=33> */
.L_x_7401:
[----:B------:R-:W-:-:S07]  /*6a80*/  IADD3 R135, R125, 0x80, RZ ;  /* 0x000000807d877810 */ /* 0x000fce0007ffe0ff */
.L_x_7272:
[----:B------:R-:W-:Y:S05]  /*6a90*/  BSYNC B0 ;  /* 0x0000000000007941 */ /* 0x000fea0003800000 */
.L_x_7271:
        /* <DEDUP_REMOVED lines=29> */
.L_x_7405:
[----:B------:R-:W-:-:S07]  /*6c70*/  IMAD.MOV.U32 R103, RZ, RZ, R14 ;  /* 0x000000ffff677224 */ /* 0x000fce00078e000e */
.L_x_7406:
[----:B------:R-:W-:Y:S05]  /*6c80*/  BSYNC B1 ;  /* 0x0000000000017941 */ /* 0x000fea0003800000 */
.L_x_7404:
        /* <DEDUP_REMOVED lines=16> */
.L_x_7410:
[----:B------:R-:W-:Y:S05]  /*6d90*/  BSYNC B2 ;  /* 0x0000000000027941 */ /* 0x000fea0003800000 */
.L_x_7409:
        /* <DEDUP_REMOVED lines=43> */
.L_x_7408:
[----:B------:R-:W-:Y:S05]  /*7050*/  BSYNC B1 ;  /* 0x0000000000017941 */ /* 0x000fea0003800000 */
.L_x_7407:
        /* <DEDUP_REMOVED lines=21> */
.L_x_7411:
        /* <DEDUP_REMOVED lines=12> */
.L_x_7414:
[----:B------:R-:W-:-:S07]  /*7270*/  MOV R8, R14 ;  /* 0x0000000e00087202 */ /* 0x000fce0000000f00 */
.L_x_7415:
[----:B------:R-:W-:Y:S05]  /*7280*/  BSYNC B1 ;  /* 0x0000000000017941 */ /* 0x000fea0003800000 */
.L_x_7413:
        /* <DEDUP_REMOVED lines=16> */
.L_x_7419:
[----:B------:R-:W-:Y:S05]  /*7390*/  BSYNC B2 ;  /* 0x0000000000027941 */ /* 0x000fea0003800000 */
.L_x_7418:
        /* <DEDUP_REMOVED lines=43> */
.L_x_7417:
[----:B------:R-:W-:Y:S05]  /*7650*/  BSYNC B1 ;  /* 0x0000000000017941 */ /* 0x000fea0003800000 */
.L_x_7416:
        /* <DEDUP_REMOVED lines=10> */
.L_x_7412:
        /* <DEDUP_REMOVED lines=12> */
.L_x_7421:
[----:B------:R-:W-:-:S07]  /*77c0*/  IMAD.MOV.U32 R103, RZ, RZ, R14 ;  /* 0x000000ffff677224 */ /* 0x000fce00078e000e */
.L_x_7422:
[----:B------:R-:W-:Y:S05]  /*77d0*/  BSYNC B1 ;  /* 0x0000000000017941 */ /* 0x000fea0003800000 */
.L_x_7420:
        /* <DEDUP_REMOVED lines=16> */
.L_x_7426:
[----:B------:R-:W-:Y:S05]  /*78e0*/  BSYNC B2 ;  /* 0x0000000000027941 */ /* 0x000fea0003800000 */
.L_x_7425:
        /* <DEDUP_REMOVED lines=43> */
.L_x_7424:
[----:B------:R-:W-:Y:S05]  /*7ba0*/  BSYNC B1 ;  /* 0x0000000000017941 */ /* 0x000fea0003800000 */
.L_x_7423:
        /* <DEDUP_REMOVED lines=16> */
.L_x_7427:
        /* <DEDUP_REMOVED lines=12> */
.L_x_7430:
[----:B------:R-:W-:-:S07]  /*7d70*/  IMAD.MOV.U32 R7, RZ, RZ, R14 ;  /* 0x000000ffff077224 */ /* 0x000fce00078e000e */
.L_x_7431:
[----:B------:R-:W-:Y:S05]  /*7d80*/  BSYNC B1 ;  /* 0x0000000000017941 */ /* 0x000fea0003800000 */
.L_x_7429:
        /* <DEDUP_REMOVED lines=16> */
.L_x_7435:
[----:B------:R-:W-:Y:S05]  /*7e90*/  BSYNC B2 ;  /* 0x0000000000027941 */ /* 0x000fea0003800000 */
.L_x_7434:
        /* <DEDUP_REMOVED lines=43> */
.L_x_7433:
[----:B------:R-:W-:Y:S05]  /*8150*/  BSYNC B1 ;  /* 0x0000000000017941 */ /* 0x000fea0003800000 */
.L_x_7432:
        /* <DEDUP_REMOVED lines=12> */
.L_x_7428:
        /* <DEDUP_REMOVED lines=12> */
.L_x_7437:
[----:B------:R-:W-:-:S07]  /*82e0*/  IMAD.MOV.U32 R96, RZ, RZ, R14 ;  /* 0x000000ffff607224 */ /* 0x000fce00078e000e */
.L_x_7438:
[----:B------:R-:W-:Y:S05]  /*82f0*/  BSYNC B1 ;  /* 0x0000000000017941 */ /* 0x000fea0003800000 */
.L_x_7436:
        /* <DEDUP_REMOVED lines=16> */
.L_x_7442:
[----:B------:R-:W-:Y:S05]  /*8400*/  BSYNC B2 ;  /* 0x0000000000027941 */ /* 0x000fea0003800000 */
.L_x_7441:
        /* <DEDUP_REMOVED lines=43> */
.L_x_7440:
[----:B------:R-:W-:Y:S05]  /*86c0*/  BSYNC B1 ;  /* 0x0000000000017941 */ /* 0x000fea0003800000 */
.L_x_7439:
        /* <DEDUP_REMOVED lines=16> */
.L_x_7443:
        /* <DEDUP_REMOVED lines=12> */
.L_x_7446:
[----:B------:R-:W-:-:S07]  /*8890*/  IMAD.MOV.U32 R6, RZ, RZ, R14 ;  /* 0x000000ffff067224 */ /* 0x000fce00078e000e */
.L_x_7447:
[----:B------:R-:W-:Y:S05]  /*88a0*/  BSYNC B1 ;  /* 0x0000000000017941 */ /* 0x000fea0003800000 */
.L_x_7445:
        /* <DEDUP_REMOVED lines=16> */
.L_x_7451:
[----:B------:R-:W-:Y:S05]  /*89b0*/  BSYNC B2 ;  /* 0x0000000000027941 */ /* 0x000fea0003800000 */
.L_x_7450:
        /* <DEDUP_REMOVED lines=43> */
.L_x_7449:
[----:B------:R-:W-:Y:S05]  /*8c70*/  BSYNC B1 ;  /* 0x0000000000017941 */ /* 0x000fea0003800000 */
.L_x_7448:
        /* <DEDUP_REMOVED lines=10> */
.L_x_7444:
        /* <DEDUP_REMOVED lines=12> */
.L_x_7453:
[----:B------:R-:W-:-:S07]  /*8de0*/  MOV R117, R14 ;  /* 0x0000000e00757202 */ /* 0x000fce0000000f00 */
.L_x_7454:
[----:B------:R-:W-:Y:S05]  /*8df0*/  BSYNC B1 ;  /* 0x0000000000017941 */ /* 0x000fea0003800000 */
.L_x_7452:
        /* <DEDUP_REMOVED lines=16> */
.L_x_7458:
[----:B------:R-:W-:Y:S05]  /*8f00*/  BSYNC B2 ;  /* 0x0000000000027941 */ /* 0x000fea0003800000 */
.L_x_7457:
        /* <DEDUP_REMOVED lines=43> */
.L_x_7456:
[----:B------:R-:W-:Y:S05]  /*91c0*/  BSYNC B1 ;  /* 0x0000000000017941 */ /* 0x000fea0003800000 */
.L_x_7455:
        /* <DEDUP_REMOVED lines=16> */
.L_x_7459:
        /* <DEDUP_REMOVED lines=12> */
.L_x_7462:
[----:B------:R-:W-:-:S07]  /*9390*/  MOV R5, R14 ;  /* 0x0000000e00057202 */ /* 0x000fce0000000f00 */
.L_x_7463:
[----:B------:R-:W-:Y:S05]  /*93a0*/  BSYNC B1 ;  /* 0x0000000000017941 */ /* 0x000fea0003800000 */
.L_x_7461:
        /* <DEDUP_REMOVED lines=16> */
.L_x_7467:
[----:B------:R-:W-:Y:S05]  /*94b0*/  BSYNC B2 ;  /* 0x0000000000027941 */ /* 0x000fea0003800000 */
.L_x_7466:
        /* <DEDUP_REMOVED lines=43> */
.L_x_7465:
[----:B------:R-:W-:Y:S05]  /*9770*/  BSYNC B1 ;  /* 0x0000000000017941 */ /* 0x000fea0003800000 */
.L_x_7464:
        /* <DEDUP_REMOVED lines=12> */
.L_x_7460:
        /* <DEDUP_REMOVED lines=12> */
.L_x_7469:
[----:B------:R-:W-:-:S07]  /*9900*/  IMAD.MOV.U32 R117, RZ, RZ, R14 ;  /* 0x000000ffff757224 */ /* 0x000fce00078e000e */
.L_x_7470:
[----:B------:R-:W-:Y:S05]  /*9910*/  BSYNC B1 ;  /* 0x0000000000017941 */ /* 0x000fea0003800000 */
.L_x_7468:
        /* <DEDUP_REMOVED lines=16> */
.L_x_7474:
[----:B------:R-:W-:Y:S05]  /*9a20*/  BSYNC B2 ;  /* 0x0000000000027941 */ /* 0x000fea0003800000 */
.L_x_7473:
        /* <DEDUP_REMOVED lines=43> */
.L_x_7472:
[----:B------:R-:W-:Y:S05]  /*9ce0*/  BSYNC B1 ;  /* 0x0000000000017941 */ /* 0x000fea0003800000 */
.L_x_7471:
        /* <DEDUP_REMOVED lines=16> */
.L_x_7475:
        /* <DEDUP_REMOVED lines=12> */
.L_x_7478:
[----:B------:R-:W-:-:S07]  /*9eb0*/  IMAD.MOV.U32 R4, RZ, RZ, R14 ;  /* 0x000000ffff047224 */ /* 0x000fce00078e000e */
.L_x_7479:
[----:B------:R-:W-:Y:S05]  /*9ec0*/  BSYNC B1 ;  /* 0x0000000000017941 */ /* 0x000fea0003800000 */
.L_x_7477:
        /* <DEDUP_REMOVED lines=16> */
.L_x_7483:
[----:B------:R-:W-:Y:S05]  /*9fd0*/  BSYNC B2 ;  /* 0x0000000000027941 */ /* 0x000fea0003800000 */
.L_x_7482:
        /* <DEDUP_REMOVED lines=43> */
.L_x_7481:
[----:B------:R-:W-:Y:S05]  /*a290*/  BSYNC B1 ;  /* 0x0000000000017941 */ /* 0x000fea0003800000 */
.L_x_7480:
        /* <DEDUP_REMOVED lines=10> */
.L_x_7476:
        /* <DEDUP_REMOVED lines=12> */
.L_x_7485:
[----:B------:R-:W-:-:S07]  /*a400*/  IMAD.MOV.U32 R117, RZ, RZ, R14 ;  /* 0x000000ffff757224 */ /* 0x000fce00078e000e */
.L_x_7486:
[----:B------:R-:W-:Y:S05]  /*a410*/  BSYNC B1 ;  /* 0x0000000000017941 */ /* 0x000fea0003800000 */
.L_x_7484:
        /* <DEDUP_REMOVED lines=16> */
.L_x_7490:
[----:B------:R-:W-:Y:S05]  /*a520*/  BSYNC B2 ;  /* 0x0000000000027941 */ /* 0x000fea0003800000 */
.L_x_7489:
        /* <DEDUP_REMOVED lines=43> */
.L_x_7488:
[----:B------:R-:W-:Y:S05]  /*a7e0*/  BSYNC B1 ;  /* 0x0000000000017941 */ /* 0x000fea0003800000 */
.L_x_7487:
        /* <DEDUP_REMOVED lines=14> */
.L_x_7491:
        /* <DEDUP_REMOVED lines=12> */
.L_x_7494:
[----:B0-----:R-:W-:-:S07]  /*a990*/  IMAD.MOV.U32 R3, RZ, RZ, R14 ;  /* 0x000000ffff037224 */ /* 0x001fce00078e000e */
.L_x_7495:
[----:B------:R-:W-:Y:S05]  /*a9a0*/  BSYNC B1 ;  /* 0x0000000000017941 */ /* 0x000fea0003800000 */
.L_x_7493:
        /* <DEDUP_REMOVED lines=16> */
.L_x_7499:
[----:B------:R-:W-:Y:S05]  /*aab0*/  BSYNC B2 ;  /* 0x0000000000027941 */ /* 0x000fea0003800000 */
.L_x_7498:
        /* <DEDUP_REMOVED lines=43> */
.L_x_7497:
[----:B------:R-:W-:Y:S05]  /*ad70*/  BSYNC B1 ;  /* 0x0000000000017941 */ /* 0x000fea0003800000 */
.L_x_7496:
        /* <DEDUP_REMOVED lines=12> */
.L_x_7492:
        /* <DEDUP_REMOVED lines=12> */
.L_x_7501:
[----:B------:R-:W-:-:S07]  /*af00*/  MOV R98, R14 ;  /* 0x0000000e00627202 */ /* 0x000fce0000000f00 */
.L_x_7502:
[----:B------:R-:W-:Y:S05]  /*af10*/  BSYNC B1 ;  /* 0x0000000000017941 */ /* 0x000fea0003800000 */
.L_x_7500:
        /* <DEDUP_REMOVED lines=16> */
.L_x_7506:
[----:B------:R-:W-:Y:S05]  /*b020*/  BSYNC B2 ;  /* 0x0000000000027941 */ /* 0x000fea0003800000 */
.L_x_7505:
        /* <DEDUP_REMOVED lines=43> */
.L_x_7504:
[----:B------:R-:W-:Y:S05]  /*b2e0*/  BSYNC B1 ;  /* 0x0000000000017941 */ /* 0x000fea0003800000 */
.L_x_7503:
        /* <DEDUP_REMOVED lines=14> */
.L_x_7507:
        /* <DEDUP_REMOVED lines=12> */
.L_x_7510:
[----:B------:R-:W-:-:S07]  /*b490*/  MOV R2, R14 ;  /* 0x0000000e00027202 */ /* 0x000fce0000000f00 */
.L_x_7511:
[----:B------:R-:W-:Y:S05]  /*b4a0*/  BSYNC B1 ;  /* 0x0000000000017941 */ /* 0x000fea0003800000 */
.L_x_7509:
        /* <DEDUP_REMOVED lines=16> */
.L_x_7515:
[----:B------:R-:W-:Y:S05]  /*b5b0*/  BSYNC B2 ;  /* 0x0000000000027941 */ /* 0x000fea0003800000 */
.L_x_7514:
        /* <DEDUP_REMOVED lines=43> */
.L_x_7513:
[----:B------:R-:W-:Y:S05]  /*b870*/  BSYNC B1 ;  /* 0x0000000000017941 */ /* 0x000fea0003800000 */
.L_x_7512:
        /* <DEDUP_REMOVED lines=10> */
.L_x_7508:
        /* <DEDUP_REMOVED lines=12> */
.L_x_7517:
[----:B------:R-:W-:-:S07]  /*b9e0*/  IMAD.MOV.U32 R139, RZ, RZ, R14 ;  /* 0x000000ffff8b7224 */ /* 0x000fce00078e000e */
.L_x_7518:
[----:B------:R-:W-:Y:S05]  /*b9f0*/  BSYNC B1 ;  /* 0x0000000000017941 */ /* 0x000fea0003800000 */
.L_x_7516:
        /* <DEDUP_REMOVED lines=16> */
.L_x_7522:
[----:B------:R-:W-:Y:S05]  /*bb00*/  BSYNC B2 ;  /* 0x0000000000027941 */ /* 0x000fea0003800000 */
.L_x_7521:
        /* <DEDUP_REMOVED lines=43> */
.L_x_7520:
[----:B------:R-:W-:Y:S05]  /*bdc0*/  BSYNC B1 ;  /* 0x0000000000017941 */ /* 0x000fea0003800000 */
.L_x_7519:
        /* <DEDUP_REMOVED lines=14> */
.L_x_7523:
        /* <DEDUP_REMOVED lines=12> */
.L_x_7526:
[----:B------:R-:W-:-:S07]  /*bf70*/  IMAD.MOV.U32 R0, RZ, RZ, R14 ;  /* 0x000000ffff007224 */ /* 0x000fce00078e000e */
.L_x_7527:
[----:B------:R-:W-:Y:S05]  /*bf80*/  BSYNC B1 ;  /* 0x0000000000017941 */ /* 0x000fea0003800000 */
.L_x_7525:
        /* <DEDUP_REMOVED lines=16> */
.L_x_7531:
[----:B------:R-:W-:Y:S05]  /*c090*/  BSYNC B2 ;  /* 0x0000000000027941 */ /* 0x000fea0003800000 */
.L_x_7530:
        /* <DEDUP_REMOVED lines=43> */
.L_x_7529:
[----:B------:R-:W-:Y:S05]  /*c350*/  BSYNC B1 ;  /* 0x0000000000017941 */ /* 0x000fea0003800000 */
.L_x_7528:
        /* <DEDUP_REMOVED lines=12> */
.L_x_7524:
        /* <DEDUP_REMOVED lines=54> */
.L_x_7532:
[----:B------:R-:W-:-:S07]  /*c780*/  IADD3 R135, R135, 0x80, RZ ;  /* 0x0000008087877810 */ /* 0x000fce0007ffe0ff */
.L_x_7403:
[----:B------:R-:W-:Y:S05]  /*c790*/  BSYNC B0 ;  /* 0x0000000000007941 */ /* 0x000fea0003800000 */
.L_x_7402:
        /* <DEDUP_REMOVED lines=29> */
.L_x_7536:
[----:B------:R-:W-:-:S07]  /*c970*/  IMAD.MOV.U32 R101, RZ, RZ, R14 ;  /* 0x000000ffff657224 */ /* 0x000fce00078e000e */
.L_x_7537:
[----:B------:R-:W-:Y:S05]  /*c980*/  BSYNC B1 ;  /* 0x0000000000017941 */ /* 0x000fea0003800000 */
.L_x_7535:
        /* <DEDUP_REMOVED lines=16> */
.L_x_7541:
[----:B------:R-:W-:Y:S05]  /*ca90*/  BSYNC B2 ;  /* 0x0000000000027941 */ /* 0x000fea0003800000 */
.L_x_7540:
        /* <DEDUP_REMOVED lines=43> */
.L_x_7539:
[----:B------:R-:W-:Y:S05]  /*cd50*/  BSYNC B1 ;  /* 0x0000000000017941 */ /* 0x000fea0003800000 */
.L_x_7538:
        /* <DEDUP_REMOVED lines=21> */
.L_x_7542:
        /* <DEDUP_REMOVED lines=12> */
.L_x_7545:
[----:B------:R-:W-:-:S07]  /*cf70*/  MOV R8, R14 ;  /* 0x0000000e00087202 */ /* 0x000fce0000000f00 */
.L_x_7546:
[----:B------:R-:W-:Y:S05]  /*cf80*/  BSYNC B1 ;  /* 0x0000000000017941 */ /* 0x000fea0003800000 */
.L_x_7544:
        /* <DEDUP_REMOVED lines=16> */
.L_x_7550:
[----:B------:R-:W-:Y:S05]  /*d090*/  BSYNC B2 ;  /* 0x0000000000027941 */ /* 0x000fea0003800000 */
.L_x_7549:
        /* <DEDUP_REMOVED lines=43> */
.L_x_7548:
[----:B------:R-:W-:Y:S05]  /*d350*/  BSYNC B1 ;  /* 0x0000000000017941 */ /* 0x000fea0003800000 */
.L_x_7547:
        /* <DEDUP_REMOVED lines=10> */
.L_x_7543:
        /* <DEDUP_REMOVED lines=12> */
.L_x_7552:
[----:B------:R-:W-:-:S07]  /*d4c0*/  IMAD.MOV.U32 R101, RZ, RZ, R14 ;  /* 0x000000ffff657224 */ /* 0x000fce00078e000e */
.L_x_7553:
[----:B------:R-:W-:Y:S05]  /*d4d0*/  BSYNC B1 ;  /* 0x0000000000017941 */ /* 0x000fea0003800000 */
.L_x_7551:
        /* <DEDUP_REMOVED lines=16> */
.L_x_7557:
[----:B------:R-:W-:Y:S05]  /*d5e0*/  BSYNC B2 ;  /* 0x0000000000027941 */ /* 0x000fea0003800000 */
.L_x_7556:
        /* <DEDUP_REMOVED lines=43> */
.L_x_7555:
[----:B------:R-:W-:Y:S05]  /*d8a0*/  BSYNC B1 ;  /* 0x0000000000017941 */ /* 0x000fea0003800000 */
.L_x_7554:
        /* <DEDUP_REMOVED lines=16> */
.L_x_7558:
        /* <DEDUP_REMOVED lines=12> */
.L_x_7561:
[----:B------:R-:W-:-:S07]  /*da70*/  IMAD.MOV.U32 R7, RZ, RZ, R14 ;  /* 0x000000ffff077224 */ /* 0x000fce00078e000e */
.L_x_7562:
[----:B------:R-:W-:Y:S05]  /*da80*/  BSYNC B1 ;  /* 0x0000000000017941 */ /* 0x000fea0003800000 */
.L_x_7560:
        /* <DEDUP_REMOVED lines=16> */
.L_x_7566:
[----:B------:R-:W-:Y:S05]  /*db90*/  BSYNC B2 ;  /* 0x0000000000027941 */ /* 0x000fea0003800000 */
.L_x_7565:
        /* <DEDUP_REMOVED lines=43> */
.L_x_7564:
[----:B------:R-:W-:Y:S05]  /*de50*/  BSYNC B1 ;  /* 0x0000000000017941 */ /* 0x000fea0003800000 */
.L_x_7563:
        /* <DEDUP_REMOVED lines=12> */
.L_x_7559:
        /* <DEDUP_REMOVED lines=12> */
.L_x_7568:
[----:B------:R-:W-:-:S07]  /*dfe0*/  IMAD.MOV.U32 R96, RZ, RZ, R14 ;  /* 0x000000ffff607224 */ /* 0x000fce00078e000e */
.L_x_7569:
[----:B------:R-:W-:Y:S05]  /*dff0*/  BSYNC B1 ;  /* 0x0000000000017941 */ /* 0x000fea0003800000 */
.L_x_7567:
        /* <DEDUP_REMOVED lines=16> */
.L_x_7573:
[----:B------:R-:W-:Y:S05]  /*e100*/  BSYNC B2 ;  /* 0x0000000000027941 */ /* 0x000fea0003800000 */
.L_x_7572:
        /* <DEDUP_REMOVED lines=43> */
.L_x_7571:
[----:B------:R-:W-:Y:S05]  /*e3c0*/  BSYNC B1 ;  /* 0x0000000000017941 */ /* 0x000fea0003800000 */
.L_x_7570:
        /* <DEDUP_REMOVED lines=16> */
.L_x_7574:
        /* <DEDUP_REMOVED lines=12> */
.L_x_7577:
[----:B------:R-:W-:-:S07]  /*e590*/  IMAD.MOV.U32 R6, RZ, RZ, R14 ;  /* 0x000000ffff067224 */ /* 0x000fce00078e000e */
.L_x_7578:
[----:B------:R-:W-:Y:S05]  /*e5a0*/  BSYNC B1 ;  /* 0x0000000000017941 */ /* 0x000fea0003800000 */
.L_x_7576:
        /* <DEDUP_REMOVED lines=16> */
.L_x_7582:
[----:B------:R-:W-:Y:S05]  /*e6b0*/  BSYNC B2 ;  /* 0x0000000000027941 */ /* 0x000fea0003800000 */
.L_x_7581:
        /* <DEDUP_REMOVED lines=43> */
.L_x_7580:
[----:B------:R-:W-:Y:S05]  /*e970*/  BSYNC B1 ;  /* 0x0000000000017941 */ /* 0x000fea0003800000 */
.L_x_7579:
        /* <DEDUP_REMOVED lines=10> */
.L_x_7575:
        /* <DEDUP_REMOVED lines=12> */
.L_x_7584:
[----:B------:R-:W-:-:S07]  /*eae0*/  MOV R130, R14 ;  /* 0x0000000e00827202 */ /* 0x000fce0000000f00 */
.L_x_7585:
[----:B------:R-:W-:Y:S05]  /*eaf0*/  BSYNC B1 ;  /* 0x0000000000017941 */ /* 0x000fea0003800000 */
.L_x_7583:
        /* <DEDUP_REMOVED lines=16> */
.L_x_7589:
[----:B------:R-:W-:Y:S05]  /*ec00*/  BSYNC B2 ;  /* 0x0000000000027941 */ /* 0x000fea0003800000 */
.L_x_7588:
        /* <DEDUP_REMOVED lines=43> */
.L_x_7587:
[----:B------:R-:W-:Y:S05]  /*eec0*/  BSYNC B1 ;  /* 0x0000000000017941 */ /* 0x000fea0003800000 */
.L_x_7586:
        /* <DEDUP_REMOVED lines=16> */
.L_x_7590:
        /* <DEDUP_REMOVED lines=12> */
.L_x_7593:
[----:B------:R-:W-:-:S07]  /*f090*/  MOV R5, R14 ;  /* 0x0000000e00057202 */ /* 0x000fce0000000f00 */
.L_x_7594:
[----:B------:R-:W-:Y:S05]  /*f0a0*/  BSYNC B1 ;  /* 0x0000000000017941 */ /* 0x000fea0003800000 */
.L_x_7592:
        /* <DEDUP_REMOVED lines=16> */
.L_x_7598:
[----:B------:R-:W-:Y:S05]  /*f1b0*/  BSYNC B2 ;  /* 0x0000000000027941 */ /* 0x000fea0003800000 */
.L_x_7597:
        /* <DEDUP_REMOVED lines=43> */
.L_x_7596:
[----:B------:R-:W-:Y:S05]  /*f470*/  BSYNC B1 ;  /* 0x0000000000017941 */ /* 0x000fea0003800000 */
.L_x_7595:
        /* <DEDUP_REMOVED lines=12> */
.L_x_7591:
        /* <DEDUP_REMOVED lines=12> */
.L_x_7600:
[----:B------:R-:W-:-:S07]  /*f600*/  IMAD.MOV.U32 R115, RZ, RZ, R14 ;  /* 0x000000ffff737224 */ /* 0x000fce00078e000e */
.L_x_7601:
[----:B------:R-:W-:Y:S05]  /*f610*/  BSYNC B1 ;  /* 0x0000000000017941 */ /* 0x000fea0003800000 */
.L_x_7599:
        /* <DEDUP_REMOVED lines=16> */
.L_x_7605:
[----:B------:R-:W-:Y:S05]  /*f720*/  BSYNC B2 ;  /* 0x0000000000027941 */ /* 0x000fea0003800000 */
.L_x_7604:
        /* <DEDUP_REMOVED lines=43> */
.L_x_7603:
[----:B------:R-:W-:Y:S05]  /*f9e0*/  BSYNC B1 ;  /* 0x0000000000017941 */ /* 0x000fea0003800000 */
.L_x_7602:
        /* <DEDUP_REMOVED lines=16> */
.L_x_7606:
        /* <DEDUP_REMOVED lines=12> */
.L_x_7609:
[----:B------:R-:W-:-:S07]  /*fbb0*/  IMAD.MOV.U32 R4, RZ, RZ, R14 ;  /* 0x000000ffff047224 */ /* 0x000fce00078e000e */
.L_x_7610:
[----:B------:R-:W-:Y:S05]  /*fbc0*/  BSYNC B1 ;  /* 0x0000000000017941 */ /* 0x000fea0003800000 */
.L_x_7608:
        /* <DEDUP_REMOVED lines=16> */
.L_x_7614:
[----:B------:R-:W-:Y:S05]  /*fcd0*/  BSYNC B2 ;  /* 0x0000000000027941 */ /* 0x000fea0003800000 */
.L_x_7613:
        /* <DEDUP_REMOVED lines=43> */
.L_x_7612:
[----:B------:R-:W-:Y:S05]  /*ff90*/  BSYNC B1 ;  /* 0x0000000000017941 */ /* 0x000fea0003800000 */
.L_x_7611:
        /* <DEDUP_REMOVED lines=10> */
.L_x_7607:
        /* <DEDUP_REMOVED lines=12> */
.L_x_7616:
[----:B------:R-:W-:-:S07]  /*10100*/  IMAD.MOV.U32 R115, RZ, RZ, R14 ;  /* 0x000000ffff737224 */ /* 0x000fce00078e000e */
.L_x_7617:
[----:B------:R-:W-:Y:S05]  /*10110*/  BSYNC B1 ;  /* 0x0000000000017941 */ /* 0x000fea0003800000 */
.L_x_7615:
        /* <DEDUP_REMOVED lines=16> */
.L_x_7621:
[----:B------:R-:W-:Y:S05]  /*10220*/  BSYNC B2 ;  /* 0x0000000000027941 */ /* 0x000fea0003800000 */
.L_x_7620:
        /* <DEDUP_REMOVED lines=43> */
.L_x_7619:
[----:B------:R-:W-:Y:S05]  /*104e0*/  BSYNC B1 ;  /* 0x0000000000017941 */ /* 0x000fea0003800000 */
.L_x_7618:
        /* <DEDUP_REMOVED lines=14> */
.L_x_7622:
        /* <DEDUP_REMOVED lines=12> */
.L_x_7625:
[----:B0-----:R-:W-:-:S07]  /*10690*/  IMAD.MOV.U32 R3, RZ, RZ, R14 ;  /* 0x000000ffff037224 */ /* 0x001fce00078e000e */
.L_x_7626:
[----:B------:R-:W-:Y:S05]  /*106a0*/  BSYNC B1 ;  /* 0x0000000000017941 */ /* 0x000fea0003800000 */
.L_x_7624:
        /* <DEDUP_REMOVED lines=16> */
.L_x_7630:
[----:B------:R-:W-:Y:S05]  /*107b0*/  BSYNC B2 ;  /* 0x0000000000027941 */ /* 0x000fea0003800000 */
.L_x_7629:
        /* <DEDUP_REMOVED lines=43> */
.L_x_7628:
[----:B------:R-:W-:Y:S05]  /*10a70*/  BSYNC B1 ;  /* 0x0000000000017941 */ /* 0x000fea0003800000 */
.L_x_7627:
        /* <DEDUP_REMOVED lines=12> */
.L_x_7623:
        /* <DEDUP_REMOVED lines=12> */
.L_x_7632:
[----:B------:R-:W-:-:S07]  /*10c00*/  MOV R98, R14 ;  /* 0x0000000e00627202 */ /* 0x000fce0000000f00 */
.L_x_7633:
[----:B------:R-:W-:Y:S05]  /*10c10*/  BSYNC B1 ;  /* 0x0000000000017941 */ /* 0x000fea0003800000 */
.L_x_7631:
        /* <DEDUP_REMOVED lines=16> */
.L_x_7637:
[----:B------:R-:W-:Y:S05]  /*10d20*/  BSYNC B2 ;  /* 0x0000000000027941 */ /* 0x000fea0003800000 */
.L_x_7636:
        /* <DEDUP_REMOVED lines=43> */
.L_x_7635:
[----:B------:R-:W-:Y:S05]  /*10fe0*/  BSYNC B1 ;  /* 0x0000000000017941 */ /* 0x000fea0003800000 */
.L_x_7634:
        /* <DEDUP_REMOVED lines=14> */
.L_x_7638:
        /* <DEDUP_REMOVED lines=12> */
.L_x_7641:
[----:B------:R-:W-:-:S07]  /*11190*/  MOV R2, R14 ;  /* 0x0000000e00027202 */ /* 0x000fce0000000f00 */
.L_x_7642:
[----:B------:R-:W-:Y:S05]  /*111a0*/  BSYNC B1 ;  /* 0x0000000000017941 */ /* 0x000fea0003800000 */
.L_x_7640:
        /* <DEDUP_REMOVED lines=16> */
.L_x_7646:
[----:B------:R-:W-:Y:S05]  /*112b0*/  BSYNC B2 ;  /* 0x0000000000027941 */ /* 0x000fea0003800000 */
.L_x_7645:
        /* <DEDUP_REMOVED lines=43> */
.L_x_7644:
[----:B------:R-:W-:Y:S05]  /*11570*/  BSYNC B1 ;  /* 0x0000000000017941 */ /* 0x000fea0003800000 */
.L_x_7643:
        /* <DEDUP_REMOVED lines=10> */
.L_x_7639:
        /* <DEDUP_REMOVED lines=12> */
.L_x_7648:
[----:B------:R-:W-:-:S07]  /*116e0*/  IMAD.MOV.U32 R139, RZ, RZ, R14 ;  /* 0x000000ffff8b7224 */ /* 0x000fce00078e000e */
.L_x_7649:
[----:B------:R-:W-:Y:S05]  /*116f0*/  BSYNC B1 ;  /* 0x0000000000017941 */ /* 0x000fea0003800000 */
.L_x_7647:
        /* <DEDUP_REMOVED lines=16> */
.L_x_7653:
[----:B------:R-:W-:Y:S05]  /*11800*/  BSYNC B2 ;  /* 0x0000000000027941 */ /* 0x000fea0003800000 */
.L_x_7652:
        /* <DEDUP_REMOVED lines=43> */
.L_x_7651:
[----:B------:R-:W-:Y:S05]  /*11ac0*/  BSYNC B1 ;  /* 0x0000000000017941 */ /* 0x000fea0003800000 */
.L_x_7650:
        /* <DEDUP_REMOVED lines=14> */
.L_x_7654:
        /* <DEDUP_REMOVED lines=12> */
.L_x_7657:
[----:B------:R-:W-:-:S07]  /*11c70*/  IMAD.MOV.U32 R0, RZ, RZ, R14 ;  /* 0x000000ffff007224 */ /* 0x000fce00078e000e */
.L_x_7658:
[----:B------:R-:W-:Y:S05]  /*11c80*/  BSYNC B1 ;  /* 0x0000000000017941 */ /* 0x000fea0003800000 */
.L_x_7656:
        /* <DEDUP_REMOVED lines=16> */
.L_x_7662:
[----:B------:R-:W-:Y:S05]  /*11d90*/  BSYNC B2 ;  /* 0x0000000000027941 */ /* 0x000fea0003800000 */
.L_x_7661:
        /* <DEDUP_REMOVED lines=43> */
.L_x_7660:
[----:B------:R-:W-:Y:S05]  /*12050*/  BSYNC B1 ;  /* 0x0000000000017941 */ /* 0x000fea0003800000 */
.L_x_7659:
        /* <DEDUP_REMOVED lines=12> */
.L_x_7655:
        /* <DEDUP_REMOVED lines=54> */
.L_x_7663:
[----:B------:R-:W-:-:S07]  /*12480*/  IADD3 R135, R135, 0x80, RZ ;  /* 0x0000008087877810 */ /* 0x000fce0007ffe0ff */
.L_x_7534:
[----:B------:R-:W-:Y:S05]  /*12490*/  BSYNC B0 ;  /* 0x0000000000007941 */ /* 0x000fea0003800000 */
.L_x_7533:
        /* <DEDUP_REMOVED lines=29> */
.L_x_7667:
[----:B------:R-:W-:-:S07]  /*12670*/  IMAD.MOV.U32 R107, RZ, RZ, R14 ;  /* 0x000000ffff6b7224 */ /* 0x000fce00078e000e */
.L_x_7668:
[----:B------:R-:W-:Y:S05]  /*12680*/  BSYNC B1 ;  /* 0x0000000000017941 */ /* 0x000fea0003800000 */
.L_x_7666:
        /* <DEDUP_REMOVED lines=16> */
.L_x_7672:
[----:B------:R-:W-:Y:S05]  /*12790*/  BSYNC B2 ;  /* 0x0000000000027941 */ /* 0x000fea0003800000 */
.L_x_7671:
        /* <DEDUP_REMOVED lines=43> */
.L_x_7670:
[----:B------:R-:W-:Y:S05]  /*12a50*/  BSYNC B1 ;  /* 0x0000000000017941 */ /* 0x000fea0003800000 */
.L_x_7669:
        /* <DEDUP_REMOVED lines=21> */
.L_x_7673:
        /* <DEDUP_REMOVED lines=12> */
.L_x_7676:
[----:B------:R-:W-:-:S07]  /*12c70*/  MOV R8, R14 ;  /* 0x0000000e00087202 */ /* 0x000fce0000000f00 */
.L_x_7677:
[----:B------:R-:W-:Y:S05]  /*12c80*/  BSYNC B1 ;  /* 0x0000000000017941 */ /* 0x000fea0003800000 */
.L_x_7675:
        /* <DEDUP_REMOVED lines=16> */
.L_x_7681:
[----:B------:R-:W-:Y:S05]  /*12d90*/  BSYNC B2 ;  /* 0x0000000000027941 */ /* 0x000fea0003800000 */
.L_x_7680:
        /* <DEDUP_REMOVED lines=43> */
.L_x_7679:
[----:B------:R-:W-:Y:S05]  /*13050*/  BSYNC B1 ;  /* 0x0000000000017941 */ /* 0x000fea0003800000 */
.L_x_7678:
        /* <DEDUP_REMOVED lines=10> */
.L_x_7674:
        /* <DEDUP_REMOVED lines=12> */
.L_x_7683:
[----:B------:R-:W-:-:S07]  /*131c0*/  IMAD.MOV.U32 R96, RZ, RZ, R14 ;  /* 0x000000ffff607224 */ /* 0x000fce00078e000e */
.L_x_7684:
[----:B------:R-:W-:Y:S05]  /*131d0*/  BSYNC B1 ;  /* 0x0000000000017941 */ /* 0x000fea0003800000 */
.L_x_7682:
        /* <DEDUP_REMOVED lines=16> */
.L_x_7688:
[----:B------:R-:W-:Y:S05]  /*132e0*/  BSYNC B2 ;  /* 0x0000000000027941 */ /* 0x000fea0003800000 */
.L_x_7687:
        /* <DEDUP_REMOVED lines=43> */
.L_x_7686:
[----:B------:R-:W-:Y:S05]  /*135a0*/  BSYNC B1 ;  /* 0x0000000000017941 */ /* 0x000fea0003800000 */
.L_x_7685:
        /* <DEDUP_REMOVED lines=16> */
.L_x_7689:
        /* <DEDUP_REMOVED lines=12> */
.L_x_7692:
[----:B------:R-:W-:-:S07]  /*13770*/  IMAD.MOV.U32 R7, RZ, RZ, R14 ;  /* 0x000000ffff077224 */ /* 0x000fce00078e000e */
.L_x_7693:
[----:B------:R-:W-:Y:S05]  /*13780*/  BSYNC B1 ;  /* 0x0000000000017941 */ /* 0x000fea0003800000 */
.L_x_7691:
        /* <DEDUP_REMOVED lines=16> */
.L_x_7697:
[----:B------:R-:W-:Y:S05]  /*13890*/  BSYNC B2 ;  /* 0x0000000000027941 */ /* 0x000fea0003800000 */
.L_x_7696:
        /* <DEDUP_REMOVED lines=43> */
.L_x_7695:
[----:B------:R-:W-:Y:S05]  /*13b50*/  BSYNC B1 ;  /* 0x0000000000017941 */ /* 0x000fea0003800000 */
.L_x_7694:
[----:B------:R-:W-:Y:S02]  /*13b60*/  PRMT R96, R24, 0x7632, R96 ;  /* 0x0000763218607816 */ /* 0x000fe40000000060 */
[----:B------:R-:W-:Y:S02]  /*13b70*/  I2FP.F32.U32 R7, R7 ;  /* 0x0000000700077245 */ /* 0x000fe40000201000 */
[----:B------:R-:W-:Y:S01]  /*13b80*/  @P1 PRMT R122, R28, 0x7632, R122 ;  /* 0x000076321c7a1816 */ /* 0x000fe2000000007a */
[----:B------:R-:W-:Y:S02]  /*13b90*/  IMAD.U32 R123, R96, 0x10000, RZ ;  /* 0x00010000607b7824 */ /* 0x000fe400078e00ff */
[----:B------:R-:W-:Y:S01]  /*13ba0*/  FFMA.FTZ R96, R7, R138, 1.1641532182693481445e-10 ;  /* 0x2f00000007607423 */ /* 0x000fe2000001008a */
[----:B------:R-:W-:Y:S01]  /*13bb0*/  @P1 SHF.L.U32 R122, R122, 0x10, RZ ;  /* 0x000000107a7a1819 */ /* 0x000fe200000006ff */
[----:B------:R-:W-:-:S03]  /*13bc0*/  FMUL.FTZ R123, R123, R136 ;  /* 0x000000887b7b7220 */ /* 0x000fc60000410000 */
[----:B------:R-:W-:-:S04]  /*13bd0*/  FSETP.GTU.FTZ.AND P3, PT, R96, R137, PT ;  /* 0x000000896000720b */ /* 0x000fc80003f7c000 */
[----:B------:R-:W-:Y:S02]  /*13be0*/  FSEL R96, R123, RZ, !P3 ;  /* 0x000000ff7b607208 */ /* 0x000fe40005800000 */
[----:B------:R-:W-:-:S03]  /*13bf0*/  SEL R7, RZ, 0x1, P3 ;  /* 0x00000001ff077807 */ /* 0x000fc60001800000 */
[----:B------:R-:W-:-:S04]  /*13c00*/  FADD.FTZ R107, R96, R107 ;  /* 0x0000006b606b7221 */ /* 0x000fc80000010000 */
[----:B------:R-:W-:-:S07]  /*13c10*/  @P1 FADD.FTZ R107, R122, R107 ;  /* 0x0000006b7a6b1221 */ /* 0x000fce0000010000 */
.L_x_7690:
        /* <DEDUP_REMOVED lines=12> */
.L_x_7699:
[----:B------:R-:W-:-:S07]  /*13ce0*/  IMAD.MOV.U32 R96, RZ, RZ, R14 ;  /* 0x000000ffff607224 */ /* 0x000fce00078e000e */
.L_x_7700:
[----:B------:R-:W-:Y:S05]  /*13cf0*/  BSYNC B1 ;  /* 0x0000000000017941 */ /* 0x000fea0003800000 */
.L_x_7698:
        /* <DEDUP_REMOVED lines=16> */
.L_x_7704:
[----:B------:R-:W-:Y:S05]  /*13e00*/  BSYNC B2 ;  /* 0x0000000000027941 */ /* 0x000fea0003800000 */
.L_x_7703:
        /* <DEDUP_REMOVED lines=43> */
.L_x_7702:
[----:B------:R-:W-:Y:S05]  /*140c0*/  BSYNC B1 ;  /* 0x0000000000017941 */ /* 0x000fea0003800000 */
.L_x_7701:
        /* <DEDUP_REMOVED lines=16> */
.L_x_7705:
        /* <DEDUP_REMOVED lines=12> */
.L_x_7708:
[----:B------:R-:W-:-:S07]  /*14290*/  IMAD.MOV.U32 R6, RZ, RZ, R14 ;  /* 0x000000ffff067224 */ /* 0x000fce00078e000e */
.L_x_7709:
[----:B------:R-:W-:Y:S05]  /*142a0*/  BSYNC B1 ;  /* 0x0000000000017941 */ /* 0x000fea0003800000 */
.L_x_7707:
        /* <DEDUP_REMOVED lines=16> */
.L_x_7713:
[----:B------:R-:W-:Y:S05]  /*143b0*/  BSYNC B2 ;  /* 0x0000000000027941 */ /* 0x000fea0003800000 */
.L_x_7712:
        /* <DEDUP_REMOVED lines=43> */
.L_x_7711:
[----:B------:R-:W-:Y:S05]  /*14670*/  BSYNC B1 ;  /* 0x0000000000017941 */ /* 0x000fea0003800000 */
.L_x_7710:
        /* <DEDUP_REMOVED lines=10> */
.L_x_7706:
        /* <DEDUP_REMOVED lines=12> */
.L_x_7715:
[----:B------:R-:W-:-:S07]  /*147e0*/  MOV R123, R14 ;  /* 0x0000000e007b7202 */ /* 0x000fce0000000f00 */
.L_x_7716:
[----:B------:R-:W-:Y:S05]  /*147f0*/  BSYNC B1 ;  /* 0x0000000000017941 */ /* 0x000fea0003800000 */
.L_x_7714:
        /* <DEDUP_REMOVED lines=16> */
.L_x_7720:
[----:B------:R-:W-:Y:S05]  /*14900*/  BSYNC B2 ;  /* 0x0000000000027941 */ /* 0x000fea0003800000 */
.L_x_7719:
        /* <DEDUP_REMOVED lines=43> */
.L_x_7718:
[----:B------:R-:W-:Y:S05]  /*14bc0*/  BSYNC B1 ;  /* 0x0000000000017941 */ /* 0x000fea0003800000 */
.L_x_7717:
        /* <DEDUP_REMOVED lines=16> */
.L_x_7721:
        /* <DEDUP_REMOVED lines=12> */
.L_x_7724:
[----:B------:R-:W-:-:S07]  /*14d90*/  MOV R5, R14 ;  /* 0x0000000e00057202 */ /* 0x000fce0000000f00 */
.L_x_7725:
[----:B------:R-:W-:Y:S05]  /*14da0*/  BSYNC B1 ;  /* 0x0000000000017941 */ /* 0x000fea0003800000 */
.L_x_7723:
        /* <DEDUP_REMOVED lines=16> */
.L_x_7729:
[----:B------:R-:W-:Y:S05]  /*14eb0*/  BSYNC B2 ;  /* 0x0000000000027941 */ /* 0x000fea0003800000 */
.L_x_7728:
        /* <DEDUP_REMOVED lines=43> */
.L_x_7727:
[----:B------:R-:W-:Y:S05]  /*15170*/  BSYNC B1 ;  /* 0x0000000000017941 */ /* 0x000fea0003800000 */
.L_x_7726:
        /* <DEDUP_REMOVED lines=12> */
.L_x_7722:
        /* <DEDUP_REMOVED lines=12> */
.L_x_7731:
[----:B------:R-:W-:-:S07]  /*15300*/  IMAD.MOV.U32 R132, RZ, RZ, R14 ;  /* 0x000000ffff847224 */ /* 0x000fce00078e000e */
.L_x_7732:
[----:B------:R-:W-:Y:S05]  /*15310*/  BSYNC B1 ;  /* 0x0000000000017941 */ /* 0x000fea0003800000 */
.L_x_7730:
        /* <DEDUP_REMOVED lines=16> */
.L_x_7736:
[----:B------:R-:W-:Y:S05]  /*15420*/  BSYNC B2 ;  /* 0x0000000000027941 */ /* 0x000fea0003800000 */
.L_x_7735:
        /* <DEDUP_REMOVED lines=43> */
.L_x_7734:
[----:B------:R-:W-:Y:S05]  /*156e0*/  BSYNC B1 ;  /* 0x0000000000017941 */ /* 0x000fea0003800000 */
.L_x_7733:
        /* <DEDUP_REMOVED lines=16> */
.L_x_7737:
        /* <DEDUP_REMOVED lines=12> */
.L_x_7740:
[----:B------:R-:W-:-:S07]  /*158b0*/  IMAD.MOV.U32 R4, RZ, RZ, R14 ;  /* 0x000000ffff047224 */ /* 0x000fce00078e000e */
.L_x_7741:
[----:B------:R-:W-:Y:S05]  /*158c0*/  BSYNC B1 ;  /* 0x0000000000017941 */ /* 0x000fea0003800000 */
.L_x_7739:
        /* <DEDUP_REMOVED lines=16> */
.L_x_7745:
[----:B------:R-:W-:Y:S05]  /*159d0*/  BSYNC B2 ;  /* 0x0000000000027941 */ /* 0x000fea0003800000 */
.L_x_7744:
        /* <DEDUP_REMOVED lines=43> */
.L_x_7743:
[----:B------:R-:W-:Y:S05]  /*15c90*/  BSYNC B1 ;  /* 0x0000000000017941 */ /* 0x000fea0003800000 */
.L_x_7742:
        /* <DEDUP_REMOVED lines=10> */
.L_x_7738:
        /* <DEDUP_REMOVED lines=12> */
.L_x_7747:
[----:B------:R-:W-:-:S07]  /*15e00*/  IMAD.MOV.U32 R98, RZ, RZ, R14 ;  /* 0x000000ffff627224 */ /* 0x000fce00078e000e */
.L_x_7748:
[----:B------:R-:W-:Y:S05]  /*15e10*/  BSYNC B1 ;  /* 0x0000000000017941 */ /* 0x000fea0003800000 */
.L_x_7746:
        /* <DEDUP_REMOVED lines=16> */
.L_x_7752:
[----:B------:R-:W-:Y:S05]  /*15f20*/  BSYNC B2 ;  /* 0x0000000000027941 */ /* 0x000fea0003800000 */
.L_x_7751:
        /* <DEDUP_REMOVED lines=43> */
.L_x_7750:
[----:B------:R-:W-:Y:S05]  /*161e0*/  BSYNC B1 ;  /* 0x0000000000017941 */ /* 0x000fea0003800000 */
.L_x_7749:
        /* <DEDUP_REMOVED lines=14> */
.L_x_7753:
        /* <DEDUP_REMOVED lines=12> */
.L_x_7756:
[----:B0-----:R-:W-:-:S07]  /*16390*/  IMAD.MOV.U32 R3, RZ, RZ, R14 ;  /* 0x000000ffff037224 */ /* 0x001fce00078e000e */
.L_x_7757:
[----:B------:R-:W-:Y:S05]  /*163a0*/  BSYNC B1 ;  /* 0x0000000000017941 */ /* 0x000fea0003800000 */
.L_x_7755:
        /* <DEDUP_REMOVED lines=16> */
.L_x_7761:
[----:B------:R-:W-:Y:S05]  /*164b0*/  BSYNC B2 ;  /* 0x0000000000027941 */ /* 0x000fea0003800000 */
.L_x_7760:
        /* <DEDUP_REMOVED lines=43> */
.L_x_7759:
[----:B------:R-:W-:Y:S05]  /*16770*/  BSYNC B1 ;  /* 0x0000000000017941 */ /* 0x000fea0003800000 */
.L_x_7758:
        /* <DEDUP_REMOVED lines=12> */
.L_x_7754:
        /* <DEDUP_REMOVED lines=12> */
.L_x_7763:
[----:B------:R-:W-:-:S07]  /*16900*/  MOV R98, R14 ;  /* 0x0000000e00627202 */ /* 0x000fce0000000f00 */
.L_x_7764:
[----:B------:R-:W-:Y:S05]  /*16910*/  BSYNC B1 ;  /* 0x0000000000017941 */ /* 0x000fea0003800000 */
.L_x_7762:
        /* <DEDUP_REMOVED lines=16> */
.L_x_7768:
[----:B------:R-:W-:Y:S05]  /*16a20*/  BSYNC B2 ;  /* 0x0000000000027941 */ /* 0x000fea0003800000 */
.L_x_7767:
        /* <DEDUP_REMOVED lines=43> */
.L_x_7766:
[----:B------:R-:W-:Y:S05]  /*16ce0*/  BSYNC B1 ;  /* 0x0000000000017941 */ /* 0x000fea0003800000 */
.L_x_7765:
        /* <DEDUP_REMOVED lines=14> */
.L_x_7769:
        /* <DEDUP_REMOVED lines=12> */
.L_x_7772:
[----:B------:R-:W-:-:S07]  /*16e90*/  MOV R2, R14 ;  /* 0x0000000e00027202 */ /* 0x000fce0000000f00 */
.L_x_7773:
[----:B------:R-:W-:Y:S05]  /*16ea0*/  BSYNC B1 ;  /* 0x0000000000017941 */ /* 0x000fea0003800000 */
.L_x_7771:
        /* <DEDUP_REMOVED lines=16> */
.L_x_7777:
[----:B------:R-:W-:Y:S05]  /*16fb0*/  BSYNC B2 ;  /* 0x0000000000027941 */ /* 0x000fea0003800000 */
.L_x_7776:
        /* <DEDUP_REMOVED lines=43> */
.L_x_7775:
[----:B------:R-:W-:Y:S05]  /*17270*/  BSYNC B1 ;  /* 0x0000000000017941 */ /* 0x000fea0003800000 */
.L_x_7774:
        /* <DEDUP_REMOVED lines=10> */
.L_x_7770:
        /* <DEDUP_REMOVED lines=12> */
.L_x_7779:
[----:B------:R-:W-:-:S07]  /*173e0*/  IMAD.MOV.U32 R133, RZ, RZ, R14 ;  /* 0x000000ffff857224 */ /* 0x000fce00078e000e */
.L_x_7780:
[----:B------:R-:W-:Y:S05]  /*173f0*/  BSYNC B1 ;  /* 0x0000000000017941 */ /* 0x000fea0003800000 */
.L_x_7778:
        /* <DEDUP_REMOVED lines=16> */
.L_x_7784:
[----:B------:R-:W-:Y:S05]  /*17500*/  BSYNC B2 ;  /* 0x0000000000027941 */ /* 0x000fea0003800000 */
.L_x_7783:
        /* <DEDUP_REMOVED lines=43> */
.L_x_7782:
[----:B------:R-:W-:Y:S05]  /*177c0*/  BSYNC B1 ;  /* 0x0000000000017941 */ /* 0x000fea0003800000 */
.L_x_7781:
        /* <DEDUP_REMOVED lines=14> */
.L_x_7785:
        /* <DEDUP_REMOVED lines=12> */
.L_x_7788:
[----:B------:R-:W-:-:S07]  /*17970*/  IMAD.MOV.U32 R0, RZ, RZ, R14 ;  /* 0x000000ffff007224 */ /* 0x000fce00078e000e */
.L_x_7789:
[----:B------:R-:W-:Y:S05]  /*17980*/  BSYNC B1 ;  /* 0x0000000000017941 */ /* 0x000fea0003800000 */
.L_x_7787:
        /* <DEDUP_REMOVED lines=16> */
.L_x_7793:
[----:B------:R-:W-:Y:S05]  /*17a90*/  BSYNC B2 ;  /* 0x0000000000027941 */ /* 0x000fea0003800000 */
.L_x_7792:
        /* <DEDUP_REMOVED lines=43> */
.L_x_7791:
[----:B------:R-:W-:Y:S05]  /*17d50*/  BSYNC B1 ;  /* 0x0000000000017941 */ /* 0x000fea0003800000 */
.L_x_7790:
        /* <DEDUP_REMOVED lines=12> */
.L_x_7786:
[----:B------:R-:W-:Y:S01]  /*17e20*/  SEL R97, RZ, 0x10000, P4 ;  /* 0x00010000ff617807 */ /* 0x000fe20002000000 */
[----:B------:R-:W-:Y:S01]  /*17e30*/  IMAD.SHL.U32 R142, R135, 0x8, RZ ;  /* 0x00000008878e7824 */ /* 0x000fe200078e00ff */
        /* <DEDUP_REMOVED lines=17> */
[----:B------:R-:W-:Y:S02]  /*17f50*/  SEL R143, RZ, 0x1, P2 ;  /* 0x00000001ff8f7807 */ /* 0x000fe40001000000 */
[----:B------:R-:W-:Y:S02]  /*17f60*/  LEA.HI.X R139, R135, UR13, RZ, 0x4, P1 ;  /* 0x0000000d878b7c11 */ /* 0x000fe400088f24ff */
[----:B------:R-:W-:Y:S02]  /*17f70*/  LOP3.LUT R136, R136, R98, R96, 0xfe, !PT ;  /* 0x0000006288887212 */ /* 0x000fe400078efe60 */
[----:B------:R-:W-:-:S02]  /*17f80*/  SHF.R.U32.HI R144, RZ, 0x1d, R135 ;  /* 0x0000001dff907819 */ /* 0x000fc40000011687 */
        /* <DEDUP_REMOVED lines=31> */
.L_x_7665:
[----:B------:R-:W-:Y:S05]  /*18180*/  BSYNC B0 ;  /* 0x0000000000007941 */ /* 0x000fea0003800000 */
.L_x_7664:
        /* <DEDUP_REMOVED lines=9> */
[----:B------:R-:W-:Y:S01]  /*18220*/  LOP3.LUT P4, RZ, R100, 0x1f, RZ, 0xc0, !PT ;  /* 0x0000001f64ff7812 */ /* 0x000fe2000788c0ff */
[----:B------:R-:W-:-:S04]  /*18230*/  FADD.FTZ R97, R110, R97 ;  /* 0x000000616e617221 */ /* 0x000fc80000010000 */
[----:B------:R-:W-:-:S04]  /*18240*/  FADD.FTZ R96, R120, R97 ;  /* 0x0000006178607221 */ /* 0x000fc80000010000 */
        /* <DEDUP_REMOVED lines=117> */
.L_x_7814:
[----:B------:R-:W3:Y:S01]  /*189a0*/  @!P4 S2R R134, SR_CgaCtaId ;  /* 0x000000000086c919 */ /* 0x000ee20000008800 */
[----:B------:R-:W-:Y:S01]  /*189b0*/  @!P4 MOV R97, 0x400 ;  /* 0x000004000061c802 */ /* 0x000fe20000000f00 */
[----:B------:R-:W-:Y:S05]  /*189c0*/  WARPSYNC.ALL ;  /* 0x0000000000007948 */ /* 0x000fea0003800000 */
[----:B------:R-:W-:Y:S02]  /*189d0*/  LOP3.LUT R99, R99, 0x3, RZ, 0xc0, !PT ;  /* 0x0000000363637812 */ /* 0x000fe400078ec0ff */
[----:B---3--:R-:W-:-:S03]  /*189e0*/  @!P4 LEA R135, R134, R97, 0x18 ;  /* 0x000000618687c211 */ /* 0x008fc600078ec0ff */
[----:B------:R-:W-:Y:S02]  /*189f0*/  @!P4 IMAD.IADD R134, R98, 0x1, R99 ;  /* 0x000000016286c824 */ /* 0x000fe400078e0263 */
[----:B--2---:R-:W-:Y:S02]  /*18a00*/  FADD.FTZ R97, R137, R138 ;  /* 0x0000008a89617221 */ /* 0x004fe40000010000 */
[----:B------:R-:W-:Y:S01]  /*18a10*/  @!P4 IMAD R134, R134, 0x8, R135 ;  /* 0x000000088686c824 */ /* 0x000fe200078e0287 */
[----:B------:R-:W-:-:S04]  /*18a20*/  LOP3.LUT R135, R100, 0x1f, RZ, 0xc0, !PT ;  /* 0x0000001f64877812 */ /* 0x000fc800078ec0ff */
[----:B------:R2:W-:Y:S01]  /*18a30*/  @!P4 STS.64 [R134], R96 ;  /* 0x000000608600c388 */ /* 0x0005e20000000a00 */
[----:B------:R-:W-:-:S13]  /*18a40*/  ISETP.GT.U32.AND P0, PT, R135, 0x3, PT ;  /* 0x000000038700780c */ /* 0x000fda0003f04070 */
[----:B--2---:R-:W2:Y:S01]  /*18a50*/  @!P0 S2R R97, SR_CgaCtaId ;  /* 0x0000000000618919 */ /* 0x004ea20000008800 */
[----:B------:R-:W-:Y:S01]  /*18a60*/  @!P0 MOV R96, 0x400 ;  /* 0x0000040000608802 */ /* 0x000fe20000000f00 */
[----:B------:R-:W-:Y:S01]  /*18a70*/  BSSY B0, `(.L_x_7795) ;  /* 0x000005d000007945 */ /* 0x000fe20003800000 */
[----:B------:R-:W-:Y:S01]  /*18a80*/  @!P0 IADD3 R98, R98, R135, RZ ;  /* 0x0000008762628210 */ /* 0x000fe20007ffe0ff */
[----:B------:R-:W-:Y:S01]  /*18a90*/  BAR.SYNC.DEFER_BLOCKING 0x0 ;  /* 0x0000000000007b1d */ /* 0x000fe20000010000 */
[----:B------:R-:W-:Y:S02]  /*18aa0*/  PLOP3.LUT P1, PT, PT, PT, UP0, 0x40, 0x0 ;  /* 0x000000000000781c */ /* 0x000fe40003f2e808 */
[----:B--2---:R-:W-:Y:S02]  /*18ab0*/  @!P0 LEA R135, R97, R96, 0x18 ;  /* 0x0000006061878211 */ /* 0x004fe400078ec0ff */
[----:B------:R-:W-:-:S03]  /*18ac0*/  CS2R R96, SRZ ;  /* 0x0000000000607805 */ /* 0x000fc6000001ff00 */
[----:B------:R-:W-:Y:S02]  /*18ad0*/  @!P0 IMAD R134, R98, 0x8, R135 ;  /* 0x0000000862868824 */ /* 0x000fe400078e0287 */
[----:B------:R-:W-:Y:S01]  /*18ae0*/  IMAD.MOV.U32 R98, RZ, RZ, RZ ;  /* 0x000000ffff627224 */ /* 0x000fe200078e00ff */
[----:B------:R-:W-:Y:S02]  /*18af0*/  @!P0 MOV R98, R10 ;  /* 0x0000000a00628202 */ /* 0x000fe40000000f00 */
[----:B------:R2:W-:Y:S01]  /*18b00*/  @!P0 LDS.64 R96, [R134] ;  /* 0x0000000086608984 */ /* 0x0005e20000000a00 */
[----:B------:R-:W-:-:S03]  /*18b10*/  LOP3.LUT P0, RZ, R99, 0x1f, R100, 0xf8, !PT ;  /* 0x0000001f63ff7812 */ /* 0x000fc6000780f864 */
[----:B------:R-:W3:Y:S01]  /*18b20*/  SHFL.DOWN PT, R135, R98, 0x2, 0x1f ;  /* 0x08401f0062877f89 */ /* 0x000ee200000e0000 */
[----:B--2---:R-:W-:Y:S01]  /*18b30*/  I2FP.F32.S32 R134, R98 ;  /* 0x0000006200867245 */ /* 0x004fe20000201400 */
[----:B---3--:R-:W-:Y:S01]  /*18b40*/  IMAD.IADD R138, R135, 0x1, R98 ;  /* 0x00000001878a7824 */ /* 0x008fe200078e0262 */
[----:B------:R-:W-:-:S04]  /*18b50*/  I2FP.F32.S32 R142, R135 ;  /* 0x00000087008e7245 */ /* 0x000fc80000201400 */
[----:B------:R-:W-:Y:S01]  /*18b60*/  I2FP.F32.S32 R139, R138 ;  /* 0x0000008a008b7245 */ /* 0x000fe20000201400 */
[----:B------:R-:W2:Y:S03]  /*18b70*/  SHFL.DOWN PT, R141, R138, 0x1, 0x1f ;  /* 0x08201f008a8d7f89 */ /* 0x000ea600000e0000 */
[----:B------:R-:W3:Y:S01]  /*18b80*/  MUFU.RCP R140, R139 ;  /* 0x0000008b008c7308 */ /* 0x000ee20000001000 */
[----:B-1----:R-:W1:Y:S04]  /*18b90*/  SHFL.DOWN PT, R137, R96, 0x2, 0x1f ;  /* 0x08401f0060897f89 */ /* 0x002e6800000e0000 */
[----:B------:R-:W4:Y:S01]  /*18ba0*/  SHFL.DOWN PT, R136, R97, 0x2, 0x1f ;  /* 0x08401f0061887f89 */ /* 0x000f2200000e0000 */
[----:B--2---:R-:W-:Y:S01]  /*18bb0*/  IMAD.IADD R138, R138, 0x1, R141 ;  /* 0x000000018a8a7824 */ /* 0x004fe200078e028d */
[----:B------:R-:W-:-:S04]  /*18bc0*/  I2FP.F32.S32 R141, R141 ;  /* 0x0000008d008d7245 */ /* 0x000fc80000201400 */
[----:B------:R-:W-:Y:S01]  /*18bd0*/  I2FP.F32.S32 R138, R138 ;  /* 0x0000008a008a7245 */ /* 0x000fe20000201400 */
[C---:B-1----:R-:W-:Y:S01]  /*18be0*/  FMUL.FTZ R135, R137.reuse, R142 ;  /* 0x0000008e89877220 */ /* 0x042fe20000410000 */
[----:B------:R-:W-:-:S03]  /*18bf0*/  FADD.FTZ R137, -R137, R96 ;  /* 0x0000006089897221 */ /* 0x000fc60000010100 */
[----:B------:R-:W-:Y:S01]  /*18c00*/  FFMA.FTZ R135, R134, R96, R135 ;  /* 0x0000006086877223 */ /* 0x000fe20000010087 */
[----:B------:R-:W-:Y:S01]  /*18c10*/  FMUL.FTZ R137, R137, R137 ;  /* 0x0000008989897220 */ /* 0x000fe20000410000 */
[----:B----4-:R-:W-:Y:S01]  /*18c20*/  FADD.FTZ R97, R136, R97 ;  /* 0x0000006188617221 */ /* 0x010fe20000010000 */
[----:B------:R-:W1:Y:S01]  /*18c30*/  MUFU.RCP R138, R138 ;  /* 0x0000008a008a7308 */ /* 0x000e620000001000 */
[----:B---3--:R-:W-:Y:S01]  /*18c40*/  FMUL.FTZ R96, R140, R135 ;  /* 0x000000878c607220 */ /* 0x008fe20000410000 */
[----:B------:R-:W-:-:S04]  /*18c50*/  FMUL.FTZ R137, R137, R134 ;  /* 0x0000008689897220 */ /* 0x000fc80000410000 */
[----:B------:R-:W2:Y:S01]  /*18c60*/  SHFL.DOWN PT, R135, R96, 0x1, 0x1f ;  /* 0x08201f0060877f89 */ /* 0x000ea200000e0000 */
[----:B------:R-:W-:-:S04]  /*18c70*/  FMUL.FTZ R137, R137, R142 ;  /* 0x0000008e89897220 */ /* 0x000fc80000410000 */
[----:B------:R-:W-:Y:S02]  /*18c80*/  FFMA.FTZ R97, R140, R137, R97 ;  /* 0x000000898c617223 */ /* 0x000fe40000010061 */
[----:B------:R-:W3:Y:S03]  /*18c90*/  LDC R137, c[0x0][0x2d8] ;  /* 0x0000b600ff897b82 */ /* 0x000ee60000000800 */
[----:B------:R-:W4:Y:S01]  /*18ca0*/  SHFL.DOWN PT, R98, R97, 0x1, 0x1f ;  /* 0x08201f0061627f89 */ /* 0x000f2200000e0000 */
[----:B--2---:R-:W-:Y:S01]  /*18cb0*/  FADD.FTZ R134, R96, -R135 ;  /* 0x8000008760867221 */ /* 0x004fe20000010000 */
[----:B------:R-:W-:-:S03]  /*18cc0*/  FMUL.FTZ R136, R135, R141 ;  /* 0x0000008d87887220 */ /* 0x000fc60000410000 */
[----:B------:R-:W-:Y:S01]  /*18cd0*/  FMUL.FTZ R134, R134, R134 ;  /* 0x0000008686867220 */ /* 0x000fe20000410000 */
[----:B------:R-:W-:-:S03]  /*18ce0*/  FFMA.FTZ R135, R139, R96, R136 ;  /* 0x000000608b877223 */ /* 0x000fc60000010088 */
[----:B------:R-:W-:Y:S01]  /*18cf0*/  FMUL.FTZ R134, R139, R134 ;  /* 0x000000868b867220 */ /* 0x000fe20000410000 */
[----:B-1----:R-:W-:Y:S01]  /*18d00*/  FMUL.FTZ R136, R138, R135 ;  /* 0x000000878a887220 */ /* 0x002fe20000410000 */
[----:B----4-:R-:W-:Y:S02]  /*18d10*/  FADD.FTZ R135, R97, R98 ;  /* 0x0000006261877221 */ /* 0x010fe40000010000 */
[----:B------:R-:W-:Y:S01]  /*18d20*/  FMUL.FTZ R134, R134, R141 ;  /* 0x0000008d86867220 */ /* 0x000fe20000410000 */
[----:B------:R-:W1:Y:S01]  /*18d30*/  @!P0 LDC.64 R98, c[0x0][0x250] ;  /* 0x00009400ff628b82 */ /* 0x000e620000000a00 */
[----:B------:R-:W2:Y:S02]  /*18d40*/  SHFL.IDX PT, R139, R136, RZ, 0x1f ;  /* 0x00001fff888b7589 */ /* 0x000ea400000e0000 */
[----:B------:R-:W-:-:S05]  /*18d50*/  FFMA.FTZ R134, R138, R134, R135 ;  /* 0x000000868a867223 */ /* 0x000fca0000010087 */
[----:B------:R-:W4:Y:S01]  /*18d60*/  @!P0 LDC.64 R96, c[0x0][0x258] ;  /* 0x00009600ff608b82 */ /* 0x000f220000000a00 */
[----:B------:R-:W3:Y:S01]  /*18d70*/  SHFL.IDX PT, R134, R134, RZ, 0x1f ;  /* 0x00001fff86867589 */ /* 0x000ee200000e0000 */
[----:B-1----:R-:W-:-:S04]  /*18d80*/  @!P0 IMAD.WIDE R98, R18, 0x4, R98 ;  /* 0x0000000412628825 */ /* 0x002fc800078e0262 */
[----:B--2---:R-:W-:Y:S01]  /*18d90*/  FMUL.FTZ R135, R139, R139 ;  /* 0x0000008b8b877220 */ /* 0x004fe20000410000 */
[----:B------:R1:W-:Y:S04]  /*18da0*/  @!P0 STG.E desc[UR4][R98.64], R139 ;  /* 0x0000008b62008986 */ /* 0x0003e8000c101904 */
[----:B------:R-:W-:Y:S01]  /*18db0*/  FSEL R138, R135, RZ, !P1 ;  /* 0x000000ff878a7208 */ /* 0x000fe20004800000 */
[----:B----4-:R-:W-:-:S04]  /*18dc0*/  @!P0 IMAD.WIDE R96, R18, 0x4, R96 ;  /* 0x0000000412608825 */ /* 0x010fc800078e0260 */
[----:B---3--:R-:W-:Y:S01]  /*18dd0*/  FFMA.FTZ R135, R134, UR11, R137 ;  /* 0x0000000b86877c23 */ /* 0x008fe20008010089 */
[----:B------:R-:W-:-:S03]  /*18de0*/  PLOP3.LUT P1, PT, PT, PT, UP0, 0x40, 0x0 ;  /* 0x000000000000781c */ /* 0x000fc60003f2e808 */
[----:B------:R-:W-:Y:S01]  /*18df0*/  FADD.FTZ R135, R135, R138 ;  /* 0x0000008a87877221 */ /* 0x000fe20000010000 */
[----:B------:R-:W-:-:S03]  /*18e00*/  FSEL R136, R139, RZ, P1 ;  /* 0x000000ff8b887208 */ /* 0x000fc60000800000 */
        /* <DEDUP_REMOVED lines=31> */
[----:B------:R-:W-:Y:S02]  /*19000*/  F2FP.BF16.F32.PACK_AB R98, R139, R98 ;  /* 0x000000628b62723e */ /* 0x000fe400000010ff */
[----:B------:R-:W-:Y:S02]  /*19010*/  F2FP.BF16.F32.PACK_AB R99, R148, R141 ;  /* 0x0000008d9463723e */ /* 0x000fe400000010ff */
[----:B------:R-:W-:-:S03]  /*19020*/  IADD3 R125, R125, 0x80, RZ ;  /* 0x000000807d7d7810 */ /* 0x000fc60007ffe0ff */
[----:B------:R2:W-:Y:S04]  /*19030*/  STG.E.128 desc[UR4][R134.64], R96 ;  /* 0x0000006086007986 */ /* 0x0005e8000c101d04 */
.L_x_7796:
[----:B------:R-:W-:Y:S05]  /*19040*/  BSYNC B0 ;  /* 0x0000000000007941 */ /* 0x000fea0003800000 */
.L_x_7795:
        /* <DEDUP_REMOVED lines=32> */
[----:B------:R-:W-:Y:S01]  /*19250*/  VIADD R125, R125, 0x80 ;  /* 0x000000807d7d7836 */ /* 0x000fe20000000000 */
[----:B------:R-:W-:-:S05]  /*19260*/  F2FP.BF16.F32.PACK_AB R99, R148, R141 ;  /* 0x0000008d9463723e */ /* 0x000fca00000010ff */
[----:B------:R3:W-:Y:S02]  /*19270*/  STG.E.128 desc[UR4][R134.64], R96 ;  /* 0x0000006086007986 */ /* 0x0007e4000c101d04 */
.L_x_7798:
[----:B------:R-:W-:Y:S05]  /*19280*/  BSYNC B0 ;  /* 0x0000000000007941 */ /* 0x000fea0003800000 */
.L_x_7797:
        /* <DEDUP_REMOVED lines=35> */
.L_x_7800:
[----:B------:R-:W-:Y:S05]  /*194c0*/  BSYNC B0 ;  /* 0x0000000000007941 */ /* 0x000fea0003800000 */
.L_x_7799:
        /* <DEDUP_REMOVED lines=31> */
[----:B------:R-:W-:Y:S02]  /*196c0*/  F2FP.BF16.F32.PACK_AB R97, R140, R97 ;  /* 0x000000618c61723e */ /* 0x000fe400000010ff */
[----:B------:R-:W-:-:S05]  /*196d0*/  F2FP.BF16.F32.PACK_AB R96, R137, R96 ;  /* 0x000000608960723e */ /* 0x000fca00000010ff */
[----:B------:R1:W-:Y:S02]  /*196e0*/  STG.E.128 desc[UR4][R134.64], R96 ;  /* 0x0000006086007986 */ /* 0x0003e4000c101d04 */
.L_x_7802:
[----:B------:R-:W-:Y:S05]  /*196f0*/  BSYNC B0 ;  /* 0x0000000000007941 */ /* 0x000fea0003800000 */
.L_x_7801:
[----:B------:R-:W-:Y:S02]  /*19700*/  IADD3 R18, R18, UR18, RZ ;  /* 0x0000001212127c10 */ /* 0x000fe4000fffe0ff */
[----:B-1234-:R-:W-:Y:S02]  /*19710*/  SEL R134, RZ, 0x1, P2 ;  /* 0x00000001ff867807 */ /* 0x01efe40001000000 */
[----:B------:R-:W-:-:S13]  /*19720*/  ISETP.GE.AND P0, PT, R18, UR19, PT ;  /* 0x0000001312007c0c */ /* 0x000fda000bf06270 */
[----:B------:R-:W-:Y:S05]  /*19730*/  @!P0 BRA `(.L_x_7803) ;  /* 0xfffffe7400848947 */ /* 0x000fea000383ffff */
[----:B------:R-:W-:Y:S05]  /*19740*/  EXIT ;  /* 0x000000000000794d */ /* 0x000fea0003800000 */
.L_x_7794:
[----:B------:R-:W-:Y:S01]  /*19750*/  HFMA2.MMA R142, -RZ, RZ, 0, 1.847743988037109375e-06 ;  /* 0x0000001fff8e7435 */ /* 0x000fe200000001ff */
[----:B------:R-:W-:Y:S02]  /*19760*/  IMAD.MOV.U32 R140, RZ, RZ, R97 ;  /* 0x000000ffff8c7224 */ /* 0x000fe400078e0061 */
[----:B------:R-:W-:Y:S02]  /*19770*/  IMAD.MOV.U32 R141, RZ, RZ, 0x1 ;  /* 0x00000001ff8d7424 */ /* 0x000fe400078e00ff */
[----:B------:R-:W-:-:S07]  /*19780*/  IMAD.MOV.U32 R139, RZ, RZ, -0x1 ;  /* 0xffffffffff8b7424 */ /* 0x000fce00078e00ff */
[----:B01---5:R-:W-:Y:S05]  /*19790*/  WARPSYNC.COLLECTIVE R139, `(.L_x_7804) ;  /* 0x000000008b087348 */ /* 0x023fea0003c00000 */
[----:B------:R2:W3:Y:S02]  /*197a0*/  SHFL.BFLY P5, R138, R140, R141, R142 ;  /* 0x0c00008d8c8a7389 */ /* 0x0004e400000a008e */
[----:B0123-5:R-:W-:Y:S01]  /*197b0*/  ENDCOLLECTIVE ;  /* 0x000000000000791b */ /* 0x02ffe20003800000 */
.L_x_7804:
[----:B------:R-:W-:Y:S02]  /*197c0*/  IMAD.MOV.U32 R141, RZ, RZ, 0x2 ;  /* 0x00000002ff8d7424 */ /* 0x000fe400078e00ff */
[----:B------:R-:W-:-:S04]  /*197d0*/  IMAD.MOV.U32 R96, RZ, RZ, R138 ;  /* 0x000000ffff607224 */ /* 0x000fc800078e008a */
[----:B------:R-:W-:-:S05]  /*197e0*/  FADD.FTZ R134, R97, R96 ;  /* 0x0000006061867221 */ /* 0x000fca0000010000 */
[----:B------:R-:W-:-:S07]  /*197f0*/  MOV R140, R134 ;  /* 0x00000086008c7202 */ /* 0x000fce0000000f00 */
[----:B------:R-:W-:Y:S05]  /*19800*/  WARPSYNC.COLLECTIVE R139, `(.L_x_7805) ;  /* 0x000000008b087348 */ /* 0x000fea0003c00000 */
[----:B------:R0:W1:Y:S02]  /*19810*/  SHFL.BFLY P5, R138, R140, R141, R142 ;  /* 0x0c00008d8c8a7389 */ /* 0x00006400000a008e */
[----:B01----:R-:W-:Y:S01]  /*19820*/  ENDCOLLECTIVE ;  /* 0x000000000000791b */ /* 0x003fe20003800000 */
.L_x_7805:
[----:B------:R-:W-:Y:S02]  /*19830*/  IMAD.MOV.U32 R141, RZ, RZ, 0x4 ;  /* 0x00000004ff8d7424 */ /* 0x000fe400078e00ff */
[----:B------:R-:W-:-:S04]  /*19840*/  IMAD.MOV.U32 R135, RZ, RZ, R138 ;  /* 0x000000ffff877224 */ /* 0x000fc800078e008a */
[----:B------:R-:W-:-:S05]  /*19850*/  FADD.FTZ R135, R134, R135 ;  /* 0x0000008786877221 */ /* 0x000fca0000010000 */
[----:B------:R-:W-:-:S07]  /*19860*/  MOV R140, R135 ;  /* 0x00000087008c7202 */ /* 0x000fce0000000f00 */
[----:B------:R-:W-:Y:S05]  /*19870*/  WARPSYNC.COLLECTIVE R139, `(.L_x_7806) ;  /* 0x000000008b087348 */ /* 0x000fea0003c00000 */
[----:B------:R0:W1:Y:S02]  /*19880*/  SHFL.BFLY P5, R138, R140, R141, R142 ;  /* 0x0c00008d8c8a7389 */ /* 0x00006400000a008e */
[----:B01----:R-:W-:Y:S01]  /*19890*/  ENDCOLLECTIVE ;  /* 0x000000000000791b */ /* 0x003fe20003800000 */
.L_x_7806:
[----:B------:R-:W-:Y:S02]  /*198a0*/  IMAD.MOV.U32 R141, RZ, RZ, 0x8 ;  /* 0x00000008ff8d7424 */ /* 0x000fe400078e00ff */
[----:B------:R-:W-:-:S04]  /*198b0*/  IMAD.MOV.U32 R96, RZ, RZ, R138 ;  /* 0x000000ffff607224 */ /* 0x000fc800078e008a */
[----:B------:R-:W-:-:S05]  /*198c0*/  FADD.FTZ R136, R135, R96 ;  /* 0x0000006087887221 */ /* 0x000fca0000010000 */
[----:B------:R-:W-:-:S07]  /*198d0*/  MOV R140, R136 ;  /* 0x00000088008c7202 */ /* 0x000fce0000000f00 */
[----:B------:R-:W-:Y:S05]  /*198e0*/  WARPSYNC.COLLECTIVE R139, `(.L_x_7807) ;  /* 0x000000008b087348 */ /* 0x000fea0003c00000 */
[----:B------:R0:W1:Y:S02]  /*198f0*/  SHFL.BFLY P5, R138, R140, R141, R142 ;  /* 0x0c00008d8c8a7389 */ /* 0x00006400000a008e */
[----:B01----:R-:W-:Y:S01]  /*19900*/  ENDCOLLECTIVE ;  /* 0x000000000000791b */ /* 0x003fe20003800000 */
.L_x_7807:
[----:B------:R-:W-:Y:S02]  /*19910*/  IMAD.MOV.U32 R141, RZ, RZ, 0x10 ;  /* 0x00000010ff8d7424 */ /* 0x000fe400078e00ff */
[----:B------:R-:W-:-:S04]  /*19920*/  IMAD.MOV.U32 R137, RZ, RZ, R138 ;  /* 0x000000ffff897224 */ /* 0x000fc800078e008a */
[----:B------:R-:W-:-:S05]  /*19930*/  FADD.FTZ R137, R136, R137 ;  /* 0x0000008988897221 */ /* 0x000fca0000010000 */
[----:B------:R-:W-:-:S07]  /*19940*/  MOV R140, R137 ;  /* 0x00000089008c7202 */ /* 0x000fce0000000f00 */
[----:B------:R-:W-:Y:S05]  /*19950*/  WARPSYNC.COLLECTIVE R139, `(.L_x_7808) ;  /* 0x000000008b087348 */ /* 0x000fea0003c00000 */
[----:B------:R0:W1:Y:S02]  /*19960*/  SHFL.BFLY P5, R138, R140, R141, R142 ;  /* 0x0c00008d8c8a7389 */ /* 0x00006400000a008e */
[----:B01----:R-:W-:Y:S01]  /*19970*/  ENDCOLLECTIVE ;  /* 0x000000000000791b */ /* 0x003fe20003800000 */
.L_x_7808:
        /* <DEDUP_REMOVED lines=73> */
.L_x_7809:
[----:B------:R-:W-:Y:S02]  /*19e10*/  IMAD.MOV.U32 R141, RZ, RZ, 0x2 ;  /* 0x00000002ff8d7424 */ /* 0x000fe400078e00ff */
[----:B------:R-:W-:-:S04]  /*19e20*/  IMAD.MOV.U32 R134, RZ, RZ, R138 ;  /* 0x000000ffff867224 */ /* 0x000fc800078e008a */
[----:B------:R-:W-:-:S05]  /*19e30*/  FADD.FTZ R134, R97, R134 ;  /* 0x0000008661867221 */ /* 0x000fca0000010000 */
[----:B------:R-:W-:-:S07]  /*19e40*/  MOV R140, R134 ;  /* 0x00000086008c7202 */ /* 0x000fce0000000f00 */
[----:B------:R-:W-:Y:S05]  /*19e50*/  WARPSYNC.COLLECTIVE R139, `(.L_x_7810) ;  /* 0x000000008b087348 */ /* 0x000fea0003c00000 */
[----:B------:R0:W1:Y:S02]  /*19e60*/  SHFL.BFLY P5, R138, R140, R141, R142 ;  /* 0x0c00008d8c8a7389 */ /* 0x00006400000a008e */
[----:B01----:R-:W-:Y:S01]  /*19e70*/  ENDCOLLECTIVE ;  /* 0x000000000000791b */ /* 0x003fe20003800000 */
.L_x_7810:
[----:B------:R-:W-:Y:S02]  /*19e80*/  IMAD.MOV.U32 R141, RZ, RZ, 0x4 ;  /* 0x00000004ff8d7424 */ /* 0x000fe400078e00ff */
[----:B------:R-:W-:-:S04]  /*19e90*/  IMAD.MOV.U32 R135, RZ, RZ, R138 ;  /* 0x000000ffff877224 */ /* 0x000fc800078e008a */
[----:B------:R-:W-:-:S05]  /*19ea0*/  FADD.FTZ R135, R134, R135 ;  /* 0x0000008786877221 */ /* 0x000fca0000010000 */
[----:B------:R-:W-:-:S07]  /*19eb0*/  MOV R140, R135 ;  /* 0x00000087008c7202 */ /* 0x000fce0000000f00 */
[----:B------:R-:W-:Y:S05]  /*19ec0*/  WARPSYNC.COLLECTIVE R139, `(.L_x_7811) ;  /* 0x000000008b087348 */ /* 0x000fea0003c00000 */
[----:B------:R0:W1:Y:S02]  /*19ed0*/  SHFL.BFLY P5, R138, R140, R141, R142 ;  /* 0x0c00008d8c8a7389 */ /* 0x00006400000a008e */
[----:B01----:R-:W-:Y:S01]  /*19ee0*/  ENDCOLLECTIVE ;  /* 0x000000000000791b */ /* 0x003fe20003800000 */
.L_x_7811:
[----:B------:R-:W-:Y:S02]  /*19ef0*/  IMAD.MOV.U32 R141, RZ, RZ, 0x8 ;  /* 0x00000008ff8d7424 */ /* 0x000fe400078e00ff */
[----:B------:R-:W-:-:S04]  /*19f00*/  IMAD.MOV.U32 R136, RZ, RZ, R138 ;  /* 0x000000ffff887224 */ /* 0x000fc800078e008a */
[----:B------:R-:W-:-:S05]  /*19f10*/  FADD.FTZ R136, R135, R136 ;  /* 0x0000008887887221 */ /* 0x000fca0000010000 */
[----:B------:R-:W-:-:S07]  /*19f20*/  MOV R140, R136 ;  /* 0x00000088008c7202 */ /* 0x000fce0000000f00 */
[----:B------:R-:W-:Y:S05]  /*19f30*/  WARPSYNC.COLLECTIVE R139, `(.L_x_7812) ;  /* 0x000000008b087348 */ /* 0x000fea0003c00000 */
[----:B------:R0:W1:Y:S02]  /*19f40*/  SHFL.BFLY P5, R138, R140, R141, R142 ;  /* 0x0c00008d8c8a7389 */ /* 0x00006400000a008e */
[----:B01----:R-:W-:Y:S01]  /*19f50*/  ENDCOLLECTIVE ;  /* 0x000000000000791b */ /* 0x003fe20003800000 */
.L_x_7812:
[----:B------:R-:W-:Y:S02]  /*19f60*/  IMAD.MOV.U32 R141, RZ, RZ, 0x10 ;  /* 0x00000010ff8d7424 */ /* 0x000fe400078e00ff */
[----:B------:R-:W-:-:S04]  /*19f70*/  IMAD.MOV.U32 R137, RZ, RZ, R138 ;  /* 0x000000ffff897224 */ /* 0x000fc800078e008a */
[----:B------:R-:W-:-:S05]  /*19f80*/  FADD.FTZ R137, R136, R137 ;  /* 0x0000008988897221 */ /* 0x000fca0000010000 */
[----:B------:R-:W-:-:S07]  /*19f90*/  MOV R140, R137 ;  /* 0x00000089008c7202 */ /* 0x000fce0000000f00 */
[----:B------:R-:W-:Y:S05]  /*19fa0*/  WARPSYNC.COLLECTIVE R139, `(.L_x_7813) ;  /* 0x000000008b087348 */ /* 0x000fea0003c00000 */
[----:B------:R0:W1:Y:S02]  /*19fb0*/  SHFL.BFLY P5, R138, R140, R141, R142 ;  /* 0x0c00008d8c8a7389 */ /* 0x00006400000a008e */
[----:B01----:R-:W-:Y:S01]  /*19fc0*/  ENDCOLLECTIVE ;  /* 0x000000000000791b */ /* 0x003fe20003800000 */
.L_x_7813:
[----:B------:R-:W-:Y:S05]  /*19fd0*/  BRA `(.L_x_7814) ;  /* 0xffffffe800707947 */ /* 0x000fea000383ffff */
.L_x_7815:
        /* <DEDUP_REMOVED lines=10> */
.L_x_27042:


//--------------------- .text._ZN10layer_norm31ln_parallel_residual_fwd_kernelINS_13Kernel_traitsIf13__nv_bfloat16S2_S2_fjLj4096ELj1ELj1ELj4ELj16ENS_18Kernel_traits_baseILj4096EfS2_S2_S2_fjLj128EEEEELb1ELb1ELb1EEEvNS_9FwdParamsE --------------------------
	.section	.text._ZN10layer_norm31ln_parallel_residual_fwd_kernelINS_13Kernel_traitsIf13__nv_bfloat16S2_S2_fjLj4096ELj1ELj1ELj4ELj16ENS_18Kernel_traits_baseILj4096EfS2_S2_S2_fjLj128EEEEELb1ELb1ELb1EEEvNS_9FwdParamsE,"ax",@progbits
	.align	128
        .global         _ZN10layer_norm31ln_parallel_residual_fwd_kernelINS_13Kernel_traitsIf13__nv_bfloat16S2_S2_fjLj4096ELj1ELj1ELj4ELj16ENS_18Kernel_traits_baseILj4096EfS2_S2_S2_fjLj128EEEEELb1ELb1ELb1EEEvNS_9FwdParamsE
        .type           _ZN10layer_norm31ln_parallel_residual_fwd_kernelINS_13Kernel_traitsIf13__nv_bfloat16S2_S2_fjLj4096ELj1ELj1ELj4ELj16ENS_18Kernel_traits_baseILj4096EfS2_S2_S2_fjLj128EEEEELb1ELb1ELb1EEEvNS_9FwdParamsE,@function
        .size           _ZN10layer_norm31ln_parallel_residual_fwd_kernelINS_13Kernel_traitsIf13__nv_bfloat16S2_S2_fjLj4096ELj1ELj1ELj4ELj16ENS_18Kernel_traits_baseILj4096EfS2_S2_S2_fjLj128EEEEELb1ELb1ELb1EEEvNS_9FwdParamsE,(.L_x_27043 - _ZN10layer_norm31ln_parallel_residual_fwd_kernelINS_13Kernel_traitsIf13__nv_bfloat16S2_S2_fjLj4096ELj1ELj1ELj4ELj16ENS_18Kernel_traits_baseILj4096EfS2_S2_S2_fjLj128EEEEELb1ELb1ELb1EEEvNS_9FwdParamsE)
        .other          _ZN10layer_norm31ln_parallel_residual_fwd_kernelINS_13Kernel_traitsIf13__nv_bfloat16S2_S2_fjLj4096ELj1ELj1ELj4ELj16ENS_18Kernel_traits_baseILj4096EfS2_S2_S2_fjLj128EEEEELb1ELb1ELb1EEEvNS_9FwdParamsE,@"STO_CUDA_ENTRY STV_DEFAULT"
_ZN10layer_norm31ln_parallel_residual_fwd_kernelINS_13Kernel_traitsIf13__nv_bfloat16S2_S2_fjLj4096ELj1ELj1ELj4ELj16ENS_18Kernel_traits_baseILj4096EfS2_S2_S2_fjLj128EEEEELb1ELb1ELb1EEEvNS_9FwdParamsE:
.text._ZN10layer_norm31ln_parallel_residual_fwd_kernelINS_13Kernel_traitsIf13__nv_bfloat16S2_S2_fjLj4096ELj1ELj1ELj4ELj16ENS_18Kernel_traits_baseILj4096EfS2_S2_S2_fjLj128EEEEELb1ELb1ELb1EEEvNS_9FwdParamsE:
        /* <DEDUP_REMOVED lines=10> */
[----:B------:R-:W-:Y:S01]  /*00a0*/  ULDC.64 UR10, c[0x0][0x2c8] ;  /* 0x0000b200000a7ab9 */ /* 0x000fe20000000a00 */
[----:B------:R-:W-:Y:S01]  /*00b0*/  ULDC.64 UR12, c[0x0][0x260] ;  /* 0x00009800000c7ab9 */ /* 0x000fe20000000a00 */
[----:B------:R-:W-:-:S04]  /*00c0*/  ULDC UR9, c[0x0][0x214] ;  /* 0x0000850000097ab9 */ /* 0x000fc80000000800 */
[----:B------:R-:W3:Y:S01]  /*00d0*/  @P0 LDG.E.64 R2, desc[UR4][R2.64] ;  /* 0x0000000402020981 */ /* 0x000ee2000c1e1b00 */
[----:B------:R-:W4:Y:S01]  /*00e0*/  @P0 LDC R9, c[0x0][0x2f0] ;  /* 0x0000bc00ff090b82 */ /* 0x000f220000000800 */
[----:B0-----:R-:W-:Y:S01]  /*00f0*/  @P0 MOV R6, R141 ;  /* 0x0000008d00060202 */ /* 0x001fe20000000f00 */
[----:B-1----:R-:W-:-:S05]  /*0100*/  @P0 IMAD.MOV.U32 R7, RZ, RZ, R8 ;  /* 0x000000ffff070224 */ /* 0x002fca00078e0008 */
[----:B------:R-:W4:Y:S01]  /*0110*/  @P0 LDG.E.64 R4, desc[UR4][R6.64] ;  /* 0x0000000406040981 */ /* 0x000f22000c1e1b00 */
[----:B------:R-:W2:Y:S01]  /*0120*/  S2UR UR8, SR_CTAID.X ;  /* 0x00000000000879c3 */ /* 0x000ea20000002500 */
[----:B------:R-:W-:Y:S02]  /*0130*/  CS2R R20, SRZ ;  /* 0x0000000000147805 */ /* 0x000fe4000001ff00 */
[----:B------:R-:W-:Y:S02]  /*0140*/  CS2R R22, SRZ ;  /* 0x0000000000167805 */ /* 0x000fe4000001ff00 */
[----:B------:R-:W-:Y:S02]  /*0150*/  CS2R R24, SRZ ;  /* 0x0000000000187805 */ /* 0x000fe4000001ff00 */
[----:B------:R-:W-:Y:S02]  /*0160*/  CS2R R26, SRZ ;  /* 0x00000000001a7805 */ /* 0x000fe4000001ff00 */
[----:B------:R-:W-:-:S02]  /*0170*/  CS2R R28, SRZ ;  /* 0x00000000001c7805 */ /* 0x000fc4000001ff00 */
[----:B------:R-:W-:Y:S02]  /*0180*/  CS2R R30, SRZ ;  /* 0x00000000001e7805 */ /* 0x000fe4000001ff00 */
[----:B------:R-:W-:Y:S01]  /*0190*/  CS2R R32, SRZ ;  /* 0x0000000000207805 */ /* 0x000fe2000001ff00 */
[----:B------:R-:W0:Y:S01]  /*01a0*/  LDC R0, c[0x0][RZ] ;  /* 0x00000000ff007b82 */ /* 0x000e220000000800 */
        /* <DEDUP_REMOVED lines=9> */
[C---:B--2---:R-:W-:Y:S01]  /*0240*/  LEA.HI R18, R19.reuse, UR8, RZ, 0x19 ;  /* 0x0000000813127c11 */ /* 0x044fe2000f8fc8ff */
[----:B0-----:R-:W-:Y:S01]  /*0250*/  IMAD R15, R0, UR8, R19 ;  /* 0x00000008000f7c24 */ /* 0x001fe2000f8e0213 */
[----:B------:R-:W-:-:S04]  /*0260*/  SHF.L.U32 R0, R19, 0x5, RZ ;  /* 0x0000000513007819 */ /* 0x000fc800000006ff */
[----:B------:R-:W-:Y:S02]  /*0270*/  LOP3.LUT R0, R0, 0xfe0, RZ, 0xc0, !PT ;  /* 0x00000fe000007812 */ /* 0x000fe400078ec0ff */
[----:B---3--:R-:W-:Y:S02]  /*0280*/  @P0 R2UR UR6, R2 ;  /* 0x00000000020602ca */ /* 0x008fe400000e0000 */
[----:B------:R-:W-:-:S11]  /*0290*/  @P0 R2UR UR7, R3 ;  /* 0x00000000030702ca */ /* 0x000fd600000e0000 */
[----:B------:R-:W-:Y:S02]  /*02a0*/  UIADD3 UR21, UR6, -0x61c88647, URZ ;  /* 0x9e3779b906157890 */ /* 0x000fe4000fffe03f */
[----:B------:R-:W-:Y:S02]  /*02b0*/  UIADD3 UR22, UR7, -0x4498517b, URZ ;  /* 0xbb67ae8507167890 */ /* 0x000fe4000fffe03f */
[----:B------:R-:W-:Y:S02]  /*02c0*/  UIADD3 UR23, UR6, 0x3c6ef372, URZ ;  /* 0x3c6ef37206177890 */ /* 0x000fe4000fffe03f */
[----:B------:R-:W-:Y:S01]  /*02d0*/  UIADD3 UR24, UR7, 0x76cf5d0a, URZ ;  /* 0x76cf5d0a07187890 */ /* 0x000fe2000fffe03f */
[----:B----4-:R-:W-:Y:S01]  /*02e0*/  @P0 IADD3 R141, P1, R4, R9, RZ ;  /* 0x00000009048d0210 */ /* 0x010fe20007f3e0ff */
[----:B------:R-:W-:Y:S02]  /*02f0*/  UIADD3 UR26, UR7, 0x32370b8f, URZ ;  /* 0x32370b8f071a7890 */ /* 0x000fe4000fffe03f */
[----:B------:R-:W-:-:S02]  /*0300*/  UIADD3 UR25, UR6, -0x255992d5, URZ ;  /* 0xdaa66d2b06197890 */ /* 0x000fc4000fffe03f */
[----:B------:R-:W-:Y:S01]  /*0310*/  @P0 IMAD.X R8, RZ, RZ, R5, P1 ;  /* 0x000000ffff080224 */ /* 0x000fe200008e0605 */
[----:B------:R-:W-:Y:S01]  /*0320*/  UIADD3 UR27, UR6, 0x78dde6e4, URZ ;  /* 0x78dde6e4061b7890 */ /* 0x000fe2000fffe03f */
[----:B------:R-:W-:Y:S01]  /*0330*/  IMAD.WIDE.U32 R4, R15, -0x326172a9, RZ ;  /* 0xcd9e8d570f047825 */ /* 0x000fe200078e00ff */
[----:B------:R-:W-:Y:S01]  /*0340*/  UIADD3 UR28, UR7, -0x126145ec, URZ ;  /* 0xed9eba14071c7890 */ /* 0x000fe2000fffe03f */
[----:B------:R-:W-:Y:S01]  /*0350*/  ISETP.NE.U32.AND P0, PT, RZ, UR10, PT ;  /* 0x0000000aff007c0c */ /* 0x000fe2000bf05070 */
[----:B------:R-:W-:Y:S01]  /*0360*/  UIADD3 UR30, UR7, -0x56f99767, URZ ;  /* 0xa9066899071e7890 */ /* 0x000fe2000fffe03f */
[--C-:B------:R-:W-:Y:S01]  /*0370*/  SHF.R.U32.HI R11, RZ, 0x2, R8.reuse ;  /* 0x00000002ff0b7819 */ /* 0x100fe20000011608 */
[----:B------:R-:W-:Y:S01]  /*0380*/  UIADD3 UR29, UR6, 0x1715609d, URZ ;  /* 0x1715609d061d7890 */ /* 0x000fe2000fffe03f */
[----:B------:R-:W-:Y:S01]  /*0390*/  SHF.R.U64 R13, R141, 0x2, R8 ;  /* 0x000000028d0d7819 */ /* 0x000fe20000001208 */
[----:B------:R-:W-:Y:S02]  /*03a0*/  UIADD3 UR31, UR6, -0x4ab325aa, URZ ;  /* 0xb54cda56061f7890 */ /* 0x000fe4000fffe03f */
[----:B------:R-:W-:Y:S01]  /*03b0*/  LOP3.LUT R6, R5, UR6, R11, 0x96, !PT ;  /* 0x0000000605067c12 */ /* 0x000fe2000f8e960b */
[----:B------:R-:W-:Y:S01]  /*03c0*/  UIADD3 UR32, UR7, 0x646e171e, URZ ;  /* 0x646e171e07207890 */ /* 0x000fe2000fffe03f */
[----:B------:R-:W-:Y:S01]  /*03d0*/  ISETP.NE.AND.EX P0, PT, RZ, UR11, PT, P0 ;  /* 0x0000000bff007c0c */ /* 0x000fe2000bf05300 */
[----:B------:R-:W-:Y:S01]  /*03e0*/  IMAD.WIDE.U32 R2, R13, -0x2daee0ad, RZ ;  /* 0xd2511f530d027825 */ /* 0x000fe200078e00ff */
[----:B------:R-:W-:-:S02]  /*03f0*/  UIADD3 UR34, UR7, 0x1fd5c5a3, URZ ;  /* 0x1fd5c5a307227890 */ /* 0x000fc4000fffe03f */
[----:B------:R-:W-:Y:S01]  /*0400*/  UIADD3 UR33, UR6, 0x5384540f, URZ ;  /* 0x5384540f06217890 */ /* 0x000fe2000fffe03f */
[----:B------:R-:W-:Y:S01]  /*0410*/  IMAD.WIDE.U32 R6, R6, -0x2daee0ad, RZ ;  /* 0xd2511f5306067825 */ /* 0x000fe200078e00ff */
[----:B------:R-:W-:Y:S01]  /*0420*/  LOP3.LUT R3, R3, UR7, RZ, 0x3c, !PT ;  /* 0x0000000703037c12 */ /* 0x000fe2000f8e3cff */
[----:B------:R-:W-:Y:S02]  /*0430*/  UIADD3 UR35, UR6, -0xe443238, URZ ;  /* 0xf1bbcdc806237890 */ /* 0x000fe4000fffe03f */
[----:B------:R-:W-:Y:S01]  /*0440*/  UIADD3 UR36, UR7, -0x24c28bd8, URZ ;  /* 0xdb3d742807247890 */ /* 0x000fe2000fffe03f */
        /* <DEDUP_REMOVED lines=26> */
[----:B------:R-:W-:Y:S01]  /*05f0*/  IMAD.HI.U32 R5, R17, -0x326172a9, RZ ;  /* 0xcd9e8d5711057827 */ /* 0x000fe200078e00ff */
[----:B------:R-:W-:Y:S02]  /*0600*/  LOP3.LUT R16, R3, UR33, R4, 0x96, !PT ;  /* 0x0000002103107c12 */ /* 0x000fe4000f8e9604 */
[----:B------:R-:W-:Y:S02]  /*0610*/  IADD3 R4, P2, R0, UR10, RZ ;  /* 0x0000000a00047c10 */ /* 0x000fe4000ff5e0ff */
[----:B------:R-:W-:Y:S01]  /*0620*/  LOP3.LUT R12, R5, UR35, R2, 0x96, !PT ;  /* 0x00000023050c7c12 */ /* 0x000fe2000f8e9602 */
[----:B------:R-:W-:Y:S01]  /*0630*/  IMAD.HI.U32 R3, R16, -0x2daee0ad, RZ ;  /* 0xd2511f5310037827 */ /* 0x000fe200078e00ff */
[----:B------:R-:W-:-:S03]  /*0640*/  IADD3 R2, P1, R0, UR12, RZ ;  /* 0x0000000c00027c10 */ /* 0x000fc6000ff3e0ff */
[----:B------:R-:W-:Y:S01]  /*0650*/  IMAD.X R5, RZ, RZ, UR11, P2 ;  /* 0x0000000bff057e24 */ /* 0x000fe200090e06ff */
[----:B------:R-:W-:Y:S01]  /*0660*/  LOP3.LUT R6, R3, UR36, R6, 0x96, !PT ;  /* 0x0000002403067c12 */ /* 0x000fe2000f8e9606 */
[----:B------:R-:W-:Y:S01]  /*0670*/  IMAD.X R3, RZ, RZ, UR13, P1 ;  /* 0x0000000dff037e24 */ /* 0x000fe200088e06ff */
[----:B------:R-:W-:Y:S02]  /*0680*/  ISETP.GE.AND P1, PT, R18, UR9, PT ;  /* 0x0000000912007c0c */ /* 0x000fe4000bf26270 */
        /* <DEDUP_REMOVED lines=17> */
[----:B------:R-:W-:Y:S01]  /*07a0*/  UIADD3 UR37, UR6, -0x700cb87f, URZ ;  /* 0x8ff3478106257890 */ /* 0x000fe2000fffe03f */
[----:B------:R-:W-:Y:S01]  /*07b0*/  IMAD R16, R16, -0x2daee0ad, RZ ;  /* 0xd2511f5310107824 */ /* 0x000fe200078e02ff */
[----:B------:R-:W-:Y:S01]  /*07c0*/  UIADD3 UR38, UR7, -0x695add53, URZ ;  /* 0x96a522ad07267890 */ /* 0x000fe2000fffe03f */
[----:B------:R-:W-:Y:S01]  /*07d0*/  IMAD R17, R17, -0x326172a9, RZ ;  /* 0xcd9e8d5711117824 */ /* 0x000fe200078e02ff */
[----:B------:R-:W-:Y:S01]  /*07e0*/  ULDC.64 UR8, c[0x0][0x228] ;  /* 0x00008a0000087ab9 */ /* 0x000fe20000000a00 */
[----:B------:R-:W-:Y:S01]  /*07f0*/  IMAD.HI.U32 R0, R6, -0x326172a9, RZ ;  /* 0xcd9e8d5706007827 */ /* 0x000fe200078e00ff */
[----:B------:R-:W-:Y:S01]  /*0800*/  UISETP.NE.U32.AND UP0, UPT, UR8, URZ, UPT ;  /* 0x0000003f0800728c */ /* 0x000fe2000bf05070 */
[----:B------:R-:W-:Y:S01]  /*0810*/  HFMA2.MMA R92, -RZ, RZ, 0, 5.9604644775390625e-08 ;  /* 0x00000001ff5c7435 */ /* 0x000fe200000001ff */
[----:B------:R-:W-:Y:S01]  /*0820*/  LOP3.LUT R141, R141, 0x3, RZ, 0xc0, !PT ;  /* 0x000000038d8d7812 */ /* 0x000fe200078ec0ff */
[----:B0-----:R-:W-:Y:S01]  /*0830*/  IMAD.HI.U32 R5, R12, -0x2daee0ad, RZ ;  /* 0xd2511f530c057827 */ /* 0x001fe200078e00ff */
[----:B------:R-:W-:Y:S01]  /*0840*/  LOP3.LUT R17, R0, UR37, R17, 0x96, !PT ;  /* 0x0000002500117c12 */ /* 0x000fe2000f8e9611 */
[----:B------:R-:W-:Y:S01]  /*0850*/  ULDC.U8 UR8, c[0x0][0x2a0] ;  /* 0x0000a80000087ab9 */ /* 0x000fe20000000000 */
[----:B------:R-:W-:Y:S01]  /*0860*/  LOP3.LUT R9, R19, 0x7f, RZ, 0xc0, !PT ;  /* 0x0000007f13097812 */ /* 0x000fe200078ec0ff */
[----:B------:R-:W-:Y:S01]  /*0870*/  IMAD R14, R6, -0x326172a9, RZ ;  /* 0xcd9e8d57060e7824 */ /* 0x000fe200078e02ff */
[----:B------:R-:W-:Y:S01]  /*0880*/  LOP3.LUT R16, R5, UR38, R16, 0x96, !PT ;  /* 0x0000002605107c12 */ /* 0x000fe2000f8e9610 */
[----:B------:R-:W-:Y:S01]  /*0890*/  IMAD R12, R12, -0x2daee0ad, RZ ;  /* 0xd2511f530c0c7824 */ /* 0x000fe200078e02ff */
[----:B------:R-:W-:Y:S01]  /*08a0*/  UISETP.NE.AND.EX UP0, UPT, UR9, URZ, UPT, UP0 ;  /* 0x0000003f0900728c */ /* 0x000fe2000bf05300 */
[----:B------:R-:W-:Y:S01]  /*08b0*/  IMAD.MOV.U32 R10, RZ, RZ, RZ ;  /* 0x000000ffff0a7224 */ /* 0x000fe200078e00ff */
[----:B------:R-:W-:Y:S01]  /*08c0*/  UISETP.NE.AND UP1, UPT, UR8, URZ, UPT ;  /* 0x0000003f0800728c */ /* 0x000fe2000bf25270 */
[----:B------:R-:W-:Y:S01]  /*08d0*/  ULDC UR17, c[0x0][0x218] ;  /* 0x0000860000117ab9 */ /* 0x000fe20000000800 */
[----:B------:R-:W-:Y:S01]  /*08e0*/  ULDC UR20, c[0x0][0x290] ;  /* 0x0000a40000147ab9 */ /* 0x000fe20000000800 */
[----:B------:R-:W-:Y:S01]  /*08f0*/  ULDC.64 UR8, c[0x0][0x228] ;  /* 0x00008a0000087ab9 */ /* 0x000fe20000000a00 */
[----:B------:R-:W-:Y:S01]  /*0900*/  ULDC.64 UR10, c[0x0][0x230] ;  /* 0x00008c00000a7ab9 */ /* 0x000fe20000000a00 */
[----:B------:R-:W-:Y:S01]  /*0910*/  ULDC.64 UR12, c[0x0][0x2b8] ;  /* 0x0000ae00000c7ab9 */ /* 0x000fe20000000a00 */
[----:B-1----:R-:W-:-:S05]  /*0920*/  ULDC.64 UR14, c[0x0][0x210] ;  /* 0x00008400000e7ab9 */ /* 0x002fca0000000a00 */
.L_x_8333:
[----:B------:R-:W-:Y:S01]  /*0930*/  ISETP.NE.U32.AND P0, PT, RZ, UR10, PT ;  /* 0x0000000aff007c0c */ /* 0x000fe2000bf05070 */
[----:B------:R-:W0:Y:S01]  /*0940*/  LDC.64 R110, c[0x0][0x220] ;  /* 0x00008800ff6e7b82 */ /* 0x000e220000000a00 */
        /* <DEDUP_REMOVED lines=8> */
[----:B-1----:R-:W-:-:S03]  /*09d0*/  LEA.HI.SX32 R104, R94, R9, 0x1d ;  /* 0x000000095e687211 */ /* 0x002fc600078feaff */
[----:B------:R-:W1:Y:S02]  /*09e0*/  @P0 LDC.64 R100, c[0x0][0x230] ;  /* 0x00008c00ff640b82 */ /* 0x000e640000000a00 */
[----:B------:R-:W-:-:S04]  /*09f0*/  @P1 IMAD.WIDE.U32 R94, R104, R95, UR18 ;  /* 0x00000012685e1e25 */ /* 0x000fc8000f8e005f */
[C---:B0-----:R-:W-:Y:S01]  /*0a00*/  IMAD.WIDE.U32 R96, R104.reuse, 0x10, R110 ;  /* 0x0000001068607825 */ /* 0x041fe200078e006e */
[----:B-----5:R0:W5:Y:S05]  /*0a10*/  @P2 LDG.E.128 R84, desc[UR4][R94.64] ;  /* 0x000000045e542981 */ /* 0x02016a000c1e1d00 */
[----:B------:R-:W5:Y:S01]  /*0a20*/  LDG.E.128 R96, desc[UR4][R96.64] ;  /* 0x0000000460607981 */ /* 0x000f62000c1e1d00 */
[----:B-1----:R-:W-:-:S05]  /*0a30*/  @P0 IMAD.WIDE.U32 R100, R104, 0x10, R100 ;  /* 0x0000001068640825 */ /* 0x002fca00078e0064 */
        /* <DEDUP_REMOVED lines=13> */
.L_x_7817:
[----:B------:R-:W-:-:S07]  /*0b10*/  IMAD.MOV.U32 R93, RZ, RZ, R14 ;  /* 0x000000ffff5d7224 */ /* 0x000fce00078e000e */
.L_x_7818:
[----:B------:R-:W-:Y:S05]  /*0b20*/  BSYNC B0 ;  /* 0x0000000000007941 */ /* 0x000fea0003800000 */
.L_x_7816:
        /* <DEDUP_REMOVED lines=16> */
.L_x_7822:
[----:B------:R-:W-:Y:S05]  /*0c30*/  BSYNC B1 ;  /* 0x0000000000017941 */ /* 0x000fea0003800000 */
.L_x_7821:
        /* <DEDUP_REMOVED lines=44> */
.L_x_7820:
[----:B------:R-:W-:Y:S05]  /*0f00*/  BSYNC B0 ;  /* 0x0000000000007941 */ /* 0x000fea0003800000 */
.L_x_7819:
        /* <DEDUP_REMOVED lines=20> */
.L_x_7823:
        /* <DEDUP_REMOVED lines=12> */
.L_x_7826:
[----:B------:R-:W-:-:S07]  /*1110*/  MOV R8, R14 ;  /* 0x0000000e00087202 */ /* 0x000fce0000000f00 */
.L_x_7827:
[----:B------:R-:W-:Y:S05]  /*1120*/  BSYNC B0 ;  /* 0x0000000000007941 */ /* 0x000fea0003800000 */
.L_x_7825:
        /* <DEDUP_REMOVED lines=16> */
.L_x_7831:
[----:B------:R-:W-:Y:S05]  /*1230*/  BSYNC B1 ;  /* 0x0000000000017941 */ /* 0x000fea0003800000 */
.L_x_7830:
        /* <DEDUP_REMOVED lines=44> */
.L_x_7829:
[----:B------:R-:W-:Y:S05]  /*1500*/  BSYNC B0 ;  /* 0x0000000000007941 */ /* 0x000fea0003800000 */
.L_x_7828:
        /* <DEDUP_REMOVED lines=10> */
.L_x_7824:
        /* <DEDUP_REMOVED lines=12> */
.L_x_7833:
[----:B------:R-:W-:-:S07]  /*1670*/  IMAD.MOV.U32 R94, RZ, RZ, R14 ;  /* 0x000000ffff5e7224 */ /* 0x000fce00078e000e */
.L_x_7834:
[----:B------:R-:W-:Y:S05]  /*1680*/  BSYNC B0 ;  /* 0x0000000000007941 */ /* 0x000fea0003800000 */
.L_x_7832:
        /* <DEDUP_REMOVED lines=16> */
.L_x_7838:
[----:B------:R-:W-:Y:S05]  /*1790*/  BSYNC B1 ;  /* 0x0000000000017941 */ /* 0x000fea0003800000 */
.L_x_7837:
        /* <DEDUP_REMOVED lines=44> */
.L_x_7836:
[----:B------:R-:W-:Y:S05]  /*1a60*/  BSYNC B0 ;  /* 0x0000000000007941 */ /* 0x000fea0003800000 */
.L_x_7835:
        /* <DEDUP_REMOVED lines=15> */
.L_x_7839:
        /* <DEDUP_REMOVED lines=12> */
.L_x_7842:
[----:B------:R-:W-:-:S07]  /*1c20*/  MOV R7, R14 ;  /* 0x0000000e00077202 */ /* 0x000fce0000000f00 */
.L_x_7843:
[----:B------:R-:W-:Y:S05]  /*1c30*/  BSYNC B0 ;  /* 0x0000000000007941 */ /* 0x000fea0003800000 */
.L_x_7841:
        /* <DEDUP_REMOVED lines=16> */
.L_x_7847:
[----:B------:R-:W-:Y:S05]  /*1d40*/  BSYNC B1 ;  /* 0x0000000000017941 */ /* 0x000fea0003800000 */
.L_x_7846:
        /* <DEDUP_REMOVED lines=44> */
.L_x_7845:
[----:B------:R-:W-:Y:S05]  /*2010*/  BSYNC B0 ;  /* 0x0000000000007941 */ /* 0x000fea0003800000 */
.L_x_7844:
        /* <DEDUP_REMOVED lines=12> */
.L_x_7840:
        /* <DEDUP_REMOVED lines=12> */
.L_x_7849:
[----:B------:R-:W-:-:S07]  /*21a0*/  IMAD.MOV.U32 R95, RZ, RZ, R14 ;  /* 0x000000ffff5f7224 */ /* 0x000fce00078e000e */
.L_x_7850:
[----:B------:R-:W-:Y:S05]  /*21b0*/  BSYNC B0 ;  /* 0x0000000000007941 */ /* 0x000fea0003800000 */
.L_x_7848:
        /* <DEDUP_REMOVED lines=16> */
.L_x_7854:
[----:B------:R-:W-:Y:S05]  /*22c0*/  BSYNC B1 ;  /* 0x0000000000017941 */ /* 0x000fea0003800000 */
.L_x_7853:
        /* <DEDUP_REMOVED lines=44> */
.L_x_7852:
[----:B------:R-:W-:Y:S05]  /*2590*/  BSYNC B0 ;  /* 0x0000000000007941 */ /* 0x000fea0003800000 */
.L_x_7851:
        /* <DEDUP_REMOVED lines=15> */
.L_x_7855:
        /* <DEDUP_REMOVED lines=12> */
.L_x_7858:
[----:B------:R-:W-:-:S07]  /*2750*/  MOV R6, R14 ;  /* 0x0000000e00067202 */ /* 0x000fce0000000f00 */
.L_x_7859:
[----:B------:R-:W-:Y:S05]  /*2760*/  BSYNC B0 ;  /* 0x0000000000007941 */ /* 0x000fea0003800000 */
.L_x_7857:
        /* <DEDUP_REMOVED lines=16> */
.L_x_7863:
[----:B------:R-:W-:Y:S05]  /*2870*/  BSYNC B1 ;  /* 0x0000000000017941 */ /* 0x000fea0003800000 */
.L_x_7862:
        /* <DEDUP_REMOVED lines=44> */
.L_x_7861:
[----:B------:R-:W-:Y:S05]  /*2b40*/  BSYNC B0 ;  /* 0x0000000000007941 */ /* 0x000fea0003800000 */
.L_x_7860:
        /* <DEDUP_REMOVED lines=10> */
.L_x_7856:
        /* <DEDUP_REMOVED lines=12> */
.L_x_7865:
[----:B------:R-:W-:-:S07]  /*2cb0*/  IMAD.MOV.U32 R96, RZ, RZ, R14 ;  /* 0x000000ffff607224 */ /* 0x000fce00078e000e */
.L_x_7866:
[----:B------:R-:W-:Y:S05]  /*2cc0*/  BSYNC B0 ;  /* 0x0000000000007941 */ /* 0x000fea0003800000 */
.L_x_7864:
        /* <DEDUP_REMOVED lines=16> */
.L_x_7870:
[----:B------:R-:W-:Y:S05]  /*2dd0*/  BSYNC B1 ;  /* 0x0000000000017941 */ /* 0x000fea0003800000 */
.L_x_7869:
        /* <DEDUP_REMOVED lines=44> */
.L_x_7868:
[----:B------:R-:W-:Y:S05]  /*30a0*/  BSYNC B0 ;  /* 0x0000000000007941 */ /* 0x000fea0003800000 */
.L_x_7867:
        /* <DEDUP_REMOVED lines=15> */
.L_x_7871:
        /* <DEDUP_REMOVED lines=12> */
.L_x_7874:
[----:B------:R-:W-:-:S07]  /*3260*/  MOV R5, R14 ;  /* 0x0000000e00057202 */ /* 0x000fce0000000f00 */
.L_x_7875:
[----:B------:R-:W-:Y:S05]  /*3270*/  BSYNC B0 ;  /* 0x0000000000007941 */ /* 0x000fea0003800000 */
.L_x_7873:
        /* <DEDUP_REMOVED lines=16> */
.L_x_7879:
[----:B------:R-:W-:Y:S05]  /*3380*/  BSYNC B1 ;  /* 0x0000000000017941 */ /* 0x000fea0003800000 */
.L_x_7878:
        /* <DEDUP_REMOVED lines=44> */
.L_x_7877:
[----:B------:R-:W-:Y:S05]  /*3650*/  BSYNC B0 ;  /* 0x0000000000007941 */ /* 0x000fea0003800000 */
.L_x_7876:
[----:B------:R-:W-:Y:S02]  /*3660*/  PRMT R96, R85, 0x7632, R96 ;  /* 0x0000763255607816 */ /* 0x000fe40000000060 */
[----:B------:R-:W-:-:S03]  /*3670*/  I2FP.F32.U32 R5, R5 ;  /* 0x0000000500057245 */ /* 0x000fc60000201000 */
[----:B------:R-:W-:Y:S02]  /*3680*/  IMAD.U32 R102, R96, 0x10000, RZ ;  /* 0x0001000060667824 */ /* 0x000fe400078e00ff */
[----:B------:R-:W-:Y:S01]  /*3690*/  FFMA.FTZ R96, R5, R106, 1.1641532182693481445e-10 ;  /* 0x2f00000005607423 */ /* 0x000fe2000001006a */
[----:B------:R-:W-:Y:S01]  /*36a0*/  @P0 PRMT R5, R89, 0x7632, R5 ;  /* 0x0000763259050816 */ /* 0x000fe20000000005 */
[----:B------:R-:W-:-:S03]  /*36b0*/  FMUL.FTZ R102, R102, R105 ;  /* 0x0000006966667220 */ /* 0x000fc60000410000 */
[----:B------:R-:W-:Y:S02]  /*36c0*/  FSETP.GTU.FTZ.AND P2, PT, R96, R103, PT ;  /* 0x000000676000720b */ /* 0x000fe40003f5c000 */
[----:B------:R-:W-:Y:S02]  /*36d0*/  @P0 SHF.L.U32 R107, R5, 0x10, RZ ;  /* 0x00000010056b0819 */ /* 0x000fe400000006ff */
[----:B------:R-:W-:Y:S02]  /*36e0*/  FSEL R101, R102, RZ, !P2 ;  /* 0x000000ff66657208 */ /* 0x000fe40005000000 */
[----:B------:R-:W-:-:S03]  /*36f0*/  SEL R5, RZ, 0x1, P2 ;  /* 0x00000001ff057807 */ /* 0x000fc60001000000 */
[----:B------:R-:W-:-:S04]  /*3700*/  FADD.FTZ R100, R100, R101 ;  /* 0x0000006564647221 */ /* 0x000fc80000010000 */
[----:B------:R-:W-:-:S07]  /*3710*/  @P0 FADD.FTZ R100, R100, R107 ;  /* 0x0000006b64640221 */ /* 0x000fce0000010000 */
.L_x_7872:
        /* <DEDUP_REMOVED lines=12> */
.L_x_7881:
[----:B------:R-:W-:-:S07]  /*37e0*/  IMAD.MOV.U32 R96, RZ, RZ, R14 ;  /* 0x000000ffff607224 */ /* 0x000fce00078e000e */
.L_x_7882:
[----:B------:R-:W-:Y:S05]  /*37f0*/  BSYNC B0 ;  /* 0x0000000000007941 */ /* 0x000fea0003800000 */
.L_x_7880:
        /* <DEDUP_REMOVED lines=16> */
.L_x_7886:
[----:B------:R-:W-:Y:S05]  /*3900*/  BSYNC B1 ;  /* 0x0000000000017941 */ /* 0x000fea0003800000 */
.L_x_7885:
        /* <DEDUP_REMOVED lines=44> */
.L_x_7884:
[----:B------:R-:W-:Y:S05]  /*3bd0*/  BSYNC B0 ;  /* 0x0000000000007941 */ /* 0x000fea0003800000 */
.L_x_7883:
        /* <DEDUP_REMOVED lines=14> */
.L_x_7887:
        /* <DEDUP_REMOVED lines=12> */
.L_x_7890:
[----:B------:R-:W-:-:S07]  /*3d80*/  MOV R4, R14 ;  /* 0x0000000e00047202 */ /* 0x000fce0000000f00 */
.L_x_7891:
[----:B------:R-:W-:Y:S05]  /*3d90*/  BSYNC B0 ;  /* 0x0000000000007941 */ /* 0x000fea0003800000 */
.L_x_7889:
        /* <DEDUP_REMOVED lines=16> */
.L_x_7895:
[----:B------:R-:W-:Y:S05]  /*3ea0*/  BSYNC B1 ;  /* 0x0000000000017941 */ /* 0x000fea0003800000 */
.L_x_7894:
        /* <DEDUP_REMOVED lines=44> */
.L_x_7893:
[----:B------:R-:W-:Y:S05]  /*4170*/  BSYNC B0 ;  /* 0x0000000000007941 */ /* 0x000fea0003800000 */
.L_x_7892:
        /* <DEDUP_REMOVED lines=10> */
.L_x_7888:
        /* <DEDUP_REMOVED lines=12> */
.L_x_7897:
[----:B------:R-:W-:-:S07]  /*42e0*/  IMAD.MOV.U32 R96, RZ, RZ, R14 ;  /* 0x000000ffff607224 */ /* 0x000fce00078e000e */
.L_x_7898:
[----:B------:R-:W-:Y:S05]  /*42f0*/  BSYNC B0 ;  /* 0x0000000000007941 */ /* 0x000fea0003800000 */
.L_x_7896:
        /* <DEDUP_REMOVED lines=16> */
.L_x_7902:
[----:B------:R-:W-:Y:S05]  /*4400*/  BSYNC B1 ;  /* 0x0000000000017941 */ /* 0x000fea0003800000 */
.L_x_7901:
        /* <DEDUP_REMOVED lines=44> */
.L_x_7900:
[----:B------:R-:W-:Y:S05]  /*46d0*/  BSYNC B0 ;  /* 0x0000000000007941 */ /* 0x000fea0003800000 */
.L_x_7899:
        /* <DEDUP_REMOVED lines=14> */
.L_x_7903:
        /* <DEDUP_REMOVED lines=12> */
.L_x_7906:
[----:B------:R-:W-:-:S07]  /*4880*/  MOV R3, R14 ;  /* 0x0000000e00037202 */ /* 0x000fce0000000f00 */
.L_x_7907:
[----:B------:R-:W-:Y:S05]  /*4890*/  BSYNC B0 ;  /* 0x0000000000007941 */ /* 0x000fea0003800000 */
.L_x_7905:
        /* <DEDUP_REMOVED lines=16> */
.L_x_7911:
[----:B------:R-:W-:Y:S05]  /*49a0*/  BSYNC B1 ;  /* 0x0000000000017941 */ /* 0x000fea0003800000 */
.L_x_7910:
        /* <DEDUP_REMOVED lines=44> */
.L_x_7909:
[----:B------:R-:W-:Y:S05]  /*4c70*/  BSYNC B0 ;  /* 0x0000000000007941 */ /* 0x000fea0003800000 */
.L_x_7908:
        /* <DEDUP_REMOVED lines=12> */
.L_x_7904:
        /* <DEDUP_REMOVED lines=12> */
.L_x_7913:
[----:B------:R-:W-:-:S07]  /*4e00*/  IMAD.MOV.U32 R96, RZ, RZ, R14 ;  /* 0x000000ffff607224 */ /* 0x000fce00078e000e */
.L_x_7914:
[----:B------:R-:W-:Y:S05]  /*4e10*/  BSYNC B0 ;  /* 0x0000000000007941 */ /* 0x000fea0003800000 */
.L_x_7912:
        /* <DEDUP_REMOVED lines=16> */
.L_x_7918:
[----:B------:R-:W-:Y:S05]  /*4f20*/  BSYNC B1 ;  /* 0x0000000000017941 */ /* 0x000fea0003800000 */
.L_x_7917:
        /* <DEDUP_REMOVED lines=44> */
.L_x_7916:
[----:B------:R-:W-:Y:S05]  /*51f0*/  BSYNC B0 ;  /* 0x0000000000007941 */ /* 0x000fea0003800000 */
.L_x_7915:
        /* <DEDUP_REMOVED lines=14> */
.L_x_7919:
        /* <DEDUP_REMOVED lines=12> */
.L_x_7922:
[----:B------:R-:W-:-:S07]  /*53a0*/  MOV R2, R14 ;  /* 0x0000000e00027202 */ /* 0x000fce0000000f00 */
.L_x_7923:
[----:B------:R-:W-:Y:S05]  /*53b0*/  BSYNC B0 ;  /* 0x0000000000007941 */ /* 0x000fea0003800000 */
.L_x_7921:
        /* <DEDUP_REMOVED lines=16> */
.L_x_7927:
[----:B------:R-:W-:Y:S05]  /*54c0*/  BSYNC B1 ;  /* 0x0000000000017941 */ /* 0x000fea0003800000 */
.L_x_7926:
        /* <DEDUP_REMOVED lines=44> */
.L_x_7925:
[----:B------:R-:W-:Y:S05]  /*5790*/  BSYNC B0 ;  /* 0x0000000000007941 */ /* 0x000fea0003800000 */
.L_x_7924:
        /* <DEDUP_REMOVED lines=10> */
.L_x_7920:
        /* <DEDUP_REMOVED lines=12> */
.L_x_7929:
[----:B------:R-:W-:-:S07]  /*5900*/  IMAD.MOV.U32 R96, RZ, RZ, R14 ;  /* 0x000000ffff607224 */ /* 0x000fce00078e000e */
.L_x_7930:
[----:B------:R-:W-:Y:S05]  /*5910*/  BSYNC B0 ;  /* 0x0000000000007941 */ /* 0x000fea0003800000 */
.L_x_7928:
        /* <DEDUP_REMOVED lines=16> */
.L_x_7934:
[----:B------:R-:W-:Y:S05]  /*5a20*/  BSYNC B1 ;  /* 0x0000000000017941 */ /* 0x000fea0003800000 */
.L_x_7933:
        /* <DEDUP_REMOVED lines=44> */
.L_x_7932:
[----:B------:R-:W-:Y:S05]  /*5cf0*/  BSYNC B0 ;  /* 0x0000000000007941 */ /* 0x000fea0003800000 */
.L_x_7931:
        /* <DEDUP_REMOVED lines=14> */
.L_x_7935:
        /* <DEDUP_REMOVED lines=12> */
.L_x_7938:
[----:B------:R-:W-:-:S07]  /*5ea0*/  MOV R0, R14 ;  /* 0x0000000e00007202 */ /* 0x000fce0000000f00 */
.L_x_7939:
[----:B------:R-:W-:Y:S05]  /*5eb0*/  BSYNC B0 ;  /* 0x0000000000007941 */ /* 0x000fea0003800000 */
.L_x_7937:
        /* <DEDUP_REMOVED lines=18> */
.L_x_7943:
[----:B------:R-:W-:Y:S05]  /*5fe0*/  BSYNC B1 ;  /* 0x0000000000017941 */ /* 0x000fea0003800000 */
.L_x_7942:
        /* <DEDUP_REMOVED lines=44> */
.L_x_7941:
[----:B------:R-:W-:Y:S05]  /*62b0*/  BSYNC B0 ;  /* 0x0000000000007941 */ /* 0x000fea0003800000 */
.L_x_7940:
[----:B------:R-:W-:Y:S02]  /*62c0*/  I2FP.F32.U32 R97, R0 ;  /* 0x0000000000617245 */ /* 0x000fe40000201000 */
[----:B------:R-:W-:-:S05]  /*62d0*/  PRMT R0, R87, 0x7632, R0 ;  /* 0x0000763257007816 */ /* 0x000fca0000000000 */
        /* <DEDUP_REMOVED lines=10> */
.L_x_7936:
[----:B------:R-:W-:Y:S01]  /*6380*/  SEL R99, RZ, 0x1000000, P5 ;  /* 0x01000000ff637807 */ /* 0x000fe20002800000 */
[----:B------:R-:W0:Y:S01]  /*6390*/  LDC.64 R108, c[0x0][0x240] ;  /* 0x00009000ff6c7b82 */ /* 0x000e220000000a00 */
[----:B------:R-:W-:Y:S01]  /*63a0*/  ISETP.NE.AND P6, PT, R112, RZ, PT ;  /* 0x000000ff7000720c */ /* 0x000fe20003fc5270 */
[----:B------:R-:W-:Y:S01]  /*63b0*/  IMAD.MOV.U32 R120, RZ, RZ, 0x10 ;  /* 0x00000010ff787424 */ /* 0x000fe200078e00ff */
[----:B------:R-:W-:Y:S01]  /*63c0*/  ISETP.NE.AND P5, PT, R113, RZ, PT ;  /* 0x000000ff7100720c */ /* 0x000fe20003fa5270 */
[----:B------:R-:W-:Y:S01]  /*63d0*/  @UP0 ULDC.64 UR18, c[0x0][0x228] ;  /* 0x00008a0000120ab9 */ /* 0x000fe20000000a00 */
[----:B------:R-:W-:Y:S02]  /*63e0*/  SEL R97, RZ, 0x10000, P4 ;  /* 0x00010000ff617807 */ /* 0x000fe40002000000 */
[----:B------:R-:W-:Y:S01]  /*63f0*/  SEL R98, RZ, 0x100, P3 ;  /* 0x00000100ff627807 */ /* 0x000fe20001800000 */
[----:B------:R-:W1:Y:S01]  /*6400*/  LDC.64 R112, c[0x0][0x238] ;  /* 0x00008e00ff707b82 */ /* 0x000e620000000a00 */
[----:B------:R-:W-:-:S02]  /*6410*/  ISETP.NE.AND P4, PT, R116, RZ, PT ;  /* 0x000000ff7400720c */ /* 0x000fc40003f85270 */
[----:B------:R-:W-:Y:S02]  /*6420*/  ISETP.NE.AND P3, PT, R117, RZ, PT ;  /* 0x000000ff7500720c */ /* 0x000fe40003f65270 */
        /* <DEDUP_REMOVED lines=8> */
[----:B------:R-:W-:-:S02]  /*64b0*/  F2FP.BF16.F32.PACK_AB R99, R114, R107 ;  /* 0x0000006b7263723e */ /* 0x000fc400000010ff */
[----:B------:R-:W-:Y:S01]  /*64c0*/  PLOP3.LUT P3, PT, PT, PT, UP0, 0x80, 0x0 ;  /* 0x000000000000781c */ /* 0x000fe20003f6f008 */
[----:B------:R-:W-:Y:S01]  /*64d0*/  IMAD.WIDE.U32 R118, R118, 0x100, RZ ;  /* 0x0000010076767825 */ /* 0x000fe200078e00ff */
[----:B------:R-:W-:Y:S02]  /*64e0*/  LOP3.LUT R121, R97, R98, R121, 0xfe, !PT ;  /* 0x0000006261797212 */ /* 0x000fe400078efe79 */
[----:B------:R-:W-:Y:S01]  /*64f0*/  F2FP.BF16.F32.PACK_AB R98, R102, R101 ;  /* 0x000000656662723e */ /* 0x000fe200000010ff */
[----:B0-----:R-:W-:Y:S01]  /*6500*/  IMAD.WIDE.U32 R128, R104, 0x8, R108 ;  /* 0x0000000868807825 */ /* 0x001fe200078e006c */
[----:B------:R-:W-:Y:S02]  /*6510*/  LOP3.LUT R115, R118, R96, R124, 0xfe, !PT ;  /* 0x0000006076737212 */ /* 0x000fe400078efe7c */
[----:B------:R-:W-:Y:S01]  /*6520*/  SEL R118, RZ, 0x1, P6 ;  /* 0x00000001ff767807 */ /* 0x000fe20003000000 */
[----:B-1----:R-:W-:Y:S01]  /*6530*/  IMAD.WIDE.U32 R126, R104, 0x10, R112 ;  /* 0x00000010687e7825 */ /* 0x002fe200078e0070 */
[----:B------:R-:W-:-:S02]  /*6540*/  F2FP.BF16.F32.PACK_AB R97, R100, R95 ;  /* 0x0000005f6461723e */ /* 0x000fc400000010ff */
[----:B------:R-:W-:Y:S02]  /*6550*/  F2FP.BF16.F32.PACK_AB R96, R94, R93 ;  /* 0x0000005d5e60723e */ /* 0x000fe400000010ff */
[----:B------:R-:W-:Y:S02]  /*6560*/  LOP3.LUT R125, R119, R121, R125, 0xfe, !PT ;  /* 0x00000079777d7212 */ /* 0x000fe400078efe7d */
[----:B------:R-:W-:Y:S01]  /*6570*/  LOP3.LUT R124, R115, R118, RZ, 0xfc, !PT ;  /* 0x00000076737c7212 */ /* 0x000fe200078efcff */
[----:B------:R0:W-:Y:S01]  /*6580*/  STG.E.128 desc[UR4][R126.64], R96 ;  /* 0x000000607e007986 */ /* 0x0001e2000c101d04 */
[----:B------:R-:W-:Y:S01]  /*6590*/  PLOP3.LUT P2, PT, PT, PT, UP0, 0x40, 0x0 ;  /* 0x000000000000781c */ /* 0x000fe20003f4e808 */
[----:B------:R-:W-:Y:S01]  /*65a0*/  VIADD R115, R104, 0x80 ;  /* 0x0000008068737836 */ /* 0x000fe20000000000 */
[----:B------:R-:W-:Y:S01]  /*65b0*/  PLOP3.LUT P4, PT, PT, PT, UP0, 0x80, 0x0 ;  /* 0x000000000000781c */ /* 0x000fe20003f8f008 */
[----:B------:R0:W-:Y:S02]  /*65c0*/  STG.E.64 desc[UR4][R128.64], R124 ;  /* 0x0000007c80007986 */ /* 0x0001e4000c101b04 */
[----:B------:R-:W-:-:S04]  /*65d0*/  @P3 IMAD.WIDE.U32 R120, R115, R120, UR18 ;  /* 0x0000001273783e25 */ /* 0x000fc8000f8e0078 */
        /* <DEDUP_REMOVED lines=11> */
[----:B------:R-:W-:Y:S02]  /*6690*/  LOP3.LUT R124, R7, 0xff, RZ, 0xc0, !PT ;  /* 0x000000ff077c7812 */ /* 0x000fe400078ec0ff */
[----:B------:R-:W-:Y:S01]  /*66a0*/  LOP3.LUT R129, R128, 0xff00, R99, 0xf8, !PT ;  /* 0x0000ff0080817812 */ /* 0x000fe200078ef863 */
[----:B------:R-:W-:-:S03]  /*66b0*/  IMAD.WIDE.U32 R98, R98, 0x1000000, RZ ;  /* 0x0100000062627825 */ /* 0x000fc600078e00ff */
[----:B------:R-:W-:Y:S01]  /*66c0*/  LOP3.LUT R129, R129, 0xff, R4, 0xf8, !PT ;  /* 0x000000ff81817812 */ /* 0x000fe200078ef804 */
[----:B------:R-:W-:-:S04]  /*66d0*/  IMAD.WIDE.U32 R126, R126, 0x10000, RZ ;  /* 0x000100007e7e7825 */ /* 0x000fc800078e00ff */
[----:B------:R-:W-:Y:S01]  /*66e0*/  IMAD.WIDE.U32 R124, R124, 0x100, RZ ;  /* 0x000001007c7c7825 */ /* 0x000fe200078e00ff */
[----:B------:R-:W-:-:S03]  /*66f0*/  LOP3.LUT R99, R127, R129, R99, 0xfe, !PT ;  /* 0x000000817f637212 */ /* 0x000fc600078efe63 */
[----:B0-----:R-:W-:Y:S01]  /*6700*/  IMAD.WIDE.U32 R96, R104, 0x8, R96 ;  /* 0x0000000868607825 */ /* 0x001fe200078e0060 */
[----:B------:R-:W-:Y:S02]  /*6710*/  LOP3.LUT R123, R124, R98, R126, 0xfe, !PT ;  /* 0x000000627c7b7212 */ /* 0x000fe400078efe7e */
[----:B------:R-:W-:Y:S02]  /*6720*/  LOP3.LUT R99, R99, R125, RZ, 0xfc, !PT ;  /* 0x0000007d63637212 */ /* 0x000fe400078efcff */
[----:B------:R-:W-:-:S05]  /*6730*/  LOP3.LUT R98, R123, 0xff, R8, 0xf8, !PT ;  /* 0x000000ff7b627812 */ /* 0x000fca00078ef808 */
[----:B------:R1:W-:Y:S02]  /*6740*/  STG.E.64 desc[UR4][R96.64], R98 ;  /* 0x0000006260007986 */ /* 0x0003e4000c101b04 */
.L_x_7944:
        /* <DEDUP_REMOVED lines=15> */
.L_x_7946:
[----:B------:R-:W-:-:S07]  /*6840*/  IMAD.MOV.U32 R116, RZ, RZ, R14 ;  /* 0x000000ffff747224 */ /* 0x000fce00078e000e */
.L_x_7947:
[----:B------:R-:W-:Y:S05]  /*6850*/  BSYNC B0 ;  /* 0x0000000000007941 */ /* 0x000fea0003800000 */
.L_x_7945:
        /* <DEDUP_REMOVED lines=16> */
.L_x_7951:
[----:B------:R-:W-:Y:S05]  /*6960*/  BSYNC B1 ;  /* 0x0000000000017941 */ /* 0x000fea0003800000 */
.L_x_7950:
        /* <DEDUP_REMOVED lines=44> */
.L_x_7949:
[----:B------:R-:W-:Y:S05]  /*6c30*/  BSYNC B0 ;  /* 0x0000000000007941 */ /* 0x000fea0003800000 */
.L_x_7948:
        /* <DEDUP_REMOVED lines=15> */
.L_x_7952:
        /* <DEDUP_REMOVED lines=12> */
.L_x_7955:
[----:B------:R-:W-:-:S07]  /*6df0*/  MOV R8, R14 ;  /* 0x0000000e00087202 */ /* 0x000fce0000000f00 */
.L_x_7956:
[----:B------:R-:W-:Y:S05]  /*6e00*/  BSYNC B0 ;  /* 0x0000000000007941 */ /* 0x000fea0003800000 */
.L_x_7954:
        /* <DEDUP_REMOVED lines=16> */
.L_x_7960:
[----:B------:R-:W-:Y:S05]  /*6f10*/  BSYNC B1 ;  /* 0x0000000000017941 */ /* 0x000fea0003800000 */
.L_x_7959:
        /* <DEDUP_REMOVED lines=44> */
.L_x_7958:
[----:B------:R-:W-:Y:S05]  /*71e0*/  BSYNC B0 ;  /* 0x0000000000007941 */ /* 0x000fea0003800000 */
.L_x_7957:
        /* <DEDUP_REMOVED lines=10> */
.L_x_7953:
        /* <DEDUP_REMOVED lines=12> */
.L_x_7962:
[----:B------:R-:W-:-:S07]  /*7350*/  IMAD.MOV.U32 R117, RZ, RZ, R14 ;  /* 0x000000ffff757224 */ /* 0x000fce00078e000e */
.L_x_7963:
[----:B------:R-:W-:Y:S05]  /*7360*/  BSYNC B0 ;  /* 0x0000000000007941 */ /* 0x000fea0003800000 */
.L_x_7961:
        /* <DEDUP_REMOVED lines=16> */
.L_x_7967:
[----:B------:R-:W-:Y:S05]  /*7470*/  BSYNC B1 ;  /* 0x0000000000017941 */ /* 0x000fea0003800000 */
.L_x_7966:
        /* <DEDUP_REMOVED lines=44> */
.L_x_7965:
[----:B------:R-:W-:Y:S05]  /*7740*/  BSYNC B0 ;  /* 0x0000000000007941 */ /* 0x000fea0003800000 */
.L_x_7964:
        /* <DEDUP_REMOVED lines=15> */
.L_x_7968:
        /* <DEDUP_REMOVED lines=12> */
.L_x_7971:
[----:B------:R-:W-:-:S07]  /*7900*/  MOV R7, R14 ;  /* 0x0000000e00077202 */ /* 0x000fce0000000f00 */
.L_x_7972:
[----:B------:R-:W-:Y:S05]  /*7910*/  BSYNC B0 ;  /* 0x0000000000007941 */ /* 0x000fea0003800000 */
.L_x_7970:
        /* <DEDUP_REMOVED lines=16> */
.L_x_7976:
[----:B------:R-:W-:Y:S05]  /*7a20*/  BSYNC B1 ;  /* 0x0000000000017941 */ /* 0x000fea0003800000 */
.L_x_7975:
        /* <DEDUP_REMOVED lines=44> */
.L_x_7974:
[----:B------:R-:W-:Y:S05]  /*7cf0*/  BSYNC B0 ;  /* 0x0000000000007941 */ /* 0x000fea0003800000 */
.L_x_7973:
        /* <DEDUP_REMOVED lines=12> */
.L_x_7969:
        /* <DEDUP_REMOVED lines=12> */
.L_x_7978:
[----:B------:R-:W-:-:S07]  /*7e80*/  IMAD.MOV.U32 R119, RZ, RZ, R14 ;  /* 0x000000ffff777224 */ /* 0x000fce00078e000e */
.L_x_7979:
[----:B------:R-:W-:Y:S05]  /*7e90*/  BSYNC B0 ;  /* 0x0000000000007941 */ /* 0x000fea0003800000 */
.L_x_7977:
        /* <DEDUP_REMOVED lines=16> */
.L_x_7983:
[----:B------:R-:W-:Y:S05]  /*7fa0*/  BSYNC B1 ;  /* 0x0000000000017941 */ /* 0x000fea0003800000 */
.L_x_7982:
        /* <DEDUP_REMOVED lines=42> */
[----:B------:R-:W-:Y:S01]  /*8250*/  LOP3.LUT R16, R121, UR38, R16, 0x96, !PT ;  /* 0x0000002679107c12 */ /* 0x000fe2000f8e9610 */
[----:B------:R-:W-:-:S07]  /*8260*/  IMAD.MOV.U32 R12, RZ, RZ, R120 ;  /* 0x000000ffff0c7224 */ /* 0x000fce00078e0078 */
.L_x_7981:
[----:B------:R-:W-:Y:S05]  /*8270*/  BSYNC B0 ;  /* 0x0000000000007941 */ /* 0x000fea0003800000 */
.L_x_7980:
        /* <DEDUP_REMOVED lines=15> */
.L_x_7984:
        /* <DEDUP_REMOVED lines=12> */
.L_x_7987:
[----:B------:R-:W-:-:S07]  /*8430*/  MOV R6, R14 ;  /* 0x0000000e00067202 */ /* 0x000fce0000000f00 */
.L_x_7988:
[----:B------:R-:W-:Y:S05]  /*8440*/  BSYNC B0 ;  /* 0x0000000000007941 */ /* 0x000fea0003800000 */
.L_x_7986:
        /* <DEDUP_REMOVED lines=16> */
.L_x_7992:
[----:B------:R-:W-:Y:S05]  /*8550*/  BSYNC B1 ;  /* 0x0000000000017941 */ /* 0x000fea0003800000 */
.L_x_7991:
        /* <DEDUP_REMOVED lines=44> */
.L_x_7990:
[----:B------:R-:W-:Y:S05]  /*8820*/  BSYNC B0 ;  /* 0x0000000000007941 */ /* 0x000fea0003800000 */
.L_x_7989:
        /* <DEDUP_REMOVED lines=10> */
.L_x_7985:
        /* <DEDUP_REMOVED lines=12> */
.L_x_7994:
[----:B------:R-:W-:-:S07]  /*8990*/  IMAD.MOV.U32 R121, RZ, RZ, R14 ;  /* 0x000000ffff797224 */ /* 0x000fce00078e000e */
.L_x_7995:
[----:B------:R-:W-:Y:S05]  /*89a0*/  BSYNC B0 ;  /* 0x0000000000007941 */ /* 0x000fea0003800000 */
.L_x_7993:
        /* <DEDUP_REMOVED lines=16> */
.L_x_7999:
[----:B------:R-:W-:Y:S05]  /*8ab0*/  BSYNC B1 ;  /* 0x0000000000017941 */ /* 0x000fea0003800000 */
.L_x_7998:
        /* <DEDUP_REMOVED lines=44> */
.L_x_7997:
[----:B------:R-:W-:Y:S05]  /*8d80*/  BSYNC B0 ;  /* 0x0000000000007941 */ /* 0x000fea0003800000 */
.L_x_7996:
        /* <DEDUP_REMOVED lines=15> */
.L_x_8000:
        /* <DEDUP_REMOVED lines=12> */
.L_x_8003:
[----:B------:R-:W-:-:S07]  /*8f40*/  MOV R5, R14 ;  /* 0x0000000e00057202 */ /* 0x000fce0000000f00 */
.L_x_8004:
[----:B------:R-:W-:Y:S05]  /*8f50*/  BSYNC B0 ;  /* 0x0000000000007941 */ /* 0x000fea0003800000 */
.L_x_8002:
        /* <DEDUP_REMOVED lines=16> */
.L_x_8008:
[----:B------:R-:W-:Y:S05]  /*9060*/  BSYNC B1 ;  /* 0x0000000000017941 */ /* 0x000fea0003800000 */
.L_x_8007:
        /* <DEDUP_REMOVED lines=44> */
.L_x_8006:
[----:B------:R-:W-:Y:S05]  /*9330*/  BSYNC B0 ;  /* 0x0000000000007941 */ /* 0x000fea0003800000 */
.L_x_8005:
        /* <DEDUP_REMOVED lines=12> */
.L_x_8001:
        /* <DEDUP_REMOVED lines=12> */
.L_x_8010:
[----:B------:R-:W-:-:S07]  /*94c0*/  IMAD.MOV.U32 R121, RZ, RZ, R14 ;  /* 0x000000ffff797224 */ /* 0x000fce00078e000e */
.L_x_8011:
[----:B------:R-:W-:Y:S05]  /*94d0*/  BSYNC B0 ;  /* 0x0000000000007941 */ /* 0x000fea0003800000 */
.L_x_8009:
        /* <DEDUP_REMOVED lines=16> */
.L_x_8015:
[----:B------:R-:W-:Y:S05]  /*95e0*/  BSYNC B1 ;  /* 0x0000000000017941 */ /* 0x000fea0003800000 */
.L_x_8014:
        /* <DEDUP_REMOVED lines=44> */
.L_x_8013:
[----:B------:R-:W-:Y:S05]  /*98b0*/  BSYNC B0 ;  /* 0x0000000000007941 */ /* 0x000fea0003800000 */
.L_x_8012:
        /* <DEDUP_REMOVED lines=14> */
.L_x_8016:
        /* <DEDUP_REMOVED lines=12> */
.L_x_8019:
[----:B------:R-:W-:-:S07]  /*9a60*/  MOV R4, R14 ;  /* 0x0000000e00047202 */ /* 0x000fce0000000f00 */
.L_x_8020:
[----:B------:R-:W-:Y:S05]  /*9a70*/  BSYNC B0 ;  /* 0x0000000000007941 */ /* 0x000fea0003800000 */
.L_x_8018:
        /* <DEDUP_REMOVED lines=16> */
.L_x_8024:
[----:B------:R-:W-:Y:S05]  /*9b80*/  BSYNC B1 ;  /* 0x0000000000017941 */ /* 0x000fea0003800000 */
.L_x_8023:
        /* <DEDUP_REMOVED lines=44> */
.L_x_8022:
[----:B------:R-:W-:Y:S05]  /*9e50*/  BSYNC B0 ;  /* 0x0000000000007941 */ /* 0x000fea0003800000 */
.L_x_8021:
        /* <DEDUP_REMOVED lines=10> */
.L_x_8017:
        /* <DEDUP_REMOVED lines=12> */
.L_x_8026:
[----:B------:R-:W-:-:S07]  /*9fc0*/  IMAD.MOV.U32 R121, RZ, RZ, R14 ;  /* 0x000000ffff797224 */ /* 0x000fce00078e000e */
.L_x_8027:
[----:B------:R-:W-:Y:S05]  /*9fd0*/  BSYNC B0 ;  /* 0x0000000000007941 */ /* 0x000fea0003800000 */
.L_x_8025:
        /* <DEDUP_REMOVED lines=16> */
.L_x_8031:
[----:B------:R-:W-:Y:S05]  /*a0e0*/  BSYNC B1 ;  /* 0x0000000000017941 */ /* 0x000fea0003800000 */
.L_x_8030:
        /* <DEDUP_REMOVED lines=44> */
.L_x_8029:
[----:B------:R-:W-:Y:S05]  /*a3b0*/  BSYNC B0 ;  /* 0x0000000000007941 */ /* 0x000fea0003800000 */
.L_x_8028:
        /* <DEDUP_REMOVED lines=14> */
.L_x_8032:
        /* <DEDUP_REMOVED lines=12> */
.L_x_8035:
[----:B------:R-:W-:-:S07]  /*a560*/  MOV R3, R14 ;  /* 0x0000000e00037202 */ /* 0x000fce0000000f00 */
.L_x_8036:
[----:B------:R-:W-:Y:S05]  /*a570*/  BSYNC B0 ;  /* 0x0000000000007941 */ /* 0x000fea0003800000 */
.L_x_8034:
        /* <DEDUP_REMOVED lines=16> */
.L_x_8040:
[----:B------:R-:W-:Y:S05]  /*a680*/  BSYNC B1 ;  /* 0x0000000000017941 */ /* 0x000fea0003800000 */
.L_x_8039:
        /* <DEDUP_REMOVED lines=44> */
.L_x_8038:
[----:B------:R-:W-:Y:S05]  /*a950*/  BSYNC B0 ;  /* 0x0000000000007941 */ /* 0x000fea0003800000 */
.L_x_8037:
        /* <DEDUP_REMOVED lines=12> */
.L_x_8033:
        /* <DEDUP_REMOVED lines=12> */
.L_x_8042:
[----:B------:R-:W-:-:S07]  /*aae0*/  IMAD.MOV.U32 R98, RZ, RZ, R14 ;  /* 0x000000ffff627224 */ /* 0x000fce00078e000e */
.L_x_8043:
[----:B------:R-:W-:Y:S05]  /*aaf0*/  BSYNC B0 ;  /* 0x0000000000007941 */ /* 0x000fea0003800000 */
.L_x_8041:
        /* <DEDUP_REMOVED lines=16> */
.L_x_8047:
[----:B------:R-:W-:Y:S05]  /*ac00*/  BSYNC B1 ;  /* 0x0000000000017941 */ /* 0x000fea0003800000 */
.L_x_8046:
        /* <DEDUP_REMOVED lines=44> */
.L_x_8045:
[----:B------:R-:W-:Y:S05]  /*aed0*/  BSYNC B0 ;  /* 0x0000000000007941 */ /* 0x000fea0003800000 */
.L_x_8044:
        /* <DEDUP_REMOVED lines=14> */
.L_x_8048:
        /* <DEDUP_REMOVED lines=12> */
.L_x_8051:
[----:B------:R-:W-:-:S07]  /*b080*/  MOV R2, R14 ;  /* 0x0000000e00027202 */ /* 0x000fce0000000f00 */
.L_x_8052:
[----:B------:R-:W-:Y:S05]  /*b090*/  BSYNC B0 ;  /* 0x0000000000007941 */ /* 0x000fea0003800000 */
.L_x_8050:
        /* <DEDUP_REMOVED lines=16> */
.L_x_8056:
[----:B------:R-:W-:Y:S05]  /*b1a0*/  BSYNC B1 ;  /* 0x0000000000017941 */ /* 0x000fea0003800000 */
.L_x_8055:
        /* <DEDUP_REMOVED lines=44> */
.L_x_8054:
[----:B------:R-:W-:Y:S05]  /*b470*/  BSYNC B0 ;  /* 0x0000000000007941 */ /* 0x000fea0003800000 */
.L_x_8053:
        /* <DEDUP_REMOVED lines=10> */
.L_x_8049:
        /* <DEDUP_REMOVED lines=12> */
.L_x_8058:
[----:B------:R-:W-:-:S07]  /*b5e0*/  IMAD.MOV.U32 R130, RZ, RZ, R14 ;  /* 0x000000ffff827224 */ /* 0x000fce00078e000e */
.L_x_8059:
[----:B------:R-:W-:Y:S05]  /*b5f0*/  BSYNC B0 ;  /* 0x0000000000007941 */ /* 0x000fea0003800000 */
.L_x_8057:
        /* <DEDUP_REMOVED lines=16> */
.L_x_8063:
[----:B------:R-:W-:Y:S05]  /*b700*/  BSYNC B1 ;  /* 0x0000000000017941 */ /* 0x000fea0003800000 */
.L_x_8062:
        /* <DEDUP_REMOVED lines=44> */
.L_x_8061:
[----:B------:R-:W-:Y:S05]  /*b9d0*/  BSYNC B0 ;  /* 0x0000000000007941 */ /* 0x000fea0003800000 */
.L_x_8060:
        /* <DEDUP_REMOVED lines=14> */
.L_x_8064:
        /* <DEDUP_REMOVED lines=12> */
.L_x_8067:
[----:B------:R-:W-:-:S07]  /*bb80*/  MOV R0, R14 ;  /* 0x0000000e00007202 */ /* 0x000fce0000000f00 */
.L_x_8068:
[----:B------:R-:W-:Y:S05]  /*bb90*/  BSYNC B0 ;  /* 0x0000000000007941 */ /* 0x000fea0003800000 */
.L_x_8066:
        /* <DEDUP_REMOVED lines=18> */
.L_x_8072:
[----:B------:R-:W-:Y:S05]  /*bcc0*/  BSYNC B1 ;  /* 0x0000000000017941 */ /* 0x000fea0003800000 */
.L_x_8071:
        /* <DEDUP_REMOVED lines=44> */
.L_x_8070:
[----:B------:R-:W-:Y:S05]  /*bf90*/  BSYNC B0 ;  /* 0x0000000000007941 */ /* 0x000fea0003800000 */
.L_x_8069:
[----:B------:R-:W-:Y:S02]  /*bfa0*/  I2FP.F32.U32 R99, R0 ;  /* 0x0000000000637245 */ /* 0x000fe40000201000 */
[----:B------:R-:W-:-:S05]  /*bfb0*/  PRMT R0, R87, 0x7632, R0 ;  /* 0x0000763257007816 */ /* 0x000fca0000000000 */
        /* <DEDUP_REMOVED lines=10> */
.L_x_8065:
[----:B------:R-:W-:Y:S01]  /*c060*/  SEL R98, RZ, 0x1000000, P5 ;  /* 0x01000000ff627807 */ /* 0x000fe20002800000 */
[----:B------:R-:W-:Y:S01]  /*c070*/  IMAD.WIDE.U32 R134, R115, 0x10, R112 ;  /* 0x0000001073867825 */ /* 0x000fe200078e0070 */
[----:B------:R-:W-:Y:S01]  /*c080*/  ISETP.NE.AND P5, PT, R96, RZ, PT ;  /* 0x000000ff6000720c */ /* 0x000fe20003fa5270 */
[----:B------:R-:W0:Y:S01]  /*c090*/  @P0 LDC.64 R130, c[0x0][0x230] ;  /* 0x00008c00ff820b82 */ /* 0x000e220000000a00 */
[----:B------:R-:W-:Y:S01]  /*c0a0*/  SEL R96, RZ, 0x100, P3 ;  /* 0x00000100ff607807 */ /* 0x000fe20001800000 */
[----:B------:R-:W-:Y:S01]  /*c0b0*/  @UP0 ULDC.64 UR18, c[0x0][0x228] ;  /* 0x00008a0000120ab9 */ /* 0x000fe20000000a00 */
[----:B------:R-:W-:Y:S02]  /*c0c0*/  ISETP.NE.AND P3, PT, R125, RZ, PT ;  /* 0x000000ff7d00720c */ /* 0x000fe40003f65270 */
[----:B------:R-:W-:Y:S02]  /*c0d0*/  SEL R99, RZ, 0x10000, P4 ;  /* 0x00010000ff637807 */ /* 0x000fe40002000000 */
        /* <DEDUP_REMOVED lines=23> */
[----:B------:R-:W-:-:S03]  /*c250*/  LOP3.LUT R96, R132, R125, RZ, 0xfc, !PT ;  /* 0x0000007d84607212 */ /* 0x000fc600078efcff */
[----:B------:R-:W-:Y:S02]  /*c260*/  VIADD R125, R104, 0x100 ;  /* 0x00000100687d7836 */ /* 0x000fe40000000000 */
[----:B------:R1:W-:Y:S01]  /*c270*/  STG.E.64 desc[UR4][R98.64], R96 ;  /* 0x0000006062007986 */ /* 0x0003e2000c101b04 */
[----:B------:R-:W-:Y:S02]  /*c280*/  IMAD.MOV.U32 R132, RZ, RZ, 0x10 ;  /* 0x00000010ff847424 */ /* 0x000fe400078e00ff */
[----:B------:R-:W-:-:S04]  /*c290*/  IMAD.WIDE.U32 R134, R125, 0x10, R110 ;  /* 0x000000107d867825 */ /* 0x000fc800078e006e */
[----:B------:R-:W-:-:S04]  /*c2a0*/  @P3 IMAD.WIDE.U32 R132, R125, R132, UR18 ;  /* 0x000000127d843e25 */ /* 0x000fc8000f8e0084 */
        /* <DEDUP_REMOVED lines=22> */
.L_x_8073:
        /* <DEDUP_REMOVED lines=15> */
.L_x_8075:
[----:B------:R-:W-:-:S07]  /*c500*/  IMAD.MOV.U32 R116, RZ, RZ, R14 ;  /* 0x000000ffff747224 */ /* 0x000fce00078e000e */
.L_x_8076:
[----:B------:R-:W-:Y:S05]  /*c510*/  BSYNC B0 ;  /* 0x0000000000007941 */ /* 0x000fea0003800000 */
.L_x_8074:
        /* <DEDUP_REMOVED lines=16> */
.L_x_8080:
[----:B------:R-:W-:Y:S05]  /*c620*/  BSYNC B1 ;  /* 0x0000000000017941 */ /* 0x000fea0003800000 */
.L_x_8079:
        /* <DEDUP_REMOVED lines=44> */
.L_x_8078:
[----:B------:R-:W-:Y:S05]  /*c8f0*/  BSYNC B0 ;  /* 0x0000000000007941 */ /* 0x000fea0003800000 */
.L_x_8077:
        /* <DEDUP_REMOVED lines=15> */
.L_x_8081:
        /* <DEDUP_REMOVED lines=12> */
.L_x_8084:
[----:B------:R-:W-:-:S07]  /*cab0*/  MOV R8, R14 ;  /* 0x0000000e00087202 */ /* 0x000fce0000000f00 */
.L_x_8085:
[----:B------:R-:W-:Y:S05]  /*cac0*/  BSYNC B0 ;  /* 0x0000000000007941 */ /* 0x000fea0003800000 */
.L_x_8083:
        /* <DEDUP_REMOVED lines=16> */
.L_x_8089:
[----:B------:R-:W-:Y:S05]  /*cbd0*/  BSYNC B1 ;  /* 0x0000000000017941 */ /* 0x000fea0003800000 */
.L_x_8088:
        /* <DEDUP_REMOVED lines=44> */
.L_x_8087:
[----:B------:R-:W-:Y:S05]  /*cea0*/  BSYNC B0 ;  /* 0x0000000000007941 */ /* 0x000fea0003800000 */
.L_x_8086:
        /* <DEDUP_REMOVED lines=10> */
.L_x_8082:
        /* <DEDUP_REMOVED lines=12> */
.L_x_8091:
[----:B------:R-:W-:-:S07]  /*d010*/  IMAD.MOV.U32 R116, RZ, RZ, R14 ;  /* 0x000000ffff747224 */ /* 0x000fce00078e000e */
.L_x_8092:
[----:B------:R-:W-:Y:S05]  /*d020*/  BSYNC B0 ;  /* 0x0000000000007941 */ /* 0x000fea0003800000 */
.L_x_8090:
        /* <DEDUP_REMOVED lines=16> */
.L_x_8096:
[----:B------:R-:W-:Y:S05]  /*d130*/  BSYNC B1 ;  /* 0x0000000000017941 */ /* 0x000fea0003800000 */
.L_x_8095:
        /* <DEDUP_REMOVED lines=44> */
.L_x_8094:
[----:B------:R-:W-:Y:S05]  /*d400*/  BSYNC B0 ;  /* 0x0000000000007941 */ /* 0x000fea0003800000 */
.L_x_8093:
        /* <DEDUP_REMOVED lines=15> */
.L_x_8097:
        /* <DEDUP_REMOVED lines=12> */
.L_x_8100:
[----:B------:R-:W-:-:S07]  /*d5c0*/  MOV R7, R14 ;  /* 0x0000000e00077202 */ /* 0x000fce0000000f00 */
.L_x_8101:
[----:B------:R-:W-:Y:S05]  /*d5d0*/  BSYNC B0 ;  /* 0x0000000000007941 */ /* 0x000fea0003800000 */
.L_x_8099:
        /* <DEDUP_REMOVED lines=16> */
.L_x_8105:
[----:B------:R-:W-:Y:S05]  /*d6e0*/  BSYNC B1 ;  /* 0x0000000000017941 */ /* 0x000fea0003800000 */
.L_x_8104:
        /* <DEDUP_REMOVED lines=44> */
.L_x_8103:
[----:B------:R-:W-:Y:S05]  /*d9b0*/  BSYNC B0 ;  /* 0x0000000000007941 */ /* 0x000fea0003800000 */
.L_x_8102:
        /* <DEDUP_REMOVED lines=12> */
.L_x_8098:
        /* <DEDUP_REMOVED lines=12> */
.L_x_8107:
[----:B------:R-:W-:-:S07]  /*db40*/  IMAD.MOV.U32 R96, RZ, RZ, R14 ;  /* 0x000000ffff607224 */ /* 0x000fce00078e000e */
.L_x_8108:
[----:B------:R-:W-:Y:S05]  /*db50*/  BSYNC B0 ;  /* 0x0000000000007941 */ /* 0x000fea0003800000 */
.L_x_8106:
        /* <DEDUP_REMOVED lines=16> */
.L_x_8112:
[----:B------:R-:W-:Y:S05]  /*dc60*/  BSYNC B1 ;  /* 0x0000000000017941 */ /* 0x000fea0003800000 */
.L_x_8111:
        /* <DEDUP_REMOVED lines=44> */
.L_x_8110:
[----:B------:R-:W-:Y:S05]  /*df30*/  BSYNC B0 ;  /* 0x0000000000007941 */ /* 0x000fea0003800000 */
.L_x_8109:
        /* <DEDUP_REMOVED lines=15> */
.L_x_8113:
        /* <DEDUP_REMOVED lines=12> */
.L_x_8116:
[----:B------:R-:W-:-:S07]  /*e0f0*/  MOV R6, R14 ;  /* 0x0000000e00067202 */ /* 0x000fce0000000f00 */
.L_x_8117:
[----:B------:R-:W-:Y:S05]  /*e100*/  BSYNC B0 ;  /* 0x0000000000007941 */ /* 0x000fea0003800000 */
.L_x_8115:
        /* <DEDUP_REMOVED lines=16> */
.L_x_8121:
[----:B------:R-:W-:Y:S05]  /*e210*/  BSYNC B1 ;  /* 0x0000000000017941 */ /* 0x000fea0003800000 */
.L_x_8120:
        /* <DEDUP_REMOVED lines=44> */
.L_x_8119:
[----:B------:R-:W-:Y:S05]  /*e4e0*/  BSYNC B0 ;  /* 0x0000000000007941 */ /* 0x000fea0003800000 */
.L_x_8118:
        /* <DEDUP_REMOVED lines=10> */
.L_x_8114:
        /* <DEDUP_REMOVED lines=12> */
.L_x_8123:
[----:B------:R-:W-:-:S07]  /*e650*/  IMAD.MOV.U32 R134, RZ, RZ, R14 ;  /* 0x000000ffff867224 */ /* 0x000fce00078e000e */
.L_x_8124:
[----:B------:R-:W-:Y:S05]  /*e660*/  BSYNC B0 ;  /* 0x0000000000007941 */ /* 0x000fea0003800000 */
.L_x_8122:
        /* <DEDUP_REMOVED lines=16> */
.L_x_8128:
[----:B------:R-:W-:Y:S05]  /*e770*/  BSYNC B1 ;  /* 0x0000000000017941 */ /* 0x000fea0003800000 */
.L_x_8127:
        /* <DEDUP_REMOVED lines=44> */
.L_x_8126:
[----:B------:R-:W-:Y:S05]  /*ea40*/  BSYNC B0 ;  /* 0x0000000000007941 */ /* 0x000fea0003800000 */
.L_x_8125:
        /* <DEDUP_REMOVED lines=15> */
.L_x_8129:
        /* <DEDUP_REMOVED lines=12> */
.L_x_8132:
[----:B------:R-:W-:-:S07]  /*ec00*/  MOV R5, R14 ;  /* 0x0000000e00057202 */ /* 0x000fce0000000f00 */
.L_x_8133:
[----:B------:R-:W-:Y:S05]  /*ec10*/  BSYNC B0 ;  /* 0x0000000000007941 */ /* 0x000fea0003800000 */
.L_x_8131:
        /* <DEDUP_REMOVED lines=16> */
.L_x_8137:
[----:B------:R-:W-:Y:S05]  /*ed20*/  BSYNC B1 ;  /* 0x0000000000017941 */ /* 0x000fea0003800000 */
.L_x_8136:
        /* <DEDUP_REMOVED lines=44> */
.L_x_8135:
[----:B------:R-:W-:Y:S05]  /*eff0*/  BSYNC B0 ;  /* 0x0000000000007941 */ /* 0x000fea0003800000 */
.L_x_8134:
        /* <DEDUP_REMOVED lines=12> */
.L_x_8130:
        /* <DEDUP_REMOVED lines=12> */
.L_x_8139:
[----:B------:R-:W-:-:S07]  /*f180*/  IMAD.MOV.U32 R134, RZ, RZ, R14 ;  /* 0x000000ffff867224 */ /* 0x000fce00078e000e */
.L_x_8140:
[----:B------:R-:W-:Y:S05]  /*f190*/  BSYNC B0 ;  /* 0x0000000000007941 */ /* 0x000fea0003800000 */
.L_x_8138:
        /* <DEDUP_REMOVED lines=16> */
.L_x_8144:
[----:B------:R-:W-:Y:S05]  /*f2a0*/  BSYNC B1 ;  /* 0x0000000000017941 */ /* 0x000fea0003800000 */
.L_x_8143:
        /* <DEDUP_REMOVED lines=44> */
.L_x_8142:
[----:B------:R-:W-:Y:S05]  /*f570*/  BSYNC B0 ;  /* 0x0000000000007941 */ /* 0x000fea0003800000 */
.L_x_8141:
        /* <DEDUP_REMOVED lines=14> */
.L_x_8145:
        /* <DEDUP_REMOVED lines=12> */
.L_x_8148:
[----:B------:R-:W-:-:S07]  /*f720*/  MOV R4, R14 ;  /* 0x0000000e00047202 */ /* 0x000fce0000000f00 */
.L_x_8149:
[----:B------:R-:W-:Y:S05]  /*f730*/  BSYNC B0 ;  /* 0x0000000000007941 */ /* 0x000fea0003800000 */
.L_x_8147:
        /* <DEDUP_REMOVED lines=16> */
.L_x_8153:
[----:B------:R-:W-:Y:S05]  /*f840*/  BSYNC B1 ;  /* 0x0000000000017941 */ /* 0x000fea0003800000 */
.L_x_8152:
        /* <DEDUP_REMOVED lines=44> */
.L_x_8151:
[----:B------:R-:W-:Y:S05]  /*fb10*/  BSYNC B0 ;  /* 0x0000000000007941 */ /* 0x000fea0003800000 */
.L_x_8150:
        /* <DEDUP_REMOVED lines=10> */
.L_x_8146:
        /* <DEDUP_REMOVED lines=12> */
.L_x_8155:
[----:B------:R-:W-:-:S07]  /*fc80*/  IMAD.MOV.U32 R130, RZ, RZ, R14 ;  /* 0x000000ffff827224 */ /* 0x000fce00078e000e */
.L_x_8156:
[----:B------:R-:W-:Y:S05]  /*fc90*/  BSYNC B0 ;  /* 0x0000000000007941 */ /* 0x000fea0003800000 */
.L_x_8154:
        /* <DEDUP_REMOVED lines=16> */
.L_x_8160:
[----:B------:R-:W-:Y:S05]  /*fda0*/  BSYNC B1 ;  /* 0x0000000000017941 */ /* 0x000fea0003800000 */
.L_x_8159:
        /* <DEDUP_REMOVED lines=44> */
.L_x_8158:
[----:B------:R-:W-:Y:S05]  /*10070*/  BSYNC B0 ;  /* 0x0000000000007941 */ /* 0x000fea0003800000 */
.L_x_8157:
        /* <DEDUP_REMOVED lines=14> */
.L_x_8161:
        /* <DEDUP_REMOVED lines=12> */
.L_x_8164:
[----:B------:R-:W-:-:S07]  /*10220*/  MOV R3, R14 ;  /* 0x0000000e00037202 */ /* 0x000fce0000000f00 */
.L_x_8165:
[----:B------:R-:W-:Y:S05]  /*10230*/  BSYNC B0 ;  /* 0x0000000000007941 */ /* 0x000fea0003800000 */
.L_x_8163:
        /* <DEDUP_REMOVED lines=16> */
.L_x_8169:
[----:B------:R-:W-:Y:S05]  /*10340*/  BSYNC B1 ;  /* 0x0000000000017941 */ /* 0x000fea0003800000 */
.L_x_8168:
        /* <DEDUP_REMOVED lines=44> */
.L_x_8167:
[----:B------:R-:W-:Y:S05]  /*10610*/  BSYNC B0 ;  /* 0x0000000000007941 */ /* 0x000fea0003800000 */
.L_x_8166:
        /* <DEDUP_REMOVED lines=12> */
.L_x_8162:
        /* <DEDUP_REMOVED lines=12> */
.L_x_8171:
[----:B------:R-:W-:-:S07]  /*107a0*/  IMAD.MOV.U32 R98, RZ, RZ, R14 ;  /* 0x000000ffff627224 */ /* 0x000fce00078e000e */
.L_x_8172:
[----:B------:R-:W-:Y:S05]  /*107b0*/  BSYNC B0 ;  /* 0x0000000000007941 */ /* 0x000fea0003800000 */
.L_x_8170:
        /* <DEDUP_REMOVED lines=16> */
.L_x_8176:
[----:B------:R-:W-:Y:S05]  /*108c0*/  BSYNC B1 ;  /* 0x0000000000017941 */ /* 0x000fea0003800000 */
.L_x_8175:
        /* <DEDUP_REMOVED lines=44> */
.L_x_8174:
[----:B------:R-:W-:Y:S05]  /*10b90*/  BSYNC B0 ;  /* 0x0000000000007941 */ /* 0x000fea0003800000 */
.L_x_8173:
        /* <DEDUP_REMOVED lines=14> */
.L_x_8177:
        /* <DEDUP_REMOVED lines=12> */
.L_x_8180:
[----:B------:R-:W-:-:S07]  /*10d40*/  MOV R2, R14 ;  /* 0x0000000e00027202 */ /* 0x000fce0000000f00 */
.L_x_8181:
[----:B------:R-:W-:Y:S05]  /*10d50*/  BSYNC B0 ;  /* 0x0000000000007941 */ /* 0x000fea0003800000 */
.L_x_8179:
        /* <DEDUP_REMOVED lines=16> */
.L_x_8185:
[----:B------:R-:W-:Y:S05]  /*10e60*/  BSYNC B1 ;  /* 0x0000000000017941 */ /* 0x000fea0003800000 */
.L_x_8184:
        /* <DEDUP_REMOVED lines=44> */
.L_x_8183:
[----:B------:R-:W-:Y:S05]  /*11130*/  BSYNC B0 ;  /* 0x0000000000007941 */ /* 0x000fea0003800000 */
.L_x_8182:
        /* <DEDUP_REMOVED lines=10> */
.L_x_8178:
        /* <DEDUP_REMOVED lines=12> */
.L_x_8187:
[----:B------:R-:W-:-:S07]  /*112a0*/  MOV R139, R14 ;  /* 0x0000000e008b7202 */ /* 0x000fce0000000f00 */
.L_x_8188:
[----:B------:R-:W-:Y:S05]  /*112b0*/  BSYNC B0 ;  /* 0x0000000000007941 */ /* 0x000fea0003800000 */
.L_x_8186:
        /* <DEDUP_REMOVED lines=16> */
.L_x_8192:
[----:B------:R-:W-:Y:S05]  /*113c0*/  BSYNC B1 ;  /* 0x0000000000017941 */ /* 0x000fea0003800000 */
.L_x_8191:
        /* <DEDUP_REMOVED lines=44> */
.L_x_8190:
[----:B------:R-:W-:Y:S05]  /*11690*/  BSYNC B0 ;  /* 0x0000000000007941 */ /* 0x000fea0003800000 */
.L_x_8189:
        /* <DEDUP_REMOVED lines=14> */
.L_x_8193:
        /* <DEDUP_REMOVED lines=12> */
.L_x_8196:
[----:B------:R-:W-:-:S07]  /*11840*/  IMAD.MOV.U32 R0, RZ, RZ, R14 ;  /* 0x000000ffff007224 */ /* 0x000fce00078e000e */
.L_x_8197:
[----:B------:R-:W-:Y:S05]  /*11850*/  BSYNC B0 ;  /* 0x0000000000007941 */ /* 0x000fea0003800000 */
.L_x_8195:
        /* <DEDUP_REMOVED lines=18> */
.L_x_8201:
[----:B------:R-:W-:Y:S05]  /*11980*/  BSYNC B1 ;  /* 0x0000000000017941 */ /* 0x000fea0003800000 */
.L_x_8200:
        /* <DEDUP_REMOVED lines=44> */
.L_x_8199:
[----:B------:R-:W-:Y:S05]  /*11c50*/  BSYNC B0 ;  /* 0x0000000000007941 */ /* 0x000fea0003800000 */
.L_x_8198:
        /* <DEDUP_REMOVED lines=12> */
.L_x_8194:
[----:B------:R-:W-:Y:S01]  /*11d20*/  SEL R96, RZ, 0x100, P3 ;  /* 0x00000100ff607807 */ /* 0x000fe20001800000 */
[----:B------:R-:W-:Y:S01]  /*11d30*/  IMAD.WIDE.U32 R144, R125, 0x10, R112 ;  /* 0x000000107d907825 */ /* 0x000fe200078e0070 */
[----:B------:R-:W-:Y:S01]  /*11d40*/  ISETP.NE.AND P3, PT, R138, RZ, PT ;  /* 0x000000ff8a00720c */ /* 0x000fe20003f65270 */
[----:B------:R-:W-:Y:S01]  /*11d50*/  @UP0 ULDC.64 UR18, c[0x0][0x228] ;  /* 0x00008a0000120ab9 */ /* 0x000fe20000000a00 */
[----:B------:R-:W-:Y:S02]  /*11d60*/  SEL R98, RZ, 0x1000000, P5 ;  /* 0x01000000ff627807 */ /* 0x000fe40002800000 */
        /* <DEDUP_REMOVED lines=23> */
[----:B------:R-:W-:Y:S02]  /*11ee0*/  IADD3 R116, R104, 0x180, RZ ;  /* 0x0000018068747810 */ /* 0x000fe40007ffe0ff */
[----:B------:R-:W-:-:S03]  /*11ef0*/  PLOP3.LUT P4, PT, PT, PT, UP0, 0x80, 0x0 ;  /* 0x000000000000781c */ /* 0x000fc60003f8f008 */
[----:B0-----:R-:W-:Y:S01]  /*11f00*/  @P0 IMAD.WIDE.U32 R136, R116, 0x10, R136 ;  /* 0x0000001074880825 */ /* 0x001fe200078e0088 */
[----:B-1----:R-:W-:-:S03]  /*11f10*/  LOP3.LUT R97, R135, R143, R139, 0xfe, !PT ;  /* 0x0000008f87617212 */ /* 0x002fc600078efe8b */
[----:B------:R-:W-:Y:S01]  /*11f20*/  IMAD.WIDE.U32 R98, R125, 0x8, R108 ;  /* 0x000000087d627825 */ /* 0x000fe200078e006c */
[----:B------:R-:W-:-:S03]  /*11f30*/  LOP3.LUT R96, R140, R141, RZ, 0xfc, !PT ;  /* 0x0000008d8c607212 */ /* 0x000fc600078efcff */
[----:B------:R-:W-:Y:S02]  /*11f40*/  IMAD.MOV.U32 R139, RZ, RZ, 0x10 ;  /* 0x00000010ff8b7424 */ /* 0x000fe400078e00ff */
[----:B------:R0:W-:Y:S01]  /*11f50*/  STG.E.64 desc[UR4][R98.64], R96 ;  /* 0x0000006062007986 */ /* 0x0001e2000c101b04 */
[----:B------:R-:W-:-:S04]  /*11f60*/  IMAD.WIDE.U32 R140, R116, 0x10, R110 ;  /* 0x00000010748c7825 */ /* 0x000fc800078e006e */
[----:B------:R-:W-:Y:S01]  /*11f70*/  @P3 IMAD.WIDE.U32 R138, R116, R139, UR18 ;  /* 0x00000012748a3e25 */ /* 0x000fe2000f8e008b */
        /* <DEDUP_REMOVED lines=21> */
.L_x_8202:
        /* <DEDUP_REMOVED lines=15> */
.L_x_8204:
[----:B------:R-:W-:-:S07]  /*121c0*/  IMAD.MOV.U32 R138, RZ, RZ, R14 ;  /* 0x000000ffff8a7224 */ /* 0x000fce00078e000e */
.L_x_8205:
[----:B------:R-:W-:Y:S05]  /*121d0*/  BSYNC B0 ;  /* 0x0000000000007941 */ /* 0x000fea0003800000 */
.L_x_8203:
        /* <DEDUP_REMOVED lines=16> */
.L_x_8209:
[----:B------:R-:W-:Y:S05]  /*122e0*/  BSYNC B1 ;  /* 0x0000000000017941 */ /* 0x000fea0003800000 */
.L_x_8208:
        /* <DEDUP_REMOVED lines=44> */
.L_x_8207:
[----:B------:R-:W-:Y:S05]  /*125b0*/  BSYNC B0 ;  /* 0x0000000000007941 */ /* 0x000fea0003800000 */
.L_x_8206:
[----:B------:R-:W-:Y:S02]  /*125c0*/  I2FP.F32.U32 R111, R138 ;  /* 0x0000008a006f7245 */ /* 0x000fe40000201000 */
[----:B-----5:R-:W-:-:S03]  /*125d0*/  SHF.L.U32 R136, R96, 0x10, RZ ;  /* 0x0000001060887819 */ /* 0x020fc600000006ff */
[----:B------:R-:W-:Y:S02]  /*125e0*/  FFMA.FTZ R134, R111, R106, 1.1641532182693481445e-10 ;  /* 0x2f0000006f867423 */ /* 0x000fe4000001006a */
[----:B------:R-:W-:-:S03]  /*125f0*/  FMUL.FTZ R136, R136, R105 ;  /* 0x0000006988887220 */ /* 0x000fc60000410000 */
[----:B------:R-:W-:Y:S02]  /*12600*/  FSETP.GTU.FTZ.AND P2, PT, R134, R103, PT ;  /* 0x000000678600720b */ /* 0x000fe40003f5c000 */
[----:B------:R-:W-:Y:S02]  /*12610*/  PRMT R134, R96, 0x7632, R134 ;  /* 0x0000763260867816 */ /* 0x000fe40000000086 */
        /* <DEDUP_REMOVED lines=9> */
.L_x_8210:
        /* <DEDUP_REMOVED lines=12> */
.L_x_8213:
[----:B------:R-:W-:-:S07]  /*12770*/  MOV R8, R14 ;  /* 0x0000000e00087202 */ /* 0x000fce0000000f00 */
.L_x_8214:
[----:B------:R-:W-:Y:S05]  /*12780*/  BSYNC B0 ;  /* 0x0000000000007941 */ /* 0x000fea0003800000 */
.L_x_8212:
        /* <DEDUP_REMOVED lines=16> */
.L_x_8218:
[----:B------:R-:W-:Y:S05]  /*12890*/  BSYNC B1 ;  /* 0x0000000000017941 */ /* 0x000fea0003800000 */
.L_x_8217:
        /* <DEDUP_REMOVED lines=44> */
.L_x_8216:
[----:B------:R-:W-:Y:S05]  /*12b60*/  BSYNC B0 ;  /* 0x0000000000007941 */ /* 0x000fea0003800000 */
.L_x_8215:
        /* <DEDUP_REMOVED lines=10> */
.L_x_8211:
        /* <DEDUP_REMOVED lines=12> */
.L_x_8220:
[----:B------:R-:W-:-:S07]  /*12cd0*/  IMAD.MOV.U32 R96, RZ, RZ, R14 ;  /* 0x000000ffff607224 */ /* 0x000fce00078e000e */
.L_x_8221:
[----:B------:R-:W-:Y:S05]  /*12ce0*/  BSYNC B0 ;  /* 0x0000000000007941 */ /* 0x000fea0003800000 */
.L_x_8219:
        /* <DEDUP_REMOVED lines=16> */
.L_x_8225:
[----:B------:R-:W-:Y:S05]  /*12df0*/  BSYNC B1 ;  /* 0x0000000000017941 */ /* 0x000fea0003800000 */
.L_x_8224:
        /* <DEDUP_REMOVED lines=44> */
.L_x_8223:
[----:B------:R-:W-:Y:S05]  /*130c0*/  BSYNC B0 ;  /* 0x0000000000007941 */ /* 0x000fea0003800000 */
.L_x_8222:
        /* <DEDUP_REMOVED lines=15> */
.L_x_8226:
        /* <DEDUP_REMOVED lines=12> */
.L_x_8229:
[----:B------:R-:W-:-:S07]  /*13280*/  MOV R7, R14 ;  /* 0x0000000e00077202 */ /* 0x000fce0000000f00 */
.L_x_8230:
[----:B------:R-:W-:Y:S05]  /*13290*/  BSYNC B0 ;  /* 0x0000000000007941 */ /* 0x000fea0003800000 */
.L_x_8228:
        /* <DEDUP_REMOVED lines=16> */
.L_x_8234:
[----:B------:R-:W-:Y:S05]  /*133a0*/  BSYNC B1 ;  /* 0x0000000000017941 */ /* 0x000fea0003800000 */
.L_x_8233:
        /* <DEDUP_REMOVED lines=44> */
.L_x_8232:
[----:B------:R-:W-:Y:S05]  /*13670*/  BSYNC B0 ;  /* 0x0000000000007941 */ /* 0x000fea0003800000 */
.L_x_8231:
        /* <DEDUP_REMOVED lines=12> */
.L_x_8227:
        /* <DEDUP_REMOVED lines=12> */
.L_x_8236:
[----:B------:R-:W-:-:S07]  /*13800*/  IMAD.MOV.U32 R96, RZ, RZ, R14 ;  /* 0x000000ffff607224 */ /* 0x000fce00078e000e */
.L_x_8237:
[----:B------:R-:W-:Y:S05]  /*13810*/  BSYNC B0 ;  /* 0x0000000000007941 */ /* 0x000fea0003800000 */
.L_x_8235:
        /* <DEDUP_REMOVED lines=16> */
.L_x_8241:
[----:B------:R-:W-:Y:S05]  /*13920*/  BSYNC B1 ;  /* 0x0000000000017941 */ /* 0x000fea0003800000 */
.L_x_8240:
        /* <DEDUP_REMOVED lines=44> */
.L_x_8239:
[----:B------:R-:W-:Y:S05]  /*13bf0*/  BSYNC B0 ;  /* 0x0000000000007941 */ /* 0x000fea0003800000 */
.L_x_8238:
[----:B------:R-:W-:Y:S02]  /*13c00*/  I2FP.F32.U32 R111, R96 ;  /* 0x00000060006f7245 */ /* 0x000fe40000201000 */
[----:B------:R-:W-:-:S03]  /*13c10*/  SHF.L.U32 R136, R97, 0x10, RZ ;  /* 0x0000001061887819 */ /* 0x000fc600000006ff */
[----:B------:R-:W-:Y:S02]  /*13c20*/  FFMA.FTZ R96, R111, R106, 1.1641532182693481445e-10 ;  /* 0x2f0000006f607423 */ /* 0x000fe4000001006a */
[----:B------:R-:W-:Y:S01]  /*13c30*/  FMUL.FTZ R137, R136, R105 ;  /* 0x0000006988897220 */ /* 0x000fe20000410000 */
[----:B------:R-:W-:Y:S02]  /*13c40*/  PRMT R136, R97, 0x7632, R136 ;  /* 0x0000763261887816 */ /* 0x000fe40000000088 */
        /* <DEDUP_REMOVED lines=10> */
.L_x_8242:
        /* <DEDUP_REMOVED lines=12> */
.L_x_8245:
[----:B------:R-:W-:-:S07]  /*13db0*/  MOV R6, R14 ;  /* 0x0000000e00067202 */ /* 0x000fce0000000f00 */
.L_x_8246:
[----:B------:R-:W-:Y:S05]  /*13dc0*/  BSYNC B0 ;  /* 0x0000000000007941 */ /* 0x000fea0003800000 */
.L_x_8244:
        /* <DEDUP_REMOVED lines=16> */
.L_x_8250:
[----:B------:R-:W-:Y:S05]  /*13ed0*/  BSYNC B1 ;  /* 0x0000000000017941 */ /* 0x000fea0003800000 */
.L_x_8249:
        /* <DEDUP_REMOVED lines=44> */
.L_x_8248:
[----:B------:R-:W-:Y:S05]  /*141a0*/  BSYNC B0 ;  /* 0x0000000000007941 */ /* 0x000fea0003800000 */
.L_x_8247:
        /* <DEDUP_REMOVED lines=10> */
.L_x_8243:
        /* <DEDUP_REMOVED lines=12> */
.L_x_8252:
[----:B------:R-:W-:-:S07]  /*14310*/  IMAD.MOV.U32 R140, RZ, RZ, R14 ;  /* 0x000000ffff8c7224 */ /* 0x000fce00078e000e */
.L_x_8253:
[----:B------:R-:W-:Y:S05]  /*14320*/  BSYNC B0 ;  /* 0x0000000000007941 */ /* 0x000fea0003800000 */
.L_x_8251:
        /* <DEDUP_REMOVED lines=16> */
.L_x_8257:
[----:B------:R-:W-:Y:S05]  /*14430*/  BSYNC B1 ;  /* 0x0000000000017941 */ /* 0x000fea0003800000 */
.L_x_8256:
        /* <DEDUP_REMOVED lines=44> */
.L_x_8255:
[----:B------:R-:W-:Y:S05]  /*14700*/  BSYNC B0 ;  /* 0x0000000000007941 */ /* 0x000fea0003800000 */
.L_x_8254:
        /* <DEDUP_REMOVED lines=15> */
.L_x_8258:
        /* <DEDUP_REMOVED lines=12> */
.L_x_8261:
[----:B------:R-:W-:-:S07]  /*148c0*/  MOV R5, R14 ;  /* 0x0000000e00057202 */ /* 0x000fce0000000f00 */
.L_x_8262:
[----:B------:R-:W-:Y:S05]  /*148d0*/  BSYNC B0 ;  /* 0x0000000000007941 */ /* 0x000fea0003800000 */
.L_x_8260:
        /* <DEDUP_REMOVED lines=16> */
.L_x_8266:
[----:B------:R-:W-:Y:S05]  /*149e0*/  BSYNC B1 ;  /* 0x0000000000017941 */ /* 0x000fea0003800000 */
.L_x_8265:
        /* <DEDUP_REMOVED lines=44> */
.L_x_8264:
[----:B------:R-:W-:Y:S05]  /*14cb0*/  BSYNC B0 ;  /* 0x0000000000007941 */ /* 0x000fea0003800000 */
.L_x_8263:
        /* <DEDUP_REMOVED lines=12> */
.L_x_8259:
        /* <DEDUP_REMOVED lines=12> */
.L_x_8268:
[----:B------:R-:W-:-:S07]  /*14e40*/  IMAD.MOV.U32 R140, RZ, RZ, R14 ;  /* 0x000000ffff8c7224 */ /* 0x000fce00078e000e */
.L_x_8269:
[----:B------:R-:W-:Y:S05]  /*14e50*/  BSYNC B0 ;  /* 0x0000000000007941 */ /* 0x000fea0003800000 */
.L_x_8267:
        /* <DEDUP_REMOVED lines=16> */
.L_x_8273:
[----:B------:R-:W-:Y:S05]  /*14f60*/  BSYNC B1 ;  /* 0x0000000000017941 */ /* 0x000fea0003800000 */
.L_x_8272:
        /* <DEDUP_REMOVED lines=44> */
.L_x_8271:
[----:B------:R-:W-:Y:S05]  /*15230*/  BSYNC B0 ;  /* 0x0000000000007941 */ /* 0x000fea0003800000 */
.L_x_8270:
        /* <DEDUP_REMOVED lines=14> */
.L_x_8274:
        /* <DEDUP_REMOVED lines=12> */
.L_x_8277:
[----:B------:R-:W-:-:S07]  /*153e0*/  MOV R4, R14 ;  /* 0x0000000e00047202 */ /* 0x000fce0000000f00 */
.L_x_8278:
[----:B------:R-:W-:Y:S05]  /*153f0*/  BSYNC B0 ;  /* 0x0000000000007941 */ /* 0x000fea0003800000 */
.L_x_8276:
        /* <DEDUP_REMOVED lines=16> */
.L_x_8282:
[----:B------:R-:W-:Y:S05]  /*15500*/  BSYNC B1 ;  /* 0x0000000000017941 */ /* 0x000fea0003800000 */
.L_x_8281:
        /* <DEDUP_REMOVED lines=44> */
.L_x_8280:
[----:B------:R-:W-:Y:S05]  /*157d0*/  BSYNC B0 ;  /* 0x0000000000007941 */ /* 0x000fea0003800000 */
.L_x_8279:
        /* <DEDUP_REMOVED lines=10> */
.L_x_8275:
        /* <DEDUP_REMOVED lines=12> */
.L_x_8284:
[----:B------:R-:W-:-:S07]  /*15940*/  IMAD.MOV.U32 R139, RZ, RZ, R14 ;  /* 0x000000ffff8b7224 */ /* 0x000fce00078e000e */
.L_x_8285:
[----:B------:R-:W-:Y:S05]  /*15950*/  BSYNC B0 ;  /* 0x0000000000007941 */ /* 0x000fea0003800000 */
.L_x_8283:
        /* <DEDUP_REMOVED lines=16> */
.L_x_8289:
[----:B------:R-:W-:Y:S05]  /*15a60*/  BSYNC B1 ;  /* 0x0000000000017941 */ /* 0x000fea0003800000 */
.L_x_8288:
        /* <DEDUP_REMOVED lines=44> */
.L_x_8287:
[----:B------:R-:W-:Y:S05]  /*15d30*/  BSYNC B0 ;  /* 0x0000000000007941 */ /* 0x000fea0003800000 */
.L_x_8286:
        /* <DEDUP_REMOVED lines=14> */
.L_x_8290:
        /* <DEDUP_REMOVED lines=12> */
.L_x_8293:
[----:B------:R-:W-:-:S07]  /*15ee0*/  MOV R3, R14 ;  /* 0x0000000e00037202 */ /* 0x000fce0000000f00 */
.L_x_8294:
[----:B------:R-:W-:Y:S05]  /*15ef0*/  BSYNC B0 ;  /* 0x0000000000007941 */ /* 0x000fea0003800000 */
.L_x_8292:
        /* <DEDUP_REMOVED lines=16> */
.L_x_8298:
[----:B------:R-:W-:Y:S05]  /*16000*/  BSYNC B1 ;  /* 0x0000000000017941 */ /* 0x000fea0003800000 */
.L_x_8297:
        /* <DEDUP_REMOVED lines=44> */
.L_x_8296:
[----:B------:R-:W-:Y:S05]  /*162d0*/  BSYNC B0 ;  /* 0x0000000000007941 */ /* 0x000fea0003800000 */
.L_x_8295:
[----:B------:R-:W-:Y:S02]  /*162e0*/  I2FP.F32.U32 R3, R3 ;  /* 0x0000000300037245 */ /* 0x000fe40000201000 */
[----:B------:R-:W-:-:S03]  /*162f0*/  PRMT R97, R86, 0x7632, R97 ;  /* 0x0000763256617816 */ /* 0x000fc60000000061 */
[----:B------:R-:W-:Y:S02]  /*16300*/  FFMA.FTZ R98, R3, R106, 1.1641532182693481445e-10 ;  /* 0x2f00000003627423 */ /* 0x000fe4000001006a */
[----:B------:R-:W-:Y:S01]  /*16310*/  IMAD.U32 R110, R97, 0x10000, RZ ;  /* 0x00010000616e7824 */ /* 0x000fe200078e00ff */
[----:B------:R-:W-:Y:S02]  /*16320*/  @P0 PRMT R97, R90, 0x7632, R97 ;  /* 0x000076325a610816 */ /* 0x000fe40000000061 */
[----:B------:R-:W-:Y:S01]  /*16330*/  FSETP.GTU.FTZ.AND P4, PT, R98, R103, PT ;  /* 0x000000676200720b */ /* 0x000fe20003f9c000 */
[----:B------:R-:W-:Y:S01]  /*16340*/  FMUL.FTZ R110, R110, R105 ;  /* 0x000000696e6e7220 */ /* 0x000fe20000410000 */
[----:B------:R-:W-:Y:S02]  /*16350*/  @P0 SHF.L.U32 R98, R97, 0x10, RZ ;  /* 0x0000001061620819 */ /* 0x000fe400000006ff */
[----:B------:R-:W-:Y:S02]  /*16360*/  SEL R3, RZ, 0x1, P4 ;  /* 0x00000001ff037807 */ /* 0x000fe40002000000 */
[----:B------:R-:W-:-:S05]  /*16370*/  FSEL R110, R110, RZ, !P4 ;  /* 0x000000ff6e6e7208 */ /* 0x000fca0006000000 */
[----:B------:R-:W-:-:S04]  /*16380*/  FADD.FTZ R139, R139, R110 ;  /* 0x0000006e8b8b7221 */ /* 0x000fc80000010000 */
[----:B------:R-:W-:-:S07]  /*16390*/  @P0 FADD.FTZ R139, R139, R98 ;  /* 0x000000628b8b0221 */ /* 0x000fce0000010000 */
.L_x_8291:
        /* <DEDUP_REMOVED lines=12> */
.L_x_8300:
[----:B------:R-:W-:-:S07]  /*16460*/  IMAD.MOV.U32 R98, RZ, RZ, R14 ;  /* 0x000000ffff627224 */ /* 0x000fce00078e000e */
.L_x_8301:
[----:B------:R-:W-:Y:S05]  /*16470*/  BSYNC B0 ;  /* 0x0000000000007941 */ /* 0x000fea0003800000 */
.L_x_8299:
        /* <DEDUP_REMOVED lines=16> */
.L_x_8305:
[----:B------:R-:W-:Y:S05]  /*16580*/  BSYNC B1 ;  /* 0x0000000000017941 */ /* 0x000fea0003800000 */
.L_x_8304:
        /* <DEDUP_REMOVED lines=44> */
.L_x_8303:
[----:B------:R-:W-:Y:S05]  /*16850*/  BSYNC B0 ;  /* 0x0000000000007941 */ /* 0x000fea0003800000 */
.L_x_8302:
        /* <DEDUP_REMOVED lines=14> */
.L_x_8306:
        /* <DEDUP_REMOVED lines=12> */
.L_x_8309:
[----:B------:R-:W-:-:S07]  /*16a00*/  MOV R2, R14 ;  /* 0x0000000e00027202 */ /* 0x000fce0000000f00 */
.L_x_8310:
[----:B------:R-:W-:Y:S05]  /*16a10*/  BSYNC B0 ;  /* 0x0000000000007941 */ /* 0x000fea0003800000 */
.L_x_8308:
        /* <DEDUP_REMOVED lines=16> */
.L_x_8314:
[----:B------:R-:W-:Y:S05]  /*16b20*/  BSYNC B1 ;  /* 0x0000000000017941 */ /* 0x000fea0003800000 */
.L_x_8313:
        /* <DEDUP_REMOVED lines=44> */
.L_x_8312:
[----:B------:R-:W-:Y:S05]  /*16df0*/  BSYNC B0 ;  /* 0x0000000000007941 */ /* 0x000fea0003800000 */
.L_x_8311:
        /* <DEDUP_REMOVED lines=10> */
.L_x_8307:
        /* <DEDUP_REMOVED lines=12> */
.L_x_8316:
[----:B------:R-:W-:-:S07]  /*16f60*/  IMAD.MOV.U32 R146, RZ, RZ, R14 ;  /* 0x000000ffff927224 */ /* 0x000fce00078e000e */
.L_x_8317:
[----:B------:R-:W-:Y:S05]  /*16f70*/  BSYNC B0 ;  /* 0x0000000000007941 */ /* 0x000fea0003800000 */
.L_x_8315:
        /* <DEDUP_REMOVED lines=16> */
.L_x_8321:
[----:B------:R-:W-:Y:S05]  /*17080*/  BSYNC B1 ;  /* 0x0000000000017941 */ /* 0x000fea0003800000 */
.L_x_8320:
        /* <DEDUP_REMOVED lines=44> */
.L_x_8319:
[----:B------:R-:W-:Y:S05]  /*17350*/  BSYNC B0 ;  /* 0x0000000000007941 */ /* 0x000fea0003800000 */
.L_x_8318:
        /* <DEDUP_REMOVED lines=14> */
.L_x_8322:
        /* <DEDUP_REMOVED lines=12> */
.L_x_8325:
[----:B------:R-:W-:-:S07]  /*17500*/  MOV R0, R14 ;  /* 0x0000000e00007202 */ /* 0x000fce0000000f00 */
.L_x_8326:
[----:B------:R-:W-:Y:S05]  /*17510*/  BSYNC B0 ;  /* 0x0000000000007941 */ /* 0x000fea0003800000 */
.L_x_8324:
        /* <DEDUP_REMOVED lines=16> */
.L_x_8330:
[----:B------:R-:W-:Y:S05]  /*17620*/  BSYNC B1 ;  /* 0x0000000000017941 */ /* 0x000fea0003800000 */
.L_x_8329:
        /* <DEDUP_REMOVED lines=44> */
.L_x_8328:
[----:B------:R-:W-:Y:S05]  /*178f0*/  BSYNC B0 ;  /* 0x0000000000007941 */ /* 0x000fea0003800000 */
.L_x_8327:
[----:B------:R-:W-:Y:S02]  /*17900*/  I2FP.F32.U32 R97, R0 ;  /* 0x0000000000617245 */ /* 0x000fe40000201000 */
[----:B------:R-:W-:Y:S02]  /*17910*/  PRMT R0, R87, 0x7632, R0 ;  /* 0x0000763257007816 */ /* 0x000fe40000000000 */
[----:B------:R-:W-:Y:S01]  /*17920*/  @P0 PRMT R96, R91, 0x7632, R96 ;  /* 0x000076325b600816 */ /* 0x000fe20000000060 */
[----:B------:R-:W-:Y:S02]  /*17930*/  FFMA.FTZ R106, R97, R106, 1.1641532182693481445e-10 ;  /* 0x2f000000616a7423 */ /* 0x000fe4000001006a */
[----:B------:R-:W-:Y:S01]  /*17940*/  IMAD.U32 R0, R0, 0x10000, RZ ;  /* 0x0001000000007824 */ /* 0x000fe200078e00ff */
[----:B------:R-:W-:Y:S02]  /*17950*/  @P0 SHF.L.U32 R99, R96, 0x10, RZ ;  /* 0x0000001060630819 */ /* 0x000fe400000006ff */
[----:B------:R-:W-:Y:S01]  /*17960*/  FSETP.GTU.FTZ.AND P1, PT, R106, R103, PT ;  /* 0x000000676a00720b */ /* 0x000fe20003f3c000 */
[----:B------:R-:W-:-:S05]  /*17970*/  FMUL.FTZ R0, R0, R105 ;  /* 0x0000006900007220 */ /* 0x000fca0000410000 */
[----:B------:R-:W-:Y:S02]  /*17980*/  FSEL R97, R0, RZ, !P1 ;  /* 0x000000ff00617208 */ /* 0x000fe40004800000 */
[----:B------:R-:W-:-:S03]  /*17990*/  SEL R0, RZ, 0x1, P1 ;  /* 0x00000001ff007807 */ /* 0x000fc60000800000 */
[----:B------:R-:W-:-:S04]  /*179a0*/  FADD.FTZ R146, R146, R97 ;  /* 0x0000006192927221 */ /* 0x000fc80000010000 */
[----:B------:R-:W-:-:S07]  /*179b0*/  @P0 FADD.FTZ R146, R146, R99 ;  /* 0x0000006392920221 */ /* 0x000fce0000010000 */
.L_x_8323:
[----:B------:R-:W-:Y:S01]  /*179c0*/  FADD.FTZ R97, RZ, R93 ;  /* 0x0000005dff617221 */ /* 0x000fe20000010000 */
[----:B------:R-:W-:Y:S01]  /*179d0*/  SEL R103, RZ, 0x1000000, P5 ;  /* 0x01000000ff677807 */ /* 0x000fe20002800000 */
[----:B------:R-:W-:Y:S01]  /*179e0*/  IMAD.WIDE.U32 R112, R116, 0x10, R112 ;  /* 0x0000001074707825 */ /* 0x000fe200078e0070 */
[----:B------:R-:W-:-:S03]  /*179f0*/  ISETP.NE.AND P5, PT, R145, RZ, PT ;  /* 0x000000ff9100720c */ /* 0x000fc60003fa5270 */
[----:B------:R-:W-:Y:S01]  /*17a00*/  FADD.FTZ R96, R97, R94 ;  /* 0x0000005e61607221 */ /* 0x000fe20000010000 */
[----:B------:R-:W-:Y:S01]  /*17a10*/  ISETP.NE.AND P0, PT, R142, RZ, PT ;  /* 0x000000ff8e00720c */ /* 0x000fe20003f05270 */
[----:B------:R-:W-:Y:S01]  /*17a20*/  IMAD.WIDE.U32 R108, R116, 0x8, R108 ;  /* 0x00000008746c7825 */ /* 0x000fe200078e006c */
[----:B------:R-:W-:-:S03]  /*17a30*/  SEL R99, RZ, 0x10000, P4 ;  /* 0x00010000ff637807 */ /* 0x000fc60002000000 */
[----:B------:R-:W-:Y:S01]  /*17a40*/  FADD.FTZ R97, R96, R95 ;  /* 0x0000005f60617221 */ /* 0x000fe20000010000 */
[----:B------:R-:W-:Y:S02]  /*17a50*/  SEL R142, RZ, 0x100, P3 ;  /* 0x00000100ff8e7807 */ /* 0x000fe40001800000 */
[----:B------:R-:W-:Y:S01]  /*17a60*/  ISETP.NE.AND P6, PT, R144, RZ, PT ;  /* 0x000000ff9000720c */ /* 0x000fe20003fc5270 */
[----:B------:R-:W-:Y:S01]  /*17a70*/  FADD.FTZ R96, R97, R100 ;  /* 0x0000006461607221 */ /* 0x000fe20000010000 */
[----:B------:R-:W-:Y:S02]  /*17a80*/  ISETP.NE.AND P1, PT, R143, RZ, PT ;  /* 0x000000ff8f00720c */ /* 0x000fe40003f25270 */
[----:B------:R-:W-:Y:S01]  /*17a90*/  SEL R98, RZ, 0x1, P5 ;  /* 0x00000001ff627807 */ /* 0x000fe20002800000 */
[----:B------:R-:W-:Y:S01]  /*17aa0*/  FADD.FTZ R97, R96, R101 ;  /* 0x0000006560617221 */ /* 0x000fe20000010000 */
[----:B------:R-:W-:Y:S02]  /*17ab0*/  LOP3.LUT R142, R142, R103, R99, 0xfe, !PT ;  /* 0x000000678e8e7212 */ /* 0x000fe400078efe63 */
[----:B------:R-:W-:Y:S01]  /*17ac0*/  SEL R110, RZ, 0x1, P1 ;  /* 0x00000001ff6e7807 */ /* 0x000fe20000800000 */
[----:B------:R-:W-:Y:S01]  /*17ad0*/  FADD.FTZ R96, R97, R102 ;  /* 0x0000006661607221 */ /* 0x000fe20000010000 */
[----:B------:R-:W-:Y:S01]  /*17ae0*/  IMAD.WIDE.U32 R98, R98, 0x1000000, RZ ;  /* 0x0100000062627825 */ /* 0x000fe200078e00ff */
[----:B------:R-:W-:-:S03]  /*17af0*/  SEL R105, RZ, 0x1, P2 ;  /* 0x00000001ff697807 */ /* 0x000fc60001000000 */
[----:B------:R-:W-:Y:S01]  /*17b00*/  FADD.FTZ R97, R96, R107 ;  /* 0x0000006b60617221 */ /* 0x000fe20000010000 */
[----:B------:R-:W-:Y:S01]  /*17b10*/  IMAD.WIDE.U32 R110, R110, 0x100, RZ ;  /* 0x000001006e6e7825 */ /* 0x000fe200078e00ff */
[----:B------:R-:W-:-:S03]  /*17b20*/  LOP3.LUT R99, R99, R142, R105, 0xfe, !PT ;  /* 0x0000008e63637212 */ /* 0x000fc600078efe69 */
        /* <DEDUP_REMOVED lines=39> */
[----:B------:R-:W-:-:S04]  /*17da0*/  FADD.FTZ R143, R92, R139 ;  /* 0x0000008b5c8f7221 */ /* 0x000fc80000010000 */
        /* <DEDUP_REMOVED lines=22> */
.L_x_8331:
[----:B------:R-:W-:Y:S01]  /*17f10*/  UMOV UR16, 0xffffffff ;  /* 0xffffffff00107882 */ /* 0x000fe20000000000 */
[----:B------:R-:W-:Y:S01]  /*17f20*/  @!P0 IADD3 R103, R103, 0x4, RZ ;  /* 0x0000000467678810 */ /* 0x000fe20007ffe0ff */
[----:B------:R-:W-:Y:S01]  /*17f30*/  FADD.FTZ R143, R143, R146 ;  /* 0x000000928f8f7221 */ /* 0x000fe20000010000 */
[----:B------:R-:W-:Y:S06]  /*17f40*/  BRA.DIV UR16, `(.L_x_8332) ;  /* 0x0000001210747947 */ /* 0x000fec000b800000 */
[----:B------:R-:W0:Y:S02]  /*17f50*/  SHFL.BFLY PT, R92, R143, 0x1, 0x1f ;  /* 0x0c201f008f5c7f89 */ /* 0x000e2400000e0000 */
[----:B01----:R-:W-:-:S05]  /*17f60*/  FADD.FTZ R97, R143, R92 ;  /* 0x0000005c8f617221 */ /* 0x003fca0000010000 */
        /* <DEDUP_REMOVED lines=82> */
.L_x_8344:
        /* <DEDUP_REMOVED lines=8> */
[----:B------:R-:W-:Y:S02]  /*18510*/  @!P2 MOV R99, 0x400 ;  /* 0x000004000063a802 */ /* 0x000fe40000000f00 */
[----:B--2---:R-:W-:Y:S01]  /*18520*/  @!P1 LEA R98, R98, R97, 0x18 ;  /* 0x0000006162629211 */ /* 0x004fe200078ec0ff */
[C---:B------:R-:W-:Y:S02]  /*18530*/  @!P1 IMAD.IADD R97, R103.reuse, 0x1, R92 ;  /* 0x0000000167619824 */ /* 0x040fe400078e025c */
[----:B------:R-:W-:-:S03]  /*18540*/  @!P2 IMAD.IADD R103, R103, 0x1, R108 ;  /* 0x000000016767a824 */ /* 0x000fc600078e026c */
[----:B------:R-:W-:Y:S01]  /*18550*/  @!P1 LEA R98, R97, R98, 0x3 ;  /* 0x0000006261629211 */ /* 0x000fe200078e18ff */
[----:B-1----:R-:W-:-:S05]  /*18560*/  FADD.FTZ R97, R106, R109 ;  /* 0x0000006d6a617221 */ /* 0x002fca0000010000 */
[----:B------:R1:W-:Y:S01]  /*18570*/  @!P1 STS.64 [R98], R96 ;  /* 0x0000006062009388 */ /* 0x0003e20000000a00 */
[----:B------:R-:W-:Y:S01]  /*18580*/  BAR.SYNC.DEFER_BLOCKING 0x0 ;  /* 0x0000000000007b1d */ /* 0x000fe20000010000 */
[----:B------:R-:W-:Y:S02]  /*18590*/  LOP3.LUT P1, RZ, R92, 0x1f, R19, 0xf8, !PT ;  /* 0x0000001f5cff7812 */ /* 0x000fe4000782f813 */
[----:B---3--:R-:W-:Y:S01]  /*185a0*/  @!P2 LEA R110, R110, R99, 0x18 ;  /* 0x000000636e6ea211 */ /* 0x008fe200078ec0ff */
[----:B------:R-:W-:Y:S01]  /*185b0*/  IMAD.MOV.U32 R99, RZ, RZ, RZ ;  /* 0x000000ffff637224 */ /* 0x000fe200078e00ff */
[----:B------:R-:W-:Y:S02]  /*185c0*/  @!P2 MOV R99, 0x400 ;  /* 0x000004000063a802 */ /* 0x000fe40000000f00 */
[----:B-1----:R-:W-:Y:S02]  /*185d0*/  CS2R R96, SRZ ;  /* 0x0000000000607805 */ /* 0x002fe4000001ff00 */
[----:B------:R-:W-:Y:S01]  /*185e0*/  @!P2 LEA R103, R103, R110, 0x3 ;  /* 0x0000006e6767a211 */ /* 0x000fe200078e18ff */
[----:B0-----:R-:W0:Y:S04]  /*185f0*/  SHFL.DOWN PT, R106, R99, 0x2, 0x1f ;  /* 0x08401f00636a7f89 */ /* 0x001e2800000e0000 */
[----:B------:R1:W2:Y:S01]  /*18600*/  @!P2 LDS.64 R96, [R103] ;  /* 0x000000006760a984 */ /* 0x0002a20000000a00 */
[----:B------:R-:W-:-:S02]  /*18610*/  PLOP3.LUT P2, PT, PT, PT, UP1, 0x40, 0x0 ;  /* 0x000000000000781c */ /* 0x000fc40003f4e818 */
[----:B-1----:R-:W-:Y:S01]  /*18620*/  I2FP.F32.S32 R103, R99 ;  /* 0x0000006300677245 */ /* 0x002fe20000201400 */
[----:B0-----:R-:W-:Y:S01]  /*18630*/  IMAD.IADD R108, R106, 0x1, R99 ;  /* 0x000000016a6c7824 */ /* 0x001fe200078e0263 */
[----:B------:R-:W-:-:S04]  /*18640*/  I2FP.F32.S32 R106, R106 ;  /* 0x0000006a006a7245 */ /* 0x000fc80000201400 */
[----:B------:R-:W-:Y:S01]  /*18650*/  I2FP.F32.S32 R109, R108 ;  /* 0x0000006c006d7245 */ /* 0x000fe20000201400 */
[----:B------:R-:W0:Y:S03]  /*18660*/  SHFL.DOWN PT, R111, R108, 0x1, 0x1f ;  /* 0x08201f006c6f7f89 */ /* 0x000e2600000e0000 */
[----:B------:R-:W1:Y:S01]  /*18670*/  MUFU.RCP R110, R109 ;  /* 0x0000006d006e7308 */ /* 0x000e620000001000 */
[----:B--2---:R-:W2:Y:S01]  /*18680*/  SHFL.DOWN PT, R105, R96, 0x2, 0x1f ;  /* 0x08401f0060697f89 */ /* 0x004ea200000e0000 */
[-C--:B0-----:R-:W-:Y:S02]  /*18690*/  IADD3 R108, R108, R111.reuse, RZ ;  /* 0x0000006f6c6c7210 */ /* 0x081fe40007ffe0ff */
[----:B------:R-:W-:Y:S01]  /*186a0*/  I2FP.F32.S32 R111, R111 ;  /* 0x0000006f006f7245 */ /* 0x000fe20000201400 */
        /* <DEDUP_REMOVED lines=12> */
[----:B------:R-:W-:-:S05]  /*18770*/  FFMA.FTZ R97, R110, R105, R97 ;  /* 0x000000696e617223 */ /* 0x000fca0000010061 */
[----:B------:R-:W1:Y:S01]  /*18780*/  SHFL.DOWN PT, R98, R97, 0x1, 0x1f ;  /* 0x08201f0061627f89 */ /* 0x000e6200000e0000 */
[----:B0-----:R-:W-:Y:S01]  /*18790*/  FADD.FTZ R103, R96, -R99 ;  /* 0x8000006360677221 */ /* 0x001fe20000010000 */
[----:B------:R-:W-:-:S03]  /*187a0*/  FMUL.FTZ R110, R99, R111 ;  /* 0x0000006f636e7220 */ /* 0x000fc60000410000 */
[----:B------:R-:W-:Y:S01]  /*187b0*/  FMUL.FTZ R106, R103, R103 ;  /* 0x00000067676a7220 */ /* 0x000fe20000410000 */
[C---:B------:R-:W-:Y:S02]  /*187c0*/  FFMA.FTZ R99, R109.reuse, R96, R110 ;  /* 0x000000606d637223 */ /* 0x040fe4000001006e */
[----:B------:R-:W0:Y:S01]  /*187d0*/  LDC R96, c[0x0][0x2d8] ;  /* 0x0000b600ff607b82 */ /* 0x000e220000000800 */
[----:B------:R-:W-:Y:S01]  /*187e0*/  FMUL.FTZ R106, R109, R106 ;  /* 0x0000006a6d6a7220 */ /* 0x000fe20000410000 */
[----:B---3--:R-:W-:Y:S01]  /*187f0*/  FMUL.FTZ R105, R108, R99 ;  /* 0x000000636c697220 */ /* 0x008fe20000410000 */
[----:B-1----:R-:W-:Y:S02]  /*18800*/  FADD.FTZ R99, R97, R98 ;  /* 0x0000006261637221 */ /* 0x002fe40000010000 */
[----:B------:R-:W-:-:S03]  /*18810*/  FMUL.FTZ R106, R106, R111 ;  /* 0x0000006f6a6a7220 */ /* 0x000fc60000410000 */
[----:B------:R-:W1:Y:S01]  /*18820*/  SHFL.IDX PT, R105, R105, RZ, 0x1f ;  /* 0x00001fff69697589 */ /* 0x000e6200000e0000 */
[----:B------:R-:W-:Y:S02]  /*18830*/  FFMA.FTZ R106, R108, R106, R99 ;  /* 0x0000006a6c6a7223 */ /* 0x000fe40000010063 */
[----:B------:R-:W2:Y:S03]  /*18840*/  @!P1 LDC.64 R98, c[0x0][0x250] ;  /* 0x00009400ff629b82 */ /* 0x000ea60000000a00 */
[----:B------:R-:W0:Y:S01]  /*18850*/  SHFL.IDX PT, R103, R106, RZ, 0x1f ;  /* 0x00001fff6a677589 */ /* 0x000e2200000e0000 */
[C---:B-1----:R-:W-:Y:S01]  /*18860*/  FMUL.FTZ R92, R105.reuse, R105 ;  /* 0x00000069695c7220 */ /* 0x042fe20000410000 */
[----:B------:R-:W-:Y:S01]  /*18870*/  FSEL R109, R105, RZ, P3 ;  /* 0x000000ff696d7208 */ /* 0x000fe20001800000 */
[----:B--2---:R-:W-:-:S03]  /*18880*/  @!P1 IMAD.WIDE R98, R18, 0x4, R98 ;  /* 0x0000000412629825 */ /* 0x004fc600078e0262 */
[----:B------:R-:W-:Y:S01]  /*18890*/  FSEL R97, R92, RZ, !P2 ;  /* 0x000000ff5c617208 */ /* 0x000fe20005000000 */
[----:B0-----:R-:W-:Y:S01]  /*188a0*/  FFMA.FTZ R92, R103, UR20, R96 ;  /* 0x00000014675c7c23 */ /* 0x001fe20008010060 */
[C---:B------:R-:W-:Y:S01]  /*188b0*/  FADD.FTZ R103, -R109.reuse, R93 ;  /* 0x0000005d6d677221 */ /* 0x040fe20000010100 */
[C---:B------:R-:W-:Y:S01]  /*188c0*/  FADD.FTZ R95, -R109.reuse, R95 ;  /* 0x0000005f6d5f7221 */ /* 0x040fe20000010100 */
[C---:B------:R-:W-:Y:S01]  /*188d0*/  FADD.FTZ R101, -R109.reuse, R101 ;  /* 0x000000656d657221 */ /* 0x040fe20000010100 */
[----:B------:R-:W-:Y:S01]  /*188e0*/  FADD.FTZ R92, R92, R97 ;  /* 0x000000615c5c7221 */ /* 0x000fe20000010000 */
[C---:B------:R-:W-:Y:S01]  /*188f0*/  FADD.FTZ R107, -R109.reuse, R107 ;  /* 0x0000006b6d6b7221 */ /* 0x040fe20000010100 */
        /* <DEDUP_REMOVED lines=31> */
[----:B--2---:R-:W-:Y:S01]  /*18af0*/  FMUL.FTZ R95, R111, R95 ;  /* 0x0000005f6f5f7220 */ /* 0x004fe20000410000 */
[----:B0-----:R-:W-:-:S04]  /*18b00*/  @!P1 IMAD.WIDE R96, R18, 0x4, R96 ;  /* 0x0000000412609825 */ /* 0x001fc800078e0260 */
        /* <DEDUP_REMOVED lines=8> */
[C---:B------:R-:W-:Y:S01]  /*18b90*/  FMUL.FTZ R101, R111.reuse, R120 ;  /* 0x000000786f657220 */ /* 0x040fe20000410000 */
[----:B------:R-:W-:Y:S01]  /*18ba0*/  FFMA.FTZ R114, R54, R95, R22 ;  /* 0x0000005f36727223 */ /* 0x000fe20000010016 */
[C---:B------:R-:W-:Y:S01]  /*18bb0*/  FMUL.FTZ R102, R111.reuse, R112 ;  /* 0x000000706f667220 */ /* 0x040fe20000410000 */
[----:B------:R-:W-:Y:S01]  /*18bc0*/  FFMA.FTZ R94, R56, R109, R24 ;  /* 0x0000006d385e7223 */ /* 0x000fe20000010018 */
[----:B------:R-:W-:Y:S01]  /*18bd0*/  FFMA.FTZ R95, R58, R113, R26 ;  /* 0x000000713a5f7223 */ /* 0x000fe2000001001a */
[----:B------:R2:W-:Y:S01]  /*18be0*/  @!P1 STG.E desc[UR4][R96.64], R111 ;  /* 0x0000006f60009986 */ /* 0x0005e2000c101904 */
[----:B0-----:R-:W-:Y:S01]  /*18bf0*/  FMUL.FTZ R98, R111, R108 ;  /* 0x0000006c6f627220 */ /* 0x001fe20000410000 */
[----:B-1----:R-:W-:-:S04]  /*18c00*/  IMAD.WIDE.U32 R108, R115, 0x10, R92 ;  /* 0x00000010736c7825 */ /* 0x002fc800078e005c */
[----:B------:R-:W-:Y:S01]  /*18c10*/  FFMA.FTZ R135, R55, R100, R23 ;  /* 0x0000006437877223 */ /* 0x000fe20000010017 */
[----:B------:R-:W-:Y:S01]  /*18c20*/  FFMA.FTZ R100, R62, R101, R30 ;  /* 0x000000653e647223 */ /* 0x000fe2000001001e */
[----:B------:R-:W-:Y:S01]  /*18c30*/  FMUL.FTZ R99, R111, R118 ;  /* 0x000000766f637220 */ /* 0x000fe20000410000 */
[----:B------:R-:W-:-:S04]  /*18c40*/  IMAD.WIDE.U32 R112, R125, 0x10, R92 ;  /* 0x000000107d707825 */ /* 0x000fc800078e005c */
[----:B------:R-:W-:Y:S01]  /*18c50*/  FFMA.FTZ R92, R52, R103, R20 ;  /* 0x00000067345c7223 */ /* 0x000fe20000010014 */
[----:B------:R-:W-:Y:S01]  /*18c60*/  FFMA.FTZ R103, R63, R98, R31 ;  /* 0x000000623f677223 */ /* 0x000fe2000001001f */
[C---:B------:R-:W-:Y:S01]  /*18c70*/  FMUL.FTZ R107, R111.reuse, R122 ;  /* 0x0000007a6f6b7220 */ /* 0x040fe20000410000 */
[C---:B------:R-:W-:Y:S01]  /*18c80*/  FMUL.FTZ R110, R111.reuse, R110 ;  /* 0x0000006e6f6e7220 */ /* 0x040fe20000410000 */
[----:B------:R-:W-:Y:S01]  /*18c90*/  FMUL.FTZ R106, R111, R106 ;  /* 0x0000006a6f6a7220 */ /* 0x000fe20000410000 */
[----:B--2---:R-:W-:Y:S01]  /*18ca0*/  FFMA.FTZ R97, R53, R128, R21 ;  /* 0x0000008035617223 */ /* 0x004fe20000010015 */
[C---:B------:R-:W-:Y:S01]  /*18cb0*/  FMUL.FTZ R123, R111.reuse, R124 ;  /* 0x0000007c6f7b7220 */ /* 0x040fe20000410000 */
[C---:B------:R-:W-:Y:S01]  /*18cc0*/  FMUL.FTZ R105, R111.reuse, R126 ;  /* 0x0000007e6f697220 */ /* 0x040fe20000410000 */
[----:B------:R-:W-:Y:S01]  /*18cd0*/  FMUL.FTZ R142, R111, R142 ;  /* 0x0000008e6f8e7220 */ /* 0x000fe20000410000 */
[----:B------:R-:W-:Y:S01]  /*18ce0*/  FFMA.FTZ R96, R60, R99, R28 ;  /* 0x000000633c607223 */ /* 0x000fe2000001001c */
[----:B------:R-:W-:Y:S01]  /*18cf0*/  F2FP.BF16.F32.PACK_AB R92, R97, R92 ;  /* 0x0000005c615c723e */ /* 0x000fe200000010ff */
        /* <DEDUP_REMOVED lines=44> */
[----:B------:R-:W-:Y:S01]  /*18fc0*/  LEA R114, P2, R116, UR12, 0x4 ;  /* 0x0000000c74727c11 */ /* 0x000fe2000f8420ff */
[----:B------:R-:W-:Y:S01]  /*18fd0*/  VIADD R18, R18, UR14 ;  /* 0x0000000e12127c36 */ /* 0x000fe20008000000 */
[----:B------:R-:W-:-:S02]  /*18fe0*/  F2FP.BF16.F32.PACK_AB R95, R162, R95 ;  /* 0x0000005fa25f723e */ /* 0x000fc400000010ff */
[----:B------:R-:W-:Y:S02]  /*18ff0*/  F2FP.BF16.F32.PACK_AB R94, R137, R94 ;  /* 0x0000005e895e723e */ /* 0x000fe400000010ff */
[----:B------:R-:W-:Y:S02]  /*19000*/  LEA.HI.X R111, R104, UR13, RZ, 0x4, P1 ;  /* 0x0000000d686f7c11 */ /* 0x000fe400088f24ff */
[----:B------:R-:W-:Y:S02]  /*19010*/  F2FP.BF16.F32.PACK_AB R103, R156, R103 ;  /* 0x000000679c67723e */ /* 0x000fe400000010ff */
[----:B------:R-:W-:Y:S01]  /*19020*/  F2FP.BF16.F32.PACK_AB R102, R107, R102 ;  /* 0x000000666b66723e */ /* 0x000fe200000010ff */
[----:B------:R0:W-:Y:S01]  /*19030*/  STG.E.128 desc[UR4][R110.64], R92 ;  /* 0x0000005c6e007986 */ /* 0x0001e2000c101d04 */
[----:B------:R-:W-:Y:S02]  /*19040*/  F2FP.BF16.F32.PACK_AB R101, R148, R101 ;  /* 0x000000659465723e */ /* 0x000fe400000010ff */
[----:B------:R-:W-:Y:S01]  /*19050*/  F2FP.BF16.F32.PACK_AB R106, R115, R106 ;  /* 0x0000006a736a723e */ /* 0x000fe200000010ff */
[----:B------:R1:W-:Y:S01]  /*19060*/  STG.E.128 desc[UR4][R108.64], R96 ;  /* 0x000000606c007986 */ /* 0x0003e2000c101d04 */
[----:B------:R-:W-:-:S02]  /*19070*/  F2FP.BF16.F32.PACK_AB R107, R146, R133 ;  /* 0x00000085926b723e */ /* 0x000fc400000010ff */
[----:B------:R-:W-:Y:S01]  /*19080*/  F2FP.BF16.F32.PACK_AB R105, R136, R105 ;  /* 0x000000698869723e */ /* 0x000fe200000010ff */
[----:B------:R1:W-:Y:S01]  /*19090*/  STG.E.128 desc[UR4][R112.64], R100 ;  /* 0x0000006470007986 */ /* 0x0003e2000c101d04 */
        /* <DEDUP_REMOVED lines=8> */
.L_x_8332:
[----:B0-----:R-:W-:Y:S01]  /*19120*/  HFMA2.MMA R110, -RZ, RZ, 0, 5.9604644775390625e-08 ;  /* 0x00000001ff6e7435 */ /* 0x001fe200000001ff */
[----:B------:R-:W-:Y:S01]  /*19130*/  IMAD.MOV.U32 R111, RZ, RZ, 0x1f ;  /* 0x0000001fff6f7424 */ /* 0x000fe200078e00ff */
[----:B------:R-:W-:-:S09]  /*19140*/  MOV R108, 0xffffffff ;  /* 0xffffffff006c7802 */ /* 0x000fd20000000f00 */
[----:B-1----:R-:W-:Y:S05]  /*19150*/  WARPSYNC.COLLECTIVE R108, `(.L_x_8334) ;  /* 0x000000006c087348 */ /* 0x002fea0003c00000 */
[----:B------:R0:W2:Y:S02]  /*19160*/  SHFL.BFLY P2, R109, R143, R110, R111 ;  /* 0x0c00006e8f6d7389 */ /* 0x0000a4000004006f */
[----:B012---:R-:W-:Y:S01]  /*19170*/  ENDCOLLECTIVE ;  /* 0x000000000000791b */ /* 0x007fe20003800000 */
.L_x_8334:
[----:B------:R-:W-:Y:S02]  /*19180*/  IMAD.MOV.U32 R110, RZ, RZ, 0x2 ;  /* 0x00000002ff6e7424 */ /* 0x000fe400078e00ff */
[----:B------:R-:W-:-:S04]  /*19190*/  IMAD.MOV.U32 R92, RZ, RZ, R109 ;  /* 0x000000ffff5c7224 */ /* 0x000fc800078e006d */
[----:B------:R-:W-:-:S05]  /*191a0*/  FADD.FTZ R97, R143, R92 ;  /* 0x0000005c8f617221 */ /* 0x000fca0000010000 */
[----:B------:R-:W-:-:S07]  /*191b0*/  MOV R143, R97 ;  /* 0x00000061008f7202 */ /* 0x000fce0000000f00 */
[----:B------:R-:W-:Y:S05]  /*191c0*/  WARPSYNC.COLLECTIVE R108, `(.L_x_8335) ;  /* 0x000000006c087348 */ /* 0x000fea0003c00000 */
[----:B------:R0:W1:Y:S02]  /*191d0*/  SHFL.BFLY P2, R109, R143, R110, R111 ;  /* 0x0c00006e8f6d7389 */ /* 0x000064000004006f */
[----:B01----:R-:W-:Y:S01]  /*191e0*/  ENDCOLLECTIVE ;  /* 0x000000000000791b */ /* 0x003fe20003800000 */
.L_x_8335:
[----:B------:R-:W-:Y:S01]  /*191f0*/  HFMA2.MMA R110, -RZ, RZ, 0, 2.384185791015625e-07 ;  /* 0x00000004ff6e7435 */ /* 0x000fe200000001ff */
[----:B------:R-:W-:-:S05]  /*19200*/  MOV R92, R109 ;  /* 0x0000006d005c7202 */ /* 0x000fca0000000f00 */
[----:B------:R-:W-:-:S04]  /*19210*/  FADD.FTZ R98, R97, R92 ;  /* 0x0000005c61627221 */ /* 0x000fc80000010000 */
[----:B------:R-:W-:-:S07]  /*19220*/  IMAD.MOV.U32 R143, RZ, RZ, R98 ;  /* 0x000000ffff8f7224 */ /* 0x000fce00078e0062 */
[----:B------:R-:W-:Y:S05]  /*19230*/  WARPSYNC.COLLECTIVE R108, `(.L_x_8336) ;  /* 0x000000006c087348 */ /* 0x000fea0003c00000 */
[----:B------:R0:W1:Y:S02]  /*19240*/  SHFL.BFLY P2, R109, R143, R110, R111 ;  /* 0x0c00006e8f6d7389 */ /* 0x000064000004006f */
[----:B01----:R-:W-:Y:S01]  /*19250*/  ENDCOLLECTIVE ;  /* 0x000000000000791b */ /* 0x003fe20003800000 */
.L_x_8336:
[----:B------:R-:W-:Y:S02]  /*19260*/  IMAD.MOV.U32 R110, RZ, RZ, 0x8 ;  /* 0x00000008ff6e7424 */ /* 0x000fe400078e00ff */
[----:B------:R-:W-:-:S04]  /*19270*/  IMAD.MOV.U32 R99, RZ, RZ, R109 ;  /* 0x000000ffff637224 */ /* 0x000fc800078e006d */
[----:B------:R-:W-:-:S05]  /*19280*/  FADD.FTZ R99, R98, R99 ;  /* 0x0000006362637221 */ /* 0x000fca0000010000 */
[----:B------:R-:W-:-:S07]  /*19290*/  MOV R143, R99 ;  /* 0x00000063008f7202 */ /* 0x000fce0000000f00 */
[----:B------:R-:W-:Y:S05]  /*192a0*/  WARPSYNC.COLLECTIVE R108, `(.L_x_8337) ;  /* 0x000000006c087348 */ /* 0x000fea0003c00000 */
[----:B------:R0:W1:Y:S02]  /*192b0*/  SHFL.BFLY P2, R109, R143, R110, R111 ;  /* 0x0c00006e8f6d7389 */ /* 0x000064000004006f */
[----:B01----:R-:W-:Y:S01]  /*192c0*/  ENDCOLLECTIVE ;  /* 0x000000000000791b */ /* 0x003fe20003800000 */
.L_x_8337:
[----:B------:R-:W-:Y:S01]  /*192d0*/  HFMA2.MMA R110, -RZ, RZ, 0, 9.5367431640625e-07 ;  /* 0x00000010ff6e7435 */ /* 0x000fe200000001ff */
[----:B------:R-:W-:-:S05]  /*192e0*/  MOV R92, R109 ;  /* 0x0000006d005c7202 */ /* 0x000fca0000000f00 */
[----:B------:R-:W-:-:S04]  /*192f0*/  FADD.FTZ R106, R99, R92 ;  /* 0x0000005c636a7221 */ /* 0x000fc80000010000 */
[----:B------:R-:W-:-:S07]  /*19300*/  IMAD.MOV.U32 R143, RZ, RZ, R106 ;  /* 0x000000ffff8f7224 */ /* 0x000fce00078e006a */
[----:B------:R-:W-:Y:S05]  /*19310*/  WARPSYNC.COLLECTIVE R108, `(.L_x_8338) ;  /* 0x000000006c087348 */ /* 0x000fea0003c00000 */
[----:B------:R0:W1:Y:S02]  /*19320*/  SHFL.BFLY P2, R109, R143, R110, R111 ;  /* 0x0c00006e8f6d7389 */ /* 0x000064000004006f */
[----:B01----:R-:W-:Y:S01]  /*19330*/  ENDCOLLECTIVE ;  /* 0x000000000000791b */ /* 0x003fe20003800000 */
.L_x_8338:
[----:B------:R-:W-:Y:S01]  /*19340*/  MOV R110, 0x1 ;  /* 0x00000001006e7802 */ /* 0x000fe20000000f00 */
        /* <DEDUP_REMOVED lines=70> */
.L_x_8339:
[----:B------:R-:W-:Y:S02]  /*197b0*/  IMAD.MOV.U32 R110, RZ, RZ, 0x2 ;  /* 0x00000002ff6e7424 */ /* 0x000fe400078e00ff */
[----:B------:R-:W-:-:S04]  /*197c0*/  IMAD.MOV.U32 R97, RZ, RZ, R109 ;  /* 0x000000ffff617224 */ /* 0x000fc800078e006d */
[----:B------:R-:W-:-:S05]  /*197d0*/  FADD.FTZ R97, R92, R97 ;  /* 0x000000615c617221 */ /* 0x000fca0000010000 */
[----:B------:R-:W-:-:S07]  /*197e0*/  MOV R143, R97 ;  /* 0x00000061008f7202 */ /* 0x000fce0000000f00 */
[----:B------:R-:W-:Y:S05]  /*197f0*/  WARPSYNC.COLLECTIVE R108, `(.L_x_8340) ;  /* 0x000000006c087348 */ /* 0x000fea0003c00000 */
[----:B------:R0:W1:Y:S02]  /*19800*/  SHFL.BFLY P2, R109, R143, R110, R111 ;  /* 0x0c00006e8f6d7389 */ /* 0x000064000004006f */
[----:B01----:R-:W-:Y:S01]  /*19810*/  ENDCOLLECTIVE ;  /* 0x000000000000791b */ /* 0x003fe20003800000 */
.L_x_8340:
[----:B------:R-:W-:Y:S01]  /*19820*/  HFMA2.MMA R110, -RZ, RZ, 0, 2.384185791015625e-07 ;  /* 0x00000004ff6e7435 */ /* 0x000fe200000001ff */
[----:B------:R-:W-:-:S05]  /*19830*/  MOV R98, R109 ;  /* 0x0000006d00627202 */ /* 0x000fca0000000f00 */
[----:B------:R-:W-:-:S04]  /*19840*/  FADD.FTZ R98, R97, R98 ;  /* 0x0000006261627221 */ /* 0x000fc80000010000 */
[----:B------:R-:W-:-:S07]  /*19850*/  IMAD.MOV.U32 R143, RZ, RZ, R98 ;  /* 0x000000ffff8f7224 */ /* 0x000fce00078e0062 */
[----:B------:R-:W-:Y:S05]  /*19860*/  WARPSYNC.COLLECTIVE R108, `(.L_x_8341) ;  /* 0x000000006c087348 */ /* 0x000fea0003c00000 */
[----:B------:R0:W1:Y:S02]  /*19870*/  SHFL.BFLY P2, R109, R143, R110, R111 ;  /* 0x0c00006e8f6d7389 */ /* 0x000064000004006f */
[----:B01----:R-:W-:Y:S01]  /*19880*/  ENDCOLLECTIVE ;  /* 0x000000000000791b */ /* 0x003fe20003800000 */
.L_x_8341:
[----:B------:R-:W-:Y:S02]  /*19890*/  IMAD.MOV.U32 R110, RZ, RZ, 0x8 ;  /* 0x00000008ff6e7424 */ /* 0x000fe400078e00ff */
[----:B------:R-:W-:-:S04]  /*198a0*/  IMAD.MOV.U32 R99, RZ, RZ, R109 ;  /* 0x000000ffff637224 */ /* 0x000fc800078e006d */
[----:B------:R-:W-:-:S05]  /*198b0*/  FADD.FTZ R99, R98, R99 ;  /* 0x0000006362637221 */ /* 0x000fca0000010000 */
[----:B------:R-:W-:-:S07]  /*198c0*/  MOV R143, R99 ;  /* 0x00000063008f7202 */ /* 0x000fce0000000f00 */
[----:B------:R-:W-:Y:S05]  /*198d0*/  WARPSYNC.COLLECTIVE R108, `(.L_x_8342) ;  /* 0x000000006c087348 */ /* 0x000fea0003c00000 */
[----:B------:R0:W1:Y:S02]  /*198e0*/  SHFL.BFLY P2, R109, R143, R110, R111 ;  /* 0x0c00006e8f6d7389 */ /* 0x000064000004006f */
[----:B01----:R-:W-:Y:S01]  /*198f0*/  ENDCOLLECTIVE ;  /* 0x000000000000791b */ /* 0x003fe20003800000 */
.L_x_8342:
[----:B------:R-:W-:Y:S01]  /*19900*/  HFMA2.MMA R110, -RZ, RZ, 0, 9.5367431640625e-07 ;  /* 0x00000010ff6e7435 */ /* 0x000fe200000001ff */
[----:B------:R-:W-:-:S05]  /*19910*/  MOV R106, R109 ;  /* 0x0000006d006a7202 */ /* 0x000fca0000000f00 */
[----:B------:R-:W-:-:S04]  /*19920*/  FADD.FTZ R106, R99, R106 ;  /* 0x0000006a636a7221 */ /* 0x000fc80000010000 */
[----:B------:R-:W-:-:S07]  /*19930*/  IMAD.MOV.U32 R143, RZ, RZ, R106 ;  /* 0x000000ffff8f7224 */ /* 0x000fce00078e006a */
[----:B------:R-:W-:Y:S05]  /*19940*/  WARPSYNC.COLLECTIVE R108, `(.L_x_8343) ;  /* 0x000000006c087348 */ /* 0x000fea0003c00000 */
[----:B------:R0:W1:Y:S02]  /*19950*/  SHFL.BFLY P2, R109, R143, R110, R111 ;  /* 0x0c00006e8f6d7389 */ /* 0x000064000004006f */
[----:B01----:R-:W-:Y:S01]  /*19960*/  ENDCOLLECTIVE ;  /* 0x000000000000791b */ /* 0x003fe20003800000 */
.L_x_8343:
[----:B------:R-:W-:Y:S05]  /*19970*/  BRA `(.L_x_8344) ;  /* 0xffffffe800c47947 */ /* 0x000fea000383ffff */
.L_x_8345:
        /* <DEDUP_REMOVED lines=16> */
.L_x_27043:


//--------------------- .text._ZN10layer_norm31ln_parallel_residual_fwd_kernelINS_13Kernel_traitsI13__nv_bfloat16S2_fS2_fjLj4096ELj1ELj1ELj4ELj16ENS_18Kernel_traits_baseILj4096ES2_S2_fS2_fjLj128EEEEELb0ELb0ELb0EEEvNS_9FwdParamsE --------------------------
	.section	.text._ZN10layer_norm31ln_parallel_residual_fwd_kernelINS_13Kernel_traitsI13__nv_bfloat16S2_fS2_fjLj4096ELj1ELj1ELj4ELj16ENS_18Kernel_traits_baseILj4096ES2_S2_fS2_fjLj128EEEEELb0ELb0ELb0EEEvNS_9FwdParamsE,"ax",@progbits
	.align	128
        .global         _ZN10layer_norm31ln_parallel_residual_fwd_kernelINS_13Kernel_traitsI13__nv_bfloat16S2_fS2_fjLj4096ELj1ELj1ELj4ELj16ENS_18Kernel_traits_baseILj4096ES2_S2_fS2_fjLj128EEEEELb0ELb0ELb0EEEvNS_9FwdParamsE
        .type           _ZN10layer_norm31ln_parallel_residual_fwd_kernelINS_13Kernel_traitsI13__nv_bfloat16S2_fS2_fjLj4096ELj1ELj1ELj4ELj16ENS_18Kernel_traits_baseILj4096ES2_S2_fS2_fjLj128EEEEELb0ELb0ELb0EEEvNS_9FwdParamsE,@function
        .size           _ZN10layer_norm31ln_parallel_residual_fwd_kernelINS_13Kernel_traitsI13__nv_bfloat16S2_fS2_fjLj4096ELj1ELj1ELj4ELj16ENS_18Kernel_traits_baseILj4096ES2_S2_fS2_fjLj128EEEEELb0ELb0ELb0EEEvNS_9FwdParamsE,(.L_x_27044 - _ZN10layer_norm31ln_parallel_residual_fwd_kernelINS_13Kernel_traitsI13__nv_bfloat16S2_fS2_fjLj4096ELj1ELj1ELj4ELj16ENS_18Kernel_traits_baseILj4096ES2_S2_fS2_fjLj128EEEEELb0ELb0ELb0EEEvNS_9FwdParamsE)
        .other          _ZN10layer_norm31ln_parallel_residual_fwd_kernelINS_13Kernel_traitsI13__nv_bfloat16S2_fS2_fjLj4096ELj1ELj1ELj4ELj16ENS_18Kernel_traits_baseILj4096ES2_S2_fS2_fjLj128EEEEELb0ELb0ELb0EEEvNS_9FwdParamsE,@"STO_CUDA_ENTRY STV_DEFAULT"
_ZN10layer_norm31ln_parallel_residual_fwd_kernelINS_13Kernel_traitsI13__nv_bfloat16S2_fS2_fjLj4096ELj1ELj1ELj4ELj16ENS_18Kernel_traits_baseILj4096ES2_S2_fS2_fjLj128EEEEELb0ELb0ELb0EEEvNS_9FwdParamsE:
.text._ZN10layer_norm31ln_parallel_residual_fwd_kernelINS_13Kernel_traitsI13__nv_bfloat16S2_fS2_fjLj4096ELj1ELj1ELj4ELj16ENS_18Kernel_traits_baseILj4096ES2_S2_fS2_fjLj128EEEEELb0ELb0ELb0EEEvNS_9FwdParamsE:
        /* <DEDUP_REMOVED lines=14> */
[----:B------:R-:W-:Y:S02]  /*00e0*/  P2R R0, PR, RZ, 0x40 ;  /* 0x00000040ff007803 */ /* 0x000fe40000000000 */
[----:B------:R-:W-:Y:S02]  /*00f0*/  ISETP.GE.U32.AND P1, PT, R110, 0x200, PT ;  /* 0x000002006e00780c */ /* 0x000fe40003f26070 */
[----:B------:R-:W-:-:S03]  /*0100*/  P2R R0, PR, RZ, 0x20 ;  /* 0x00000020ff007803 */ /* 0x000fc60000000000 */
[----:B------:R-:W-:Y:S08]  /*0110*/  @!P0 BRA `(.L_x_8347) ;  /* 0x0000000000888947 */ /* 0x000ff00003800000 */
        /* <DEDUP_REMOVED lines=34> */
.L_x_8347:
[----:B------:R-:W-:Y:S05]  /*0340*/  BSYNC B0 ;  /* 0x0000000000007941 */ /* 0x000fea0003800000 */
.L_x_8346:
        /* <DEDUP_REMOVED lines=36> */
.L_x_8349:
[----:B------:R-:W-:Y:S05]  /*0590*/  BSYNC B0 ;  /* 0x0000000000007941 */ /* 0x000fea0003800000 */
.L_x_8348:
        /* <DEDUP_REMOVED lines=36> */
.L_x_8351:
[----:B------:R-:W-:Y:S05]  /*07e0*/  BSYNC B0 ;  /* 0x0000000000007941 */ /* 0x000fea0003800000 */
.L_x_8350:
        /* <DEDUP_REMOVED lines=27> */
.L_x_8353:
[----:B------:R-:W-:Y:S05]  /*09a0*/  BSYNC B0 ;  /* 0x0000000000007941 */ /* 0x000fea0003800000 */
.L_x_8352:
[----:B------:R-:W0:Y:S02]  /*09b0*/  S2UR UR6, SR_CTAID.X ;  /* 0x00000000000679c3 */ /* 0x000e240000002500 */
[----:B0-----:R-:W-:Y:S01]  /*09c0*/  LEA.HI R120, R111, UR6, RZ, 0x19 ;  /* 0x000000066f787c11 */ /* 0x001fe2000f8fc8ff */
[----:B------:R-:W-:-:S03]  /*09d0*/  ULDC UR6, c[0x0][0x214] ;  /* 0x0000850000067ab9 */ /* 0x000fc60000000800 */
[----:B------:R-:W-:-:S13]  /*09e0*/  ISETP.GE.AND P2, PT, R120, UR6, PT ;  /* 0x0000000678007c0c */ /* 0x000fda000bf46270 */
[----:B------:R-:W-:Y:S05]  /*09f0*/  @P2 EXIT ;  /* 0x000000000000294d */ /* 0x000fea0003800000 */
[----:B------:R-:W-:Y:S01]  /*0a00*/  SHF.L.U32 R50, R37, 0x10, RZ ;  /* 0x0000001025327819 */ /* 0x000fe200000006ff */
[----:B------:R-:W-:Y:S01]  /*0a10*/  IMAD.U32 R37, R28, 0x10000, RZ ;  /* 0x000100001c257824 */ /* 0x000fe200078e00ff */
[C---:B-----5:R-:W-:Y:S01]  /*0a20*/  PRMT R145, R20.reuse, 0x7632, R145 ;  /* 0x0000763214917816 */ /* 0x060fe20000000091 */
[----:B------:R-:W-:Y:S01]  /*0a30*/  IMAD.U32 R28, R20, 0x10000, RZ ;  /* 0x00010000141c7824 */ /* 0x000fe200078e00ff */
[----:B------:R-:W-:Y:S01]  /*0a40*/  SHF.R.S32.HI R68, RZ, 0x3, R68 ;  /* 0x00000003ff447819 */ /* 0x000fe20000011444 */
[C---:B------:R-:W-:Y:S01]  /*0a50*/  IMAD.U32 R20, R12.reuse, 0x10000, RZ ;  /* 0x000100000c147824 */ /* 0x040fe200078e00ff */
[----:B------:R-:W-:Y:S01]  /*0a60*/  PRMT R157, R12, 0x7632, R157 ;  /* 0x000076320c9d7816 */ /* 0x000fe2000000009d */
[C---:B------:R-:W-:Y:S01]  /*0a70*/  IMAD.U32 R12, R4.reuse, 0x10000, RZ ;  /* 0x00010000040c7824 */ /* 0x040fe200078e00ff */
[----:B------:R-:W-:Y:S01]  /*0a80*/  PRMT R165, R4, 0x7632, R165 ;  /* 0x0000763204a57816 */ /* 0x000fe200000000a5 */
[C---:B------:R-:W-:Y:S01]  /*0a90*/  IMAD.U32 R4, R56.reuse, 0x10000, RZ ;  /* 0x0001000038047824 */ /* 0x040fe200078e00ff */
[----:B------:R-:W-:Y:S01]  /*0aa0*/  PRMT R174, R56, 0x7632, R174 ;  /* 0x0000763238ae7816 */ /* 0x000fe200000000ae */
[----:B------:R-:W-:Y:S01]  /*0ab0*/  IMAD.U32 R109, R44, 0x10000, RZ ;  /* 0x000100002c6d7824 */ /* 0x000fe200078e00ff */
[C---:B------:R-:W-:Y:S01]  /*0ac0*/  PRMT R178, R57.reuse, 0x7632, R178 ;  /* 0x0000763239b27816 */ /* 0x040fe200000000b2 */
[----:B------:R-:W-:Y:S01]  /*0ad0*/  IMAD.U32 R49, R40, 0x10000, RZ ;  /* 0x0001000028317824 */ /* 0x000fe200078e00ff */
[----:B------:R-:W-:Y:S01]  /*0ae0*/  SHF.L.U32 R3, R57, 0x10, RZ ;  /* 0x0000001039037819 */ /* 0x000fe200000006ff */
[----:B------:R-:W-:Y:S01]  /*0af0*/  ULDC.U8 UR6, c[0x0][0x2a0] ;  /* 0x0000a80000067ab9 */ /* 0x000fe20000000000 */
        /* <DEDUP_REMOVED lines=12> */
[----:B------:R-:W-:Y:S01]  /*0bc0*/  PRMT R183, R58, 0x7632, R183 ;  /* 0x000076323ab77816 */ /* 0x000fe200000000b7 */
[----:B------:R-:W-:Y:S01]  /*0bd0*/  IMAD.U32 R140, R140, 0x10000, RZ ;  /* 0x000100008c8c7824 */ /* 0x000fe200078e00ff */
[----:B------:R-:W-:Y:S01]  /*0be0*/  IADD3 R57, R57, R68, RZ ;  /* 0x0000004439397210 */ /* 0x000fe20007ffe0ff */
[----:B------:R-:W-:Y:S01]  /*0bf0*/  IMAD.MOV.U32 R98, RZ, RZ, 0x1 ;  /* 0x00000001ff627424 */ /* 0x000fe200078e00ff */
[----:B------:R-:W-:Y:S01]  /*0c00*/  SHF.L.U32 R2, R58, 0x10, RZ ;  /* 0x000000103a027819 */ /* 0x000fe200000006ff */
[----:B------:R-:W-:Y:S01]  /*0c10*/  IMAD.U32 R157, R157, 0x10000, RZ ;  /* 0x000100009d9d7824 */ /* 0x000fe200078e00ff */
[----:B------:R-:W-:Y:S01]  /*0c20*/  SHF.L.U32 R58, R111, 0x5, RZ ;  /* 0x000000056f3a7819 */ /* 0x000fe200000006ff */
[----:B------:R-:W-:Y:S01]  /*0c30*/  IMAD.U32 R183, R183, 0x10000, RZ ;  /* 0x00010000b7b77824 */ /* 0x000fe200078e00ff */
[----:B------:R-:W-:Y:S01]  /*0c40*/  SHF.L.U32 R57, R57, 0x3, RZ ;  /* 0x0000000339397819 */ /* 0x000fe200000006ff */
[----:B------:R-:W-:Y:S01]  /*0c50*/  ULDC UR13, c[0x0][0x218] ;  /* 0x00008600000d7ab9 */ /* 0x000fe20000000800 */
[C---:B------:R-:W-:Y:S01]  /*0c60*/  PRMT R187, R59.reuse, 0x7632, R187 ;  /* 0x000076323bbb7816 */ /* 0x040fe200000000bb */
[----:B------:R-:W-:Y:S01]  /*0c70*/  ULDC UR12, c[0x0][0x290] ;  /* 0x0000a400000c7ab9 */ /* 0x000fe20000000800 */
[----:B------:R-:W-:Y:S01]  /*0c80*/  SHF.L.U32 R0, R59, 0x10, RZ ;  /* 0x000000103b007819 */ /* 0x000fe200000006ff */
[----:B------:R-:W-:Y:S01]  /*0c90*/  ULDC.64 UR8, c[0x0][0x228] ;  /* 0x00008a0000087ab9 */ /* 0x000fe20000000a00 */
[----:B------:R-:W-:Y:S01]  /*0ca0*/  LOP3.LUT R59, R58, 0x3e0, RZ, 0xc0, !PT ;  /* 0x000003e03a3b7812 */ /* 0x000fe200078ec0ff */
[----:B------:R-:W-:Y:S01]  /*0cb0*/  ULDC.64 UR10, c[0x0][0x230] ;  /* 0x00008c00000a7ab9 */ /* 0x000fe20000000a00 */
[----:B------:R-:W-:Y:S01]  /*0cc0*/  I2FP.F32.U32 R57, R57 ;  /* 0x0000003900397245 */ /* 0x000fe20000201000 */
[----:B------:R-:W-:Y:S01]  /*0cd0*/  ULDC.64 UR14, c[0x0][0x210] ;  /* 0x00008400000e7ab9 */ /* 0x000fe20000000a00 */
[----:B------:R-:W-:-:S02]  /*0ce0*/  VIADDMNMX R59, R56, -R59, RZ, !PT ;  /* 0x8000003b383b7246 */ /* 0x000fc400078001ff */
[----:B------:R0:W1:Y:S01]  /*0cf0*/  MUFU.RCP R181, R57 ;  /* 0x0000003900b57308 */ /* 0x0000620000001000 */
[----:B------:R-:W-:Y:S02]  /*0d00*/  SHF.L.U32 R104, R47, 0x10, RZ ;  /* 0x000000102f687819 */ /* 0x000fe400000006ff */
[----:B------:R-:W-:Y:S02]  /*0d10*/  SHF.L.U32 R44, R43, 0x10, RZ ;  /* 0x000000102b2c7819 */ /* 0x000fe400000006ff */
[----:B------:R-:W-:Y:S02]  /*0d20*/  SHF.L.U32 R47, R42, 0x10, RZ ;  /* 0x000000102a2f7819 */ /* 0x000fe400000006ff */
[----:B------:R-:W-:Y:S02]  /*0d30*/  SHF.L.U32 R43, R34, 0x10, RZ ;  /* 0x00000010222b7819 */ /* 0x000fe400000006ff */
[----:B------:R-:W-:Y:S02]  /*0d40*/  SHF.L.U32 R40, R35, 0x10, RZ ;  /* 0x0000001023287819 */ /* 0x000fe400000006ff */
[----:B------:R-:W-:-:S02]  /*0d50*/  VIMNMX R59, R59, 0x20, PT ;  /* 0x000000203b3b7848 */ /* 0x000fc40003fe0100 */
[----:B------:R-:W-:Y:S02]  /*0d60*/  SHF.L.U32 R42, R33, 0x10, RZ ;  /* 0x00000010212a7819 */ /* 0x000fe400000006ff */
[----:B------:R-:W-:Y:S02]  /*0d70*/  SHF.L.U32 R34, R29, 0x10, RZ ;  /* 0x000000101d227819 */ /* 0x000fe400000006ff */
[----:B------:R-:W-:Y:S02]  /*0d80*/  SHF.L.U32 R35, R30, 0x10, RZ ;  /* 0x000000101e237819 */ /* 0x000fe400000006ff */
[----:B------:R-:W-:Y:S01]  /*0d90*/  SHF.L.U32 R106, R45, 0x10, RZ ;  /* 0x000000102d6a7819 */ /* 0x000fe200000006ff */
[----:B------:R-:W-:Y:S01]  /*0da0*/  IMAD.U32 R45, R32, 0x10000, RZ ;  /* 0x00010000202d7824 */ /* 0x000fe200078e00ff */
[----:B------:R-:W-:Y:S01]  /*0db0*/  SHF.L.U32 R33, R31, 0x10, RZ ;  /* 0x000000101f217819 */ /* 0x000fe200000006ff */
[----:B------:R-:W-:Y:S01]  /*0dc0*/  IMAD.U32 R32, R24, 0x10000, RZ ;  /* 0x0001000018207824 */ /* 0x000fe200078e00ff */
[----:B------:R-:W-:-:S02]  /*0dd0*/  PRMT R150, R26, 0x7632, R150 ;  /* 0x000076321a967816 */ /* 0x000fc40000000096 */
[----:B------:R-:W-:Y:S02]  /*0de0*/  SHF.L.U32 R30, R26, 0x10, RZ ;  /* 0x000000101a1e7819 */ /* 0x000fe400000006ff */
[C---:B------:R-:W-:Y:S01]  /*0df0*/  PRMT R156, R27.reuse, 0x7632, R156 ;  /* 0x000076321b9c7816 */ /* 0x040fe2000000009c */
[----:B------:R-:W-:Y:S01]  /*0e00*/  IMAD.U32 R150, R150, 0x10000, RZ ;  /* 0x0001000096967824 */ /* 0x000fe200078e00ff */
[----:B------:R-:W-:Y:S02]  /*0e10*/  SHF.L.U32 R29, R27, 0x10, RZ ;  /* 0x000000101b1d7819 */ /* 0x000fe400000006ff */
[C---:B------:R-:W-:Y:S02]  /*0e20*/  PRMT R148, R25.reuse, 0x7632, R148 ;  /* 0x0000763219947816 */ /* 0x040fe40000000094 */
[----:B------:R-:W-:Y:S02]  /*0e30*/  SHF.L.U32 R31, R25, 0x10, RZ ;  /* 0x00000010191f7819 */ /* 0x000fe400000006ff */
[----:B------:R-:W-:-:S02]  /*0e40*/  PRMT R147, R21, 0x7632, R147 ;  /* 0x0000763215937816 */ /* 0x000fc40000000093 */
[----:B------:R-:W-:Y:S02]  /*0e50*/  SHF.L.U32 R27, R21, 0x10, RZ ;  /* 0x00000010151b7819 */ /* 0x000fe400000006ff */
[C---:B------:R-:W-:Y:S02]  /*0e60*/  PRMT R149, R22.reuse, 0x7632, R149 ;  /* 0x0000763216957816 */ /* 0x040fe40000000095 */
[----:B------:R-:W-:Y:S02]  /*0e70*/  SHF.L.U32 R26, R22, 0x10, RZ ;  /* 0x00000010161a7819 */ /* 0x000fe400000006ff */
[----:B------:R-:W-:Y:S02]  /*0e80*/  PRMT R164, R19, 0x7632, R164 ;  /* 0x0000763213a47816 */ /* 0x000fe400000000a4 */
[----:B------:R-:W-:Y:S02]  /*0e90*/  PRMT R167, R5, 0x7632, R167 ;  /* 0x0000763205a77816 */ /* 0x000fe400000000a7 */
[----:B------:R-:W-:Y:S01]  /*0ea0*/  PRMT R173, R60, 0x7632, R173 ;  /* 0x000076323cad7816 */ /* 0x000fe200000000ad */
[----:B------:R-:W-:Y:S01]  /*0eb0*/  IMAD.U32 R164, R164, 0x10000, RZ ;  /* 0x00010000a4a47824 */ /* 0x000fe200078e00ff */
[----:B------:R-:W-:Y:S01]  /*0ec0*/  PRMT R177, R61, 0x7632, R177 ;  /* 0x000076323db17816 */ /* 0x000fe200000000b1 */
[----:B------:R-:W-:Y:S01]  /*0ed0*/  IMAD.U32 R167, R167, 0x10000, RZ ;  /* 0x00010000a7a77824 */ /* 0x000fe200078e00ff */
[C---:B------:R-:W-:Y:S01]  /*0ee0*/  PRMT R188, R115.reuse, 0x7632, R188 ;  /* 0x0000763273bc7816 */ /* 0x040fe200000000bc */
[----:B------:R-:W-:Y:S01]  /*0ef0*/  IMAD.U32 R115, R115, 0x10000, RZ ;  /* 0x0001000073737824 */ /* 0x000fe200078e00ff */
[----:B------:R-:W-:Y:S01]  /*0f00*/  PRMT R146, R24, 0x7632, R146 ;  /* 0x0000763218927816 */ /* 0x000fe20000000092 */
[C---:B------:R-:W-:Y:S01]  /*0f10*/  IMAD.U32 R24, R16.reuse, 0x10000, RZ ;  /* 0x0001000010187824 */ /* 0x040fe200078e00ff */
        /* <DEDUP_REMOVED lines=8> */
[----:B------:R-:W-:-:S02]  /*0fa0*/  PRMT R162, R18, 0x7632, R162 ;  /* 0x0000763212a27816 */ /* 0x000fc400000000a2 */
[----:B------:R-:W-:Y:S02]  /*0fb0*/  SHF.L.U32 R22, R18, 0x10, RZ ;  /* 0x0000001012167819 */ /* 0x000fe400000006ff */
[----:B------:R-:W-:Y:S02]  /*0fc0*/  SHF.L.U32 R21, R19, 0x10, RZ ;  /* 0x0000001013157819 */ /* 0x000fe400000006ff */
        /* <DEDUP_REMOVED lines=11> */
[C---:B------:R-:W-:Y:S01]  /*1080*/  PRMT R175, R112.reuse, 0x7632, R175 ;  /* 0x0000763270af7816 */ /* 0x040fe200000000af */
[----:B------:R-:W-:Y:S01]  /*1090*/  IMAD.U32 R112, R112, 0x10000, RZ ;  /* 0x0001000070707824 */ /* 0x000fe200078e00ff */
[----:B------:R-:W-:Y:S02]  /*10a0*/  PRMT R179, R113, 0x7632, R179 ;  /* 0x0000763271b37816 */ /* 0x000fe400000000b3 */
[----:B------:R-:W-:Y:S02]  /*10b0*/  PRMT R184, R114, 0x7632, R184 ;  /* 0x0000763272b87816 */ /* 0x000fe400000000b8 */
[----:B------:R-:W-:Y:S02]  /*10c0*/  PRMT R176, R52, 0x7632, R176 ;  /* 0x0000763234b07816 */ /* 0x000fe400000000b0 */
[----:B------:R-:W-:-:S02]  /*10d0*/  PRMT R180, R53, 0x7632, R180 ;  /* 0x0000763235b47816 */ /* 0x000fc400000000b4 */
[----:B------:R-:W-:Y:S02]  /*10e0*/  PRMT R185, R54, 0x7632, R185 ;  /* 0x0000763236b97816 */ /* 0x000fe400000000b9 */
[----:B------:R-:W-:Y:S02]  /*10f0*/  PRMT R189, R55, 0x7632, R189 ;  /* 0x0000763237bd7816 */ /* 0x000fe400000000bd */
[----:B------:R-:W-:Y:S02]  /*1100*/  IADD3 R59, R68, R59, RZ ;  /* 0x0000003b443b7210 */ /* 0x000fe40007ffe0ff */
[----:B------:R-:W-:Y:S01]  /*1110*/  ISETP.NE.AND P2, PT, RZ, UR6, PT ;  /* 0x00000006ff007c0c */ /* 0x000fe2000bf45270 */
[----:B------:R-:W-:Y:S01]  /*1120*/  ULDC.64 UR6, c[0x0][0x238] ;  /* 0x00008e0000067ab9 */ /* 0x000fe20000000a00 */
        /* <DEDUP_REMOVED lines=9> */
[----:B------:R-:W-:Y:S01]  /*11c0*/  SHF.L.U32 R46, R41, 0x10, RZ ;  /* 0x00000010292e7819 */ /* 0x000fe200000006ff */
[----:B------:R-:W-:Y:S01]  /*11d0*/  IMAD.U32 R41, R64, 0x10000, RZ ;  /* 0x0001000040297824 */ /* 0x000fe200078e00ff */
[----:B------:R-:W-:Y:S01]  /*11e0*/  SHF.L.U32 R15, R9, 0x10, RZ ;  /* 0x00000010090f7819 */ /* 0x000fe200000006ff */
[----:B------:R-:W-:Y:S01]  /*11f0*/  IMAD.U32 R9, R60, 0x10000, RZ ;  /* 0x000100003c097824 */ /* 0x000fe200078e00ff */
        /* <DEDUP_REMOVED lines=35> */
[----:B------:R-:W-:Y:S02]  /*1430*/  P2R R191, PR, RZ, 0x4 ;  /* 0x00000004ffbf7803 */ /* 0x000fe40000000000 */
        /* <DEDUP_REMOVED lines=30> */
[----:B01----:R-:W-:-:S07]  /*1620*/  SHF.L.U32 R190, R59, 0x3, RZ ;  /* 0x000000033bbe7819 */ /* 0x003fce00000006ff */
.L_x_8435:
[----:B------:R-:W-:Y:S01]  /*1630*/  IMAD R96, R120, UR13, RZ ;  /* 0x0000000d78607c24 */ /* 0x000fe2000f8e02ff */
        /* <DEDUP_REMOVED lines=18> */
[----:B------:R0:W5:Y:S04]  /*1760*/  @P2 LDG.E.128 R56, desc[UR4][R96.64] ;  /* 0x0000000460382981 */ /* 0x000168000c1e1d00 */
[----:B------:R0:W5:Y:S01]  /*1770*/  @P2 LDG.E.128 R60, desc[UR4][R96.64+0x10] ;  /* 0x00001004603c2981 */ /* 0x000162000c1e1d00 */
[----:B------:R-:W-:-:S04]  /*1780*/  ISETP.NE.U32.AND P3, PT, RZ, UR8, PT ;  /* 0x00000008ff007c0c */ /* 0x000fc8000bf65070 */
[----:B------:R-:W-:Y:S02]  /*1790*/  ISETP.NE.AND.EX P3, PT, RZ, UR9, PT, P3 ;  /* 0x00000009ff007c0c */ /* 0x000fe4000bf65330 */
[C---:B--2---:R-:W-:Y:S02]  /*17a0*/  PRMT R65, R68.reuse, 0x7632, R65 ;  /* 0x0000763244417816 */ /* 0x044fe40000000041 */
[----:B------:R-:W-:-:S09]  /*17b0*/  SHF.L.U32 R64, R68, 0x10, RZ ;  /* 0x0000001044407819 */ /* 0x000fd200000006ff */
[----:B0-----:R-:W-:Y:S05]  /*17c0*/  @P3 BRA `(.L_x_8356) ;  /* 0x00000000000c3947 */ /* 0x001fea0003800000 */
[----:B------:R-:W-:Y:S05]  /*17d0*/  @!P2 BRA `(.L_x_8357) ;  /* 0x000000000014a947 */ /* 0x000fea0003800000 */
[----:B-----5:R-:W-:Y:S01]  /*17e0*/  FADD.FTZ R64, R56, R64 ;  /* 0x0000004038407221 */ /* 0x020fe20000010000 */
[----:B------:R-:W-:Y:S06]  /*17f0*/  BRA `(.L_x_8357) ;  /* 0x00000000000c7947 */ /* 0x000fec0003800000 */
.L_x_8356:
[----:B-----5:R-:W-:-:S04]  /*1800*/  IMAD.U32 R67, R52, 0x10000, RZ ;  /* 0x0001000034437824 */ /* 0x020fc800078e00ff */
[----:B------:R-:W-:-:S04]  /*1810*/  FADD.FTZ R64, R67, R64 ;  /* 0x0000004043407221 */ /* 0x000fc80000010000 */
[----:B------:R-:W-:-:S07]  /*1820*/  @P2 FADD.FTZ R64, R56, R64 ;  /* 0x0000004038402221 */ /* 0x000fce0000010000 */
.L_x_8357:
[----:B------:R-:W-:Y:S01]  /*1830*/  SHF.L.U32 R65, R65, 0x10, RZ ;  /* 0x0000001041417819 */ /* 0x000fe200000006ff */
[----:B------:R-:W-:Y:S06]  /*1840*/  @P3 BRA `(.L_x_8358) ;  /* 0x00000000000c3947 */ /* 0x000fec0003800000 */
[----:B------:R-:W-:Y:S05]  /*1850*/  @!P2 BRA `(.L_x_8359) ;  /* 0x000000000018a947 */ /* 0x000fea0003800000 */
[----:B-----5:R-:W-:Y:S01]  /*1860*/  FADD.FTZ R65, R57, R65 ;  /* 0x0000004139417221 */ /* 0x020fe20000010000 */
[----:B------:R-:W-:Y:S06]  /*1870*/  BRA `(.L_x_8359) ;  /* 0x0000000000107947 */ /* 0x000fec0003800000 */
.L_x_8358:
[----:B-----5:R-:W-:-:S04]  /*1880*/  PRMT R66, R52, 0x7632, R66 ;  /* 0x0000763234427816 */ /* 0x020fc80000000042 */
[----:B------:R-:W-:-:S05]  /*1890*/  SHF.L.U32 R66, R66, 0x10, RZ ;  /* 0x0000001042427819 */ /* 0x000fca00000006ff */
[----:B------:R-:W-:-:S04]  /*18a0*/  FADD.FTZ R65, R66, R65 ;  /* 0x0000004142417221 */ /* 0x000fc80000010000 */
[----:B------:R-:W-:-:S07]  /*18b0*/  @P2 FADD.FTZ R65, R57, R65 ;  /* 0x0000004139412221 */ /* 0x000fce0000010000 */
.L_x_8359:
[C---:B------:R-:W-:Y:S02]  /*18c0*/  PRMT R67, R69.reuse, 0x7632, R67 ;  /* 0x0000763245437816 */ /* 0x040fe40000000043 */
[----:B------:R-:W-:Y:S01]  /*18d0*/  SHF.L.U32 R66, R69, 0x10, RZ ;  /* 0x0000001045427819 */ /* 0x000fe200000006ff */
[----:B------:R-:W-:Y:S06]  /*18e0*/  @P3 BRA `(.L_x_8360) ;  /* 0x00000000000c3947 */ /* 0x000fec0003800000 */
[----:B------:R-:W-:Y:S05]  /*18f0*/  @!P2 BRA `(.L_x_8361) ;  /* 0x000000000014a947 */ /* 0x000fea0003800000 */
[----:B-----5:R-:W-:Y:S01]  /*1900*/  FADD.FTZ R66, R58, R66 ;  /* 0x000000423a427221 */ /* 0x020fe20000010000 */
[----:B------:R-:W-:Y:S06]  /*1910*/  BRA `(.L_x_8361) ;  /* 0x00000000000c7947 */ /* 0x000fec0003800000 */
.L_x_8360:
[----:B-----5:R-:W-:-:S05]  /*1920*/  SHF.L.U32 R69, R53, 0x10, RZ ;  /* 0x0000001035457819 */ /* 0x020fca00000006ff */
[----:B------:R-:W-:-:S04]  /*1930*/  FADD.FTZ R66, R69, R66 ;  /* 0x0000004245427221 */ /* 0x000fc80000010000 */
[----:B------:R-:W-:-:S07]  /*1940*/  @P2 FADD.FTZ R66, R58, R66 ;  /* 0x000000423a422221 */ /* 0x000fce0000010000 */
.L_x_8361:
[----:B------:R-:W-:Y:S01]  /*1950*/  IMAD.U32 R67, R67, 0x10000, RZ ;  /* 0x0001000043437824 */ /* 0x000fe200078e00ff */
[----:B------:R-:W-:Y:S06]  /*1960*/  @P3 BRA `(.L_x_8362) ;  /* 0x00000000000c3947 */ /* 0x000fec0003800000 */
[----:B------:R-:W-:Y:S05]  /*1970*/  @!P2 BRA `(.L_x_8363) ;  /* 0x000000000018a947 */ /* 0x000fea0003800000 */
[----:B-----5:R-:W-:Y:S01]  /*1980*/  FADD.FTZ R67, R59, R67 ;  /* 0x000000433b437221 */ /* 0x020fe20000010000 */
[----:B------:R-:W-:Y:S06]  /*1990*/  BRA `(.L_x_8363) ;  /* 0x0000000000107947 */ /* 0x000fec0003800000 */
.L_x_8362:
[----:B-----5:R-:W-:-:S04]  /*19a0*/  PRMT R68, R53, 0x7632, R68 ;  /* 0x0000763235447816 */ /* 0x020fc80000000044 */
[----:B------:R-:W-:-:S05]  /*19b0*/  SHF.L.U32 R68, R68, 0x10, RZ ;  /* 0x0000001044447819 */ /* 0x000fca00000006ff */
[----:B------:R-:W-:-:S04]  /*19c0*/  FADD.FTZ R67, R68, R67 ;  /* 0x0000004344437221 */ /* 0x000fc80000010000 */
[----:B------:R-:W-:-:S07]  /*19d0*/  @P2 FADD.FTZ R67, R59, R67 ;  /* 0x000000433b432221 */ /* 0x000fce0000010000 */
.L_x_8363:
[C---:B------:R-:W-:Y:S02]  /*19e0*/  PRMT R69, R70.reuse, 0x7632, R69 ;  /* 0x0000763246457816 */ /* 0x040fe40000000045 */
[----:B------:R-:W-:Y:S01]  /*19f0*/  SHF.L.U32 R68, R70, 0x10, RZ ;  /* 0x0000001046447819 */ /* 0x000fe200000006ff */
[----:B------:R-:W-:Y:S06]  /*1a00*/  @P3 BRA `(.L_x_8364) ;  /* 0x00000000000c3947 */ /* 0x000fec0003800000 */
[----:B------:R-:W-:Y:S05]  /*1a10*/  @!P2 BRA `(.L_x_8365) ;  /* 0x000000000014a947 */ /* 0x000fea0003800000 */
[----:B-----5:R-:W-:Y:S01]  /*1a20*/  FADD.FTZ R68, R60, R68 ;  /* 0x000000443c447221 */ /* 0x020fe20000010000 */
[----:B------:R-:W-:Y:S06]  /*1a30*/  BRA `(.L_x_8365) ;  /* 0x00000000000c7947 */ /* 0x000fec0003800000 */
.L_x_8364:
[----:B-----5:R-:W-:-:S05]  /*1a40*/  SHF.L.U32 R97, R54, 0x10, RZ ;  /* 0x0000001036617819 */ /* 0x020fca00000006ff */
[----:B------:R-:W-:-:S04]  /*1a50*/  FADD.FTZ R68, R97, R68 ;  /* 0x0000004461447221 */ /* 0x000fc80000010000 */
[----:B------:R-:W-:-:S07]  /*1a60*/  @P2 FADD.FTZ R68, R60, R68 ;  /* 0x000000443c442221 */ /* 0x000fce0000010000 */
.L_x_8365:
[----:B------:R-:W-:Y:S01]  /*1a70*/  SHF.L.U32 R69, R69, 0x10, RZ ;  /* 0x0000001045457819 */ /* 0x000fe200000006ff */
[----:B------:R-:W-:Y:S06]  /*1a80*/  @P3 BRA `(.L_x_8366) ;  /* 0x00000000000c3947 */ /* 0x000fec0003800000 */
[----:B------:R-:W-:Y:S05]  /*1a90*/  @!P2 BRA `(.L_x_8367) ;  /* 0x000000000018a947 */ /* 0x000fea0003800000 */
[----:B-----5:R-:W-:Y:S01]  /*1aa0*/  FADD.FTZ R69, R61, R69 ;  /* 0x000000453d457221 */ /* 0x020fe20000010000 */
[----:B------:R-:W-:Y:S06]  /*1ab0*/  BRA `(.L_x_8367) ;  /* 0x0000000000107947 */ /* 0x000fec0003800000 */
.L_x_8366:
[----:B-----5:R-:W-:-:S05]  /*1ac0*/  PRMT R70, R54, 0x7632, R70 ;  /* 0x0000763236467816 */ /* 0x020fca0000000046 */
[----:B------:R-:W-:-:S04]  /*1ad0*/  IMAD.U32 R70, R70, 0x10000, RZ ;  /* 0x0001000046467824 */ /* 0x000fc800078e00ff */
[----:B------:R-:W-:-:S04]  /*1ae0*/  FADD.FTZ R69, R70, R69 ;  /* 0x0000004546457221 */ /* 0x000fc80000010000 */
[----:B------:R-:W-:-:S07]  /*1af0*/  @P2 FADD.FTZ R69, R61, R69 ;  /* 0x000000453d452221 */ /* 0x000fce0000010000 */
.L_x_8367:
[C---:B------:R-:W-:Y:S02]  /*1b00*/  PRMT R96, R71.reuse, 0x7632, R96 ;  /* 0x0000763247607816 */ /* 0x040fe40000000060 */
[----:B------:R-:W-:Y:S01]  /*1b10*/  SHF.L.U32 R70, R71, 0x10, RZ ;  /* 0x0000001047467819 */ /* 0x000fe200000006ff */
[----:B------:R-:W-:Y:S06]  /*1b20*/  @P3 BRA `(.L_x_8368) ;  /* 0x00000000000c3947 */ /* 0x000fec0003800000 */
[----:B------:R-:W-:Y:S05]  /*1b30*/  @!P2 BRA `(.L_x_8369) ;  /* 0x000000000014a947 */ /* 0x000fea0003800000 */
[----:B-----5:R-:W-:Y:S01]  /*1b40*/  FADD.FTZ R70, R62, R70 ;  /* 0x000000463e467221 */ /* 0x020fe20000010000 */
[----:B------:R-:W-:Y:S06]  /*1b50*/  BRA `(.L_x_8369) ;  /* 0x00000000000c7947 */ /* 0x000fec0003800000 */
.L_x_8368:
[----:B-----5:R-:W-:-:S05]  /*1b60*/  SHF.L.U32 R71, R55, 0x10, RZ ;  /* 0x0000001037477819 */ /* 0x020fca00000006ff */
[----:B------:R-:W-:-:S04]  /*1b70*/  FADD.FTZ R70, R71, R70 ;  /* 0x0000004647467221 */ /* 0x000fc80000010000 */
[----:B------:R-:W-:-:S07]  /*1b80*/  @P2 FADD.FTZ R70, R62, R70 ;  /* 0x000000463e462221 */ /* 0x000fce0000010000 */
.L_x_8369:
[----:B------:R-:W-:Y:S01]  /*1b90*/  SHF.L.U32 R71, R96, 0x10, RZ ;  /* 0x0000001060477819 */ /* 0x000fe200000006ff */
[----:B------:R-:W-:Y:S06]  /*1ba0*/  @P3 BRA `(.L_x_8370) ;  /* 0x00000000000c3947 */ /* 0x000fec0003800000 */
[----:B------:R-:W-:Y:S05]  /*1bb0*/  @!P2 BRA `(.L_x_8371) ;  /* 0x000000000018a947 */ /* 0x000fea0003800000 */
[----:B-----5:R-:W-:Y:S01]  /*1bc0*/  FADD.FTZ R71, R63, R71 ;  /* 0x000000473f477221 */ /* 0x020fe20000010000 */
[----:B------:R-:W-:Y:S06]  /*1bd0*/  BRA `(.L_x_8371) ;  /* 0x0000000000107947 */ /* 0x000fec0003800000 */
.L_x_8370:
[----:B-----5:R-:W-:-:S04]  /*1be0*/  PRMT R96, R55, 0x7632, R96 ;  /* 0x0000763237607816 */ /* 0x020fc80000000060 */
[----:B------:R-:W-:-:S05]  /*1bf0*/  SHF.L.U32 R96, R96, 0x10, RZ ;  /* 0x0000001060607819 */ /* 0x000fca00000006ff */
[----:B------:R-:W-:-:S04]  /*1c00*/  FADD.FTZ R71, R96, R71 ;  /* 0x0000004760477221 */ /* 0x000fc80000010000 */
[----:B------:R-:W-:-:S07]  /*1c10*/  @P2 FADD.FTZ R71, R63, R71 ;  /* 0x000000473f472221 */ /* 0x000fce0000010000 */
.L_x_8371:
[C---:B------:R-:W-:Y:S01]  /*1c20*/  LEA R96, P2, R193.reuse, UR6, 0x5 ;  /* 0x00000006c1607c11 */ /* 0x040fe2000f8428ff */
[----:B------:R-:W-:-:S03]  /*1c30*/  VIADD R99, R193, 0x80 ;  /* 0x00000080c1637836 */ /* 0x000fc60000000000 */
[----:B------:R-:W-:-:S05]  /*1c40*/  LEA.HI.X R97, R193, UR7, RZ, 0x5, P2 ;  /* 0x00000007c1617c11 */ /* 0x000fca00090f2cff */
[----:B------:R0:W-:Y:S04]  /*1c50*/  STG.E.128 desc[UR4][R96.64], R64 ;  /* 0x0000004060007986 */ /* 0x0001e8000c101d04 */
[----:B------:R0:W-:Y:S02]  /*1c60*/  STG.E.128 desc[UR4][R96.64+0x10], R68 ;  /* 0x0000104460007986 */ /* 0x0001e4000c101d04 */
.L_x_8355:
[----:B------:R-:W-:Y:S05]  /*1c70*/  BSYNC B0 ;  /* 0x0000000000007941 */ /* 0x000fea0003800000 */
.L_x_8354:
[----:B------:R-:W-:Y:S01]  /*1c80*/  ISETP.GE.U32.AND P2, PT, R110, 0x100, PT ;  /* 0x000001006e00780c */ /* 0x000fe20003f46070 */
[----:B------:R-:W-:-:S12]  /*1c90*/  BSSY B0, `(.L_x_8372) ;  /* 0x000005f000007945 */ /* 0x000fd80003800000 */
[----:B------:R-:W-:Y:S05]  /*1ca0*/  @!P2 BRA `(.L_x_8373) ;  /* 0x000000040074a947 */ /* 0x000fea0003800000 */
[----:B------:R-:W-:Y:S01]  /*1cb0*/  ISETP.NE.U32.AND P3, PT, RZ, UR8, PT ;  /* 0x00000008ff007c0c */ /* 0x000fe2000bf65070 */
[----:B------:R-:W1:Y:S03]  /*1cc0*/  LDC.64 R72, c[0x0][0x220] ;  /* 0x00008800ff487b82 */ /* 0x000e660000000a00 */
        /* <DEDUP_REMOVED lines=8> */
[----:B0-----:R-:W-:-:S04]  /*1d50*/  @P2 LEA R96, P4, R99, UR10, 0x5 ;  /* 0x0000000a63602c11 */ /* 0x001fc8000f8828ff */
[----:B------:R-:W-:-:S05]  /*1d60*/  @P2 LEA.HI.X R97, R99, UR11, RZ, 0x5, P4 ;  /* 0x0000000b63612c11 */ /* 0x000fca000a0f2cff */
[----:B------:R1:W5:Y:S04]  /*1d70*/  @P2 LDG.E.128 R56, desc[UR4][R96.64] ;  /* 0x0000000460382981 */ /* 0x000368000c1e1d00 */
[----:B------:R1:W5:Y:S01]  /*1d80*/  @P2 LDG.E.128 R60, desc[UR4][R96.64+0x10] ;  /* 0x00001004603c2981 */ /* 0x000362000c1e1d00 */
[----:B------:R-:W-:-:S04]  /*1d90*/  ISETP.NE.U32.AND P3, PT, RZ, UR8, PT ;  /* 0x00000008ff007c0c */ /* 0x000fc8000bf65070 */
[----:B------:R-:W-:Y:S02]  /*1da0*/  ISETP.NE.AND.EX P3, PT, RZ, UR9, PT, P3 ;  /* 0x00000009ff007c0c */ /* 0x000fe4000bf65330 */
[C---:B--2---:R-:W-:Y:S02]  /*1db0*/  PRMT R73, R76.reuse, 0x7632, R73 ;  /* 0x000076324c497816 */ /* 0x044fe40000000049 */
[----:B------:R-:W-:-:S09]  /*1dc0*/  SHF.L.U32 R72, R76, 0x10, RZ ;  /* 0x000000104c487819 */ /* 0x000fd200000006ff */
[----:B-1----:R-:W-:Y:S05]  /*1dd0*/  @P3 BRA `(.L_x_8374) ;  /* 0x00000000000c3947 */ /* 0x002fea0003800000 */
[----:B------:R-:W-:Y:S05]  /*1de0*/  @!P2 BRA `(.L_x_8375) ;  /* 0x000000000014a947 */ /* 0x000fea0003800000 */
[----:B-----5:R-:W-:Y:S01]  /*1df0*/  FADD.FTZ R72, R56, R72 ;  /* 0x0000004838487221 */ /* 0x020fe20000010000 */
[----:B------:R-:W-:Y:S06]  /*1e00*/  BRA `(.L_x_8375) ;  /* 0x00000000000c7947 */ /* 0x000fec0003800000 */
.L_x_8374:
[----:B-----5:R-:W-:-:S05]  /*1e10*/  SHF.L.U32 R75, R52, 0x10, RZ ;  /* 0x00000010344b7819 */ /* 0x020fca00000006ff */
[----:B------:R-:W-:-:S04]  /*1e20*/  FADD.FTZ R72, R75, R72 ;  /* 0x000000484b487221 */ /* 0x000fc80000010000 */
[----:B------:R-:W-:-:S07]  /*1e30*/  @P2 FADD.FTZ R72, R56, R72 ;  /* 0x0000004838482221 */ /* 0x000fce0000010000 */
.L_x_8375:
[----:B------:R-:W-:Y:S01]  /*1e40*/  SHF.L.U32 R73, R73, 0x10, RZ ;  /* 0x0000001049497819 */ /* 0x000fe200000006ff */
[----:B------:R-:W-:Y:S06]  /*1e50*/  @P3 BRA `(.L_x_8376) ;  /* 0x00000000000c3947 */ /* 0x000fec0003800000 */
[----:B------:R-:W-:Y:S05]  /*1e60*/  @!P2 BRA `(.L_x_8377) ;  /* 0x000000000018a947 */ /* 0x000fea0003800000 */
[----:B-----5:R-:W-:Y:S01]  /*1e70*/  FADD.FTZ R73, R57, R73 ;  /* 0x0000004939497221 */ /* 0x020fe20000010000 */
[----:B------:R-:W-:Y:S06]  /*1e80*/  BRA `(.L_x_8377) ;  /* 0x0000000000107947 */ /* 0x000fec0003800000 */
.L_x_8376:
[----:B-----5:R-:W-:-:S04]  /*1e90*/  PRMT R74, R52, 0x7632, R74 ;  /* 0x00007632344a7816 */ /* 0x020fc8000000004a */
[----:B------:R-:W-:-:S05]  /*1ea0*/  SHF.L.U32 R74, R74, 0x10, RZ ;  /* 0x000000104a4a7819 */ /* 0x000fca00000006ff */
[----:B------:R-:W-:-:S04]  /*1eb0*/  FADD.FTZ R73, R74, R73 ;  /* 0x000000494a497221 */ /* 0x000fc80000010000 */
[----:B------:R-:W-:-:S07]  /*1ec0*/  @P2 FADD.FTZ R73, R57, R73 ;  /* 0x0000004939492221 */ /* 0x000fce0000010000 */
.L_x_8377:
[C---:B------:R-:W-:Y:S01]  /*1ed0*/  PRMT R75, R77.reuse, 0x7632, R75 ;  /* 0x000076324d4b7816 */ /* 0x040fe2000000004b */
[----:B------:R-:W-:Y:S01]  /*1ee0*/  IMAD.U32 R74, R77, 0x10000, RZ ;  /* 0x000100004d4a7824 */ /* 0x000fe200078e00ff */
[----:B------:R-:W-:Y:S06]  /*1ef0*/  @P3 BRA `(.L_x_8378) ;  /* 0x00000000000c3947 */ /* 0x000fec0003800000 */
[----:B------:R-:W-:Y:S05]  /*1f00*/  @!P2 BRA `(.L_x_8379) ;  /* 0x000000000014a947 */ /* 0x000fea0003800000 */
[----:B-----5:R-:W-:Y:S01]  /*1f10*/  FADD.FTZ R74, R58, R74 ;  /* 0x0000004a3a4a7221 */ /* 0x020fe20000010000 */
[----:B------:R-:W-:Y:S06]  /*1f20*/  BRA `(.L_x_8379) ;  /* 0x00000000000c7947 */ /* 0x000fec0003800000 */
.L_x_8378:
[----:B-----5:R-:W-:-:S05]  /*1f30*/  SHF.L.U32 R77, R53, 0x10, RZ ;  /* 0x00000010354d7819 */ /* 0x020fca00000006ff */
[----:B------:R-:W-:-:S04]  /*1f40*/  FADD.FTZ R74, R77, R74 ;  /* 0x0000004a4d4a7221 */ /* 0x000fc80000010000 */
[----:B------:R-:W-:-:S07]  /*1f50*/  @P2 FADD.FTZ R74, R58, R74 ;  /* 0x0000004a3a4a2221 */ /* 0x000fce0000010000 */
.L_x_8379:
[----:B------:R-:W-:Y:S01]  /*1f60*/  SHF.L.U32 R75, R75, 0x10, RZ ;  /* 0x000000104b4b7819 */ /* 0x000fe200000006ff */
[----:B------:R-:W-:Y:S06]  /*1f70*/  @P3 BRA `(.L_x_8380) ;  /* 0x00000000000c3947 */ /* 0x000fec0003800000 */
[----:B------:R-:W-:Y:S05]  /*1f80*/  @!P2 BRA `(.L_x_8381) ;  /* 0x000000000018a947 */ /* 0x000fea0003800000 */
[----:B-----5:R-:W-:Y:S01]  /*1f90*/  FADD.FTZ R75, R59, R75 ;  /* 0x0000004b3b4b7221 */ /* 0x020fe20000010000 */
[----:B------:R-:W-:Y:S06]  /*1fa0*/  BRA `(.L_x_8381) ;  /* 0x0000000000107947 */ /* 0x000fec0003800000 */
.L_x_8380:
[----:B-----5:R-:W-:-:S04]  /*1fb0*/  PRMT R76, R53, 0x7632, R76 ;  /* 0x00007632354c7816 */ /* 0x020fc8000000004c */
[----:B------:R-:W-:-:S05]  /*1fc0*/  SHF.L.U32 R76, R76, 0x10, RZ ;  /* 0x000000104c4c7819 */ /* 0x000fca00000006ff */
[----:B------:R-:W-:-:S04]  /*1fd0*/  FADD.FTZ R75, R76, R75 ;  /* 0x0000004b4c4b7221 */ /* 0x000fc80000010000 */
[----:B------:R-:W-:-:S07]  /*1fe0*/  @P2 FADD.FTZ R75, R59, R75 ;  /* 0x0000004b3b4b2221 */ /* 0x000fce0000010000 */
.L_x_8381:
[C---:B------:R-:W-:Y:S02]  /*1ff0*/  PRMT R77, R78.reuse, 0x7632, R77 ;  /* 0x000076324e4d7816 */ /* 0x040fe4000000004d */
[----:B------:R-:W-:Y:S01]  /*2000*/  SHF.L.U32 R76, R78, 0x10, RZ ;  /* 0x000000104e4c7819 */ /* 0x000fe200000006ff */
[----:B------:R-:W-:Y:S06]  /*2010*/  @P3 BRA `(.L_x_8382) ;  /* 0x00000000000c3947 */ /* 0x000fec0003800000 */
[----:B------:R-:W-:Y:S05]  /*2020*/  @!P2 BRA `(.L_x_8383) ;  /* 0x000000000014a947 */ /* 0x000fea0003800000 */
[----:B-----5:R-:W-:Y:S01]  /*2030*/  FADD.FTZ R76, R60, R76 ;  /* 0x0000004c3c4c7221 */ /* 0x020fe20000010000 */
[----:B------:R-:W-:Y:S06]  /*2040*/  BRA `(.L_x_8383) ;  /* 0x00000000000c7947 */ /* 0x000fec0003800000 */
.L_x_8382:
[----:B-----5:R-:W-:-:S04]  /*2050*/  IMAD.U32 R97, R54, 0x10000, RZ ;  /* 0x0001000036617824 */ /* 0x020fc800078e00ff */
[----:B------:R-:W-:-:S04]  /*2060*/  FADD.FTZ R76, R97, R76 ;  /* 0x0000004c614c7221 */ /* 0x000fc80000010000 */
[----:B------:R-:W-:-:S07]  /*2070*/  @P2 FADD.FTZ R76, R60, R76 ;  /* 0x0000004c3c4c2221 */ /* 0x000fce0000010000 */
.L_x_8383:
[----:B------:R-:W-:Y:S01]  /*2080*/  SHF.L.U32 R77, R77, 0x10, RZ ;  /* 0x000000104d4d7819 */ /* 0x000fe200000006ff */
[----:B------:R-:W-:Y:S06]  /*2090*/  @P3 BRA `(.L_x_8384) ;  /* 0x00000000000c3947 */ /* 0x000fec0003800000 */
[----:B------:R-:W-:Y:S05]  /*20a0*/  @!P2 BRA `(.L_x_8385) ;  /* 0x000000000018a947 */ /* 0x000fea0003800000 */
[----:B-----5:R-:W-:Y:S01]  /*20b0*/  FADD.FTZ R77, R61, R77 ;  /* 0x0000004d3d4d7221 */ /* 0x020fe20000010000 */
[----:B------:R-:W-:Y:S06]  /*20c0*/  BRA `(.L_x_8385) ;  /* 0x0000000000107947 */ /* 0x000fec0003800000 */
.L_x_8384:
[----:B-----5:R-:W-:-:S04]  /*20d0*/  PRMT R78, R54, 0x7632, R78 ;  /* 0x00007632364e7816 */ /* 0x020fc8000000004e */
[----:B------:R-:W-:-:S05]  /*20e0*/  SHF.L.U32 R78, R78, 0x10, RZ ;  /* 0x000000104e4e7819 */ /* 0x000fca00000006ff */
[----:B------:R-:W-:-:S04]  /*20f0*/  FADD.FTZ R77, R78, R77 ;  /* 0x0000004d4e4d7221 */ /* 0x000fc80000010000 */
[----:B------:R-:W-:-:S07]  /*2100*/  @P2 FADD.FTZ R77, R61, R77 ;  /* 0x0000004d3d4d2221 */ /* 0x000fce0000010000 */
.L_x_8385:
[C---:B------:R-:W-:Y:S02]  /*2110*/  PRMT R96, R79.reuse, 0x7632, R96 ;  /* 0x000076324f607816 */ /* 0x040fe40000000060 */
[----:B------:R-:W-:Y:S01]  /*2120*/  SHF.L.U32 R78, R79, 0x10, RZ ;  /* 0x000000104f4e7819 */ /* 0x000fe200000006ff */
[----:B------:R-:W-:Y:S06]  /*2130*/  @P3 BRA `(.L_x_8386) ;  /* 0x00000000000c3947 */ /* 0x000fec0003800000 */
[----:B------:R-:W-:Y:S05]  /*2140*/  @!P2 BRA `(.L_x_8387) ;  /* 0x000000000014a947 */ /* 0x000fea0003800000 */
[----:B-----5:R-:W-:Y:S01]  /*2150*/  FADD.FTZ R78, R62, R78 ;  /* 0x0000004e3e4e7221 */ /* 0x020fe20000010000 */
[----:B------:R-:W-:Y:S06]  /*2160*/  BRA `(.L_x_8387) ;  /* 0x00000000000c7947 */ /* 0x000fec0003800000 */
.L_x_8386:
[----:B-----5:R-:W-:-:S05]  /*2170*/  SHF.L.U32 R79, R55, 0x10, RZ ;  /* 0x00000010374f7819 */ /* 0x020fca00000006ff */
[----:B------:R-:W-:-:S04]  /*2180*/  FADD.FTZ R78, R79, R78 ;  /* 0x0000004e4f4e7221 */ /* 0x000fc80000010000 */
[----:B------:R-:W-:-:S07]  /*2190*/  @P2 FADD.FTZ R78, R62, R78 ;  /* 0x0000004e3e4e2221 */ /* 0x000fce0000010000 */
.L_x_8387:
[----:B------:R-:W-:Y:S01]  /*21a0*/  IMAD.U32 R79, R96, 0x10000, RZ ;  /* 0x00010000604f7824 */ /* 0x000fe200078e00ff */
[----:B------:R-:W-:Y:S06]  /*21b0*/  @P3 BRA `(.L_x_8388) ;  /* 0x00000000000c3947 */ /* 0x000fec0003800000 */
[----:B------:R-:W-:Y:S05]  /*21c0*/  @!P2 BRA `(.L_x_8389) ;  /* 0x000000000018a947 */ /* 0x000fea0003800000 */
[----:B-----5:R-:W-:Y:S01]  /*21d0*/  FADD.FTZ R79, R63, R79 ;  /* 0x0000004f3f4f7221 */ /* 0x020fe20000010000 */
[----:B------:R-:W-:Y:S06]  /*21e0*/  BRA `(.L_x_8389) ;  /* 0x0000000000107947 */ /* 0x000fec0003800000 */
.L_x_8388:
[----:B-----5:R-:W-:-:S04]  /*21f0*/  PRMT R96, R55, 0x7632, R96 ;  /* 0x0000763237607816 */ /* 0x020fc80000000060 */
[----:B------:R-:W-:-:S05]  /*2200*/  SHF.L.U32 R96, R96, 0x10, RZ ;  /* 0x0000001060607819 */ /* 0x000fca00000006ff */
[----:B------:R-:W-:-:S04]  /*2210*/  FADD.FTZ R79, R96, R79 ;  /* 0x0000004f604f7221 */ /* 0x000fc80000010000 */
[----:B------:R-:W-:-:S07]  /*2220*/  @P2 FADD.FTZ R79, R63, R79 ;  /* 0x0000004f3f4f2221 */ /* 0x000fce0000010000 */
.L_x_8389:
[----:B------:R-:W-:-:S04]  /*2230*/  LEA R96, P2, R99, UR6, 0x5 ;  /* 0x0000000663607c11 */ /* 0x000fc8000f8428ff */
[C---:B------:R-:W-:Y:S02]  /*2240*/  LEA.HI.X R97, R99.reuse, UR7, RZ, 0x5, P2 ;  /* 0x0000000763617c11 */ /* 0x040fe400090f2cff */
[----:B------:R-:W-:-:S03]  /*2250*/  IADD3 R99, R99, 0x80, RZ ;  /* 0x0000008063637810 */ /* 0x000fc60007ffe0ff */
[----:B------:R1:W-:Y:S04]  /*2260*/  STG.E.128 desc[UR4][R96.64], R72 ;  /* 0x0000004860007986 */ /* 0x0003e8000c101d04 */
[----:B------:R1:W-:Y:S02]  /*2270*/  STG.E.128 desc[UR4][R96.64+0x10], R76 ;  /* 0x0000104c60007986 */ /* 0x0003e4000c101d04 */
.L_x_8373:
[----:B------:R-:W-:Y:S05]  /*2280*/  BSYNC B0 ;  /* 0x0000000000007941 */ /* 0x000fea0003800000 */
.L_x_8372:
[----:B------:R-:W-:Y:S01]  /*2290*/  ISETP.GE.U32.AND P2, PT, R110, 0x180, PT ;  /* 0x000001806e00780c */ /* 0x000fe20003f46070 */
[----:B------:R-:W-:-:S12]  /*22a0*/  BSSY B0, `(.L_x_8390) ;  /* 0x000005f000007945 */ /* 0x000fd80003800000 */
[----:B------:R-:W-:Y:S05]  /*22b0*/  @!P2 BRA `(.L_x_8391) ;  /* 0x000000040074a947 */ /* 0x000fea0003800000 */
[----:B------:R-:W-:Y:S01]  /*22c0*/  ISETP.NE.U32.AND P3, PT, RZ, UR8, PT ;  /* 0x00000008ff007c0c */ /* 0x000fe2000bf65070 */
[----:B------:R-:W2:Y:S03]  /*22d0*/  LDC.64 R84, c[0x0][0x220] ;  /* 0x00008800ff547b82 */ /* 0x000ea60000000a00 */
        /* <DEDUP_REMOVED lines=8> */
[----:B01----:R-:W-:-:S04]  /*2360*/  @P2 LEA R96, P4, R99, UR10, 0x5 ;  /* 0x0000000a63602c11 */ /* 0x003fc8000f8828ff */
[----:B------:R-:W-:-:S05]  /*2370*/  @P2 LEA.HI.X R97, R99, UR11, RZ, 0x5, P4 ;  /* 0x0000000b63612c11 */ /* 0x000fca000a0f2cff */
[----:B------:R2:W5:Y:S04]  /*2380*/  @P2 LDG.E.128 R56, desc[UR4][R96.64] ;  /* 0x0000000460382981 */ /* 0x000568000c1e1d00 */
[----:B------:R2:W5:Y:S01]  /*2390*/  @P2 LDG.E.128 R60, desc[UR4][R96.64+0x10] ;  /* 0x00001004603c2981 */ /* 0x000562000c1e1d00 */
[----:B------:R-:W-:-:S04]  /*23a0*/  ISETP.NE.U32.AND P3, PT, RZ, UR8, PT ;  /* 0x00000008ff007c0c */ /* 0x000fc8000bf65070 */
[----:B------:R-:W-:Y:S02]  /*23b0*/  ISETP.NE.AND.EX P3, PT, RZ, UR9, PT, P3 ;  /* 0x00000009ff007c0c */ /* 0x000fe4000bf65330 */
[C---:B---3--:R-:W-:Y:S02]  /*23c0*/  PRMT R81, R84.reuse, 0x7632, R81 ;  /* 0x0000763254517816 */ /* 0x048fe40000000051 */
[----:B------:R-:W-:-:S09]  /*23d0*/  SHF.L.U32 R80, R84, 0x10, RZ ;  /* 0x0000001054507819 */ /* 0x000fd200000006ff */
[----:B--2---:R-:W-:Y:S05]  /*23e0*/  @P3 BRA `(.L_x_8392) ;  /* 0x00000000000c3947 */ /* 0x004fea0003800000 */
[----:B------:R-:W-:Y:S05]  /*23f0*/  @!P2 BRA `(.L_x_8393) ;  /* 0x000000000014a947 */ /* 0x000fea0003800000 */
[----:B-----5:R-:W-:Y:S01]  /*2400*/  FADD.FTZ R80, R56, R80 ;  /* 0x0000005038507221 */ /* 0x020fe20000010000 */
[----:B------:R-:W-:Y:S06]  /*2410*/  BRA `(.L_x_8393) ;  /* 0x00000000000c7947 */ /* 0x000fec0003800000 */
.L_x_8392:
[----:B-----5:R-:W-:-:S05]  /*2420*/  SHF.L.U32 R83, R52, 0x10, RZ ;  /* 0x0000001034537819 */ /* 0x020fca00000006ff */
[----:B------:R-:W-:-:S04]  /*2430*/  FADD.FTZ R80, R83, R80 ;  /* 0x0000005053507221 */ /* 0x000fc80000010000 */
[----:B------:R-:W-:-:S07]  /*2440*/  @P2 FADD.FTZ R80, R56, R80 ;  /* 0x0000005038502221 */ /* 0x000fce0000010000 */
.L_x_8393:
[----:B------:R-:W-:Y:S01]  /*2450*/  IMAD.U32 R81, R81, 0x10000, RZ ;  /* 0x0001000051517824 */ /* 0x000fe200078e00ff */
[----:B------:R-:W-:Y:S06]  /*2460*/  @P3 BRA `(.L_x_8394) ;  /* 0x00000000000c3947 */ /* 0x000fec0003800000 */
[----:B------:R-:W-:Y:S05]  /*2470*/  @!P2 BRA `(.L_x_8395) ;  /* 0x000000000018a947 */ /* 0x000fea0003800000 */
[----:B-----5:R-:W-:Y:S01]  /*2480*/  FADD.FTZ R81, R57, R81 ;  /* 0x0000005139517221 */ /* 0x020fe20000010000 */
[----:B------:R-:W-:Y:S06]  /*2490*/  BRA `(.L_x_8395) ;  /* 0x0000000000107947 */ /* 0x000fec0003800000 */
.L_x_8394:
[----:B-----5:R-:W-:-:S04]  /*24a0*/  PRMT R82, R52, 0x7632, R82 ;  /* 0x0000763234527816 */ /* 0x020fc80000000052 */
[----:B------:R-:W-:-:S05]  /*24b0*/  SHF.L.U32 R82, R82, 0x10, RZ ;  /* 0x0000001052527819 */ /* 0x000fca00000006ff */
[----:B------:R-:W-:-:S04]  /*24c0*/  FADD.FTZ R81, R82, R81 ;  /* 0x0000005152517221 */ /* 0x000fc80000010000 */
[----:B------:R-:W-:-:S07]  /*24d0*/  @P2 FADD.FTZ R81, R57, R81 ;  /* 0x0000005139512221 */ /* 0x000fce0000010000 */
.L_x_8395:
[C---:B------:R-:W-:Y:S02]  /*24e0*/  PRMT R83, R85.reuse, 0x7632, R83 ;  /* 0x0000763255537816 */ /* 0x040fe40000000053 */
[----:B------:R-:W-:Y:S01]  /*24f0*/  SHF.L.U32 R82, R85, 0x10, RZ ;  /* 0x0000001055527819 */ /* 0x000fe200000006ff */
[----:B------:R-:W-:Y:S06]  /*2500*/  @P3 BRA `(.L_x_8396) ;  /* 0x00000000000c3947 */ /* 0x000fec0003800000 */
[----:B------:R-:W-:Y:S05]  /*2510*/  @!P2 BRA `(.L_x_8397) ;  /* 0x000000000014a947 */ /* 0x000fea0003800000 */
[----:B-----5:R-:W-:Y:S01]  /*2520*/  FADD.FTZ R82, R58, R82 ;  /* 0x000000523a527221 */ /* 0x020fe20000010000 */
[----:B------:R-:W-:Y:S06]  /*2530*/  BRA `(.L_x_8397) ;  /* 0x00000000000c7947 */ /* 0x000fec0003800000 */
.L_x_8396:
[----:B-----5:R-:W-:-:S05]  /*2540*/  SHF.L.U32 R85, R53, 0x10, RZ ;  /* 0x0000001035557819 */ /* 0x020fca00000006ff */
[----:B------:R-:W-:-:S04]  /*2550*/  FADD.FTZ R82, R85, R82 ;  /* 0x0000005255527221 */ /* 0x000fc80000010000 */
[----:B------:R-:W-:-:S07]  /*2560*/  @P2 FADD.FTZ R82, R58, R82 ;  /* 0x000000523a522221 */ /* 0x000fce0000010000 */
.L_x_8397:
[----:B------:R-:W-:Y:S01]  /*2570*/  SHF.L.U32 R83, R83, 0x10, RZ ;  /* 0x0000001053537819 */ /* 0x000fe200000006ff */
[----:B------:R-:W-:Y:S06]  /*2580*/  @P3 BRA `(.L_x_8398) ;  /* 0x00000000000c3947 */ /* 0x000fec0003800000 */
[----:B------:R-:W-:Y:S05]  /*2590*/  @!P2 BRA `(.L_x_8399) ;  /* 0x000000000018a947 */ /* 0x000fea0003800000 */
[----:B-----5:R-:W-:Y:S01]  /*25a0*/  FADD.FTZ R83, R59, R83 ;  /* 0x000000533b537221 */ /* 0x020fe20000010000 */
[----:B------:R-:W-:Y:S06]  /*25b0*/  BRA `(.L_x_8399) ;  /* 0x0000000000107947 */ /* 0x000fec0003800000 */
.L_x_8398:
[----:B-----5:R-:W-:-:S05]  /*25c0*/  PRMT R84, R53, 0x7632, R84 ;  /* 0x0000763235547816 */ /* 0x020fca0000000054 */
[----:B------:R-:W-:-:S04]  /*25d0*/  IMAD.U32 R84, R84, 0x10000, RZ ;  /* 0x0001000054547824 */ /* 0x000fc800078e00ff */
[----:B------:R-:W-:-:S04]  /*25e0*/  FADD.FTZ R83, R84, R83 ;  /* 0x0000005354537221 */ /* 0x000fc80000010000 */
[----:B------:R-:W-:-:S07]  /*25f0*/  @P2 FADD.FTZ R83, R59, R83 ;  /* 0x000000533b532221 */ /* 0x000fce0000010000 */
.L_x_8399:
[C---:B------:R-:W-:Y:S02]  /*2600*/  PRMT R85, R86.reuse, 0x7632, R85 ;  /* 0x0000763256557816 */ /* 0x040fe40000000055 */
[----:B------:R-:W-:Y:S01]  /*2610*/  SHF.L.U32 R84, R86, 0x10, RZ ;  /* 0x0000001056547819 */ /* 0x000fe200000006ff */
[----:B------:R-:W-:Y:S06]  /*2620*/  @P3 BRA `(.L_x_8400) ;  /* 0x00000000000c3947 */ /* 0x000fec0003800000 */
[----:B------:R-:W-:Y:S05]  /*2630*/  @!P2 BRA `(.L_x_8401) ;  /* 0x000000000014a947 */ /* 0x000fea0003800000 */
[----:B-----5:R-:W-:Y:S01]  /*2640*/  FADD.FTZ R84, R60, R84 ;  /* 0x000000543c547221 */ /* 0x020fe20000010000 */
[----:B------:R-:W-:Y:S06]  /*2650*/  BRA `(.L_x_8401) ;  /* 0x00000000000c7947 */ /* 0x000fec0003800000 */
.L_x_8400:
[----:B-----5:R-:W-:-:S05]  /*2660*/  SHF.L.U32 R97, R54, 0x10, RZ ;  /* 0x0000001036617819 */ /* 0x020fca00000006ff */
[----:B------:R-:W-:-:S04]  /*2670*/  FADD.FTZ R84, R97, R84 ;  /* 0x0000005461547221 */ /* 0x000fc80000010000 */
[----:B------:R-:W-:-:S07]  /*2680*/  @P2 FADD.FTZ R84, R60, R84 ;  /* 0x000000543c542221 */ /* 0x000fce0000010000 */
.L_x_8401:
[----:B------:R-:W-:Y:S01]  /*2690*/  SHF.L.U32 R85, R85, 0x10, RZ ;  /* 0x0000001055557819 */ /* 0x000fe200000006ff */
[----:B------:R-:W-:Y:S06]  /*26a0*/  @P3 BRA `(.L_x_8402) ;  /* 0x00000000000c3947 */ /* 0x000fec0003800000 */
[----:B------:R-:W-:Y:S05]  /*26b0*/  @!P2 BRA `(.L_x_8403) ;  /* 0x000000000018a947 */ /* 0x000fea0003800000 */
[----:B-----5:R-:W-:Y:S01]  /*26c0*/  FADD.FTZ R85, R61, R85 ;  /* 0x000000553d557221 */ /* 0x020fe20000010000 */
[----:B------:R-:W-:Y:S06]  /*26d0*/  BRA `(.L_x_8403) ;  /* 0x0000000000107947 */ /* 0x000fec0003800000 */
.L_x_8402:
[----:B-----5:R-:W-:-:S04]  /*26e0*/  PRMT R86, R54, 0x7632, R86 ;  /* 0x0000763236567816 */ /* 0x020fc80000000056 */
[----:B------:R-:W-:-:S05]  /*26f0*/  SHF.L.U32 R86, R86, 0x10, RZ ;  /* 0x0000001056567819 */ /* 0x000fca00000006ff */
[----:B------:R-:W-:-:S04]  /*2700*/  FADD.FTZ R85, R86, R85 ;  /* 0x0000005556557221 */ /* 0x000fc80000010000 */
[----:B------:R-:W-:-:S07]  /*2710*/  @P2 FADD.FTZ R85, R61, R85 ;  /* 0x000000553d552221 */ /* 0x000fce0000010000 */
.L_x_8403:
[C---:B------:R-:W-:Y:S01]  /*2720*/  PRMT R96, R87.reuse, 0x7632, R96 ;  /* 0x0000763257607816 */ /* 0x040fe20000000060 */
[----:B------:R-:W-:Y:S01]  /*2730*/  IMAD.U32 R86, R87, 0x10000, RZ ;  /* 0x0001000057567824 */ /* 0x000fe200078e00ff */
[----:B------:R-:W-:Y:S06]  /*2740*/  @P3 BRA `(.L_x_8404) ;  /* 0x00000000000c3947 */ /* 0x000fec0003800000 */
[----:B------:R-:W-:Y:S05]  /*2750*/  @!P2 BRA `(.L_x_8405) ;  /* 0x000000000014a947 */ /* 0x000fea0003800000 */
[----:B-----5:R-:W-:Y:S01]  /*2760*/  FADD.FTZ R86, R62, R86 ;  /* 0x000000563e567221 */ /* 0x020fe20000010000 */
[----:B------:R-:W-:Y:S06]  /*2770*/  BRA `(.L_x_8405) ;  /* 0x00000000000c7947 */ /* 0x000fec0003800000 */
.L_x_8404:
[----:B-----5:R-:W-:-:S05]  /*2780*/  SHF.L.U32 R87, R55, 0x10, RZ ;  /* 0x0000001037577819 */ /* 0x020fca00000006ff */
[----:B------:R-:W-:-:S04]  /*2790*/  FADD.FTZ R86, R87, R86 ;  /* 0x0000005657567221 */ /* 0x000fc80000010000 */
[----:B------:R-:W-:-:S07]  /*27a0*/  @P2 FADD.FTZ R86, R62, R86 ;  /* 0x000000563e562221 */ /* 0x000fce0000010000 */
.L_x_8405:
[----:B------:R-:W-:Y:S01]  /*27b0*/  SHF.L.U32 R87, R96, 0x10, RZ ;  /* 0x0000001060577819 */ /* 0x000fe200000006ff */
[----:B------:R-:W-:Y:S06]  /*27c0*/  @P3 BRA `(.L_x_8406) ;  /* 0x00000000000c3947 */ /* 0x000fec0003800000 */
[----:B------:R-:W-:Y:S05]  /*27d0*/  @!P2 BRA `(.L_x_8407) ;  /* 0x000000000018a947 */ /* 0x000fea0003800000 */
[----:B-----5:R-:W-:Y:S01]  /*27e0*/  FADD.FTZ R87, R63, R87 ;  /* 0x000000573f577221 */ /* 0x020fe20000010000 */
[----:B------:R-:W-:Y:S06]  /*27f0*/  BRA `(.L_x_8407) ;  /* 0x0000000000107947 */ /* 0x000fec0003800000 */
.L_x_8406:
[----:B-----5:R-:W-:-:S04]  /*2800*/  PRMT R96, R55, 0x7632, R96 ;  /* 0x0000763237607816 */ /* 0x020fc80000000060 */
[----:B------:R-:W-:-:S05]  /*2810*/  SHF.L.U32 R96, R96, 0x10, RZ ;  /* 0x0000001060607819 */ /* 0x000fca00000006ff */
[----:B------:R-:W-:-:S04]  /*2820*/  FADD.FTZ R87, R96, R87 ;  /* 0x0000005760577221 */ /* 0x000fc80000010000 */
[----:B------:R-:W-:-:S07]  /*2830*/  @P2 FADD.FTZ R87, R63, R87 ;  /* 0x000000573f572221 */ /* 0x000fce0000010000 */
.L_x_8407:
[----:B------:R-:W-:-:S04]  /*2840*/  LEA R96, P2, R99, UR6, 0x5 ;  /* 0x0000000663607c11 */ /* 0x000fc8000f8428ff */
[C---:B------:R-:W-:Y:S02]  /*2850*/  LEA.HI.X R97, R99.reuse, UR7, RZ, 0x5, P2 ;  /* 0x0000000763617c11 */ /* 0x040fe400090f2cff */
[----:B------:R-:W-:-:S03]  /*2860*/  IADD3 R99, R99, 0x80, RZ ;  /* 0x0000008063637810 */ /* 0x000fc60007ffe0ff */
[----:B------:R2:W-:Y:S04]  /*2870*/  STG.E.128 desc[UR4][R96.64], R80 ;  /* 0x0000005060007986 */ /* 0x0005e8000c101d04 */
[----:B------:R2:W-:Y:S02]  /*2880*/  STG.E.128 desc[UR4][R96.64+0x10], R84 ;  /* 0x0000105460007986 */ /* 0x0005e4000c101d04 */
.L_x_8391:
[----:B------:R-:W-:Y:S05]  /*2890*/  BSYNC B0 ;  /* 0x0000000000007941 */ /* 0x000fea0003800000 */
.L_x_8390:
[----:B------:R-:W-:Y:S04]  /*28a0*/  BSSY B0, `(.L_x_8408) ;  /* 0x000005e000007945 */ /* 0x000fe80003800000 */
[----:B------:R-:W-:Y:S05]  /*28b0*/  @!P1 BRA `(.L_x_8409) ;  /* 0x0000000400709947 */ /* 0x000fea0003800000 */
[----:B------:R-:W-:Y:S01]  /*28c0*/  ISETP.NE.U32.AND P3, PT, RZ, UR8, PT ;  /* 0x00000008ff007c0c */ /* 0x000fe2000bf65070 */
[----:B------:R-:W3:Y:S03]  /*28d0*/  LDC.64 R88, c[0x0][0x220] ;  /* 0x00008800ff587b82 */ /* 0x000ee60000000a00 */
[----:B------:R-:W-:-:S13]  /*28e0*/  ISETP.NE.AND.EX P3, PT, RZ, UR9, PT, P3 ;  /* 0x00000009ff007c0c */ /* 0x000fda000bf65330 */
[----:B------:R-:W-:-:S04]  /*28f0*/  @P3 LEA R90, P2, R99, UR8, 0x4 ;  /* 0x00000008635a3c11 */ /* 0x000fc8000f8420ff */
[C---:B------:R-:W-:Y:S02]  /*2900*/  @P3 LEA.HI.X R91, R99.reuse, UR9, RZ, 0x4, P2 ;  /* 0x00000009635b3c11 */ /* 0x040fe400090f24ff */
[----:B------:R-:W-:Y:S01]  /*2910*/  ISETP.NE.U32.AND P2, PT, RZ, UR10, PT ;  /* 0x0000000aff007c0c */ /* 0x000fe2000bf45070 */
[----:B---3--:R-:W-:Y:S02]  /*2920*/  IMAD.WIDE.U32 R92, R99, 0x10, R88 ;  /* 0x00000010635c7825 */ /* 0x008fe400078e0058 */
[----:B-----5:R3:W5:Y:S01]  /*2930*/  @P3 LDG.E.128 R52, desc[UR4][R90.64] ;  /* 0x000000045a343981 */ /* 0x020762000c1e1d00 */
[----:B------:R-:W-:-:S03]  /*2940*/  ISETP.NE.AND.EX P2, PT, RZ, UR11, PT, P2 ;  /* 0x0000000bff007c0c */ /* 0x000fc6000bf45320 */
[----:B------:R-:W4:Y:S10]  /*2950*/  LDG.E.128 R92, desc[UR4][R92.64] ;  /* 0x000000045c5c7981 */ /* 0x000f34000c1e1d00 */
[----:B012---:R-:W-:-:S04]  /*2960*/  @P2 LEA R96, P4, R99, UR10, 0x5 ;  /* 0x0000000a63602c11 */ /* 0x007fc8000f8828ff */
[----:B------:R-:W-:-:S05]  /*2970*/  @P2 LEA.HI.X R97, R99, UR11, RZ, 0x5, P4 ;  /* 0x0000000b63612c11 */ /* 0x000fca000a0f2cff */
[----:B------:R3:W5:Y:S04]  /*2980*/  @P2 LDG.E.128 R56, desc[UR4][R96.64] ;  /* 0x0000000460382981 */ /* 0x000768000c1e1d00 */
[----:B------:R3:W5:Y:S01]  /*2990*/  @P2 LDG.E.128 R60, desc[UR4][R96.64+0x10] ;  /* 0x00001004603c2981 */ /* 0x000762000c1e1d00 */
[----:B------:R-:W-:-:S04]  /*29a0*/  ISETP.NE.U32.AND P3, PT, RZ, UR8, PT ;  /* 0x00000008ff007c0c */ /* 0x000fc8000bf65070 */
[----:B------:R-:W-:Y:S02]  /*29b0*/  ISETP.NE.AND.EX P3, PT, RZ, UR9, PT, P3 ;  /* 0x00000009ff007c0c */ /* 0x000fe4000bf65330 */
[C---:B----4-:R-:W-:Y:S01]  /*29c0*/  PRMT R89, R92.reuse, 0x7632, R89 ;  /* 0x000076325c597816 */ /* 0x050fe20000000059 */
[----:B------:R-:W-:-:S10]  /*29d0*/  IMAD.U32 R88, R92, 0x10000, RZ ;  /* 0x000100005c587824 */ /* 0x000fd400078e00ff */
[----:B---3--:R-:W-:Y:S05]  /*29e0*/  @P3 BRA `(.L_x_8410) ;  /* 0x00000000000c3947 */ /* 0x008fea0003800000 */
[----:B------:R-:W-:Y:S05]  /*29f0*/  @!P2 BRA `(.L_x_8411) ;  /* 0x000000000014a947 */ /* 0x000fea0003800000 */
[----:B-----5:R-:W-:Y:S01]  /*2a00*/  FADD.FTZ R88, R56, R88 ;  /* 0x0000005838587221 */ /* 0x020fe20000010000 */
[----:B------:R-:W-:Y:S06]  /*2a10*/  BRA `(.L_x_8411) ;  /* 0x00000000000c7947 */ /* 0x000fec0003800000 */
.L_x_8410:
[----:B-----5:R-:W-:-:S05]  /*2a20*/  SHF.L.U32 R91, R52, 0x10, RZ ;  /* 0x00000010345b7819 */ /* 0x020fca00000006ff */
[----:B------:R-:W-:-:S04]  /*2a30*/  FADD.FTZ R88, R91, R88 ;  /* 0x000000585b587221 */ /* 0x000fc80000010000 */
[----:B------:R-:W-:-:S07]  /*2a40*/  @P2 FADD.FTZ R88, R56, R88 ;  /* 0x0000005838582221 */ /* 0x000fce0000010000 */
.L_x_8411:
[----:B------:R-:W-:Y:S01]  /*2a50*/  SHF.L.U32 R89, R89, 0x10, RZ ;  /* 0x0000001059597819 */ /* 0x000fe200000006ff */
[----:B------:R-:W-:Y:S06]  /*2a60*/  @P3 BRA `(.L_x_8412) ;  /* 0x00000000000c3947 */ /* 0x000fec0003800000 */
[----:B------:R-:W-:Y:S05]  /*2a70*/  @!P2 BRA `(.L_x_8413) ;  /* 0x000000000018a947 */ /* 0x000fea0003800000 */
[----:B-----5:R-:W-:Y:S01]  /*2a80*/  FADD.FTZ R89, R57, R89 ;  /* 0x0000005939597221 */ /* 0x020fe20000010000 */
[----:B------:R-:W-:Y:S06]  /*2a90*/  BRA `(.L_x_8413) ;  /* 0x0000000000107947 */ /* 0x000fec0003800000 */
.L_x_8412:
[----:B-----5:R-:W-:-:S04]  /*2aa0*/  PRMT R90, R52, 0x7632, R90 ;  /* 0x00007632345a7816 */ /* 0x020fc8000000005a */
[----:B------:R-:W-:-:S05]  /*2ab0*/  SHF.L.U32 R90, R90, 0x10, RZ ;  /* 0x000000105a5a7819 */ /* 0x000fca00000006ff */
[----:B------:R-:W-:-:S04]  /*2ac0*/  FADD.FTZ R89, R90, R89 ;  /* 0x000000595a597221 */ /* 0x000fc80000010000 */
[----:B------:R-:W-:-:S07]  /*2ad0*/  @P2 FADD.FTZ R89, R57, R89 ;  /* 0x0000005939592221 */ /* 0x000fce0000010000 */
.L_x_8413:
[C---:B------:R-:W-:Y:S02]  /*2ae0*/  PRMT R91, R93.reuse, 0x7632, R91 ;  /* 0x000076325d5b7816 */ /* 0x040fe4000000005b */
[----:B------:R-:W-:Y:S01]  /*2af0*/  SHF.L.U32 R90, R93, 0x10, RZ ;  /* 0x000000105d5a7819 */ /* 0x000fe200000006ff */
[----:B------:R-:W-:Y:S06]  /*2b00*/  @P3 BRA `(.L_x_8414) ;  /* 0x00000000000c3947 */ /* 0x000fec0003800000 */
[----:B------:R-:W-:Y:S05]  /*2b10*/  @!P2 BRA `(.L_x_8415) ;  /* 0x000000000014a947 */ /* 0x000fea0003800000 */
[----:B-----5:R-:W-:Y:S01]  /*2b20*/  FADD.FTZ R90, R58, R90 ;  /* 0x0000005a3a5a7221 */ /* 0x020fe20000010000 */
[----:B------:R-:W-:Y:S06]  /*2b30*/  BRA `(.L_x_8415) ;  /* 0x00000000000c7947 */ /* 0x000fec0003800000 */
.L_x_8414:
[----:B-----5:R-:W-:-:S04]  /*2b40*/  IMAD.U32 R93, R53, 0x10000, RZ ;  /* 0x00010000355d7824 */ /* 0x020fc800078e00ff */
[----:B------:R-:W-:-:S04]  /*2b50*/  FADD.FTZ R90, R93, R90 ;  /* 0x0000005a5d5a7221 */ /* 0x000fc80000010000 */
[----:B------:R-:W-:-:S07]  /*2b60*/  @P2 FADD.FTZ R90, R58, R90 ;  /* 0x0000005a3a5a2221 */ /* 0x000fce0000010000 */
.L_x_8415:
[----:B------:R-:W-:Y:S01]  /*2b70*/  SHF.L.U32 R91, R91, 0x10, RZ ;  /* 0x000000105b5b7819 */ /* 0x000fe200000006ff */
[----:B------:R-:W-:Y:S06]  /*2b80*/  @P3 BRA `(.L_x_8416) ;  /* 0x00000000000c3947 */ /* 0x000fec0003800000 */
[----:B------:R-:W-:Y:S05]  /*2b90*/  @!P2 BRA `(.L_x_8417) ;  /* 0x000000000018a947 */ /* 0x000fea0003800000 */
[----:B-----5:R-:W-:Y:S01]  /*2ba0*/  FADD.FTZ R91, R59, R91 ;  /* 0x0000005b3b5b7221 */ /* 0x020fe20000010000 */
[----:B------:R-:W-:Y:S06]  /*2bb0*/  BRA `(.L_x_8417) ;  /* 0x0000000000107947 */ /* 0x000fec0003800000 */
.L_x_8416:
[----:B-----5:R-:W-:-:S04]  /*2bc0*/  PRMT R92, R53, 0x7632, R92 ;  /* 0x00007632355c7816 */ /* 0x020fc8000000005c */
[----:B------:R-:W-:-:S05]  /*2bd0*/  SHF.L.U32 R92, R92, 0x10, RZ ;  /* 0x000000105c5c7819 */ /* 0x000fca00000006ff */
[----:B------:R-:W-:-:S04]  /*2be0*/  FADD.FTZ R91, R92, R91 ;  /* 0x0000005b5c5b7221 */ /* 0x000fc80000010000 */
[----:B------:R-:W-:-:S07]  /*2bf0*/  @P2 FADD.FTZ R91, R59, R91 ;  /* 0x0000005b3b5b2221 */ /* 0x000fce0000010000 */
.L_x_8417:
[C---:B------:R-:W-:Y:S02]  /*2c00*/  PRMT R93, R94.reuse, 0x7632, R93 ;  /* 0x000076325e5d7816 */ /* 0x040fe4000000005d */
[----:B------:R-:W-:Y:S01]  /*2c10*/  SHF.L.U32 R92, R94, 0x10, RZ ;  /* 0x000000105e5c7819 */ /* 0x000fe200000006ff */
[----:B------:R-:W-:Y:S06]  /*2c20*/  @P3 BRA `(.L_x_8418) ;  /* 0x00000000000c3947 */ /* 0x000fec0003800000 */
[----:B------:R-:W-:Y:S05]  /*2c30*/  @!P2 BRA `(.L_x_8419) ;  /* 0x000000000014a947 */ /* 0x000fea0003800000 */
[----:B-----5:R-:W-:Y:S01]  /*2c40*/  FADD.FTZ R92, R60, R92 ;  /* 0x0000005c3c5c7221 */ /* 0x020fe20000010000 */
[----:B------:R-:W-:Y:S06]  /*2c50*/  BRA `(.L_x_8419) ;  /* 0x00000000000c7947 */ /* 0x000fec0003800000 */
.L_x_8418:
[----:B-----5:R-:W-:-:S05]  /*2c60*/  SHF.L.U32 R97, R54, 0x10, RZ ;  /* 0x0000001036617819 */ /* 0x020fca00000006ff */
[----:B------:R-:W-:-:S04]  /*2c70*/  FADD.FTZ R92, R97, R92 ;  /* 0x0000005c615c7221 */ /* 0x000fc80000010000 */
[----:B------:R-:W-:-:S07]  /*2c80*/  @P2 FADD.FTZ R92, R60, R92 ;  /* 0x0000005c3c5c2221 */ /* 0x000fce0000010000 */
.L_x_8419:
[----:B------:R-:W-:Y:S01]  /*2c90*/  IMAD.U32 R93, R93, 0x10000, RZ ;  /* 0x000100005d5d7824 */ /* 0x000fe200078e00ff */
[----:B------:R-:W-:Y:S06]  /*2ca0*/  @P3 BRA `(.L_x_8420) ;  /* 0x00000000000c3947 */ /* 0x000fec0003800000 */
[----:B------:R-:W-:Y:S05]  /*2cb0*/  @!P2 BRA `(.L_x_8421) ;  /* 0x000000000018a947 */ /* 0x000fea0003800000 */
[----:B-----5:R-:W-:Y:S01]  /*2cc0*/  FADD.FTZ R93, R61, R93 ;  /* 0x0000005d3d5d7221 */ /* 0x020fe20000010000 */
[----:B------:R-:W-:Y:S06]  /*2cd0*/  BRA `(.L_x_8421) ;  /* 0x0000000000107947 */ /* 0x000fec0003800000 */
.L_x_8420:
[----:B-----5:R-:W-:-:S04]  /*2ce0*/  PRMT R94, R54, 0x7632, R94 ;  /* 0x00007632365e7816 */ /* 0x020fc8000000005e */
[----:B------:R-:W-:-:S05]  /*2cf0*/  SHF.L.U32 R94, R94, 0x10, RZ ;  /* 0x000000105e5e7819 */ /* 0x000fca00000006ff */
[----:B------:R-:W-:-:S04]  /*2d00*/  FADD.FTZ R93, R94, R93 ;  /* 0x0000005d5e5d7221 */ /* 0x000fc80000010000 */
[----:B------:R-:W-:-:S07]  /*2d10*/  @P2 FADD.FTZ R93, R61, R93 ;  /* 0x0000005d3d5d2221 */ /* 0x000fce0000010000 */
.L_x_8421:
[C---:B------:R-:W-:Y:S02]  /*2d20*/  PRMT R96, R95.reuse, 0x7632, R96 ;  /* 0x000076325f607816 */ /* 0x040fe40000000060 */
[----:B------:R-:W-:Y:S01]  /*2d30*/  SHF.L.U32 R94, R95, 0x10, RZ ;  /* 0x000000105f5e7819 */ /* 0x000fe200000006ff */
[----:B------:R-:W-:Y:S06]  /*2d40*/  @P3 BRA `(.L_x_8422) ;  /* 0x00000000000c3947 */ /* 0x000fec0003800000 */
[----:B------:R-:W-:Y:S05]  /*2d50*/  @!P2 BRA `(.L_x_8423) ;  /* 0x000000000014a947 */ /* 0x000fea0003800000 */
[----:B-----5:R-:W-:Y:S01]  /*2d60*/  FADD.FTZ R94, R62, R94 ;  /* 0x0000005e3e5e7221 */ /* 0x020fe20000010000 */
[----:B------:R-:W-:Y:S06]  /*2d70*/  BRA `(.L_x_8423) ;  /* 0x00000000000c7947 */ /* 0x000fec0003800000 */
.L_x_8422:
[----:B-----5:R-:W-:-:S05]  /*2d80*/  SHF.L.U32 R95, R55, 0x10, RZ ;  /* 0x00000010375f7819 */ /* 0x020fca00000006ff */
[----:B------:R-:W-:-:S04]  /*2d90*/  FADD.FTZ R94, R95, R94 ;  /* 0x0000005e5f5e7221 */ /* 0x000fc80000010000 */
[----:B------:R-:W-:-:S07]  /*2da0*/  @P2 FADD.FTZ R94, R62, R94 ;  /* 0x0000005e3e5e2221 */ /* 0x000fce0000010000 */
.L_x_8423:
[----:B------:R-:W-:Y:S01]  /*2db0*/  SHF.L.U32 R95, R96, 0x10, RZ ;  /* 0x00000010605f7819 */ /* 0x000fe200000006ff */
[----:B------:R-:W-:Y:S06]  /*2dc0*/  @P3 BRA `(.L_x_8424) ;  /* 0x00000000000c3947 */ /* 0x000fec0003800000 */
[----:B------:R-:W-:Y:S05]  /*2dd0*/  @!P2 BRA `(.L_x_8425) ;  /* 0x000000000018a947 */ /* 0x000fea0003800000 */
[----:B-----5:R-:W-:Y:S01]  /*2de0*/  FADD.FTZ R95, R63, R95 ;  /* 0x0000005f3f5f7221 */ /* 0x020fe20000010000 */
[----:B------:R-:W-:Y:S06]  /*2df0*/  BRA `(.L_x_8425) ;  /* 0x0000000000107947 */ /* 0x000fec0003800000 */
.L_x_8424:
[----:B-----5:R-:W-:-:S05]  /*2e00*/  PRMT R96, R55, 0x7632, R96 ;  /* 0x0000763237607816 */ /* 0x020fca0000000060 */
[----:B------:R-:W-:-:S04]  /*2e10*/  IMAD.U32 R96, R96, 0x10000, RZ ;  /* 0x0001000060607824 */ /* 0x000fc800078e00ff */
[----:B------:R-:W-:-:S04]  /*2e20*/  FADD.FTZ R95, R96, R95 ;  /* 0x0000005f605f7221 */ /* 0x000fc80000010000 */
[----:B------:R-:W-:-:S07]  /*2e30*/  @P2 FADD.FTZ R95, R63, R95 ;  /* 0x0000005f3f5f2221 */ /* 0x000fce0000010000 */
.L_x_8425:
[----:B------:R-:W-:-:S04]  /*2e40*/  LEA R96, P2, R99, UR6, 0x5 ;  /* 0x0000000663607c11 */ /* 0x000fc8000f8428ff */
[----:B------:R-:W-:-:S05]  /*2e50*/  LEA.HI.X R97, R99, UR7, RZ, 0x5, P2 ;  /* 0x0000000763617c11 */ /* 0x000fca00090f2cff */
[----:B------:R3:W-:Y:S04]  /*2e60*/  STG.E.128 desc[UR4][R96.64], R88 ;  /* 0x0000005860007986 */ /* 0x0007e8000c101d04 */
[----:B------:R3:W-:Y:S02]  /*2e70*/  STG.E.128 desc[UR4][R96.64+0x10], R92 ;  /* 0x0000105c60007986 */ /* 0x0007e4000c101d04 */
.L_x_8409:
[----:B------:R-:W-:Y:S05]  /*2e80*/  BSYNC B0 ;  /* 0x0000000000007941 */ /* 0x000fea0003800000 */
.L_x_8408:
        /* <DEDUP_REMOVED lines=8> */
[----:B------:R-:W-:-:S03]  /*2f10*/  LOP3.LUT P6, RZ, R111, 0x1f, RZ, 0xc0, !PT ;  /* 0x0000001f6fff7812 */ /* 0x000fc600078cc0ff */
        /* <DEDUP_REMOVED lines=120> */
.L_x_8446:
[----:B------:R-:W-:Y:S01]  /*36a0*/  LOP3.LUT P2, RZ, R111, 0x1f, RZ, 0xc0, !PT ;  /* 0x0000001f6fff7812 */ /* 0x000fe2000784c0ff */
[----:B------:R-:W-:Y:S05]  /*36b0*/  WARPSYNC.ALL ;  /* 0x0000000000007948 */ /* 0x000fea0003800000 */
[----:B------:R-:W-:-:S07]  /*36c0*/  LOP3.LUT R99, R99, 0x3, RZ, 0xc0, !PT ;  /* 0x0000000363637812 */ /* 0x000fce00078ec0ff */
[----:B------:R-:W2:Y:S01]  /*36d0*/  @!P2 S2R R98, SR_CgaCtaId ;  /* 0x000000000062a919 */ /* 0x000ea20000008800 */
[----:B------:R-:W-:-:S04]  /*36e0*/  @!P2 MOV R97, 0x400 ;  /* 0x000004000061a802 */ /* 0x000fc80000000f00 */
[----:B--2---:R-:W-:Y:S01]  /*36f0*/  @!P2 LEA R101, R98, R97, 0x18 ;  /* 0x000000616265a211 */ /* 0x004fe200078ec0ff */
[----:B-1----:R-:W-:Y:S01]  /*3700*/  FADD.FTZ R97, R103, R152 ;  /* 0x0000009867617221 */ /* 0x002fe20000010000 */
[----:B------:R-:W-:-:S04]  /*3710*/  @!P2 IADD3 R98, R100, R99, RZ ;  /* 0x000000636462a210 */ /* 0x000fc80007ffe0ff */
[----:B------:R-:W-:Y:S02]  /*3720*/  @!P2 LEA R98, R98, R101, 0x3 ;  /* 0x000000656262a211 */ /* 0x000fe400078e18ff */
[----:B------:R-:W-:-:S03]  /*3730*/  LOP3.LUT R101, R111, 0x1f, RZ, 0xc0, !PT ;  /* 0x0000001f6f657812 */ /* 0x000fc600078ec0ff */
[----:B------:R1:W-:Y:S01]  /*3740*/  @!P2 STS.64 [R98], R96 ;  /* 0x000000606200a388 */ /* 0x0003e20000000a00 */
[----:B------:R-:W-:-:S13]  /*3750*/  ISETP.GT.U32.AND P2, PT, R101, 0x3, PT ;  /* 0x000000036500780c */ /* 0x000fda0003f44070 */
[----:B-1----:R-:W1:Y:S01]  /*3760*/  @!P2 S2R R97, SR_CgaCtaId ;  /* 0x000000000061a919 */ /* 0x002e620000008800 */
[----:B------:R-:W-:Y:S01]  /*3770*/  @!P2 MOV R96, 0x400 ;  /* 0x000004000060a802 */ /* 0x000fe20000000f00 */
[----:B------:R-:W-:Y:S01]  /*3780*/  HFMA2.MMA R98, -RZ, RZ, 0, 0 ;  /* 0x00000000ff627435 */ /* 0x000fe200000001ff */
[----:B------:R-:W-:Y:S01]  /*3790*/  @!P2 IADD3 R100, R100, R101, RZ ;  /* 0x000000656464a210 */ /* 0x000fe20007ffe0ff */
[----:B------:R-:W-:Y:S01]  /*37a0*/  BAR.SYNC.DEFER_BLOCKING 0x0 ;  /* 0x0000000000007b1d */ /* 0x000fe20000010000 */
[----:B------:R-:W-:-:S03]  /*37b0*/  ISETP.NE.AND P3, PT, R191, RZ, PT ;  /* 0x000000ffbf00720c */ /* 0x000fc60003f65270 */
[----:B------:R-:W-:Y:S02]  /*37c0*/  @!P2 MOV R98, R190 ;  /* 0x000000be0062a202 */ /* 0x000fe40000000f00 */
[----:B------:R-:W-:Y:S01]  /*37d0*/  BSSY B0, `(.L_x_8427) ;  /* 0x0000066000007945 */ /* 0x000fe20003800000 */
[----:B-1----:R-:W-:Y:S02]  /*37e0*/  @!P2 LEA R101, R97, R96, 0x18 ;  /* 0x000000606165a211 */ /* 0x002fe400078ec0ff */
[----:B------:R-:W-:-:S03]  /*37f0*/  CS2R R96, SRZ ;  /* 0x0000000000607805 */ /* 0x000fc6000001ff00 */
[----:B------:R-:W-:Y:S02]  /*3800*/  @!P2 IMAD R100, R100, 0x8, R101 ;  /* 0x000000086464a824 */ /* 0x000fe400078e0265 */
[----:B------:R-:W1:Y:S04]  /*3810*/  SHFL.DOWN PT, R101, R98, 0x2, 0x1f ;  /* 0x08401f0062657f89 */ /* 0x000e6800000e0000 */
[----:B------:R2:W0:Y:S01]  /*3820*/  @!P2 LDS.64 R96, [R100] ;  /* 0x000000006460a984 */ /* 0x0004220000000a00 */
[----:B------:R-:W-:Y:S02]  /*3830*/  LOP3.LUT P2, RZ, R99, 0x1f, R111, 0xf8, !PT ;  /* 0x0000001f63ff7812 */ /* 0x000fe4000784f86f */
[-C--:B--2---:R-:W-:Y:S02]  /*3840*/  I2FP.F32.S32 R100, R98.reuse ;  /* 0x0000006200647245 */ /* 0x084fe40000201400 */
[----:B-1----:R-:W-:-:S02]  /*3850*/  IADD3 R152, R101, R98, RZ ;  /* 0x0000006265987210 */ /* 0x002fc40007ffe0ff */
[----:B------:R-:W-:Y:S02]  /*3860*/  I2FP.F32.S32 R192, R101 ;  /* 0x0000006500c07245 */ /* 0x000fe40000201400 */
        /* <DEDUP_REMOVED lines=18> */
[----:B------:R-:W-:Y:S02]  /*3990*/  FFMA.FTZ R97, R154, R103, R97 ;  /* 0x000000679a617223 */ /* 0x000fe40000010061 */
[----:B------:R-:W2:Y:S03]  /*39a0*/  LDC R103, c[0x0][0x2d8] ;  /* 0x0000b600ff677b82 */ /* 0x000ea60000000800 */
[----:B------:R-:W3:Y:S01]  /*39b0*/  SHFL.DOWN PT, R98, R97, 0x1, 0x1f ;  /* 0x08201f0061627f89 */ /* 0x000ee200000e0000 */
[----:B0-----:R-:W-:Y:S01]  /*39c0*/  FADD.FTZ R100, R96, -R101 ;  /* 0x8000006560647221 */ /* 0x001fe20000010000 */
[----:B------:R-:W-:-:S03]  /*39d0*/  FMUL.FTZ R102, R101, R155 ;  /* 0x0000009b65667220 */ /* 0x000fc60000410000 */
[----:B------:R-:W-:Y:S01]  /*39e0*/  FMUL.FTZ R100, R100, R100 ;  /* 0x0000006464647220 */ /* 0x000fe20000410000 */
[----:B------:R-:W-:-:S03]  /*39f0*/  FFMA.FTZ R101, R153, R96, R102 ;  /* 0x0000006099657223 */ /* 0x000fc60000010066 */
[----:B------:R-:W-:Y:S01]  /*3a00*/  FMUL.FTZ R100, R153, R100 ;  /* 0x0000006499647220 */ /* 0x000fe20000410000 */
[----:B-1----:R-:W-:Y:S01]  /*3a10*/  FMUL.FTZ R102, R152, R101 ;  /* 0x0000006598667220 */ /* 0x002fe20000410000 */
        /* <DEDUP_REMOVED lines=8> */
[C---:B-1----:R-:W-:Y:S01]  /*3aa0*/  FMUL.FTZ R101, R153.reuse, R153 ;  /* 0x0000009999657220 */ /* 0x042fe20000410000 */
[----:B------:R-:W-:Y:S01]  /*3ab0*/  FSEL R192, R153, RZ, !P3 ;  /* 0x000000ff99c07208 */ /* 0x000fe20005800000 */
[----:B------:R0:W-:Y:S03]  /*3ac0*/  @!P2 STG.E desc[UR4][R98.64], R153 ;  /* 0x000000996200a986 */ /* 0x0001e6000c101904 */
[----:B------:R-:W-:Y:S01]  /*3ad0*/  FSEL R152, R101, RZ, P3 ;  /* 0x000000ff65987208 */ /* 0x000fe20001800000 */
[----:B---3--:R-:W-:-:S04]  /*3ae0*/  @!P2 IMAD.WIDE R96, R120, 0x4, R96 ;  /* 0x000000047860a825 */ /* 0x008fc800078e0260 */
[----:B--2---:R-:W-:-:S04]  /*3af0*/  FFMA.FTZ R101, R100, UR12, R103 ;  /* 0x0000000c64657c23 */ /* 0x004fc80008010067 */
[----:B------:R-:W-:-:S04]  /*3b00*/  FADD.FTZ R101, R101, R152 ;  /* 0x0000009865657221 */ /* 0x000fc80000010000 */
[----:B------:R-:W1:Y:S02]  /*3b10*/  MUFU.RSQ R195, R101 ;  /* 0x0000006500c37308 */ /* 0x000e640000001400 */
[----:B-1----:R0:W-:Y:S01]  /*3b20*/  @!P2 STG.E desc[UR4][R96.64], R195 ;  /* 0x000000c36000a986 */ /* 0x0021e2000c101904 */
[----:B------:R-:W-:Y:S05]  /*3b30*/  @!P0 BRA `(.L_x_8428) ;  /* 0x0000000000bc8947 */ /* 0x000fea0003800000 */
[--C-:B0-----:R-:W-:Y:S01]  /*3b40*/  FADD.FTZ R96, R64, -R192.reuse ;  /* 0x800000c040607221 */ /* 0x101fe20000010000 */
[--C-:B------:R-:W-:Y:S01]  /*3b50*/  FADD.FTZ R98, R65, -R192.reuse ;  /* 0x800000c041627221 */ /* 0x100fe20000010000 */
[----:B------:R-:W0:Y:S01]  /*3b60*/  LDC.64 R152, c[0x0][0x2b8] ;  /* 0x0000ae00ff987b82 */ /* 0x000e220000000a00 */
[--C-:B------:R-:W-:Y:S01]  /*3b70*/  FADD.FTZ R100, R66, -R192.reuse ;  /* 0x800000c042647221 */ /* 0x100fe20000010000 */
[--C-:B------:R-:W-:Y:S01]  /*3b80*/  FADD.FTZ R194, R67, -R192.reuse ;  /* 0x800000c043c27221 */ /* 0x100fe20000010000 */
[--C-:B------:R-:W-:Y:S01]  /*3b90*/  FADD.FTZ R196, R68, -R192.reuse ;  /* 0x800000c044c47221 */ /* 0x100fe20000010000 */
[----:B------:R-:W-:Y:S01]  /*3ba0*/  FADD.FTZ R198, R69, -R192 ;  /* 0x800000c045c67221 */ /* 0x000fe20000010000 */
[C---:B------:R-:W-:Y:S01]  /*3bb0*/  FMUL.FTZ R99, R195.reuse, R96 ;  /* 0x00000060c3637220 */ /* 0x040fe20000410000 */
[C---:B------:R-:W-:Y:S01]  /*3bc0*/  FMUL.FTZ R101, R195.reuse, R98 ;  /* 0x00000062c3657220 */ /* 0x040fe20000410000 */
[C---:B------:R-:W-:Y:S01]  /*3bd0*/  FMUL.FTZ R102, R195.reuse, R100 ;  /* 0x00000064c3667220 */ /* 0x040fe20000410000 */
[----:B------:R-:W1:Y:S01]  /*3be0*/  LDC.64 R154, c[0x0][0x2c0] ;  /* 0x0000b000ff9a7b82 */ /* 0x000e620000000a00 */
        /* <DEDUP_REMOVED lines=12> */
[----:B------:R-:W-:Y:S01]  /*3cb0*/  FMUL.FTZ R200, R195, R200 ;  /* 0x000000c8c3c87220 */ /* 0x000fe20000410000 */
[----:B------:R-:W-:Y:S01]  /*3cc0*/  F2FP.BF16.F32.PACK_AB R97, R197, R98 ;  /* 0x00000062c561723e */ /* 0x000fe200000010ff */
[----:B------:R-:W-:Y:S01]  /*3cd0*/  FMUL.FTZ R197, R195, R194 ;  /* 0x000000c2c3c57220 */ /* 0x000fe20000410000 */
[----:B------:R-:W-:Y:S01]  /*3ce0*/  F2FP.BF16.F32.PACK_AB R98, R199, R100 ;  /* 0x00000064c762723e */ /* 0x000fe200000010ff */
[----:B------:R-:W-:Y:S01]  /*3cf0*/  FFMA.FTZ R194, R50, R102, R27 ;  /* 0x0000006632c27223 */ /* 0x000fe2000001001b */
[----:B------:R-:W-:Y:S01]  /*3d00*/  FFMA.FTZ R100, R105, R99, R28 ;  /* 0x0000006369647223 */ /* 0x000fe2000001001c */
[----:B------:R-:W-:Y:S01]  /*3d10*/  FFMA.FTZ R102, R51, R196, R26 ;  /* 0x000000c433667223 */ /* 0x000fe2000001001a */
[-C--:B------:R-:W-:Y:S01]  /*3d20*/  FFMA.FTZ R99, R104, R197.reuse, R29 ;  /* 0x000000c568637223 */ /* 0x080fe2000001001d */
[----:B------:R-:W-:Y:S01]  /*3d30*/  FFMA.FTZ R196, R48, R197, R25 ;  /* 0x000000c530c47223 */ /* 0x000fe20000010019 */
[-C--:B------:R-:W-:Y:S01]  /*3d40*/  FFMA.FTZ R202, R127, R200.reuse, R156 ;  /* 0x000000c87fca7223 */ /* 0x080fe2000001009c */
[----:B------:R-:W-:Y:S01]  /*3d50*/  FFMA.FTZ R203, R128, R200, R151 ;  /* 0x000000c880cb7223 */ /* 0x000fe20000010097 */
[----:B------:R-:W-:Y:S01]  /*3d60*/  FFMA.FTZ R201, R126, R198, R149 ;  /* 0x000000c67ec97223 */ /* 0x000fe20000010095 */
[----:B------:R-:W-:Y:S01]  /*3d70*/  FFMA.FTZ R199, R124, R103, R147 ;  /* 0x000000677cc77223 */ /* 0x000fe20000010093 */
[----:B------:R-:W-:Y:S01]  /*3d80*/  FFMA.FTZ R197, R122, R101, R145 ;  /* 0x000000657ac57223 */ /* 0x000fe20000010091 */
[----:B------:R-:W-:Y:S01]  /*3d90*/  F2FP.BF16.F32.PACK_AB R99, R202, R99 ;  /* 0x00000063ca63723e */ /* 0x000fe200000010ff */
[----:B0-----:R-:W-:Y:S01]  /*3da0*/  IMAD.WIDE.U32 R152, R193, 0x10, R152 ;  /* 0x00000010c1987825 */ /* 0x001fe200078e0098 */
        /* <DEDUP_REMOVED lines=8> */
.L_x_8428:
[----:B------:R-:W-:Y:S05]  /*3e30*/  BSYNC B0 ;  /* 0x0000000000007941 */ /* 0x000fea0003800000 */
.L_x_8427:
[----:B------:R-:W-:Y:S01]  /*3e40*/  ISETP.GE.U32.AND P2, PT, R110, 0x100, PT ;  /* 0x000001006e00780c */ /* 0x000fe20003f46070 */
[----:B------:R-:W-:-:S12]  /*3e50*/  BSSY B0, `(.L_x_8429) ;  /* 0x0000031000007945 */ /* 0x000fd80003800000 */
[----:B------:R-:W-:Y:S05]  /*3e60*/  @!P2 BRA `(.L_x_8430) ;  /* 0x0000000000bca947 */ /* 0x000fea0003800000 */
[--C-:B01----:R-:W-:Y:S01]  /*3e70*/  FADD.FTZ R96, R72, -R192.reuse ;  /* 0x800000c048607221 */ /* 0x103fe20000010000 */
        /* <DEDUP_REMOVED lines=46> */
.L_x_8430:
[----:B------:R-:W-:Y:S05]  /*4160*/  BSYNC B0 ;  /* 0x0000000000007941 */ /* 0x000fea0003800000 */
.L_x_8429:
[----:B------:R-:W-:Y:S01]  /*4170*/  ISETP.GE.U32.AND P2, PT, R110, 0x180, PT ;  /* 0x000001806e00780c */ /* 0x000fe20003f46070 */
[----:B------:R-:W-:-:S12]  /*4180*/  BSSY B0, `(.L_x_8431) ;  /* 0x0000031000007945 */ /* 0x000fd80003800000 */
[----:B------:R-:W-:Y:S05]  /*4190*/  @!P2 BRA `(.L_x_8432) ;  /* 0x0000000000bca947 */ /* 0x000fea0003800000 */
[--C-:B012---:R-:W-:Y:S01]  /*41a0*/  FADD.FTZ R96, R80, -R192.reuse ;  /* 0x800000c050607221 */ /* 0x107fe20000010000 */
        /* <DEDUP_REMOVED lines=46> */
.L_x_8432:
[----:B------:R-:W-:Y:S05]  /*4490*/  BSYNC B0 ;  /* 0x0000000000007941 */ /* 0x000fea0003800000 */
.L_x_8431:
[----:B------:R-:W-:Y:S04]  /*44a0*/  BSSY B0, `(.L_x_8433) ;  /* 0x0000030000007945 */ /* 0x000fe80003800000 */
        /* <DEDUP_REMOVED lines=9> */
[----:B------:R-:W0:Y:S01]  /*4540*/  LDC.64 R152, c[0x0][0x2c0] ;  /* 0x0000b000ff987b82 */ /* 0x000e220000000a00 */
        /* <DEDUP_REMOVED lines=21> */
[-C--:B------:R-:W-:Y:S01]  /*46a0*/  FFMA.FTZ R99, R5, R200.reuse, R0 ;  /* 0x000000c805637223 */ /* 0x080fe20000010000 */
[----:B------:R-:W-:Y:S01]  /*46b0*/  FFMA.FTZ R103, R115, R200, R118 ;  /* 0x000000c873677223 */ /* 0x000fe20000010076 */
[----:B-1----:R-:W-:-:S04]  /*46c0*/  IMAD.WIDE.U32 R154, R193, 0x10, R154 ;  /* 0x00000010c19a7825 */ /* 0x002fc800078e009a */
[-C--:B------:R-:W-:Y:S01]  /*46d0*/  FFMA.FTZ R196, R186, R197.reuse, R187 ;  /* 0x000000c5bac47223 */ /* 0x080fe200000100bb */
[----:B------:R-:W-:Y:S01]  /*46e0*/  FFMA.FTZ R200, R188, R197, R189 ;  /* 0x000000c5bcc87223 */ /* 0x000fe200000100bd */
[----:B------:R-:W-:Y:S01]  /*46f0*/  FFMA.FTZ R197, R184, R198, R185 ;  /* 0x000000c6b8c57223 */ /* 0x000fe200000100b9 */
[----:B0-----:R-:W-:-:S04]  /*4700*/  IMAD.WIDE.U32 R152, R193, 0x10, R152 ;  /* 0x00000010c1987825 */ /* 0x001fc800078e0098 */
[----:B------:R-:W-:Y:S01]  /*4710*/  FFMA.FTZ R195, R179, R194, R180 ;  /* 0x000000c2b3c37223 */ /* 0x000fe200000100b4 */
[----:B------:R-:W-:Y:S01]  /*4720*/  FFMA.FTZ R193, R175, R101, R176 ;  /* 0x00000065afc17223 */ /* 0x000fe200000100b0 */
[----:B------:R-:W-:Y:S02]  /*4730*/  F2FP.BF16.F32.PACK_AB R99, R196, R99 ;  /* 0x00000063c463723e */ /* 0x000fe400000010ff */
[----:B------:R-:W-:Y:S02]  /*4740*/  F2FP.BF16.F32.PACK_AB R103, R200, R103 ;  /* 0x00000067c867723e */ /* 0x000fe400000010ff */
[----:B------:R-:W-:Y:S01]  /*4750*/  F2FP.BF16.F32.PACK_AB R102, R197, R102 ;  /* 0x00000066c566723e */ /* 0x000fe200000010ff */
[----:B------:R4:W-:Y:S01]  /*4760*/  STG.E.128 desc[UR4][R154.64], R96 ;  /* 0x000000609a007986 */ /* 0x0009e2000c101d04 */
[----:B------:R-:W-:Y:S02]  /*4770*/  F2FP.BF16.F32.PACK_AB R101, R195, R192 ;  /* 0x000000c0c365723e */ /* 0x000fe400000010ff */
[----:B------:R-:W-:-:S05]  /*4780*/  F2FP.BF16.F32.PACK_AB R100, R193, R100 ;  /* 0x00000064c164723e */ /* 0x000fca00000010ff */
[----:B------:R4:W-:Y:S02]  /*4790*/  STG.E.128 desc[UR4][R152.64], R100 ;  /* 0x0000006498007986 */ /* 0x0009e4000c101d04 */
.L_x_8434:
[----:B------:R-:W-:Y:S05]  /*47a0*/  BSYNC B0 ;  /* 0x0000000000007941 */ /* 0x000fea0003800000 */
.L_x_8433:
[----:B------:R-:W-:Y:S02]  /*47b0*/  IADD3 R120, R120, UR14, RZ ;  /* 0x0000000e78787c10 */ /* 0x000fe4000fffe0ff */
[----:B01234-:R-:W-:Y:S02]  /*47c0*/  SEL R98, RZ, 0x1, P4 ;  /* 0x00000001ff627807 */ /* 0x01ffe40002000000 */
[----:B------:R-:W-:-:S13]  /*47d0*/  ISETP.GE.AND P2, PT, R120, UR15, PT ;  /* 0x0000000f78007c0c */ /* 0x000fda000bf46270 */
[----:B------:R-:W-:Y:S05]  /*47e0*/  @!P2 BRA `(.L_x_8435) ;  /* 0xffffffcc0090a947 */ /* 0x000fea000383ffff */
[----:B------:R-:W-:Y:S05]  /*47f0*/  EXIT ;  /* 0x000000000000794d */ /* 0x000fea0003800000 */
.L_x_8426:
[----:B------:R-:W-:Y:S01]  /*4800*/  HFMA2.MMA R192, -RZ, RZ, 0, 1.847743988037109375e-06 ;  /* 0x0000001fffc07435 */ /* 0x000fe200000001ff */
[----:B------:R-:W-:Y:S01]  /*4810*/  MOV R154, R97 ;  /* 0x00000061009a7202 */ /* 0x000fe20000000f00 */
[----:B------:R-:W-:Y:S01]  /*4820*/  IMAD.MOV.U32 R155, RZ, RZ, 0x1 ;  /* 0x00000001ff9b7424 */ /* 0x000fe200078e00ff */
[----:B------:R-:W-:-:S08]  /*4830*/  MOV R153, 0xffffffff ;  /* 0xffffffff00997802 */ /* 0x000fd00000000f00 */
[----:B-----5:R-:W-:Y:S05]  /*4840*/  WARPSYNC.COLLECTIVE R153, `(.L_x_8436) ;  /* 0x0000000099087348 */ /* 0x020fea0003c00000 */
[----:B------:R0:W1:Y:S02]  /*4850*/  SHFL.BFLY P6, R152, R154, R155, R192 ;  /* 0x0c00009b9a987389 */ /* 0x00006400000c00c0 */
[----:B01---5:R-:W-:Y:S01]  /*4860*/  ENDCOLLECTIVE ;  /* 0x000000000000791b */ /* 0x023fe20003800000 */
.L_x_8436:
[----:B------:R-:W-:Y:S01]  /*4870*/  IMAD.MOV.U32 R155, RZ, RZ, 0x2 ;  /* 0x00000002ff9b7424 */ /* 0x000fe200078e00ff */
[----:B------:R-:W-:-:S05]  /*4880*/  MOV R96, R152 ;  /* 0x0000009800607202 */ /* 0x000fca0000000f00 */
[----:B------:R-:W-:-:S05]  /*4890*/  FADD.FTZ R98, R97, R96 ;  /* 0x0000006061627221 */ /* 0x000fca0000010000 */
[----:B------:R-:W-:-:S07]  /*48a0*/  MOV R154, R98 ;  /* 0x00000062009a7202 */ /* 0x000fce0000000f00 */
[----:B------:R-:W-:Y:S05]  /*48b0*/  WARPSYNC.COLLECTIVE R153, `(.L_x_8437) ;  /* 0x0000000099087348 */ /* 0x000fea0003c00000 */
[----:B------:R0:W1:Y:S02]  /*48c0*/  SHFL.BFLY P6, R152, R154, R155, R192 ;  /* 0x0c00009b9a987389 */ /* 0x00006400000c00c0 */
[----:B01----:R-:W-:Y:S01]  /*48d0*/  ENDCOLLECTIVE ;  /* 0x000000000000791b */ /* 0x003fe20003800000 */
.L_x_8437:
[----:B------:R-:W-:Y:S01]  /*48e0*/  HFMA2.MMA R155, -RZ, RZ, 0, 2.384185791015625e-07 ;  /* 0x00000004ff9b7435 */ /* 0x000fe200000001ff */
[----:B------:R-:W-:-:S05]  /*48f0*/  MOV R101, R152 ;  /* 0x0000009800657202 */ /* 0x000fca0000000f00 */
[----:B------:R-:W-:-:S05]  /*4900*/  FADD.FTZ R101, R98, R101 ;  /* 0x0000006562657221 */ /* 0x000fca0000010000 */
[----:B------:R-:W-:-:S07]  /*4910*/  MOV R154, R101 ;  /* 0x00000065009a7202 */ /* 0x000fce0000000f00 */
[----:B------:R-:W-:Y:S05]  /*4920*/  WARPSYNC.COLLECTIVE R153, `(.L_x_8438) ;  /* 0x0000000099087348 */ /* 0x000fea0003c00000 */
[----:B------:R0:W1:Y:S02]  /*4930*/  SHFL.BFLY P6, R152, R154, R155, R192 ;  /* 0x0c00009b9a987389 */ /* 0x00006400000c00c0 */
[----:B01----:R-:W-:Y:S01]  /*4940*/  ENDCOLLECTIVE ;  /* 0x000000000000791b */ /* 0x003fe20003800000 */
.L_x_8438:
[----:B------:R-:W-:Y:S01]  /*4950*/  HFMA2.MMA R155, -RZ, RZ, 0, 4.76837158203125e-07 ;  /* 0x00000008ff9b7435 */ /* 0x000fe200000001ff */
[----:B------:R-:W-:-:S05]  /*4960*/  MOV R96, R152 ;  /* 0x0000009800607202 */ /* 0x000fca0000000f00 */
[----:B------:R-:W-:-:S04]  /*4970*/  FADD.FTZ R102, R101, R96 ;  /* 0x0000006065667221 */ /* 0x000fc80000010000 */
[----:B------:R-:W-:-:S07]  /*4980*/  IMAD.MOV.U32 R154, RZ, RZ, R102 ;  /* 0x000000ffff9a7224 */ /* 0x000fce00078e0066 */
[----:B------:R-:W-:Y:S05]  /*4990*/  WARPSYNC.COLLECTIVE R153, `(.L_x_8439) ;  /* 0x0000000099087348 */ /* 0x000fea0003c00000 */
[----:B------:R0:W1:Y:S02]  /*49a0*/  SHFL.BFLY P6, R152, R154, R155, R192 ;  /* 0x0c00009b9a987389 */ /* 0x00006400000c00c0 */
[----:B01----:R-:W-:Y:S01]  /*49b0*/  ENDCOLLECTIVE ;  /* 0x000000000000791b */ /* 0x003fe20003800000 */
.L_x_8439:
[----:B------:R-:W-:Y:S01]  /*49c0*/  HFMA2.MMA R155, -RZ, RZ, 0, 9.5367431640625e-07 ;  /* 0x00000010ff9b7435 */ /* 0x000fe200000001ff */
[----:B------:R-:W-:-:S05]  /*49d0*/  MOV R103, R152 ;  /* 0x0000009800677202 */ /* 0x000fca0000000f00 */
[----:B------:R-:W-:-:S05]  /*49e0*/  FADD.FTZ R103, R102, R103 ;  /* 0x0000006766677221 */ /* 0x000fca0000010000 */
[----:B------:R-:W-:-:S07]  /*49f0*/  MOV R154, R103 ;  /* 0x00000067009a7202 */ /* 0x000fce0000000f00 */
[----:B------:R-:W-:Y:S05]  /*4a00*/  WARPSYNC.COLLECTIVE R153, `(.L_x_8440) ;  /* 0x0000000099087348 */ /* 0x000fea0003c00000 */
[----:B------:R0:W1:Y:S02]  /*4a10*/  SHFL.BFLY P6, R152, R154, R155, R192 ;  /* 0x0c00009b9a987389 */ /* 0x00006400000c00c0 */
[----:B01----:R-:W-:Y:S01]  /*4a20*/  ENDCOLLECTIVE ;  /* 0x000000000000791b */ /* 0x003fe20003800000 */
.L_x_8440:
[----:B------:R-:W-:Y:S01]  /*4a30*/  HFMA2.MMA R155, -RZ, RZ, 0, 5.9604644775390625e-08 ;  /* 0x00000001ff9b7435 */ /* 0x000fe200000001ff */
        /* <DEDUP_REMOVED lines=72> */
.L_x_8441:
[----:B------:R-:W-:Y:S01]  /*4ec0*/  IMAD.MOV.U32 R155, RZ, RZ, 0x2 ;  /* 0x00000002ff9b7424 */ /* 0x000fe200078e00ff */
[----:B------:R-:W-:-:S05]  /*4ed0*/  MOV R98, R152 ;  /* 0x0000009800627202 */ /* 0x000fca0000000f00 */
[----:B------:R-:W-:-:S05]  /*4ee0*/  FADD.FTZ R98, R97, R98 ;  /* 0x0000006261627221 */ /* 0x000fca0000010000 */
[----:B------:R-:W-:-:S07]  /*4ef0*/  MOV R154, R98 ;  /* 0x00000062009a7202 */ /* 0x000fce0000000f00 */
[----:B------:R-:W-:Y:S05]  /*4f00*/  WARPSYNC.COLLECTIVE R153, `(.L_x_8442) ;  /* 0x0000000099087348 */ /* 0x000fea0003c00000 */
[----:B------:R0:W1:Y:S02]  /*4f10*/  SHFL.BFLY P6, R152, R154, R155, R192 ;  /* 0x0c00009b9a987389 */ /* 0x00006400000c00c0 */
[----:B01----:R-:W-:Y:S01]  /*4f20*/  ENDCOLLECTIVE ;  /* 0x000000000000791b */ /* 0x003fe20003800000 */
.L_x_8442:
[----:B------:R-:W-:Y:S01]  /*4f30*/  HFMA2.MMA R155, -RZ, RZ, 0, 2.384185791015625e-07 ;  /* 0x00000004ff9b7435 */ /* 0x000fe200000001ff */
[----:B------:R-:W-:-:S05]  /*4f40*/  MOV R101, R152 ;  /* 0x0000009800657202 */ /* 0x000fca0000000f00 */
[----:B------:R-:W-:-:S05]  /*4f50*/  FADD.FTZ R101, R98, R101 ;  /* 0x0000006562657221 */ /* 0x000fca0000010000 */
[----:B------:R-:W-:-:S07]  /*4f60*/  MOV R154, R101 ;  /* 0x00000065009a7202 */ /* 0x000fce0000000f00 */
[----:B------:R-:W-:Y:S05]  /*4f70*/  WARPSYNC.COLLECTIVE R153, `(.L_x_8443) ;  /* 0x0000000099087348 */ /* 0x000fea0003c00000 */
[----:B------:R0:W1:Y:S02]  /*4f80*/  SHFL.BFLY P6, R152, R154, R155, R192 ;  /* 0x0c00009b9a987389 */ /* 0x00006400000c00c0 */
[----:B01----:R-:W-:Y:S01]  /*4f90*/  ENDCOLLECTIVE ;  /* 0x000000000000791b */ /* 0x003fe20003800000 */
.L_x_8443:
[----:B------:R-:W-:Y:S01]  /*4fa0*/  HFMA2.MMA R155, -RZ, RZ, 0, 4.76837158203125e-07 ;  /* 0x00000008ff9b7435 */ /* 0x000fe200000001ff */
[----:B------:R-:W-:-:S05]  /*4fb0*/  MOV R102, R152 ;  /* 0x0000009800667202 */ /* 0x000fca0000000f00 */
[----:B------:R-:W-:-:S04]  /*4fc0*/  FADD.FTZ R102, R101, R102 ;  /* 0x0000006665667221 */ /* 0x000fc80000010000 */
[----:B------:R-:W-:-:S07]  /*4fd0*/  IMAD.MOV.U32 R154, RZ, RZ, R102 ;  /* 0x000000ffff9a7224 */ /* 0x000fce00078e0066 */
[----:B------:R-:W-:Y:S05]  /*4fe0*/  WARPSYNC.COLLECTIVE R153, `(.L_x_8444) ;  /* 0x0000000099087348 */ /* 0x000fea0003c00000 */
[----:B------:R0:W1:Y:S02]  /*4ff0*/  SHFL.BFLY P6, R152, R154, R155, R192 ;  /* 0x0c00009b9a987389 */ /* 0x00006400000c00c0 */
[----:B01----:R-:W-:Y:S01]  /*5000*/  ENDCOLLECTIVE ;  /* 0x000000000000791b */ /* 0x003fe20003800000 */
.L_x_8444:
[----:B------:R-:W-:Y:S01]  /*5010*/  HFMA2.MMA R155, -RZ, RZ, 0, 9.5367431640625e-07 ;  /* 0x00000010ff9b7435 */ /* 0x000fe200000001ff */
[----:B------:R-:W-:-:S05]  /*5020*/  MOV R103, R152 ;  /* 0x0000009800677202 */ /* 0x000fca0000000f00 */
[----:B------:R-:W-:-:S05]  /*5030*/  FADD.FTZ R103, R102, R103 ;  /* 0x0000006766677221 */ /* 0x000fca0000010000 */
[----:B------:R-:W-:-:S07]  /*5040*/  MOV R154, R103 ;  /* 0x00000067009a7202 */ /* 0x000fce0000000f00 */
[----:B------:R-:W-:Y:S05]  /*5050*/  WARPSYNC.COLLECTIVE R153, `(.L_x_8445) ;  /* 0x0000000099087348 */ /* 0x000fea0003c00000 */
[----:B------:R0:W1:Y:S02]  /*5060*/  SHFL.BFLY P6, R152, R154, R155, R192 ;  /* 0x0c00009b9a987389 */ /* 0x00006400000c00c0 */
[----:B01----:R-:W-:Y:S01]  /*5070*/  ENDCOLLECTIVE ;  /* 0x000000000000791b */ /* 0x003fe20003800000 */
.L_x_8445:
[----:B------:R-:W-:Y:S05]  /*5080*/  BRA `(.L_x_8446) ;  /* 0xffffffe400847947 */ /* 0x000fea000383ffff */
.L_x_8447:
        /* <DEDUP_REMOVED lines=15> */
.L_x_27044:


//--------------------- .text._ZN10layer_norm31ln_parallel_residual_fwd_kernelINS_13Kernel_traitsI13__nv_bfloat16S2_fS2_fjLj4096ELj1ELj1ELj4ELj16ENS_18Kernel_traits_baseILj4096ES2_S2_fS2_fjLj128EEEEELb0ELb0ELb1EEEvNS_9FwdParamsE --------------------------
	.section	.text._ZN10layer_norm31ln_parallel_residual_fwd_kernelINS_13Kernel_traitsI13__nv_bfloat16S2_fS2_fjLj4096ELj1ELj1ELj4ELj16ENS_18Kernel_traits_baseILj4096ES2_S2_fS2_fjLj128EEEEELb0ELb0ELb1EEEvNS_9FwdParamsE,"ax",@progbits
	.align	128
        .global         _ZN10layer_norm31ln_parallel_residual_fwd_kernelINS_13Kernel_traitsI13__nv_bfloat16S2_fS2_fjLj4096ELj1ELj1ELj4ELj16ENS_18Kernel_traits_baseILj4096ES2_S2_fS2_fjLj128EEEEELb0ELb0ELb1EEEvNS_9FwdParamsE
        .type           _ZN10layer_norm31ln_parallel_residual_fwd_kernelINS_13Kernel_traitsI13__nv_bfloat16S2_fS2_fjLj4096ELj1ELj1ELj4ELj16ENS_18Kernel_traits_baseILj4096ES2_S2_fS2_fjLj128EEEEELb0ELb0ELb1EEEvNS_9FwdParamsE,@function
        .size           _ZN10layer_norm31ln_parallel_residual_fwd_kernelINS_13Kernel_traitsI13__nv_bfloat16S2_fS2_fjLj4096ELj1ELj1ELj4ELj16ENS_18Kernel_traits_baseILj4096ES2_S2_fS2_fjLj128EEEEELb0ELb0ELb1EEEvNS_9FwdParamsE,(.L_x_27045 - _ZN10layer_norm31ln_parallel_residual_fwd_kernelINS_13Kernel_traitsI13__nv_bfloat16S2_fS2_fjLj4096ELj1ELj1ELj4ELj16ENS_18Kernel_traits_baseILj4096ES2_S2_fS2_fjLj128EEEEELb0ELb0ELb1EEEvNS_9FwdParamsE)
        .other          _ZN10layer_norm31ln_parallel_residual_fwd_kernelINS_13Kernel_traitsI13__nv_bfloat16S2_fS2_fjLj4096ELj1ELj1ELj4ELj16ENS_18Kernel_traits_baseILj4096ES2_S2_fS2_fjLj128EEEEELb0ELb0ELb1EEEvNS_9FwdParamsE,@"STO_CUDA_ENTRY STV_DEFAULT"
_ZN10layer_norm31ln_parallel_residual_fwd_kernelINS_13Kernel_traitsI13__nv_bfloat16S2_fS2_fjLj4096ELj1ELj1ELj4ELj16ENS_18Kernel_traits_baseILj4096ES2_S2_fS2_fjLj128EEEEELb0ELb0ELb1EEEvNS_9FwdParamsE:
.text._ZN10layer_norm31ln_parallel_residual_fwd_kernelINS_13Kernel_traitsI13__nv_bfloat16S2_fS2_fjLj4096ELj1ELj1ELj4ELj16ENS_18Kernel_traits_baseILj4096ES2_S2_fS2_fjLj128EEEEELb0ELb0ELb1EEEvNS_9FwdParamsE:
[----:B------:R-:W-:Y:S01]  /*0000*/  LDC R1, c[0x0][0x28] ;  /* 0x00000a00ff017b82 */ /* 0x000fe20000000800 */
[----:B------:R-:W0:Y:S01]  /*0010*/  S2R R102, SR_TID.X ;  /* 0x0000000000667919 */ /* 0x000e220000002100 */
[----:B------:R-:W-:Y:S01]  /*0020*/  ULDC.64 UR4, c[0x0][0x2c8] ;  /* 0x0000b20000047ab9 */ /* 0x000fe20000000a00 */
[----:B------:R-:W-:Y:S01]  /*0030*/  ULDC.64 UR6, c[0x0][0x2d0] ;  /* 0x0000b40000067ab9 */ /* 0x000fe20000000a00 */
[----:B------:R-:W-:Y:S01]  /*0040*/  ISETP.NE.U32.AND P0, PT, RZ, UR4, PT ;  /* 0x00000004ff007c0c */ /* 0x000fe2000bf05070 */
[----:B------:R-:W-:-:S03]  /*0050*/  ULDC.64 UR8, c[0x0][0x260] ;  /* 0x0000980000087ab9 */ /* 0x000fc60000000a00 */
[----:B------:R-:W-:Y:S02]  /*0060*/  ISETP.NE.AND.EX P0, PT, RZ, UR5, PT, P0 ;  /* 0x00000005ff007c0c */ /* 0x000fe4000bf05300 */
[----:B0-----:R-:W-:-:S04]  /*0070*/  SHF.L.U32 R0, R102, 0x4, RZ ;  /* 0x0000000466007819 */ /* 0x001fc800000006ff */
[----:B------:R-:W-:-:S04]  /*0080*/  LOP3.LUT R0, R0, 0x7f0, RZ, 0xc0, !PT ;  /* 0x000007f000007812 */ /* 0x000fc800078ec0ff */
[----:B------:R-:W-:Y:S02]  /*0090*/  IADD3 R4, P1, R0, UR4, RZ ;  /* 0x0000000400047c10 */ /* 0x000fe4000ff3e0ff */
[----:B------:R-:W-:Y:S02]  /*00a0*/  LOP3.LUT R101, R102, 0x7f, RZ, 0xc0, !PT ;  /* 0x0000007f66657812 */ /* 0x000fe400078ec0ff */
[----:B------:R-:W-:Y:S01]  /*00b0*/  IADD3.X R5, RZ, UR5, RZ, P1, !PT ;  /* 0x00000005ff057c10 */ /* 0x000fe20008ffe4ff */
[----:B------:R-:W-:Y:S01]  /*00c0*/  ULDC.64 UR4, c[0x0][0x208] ;  /* 0x0000820000047ab9 */ /* 0x000fe20000000a00 */
[----:B------:R-:W-:Y:S02]  /*00d0*/  ISETP.NE.U32.AND P1, PT, RZ, UR6, PT ;  /* 0x00000006ff007c0c */ /* 0x000fe4000bf25070 */
[----:B------:R-:W-:Y:S01]  /*00e0*/  SHF.L.U32 R36, R101, 0x4, RZ ;  /* 0x0000000465247819 */ /* 0x000fe200000006ff */
[----:B------:R0:W5:Y:S01]  /*00f0*/  @P0 LDG.E.128 R40, desc[UR4][R4.64] ;  /* 0x0000000404280981 */ /* 0x000162000c1e1d00 */
[----:B------:R-:W-:-:S02]  /*0100*/  ISETP.NE.AND.EX P1, PT, RZ, UR7, PT, P1 ;  /* 0x00000007ff007c0c */ /* 0x000fc4000bf25310 */
[----:B------:R-:W-:Y:S01]  /*0110*/  IADD3 R6, P2, R36, UR6, RZ ;  /* 0x0000000624067c10 */ /* 0x000fe2000ff5e0ff */
[----:B------:R0:W5:Y:S03]  /*0120*/  @P0 LDG.E.128 R44, desc[UR4][R4.64+0x800] ;  /* 0x00080004042c0981 */ /* 0x000166000c1e1d00 */
[----:B------:R-:W-:Y:S01]  /*0130*/  IADD3.X R7, RZ, UR7, RZ, P2, !PT ;  /* 0x00000007ff077c10 */ /* 0x000fe200097fe4ff */
[----:B------:R0:W5:Y:S04]  /*0140*/  @P0 LDG.E.128 R72, desc[UR4][R4.64+0x1000] ;  /* 0x0010000404480981 */ /* 0x000168000c1e1d00 */
[----:B------:R0:W5:Y:S04]  /*0150*/  @P0 LDG.E.128 R76, desc[UR4][R4.64+0x1800] ;  /* 0x00180004044c0981 */ /* 0x000168000c1e1d00 */
[----:B------:R0:W5:Y:S01]  /*0160*/  @P1 LDG.E.128 R32, desc[UR4][R6.64] ;  /* 0x0000000406201981 */ /* 0x000162000c1e1d00 */
[----:B------:R-:W1:Y:S03]  /*0170*/  S2UR UR6, SR_CTAID.X ;  /* 0x00000000000679c3 */ /* 0x000e660000002500 */
[----:B------:R0:W5:Y:S04]  /*0180*/  @P1 LDG.E.128 R28, desc[UR4][R6.64+0x800] ;  /* 0x00080004061c1981 */ /* 0x000168000c1e1d00 */
[----:B------:R0:W5:Y:S01]  /*0190*/  @P1 LDG.E.128 R24, desc[UR4][R6.64+0x1000] ;  /* 0x0010000406181981 */ /* 0x000162000c1e1d00 */
[----:B------:R-:W-:-:S02]  /*01a0*/  SHF.R.U32.HI R110, RZ, 0x7, R102 ;  /* 0x00000007ff6e7819 */ /* 0x000fc40000011666 */
[----:B------:R-:W-:Y:S01]  /*01b0*/  IADD3 R2, P3, R0, UR8, RZ ;  /* 0x0000000800027c10 */ /* 0x000fe2000ff7e0ff */
[----:B------:R0:W5:Y:S01]  /*01c0*/  @P1 LDG.E.128 R20, desc[UR4][R6.64+0x1800] ;  /* 0x0018000406141981 */ /* 0x000162000c1e1d00 */
[----:B------:R-:W-:Y:S02]  /*01d0*/  ULDC UR8, c[0x0][0x214] ;  /* 0x0000850000087ab9 */ /* 0x000fe40000000800 */
[----:B------:R-:W-:Y:S02]  /*01e0*/  IADD3.X R3, RZ, UR9, RZ, P3, !PT ;  /* 0x00000009ff037c10 */ /* 0x000fe40009ffe4ff */
[----:B-1----:R-:W-:Y:S01]  /*01f0*/  IADD3 R183, R110, UR6, RZ ;  /* 0x000000066eb77c10 */ /* 0x002fe2000fffe0ff */
[----:B------:R-:W-:Y:S02]  /*0200*/  ULDC.64 UR6, c[0x0][0x268] ;  /* 0x00009a0000067ab9 */ /* 0x000fe40000000a00 */
[----:B------:R-:W-:Y:S02]  /*0210*/  IADD3 R36, P3, R36, UR6, RZ ;  /* 0x0000000624247c10 */ /* 0x000fe4000ff7e0ff */
[----:B------:R-:W-:-:S02]  /*0220*/  ISETP.GE.AND P2, PT, R183, UR8, PT ;  /* 0x00000008b7007c0c */ /* 0x000fc4000bf46270 */
[----:B------:R-:W-:-:S11]  /*0230*/  IADD3.X R37, RZ, UR7, RZ, P3, !PT ;  /* 0x00000007ff257c10 */ /* 0x000fd60009ffe4ff */
[----:B0-----:R-:W-:Y:S05]  /*0240*/  @P2 EXIT ;  /* 0x000000000000294d */ /* 0x001fea0003800000 */
[----:B------:R-:W2:Y:S04]  /*0250*/  LDG.E.128 R12, desc[UR4][R36.64] ;  /* 0x00000004240c7981 */ /* 0x000ea8000c1e1d00 */
[----:B------:R-:W3:Y:S04]  /*0260*/  LDG.E.128 R4, desc[UR4][R36.64+0x800] ;  /* 0x0008000424047981 */ /* 0x000ee8000c1e1d00 */
[----:B------:R-:W4:Y:S04]  /*0270*/  LDG.E.128 R56, desc[UR4][R2.64+0x1800] ;  /* 0x0018000402387981 */ /* 0x000f28000c1e1d00 */
[----:B------:R-:W4:Y:S04]  /*0280*/  LDG.E.128 R16, desc[UR4][R2.64] ;  /* 0x0000000402107981 */ /* 0x000f28000c1e1d00 */
[----:B------:R-:W4:Y:S04]  /*0290*/  LDG.E.128 R8, desc[UR4][R2.64+0x800] ;  /* 0x0008000402087981 */ /* 0x000f28000c1e1d00 */
[----:B------:R-:W4:Y:S04]  /*02a0*/  LDG.E.128 R68, desc[UR4][R2.64+0x1000] ;  /* 0x0010000402447981 */ /* 0x000f28000c1e1d00 */
        /* <DEDUP_REMOVED lines=18> */
[C---:B------:R-:W-:Y:S01]  /*03d0*/  PRMT R114, R32.reuse, 0x7632, R114 ;  /* 0x0000763220727816 */ /* 0x040fe20000000072 */
[----:B------:R-:W-:Y:S01]  /*03e0*/  IMAD.U32 R55, R41, 0x10000, RZ ;  /* 0x0001000029377824 */ /* 0x000fe200078e00ff */
[----:B------:R-:W-:Y:S01]  /*03f0*/  SHF.L.U32 R38, R32, 0x10, RZ ;  /* 0x0000001020267819 */ /* 0x000fe200000006ff */
[----:B0-----:R-:W-:Y:S01]  /*0400*/  IMAD.U32 R36, R35, 0x10000, RZ ;  /* 0x0001000023247824 */ /* 0x001fe200078e00ff */
[----:B------:R-:W-:Y:S01]  /*0410*/  PRMT R115, R41, 0x7632, R115 ;  /* 0x0000763229737816 */ /* 0x000fe20000000073 */
[----:B------:R-:W-:Y:S01]  /*0420*/  ULDC.64 UR6, c[0x0][0x228] ;  /* 0x00008a0000067ab9 */ /* 0x000fe20000000a00 */
[C---:B------:R-:W-:Y:S01]  /*0430*/  PRMT R118, R34.reuse, 0x7632, R118 ;  /* 0x0000763222767816 */ /* 0x040fe20000000076 */
[----:B------:R-:W-:Y:S01]  /*0440*/  ULDC UR12, c[0x0][0x290] ;  /* 0x0000a400000c7ab9 */ /* 0x000fe20000000800 */
[----:B------:R-:W-:-:S02]  /*0450*/  SHF.L.U32 R39, R34, 0x10, RZ ;  /* 0x0000001022277819 */ /* 0x000fc400000006ff */
[----:B------:R-:W-:Y:S01]  /*0460*/  SHF.R.U32.HI R145, RZ, 0x5, R102 ;  /* 0x00000005ff917819 */ /* 0x000fe20000011666 */
[----:B------:R-:W-:Y:S01]  /*0470*/  IMAD.MOV.U32 R182, RZ, RZ, 0x1 ;  /* 0x00000001ffb67424 */ /* 0x000fe200078e00ff */
[C---:B------:R-:W-:Y:S01]  /*0480*/  PRMT R128, R31.reuse, 0x7632, R128 ;  /* 0x000076321f807816 */ /* 0x040fe20000000080 */
[----:B------:R-:W-:Y:S01]  /*0490*/  ULDC.64 UR20, c[0x0][0x228] ;  /* 0x00008a0000147ab9 */ /* 0x000fe20000000a00 */
[----:B------:R-:W-:Y:S01]  /*04a0*/  SHF.L.U32 R32, R31, 0x10, RZ ;  /* 0x000000101f207819 */ /* 0x000fe200000006ff */
[----:B------:R-:W-:Y:S01]  /*04b0*/  ULDC.64 UR8, c[0x0][0x230] ;  /* 0x00008c0000087ab9 */ /* 0x000fe20000000a00 */
[C---:B------:R-:W-:Y:S01]  /*04c0*/  PRMT R116, R33.reuse, 0x7632, R116 ;  /* 0x0000763221747816 */ /* 0x040fe20000000074 */
[----:B------:R-:W-:Y:S01]  /*04d0*/  ULDC.64 UR10, c[0x0][0x238] ;  /* 0x00008e00000a7ab9 */ /* 0x000fe20000000a00 */
[----:B------:R-:W-:Y:S01]  /*04e0*/  SHF.L.U32 R41, R33, 0x10, RZ ;  /* 0x0000001021297819 */ /* 0x000fe200000006ff */
[----:B------:R-:W-:Y:S01]  /*04f0*/  ULDC.64 UR14, c[0x0][0x2b8] ;  /* 0x0000ae00000e7ab9 */ /* 0x000fe20000000a00 */
[----:B------:R-:W-:Y:S01]  /*0500*/  PRMT R120, R35, 0x7632, R120 ;  /* 0x0000763223787816 */ /* 0x000fe20000000078 */
[----:B------:R-:W-:Y:S01]  /*0510*/  ULDC.64 UR16, c[0x0][0x2c0] ;  /* 0x0000b00000107ab9 */ /* 0x000fe20000000a00 */
[C---:B------:R-:W-:Y:S01]  /*0520*/  PRMT R124, R29.reuse, 0x7632, R124 ;  /* 0x000076321d7c7816 */ /* 0x040fe2000000007c */
[----:B------:R-:W-:Y:S01]  /*0530*/  ULDC.64 UR18, c[0x0][0x210] ;  /* 0x0000840000127ab9 */ /* 0x000fe20000000a00 */
[----:B------:R-:W-:-:S02]  /*0540*/  SHF.L.U32 R34, R29, 0x10, RZ ;  /* 0x000000101d227819 */ /* 0x000fc400000006ff */
[C---:B------:R-:W-:Y:S02]  /*0550*/  PRMT R134, R26.reuse, 0x7632, R134 ;  /* 0x000076321a867816 */ /* 0x040fe40000000086 */
[----:B------:R-:W-:Y:S02]  /*0560*/  SHF.L.U32 R31, R26, 0x10, RZ ;  /* 0x000000101a1f7819 */ /* 0x000fe400000006ff */
[----:B------:R-:W-:Y:S02]  /*0570*/  PRMT R121, R44, 0x7632, R121 ;  /* 0x000076322c797816 */ /* 0x000fe40000000079 */
[----:B------:R-:W-:Y:S02]  /*0580*/  PRMT R139, R77, 0x7632, R139 ;  /* 0x000076324d8b7816 */ /* 0x000fe4000000008b */
[C---:B------:R-:W-:Y:S02]  /*0590*/  PRMT R122, R28.reuse, 0x7632, R122 ;  /* 0x000076321c7a7816 */ /* 0x040fe4000000007a */
[----:B------:R-:W-:Y:S01]  /*05a0*/  SHF.L.U32 R37, R28, 0x10, RZ ;  /* 0x000000101c257819 */ /* 0x000fe200000006ff */
[----:B------:R-:W-:Y:S01]  /*05b0*/  IMAD.U32 R28, R20, 0x10000, RZ ;  /* 0x00010000141c7824 */ /* 0x000fe200078e00ff */
[----:B------:R-:W-:-:S02]  /*05c0*/  PRMT R126, R30, 0x7632, R126 ;  /* 0x000076321e7e7816 */ /* 0x000fc4000000007e */
[----:B------:R-:W-:Y:S02]  /*05d0*/  SHF.L.U32 R35, R30, 0x10, RZ ;  /* 0x000000101e237819 */ /* 0x000fe400000006ff */
[C---:B------:R-:W-:Y:S02]  /*05e0*/  PRMT R130, R24.reuse, 0x7632, R130 ;  /* 0x0000763218827816 */ /* 0x040fe40000000082 */
[----:B------:R-:W-:Y:S02]  /*05f0*/  SHF.L.U32 R33, R24, 0x10, RZ ;  /* 0x0000001018217819 */ /* 0x000fe400000006ff */
[C---:B------:R-:W-:Y:S02]  /*0600*/  PRMT R136, R27.reuse, 0x7632, R136 ;  /* 0x000076321b887816 */ /* 0x040fe40000000088 */
[----:B------:R-:W-:Y:S02]  /*0610*/  SHF.L.U32 R29, R27, 0x10, RZ ;  /* 0x000000101b1d7819 */ /* 0x000fe400000006ff */
[----:B------:R-:W-:-:S02]  /*0620*/  PRMT R142, R22, 0x7632, R142 ;  /* 0x00007632168e7816 */ /* 0x000fc4000000008e */
[----:B------:R-:W-:Y:S02]  /*0630*/  SHF.L.U32 R26, R22, 0x10, RZ ;  /* 0x00000010161a7819 */ /* 0x000fe400000006ff */
        /* <DEDUP_REMOVED lines=13> */
[C---:B------:R-:W-:Y:S02]  /*0710*/  PRMT R132, R25.reuse, 0x7632, R132 ;  /* 0x0000763219847816 */ /* 0x040fe40000000084 */
[----:B------:R-:W-:Y:S02]  /*0720*/  SHF.L.U32 R30, R25, 0x10, RZ ;  /* 0x00000010191e7819 */ /* 0x000fe400000006ff */
[----:B------:R-:W-:Y:S02]  /*0730*/  PRMT R138, R20, 0x7632, R138 ;  /* 0x00007632148a7816 */ /* 0x000fe4000000008a */
[----:B------:R-:W-:-:S02]  /*0740*/  PRMT R140, R21, 0x7632, R140 ;  /* 0x00007632158c7816 */ /* 0x000fc4000000008c */
[----:B------:R-:W-:Y:S02]  /*0750*/  SHF.L.U32 R27, R21, 0x10, RZ ;  /* 0x00000010151b7819 */ /* 0x000fe400000006ff */
[C---:B------:R-:W-:Y:S02]  /*0760*/  PRMT R144, R23.reuse, 0x7632, R144 ;  /* 0x0000763217907816 */ /* 0x040fe40000000090 */
[----:B------:R-:W-:Y:S02]  /*0770*/  SHF.L.U32 R25, R23, 0x10, RZ ;  /* 0x0000001017197819 */ /* 0x000fe400000006ff */
[----:B------:R-:W-:Y:S01]  /*0780*/  ISETP.NE.U32.AND P0, PT, RZ, UR6, PT ;  /* 0x00000006ff007c0c */ /* 0x000fe2000bf05070 */
[----:B------:R-:W-:Y:S01]  /*0790*/  ULDC.U8 UR6, c[0x0][0x2a0] ;  /* 0x0000a80000067ab9 */ /* 0x000fe20000000000 */
[----:B------:R-:W-:Y:S01]  /*07a0*/  SHF.L.U32 R100, R40, 0x10, RZ ;  /* 0x0000001028647819 */ /* 0x000fe200000006ff */
[----:B------:R-:W-:Y:S01]  /*07b0*/  IMAD.U32 R121, R121, 0x10000, RZ ;  /* 0x0001000079797824 */ /* 0x000fe200078e00ff */
[----:B------:R-:W-:Y:S01]  /*07c0*/  SHF.L.U32 R53, R42, 0x10, RZ ;  /* 0x000000102a357819 */ /* 0x000fe200000006ff */
[----:B------:R-:W-:Y:S01]  /*07d0*/  IMAD.U32 R130, R130, 0x10000, RZ ;  /* 0x0001000082827824 */ /* 0x000fe200078e00ff */
[----:B------:R-:W-:Y:S01]  /*07e0*/  SHF.L.U32 R54, R43, 0x10, RZ ;  /* 0x000000102b367819 */ /* 0x000fe200000006ff */
[----:B------:R-:W-:Y:S01]  /*07f0*/  IMAD.U32 R139, R139, 0x10000, RZ ;  /* 0x000100008b8b7824 */ /* 0x000fe200078e00ff */
[----:B------:R-:W-:-:S02]  /*0800*/  SHF.L.U32 R51, R44, 0x10, RZ ;  /* 0x000000102c337819 */ /* 0x000fc400000006ff */
[----:B------:R-:W-:Y:S01]  /*0810*/  SHF.L.U32 R52, R45, 0x10, RZ ;  /* 0x000000102d347819 */ /* 0x000fe200000006ff */
[----:B------:R-:W-:Y:S01]  /*0820*/  IMAD.U32 R45, R74, 0x10000, RZ ;  /* 0x000100004a2d7824 */ /* 0x000fe200078e00ff */
        /* <DEDUP_REMOVED lines=9> */
[----:B------:R-:W-:Y:S02]  /*08c0*/  LEA R110, R110, 0x4, 0x2 ;  /* 0x000000046e6e7811 */ /* 0x000fe400078e10ff */
[----:B------:R-:W-:-:S02]  /*08d0*/  LOP3.LUT R112, R102, 0x1f, RZ, 0xc0, !PT ;  /* 0x0000001f66707812 */ /* 0x000fc400078ec0ff */
[----:B------:R-:W-:Y:S02]  /*08e0*/  ISETP.NE.AND P3, PT, RZ, UR6, PT ;  /* 0x00000006ff007c0c */ /* 0x000fe4000bf65270 */
        /* <DEDUP_REMOVED lines=29> */
[----:B------:R-:W-:Y:S02]  /*0ac0*/  LOP3.LUT R145, R145, 0x3, RZ, 0xc0, !PT ;  /* 0x0000000391917812 */ /* 0x000fe400078ec0ff */
[----:B------:R-:W-:Y:S01]  /*0ad0*/  ISETP.NE.AND.EX P0, PT, RZ, UR7, PT, P0 ;  /* 0x00000007ff007c0c */ /* 0x000fe2000bf05300 */
[----:B------:R-:W-:Y:S01]  /*0ae0*/  ULDC UR7, c[0x0][0x218] ;  /* 0x0000860000077ab9 */ /* 0x000fe20000000800 */
[----:B--2---:R-:W-:Y:S02]  /*0af0*/  PRMT R151, R14, 0x7632, R151 ;  /* 0x000076320e977816 */ /* 0x004fe40000000097 */
[----:B------:R-:W-:Y:S02]  /*0b00*/  PRMT R153, R12, 0x7632, R153 ;  /* 0x000076320c997816 */ /* 0x000fe40000000099 */
[----:B---3--:R-:W-:Y:S02]  /*0b10*/  PRMT R163, R6, 0x7632, R163 ;  /* 0x0000763206a37816 */ /* 0x008fe400000000a3 */
[----:B------:R-:W-:-:S02]  /*0b20*/  PRMT R155, R13, 0x7632, R155 ;  /* 0x000076320d9b7816 */ /* 0x000fc4000000009b */
[----:B----4-:R-:W-:Y:S02]  /*0b30*/  PRMT R174, R56, 0x7632, R174 ;  /* 0x0000763238ae7816 */ /* 0x010fe400000000ae */
[----:B------:R-:W-:Y:S02]  /*0b40*/  PRMT R157, R15, 0x7632, R157 ;  /* 0x000076320f9d7816 */ /* 0x000fe4000000009d */
[C---:B------:R-:W-:Y:S02]  /*0b50*/  PRMT R150, R18.reuse, 0x7632, R150 ;  /* 0x0000763212967816 */ /* 0x040fe40000000096 */
[----:B------:R-:W-:Y:S02]  /*0b60*/  SHF.L.U32 R24, R18, 0x10, RZ ;  /* 0x0000001012187819 */ /* 0x000fe400000006ff */
[----:B------:R-:W-:Y:S02]  /*0b70*/  PRMT R152, R16, 0x7632, R152 ;  /* 0x0000763210987816 */ /* 0x000fe40000000098 */
        /* <DEDUP_REMOVED lines=25> */
[----:B------:R-:W-:Y:S01]  /*0d10*/  SHF.L.U32 R21, R19, 0x10, RZ ;  /* 0x0000001013157819 */ /* 0x000fe200000006ff */
[----:B------:R-:W-:Y:S01]  /*0d20*/  IMAD.U32 R19, R12, 0x10000, RZ ;  /* 0x000100000c137824 */ /* 0x000fe200078e00ff */
[----:B------:R-:W-:Y:S02]  /*0d30*/  SHF.L.U32 R20, R14, 0x10, RZ ;  /* 0x000000100e147819 */ /* 0x000fe400000006ff */
[----:B------:R-:W-:Y:S02]  /*0d40*/  SHF.L.U32 R18, R13, 0x10, RZ ;  /* 0x000000100d127819 */ /* 0x000fe400000006ff */
[----:B------:R-:W-:Y:S02]  /*0d50*/  SHF.L.U32 R17, R15, 0x10, RZ ;  /* 0x000000100f117819 */ /* 0x000fe400000006ff */
[----:B------:R-:W-:Y:S02]  /*0d60*/  SHF.L.U32 R23, R16, 0x10, RZ ;  /* 0x0000001010177819 */ /* 0x000fe400000006ff */
[----:B------:R-:W-:-:S02]  /*0d70*/  SHF.L.U32 R15, R9, 0x10, RZ ;  /* 0x00000010090f7819 */ /* 0x000fc400000006ff */
        /* <DEDUP_REMOVED lines=55> */
.L_x_8513:
        /* <DEDUP_REMOVED lines=24> */
.L_x_8448:
[----:B-----5:R-:W-:-:S05]  /*1270*/  SHF.L.U32 R75, R68, 0x10, RZ ;  /* 0x00000010444b7819 */ /* 0x020fca00000006ff */
[----:B------:R-:W-:-:S04]  /*1280*/  FADD.FTZ R72, R72, R75 ;  /* 0x0000004b48487221 */ /* 0x000fc80000010000 */
[----:B------:R-:W-:-:S07]  /*1290*/  @P1 FADD.FTZ R72, R64, R72 ;  /* 0x0000004840481221 */ /* 0x000fce0000010000 */
.L_x_8449:
[----:B------:R-:W-:Y:S01]  /*12a0*/  IMAD.U32 R73, R73, 0x10000, RZ ;  /* 0x0001000049497824 */ /* 0x000fe200078e00ff */
[----:B------:R-:W-:Y:S06]  /*12b0*/  @P2 BRA `(.L_x_8450) ;  /* 0x00000000000c2947 */ /* 0x000fec0003800000 */
[----:B------:R-:W-:Y:S05]  /*12c0*/  @!P1 BRA `(.L_x_8451) ;  /* 0x0000000000189947 */ /* 0x000fea0003800000 */
[----:B-----5:R-:W-:Y:S01]  /*12d0*/  FADD.FTZ R73, R65, R73 ;  /* 0x0000004941497221 */ /* 0x020fe20000010000 */
[----:B------:R-:W-:Y:S06]  /*12e0*/  BRA `(.L_x_8451) ;  /* 0x0000000000107947 */ /* 0x000fec0003800000 */
.L_x_8450:
[----:B-----5:R-:W-:-:S04]  /*12f0*/  PRMT R56, R68, 0x7632, R56 ;  /* 0x0000763244387816 */ /* 0x020fc80000000038 */
[----:B------:R-:W-:-:S05]  /*1300*/  SHF.L.U32 R56, R56, 0x10, RZ ;  /* 0x0000001038387819 */ /* 0x000fca00000006ff */
[----:B------:R-:W-:-:S04]  /*1310*/  FADD.FTZ R73, R73, R56 ;  /* 0x0000003849497221 */ /* 0x000fc80000010000 */
[----:B------:R-:W-:-:S07]  /*1320*/  @P1 FADD.FTZ R73, R65, R73 ;  /* 0x0000004941491221 */ /* 0x000fce0000010000 */
.L_x_8451:
[C---:B------:R-:W-:Y:S02]  /*1330*/  PRMT R75, R57.reuse, 0x7632, R75 ;  /* 0x00007632394b7816 */ /* 0x040fe4000000004b */
[----:B------:R-:W-:Y:S01]  /*1340*/  SHF.L.U32 R74, R57, 0x10, RZ ;  /* 0x00000010394a7819 */ /* 0x000fe200000006ff */
[----:B------:R-:W-:Y:S06]  /*1350*/  @P2 BRA `(.L_x_8452) ;  /* 0x00000000000c2947 */ /* 0x000fec0003800000 */
[----:B------:R-:W-:Y:S05]  /*1360*/  @!P1 BRA `(.L_x_8453) ;  /* 0x0000000000149947 */ /* 0x000fea0003800000 */
[----:B-----5:R-:W-:Y:S01]  /*1370*/  FADD.FTZ R74, R66, R74 ;  /* 0x0000004a424a7221 */ /* 0x020fe20000010000 */
[----:B------:R-:W-:Y:S06]  /*1380*/  BRA `(.L_x_8453) ;  /* 0x00000000000c7947 */ /* 0x000fec0003800000 */
.L_x_8452:
[----:B-----5:R-:W-:-:S05]  /*1390*/  SHF.L.U32 R57, R69, 0x10, RZ ;  /* 0x0000001045397819 */ /* 0x020fca00000006ff */
[----:B------:R-:W-:-:S04]  /*13a0*/  FADD.FTZ R74, R74, R57 ;  /* 0x000000394a4a7221 */ /* 0x000fc80000010000 */
[----:B------:R-:W-:-:S07]  /*13b0*/  @P1 FADD.FTZ R74, R66, R74 ;  /* 0x0000004a424a1221 */ /* 0x000fce0000010000 */
.L_x_8453:
[----:B------:R-:W-:Y:S01]  /*13c0*/  SHF.L.U32 R75, R75, 0x10, RZ ;  /* 0x000000104b4b7819 */ /* 0x000fe200000006ff */
[----:B------:R-:W-:Y:S06]  /*13d0*/  @P2 BRA `(.L_x_8454) ;  /* 0x00000000000c2947 */ /* 0x000fec0003800000 */
[----:B------:R-:W-:Y:S05]  /*13e0*/  @!P1 BRA `(.L_x_8455) ;  /* 0x0000000000189947 */ /* 0x000fea0003800000 */
[----:B-----5:R-:W-:Y:S01]  /*13f0*/  FADD.FTZ R75, R67, R75 ;  /* 0x0000004b434b7221 */ /* 0x020fe20000010000 */
[----:B------:R-:W-:Y:S06]  /*1400*/  BRA `(.L_x_8455) ;  /* 0x0000000000107947 */ /* 0x000fec0003800000 */
.L_x_8454:
[----:B-----5:R-:W-:-:S04]  /*1410*/  PRMT R56, R69, 0x7632, R56 ;  /* 0x0000763245387816 */ /* 0x020fc80000000038 */
[----:B------:R-:W-:-:S05]  /*1420*/  SHF.L.U32 R56, R56, 0x10, RZ ;  /* 0x0000001038387819 */ /* 0x000fca00000006ff */
[----:B------:R-:W-:-:S04]  /*1430*/  FADD.FTZ R75, R75, R56 ;  /* 0x000000384b4b7221 */ /* 0x000fc80000010000 */
[----:B------:R-:W-:-:S07]  /*1440*/  @P1 FADD.FTZ R75, R67, R75 ;  /* 0x0000004b434b1221 */ /* 0x000fce0000010000 */
.L_x_8455:
[C---:B------:R-:W-:Y:S02]  /*1450*/  PRMT R77, R58.reuse, 0x7632, R77 ;  /* 0x000076323a4d7816 */ /* 0x040fe4000000004d */
[----:B------:R-:W-:Y:S01]  /*1460*/  SHF.L.U32 R76, R58, 0x10, RZ ;  /* 0x000000103a4c7819 */ /* 0x000fe200000006ff */
[----:B------:R-:W-:Y:S06]  /*1470*/  @P2 BRA `(.L_x_8456) ;  /* 0x00000000000c2947 */ /* 0x000fec0003800000 */
[----:B------:R-:W-:Y:S05]  /*1480*/  @!P1 BRA `(.L_x_8457) ;  /* 0x0000000000149947 */ /* 0x000fea0003800000 */
[----:B-----5:R-:W-:Y:S01]  /*1490*/  FADD.FTZ R76, R60, R76 ;  /* 0x0000004c3c4c7221 */ /* 0x020fe20000010000 */
[----:B------:R-:W-:Y:S06]  /*14a0*/  BRA `(.L_x_8457) ;  /* 0x00000000000c7947 */ /* 0x000fec0003800000 */
.L_x_8456:
[----:B-----5:R-:W-:-:S05]  /*14b0*/  SHF.L.U32 R57, R70, 0x10, RZ ;  /* 0x0000001046397819 */ /* 0x020fca00000006ff */
[----:B------:R-:W-:-:S04]  /*14c0*/  FADD.FTZ R76, R76, R57 ;  /* 0x000000394c4c7221 */ /* 0x000fc80000010000 */
[----:B------:R-:W-:-:S07]  /*14d0*/  @P1 FADD.FTZ R76, R60, R76 ;  /* 0x0000004c3c4c1221 */ /* 0x000fce0000010000 */
.L_x_8457:
[----:B------:R-:W-:Y:S01]  /*14e0*/  SHF.L.U32 R77, R77, 0x10, RZ ;  /* 0x000000104d4d7819 */ /* 0x000fe200000006ff */
[----:B------:R-:W-:Y:S06]  /*14f0*/  @P2 BRA `(.L_x_8458) ;  /* 0x00000000000c2947 */ /* 0x000fec0003800000 */
[----:B------:R-:W-:Y:S05]  /*1500*/  @!P1 BRA `(.L_x_8459) ;  /* 0x0000000000189947 */ /* 0x000fea0003800000 */
[----:B-----5:R-:W-:Y:S01]  /*1510*/  FADD.FTZ R77, R61, R77 ;  /* 0x0000004d3d4d7221 */ /* 0x020fe20000010000 */
[----:B------:R-:W-:Y:S06]  /*1520*/  BRA `(.L_x_8459) ;  /* 0x0000000000107947 */ /* 0x000fec0003800000 */
.L_x_8458:
[----:B-----5:R-:W-:-:S04]  /*1530*/  PRMT R56, R70, 0x7632, R56 ;  /* 0x0000763246387816 */ /* 0x020fc80000000038 */
[----:B------:R-:W-:-:S05]  /*1540*/  SHF.L.U32 R56, R56, 0x10, RZ ;  /* 0x0000001038387819 */ /* 0x000fca00000006ff */
[----:B------:R-:W-:-:S04]  /*1550*/  FADD.FTZ R77, R77, R56 ;  /* 0x000000384d4d7221 */ /* 0x000fc80000010000 */
[----:B------:R-:W-:-:S07]  /*1560*/  @P1 FADD.FTZ R77, R61, R77 ;  /* 0x0000004d3d4d1221 */ /* 0x000fce0000010000 */
.L_x_8459:
[C---:B------:R-:W-:Y:S01]  /*1570*/  PRMT R79, R59.reuse, 0x7632, R79 ;  /* 0x000076323b4f7816 */ /* 0x040fe2000000004f */
[----:B------:R-:W-:Y:S01]  /*1580*/  IMAD.U32 R78, R59, 0x10000, RZ ;  /* 0x000100003b4e7824 */ /* 0x000fe200078e00ff */
[----:B------:R-:W-:Y:S06]  /*1590*/  @P2 BRA `(.L_x_8460) ;  /* 0x00000000000c2947 */ /* 0x000fec0003800000 */
[----:B------:R-:W-:Y:S05]  /*15a0*/  @!P1 BRA `(.L_x_8461) ;  /* 0x0000000000149947 */ /* 0x000fea0003800000 */
[----:B-----5:R-:W-:Y:S01]  /*15b0*/  FADD.FTZ R78, R62, R78 ;  /* 0x0000004e3e4e7221 */ /* 0x020fe20000010000 */
[----:B------:R-:W-:Y:S06]  /*15c0*/  BRA `(.L_x_8461) ;  /* 0x00000000000c7947 */ /* 0x000fec0003800000 */
.L_x_8460:
[----:B-----5:R-:W-:-:S05]  /*15d0*/  SHF.L.U32 R57, R71, 0x10, RZ ;  /* 0x0000001047397819 */ /* 0x020fca00000006ff */
[----:B------:R-:W-:-:S04]  /*15e0*/  FADD.FTZ R78, R78, R57 ;  /* 0x000000394e4e7221 */ /* 0x000fc80000010000 */
[----:B------:R-:W-:-:S07]  /*15f0*/  @P1 FADD.FTZ R78, R62, R78 ;  /* 0x0000004e3e4e1221 */ /* 0x000fce0000010000 */
.L_x_8461:
[----:B------:R-:W-:Y:S01]  /*1600*/  SHF.L.U32 R79, R79, 0x10, RZ ;  /* 0x000000104f4f7819 */ /* 0x000fe200000006ff */
[----:B------:R-:W-:Y:S06]  /*1610*/  @P2 BRA `(.L_x_8462) ;  /* 0x00000000000c2947 */ /* 0x000fec0003800000 */
[----:B------:R-:W-:Y:S05]  /*1620*/  @!P1 BRA `(.L_x_8463) ;  /* 0x0000000000189947 */ /* 0x000fea0003800000 */
[----:B-----5:R-:W-:Y:S01]  /*1630*/  FADD.FTZ R79, R63, R79 ;  /* 0x0000004f3f4f7221 */ /* 0x020fe20000010000 */
[----:B------:R-:W-:Y:S06]  /*1640*/  BRA `(.L_x_8463) ;  /* 0x0000000000107947 */ /* 0x000fec0003800000 */
.L_x_8462:
[----:B-----5:R-:W-:-:S04]  /*1650*/  PRMT R56, R71, 0x7632, R56 ;  /* 0x0000763247387816 */ /* 0x020fc80000000038 */
[----:B------:R-:W-:-:S05]  /*1660*/  SHF.L.U32 R56, R56, 0x10, RZ ;  /* 0x0000001038387819 */ /* 0x000fca00000006ff */
[----:B------:R-:W-:-:S04]  /*1670*/  FADD.FTZ R79, R79, R56 ;  /* 0x000000384f4f7221 */ /* 0x000fc80000010000 */
[----:B------:R-:W-:-:S07]  /*1680*/  @P1 FADD.FTZ R79, R63, R79 ;  /* 0x0000004f3f4f1221 */ /* 0x000fce0000010000 */
.L_x_8463:
[C---:B------:R-:W-:Y:S02]  /*1690*/  IADD3 R189, R191.reuse, 0x80, RZ ;  /* 0x00000080bfbd7810 */ /* 0x040fe40007ffe0ff */
[----:B------:R-:W-:Y:S02]  /*16a0*/  LEA R86, P4, R191, UR10, 0x5 ;  /* 0x0000000abf567c11 */ /* 0x000fe4000f8828ff */
[C---:B------:R-:W-:Y:S01]  /*16b0*/  @P1 LEA R84, P5, R189.reuse, UR8, 0x5 ;  /* 0x00000008bd541c11 */ /* 0x040fe2000f8a28ff */
[----:B------:R-:W-:Y:S01]  /*16c0*/  IMAD.WIDE.U32 R56, R189, 0x10, R96 ;  /* 0x00000010bd387825 */ /* 0x000fe200078e0060 */
[----:B------:R-:W-:Y:S02]  /*16d0*/  LEA.HI.X R87, R191, UR11, RZ, 0x5, P4 ;  /* 0x0000000bbf577c11 */ /* 0x000fe4000a0f2cff */
[C---:B------:R-:W-:Y:S02]  /*16e0*/  @P0 LEA R82, P4, R189.reuse, UR20, 0x4 ;  /* 0x00000014bd520c11 */ /* 0x040fe4000f8820ff */
[C---:B------:R-:W-:Y:S01]  /*16f0*/  @P1 LEA.HI.X R85, R189.reuse, UR9, RZ, 0x5, P5 ;  /* 0x00000009bd551c11 */ /* 0x040fe2000a8f2cff */
[----:B------:R0:W-:Y:S01]  /*1700*/  STG.E.128 desc[UR4][R86.64], R72 ;  /* 0x0000004856007986 */ /* 0x0001e2000c101d04 */
[----:B------:R-:W-:-:S03]  /*1710*/  @P0 LEA.HI.X R83, R189, UR21, RZ, 0x4, P4 ;  /* 0x00000015bd530c11 */ /* 0x000fc6000a0f24ff */
[----:B------:R0:W-:Y:S04]  /*1720*/  STG.E.128 desc[UR4][R86.64+0x10], R76 ;  /* 0x0000104c56007986 */ /* 0x0001e8000c101d04 */
[----:B------:R-:W2:Y:S04]  /*1730*/  LDG.E.128 R56, desc[UR4][R56.64] ;  /* 0x0000000438387981 */ /* 0x000ea8000c1e1d00 */
[----:B-----5:R0:W5:Y:S04]  /*1740*/  @P0 LDG.E.128 R68, desc[UR4][R82.64] ;  /* 0x0000000452440981 */ /* 0x020168000c1e1d00 */
[----:B------:R0:W5:Y:S04]  /*1750*/  @P1 LDG.E.128 R64, desc[UR4][R84.64] ;  /* 0x0000000454401981 */ /* 0x000168000c1e1d00 */
[----:B------:R0:W5:Y:S01]  /*1760*/  @P1 LDG.E.128 R60, desc[UR4][R84.64+0x10] ;  /* 0x00001004543c1981 */ /* 0x000162000c1e1d00 */
[----:B--2---:R-:W-:-:S02]  /*1770*/  PRMT R81, R56, 0x7632, R81 ;  /* 0x0000763238517816 */ /* 0x004fc40000000051 */
[----:B------:R-:W-:Y:S01]  /*1780*/  SHF.L.U32 R80, R56, 0x10, RZ ;  /* 0x0000001038507819 */ /* 0x000fe200000006ff */
[----:B0-----:R-:W-:Y:S06]  /*1790*/  @P2 BRA `(.L_x_8464) ;  /* 0x00000000000c2947 */ /* 0x001fec0003800000 */
[----:B------:R-:W-:Y:S05]  /*17a0*/  @!P1 BRA `(.L_x_8465) ;  /* 0x0000000000149947 */ /* 0x000fea0003800000 */
[----:B-----5:R-:W-:Y:S01]  /*17b0*/  FADD.FTZ R80, R64, R80 ;  /* 0x0000005040507221 */ /* 0x020fe20000010000 */
[----:B------:R-:W-:Y:S06]  /*17c0*/  BRA `(.L_x_8465) ;  /* 0x00000000000c7947 */ /* 0x000fec0003800000 */
.L_x_8464:
[----:B-----5:R-:W-:-:S05]  /*17d0*/  SHF.L.U32 R83, R68, 0x10, RZ ;  /* 0x0000001044537819 */ /* 0x020fca00000006ff */
[----:B------:R-:W-:-:S04]  /*17e0*/  FADD.FTZ R80, R83, R80 ;  /* 0x0000005053507221 */ /* 0x000fc80000010000 */
[----:B------:R-:W-:-:S07]  /*17f0*/  @P1 FADD.FTZ R80, R64, R80 ;  /* 0x0000005040501221 */ /* 0x000fce0000010000 */
.L_x_8465:
[----:B------:R-:W-:Y:S01]  /*1800*/  SHF.L.U32 R81, R81, 0x10, RZ ;  /* 0x0000001051517819 */ /* 0x000fe200000006ff */
[----:B------:R-:W-:Y:S06]  /*1810*/  @P2 BRA `(.L_x_8466) ;  /* 0x00000000000c2947 */ /* 0x000fec0003800000 */
[----:B------:R-:W-:Y:S05]  /*1820*/  @!P1 BRA `(.L_x_8467) ;  /* 0x0000000000189947 */ /* 0x000fea0003800000 */
[----:B-----5:R-:W-:Y:S01]  /*1830*/  FADD.FTZ R81, R65, R81 ;  /* 0x0000005141517221 */ /* 0x020fe20000010000 */
[----:B------:R-:W-:Y:S06]  /*1840*/  BRA `(.L_x_8467) ;  /* 0x0000000000107947 */ /* 0x000fec0003800000 */
.L_x_8466:
[----:B-----5:R-:W-:-:S04]  /*1850*/  PRMT R56, R68, 0x7632, R56 ;  /* 0x0000763244387816 */ /* 0x020fc80000000038 */
[----:B------:R-:W-:-:S05]  /*1860*/  SHF.L.U32 R56, R56, 0x10, RZ ;  /* 0x0000001038387819 */ /* 0x000fca00000006ff */
[----:B------:R-:W-:-:S04]  /*1870*/  FADD.FTZ R81, R81, R56 ;  /* 0x0000003851517221 */ /* 0x000fc80000010000 */
[----:B------:R-:W-:-:S07]  /*1880*/  @P1 FADD.FTZ R81, R65, R81 ;  /* 0x0000005141511221 */ /* 0x000fce0000010000 */
.L_x_8467:
[C---:B------:R-:W-:Y:S02]  /*1890*/  PRMT R83, R57.reuse, 0x7632, R83 ;  /* 0x0000763239537816 */ /* 0x040fe40000000053 */
[----:B------:R-:W-:Y:S01]  /*18a0*/  SHF.L.U32 R82, R57, 0x10, RZ ;  /* 0x0000001039527819 */ /* 0x000fe200000006ff */
[----:B------:R-:W-:Y:S06]  /*18b0*/  @P2 BRA `(.L_x_8468) ;  /* 0x00000000000c2947 */ /* 0x000fec0003800000 */
[----:B------:R-:W-:Y:S05]  /*18c0*/  @!P1 BRA `(.L_x_8469) ;  /* 0x0000000000149947 */ /* 0x000fea0003800000 */
[----:B-----5:R-:W-:Y:S01]  /*18d0*/  FADD.FTZ R82, R66, R82 ;  /* 0x0000005242527221 */ /* 0x020fe20000010000 */
[----:B------:R-:W-:Y:S06]  /*18e0*/  BRA `(.L_x_8469) ;  /* 0x00000000000c7947 */ /* 0x000fec0003800000 */
.L_x_8468:
[----:B-----5:R-:W-:-:S04]  /*18f0*/  IMAD.U32 R57, R69, 0x10000, RZ ;  /* 0x0001000045397824 */ /* 0x020fc800078e00ff */
[----:B------:R-:W-:-:S04]  /*1900*/  FADD.FTZ R82, R57, R82 ;  /* 0x0000005239527221 */ /* 0x000fc80000010000 */
[----:B------:R-:W-:-:S07]  /*1910*/  @P1 FADD.FTZ R82, R66, R82 ;  /* 0x0000005242521221 */ /* 0x000fce0000010000 */
.L_x_8469:
[----:B------:R-:W-:Y:S01]  /*1920*/  SHF.L.U32 R83, R83, 0x10, RZ ;  /* 0x0000001053537819 */ /* 0x000fe200000006ff */
[----:B------:R-:W-:Y:S06]  /*1930*/  @P2 BRA `(.L_x_8470) ;  /* 0x00000000000c2947 */ /* 0x000fec0003800000 */
[----:B------:R-:W-:Y:S05]  /*1940*/  @!P1 BRA `(.L_x_8471) ;  /* 0x0000000000189947 */ /* 0x000fea0003800000 */
[----:B-----5:R-:W-:Y:S01]  /*1950*/  FADD.FTZ R83, R67, R83 ;  /* 0x0000005343537221 */ /* 0x020fe20000010000 */
[----:B------:R-:W-:Y:S06]  /*1960*/  BRA `(.L_x_8471) ;  /* 0x0000000000107947 */ /* 0x000fec0003800000 */
.L_x_8470:
[----:B-----5:R-:W-:-:S04]  /*1970*/  PRMT R56, R69, 0x7632, R56 ;  /* 0x0000763245387816 */ /* 0x020fc80000000038 */
[----:B------:R-:W-:-:S05]  /*1980*/  SHF.L.U32 R56, R56, 0x10, RZ ;  /* 0x0000001038387819 */ /* 0x000fca00000006ff */
[----:B------:R-:W-:-:S04]  /*1990*/  FADD.FTZ R83, R83, R56 ;  /* 0x0000003853537221 */ /* 0x000fc80000010000 */
[----:B------:R-:W-:-:S07]  /*19a0*/  @P1 FADD.FTZ R83, R67, R83 ;  /* 0x0000005343531221 */ /* 0x000fce0000010000 */
.L_x_8471:
[C---:B------:R-:W-:Y:S02]  /*19b0*/  PRMT R85, R58.reuse, 0x7632, R85 ;  /* 0x000076323a557816 */ /* 0x040fe40000000055 */
[----:B------:R-:W-:Y:S01]  /*19c0*/  SHF.L.U32 R84, R58, 0x10, RZ ;  /* 0x000000103a547819 */ /* 0x000fe200000006ff */
[----:B------:R-:W-:Y:S06]  /*19d0*/  @P2 BRA `(.L_x_8472) ;  /* 0x00000000000c2947 */ /* 0x000fec0003800000 */
[----:B------:R-:W-:Y:S05]  /*19e0*/  @!P1 BRA `(.L_x_8473) ;  /* 0x0000000000149947 */ /* 0x000fea0003800000 */
[----:B-----5:R-:W-:Y:S01]  /*19f0*/  FADD.FTZ R84, R60, R84 ;  /* 0x000000543c547221 */ /* 0x020fe20000010000 */
[----:B------:R-:W-:Y:S06]  /*1a00*/  BRA `(.L_x_8473) ;  /* 0x00000000000c7947 */ /* 0x000fec0003800000 */
.L_x_8472:
[----:B-----5:R-:W-:-:S05]  /*1a10*/  SHF.L.U32 R57, R70, 0x10, RZ ;  /* 0x0000001046397819 */ /* 0x020fca00000006ff */
[----:B------:R-:W-:-:S04]  /*1a20*/  FADD.FTZ R84, R57, R84 ;  /* 0x0000005439547221 */ /* 0x000fc80000010000 */
[----:B------:R-:W-:-:S07]  /*1a30*/  @P1 FADD.FTZ R84, R60, R84 ;  /* 0x000000543c541221 */ /* 0x000fce0000010000 */
.L_x_8473:
[----:B------:R-:W-:Y:S01]  /*1a40*/  SHF.L.U32 R85, R85, 0x10, RZ ;  /* 0x0000001055557819 */ /* 0x000fe200000006ff */
[----:B------:R-:W-:Y:S06]  /*1a50*/  @P2 BRA `(.L_x_8474) ;  /* 0x00000000000c2947 */ /* 0x000fec0003800000 */
[----:B------:R-:W-:Y:S05]  /*1a60*/  @!P1 BRA `(.L_x_8475) ;  /* 0x0000000000189947 */ /* 0x000fea0003800000 */
[----:B-----5:R-:W-:Y:S01]  /*1a70*/  FADD.FTZ R85, R61, R85 ;  /* 0x000000553d557221 */ /* 0x020fe20000010000 */
[----:B------:R-:W-:Y:S06]  /*1a80*/  BRA `(.L_x_8475) ;  /* 0x0000000000107947 */ /* 0x000fec0003800000 */
.L_x_8474:
[----:B-----5:R-:W-:-:S04]  /*1a90*/  PRMT R56, R70, 0x7632, R56 ;  /* 0x0000763246387816 */ /* 0x020fc80000000038 */
[----:B------:R-:W-:-:S05]  /*1aa0*/  SHF.L.U32 R56, R56, 0x10, RZ ;  /* 0x0000001038387819 */ /* 0x000fca00000006ff */
[----:B------:R-:W-:-:S04]  /*1ab0*/  FADD.FTZ R85, R85, R56 ;  /* 0x0000003855557221 */ /* 0x000fc80000010000 */
[----:B------:R-:W-:-:S07]  /*1ac0*/  @P1 FADD.FTZ R85, R61, R85 ;  /* 0x000000553d551221 */ /* 0x000fce0000010000 */
.L_x_8475:
[C---:B------:R-:W-:Y:S02]  /*1ad0*/  PRMT R87, R59.reuse, 0x7632, R87 ;  /* 0x000076323b577816 */ /* 0x040fe40000000057 */
[----:B------:R-:W-:Y:S01]  /*1ae0*/  SHF.L.U32 R86, R59, 0x10, RZ ;  /* 0x000000103b567819 */ /* 0x000fe200000006ff */
[----:B------:R-:W-:Y:S06]  /*1af0*/  @P2 BRA `(.L_x_8476) ;  /* 0x00000000000c2947 */ /* 0x000fec0003800000 */
[----:B------:R-:W-:Y:S05]  /*1b00*/  @!P1 BRA `(.L_x_8477) ;  /* 0x0000000000149947 */ /* 0x000fea0003800000 */
[----:B-----5:R-:W-:Y:S01]  /*1b10*/  FADD.FTZ R86, R62, R86 ;  /* 0x000000563e567221 */ /* 0x020fe20000010000 */
[----:B------:R-:W-:Y:S06]  /*1b20*/  BRA `(.L_x_8477) ;  /* 0x00000000000c7947 */ /* 0x000fec0003800000 */
.L_x_8476:
[----:B-----5:R-:W-:-:S05]  /*1b30*/  SHF.L.U32 R57, R71, 0x10, RZ ;  /* 0x0000001047397819 */ /* 0x020fca00000006ff */
[----:B------:R-:W-:-:S04]  /*1b40*/  FADD.FTZ R86, R57, R86 ;  /* 0x0000005639567221 */ /* 0x000fc80000010000 */
[----:B------:R-:W-:-:S07]  /*1b50*/  @P1 FADD.FTZ R86, R62, R86 ;  /* 0x000000563e561221 */ /* 0x000fce0000010000 */
.L_x_8477:
[----:B------:R-:W-:Y:S01]  /*1b60*/  SHF.L.U32 R87, R87, 0x10, RZ ;  /* 0x0000001057577819 */ /* 0x000fe200000006ff */
[----:B------:R-:W-:Y:S06]  /*1b70*/  @P2 BRA `(.L_x_8478) ;  /* 0x00000000000c2947 */ /* 0x000fec0003800000 */
[----:B------:R-:W-:Y:S05]  /*1b80*/  @!P1 BRA `(.L_x_8479) ;  /* 0x0000000000189947 */ /* 0x000fea0003800000 */
[----:B-----5:R-:W-:Y:S01]  /*1b90*/  FADD.FTZ R87, R63, R87 ;  /* 0x000000573f577221 */ /* 0x020fe20000010000 */
[----:B------:R-:W-:Y:S06]  /*1ba0*/  BRA `(.L_x_8479) ;  /* 0x0000000000107947 */ /* 0x000fec0003800000 */
.L_x_8478:
[----:B-----5:R-:W-:-:S05]  /*1bb0*/  PRMT R56, R71, 0x7632, R56 ;  /* 0x0000763247387816 */ /* 0x020fca0000000038 */
[----:B------:R-:W-:-:S04]  /*1bc0*/  IMAD.U32 R56, R56, 0x10000, RZ ;  /* 0x0001000038387824 */ /* 0x000fc800078e00ff */
[----:B------:R-:W-:-:S04]  /*1bd0*/  FADD.FTZ R87, R87, R56 ;  /* 0x0000003857577221 */ /* 0x000fc80000010000 */
[----:B------:R-:W-:-:S07]  /*1be0*/  @P1 FADD.FTZ R87, R63, R87 ;  /* 0x000000573f571221 */ /* 0x000fce0000010000 */
.L_x_8479:
[----:B------:R-:W-:Y:S02]  /*1bf0*/  IADD3 R187, R191, 0x100, RZ ;  /* 0x00000100bfbb7810 */ /* 0x000fe40007ffe0ff */
        /* <DEDUP_REMOVED lines=19> */
.L_x_8480:
[----:B-----5:R-:W-:-:S05]  /*1d30*/  SHF.L.U32 R91, R68, 0x10, RZ ;  /* 0x00000010445b7819 */ /* 0x020fca00000006ff */
[----:B------:R-:W-:-:S04]  /*1d40*/  FADD.FTZ R88, R91, R88 ;  /* 0x000000585b587221 */ /* 0x000fc80000010000 */
[----:B------:R-:W-:-:S07]  /*1d50*/  @P1 FADD.FTZ R88, R64, R88 ;  /* 0x0000005840581221 */ /* 0x000fce0000010000 */
.L_x_8481:
[----:B------:R-:W-:Y:S01]  /*1d60*/  SHF.L.U32 R89, R89, 0x10, RZ ;  /* 0x0000001059597819 */ /* 0x000fe200000006ff */
[----:B------:R-:W-:Y:S06]  /*1d70*/  @P2 BRA `(.L_x_8482) ;  /* 0x00000000000c2947 */ /* 0x000fec0003800000 */
[----:B------:R-:W-:Y:S05]  /*1d80*/  @!P1 BRA `(.L_x_8483) ;  /* 0x0000000000189947 */ /* 0x000fea0003800000 */
[----:B-----5:R-:W-:Y:S01]  /*1d90*/  FADD.FTZ R89, R65, R89 ;  /* 0x0000005941597221 */ /* 0x020fe20000010000 */
[----:B------:R-:W-:Y:S06]  /*1da0*/  BRA `(.L_x_8483) ;  /* 0x0000000000107947 */ /* 0x000fec0003800000 */
.L_x_8482:
[----:B-----5:R-:W-:-:S04]  /*1db0*/  PRMT R56, R68, 0x7632, R56 ;  /* 0x0000763244387816 */ /* 0x020fc80000000038 */
[----:B------:R-:W-:-:S05]  /*1dc0*/  SHF.L.U32 R56, R56, 0x10, RZ ;  /* 0x0000001038387819 */ /* 0x000fca00000006ff */
[----:B------:R-:W-:-:S04]  /*1dd0*/  FADD.FTZ R89, R89, R56 ;  /* 0x0000003859597221 */ /* 0x000fc80000010000 */
[----:B------:R-:W-:-:S07]  /*1de0*/  @P1 FADD.FTZ R89, R65, R89 ;  /* 0x0000005941591221 */ /* 0x000fce0000010000 */
.L_x_8483:
[C---:B------:R-:W-:Y:S02]  /*1df0*/  PRMT R91, R57.reuse, 0x7632, R91 ;  /* 0x00007632395b7816 */ /* 0x040fe4000000005b */
[----:B------:R-:W-:Y:S01]  /*1e00*/  SHF.L.U32 R90, R57, 0x10, RZ ;  /* 0x00000010395a7819 */ /* 0x000fe200000006ff */
[----:B------:R-:W-:Y:S06]  /*1e10*/  @P2 BRA `(.L_x_8484) ;  /* 0x00000000000c2947 */ /* 0x000fec0003800000 */
[----:B------:R-:W-:Y:S05]  /*1e20*/  @!P1 BRA `(.L_x_8485) ;  /* 0x0000000000149947 */ /* 0x000fea0003800000 */
[----:B-----5:R-:W-:Y:S01]  /*1e30*/  FADD.FTZ R90, R66, R90 ;  /* 0x0000005a425a7221 */ /* 0x020fe20000010000 */
[----:B------:R-:W-:Y:S06]  /*1e40*/  BRA `(.L_x_8485) ;  /* 0x00000000000c7947 */ /* 0x000fec0003800000 */
.L_x_8484:
[----:B-----5:R-:W-:-:S05]  /*1e50*/  SHF.L.U32 R57, R69, 0x10, RZ ;  /* 0x0000001045397819 */ /* 0x020fca00000006ff */
[----:B------:R-:W-:-:S04]  /*1e60*/  FADD.FTZ R90, R57, R90 ;  /* 0x0000005a395a7221 */ /* 0x000fc80000010000 */
[----:B------:R-:W-:-:S07]  /*1e70*/  @P1 FADD.FTZ R90, R66, R90 ;  /* 0x0000005a425a1221 */ /* 0x000fce0000010000 */
.L_x_8485:
[----:B------:R-:W-:Y:S01]  /*1e80*/  SHF.L.U32 R91, R91, 0x10, RZ ;  /* 0x000000105b5b7819 */ /* 0x000fe200000006ff */
[----:B------:R-:W-:Y:S06]  /*1e90*/  @P2 BRA `(.L_x_8486) ;  /* 0x00000000000c2947 */ /* 0x000fec0003800000 */
[----:B------:R-:W-:Y:S05]  /*1ea0*/  @!P1 BRA `(.L_x_8487) ;  /* 0x0000000000189947 */ /* 0x000fea0003800000 */
[----:B-----5:R-:W-:Y:S01]  /*1eb0*/  FADD.FTZ R91, R67, R91 ;  /* 0x0000005b435b7221 */ /* 0x020fe20000010000 */
[----:B------:R-:W-:Y:S06]  /*1ec0*/  BRA `(.L_x_8487) ;  /* 0x0000000000107947 */ /* 0x000fec0003800000 */
.L_x_8486:
[----:B-----5:R-:W-:-:S04]  /*1ed0*/  PRMT R56, R69, 0x7632, R56 ;  /* 0x0000763245387816 */ /* 0x020fc80000000038 */
[----:B------:R-:W-:-:S05]  /*1ee0*/  SHF.L.U32 R56, R56, 0x10, RZ ;  /* 0x0000001038387819 */ /* 0x000fca00000006ff */
[----:B------:R-:W-:-:S04]  /*1ef0*/  FADD.FTZ R91, R91, R56 ;  /* 0x000000385b5b7221 */ /* 0x000fc80000010000 */
[----:B------:R-:W-:-:S07]  /*1f00*/  @P1 FADD.FTZ R91, R67, R91 ;  /* 0x0000005b435b1221 */ /* 0x000fce0000010000 */
.L_x_8487:
[C---:B------:R-:W-:Y:S01]  /*1f10*/  PRMT R93, R58.reuse, 0x7632, R93 ;  /* 0x000076323a5d7816 */ /* 0x040fe2000000005d */
[----:B------:R-:W-:Y:S01]  /*1f20*/  IMAD.U32 R92, R58, 0x10000, RZ ;  /* 0x000100003a5c7824 */ /* 0x000fe200078e00ff */
[----:B------:R-:W-:Y:S06]  /*1f30*/  @P2 BRA `(.L_x_8488) ;  /* 0x00000000000c2947 */ /* 0x000fec0003800000 */
[----:B------:R-:W-:Y:S05]  /*1f40*/  @!P1 BRA `(.L_x_8489) ;  /* 0x0000000000149947 */ /* 0x000fea0003800000 */
[----:B-----5:R-:W-:Y:S01]  /*1f50*/  FADD.FTZ R92, R60, R92 ;  /* 0x0000005c3c5c7221 */ /* 0x020fe20000010000 */
[----:B------:R-:W-:Y:S06]  /*1f60*/  BRA `(.L_x_8489) ;  /* 0x00000000000c7947 */ /* 0x000fec0003800000 */
.L_x_8488:
[----:B-----5:R-:W-:-:S05]  /*1f70*/  SHF.L.U32 R57, R70, 0x10, RZ ;  /* 0x0000001046397819 */ /* 0x020fca00000006ff */
[----:B------:R-:W-:-:S04]  /*1f80*/  FADD.FTZ R92, R57, R92 ;  /* 0x0000005c395c7221 */ /* 0x000fc80000010000 */
[----:B------:R-:W-:-:S07]  /*1f90*/  @P1 FADD.FTZ R92, R60, R92 ;  /* 0x0000005c3c5c1221 */ /* 0x000fce0000010000 */
.L_x_8489:
[----:B------:R-:W-:Y:S01]  /*1fa0*/  SHF.L.U32 R93, R93, 0x10, RZ ;  /* 0x000000105d5d7819 */ /* 0x000fe200000006ff */
[----:B------:R-:W-:Y:S06]  /*1fb0*/  @P2 BRA `(.L_x_8490) ;  /* 0x00000000000c2947 */ /* 0x000fec0003800000 */
[----:B------:R-:W-:Y:S05]  /*1fc0*/  @!P1 BRA `(.L_x_8491) ;  /* 0x0000000000189947 */ /* 0x000fea0003800000 */
[----:B-----5:R-:W-:Y:S01]  /*1fd0*/  FADD.FTZ R93, R61, R93 ;  /* 0x0000005d3d5d7221 */ /* 0x020fe20000010000 */
[----:B------:R-:W-:Y:S06]  /*1fe0*/  BRA `(.L_x_8491) ;  /* 0x0000000000107947 */ /* 0x000fec0003800000 */
.L_x_8490:
[----:B-----5:R-:W-:-:S04]  /*1ff0*/  PRMT R56, R70, 0x7632, R56 ;  /* 0x0000763246387816 */ /* 0x020fc80000000038 */
[----:B------:R-:W-:-:S05]  /*2000*/  SHF.L.U32 R56, R56, 0x10, RZ ;  /* 0x0000001038387819 */ /* 0x000fca00000006ff */
[----:B------:R-:W-:-:S04]  /*2010*/  FADD.FTZ R93, R93, R56 ;  /* 0x000000385d5d7221 */ /* 0x000fc80000010000 */
[----:B------:R-:W-:-:S07]  /*2020*/  @P1 FADD.FTZ R93, R61, R93 ;  /* 0x0000005d3d5d1221 */ /* 0x000fce0000010000 */
.L_x_8491:
[C---:B------:R-:W-:Y:S02]  /*2030*/  PRMT R95, R59.reuse, 0x7632, R95 ;  /* 0x000076323b5f7816 */ /* 0x040fe4000000005f */
[----:B------:R-:W-:Y:S01]  /*2040*/  SHF.L.U32 R94, R59, 0x10, RZ ;  /* 0x000000103b5e7819 */ /* 0x000fe200000006ff */
[----:B------:R-:W-:Y:S06]  /*2050*/  @P2 BRA `(.L_x_8492) ;  /* 0x00000000000c2947 */ /* 0x000fec0003800000 */
[----:B------:R-:W-:Y:S05]  /*2060*/  @!P1 BRA `(.L_x_8493) ;  /* 0x0000000000149947 */ /* 0x000fea0003800000 */
[----:B-----5:R-:W-:Y:S01]  /*2070*/  FADD.FTZ R94, R62, R94 ;  /* 0x0000005e3e5e7221 */ /* 0x020fe20000010000 */
[----:B------:R-:W-:Y:S06]  /*2080*/  BRA `(.L_x_8493) ;  /* 0x00000000000c7947 */ /* 0x000fec0003800000 */
.L_x_8492:
[----:B-----5:R-:W-:-:S05]  /*2090*/  SHF.L.U32 R57, R71, 0x10, RZ ;  /* 0x0000001047397819 */ /* 0x020fca00000006ff */
[----:B------:R-:W-:-:S04]  /*20a0*/  FADD.FTZ R94, R57, R94 ;  /* 0x0000005e395e7221 */ /* 0x000fc80000010000 */
[----:B------:R-:W-:-:S07]  /*20b0*/  @P1 FADD.FTZ R94, R62, R94 ;  /* 0x0000005e3e5e1221 */ /* 0x000fce0000010000 */
.L_x_8493:
[----:B------:R-:W-:Y:S01]  /*20c0*/  SHF.L.U32 R95, R95, 0x10, RZ ;  /* 0x000000105f5f7819 */ /* 0x000fe200000006ff */
[----:B------:R-:W-:Y:S06]  /*20d0*/  @P2 BRA `(.L_x_8494) ;  /* 0x00000000000c2947 */ /* 0x000fec0003800000 */
[----:B------:R-:W-:Y:S05]  /*20e0*/  @!P1 BRA `(.L_x_8495) ;  /* 0x0000000000189947 */ /* 0x000fea0003800000 */
[----:B-----5:R-:W-:Y:S01]  /*20f0*/  FADD.FTZ R95, R63, R95 ;  /* 0x0000005f3f5f7221 */ /* 0x020fe20000010000 */
[----:B------:R-:W-:Y:S06]  /*2100*/  BRA `(.L_x_8495) ;  /* 0x0000000000107947 */ /* 0x000fec0003800000 */
.L_x_8494:
[----:B-----5:R-:W-:-:S04]  /*2110*/  PRMT R56, R71, 0x7632, R56 ;  /* 0x0000763247387816 */ /* 0x020fc80000000038 */
[----:B------:R-:W-:-:S05]  /*2120*/  SHF.L.U32 R56, R56, 0x10, RZ ;  /* 0x0000001038387819 */ /* 0x000fca00000006ff */
[----:B------:R-:W-:-:S04]  /*2130*/  FADD.FTZ R95, R95, R56 ;  /* 0x000000385f5f7221 */ /* 0x000fc80000010000 */
[----:B------:R-:W-:-:S07]  /*2140*/  @P1 FADD.FTZ R95, R63, R95 ;  /* 0x0000005f3f5f1221 */ /* 0x000fce0000010000 */
.L_x_8495:
        /* <DEDUP_REMOVED lines=20> */
.L_x_8496:
[----:B-----5:R-:W-:-:S04]  /*2290*/  IMAD.U32 R59, R68, 0x10000, RZ ;  /* 0x00010000443b7824 */ /* 0x020fc800078e00ff */
[----:B------:R-:W-:-:S04]  /*22a0*/  FADD.FTZ R56, R59, R56 ;  /* 0x000000383b387221 */ /* 0x000fc80000010000 */
[----:B------:R-:W-:-:S07]  /*22b0*/  @P1 FADD.FTZ R56, R64, R56 ;  /* 0x0000003840381221 */ /* 0x000fce0000010000 */
.L_x_8497:
[----:B------:R-:W-:Y:S01]  /*22c0*/  SHF.L.U32 R57, R57, 0x10, RZ ;  /* 0x0000001039397819 */ /* 0x000fe200000006ff */
[----:B------:R-:W-:Y:S06]  /*22d0*/  @P2 BRA `(.L_x_8498) ;  /* 0x00000000000c2947 */ /* 0x000fec0003800000 */
[----:B------:R-:W-:Y:S05]  /*22e0*/  @!P1 BRA `(.L_x_8499) ;  /* 0x0000000000189947 */ /* 0x000fea0003800000 */
[----:B-----5:R-:W-:Y:S01]  /*22f0*/  FADD.FTZ R57, R65, R57 ;  /* 0x0000003941397221 */ /* 0x020fe20000010000 */
[----:B------:R-:W-:Y:S06]  /*2300*/  BRA `(.L_x_8499) ;  /* 0x0000000000107947 */ /* 0x000fec0003800000 */
.L_x_8498:
[----:B-----5:R-:W-:-:S04]  /*2310*/  PRMT R58, R68, 0x7632, R58 ;  /* 0x00007632443a7816 */ /* 0x020fc8000000003a */
[----:B------:R-:W-:-:S05]  /*2320*/  SHF.L.U32 R58, R58, 0x10, RZ ;  /* 0x000000103a3a7819 */ /* 0x000fca00000006ff */
[----:B------:R-:W-:-:S04]  /*2330*/  FADD.FTZ R57, R57, R58 ;  /* 0x0000003a39397221 */ /* 0x000fc80000010000 */
[----:B------:R-:W-:-:S07]  /*2340*/  @P1 FADD.FTZ R57, R65, R57 ;  /* 0x0000003941391221 */ /* 0x000fce0000010000 */
.L_x_8499:
[C---:B------:R-:W-:Y:S02]  /*2350*/  PRMT R59, R97.reuse, 0x7632, R59 ;  /* 0x00007632613b7816 */ /* 0x040fe4000000003b */
[----:B------:R-:W-:Y:S01]  /*2360*/  SHF.L.U32 R58, R97, 0x10, RZ ;  /* 0x00000010613a7819 */ /* 0x000fe200000006ff */
[----:B------:R-:W-:Y:S06]  /*2370*/  @P2 BRA `(.L_x_8500) ;  /* 0x00000000000c2947 */ /* 0x000fec0003800000 */
[----:B------:R-:W-:Y:S05]  /*2380*/  @!P1 BRA `(.L_x_8501) ;  /* 0x0000000000149947 */ /* 0x000fea0003800000 */
[----:B-----5:R-:W-:Y:S01]  /*2390*/  FADD.FTZ R58, R66, R58 ;  /* 0x0000003a423a7221 */ /* 0x020fe20000010000 */
[----:B------:R-:W-:Y:S06]  /*23a0*/  BRA `(.L_x_8501) ;  /* 0x00000000000c7947 */ /* 0x000fec0003800000 */
.L_x_8500:
[----:B-----5:R-:W-:-:S05]  /*23b0*/  SHF.L.U32 R97, R69, 0x10, RZ ;  /* 0x0000001045617819 */ /* 0x020fca00000006ff */
[----:B------:R-:W-:-:S04]  /*23c0*/  FADD.FTZ R58, R97, R58 ;  /* 0x0000003a613a7221 */ /* 0x000fc80000010000 */
[----:B------:R-:W-:-:S07]  /*23d0*/  @P1 FADD.FTZ R58, R66, R58 ;  /* 0x0000003a423a1221 */ /* 0x000fce0000010000 */
.L_x_8501:
[----:B------:R-:W-:Y:S01]  /*23e0*/  SHF.L.U32 R59, R59, 0x10, RZ ;  /* 0x000000103b3b7819 */ /* 0x000fe200000006ff */
[----:B------:R-:W-:Y:S06]  /*23f0*/  @P2 BRA `(.L_x_8502) ;  /* 0x00000000000c2947 */ /* 0x000fec0003800000 */
[----:B------:R-:W-:Y:S05]  /*2400*/  @!P1 BRA `(.L_x_8503) ;  /* 0x0000000000189947 */ /* 0x000fea0003800000 */
[----:B-----5:R-:W-:Y:S01]  /*2410*/  FADD.FTZ R59, R67, R59 ;  /* 0x0000003b433b7221 */ /* 0x020fe20000010000 */
[----:B------:R-:W-:Y:S06]  /*2420*/  BRA `(.L_x_8503) ;  /* 0x0000000000107947 */ /* 0x000fec0003800000 */
.L_x_8502:
[----:B-----5:R-:W-:-:S04]  /*2430*/  PRMT R96, R69, 0x7632, R96 ;  /* 0x0000763245607816 */ /* 0x020fc80000000060 */
[----:B------:R-:W-:-:S05]  /*2440*/  SHF.L.U32 R96, R96, 0x10, RZ ;  /* 0x0000001060607819 */ /* 0x000fca00000006ff */
[----:B------:R-:W-:-:S04]  /*2450*/  FADD.FTZ R59, R59, R96 ;  /* 0x000000603b3b7221 */ /* 0x000fc80000010000 */
[----:B------:R-:W-:-:S07]  /*2460*/  @P1 FADD.FTZ R59, R67, R59 ;  /* 0x0000003b433b1221 */ /* 0x000fce0000010000 */
.L_x_8503:
[C---:B------:R-:W-:Y:S02]  /*2470*/  PRMT R97, R98.reuse, 0x7632, R97 ;  /* 0x0000763262617816 */ /* 0x040fe40000000061 */
[----:B------:R-:W-:Y:S01]  /*2480*/  SHF.L.U32 R96, R98, 0x10, RZ ;  /* 0x0000001062607819 */ /* 0x000fe200000006ff */
[----:B------:R-:W-:Y:S06]  /*2490*/  @P2 BRA `(.L_x_8504) ;  /* 0x00000000000c2947 */ /* 0x000fec0003800000 */
[----:B------:R-:W-:Y:S05]  /*24a0*/  @!P1 BRA `(.L_x_8505) ;  /* 0x0000000000149947 */ /* 0x000fea0003800000 */
[----:B-----5:R-:W-:Y:S01]  /*24b0*/  FADD.FTZ R96, R60, R96 ;  /* 0x000000603c607221 */ /* 0x020fe20000010000 */
[----:B------:R-:W-:Y:S06]  /*24c0*/  BRA `(.L_x_8505) ;  /* 0x00000000000c7947 */ /* 0x000fec0003800000 */
.L_x_8504:
[----:B-----5:R-:W-:-:S05]  /*24d0*/  SHF.L.U32 R147, R70, 0x10, RZ ;  /* 0x0000001046937819 */ /* 0x020fca00000006ff */
[----:B------:R-:W-:-:S04]  /*24e0*/  FADD.FTZ R96, R147, R96 ;  /* 0x0000006093607221 */ /* 0x000fc80000010000 */
[----:B------:R-:W-:-:S07]  /*24f0*/  @P1 FADD.FTZ R96, R60, R96 ;  /* 0x000000603c601221 */ /* 0x000fce0000010000 */
.L_x_8505:
[----:B------:R-:W-:Y:S01]  /*2500*/  SHF.L.U32 R97, R97, 0x10, RZ ;  /* 0x0000001061617819 */ /* 0x000fe200000006ff */
[----:B------:R-:W-:Y:S06]  /*2510*/  @P2 BRA `(.L_x_8506) ;  /* 0x00000000000c2947 */ /* 0x000fec0003800000 */
[----:B------:R-:W-:Y:S05]  /*2520*/  @!P1 BRA `(.L_x_8507) ;  /* 0x0000000000189947 */ /* 0x000fea0003800000 */
[----:B-----5:R-:W-:Y:S01]  /*2530*/  FADD.FTZ R97, R61, R97 ;  /* 0x000000613d617221 */ /* 0x020fe20000010000 */
[----:B------:R-:W-:Y:S06]  /*2540*/  BRA `(.L_x_8507) ;  /* 0x0000000000107947 */ /* 0x000fec0003800000 */
.L_x_8506:
[----:B-----5:R-:W-:-:S05]  /*2550*/  PRMT R98, R70, 0x7632, R98 ;  /* 0x0000763246627816 */ /* 0x020fca0000000062 */
[----:B------:R-:W-:-:S04]  /*2560*/  IMAD.U32 R98, R98, 0x10000, RZ ;  /* 0x0001000062627824 */ /* 0x000fc800078e00ff */
[----:B------:R-:W-:-:S04]  /*2570*/  FADD.FTZ R97, R97, R98 ;  /* 0x0000006261617221 */ /* 0x000fc80000010000 */
[----:B------:R-:W-:-:S07]  /*2580*/  @P1 FADD.FTZ R97, R61, R97 ;  /* 0x000000613d611221 */ /* 0x000fce0000010000 */
.L_x_8507:
[C---:B------:R-:W-:Y:S02]  /*2590*/  PRMT R146, R99.reuse, 0x7632, R146 ;  /* 0x0000763263927816 */ /* 0x040fe40000000092 */
[----:B------:R-:W-:Y:S01]  /*25a0*/  SHF.L.U32 R98, R99, 0x10, RZ ;  /* 0x0000001063627819 */ /* 0x000fe200000006ff */
[----:B------:R-:W-:Y:S06]  /*25b0*/  @P2 BRA `(.L_x_8508) ;  /* 0x00000000000c2947 */ /* 0x000fec0003800000 */
[----:B------:R-:W-:Y:S05]  /*25c0*/  @!P1 BRA `(.L_x_8509) ;  /* 0x0000000000149947 */ /* 0x000fea0003800000 */
[----:B-----5:R-:W-:Y:S01]  /*25d0*/  FADD.FTZ R98, R62, R98 ;  /* 0x000000623e627221 */ /* 0x020fe20000010000 */
[----:B------:R-:W-:Y:S06]  /*25e0*/  BRA `(.L_x_8509) ;  /* 0x00000000000c7947 */ /* 0x000fec0003800000 */
.L_x_8508:
[----:B-----5:R-:W-:-:S05]  /*25f0*/  SHF.L.U32 R99, R71, 0x10, RZ ;  /* 0x0000001047637819 */ /* 0x020fca00000006ff */
[----:B------:R-:W-:-:S04]  /*2600*/  FADD.FTZ R98, R99, R98 ;  /* 0x0000006263627221 */ /* 0x000fc80000010000 */
[----:B------:R-:W-:-:S07]  /*2610*/  @P1 FADD.FTZ R98, R62, R98 ;  /* 0x000000623e621221 */ /* 0x000fce0000010000 */
.L_x_8509:
[----:B------:R-:W-:Y:S01]  /*2620*/  SHF.L.U32 R99, R146, 0x10, RZ ;  /* 0x0000001092637819 */ /* 0x000fe200000006ff */
[----:B------:R-:W-:Y:S06]  /*2630*/  @P2 BRA `(.L_x_8510) ;  /* 0x00000000000c2947 */ /* 0x000fec0003800000 */
[----:B------:R-:W-:Y:S05]  /*2640*/  @!P1 BRA `(.L_x_8511) ;  /* 0x0000000000189947 */ /* 0x000fea0003800000 */
[----:B-----5:R-:W-:Y:S01]  /*2650*/  FADD.FTZ R99, R63, R99 ;  /* 0x000000633f637221 */ /* 0x020fe20000010000 */
[----:B------:R-:W-:Y:S06]  /*2660*/  BRA `(.L_x_8511) ;  /* 0x0000000000107947 */ /* 0x000fec0003800000 */
.L_x_8510:
[----:B-----5:R-:W-:-:S04]  /*2670*/  PRMT R146, R71, 0x7632, R146 ;  /* 0x0000763247927816 */ /* 0x020fc80000000092 */
[----:B------:R-:W-:-:S05]  /*2680*/  SHF.L.U32 R146, R146, 0x10, RZ ;  /* 0x0000001092927819 */ /* 0x000fca00000006ff */
[----:B------:R-:W-:-:S04]  /*2690*/  FADD.FTZ R99, R99, R146 ;  /* 0x0000009263637221 */ /* 0x000fc80000010000 */
[----:B------:R-:W-:-:S07]  /*26a0*/  @P1 FADD.FTZ R99, R63, R99 ;  /* 0x000000633f631221 */ /* 0x000fce0000010000 */
.L_x_8511:
        /* <DEDUP_REMOVED lines=26> */
[----:B------:R-:W-:-:S03]  /*2850*/  LEA R146, P1, R185, UR10, 0x5 ;  /* 0x0000000ab9927c11 */ /* 0x000fc6000f8228ff */
[----:B------:R-:W-:Y:S01]  /*2860*/  FADD.FTZ R148, R147, R56 ;  /* 0x0000003893947221 */ /* 0x000fe20000010000 */
[----:B------:R-:W-:Y:S02]  /*2870*/  LEA.HI.X R147, R185, UR11, RZ, 0x5, P1 ;  /* 0x0000000bb9937c11 */ /* 0x000fe400088f2cff */
[----:B------:R-:W-:Y:S01]  /*2880*/  LOP3.LUT P1, RZ, R182, 0xff, RZ, 0xc0, !PT ;  /* 0x000000ffb6ff7812 */ /* 0x000fe2000782c0ff */
[----:B------:R-:W-:Y:S02]  /*2890*/  FADD.FTZ R149, R148, R57 ;  /* 0x0000003994957221 */ /* 0x000fe40000010000 */
[----:B------:R1:W-:Y:S02]  /*28a0*/  STG.E.128 desc[UR4][R146.64], R56 ;  /* 0x0000003892007986 */ /* 0x0003e4000c101d04 */
[----:B------:R-:W-:Y:S02]  /*28b0*/  FADD.FTZ R148, R149, R58 ;  /* 0x0000003a95947221 */ /* 0x000fe40000010000 */
[----:B------:R1:W-:Y:S02]  /*28c0*/  STG.E.128 desc[UR4][R146.64+0x10], R96 ;  /* 0x0000106092007986 */ /* 0x0003e4000c101d04 */
[----:B------:R-:W-:-:S04]  /*28d0*/  FADD.FTZ R149, R148, R59 ;  /* 0x0000003b94957221 */ /* 0x000fc80000010000 */
[----:B------:R-:W-:Y:S01]  /*28e0*/  FADD.FTZ R148, R149, R96 ;  /* 0x0000006095947221 */ /* 0x000fe20000010000 */
[----:B0-----:R-:W-:-:S03]  /*28f0*/  SHF.R.U32.HI R149, RZ, 0x5, R184 ;  /* 0x00000005ff957819 */ /* 0x001fc600000116b8 */
[----:B------:R-:W-:Y:S01]  /*2900*/  FADD.FTZ R193, R148, R97 ;  /* 0x0000006194c17221 */ /* 0x000fe20000010000 */
[----:B------:R-:W-:-:S03]  /*2910*/  LOP3.LUT R149, R149, 0x7fffffc, RZ, 0xc0, !PT ;  /* 0x07fffffc95957812 */ /* 0x000fc600078ec0ff */
[----:B------:R-:W-:Y:S01]  /*2920*/  FADD.FTZ R182, R193, R98 ;  /* 0x00000062c1b67221 */ /* 0x000fe20000010000 */
[----:B------:R-:W-:-:S03]  /*2930*/  SEL R148, R110, R149, !P1 ;  /* 0x000000956e947207 */ /* 0x000fc60004800000 */
[----:B------:R-:W-:Y:S01]  /*2940*/  FADD.FTZ R182, R182, R99 ;  /* 0x00000063b6b67221 */ /* 0x000fe20000010000 */
[----:B-1----:R-:W-:Y:S06]  /*2950*/  BRA.DIV UR6, `(.L_x_8512) ;  /* 0x0000001606787947 */ /* 0x002fec000b800000 */
        /* <DEDUP_REMOVED lines=84> */
.L_x_8524:
[C---:B------:R-:W-:Y:S01]  /*2ea0*/  ISETP.NE.AND P2, PT, R112.reuse, RZ, PT ;  /* 0x000000ff7000720c */ /* 0x040fe20003f45270 */
[----:B------:R-:W-:Y:S05]  /*2eb0*/  WARPSYNC.ALL ;  /* 0x0000000000007948 */ /* 0x000fea0003800000 */
[----:B------:R-:W-:-:S07]  /*2ec0*/  ISETP.GT.U32.AND P4, PT, R112, 0x3, PT ;  /* 0x000000037000780c */ /* 0x000fce0003f84070 */
[----:B------:R-:W2:Y:S01]  /*2ed0*/  @!P2 S2R R182, SR_CgaCtaId ;  /* 0x0000000000b6a919 */ /* 0x000ea20000008800 */
[----:B------:R-:W-:-:S05]  /*2ee0*/  @!P2 MOV R147, 0x400 ;  /* 0x000004000093a802 */ /* 0x000fca0000000f00 */
[----:B------:R-:W3:Y:S01]  /*2ef0*/  @!P4 S2R R184, SR_CgaCtaId ;  /* 0x0000000000b8c919 */ /* 0x000ee20000008800 */
[----:B------:R-:W-:Y:S02]  /*2f00*/  @!P4 MOV R149, 0x400 ;  /* 0x000004000095c802 */ /* 0x000fe40000000f00 */
[----:B--2---:R-:W-:Y:S02]  /*2f10*/  @!P2 LEA R182, R182, R147, 0x18 ;  /* 0x00000093b6b6a211 */ /* 0x004fe400078ec0ff */
[-C--:B------:R-:W-:Y:S02]  /*2f20*/  @!P2 IADD3 R147, R145, R148.reuse, RZ ;  /* 0x000000949193a210 */ /* 0x080fe40007ffe0ff */
[----:B------:R-:W-:Y:S02]  /*2f30*/  @!P4 IADD3 R148, R112, R148, RZ ;  /* 0x000000947094c210 */ /* 0x000fe40007ffe0ff */
[----:B------:R-:W-:Y:S01]  /*2f40*/  @!P2 LEA R182, R147, R182, 0x3 ;  /* 0x000000b693b6a211 */ /* 0x000fe200078e18ff */
[----:B-1----:R-:W-:Y:S01]  /*2f50*/  FADD.FTZ R147, R193, R186 ;  /* 0x000000bac1937221 */ /* 0x002fe20000010000 */
[----:B---3--:R-:W-:Y:S01]  /*2f60*/  @!P4 LEA R149, R184, R149, 0x18 ;  /* 0x00000095b895c211 */ /* 0x008fe200078ec0ff */
[----:B------:R-:W-:-:S03]  /*2f70*/  HFMA2.MMA R184, -RZ, RZ, 0, 0 ;  /* 0x00000000ffb87435 */ /* 0x000fc600000001ff */
[----:B------:R1:W-:Y:S01]  /*2f80*/  @!P2 STS.64 [R182], R146 ;  /* 0x00000092b600a388 */ /* 0x0003e20000000a00 */
[----:B------:R-:W-:Y:S02]  /*2f90*/  @!P4 LEA R186, R148, R149, 0x3 ;  /* 0x0000009594bac211 */ /* 0x000fe400078e18ff */
[----:B------:R-:W-:Y:S01]  /*2fa0*/  CS2R R148, SRZ ;  /* 0x0000000000947805 */ /* 0x000fe2000001ff00 */
[----:B------:R-:W-:Y:S01]  /*2fb0*/  @!P4 IMAD.MOV.U32 R184, RZ, RZ, 0x400 ;  /* 0x00000400ffb8c424 */ /* 0x000fe200078e00ff */
[----:B------:R-:W-:Y:S01]  /*2fc0*/  BAR.SYNC.DEFER_BLOCKING 0x0 ;  /* 0x0000000000007b1d */ /* 0x000fe20000010000 */
[----:B------:R-:W-:-:S05]  /*2fd0*/  LOP3.LUT P2, RZ, R145, 0x1f, R102, 0xf8, !PT ;  /* 0x0000001f91ff7812 */ /* 0x000fca000784f866 */
[----:B0-----:R-:W0:Y:S01]  /*2fe0*/  SHFL.DOWN PT, R193, R184, 0x2, 0x1f ;  /* 0x08401f00b8c17f89 */ /* 0x001e2200000e0000 */
[----:B-1----:R-:W-:-:S03]  /*2ff0*/  I2FP.F32.S32 R182, R184 ;  /* 0x000000b800b67245 */ /* 0x002fc60000201400 */
[----:B------:R-:W-:Y:S01]  /*3000*/  @!P4 LDS.64 R148, [R186] ;  /* 0x00000000ba94c984 */ /* 0x000fe20000000a00 */
[----:B0-----:R-:W-:Y:S02]  /*3010*/  IADD3 R188, R193, R184, RZ ;  /* 0x000000b8c1bc7210 */ /* 0x001fe40007ffe0ff */
[----:B------:R-:W-:Y:S02]  /*3020*/  I2FP.F32.S32 R192, R193 ;  /* 0x000000c100c07245 */ /* 0x000fe40000201400 */
[----:B------:R-:W-:Y:S01]  /*3030*/  I2FP.F32.S32 R190, R188 ;  /* 0x000000bc00be7245 */ /* 0x000fe20000201400 */
[----:B------:R-:W0:Y:S03]  /*3040*/  SHFL.DOWN PT, R197, R188, 0x1, 0x1f ;  /* 0x08201f00bcc57f89 */ /* 0x000e2600000e0000 */
[----:B------:R-:W1:Y:S01]  /*3050*/  MUFU.RCP R147, R190 ;  /* 0x000000be00937308 */ /* 0x000e620000001000 */
[----:B0-----:R-:W-:-:S02]  /*3060*/  IADD3 R188, R188, R197, RZ ;  /* 0x000000c5bcbc7210 */ /* 0x001fc40007ffe0ff */
[----:B------:R-:W-:Y:S01]  /*3070*/  I2FP.F32.S32 R197, R197 ;  /* 0x000000c500c57245 */ /* 0x000fe20000201400 */
[----:B------:R-:W0:Y:S01]  /*3080*/  SHFL.DOWN PT, R195, R148, 0x2, 0x1f ;  /* 0x08401f0094c37f89 */ /* 0x000e2200000e0000 */
[----:B------:R-:W-:-:S03]  /*3090*/  I2FP.F32.S32 R188, R188 ;  /* 0x000000bc00bc7245 */ /* 0x000fc60000201400 */
[----:B------:R-:W2:Y:S03]  /*30a0*/  SHFL.DOWN PT, R146, R149, 0x2, 0x1f ;  /* 0x08401f0095927f89 */ /* 0x000ea600000e0000 */
[----:B------:R-:W3:Y:S01]  /*30b0*/  MUFU.RCP R188, R188 ;  /* 0x000000bc00bc7308 */ /* 0x000ee20000001000 */
[C---:B0-----:R-:W-:Y:S01]  /*30c0*/  FMUL.FTZ R193, R195.reuse, R192 ;  /* 0x000000c0c3c17220 */ /* 0x041fe20000410000 */
[----:B------:R-:W-:-:S03]  /*30d0*/  FADD.FTZ R195, -R195, R148 ;  /* 0x00000094c3c37221 */ /* 0x000fc60000010100 */
[----:B------:R-:W-:Y:S01]  /*30e0*/  FFMA.FTZ R184, R182, R148, R193 ;  /* 0x00000094b6b87223 */ /* 0x000fe200000100c1 */
[----:B------:R-:W-:Y:S01]  /*30f0*/  FMUL.FTZ R195, R195, R195 ;  /* 0x000000c3c3c37220 */ /* 0x000fe20000410000 */
[----:B--2---:R-:W-:Y:S02]  /*3100*/  FADD.FTZ R146, R146, R149 ;  /* 0x0000009592927221 */ /* 0x004fe40000010000 */
        /* <DEDUP_REMOVED lines=9> */
[----:B------:R-:W-:-:S03]  /*31a0*/  FFMA.FTZ R195, R190, R193, R195 ;  /* 0x000000c1bec37223 */ /* 0x000fc600000100c3 */
[----:B------:R-:W-:Y:S01]  /*31b0*/  FMUL.FTZ R149, R190, R149 ;  /* 0x00000095be957220 */ /* 0x000fe20000410000 */
[----:B---3--:R-:W-:Y:S01]  /*31c0*/  FMUL.FTZ R195, R188, R195 ;  /* 0x000000c3bcc37220 */ /* 0x008fe20000410000 */
[----:B-1----:R-:W-:Y:S02]  /*31d0*/  FADD.FTZ R147, R146, R147 ;  /* 0x0000009392937221 */ /* 0x002fe40000010000 */
[----:B------:R-:W-:Y:S02]  /*31e0*/  FMUL.FTZ R149, R149, R197 ;  /* 0x000000c595957220 */ /* 0x000fe40000410000 */
[----:B------:R0:W1:Y:S02]  /*31f0*/  SHFL.IDX PT, R193, R195, RZ, 0x1f ;  /* 0x00001fffc3c17589 */ /* 0x00006400000e0000 */
[----:B------:R-:W-:Y:S02]  /*3200*/  FFMA.FTZ R147, R188, R149, R147 ;  /* 0x00000095bc937223 */ /* 0x000fe40000010093 */
[----:B------:R-:W2:Y:S03]  /*3210*/  LDC R149, c[0x0][0x2d8] ;  /* 0x0000b600ff957b82 */ /* 0x000ea60000000800 */
[----:B------:R-:W2:Y:S01]  /*3220*/  SHFL.IDX PT, R188, R147, RZ, 0x1f ;  /* 0x00001fff93bc7589 */ /* 0x000ea200000e0000 */
[----:B0-----:R-:W-:-:S02]  /*3230*/  SHF.L.U32 R195, R191, 0x4, RZ ;  /* 0x00000004bfc37819 */ /* 0x001fc400000006ff */
[----:B------:R-:W-:Y:S02]  /*3240*/  SHF.R.U32.HI R191, RZ, 0x1c, R191 ;  /* 0x0000001cffbf7819 */ /* 0x000fe400000116bf */
[C---:B-1----:R-:W-:Y:S01]  /*3250*/  FSEL R148, R193.reuse, RZ, !P3 ;  /* 0x000000ffc1947208 */ /* 0x042fe20005800000 */
[----:B------:R-:W-:-:S04]  /*3260*/  FMUL.FTZ R146, R193, R193 ;  /* 0x000000c1c1927220 */ /* 0x000fc80000410000 */
[C---:B------:R-:W-:Y:S01]  /*3270*/  FADD.FTZ R184, -R148.reuse, R73 ;  /* 0x0000004994b87221 */ /* 0x040fe20000010100 */
[----:B------:R-:W-:Y:S01]  /*3280*/  FADD.FTZ R182, -R148, R72 ;  /* 0x0000004894b67221 */ /* 0x000fe20000010100 */
[----:B------:R-:W-:Y:S01]  /*3290*/  FSEL R73, R146, RZ, P3 ;  /* 0x000000ff92497208 */ /* 0x000fe20001800000 */
[----:B--2---:R-:W-:Y:S01]  /*32a0*/  FFMA.FTZ R72, R188, UR12, R149 ;  /* 0x0000000cbc487c23 */ /* 0x004fe20008010095 */
[C---:B------:R-:W-:Y:S01]  /*32b0*/  FADD.FTZ R190, -R148.reuse, R79 ;  /* 0x0000004f94be7221 */ /* 0x040fe20000010100 */
[C---:B------:R-:W-:Y:S01]  /*32c0*/  FADD.FTZ R218, -R148.reuse, R56 ;  /* 0x0000003894da7221 */ /* 0x040fe20000010100 */
[----:B------:R-:W-:Y:S01]  /*32d0*/  FADD.FTZ R220, -R148, R57 ;  /* 0x0000003994dc7221 */ /* 0x000fe20000010100 */
[----:B------:R-:W-:Y:S01]  /*32e0*/  FADD.FTZ R79, R72, R73 ;  /* 0x00000049484f7221 */ /* 0x000fe20000010000 */
[----:B------:R-:W0:Y:S01]  /*32f0*/  @!P2 LDC.64 R56, c[0x0][0x258] ;  /* 0x00009600ff38ab82 */ /* 0x000e220000000a00 */
[C---:B------:R-:W-:Y:S01]  /*3300*/  FADD.FTZ R194, -R148.reuse, R81 ;  /* 0x0000005194c27221 */ /* 0x040fe20000010100 */
[C---:B------:R-:W-:Y:S01]  /*3310*/  FADD.FTZ R74, -R148.reuse, R74 ;  /* 0x0000004a944a7221 */ /* 0x040fe20000010100 */
[C---:B------:R-:W-:Y:S01]  /*3320*/  FADD.FTZ R186, -R148.reuse, R75 ;  /* 0x0000004b94ba7221 */ /* 0x040fe20000010100 */
[C---:B------:R-:W-:Y:S01]  /*3330*/  FADD.FTZ R222, -R148.reuse, R58 ;  /* 0x0000003a94de7221 */ /* 0x040fe20000010100 */
[----:B------:R-:W1:Y:S01]  /*3340*/  MUFU.RSQ R79, R79 ;  /* 0x0000004f004f7308 */ /* 0x000e620000001400 */
[C---:B------:R-:W-:Y:S01]  /*3350*/  FADD.FTZ R224, -R148.reuse, R59 ;  /* 0x0000003b94e07221 */ /* 0x040fe20000010100 */
[C---:B------:R-:W-:Y:S01]  /*3360*/  FADD.FTZ R76, -R148.reuse, R76 ;  /* 0x0000004c944c7221 */ /* 0x040fe20000010100 */
[----:B------:R-:W2:Y:S01]  /*3370*/  @!P2 LDC.64 R72, c[0x0][0x250] ;  /* 0x00009400ff48ab82 */ /* 0x000ea20000000a00 */
        /* <DEDUP_REMOVED lines=13> */
[C---:B-1----:R-:W-:Y:S01]  /*3450*/  FMUL.FTZ R81, R79.reuse, R182 ;  /* 0x000000b64f517220 */ /* 0x042fe20000410000 */
        /* <DEDUP_REMOVED lines=9> */
[----:B--2---:R-:W-:-:S04]  /*34f0*/  @!P2 IMAD.WIDE R58, R183, 0x4, R72 ;  /* 0x00000004b73aa825 */ /* 0x004fc800078e0248 */
        /* <DEDUP_REMOVED lines=8> */
[----:B------:R-:W-:Y:S01]  /*3580*/  F2FP.BF16.F32.PACK_AB R72, R73, R72 ;  /* 0x000000484948723e */ /* 0x000fe200000010ff */
[----:B------:R1:W-:Y:S01]  /*3590*/  @!P2 STG.E desc[UR4][R58.64], R193 ;  /* 0x000000c13a00a986 */ /* 0x0003e2000c101904 */
[----:B------:R-:W-:Y:S01]  /*35a0*/  FFMA.FTZ R73, R78, R22, R55 ;  /* 0x000000164e497223 */ /* 0x000fe20000010037 */
[----:B------:R-:W-:Y:S01]  /*35b0*/  FFMA.FTZ R74, R186, R154, R115 ;  /* 0x0000009aba4a7223 */ /* 0x000fe20000010073 */
[----:B------:R-:W-:Y:S01]  /*35c0*/  FFMA.FTZ R75, R99, R21, R54 ;  /* 0x00000015634b7223 */ /* 0x000fe20000010036 */
[----:B------:R-:W-:Y:S01]  /*35d0*/  FFMA.FTZ R82, R190, R156, R119 ;  /* 0x0000009cbe527223 */ /* 0x000fe20000010077 */
[----:B------:R-:W-:Y:S01]  /*35e0*/  IADD3 R76, P4, R195, UR14, RZ ;  /* 0x0000000ec34c7c10 */ /* 0x000fe2000ff9e0ff */
[----:B0-----:R-:W-:Y:S01]  /*35f0*/  @!P2 IMAD.WIDE R56, R183, 0x4, R56 ;  /* 0x00000004b738a825 */ /* 0x001fe200078e0238 */
[----:B------:R-:W-:-:S03]  /*3600*/  F2FP.BF16.F32.PACK_AB R73, R74, R73 ;  /* 0x000000494a49723e */ /* 0x000fc600000010ff */
[C---:B------:R-:W-:Y:S01]  /*3610*/  FMUL.FTZ R196, R79.reuse, R196 ;  /* 0x000000c44fc47220 */ /* 0x040fe20000410000 */
[----:B------:R-:W-:Y:S01]  /*3620*/  F2FP.BF16.F32.PACK_AB R75, R82, R75 ;  /* 0x0000004b524b723e */ /* 0x000fe200000010ff */
[----:B------:R-:W-:Y:S01]  /*3630*/  FMUL.FTZ R198, R79, R198 ;  /* 0x000000c64fc67220 */ /* 0x000fe20000410000 */
[----:B------:R-:W-:Y:S01]  /*3640*/  IADD3.X R77, R191, UR15, RZ, P4, !PT ;  /* 0x0000000fbf4d7c10 */ /* 0x000fe2000a7fe4ff */
[----:B-1----:R-:W-:Y:S01]  /*3650*/  FFMA.FTZ R58, R24, R80, R53 ;  /* 0x00000050183a7223 */ /* 0x002fe20000010035 */
[----:B------:R-:W-:Y:S01]  /*3660*/  FFMA.FTZ R59, R150, R146, R117 ;  /* 0x00000092963b7223 */ /* 0x000fe20000010075 */
[C---:B------:R-:W-:Y:S01]  /*3670*/  FMUL.FTZ R192, R79.reuse, R192 ;  /* 0x000000c04fc07220 */ /* 0x040fe20000410000 */
[C---:B------:R-:W-:Y:S01]  /*3680*/  FMUL.FTZ R194, R79.reuse, R194 ;  /* 0x000000c24fc27220 */ /* 0x040fe20000410000 */
[C---:B------:R-:W-:Y:S01]  /*3690*/  FMUL.FTZ R98, R79.reuse, R84 ;  /* 0x000000544f627220 */ /* 0x040fe20000410000 */
[----:B------:R-:W-:Y:S01]  /*36a0*/  FMUL.FTZ R193, R79, R86 ;  /* 0x000000564fc17220 */ /* 0x000fe20000410000 */
[----:B------:R-:W-:Y:S01]  /*36b0*/  F2FP.BF16.F32.PACK_AB R74, R59, R58 ;  /* 0x0000003a3b4a723e */ /* 0x000fe200000010ff */
        /* <DEDUP_REMOVED lines=19> */
[----:B------:R1:W-:Y:S01]  /*37f0*/  STG.E.128 desc[UR4][R76.64], R72 ;  /* 0x000000484c007986 */ /* 0x0003e2000c101d04 */
[----:B------:R-:W-:Y:S01]  /*3800*/  FFMA.FTZ R59, R99, R17, R36 ;  /* 0x00000011633b7223 */ /* 0x000fe20000010024 */
[----:B0-----:R-:W-:Y:S01]  /*3810*/  FFMA.FTZ R79, R15, R196, R52 ;  /* 0x000000c40f4f7223 */ /* 0x001fe20000010034 */
[----:B------:R-:W-:Y:S01]  /*3820*/  FFMA.FTZ R78, R78, R18, R41 ;  /* 0x000000124e4e7223 */ /* 0x000fe20000010029 */
[----:B------:R-:W-:Y:S01]  /*3830*/  FFMA.FTZ R99, R186, R155, R116 ;  /* 0x0000009bba637223 */ /* 0x000fe20000010074 */
[----:B------:R-:W-:Y:S01]  /*3840*/  FFMA.FTZ R58, R20, R80, R39 ;  /* 0x00000050143a7223 */ /* 0x000fe20000010027 */
[----:B------:R-:W-:Y:S01]  /*3850*/  FFMA.FTZ R80, R16, R192, R51 ;  /* 0x000000c010507223 */ /* 0x000fe20000010033 */
[----:B------:R-:W-:Y:S01]  /*3860*/  FFMA.FTZ R149, R158, R194, R121 ;  /* 0x000000c29e957223 */ /* 0x000fe20000010079 */
[----:B------:R-:W-:Y:S01]  /*3870*/  FFMA.FTZ R147, R151, R146, R118 ;  /* 0x0000009297937223 */ /* 0x000fe20000010076 */
[----:B------:R-:W-:Y:S01]  /*3880*/  SHF.L.U32 R146, R189, 0x4, RZ ;  /* 0x00000004bd927819 */ /* 0x000fe200000006ff */
[----:B------:R-:W-:Y:S01]  /*3890*/  FFMA.FTZ R81, R81, R19, R38 ;  /* 0x0000001351517223 */ /* 0x000fe20000010026 */
[----:B------:R-:W-:Y:S01]  /*38a0*/  FFMA.FTZ R184, R184, R153, R114 ;  /* 0x00000099b8b87223 */ /* 0x000fe20000010072 */
[----:B------:R-:W-:Y:S01]  /*38b0*/  F2FP.BF16.F32.PACK_AB R57, R99, R78 ;  /* 0x0000004e6339723e */ /* 0x000fe200000010ff */
[----:B------:R-:W-:Y:S01]  /*38c0*/  FFMA.FTZ R190, R190, R157, R120 ;  /* 0x0000009dbebe7223 */ /* 0x000fe20000010078 */
[----:B------:R-:W-:Y:S01]  /*38d0*/  FFMA.FTZ R78, R202, R164, R127 ;  /* 0x000000a4ca4e7223 */ /* 0x000fe2000001007f */
[----:B------:R-:W-:Y:S01]  /*38e0*/  SHF.R.U32.HI R148, RZ, 0x1c, R189 ;  /* 0x0000001cff947819 */ /* 0x000fe200000116bd */
[----:B------:R-:W-:Y:S01]  /*38f0*/  FFMA.FTZ R189, R166, R90, R129 ;  /* 0x0000005aa6bd7223 */ /* 0x000fe20000010081 */
[----:B------:R-:W-:Y:S01]  /*3900*/  F2FP.BF16.F32.PACK_AB R56, R184, R81 ;  /* 0x00000051b838723e */ /* 0x000fe200000010ff */
[----:B-1----:R-:W-:Y:S01]  /*3910*/  FFMA.FTZ R74, R160, R198, R123 ;  /* 0x000000c6a04a7223 */ /* 0x002fe2000001007b */
[----:B------:R-:W-:Y:S01]  /*3920*/  FFMA.FTZ R75, R162, R200, R125 ;  /* 0x000000c8a24b7223 */ /* 0x000fe2000001007d */
[----:B------:R-:W-:Y:S01]  /*3930*/  F2FP.BF16.F32.PACK_AB R72, R149, R80 ;  /* 0x000000509548723e */ /* 0x000fe200000010ff */
[----:B------:R-:W-:Y:S01]  /*3940*/  FFMA.FTZ R77, R193, R13, R50 ;  /* 0x0000000dc14d7223 */ /* 0x000fe20000010032 */
[----:B------:R-:W-:Y:S01]  /*3950*/  IADD3 R80, P2, R195, UR16, RZ ;  /* 0x00000010c3507c10 */ /* 0x000fe2000ff5e0ff */
        /* <DEDUP_REMOVED lines=14> */
[----:B------:R-:W-:Y:S01]  /*3a40*/  FFMA.FTZ R78, R10, R98, R35 ;  /* 0x000000620a4e7223 */ /* 0x000fe20000010023 */
[----:B------:R-:W-:Y:S01]  /*3a50*/  IADD3.X R77, R148, UR15, RZ, P4, !PT ;  /* 0x0000000f944d7c10 */ /* 0x000fe2000a7fe4ff */
[----:B------:R-:W-:Y:S01]  /*3a60*/  FFMA.FTZ R98, R8, R94, R47 ;  /* 0x0000005e08627223 */ /* 0x000fe2000001002f */
[----:B------:R0:W-:Y:S01]  /*3a70*/  STG.E.128 desc[UR4][R80.64], R56 ;  /* 0x0000003850007986 */ /* 0x0001e2000c101d04 */
[----:B------:R-:W-:Y:S01]  /*3a80*/  FFMA.FTZ R149, R163, R200, R126 ;  /* 0x000000c8a3957223 */ /* 0x000fe2000001007e */
[----:B------:R-:W-:Y:S01]  /*3a90*/  F2FP.BF16.F32.PACK_AB R79, R202, R79 ;  /* 0x0000004fca4f723e */ /* 0x000fe200000010ff */
[----:B------:R-:W-:Y:S01]  /*3aa0*/  FFMA.FTZ R94, R4, R94, R33 ;  /* 0x0000005e045e7223 */ /* 0x000fe20000010021 */
[----:B------:R1:W-:Y:S01]  /*3ab0*/  STG.E.128 desc[UR4][R76.64], R72 ;  /* 0x000000484c007986 */ /* 0x0003e2000c101d04 */
[----:B------:R-:W-:-:S02]  /*3ac0*/  IADD3 R183, R183, UR18, RZ ;  /* 0x00000012b7b77c10 */ /* 0x000fc4000fffe0ff */
[----:B------:R-:W-:Y:S02]  /*3ad0*/  F2FP.BF16.F32.PACK_AB R78, R149, R78 ;  /* 0x0000004e954e723e */ /* 0x000fe400000010ff */
[----:B------:R-:W-:Y:S01]  /*3ae0*/  SEL R182, RZ, 0x1, P1 ;  /* 0x00000001ffb67807 */ /* 0x000fe20000800000 */
[----:B0-----:R-:W-:Y:S01]  /*3af0*/  FFMA.FTZ R56, R7, R92, R48 ;  /* 0x0000005c07387223 */ /* 0x001fe20000010030 */
[----:B------:R-:W-:Y:S01]  /*3b00*/  FFMA.FTZ R57, R170, R95, R133 ;  /* 0x0000005faa397223 */ /* 0x000fe20000010085 */
[----:B------:R-:W-:Y:S01]  /*3b10*/  IADD3 R80, P2, R146, UR16, RZ ;  /* 0x0000001092507c10 */ /* 0x000fe2000ff5e0ff */
[----:B------:R-:W-:Y:S01]  /*3b20*/  FFMA.FTZ R58, R97, R172, R135 ;  /* 0x000000ac613a7223 */ /* 0x000fe20000010087 */
[----:B-1----:R-:W-:Y:S01]  /*3b30*/  FFMA.FTZ R73, R168, R91, R131 ;  /* 0x0000005ba8497223 */ /* 0x002fe20000010083 */
[----:B------:R-:W-:Y:S01]  /*3b40*/  F2FP.BF16.F32.PACK_AB R72, R189, R98 ;  /* 0x00000062bd48723e */ /* 0x000fe200000010ff */
[----:B------:R-:W-:Y:S01]  /*3b50*/  FFMA.FTZ R74, R6, R93, R45 ;  /* 0x0000005d064a7223 */ /* 0x000fe2000001002d */
[----:B------:R-:W-:Y:S01]  /*3b60*/  SHF.L.U32 R98, R187, 0x4, RZ ;  /* 0x00000004bb627819 */ /* 0x000fe200000006ff */
[C---:B------:R-:W-:Y:S01]  /*3b70*/  FFMA.FTZ R75, R96.reuse, R5, R46 ;  /* 0x00000005604b7223 */ /* 0x040fe2000001002e */
[----:B------:R-:W-:Y:S01]  /*3b80*/  F2FP.BF16.F32.PACK_AB R73, R73, R56 ;  /* 0x000000384949723e */ /* 0x000fe200000010ff */
[----:B------:R-:W-:Y:S01]  /*3b90*/  FFMA.FTZ R59, R96, R0, R29 ;  /* 0x00000000603b7223 */ /* 0x000fe2000001001d */
[----:B------:R-:W-:Y:S01]  /*3ba0*/  SHF.R.U32.HI R187, RZ, 0x1c, R187 ;  /* 0x0000001cffbb7819 */ /* 0x000fe200000116bb */
[----:B------:R-:W-:Y:S01]  /*3bb0*/  FFMA.FTZ R92, R3, R92, R30 ;  /* 0x0000005c035c7223 */ /* 0x000fe2000001001e */
[----:B------:R-:W-:Y:S01]  /*3bc0*/  IADD3 R56, P4, R98, UR14, RZ ;  /* 0x0000000e62387c10 */ /* 0x000fe2000ff9e0ff */
[----:B------:R-:W-:Y:S01]  /*3bd0*/  FFMA.FTZ R91, R169, R91, R132 ;  /* 0x0000005ba95b7223 */ /* 0x000fe20000010084 */
[----:B------:R-:W-:Y:S01]  /*3be0*/  F2FP.BF16.F32.PACK_AB R77, R147, R196 ;  /* 0x000000c4934d723e */ /* 0x000fe200000010ff */
[----:B------:R-:W-:Y:S01]  /*3bf0*/  FFMA.FTZ R95, R171, R95, R134 ;  /* 0x0000005fab5f7223 */ /* 0x000fe20000010086 */
[----:B------:R-:W-:-:S02]  /*3c00*/  F2FP.BF16.F32.PACK_AB R76, R99, R192 ;  /* 0x000000c0634c723e */ /* 0x000fc400000010ff */
[----:B------:R-:W-:Y:S02]  /*3c10*/  F2FP.BF16.F32.PACK_AB R74, R57, R74 ;  /* 0x0000004a394a723e */ /* 0x000fe400000010ff */
[----:B------:R-:W-:Y:S02]  /*3c20*/  IADD3.X R81, R148, UR17, RZ, P2, !PT ;  /* 0x0000001194517c10 */ /* 0x000fe400097fe4ff */
[----:B------:R-:W-:Y:S01]  /*3c30*/  F2FP.BF16.F32.PACK_AB R75, R58, R75 ;  /* 0x0000004b3a4b723e */ /* 0x000fe200000010ff */
[----:B------:R-:W-:Y:S01]  /*3c40*/  FFMA.FTZ R58, R97, R173, R136 ;  /* 0x000000ad613a7223 */ /* 0x000fe20000010088 */
[----:B------:R-:W-:Y:S01]  /*3c50*/  IADD3.X R57, R187, UR15, RZ, P4, !PT ;  /* 0x0000000fbb397c10 */ /* 0x000fe2000a7fe4ff */
[----:B------:R0:W-:Y:S01]  /*3c60*/  STG.E.128 desc[UR4][R80.64], R76 ;  /* 0x0000004c50007986 */ /* 0x0001e2000c101d04 */
[----:B------:R-:W-:Y:S01]  /*3c70*/  FFMA.FTZ R97, R167, R90, R130 ;  /* 0x0000005aa7617223 */ /* 0x000fe20000010082 */
[----:B------:R-:W-:Y:S01]  /*3c80*/  FFMA.FTZ R90, R103, R86, R44 ;  /* 0x00000056675a7223 */ /* 0x000fe2000001002c */
[----:B------:R-:W-:Y:S01]  /*3c90*/  F2FP.BF16.F32.PACK_AB R59, R58, R59 ;  /* 0x0000003b3a3b723e */ /* 0x000fe200000010ff */
[----:B------:R1:W-:Y:S01]  /*3ca0*/  STG.E.128 desc[UR4][R56.64], R72 ;  /* 0x0000004838007986 */ /* 0x0003e2000c101d04 */
[----:B------:R-:W-:Y:S01]  /*3cb0*/  FFMA.FTZ R58, R2, R93, R31 ;  /* 0x0000005d023a7223 */ /* 0x000fe2000001001f */
[-C--:B------:R-:W-:Y:S01]  /*3cc0*/  FFMA.FTZ R93, R174, R87.reuse, R137 ;  /* 0x00000057ae5d7223 */ /* 0x080fe20000010089 */
[----:B------:R-:W-:-:S03]  /*3cd0*/  FFMA.FTZ R87, R175, R87, R138 ;  /* 0x00000057af577223 */ /* 0x000fc6000001008a */
[----:B------:R-:W-:Y:S01]  /*3ce0*/  F2FP.BF16.F32.PACK_AB R58, R95, R58 ;  /* 0x0000003a5f3a723e */ /* 0x000fe200000010ff */
[----:B0-----:R-:W-:Y:S01]  /*3cf0*/  FFMA.FTZ R76, R104, R85, R43 ;  /* 0x00000055684c7223 */ /* 0x001fe2000001002b */
[C---:B------:R-:W-:Y:S01]  /*3d00*/  FFMA.FTZ R81, R88.reuse, R180, R143 ;  /* 0x000000b458517223 */ /* 0x040fe2000001008f */
[----:B------:R-:W-:Y:S01]  /*3d10*/  FFMA.FTZ R79, R89, R108, R25 ;  /* 0x0000006c594f7223 */ /* 0x000fe20000010019 */
[----:B------:R-:W-:Y:S01]  /*3d20*/  FFMA.FTZ R88, R88, R181, R144 ;  /* 0x000000b558587223 */ /* 0x000fe20000010090 */
[----:B-1----:R-:W-:Y:S01]  /*3d30*/  FFMA.FTZ R73, R176, R83, R139 ;  /* 0x00000053b0497223 */ /* 0x002fe2000001008b */
[----:B------:R-:W-:Y:S01]  /*3d40*/  FFMA.FTZ R74, R105, R84, R42 ;  /* 0x00000054694a7223 */ /* 0x000fe2000001002a */
[----:B------:R-:W-:Y:S01]  /*3d50*/  FFMA.FTZ R75, R178, R82, R141 ;  /* 0x00000052b24b7223 */ /* 0x000fe2000001008d */
[----:B------:R-:W-:Y:S01]  /*3d60*/  FFMA.FTZ R78, R111, R84, R26 ;  /* 0x000000546f4e7223 */ /* 0x000fe2000001001a */
[----:B------:R-:W-:Y:S01]  /*3d70*/  FFMA.FTZ R77, R179, R82, R142 ;  /* 0x00000052b34d7223 */ /* 0x000fe2000001008e */
[----:B------:R-:W-:Y:S01]  /*3d80*/  F2FP.BF16.F32.PACK_AB R73, R73, R76 ;  /* 0x0000004c4949723e */ /* 0x000fe200000010ff */
[----:B------:R-:W-:Y:S01]  /*3d90*/  FFMA.FTZ R76, R89, R107, R40 ;  /* 0x0000006b594c7223 */ /* 0x000fe20000010028 */
[----:B------:R-:W-:-:S02]  /*3da0*/  SHF.L.U32 R80, R185, 0x4, RZ ;  /* 0x00000004b9507819 */ /* 0x000fc400000006ff */
[----:B------:R-:W-:Y:S02]  /*3db0*/  F2FP.BF16.F32.PACK_AB R74, R75, R74 ;  /* 0x0000004a4b4a723e */ /* 0x000fe400000010ff */
[----:B------:R-:W-:Y:S01]  /*3dc0*/  F2FP.BF16.F32.PACK_AB R75, R81, R76 ;  /* 0x0000004c514b723e */ /* 0x000fe200000010ff */
[----:B------:R-:W-:Y:S01]  /*3dd0*/  FFMA.FTZ R76, R109, R86, R28 ;  /* 0x000000566d4c7223 */ /* 0x000fe2000001001c */
[----:B------:R-:W-:Y:S01]  /*3de0*/  F2FP.BF16.F32.PACK_AB R79, R88, R79 ;  /* 0x0000004f584f723e */ /* 0x000fe200000010ff */
[----:B------:R-:W-:Y:S01]  /*3df0*/  FFMA.FTZ R88, R177, R83, R140 ;  /* 0x00000053b1587223 */ /* 0x000fe2000001008c */
[----:B------:R-:W-:Y:S01]  /*3e00*/  F2FP.BF16.F32.PACK_AB R78, R77, R78 ;  /* 0x0000004e4d4e723e */ /* 0x000fe200000010ff */
[----:B------:R-:W-:Y:S01]  /*3e10*/  FFMA.FTZ R77, R106, R85, R27 ;  /* 0x000000556a4d7223 */ /* 0x000fe2000001001b */
[----:B------:R-:W-:Y:S02]  /*3e20*/  IADD3 R84, P2, R98, UR16, RZ ;  /* 0x0000001062547c10 */ /* 0x000fe4000ff5e0ff */
[----:B------:R-:W-:-:S02]  /*3e30*/  SHF.R.U32.HI R185, RZ, 0x1c, R185 ;  /* 0x0000001cffb97819 */ /* 0x000fc400000116b9 */
[C---:B------:R-:W-:Y:S02]  /*3e40*/  IADD3 R82, P4, R80.reuse, UR14, RZ ;  /* 0x0000000e50527c10 */ /* 0x040fe4000ff9e0ff */
[----:B------:R-:W-:Y:S02]  /*3e50*/  IADD3 R80, P5, R80, UR16, RZ ;  /* 0x0000001050507c10 */ /* 0x000fe4000ffbe0ff */
[----:B------:R-:W-:Y:S02]  /*3e60*/  F2FP.BF16.F32.PACK_AB R57, R91, R92 ;  /* 0x0000005c5b39723e */ /* 0x000fe400000010ff */
[----:B------:R-:W-:Y:S02]  /*3e70*/  F2FP.BF16.F32.PACK_AB R56, R97, R94 ;  /* 0x0000005e6138723e */ /* 0x000fe400000010ff */
[----:B------:R-:W-:Y:S02]  /*3e80*/  IADD3.X R85, R187, UR17, RZ, P2, !PT ;  /* 0x00000011bb557c10 */ /* 0x000fe400097fe4ff */
[----:B------:R-:W-:-:S02]  /*3e90*/  F2FP.BF16.F32.PACK_AB R72, R93, R90 ;  /* 0x0000005a5d48723e */ /* 0x000fc400000010ff */
[----:B------:R-:W-:Y:S01]  /*3ea0*/  IADD3.X R83, R185, UR15, RZ, P4, !PT ;  /* 0x0000000fb9537c10 */ /* 0x000fe2000a7fe4ff */
[----:B------:R0:W-:Y:S01]  /*3eb0*/  STG.E.128 desc[UR4][R84.64], R56 ;  /* 0x0000003854007986 */ /* 0x0001e2000c101d04 */
[----:B------:R-:W-:Y:S02]  /*3ec0*/  F2FP.BF16.F32.PACK_AB R77, R88, R77 ;  /* 0x0000004d584d723e */ /* 0x000fe400000010ff */
[----:B------:R-:W-:Y:S01]  /*3ed0*/  F2FP.BF16.F32.PACK_AB R76, R87, R76 ;  /* 0x0000004c574c723e */ /* 0x000fe200000010ff */
[----:B------:R0:W-:Y:S01]  /*3ee0*/  STG.E.128 desc[UR4][R82.64], R72 ;  /* 0x0000004852007986 */ /* 0x0001e2000c101d04 */
[----:B------:R-:W-:Y:S02]  /*3ef0*/  IADD3.X R81, R185, UR17, RZ, P5, !PT ;  /* 0x00000011b9517c10 */ /* 0x000fe4000affe4ff */
[----:B------:R-:W-:-:S03]  /*3f00*/  ISETP.GE.AND P2, PT, R183, UR19, PT ;  /* 0x00000013b7007c0c */ /* 0x000fc6000bf46270 */
[----:B------:R0:W-:Y:S10]  /*3f10*/  STG.E.128 desc[UR4][R80.64], R76 ;  /* 0x0000004c50007986 */ /* 0x0001f4000c101d04 */
[----:B------:R-:W-:Y:S05]  /*3f20*/  @!P2 BRA `(.L_x_8513) ;  /* 0xffffffd00070a947 */ /* 0x000fea000383ffff */
[----:B------:R-:W-:Y:S05]  /*3f30*/  EXIT ;  /* 0x000000000000794d */ /* 0x000fea0003800000 */
.L_x_8512:
[----:B------:R-:W-:Y:S01]  /*3f40*/  HFMA2.MMA R194, -RZ, RZ, 0, 5.9604644775390625e-08 ;  /* 0x00000001ffc27435 */ /* 0x000fe200000001ff */
[----:B------:R-:W-:Y:S01]  /*3f50*/  MOV R195, R182 ;  /* 0x000000b600c37202 */ /* 0x000fe20000000f00 */
[----:B------:R-:W-:Y:S01]  /*3f60*/  IMAD.MOV.U32 R197, RZ, RZ, 0x1f ;  /* 0x0000001fffc57424 */ /* 0x000fe200078e00ff */
[----:B------:R-:W-:-:S08]  /*3f70*/  MOV R190, 0xffffffff ;  /* 0xffffffff00be7802 */ /* 0x000fd00000000f00 */
[----:B-----5:R-:W-:Y:S05]  /*3f80*/  WARPSYNC.COLLECTIVE R190, `(.L_x_8514) ;  /* 0x00000000be087348 */ /* 0x020fea0003c00000 */
[----:B------:R0:W1:Y:S02]  /*3f90*/  SHFL.BFLY P2, R192, R195, R194, R197 ;  /* 0x0c0000c2c3c07389 */ /* 0x00006400000400c5 */
[----:B01---5:R-:W-:Y:S01]  /*3fa0*/  ENDCOLLECTIVE ;  /* 0x000000000000791b */ /* 0x023fe20003800000 */
.L_x_8514:
[----:B------:R-:W-:Y:S01]  /*3fb0*/  HFMA2.MMA R194, -RZ, RZ, 0, 1.1920928955078125e-07 ;  /* 0x00000002ffc27435 */ /* 0x000fe200000001ff */
[----:B------:R-:W-:-:S05]  /*3fc0*/  MOV R147, R192 ;  /* 0x000000c000937202 */ /* 0x000fca0000000f00 */
[----:B------:R-:W-:-:S05]  /*3fd0*/  FADD.FTZ R149, R182, R147 ;  /* 0x00000093b6957221 */ /* 0x000fca0000010000 */
[----:B------:R-:W-:-:S07]  /*3fe0*/  MOV R195, R149 ;  /* 0x0000009500c37202 */ /* 0x000fce0000000f00 */
[----:B------:R-:W-:Y:S05]  /*3ff0*/  WARPSYNC.COLLECTIVE R190, `(.L_x_8515) ;  /* 0x00000000be087348 */ /* 0x000fea0003c00000 */
[----:B------:R0:W1:Y:S02]  /*4000*/  SHFL.BFLY P2, R192, R195, R194, R197 ;  /* 0x0c0000c2c3c07389 */ /* 0x00006400000400c5 */
[----:B01----:R-:W-:Y:S01]  /*4010*/  ENDCOLLECTIVE ;  /* 0x000000000000791b */ /* 0x003fe20003800000 */
.L_x_8515:
[----:B------:R-:W-:Y:S01]  /*4020*/  HFMA2.MMA R194, -RZ, RZ, 0, 2.384185791015625e-07 ;  /* 0x00000004ffc27435 */ /* 0x000fe200000001ff */
[----:B------:R-:W-:-:S05]  /*4030*/  MOV R146, R192 ;  /* 0x000000c000927202 */ /* 0x000fca0000000f00 */
[----:B------:R-:W-:-:S05]  /*4040*/  FADD.FTZ R184, R149, R146 ;  /* 0x0000009295b87221 */ /* 0x000fca0000010000 */
[----:B------:R-:W-:-:S07]  /*4050*/  MOV R195, R184 ;  /* 0x000000b800c37202 */ /* 0x000fce0000000f00 */
[----:B------:R-:W-:Y:S05]  /*4060*/  WARPSYNC.COLLECTIVE R190, `(.L_x_8516) ;  /* 0x00000000be087348 */ /* 0x000fea0003c00000 */
[----:B------:R0:W1:Y:S02]  /*4070*/  SHFL.BFLY P2, R192, R195, R194, R197 ;  /* 0x0c0000c2c3c07389 */ /* 0x00006400000400c5 */
[----:B01----:R-:W-:Y:S01]  /*4080*/  ENDCOLLECTIVE ;  /* 0x000000000000791b */ /* 0x003fe20003800000 */
.L_x_8516:
[----:B------:R-:W-:Y:S01]  /*4090*/  IMAD.MOV.U32 R194, RZ, RZ, 0x8 ;  /* 0x00000008ffc27424 */ /* 0x000fe200078e00ff */
[----:B------:R-:W-:-:S05]  /*40a0*/  MOV R147, R192 ;  /* 0x000000c000937202 */ /* 0x000fca0000000f00 */
[----:B------:R-:W-:-:S05]  /*40b0*/  FADD.FTZ R186, R184, R147 ;  /* 0x00000093b8ba7221 */ /* 0x000fca0000010000 */
[----:B------:R-:W-:-:S07]  /*40c0*/  MOV R195, R186 ;  /* 0x000000ba00c37202 */ /* 0x000fce0000000f00 */
[----:B------:R-:W-:Y:S05]  /*40d0*/  WARPSYNC.COLLECTIVE R190, `(.L_x_8517) ;  /* 0x00000000be087348 */ /* 0x000fea0003c00000 */
[----:B------:R0:W1:Y:S02]  /*40e0*/  SHFL.BFLY P2, R192, R195, R194, R197 ;  /* 0x0c0000c2c3c07389 */ /* 0x00006400000400c5 */
[----:B01----:R-:W-:Y:S01]  /*40f0*/  ENDCOLLECTIVE ;  /* 0x000000000000791b */ /* 0x003fe20003800000 */
.L_x_8517:
[----:B------:R-:W-:Y:S01]  /*4100*/  HFMA2.MMA R194, -RZ, RZ, 0, 9.5367431640625e-07 ;  /* 0x00000010ffc27435 */ /* 0x000fe200000001ff */
[----:B------:R-:W-:-:S05]  /*4110*/  MOV R147, R192 ;  /* 0x000000c000937202 */ /* 0x000fca0000000f00 */
[----:B------:R-:W-:-:S05]  /*4120*/  FADD.FTZ R188, R186, R147 ;  /* 0x00000093babc7221 */ /* 0x000fca0000010000 */
[----:B------:R-:W-:-:S07]  /*4130*/  MOV R195, R188 ;  /* 0x000000bc00c37202 */ /* 0x000fce0000000f00 */
[----:B------:R-:W-:Y:S05]  /*4140*/  WARPSYNC.COLLECTIVE R190, `(.L_x_8518) ;  /* 0x00000000be087348 */ /* 0x000fea0003c00000 */
[----:B------:R0:W1:Y:S02]  /*4150*/  SHFL.BFLY P2, R192, R195, R194, R197 ;  /* 0x0c0000c2c3c07389 */ /* 0x00006400000400c5 */
[----:B01----:R-:W-:Y:S01]  /*4160*/  ENDCOLLECTIVE ;  /* 0x000000000000791b */ /* 0x003fe20003800000 */
.L_x_8518:
        /* <DEDUP_REMOVED lines=72> */
.L_x_8519:
[----:B------:R-:W-:Y:S01]  /*45f0*/  HFMA2.MMA R194, -RZ, RZ, 0, 1.1920928955078125e-07 ;  /* 0x00000002ffc27435 */ /* 0x000fe200000001ff */
[----:B------:R-:W-:-:S05]  /*4600*/  MOV R182, R192 ;  /* 0x000000c000b67202 */ /* 0x000fca0000000f00 */
[----:B------:R-:W-:-:S05]  /*4610*/  FADD.FTZ R182, R147, R182 ;  /* 0x000000b693b67221 */ /* 0x000fca0000010000 */
[----:B------:R-:W-:-:S07]  /*4620*/  MOV R195, R182 ;  /* 0x000000b600c37202 */ /* 0x000fce0000000f00 */
[----:B------:R-:W-:Y:S05]  /*4630*/  WARPSYNC.COLLECTIVE R190, `(.L_x_8520) ;  /* 0x00000000be087348 */ /* 0x000fea0003c00000 */
[----:B------:R0:W1:Y:S02]  /*4640*/  SHFL.BFLY P2, R192, R195, R194, R197 ;  /* 0x0c0000c2c3c07389 */ /* 0x00006400000400c5 */
[----:B01----:R-:W-:Y:S01]  /*4650*/  ENDCOLLECTIVE ;  /* 0x000000000000791b */ /* 0x003fe20003800000 */
.L_x_8520:
[----:B------:R-:W-:Y:S01]  /*4660*/  HFMA2.MMA R194, -RZ, RZ, 0, 2.384185791015625e-07 ;  /* 0x00000004ffc27435 */ /* 0x000fe200000001ff */
[----:B------:R-:W-:-:S04]  /*4670*/  IMAD.MOV.U32 R149, RZ, RZ, R192 ;  /* 0x000000ffff957224 */ /* 0x000fc800078e00c0 */
[----:B------:R-:W-:-:S05]  /*4680*/  FADD.FTZ R149, R182, R149 ;  /* 0x00000095b6957221 */ /* 0x000fca0000010000 */
[----:B------:R-:W-:-:S07]  /*4690*/  MOV R195, R149 ;  /* 0x0000009500c37202 */ /* 0x000fce0000000f00 */
[----:B------:R-:W-:Y:S05]  /*46a0*/  WARPSYNC.COLLECTIVE R190, `(.L_x_8521) ;  /* 0x00000000be087348 */ /* 0x000fea0003c00000 */
[----:B------:R0:W1:Y:S02]  /*46b0*/  SHFL.BFLY P2, R192, R195, R194, R197 ;  /* 0x0c0000c2c3c07389 */ /* 0x00006400000400c5 */
[----:B01----:R-:W-:Y:S01]  /*46c0*/  ENDCOLLECTIVE ;  /* 0x000000000000791b */ /* 0x003fe20003800000 */
.L_x_8521:
[----:B------:R-:W-:Y:S01]  /*46d0*/  HFMA2.MMA R194, -RZ, RZ, 0, 4.76837158203125e-07 ;  /* 0x00000008ffc27435 */ /* 0x000fe200000001ff */
[----:B------:R-:W-:-:S05]  /*46e0*/  MOV R184, R192 ;  /* 0x000000c000b87202 */ /* 0x000fca0000000f00 */
[----:B------:R-:W-:-:S05]  /*46f0*/  FADD.FTZ R184, R149, R184 ;  /* 0x000000b895b87221 */ /* 0x000fca0000010000 */
[----:B------:R-:W-:-:S07]  /*4700*/  MOV R195, R184 ;  /* 0x000000b800c37202 */ /* 0x000fce0000000f00 */
[----:B------:R-:W-:Y:S05]  /*4710*/  WARPSYNC.COLLECTIVE R190, `(.L_x_8522) ;  /* 0x00000000be087348 */ /* 0x000fea0003c00000 */
[----:B------:R0:W1:Y:S02]  /*4720*/  SHFL.BFLY P2, R192, R195, R194, R197 ;  /* 0x0c0000c2c3c07389 */ /* 0x00006400000400c5 */
[----:B01----:R-:W-:Y:S01]  /*4730*/  ENDCOLLECTIVE ;  /* 0x000000000000791b */ /* 0x003fe20003800000 */
.L_x_8522:
[----:B------:R-:W-:Y:S01]  /*4740*/  HFMA2.MMA R194, -RZ, RZ, 0, 9.5367431640625e-07 ;  /* 0x00000010ffc27435 */ /* 0x000fe200000001ff */
[----:B------:R-:W-:-:S05]  /*4750*/  MOV R193, R192 ;  /* 0x000000c000c17202 */ /* 0x000fca0000000f00 */
[----:B------:R-:W-:-:S05]  /*4760*/  FADD.FTZ R193, R184, R193 ;  /* 0x000000c1b8c17221 */ /* 0x000fca0000010000 */
[----:B------:R-:W-:-:S07]  /*4770*/  MOV R195, R193 ;  /* 0x000000c100c37202 */ /* 0x000fce0000000f00 */
[----:B------:R-:W-:Y:S05]  /*4780*/  WARPSYNC.COLLECTIVE R190, `(.L_x_8523) ;  /* 0x00000000be087348 */ /* 0x000fea0003c00000 */
[----:B------:R0:W1:Y:S02]  /*4790*/  SHFL.BFLY P2, R192, R195, R194, R197 ;  /* 0x0c0000c2c3c07389 */ /* 0x00006400000400c5 */
[----:B01----:R-:W-:Y:S01]  /*47a0*/  ENDCOLLECTIVE ;  /* 0x000000000000791b */ /* 0x003fe20003800000 */
.L_x_8523:
[----:B------:R-:W-:Y:S01]  /*47b0*/  MOV R186, R192 ;  /* 0x000000c000ba7202 */ /* 0x000fe20000000f00 */
[----:B------:R-:W-:Y:S06]  /*47c0*/  BRA `(.L_x_8524) ;  /* 0xffffffe400b47947 */ /* 0x000fec000383ffff */
.L_x_8525:
        /* <DEDUP_REMOVED lines=11> */
.L_x_27045:


//--------------------- .text._ZN10layer_norm31ln_parallel_residual_fwd_kernelINS_13Kernel_traitsI13__nv_bfloat16S2_fS2_fjLj4096ELj1ELj1ELj4ELj16ENS_18Kernel_traits_baseILj4096ES2_S2_fS2_fjLj128EEEEELb0ELb1ELb0EEEvNS_9FwdParamsE --------------------------
	.section	.text._ZN10layer_norm31ln_parallel_residual_fwd_kernelINS_13Kernel_traitsI13__nv_bfloat16S2_fS2_fjLj4096ELj1ELj1ELj4ELj16ENS_18Kernel_traits_baseILj4096ES2_S2_fS2_fjLj128EEEEELb0ELb1ELb0EEEvNS_9FwdParamsE,"ax",@progbits
	.align	128
        .global         _ZN10layer_norm31ln_parallel_residual_fwd_kernelINS_13Kernel_traitsI13__nv_bfloat16S2_fS2_fjLj4096ELj1ELj1ELj4ELj16ENS_18Kernel_traits_baseILj4096ES2_S2_fS2_fjLj128EEEEELb0ELb1ELb0EEEvNS_9FwdParamsE
        .type           _ZN10layer_norm31ln_parallel_residual_fwd_kernelINS_13Kernel_traitsI13__nv_bfloat16S2_fS2_fjLj4096ELj1ELj1ELj4ELj16ENS_18Kernel_traits_baseILj4096ES2_S2_fS2_fjLj128EEEEELb0ELb1ELb0EEEvNS_9FwdParamsE,@function
        .size           _ZN10layer_norm31ln_parallel_residual_fwd_kernelINS_13Kernel_traitsI13__nv_bfloat16S2_fS2_fjLj4096ELj1ELj1ELj4ELj16ENS_18Kernel_traits_baseILj4096ES2_S2_fS2_fjLj128EEEEELb0ELb1ELb0EEEvNS_9FwdParamsE,(.L_x_27046 - _ZN10layer_norm31ln_parallel_residual_fwd_kernelINS_13Kernel_traitsI13__nv_bfloat16S2_fS2_fjLj4096ELj1ELj1ELj4ELj16ENS_18Kernel_traits_baseILj4096ES2_S2_fS2_fjLj128EEEEELb0ELb1ELb0EEEvNS_9FwdParamsE)
        .other          _ZN10layer_norm31ln_parallel_residual_fwd_kernelINS_13Kernel_traitsI13__nv_bfloat16S2_fS2_fjLj4096ELj1ELj1ELj4ELj16ENS_18Kernel_traits_baseILj4096ES2_S2_fS2_fjLj128EEEEELb0ELb1ELb0EEEvNS_9FwdParamsE,@"STO_CUDA_ENTRY STV_DEFAULT"
_ZN10layer_norm31ln_parallel_residual_fwd_kernelINS_13Kernel_traitsI13__nv_bfloat16S2_fS2_fjLj4096ELj1ELj1ELj4ELj16ENS_18Kernel_traits_baseILj4096ES2_S2_fS2_fjLj128EEEEELb0ELb1ELb0EEEvNS_9FwdParamsE:
.text._ZN10layer_norm31ln_parallel_residual_fwd_kernelINS_13Kernel_traitsI13__nv_bfloat16S2_fS2_fjLj4096ELj1ELj1ELj4ELj16ENS_18Kernel_traits_baseILj4096ES2_S2_fS2_fjLj128EEEEELb0ELb1ELb0EEEvNS_9FwdParamsE:
[----:B------:R-:W-:Y:S01]  /*0000*/  LDC R1, c[0x0][0x28] ;  /* 0x00000a00ff017b82 */ /* 0x000fe20000000800 */
[----:B------:R-:W0:Y:S07]  /*0010*/  S2R R0, SR_TID.X ;  /* 0x0000000000007919 */ /* 0x000e2e0000002100 */
[----:B------:R-:W1:Y:S01]  /*0020*/  LDC R5, c[0x0][0x218] ;  /* 0x00008600ff057b82 */ /* 0x000e620000000800 */
[----:B------:R-:W-:Y:S01]  /*0030*/  ULDC.64 UR4, c[0x0][0x208] ;  /* 0x0000820000047ab9 */ /* 0x000fe20000000a00 */
[----:B------:R-:W-:Y:S01]  /*0040*/  BSSY B0, `(.L_x_8526) ;  /* 0x000001e000007945 */ /* 0x000fe20003800000 */
[----:B-1----:R-:W-:-:S04]  /*0050*/  SHF.R.S32.HI R2, RZ, 0x1f, R5 ;  /* 0x0000001fff027819 */ /* 0x002fc80000011405 */
[----:B------:R-:W-:Y:S02]  /*0060*/  LEA.HI R36, R2, R5, RZ, 0x3 ;  /* 0x0000000502247211 */ /* 0x000fe400078f18ff */
[----:B0-----:R-:W-:-:S04]  /*0070*/  LOP3.LUT R3, R0, 0x7f, RZ, 0xc, !PT ;  /* 0x0000007f00037812 */ /* 0x001fc800078e0cff */
[----:B------:R-:W-:Y:S02]  /*0080*/  LEA.HI.SX32 R2, R36, R3, 0x1d ;  /* 0x0000000324027211 */ /* 0x000fe400078feaff */
[----:B------:R-:W-:Y:S02]  /*0090*/  LOP3.LUT R3, R0, 0x7f, RZ, 0xc0, !PT ;  /* 0x0000007f00037812 */ /* 0x000fe400078ec0ff */
[C---:B------:R-:W-:Y:S02]  /*00a0*/  LOP3.LUT P0, RZ, R2.reuse, 0xffffff80, RZ, 0xc0, !PT ;  /* 0xffffff8002ff7812 */ /* 0x040fe4000780c0ff */
[C---:B------:R-:W-:Y:S02]  /*00b0*/  ISETP.GE.U32.AND P5, PT, R2.reuse, 0x100, PT ;  /* 0x000001000200780c */ /* 0x040fe40003fa6070 */
[----:B------:R-:W-:Y:S02]  /*00c0*/  ISETP.GE.U32.AND P4, PT, R2, 0x180, PT ;  /* 0x000001800200780c */ /* 0x000fe40003f86070 */
[----:B------:R-:W-:-:S02]  /*00d0*/  P2R R4, PR, RZ, 0x20 ;  /* 0x00000020ff047803 */ /* 0x000fc40000000000 */
[----:B------:R-:W-:Y:S02]  /*00e0*/  ISETP.GE.U32.AND P1, PT, R2, 0x200, PT ;  /* 0x000002000200780c */ /* 0x000fe40003f26070 */
[----:B------:R-:W-:Y:S02]  /*00f0*/  P2R R4, PR, RZ, 0x10 ;  /* 0x00000010ff047803 */ /* 0x000fe40000000000 */
[----:B------:R-:W-:Y:S01]  /*0100*/  MOV R19, R3 ;  /* 0x0000000300137202 */ /* 0x000fe20000000f00 */
        /* <DEDUP_REMOVED lines=17> */
.L_x_8527:
[----:B------:R-:W-:Y:S05]  /*0220*/  BSYNC B0 ;  /* 0x0000000000007941 */ /* 0x000fea0003800000 */
.L_x_8526:
[----:B------:R-:W-:Y:S04]  /*0230*/  BSSY B0, `(.L_x_8528) ;  /* 0x0000012000007945 */ /* 0x000fe80003800000 */
[----:B------:R-:W-:Y:S05]  /*0240*/  @!P5 BRA `(.L_x_8529) ;  /* 0x000000000040d947 */ /* 0x000fea0003800000 */
        /* <DEDUP_REMOVED lines=9> */
[----:B------:R-:W-:Y:S02]  /*02e0*/  IADD3 R19, R19, 0x80, RZ ;  /* 0x0000008013137810 */ /* 0x000fe40007ffe0ff */
[----:B--2---:R-:W-:Y:S02]  /*02f0*/  PRMT R107, R8, 0x7632, R107 ;  /* 0x00007632086b7816 */ /* 0x004fe4000000006b */
[----:B------:R-:W-:Y:S02]  /*0300*/  PRMT R105, R9, 0x7632, R105 ;  /* 0x0000763209697816 */ /* 0x000fe40000000069 */
[----:B------:R-:W-:-:S02]  /*0310*/  PRMT R103, R10, 0x7632, R103 ;  /* 0x000076320a677816 */ /* 0x000fc40000000067 */
[----:B------:R-:W-:Y:S02]  /*0320*/  @!P2 CS2R R28, SRZ ;  /* 0x00000000001ca805 */ /* 0x000fe4000001ff00 */
[----:B------:R-:W-:Y:S02]  /*0330*/  PRMT R101, R11, 0x7632, R101 ;  /* 0x000076320b657816 */ /* 0x000fe40000000065 */
[----:B0-----:R-:W-:-:S07]  /*0340*/  @!P2 CS2R R30, SRZ ;  /* 0x00000000001ea805 */ /* 0x001fce000001ff00 */
.L_x_8529:
[----:B------:R-:W-:Y:S05]  /*0350*/  BSYNC B0 ;  /* 0x0000000000007941 */ /* 0x000fea0003800000 */
.L_x_8528:
        /* <DEDUP_REMOVED lines=18> */
.L_x_8531:
[----:B------:R-:W-:Y:S05]  /*0480*/  BSYNC B0 ;  /* 0x0000000000007941 */ /* 0x000fea0003800000 */
.L_x_8530:
        /* <DEDUP_REMOVED lines=13> */
.L_x_8533:
[----:B------:R-:W-:Y:S05]  /*0560*/  BSYNC B0 ;  /* 0x0000000000007941 */ /* 0x000fea0003800000 */
.L_x_8532:
[----:B------:R-:W0:Y:S02]  /*0570*/  S2UR UR6, SR_CTAID.X ;  /* 0x00000000000679c3 */ /* 0x000e240000002500 */
[----:B0-----:R-:W-:Y:S01]  /*0580*/  LEA.HI R119, R0, UR6, RZ, 0x19 ;  /* 0x0000000600777c11 */ /* 0x001fe2000f8fc8ff */
[----:B------:R-:W-:-:S03]  /*0590*/  ULDC UR6, c[0x0][0x214] ;  /* 0x0000850000067ab9 */ /* 0x000fc60000000800 */
[----:B------:R-:W-:-:S13]  /*05a0*/  ISETP.GE.AND P2, PT, R119, UR6, PT ;  /* 0x0000000677007c0c */ /* 0x000fda000bf46270 */
[----:B------:R-:W-:Y:S05]  /*05b0*/  @P2 EXIT ;  /* 0x000000000000294d */ /* 0x000fea0003800000 */
[----:B------:R-:W-:Y:S01]  /*05c0*/  SHF.R.S32.HI R36, RZ, 0x3, R36 ;  /* 0x00000003ff247819 */ /* 0x000fe20000011424 */
[----:B------:R-:W-:Y:S01]  /*05d0*/  HFMA2.MMA R64, -RZ, RZ, 0, 5.9604644775390625e-08 ;  /* 0x00000001ff407435 */ /* 0x000fe200000001ff */
[C---:B-----5:R-:W-:Y:S01]  /*05e0*/  PRMT R98, R24.reuse, 0x7632, R98 ;  /* 0x0000763218627816 */ /* 0x060fe20000000062 */
[----:B------:R-:W-:Y:S01]  /*05f0*/  ULDC.U8 UR6, c[0x0][0x2a0] ;  /* 0x0000a80000067ab9 */ /* 0x000fe20000000000 */
[----:B------:R-:W-:Y:S01]  /*0600*/  SHF.L.U32 R73, R24, 0x10, RZ ;  /* 0x0000001018497819 */ /* 0x000fe200000006ff */
[----:B------:R-:W-:Y:S01]  /*0610*/  UISETP.NE.AND UP0, UPT, UR6, URZ, UPT ;  /* 0x0000003f0600728c */ /* 0x000fe2000bf05270 */
[C---:B------:R-:W-:Y:S01]  /*0620*/  PRMT R96, R25.reuse, 0x7632, R96 ;  /* 0x0000763219607816 */ /* 0x040fe20000000060 */
[----:B------:R-:W-:Y:S01]  /*0630*/  ULDC UR13, c[0x0][0x218] ;  /* 0x00008600000d7ab9 */ /* 0x000fe20000000800 */
[----:B------:R-:W-:Y:S01]  /*0640*/  SHF.L.U32 R72, R25, 0x10, RZ ;  /* 0x0000001019487819 */ /* 0x000fe200000006ff */
[----:B------:R-:W-:Y:S01]  /*0650*/  ULDC UR12, c[0x0][0x290] ;  /* 0x0000a400000c7ab9 */ /* 0x000fe20000000800 */
[----:B------:R-:W-:Y:S01]  /*0660*/  LOP3.LUT R25, R0, 0x60, RZ, 0xc0, !PT ;  /* 0x0000006000197812 */ /* 0x000fe200078ec0ff */
[----:B------:R-:W-:Y:S01]  /*0670*/  ULDC.64 UR8, c[0x0][0x228] ;  /* 0x00008a0000087ab9 */ /* 0x000fe20000000a00 */
[----:B------:R-:W-:Y:S01]  /*0680*/  LOP3.LUT R24, R36, 0x7f, RZ, 0xc0, !PT ;  /* 0x0000007f24187812 */ /* 0x000fe200078ec0ff */
[----:B------:R-:W-:Y:S01]  /*0690*/  ULDC.64 UR10, c[0x0][0x230] ;  /* 0x00008c00000a7ab9 */ /* 0x000fe20000000a00 */
[----:B------:R-:W-:Y:S01]  /*06a0*/  SHF.R.U32.HI R36, RZ, 0x2, R36 ;  /* 0x00000002ff247819 */ /* 0x000fe20000011624 */
[----:B------:R-:W-:Y:S01]  /*06b0*/  ULDC.64 UR6, c[0x0][0x238] ;  /* 0x00008e0000067ab9 */ /* 0x000fe20000000a00 */
[----:B------:R-:W-:Y:S01]  /*06c0*/  VIADDMNMX R25, R24, -R25, RZ, !PT ;  /* 0x8000001918197246 */ /* 0x000fe200078001ff */
[----:B------:R-:W-:Y:S01]  /*06d0*/  ULDC.64 UR14, c[0x0][0x210] ;  /* 0x00008400000e7ab9 */ /* 0x000fe20000000a00 */
[----:B------:R-:W-:-:S02]  /*06e0*/  LOP3.LUT R36, R36, 0x3fffffe0, RZ, 0xc0, !PT ;  /* 0x3fffffe024247812 */ /* 0x000fc400078ec0ff */
[----:B------:R-:W-:Y:S02]  /*06f0*/  VIMNMX R25, R25, 0x20, PT ;  /* 0x0000002019197848 */ /* 0x000fe40003fe0100 */
[C---:B------:R-:W-:Y:S02]  /*0700*/  PRMT R94, R26.reuse, 0x7632, R94 ;  /* 0x000076321a5e7816 */ /* 0x040fe4000000005e */
[----:B------:R-:W-:Y:S02]  /*0710*/  IADD3 R25, R25, R36, RZ ;  /* 0x0000002419197210 */ /* 0x000fe40007ffe0ff */
[----:B------:R-:W-:Y:S02]  /*0720*/  SHF.L.U32 R75, R26, 0x10, RZ ;  /* 0x000000101a4b7819 */ /* 0x000fe400000006ff */
[----:B------:R-:W-:Y:S02]  /*0730*/  SHF.L.U32 R26, R0, 0x5, RZ ;  /* 0x00000005001a7819 */ /* 0x000fe400000006ff */
[----:B------:R-:W-:-:S02]  /*0740*/  SHF.L.U32 R25, R25, 0x3, RZ ;  /* 0x0000000319197819 */ /* 0x000fc400000006ff */
[C---:B------:R-:W-:Y:S02]  /*0750*/  PRMT R85, R27.reuse, 0x7632, R85 ;  /* 0x000076321b557816 */ /* 0x040fe40000000055 */
[----:B------:R-:W-:Y:S02]  /*0760*/  SHF.L.U32 R74, R27, 0x10, RZ ;  /* 0x000000101b4a7819 */ /* 0x000fe400000006ff */
[----:B------:R-:W-:Y:S02]  /*0770*/  LOP3.LUT R27, R26, 0x3e0, RZ, 0xc0, !PT ;  /* 0x000003e01a1b7812 */ /* 0x000fe400078ec0ff */
[----:B------:R-:W-:Y:S02]  /*0780*/  I2FP.F32.U32 R25, R25 ;  /* 0x0000001900197245 */ /* 0x000fe40000201000 */
[----:B------:R-:W-:Y:S02]  /*0790*/  VIADDMNMX R27, R24, -R27, RZ, !PT ;  /* 0x8000001b181b7246 */ /* 0x000fe400078001ff */
[----:B------:R0:W1:Y:S01]  /*07a0*/  MUFU.RCP R118, R25 ;  /* 0x0000001900767308 */ /* 0x0000620000001000 */
[----:B------:R-:W-:-:S02]  /*07b0*/  PRMT R114, R32, 0x7632, R114 ;  /* 0x0000763220727816 */ /* 0x000fc40000000072 */
[----:B------:R-:W-:Y:S02]  /*07c0*/  VIMNMX R27, R27, 0x20, PT ;  /* 0x000000201b1b7848 */ /* 0x000fe40003fe0100 */
        /* <DEDUP_REMOVED lines=15> */
[----:B------:R-:W-:Y:S02]  /*08c0*/  IADD3 R27, R36, R27, RZ ;  /* 0x0000001b241b7210 */ /* 0x000fe40007ffe0ff */
        /* <DEDUP_REMOVED lines=60> */
[----:B01----:R-:W-:-:S07]  /*0c90*/  SHF.L.U32 R117, R27, 0x3, RZ ;  /* 0x000000031b757819 */ /* 0x003fce00000006ff */
.L_x_8615:
[----:B------:R-:W-:Y:S01]  /*0ca0*/  IMAD R65, R119, UR13, RZ ;  /* 0x0000000d77417c24 */ /* 0x000fe2000f8e02ff */
[----:B------:R-:W-:Y:S04]  /*0cb0*/  BSSY B0, `(.L_x_8534) ;  /* 0x0000063000007945 */ /* 0x000fe80003800000 */
[----:B------:R-:W-:-:S04]  /*0cc0*/  SHF.R.S32.HI R66, RZ, 0x1f, R65 ;  /* 0x0000001fff427819 */ /* 0x000fc80000011441 */
[----:B------:R-:W-:-:S04]  /*0cd0*/  LEA.HI R66, R66, R65, RZ, 0x3 ;  /* 0x0000004142427211 */ /* 0x000fc800078f18ff */
[----:B------:R-:W-:-:S04]  /*0ce0*/  LEA.HI.SX32 R116, R66, R3, 0x1d ;  /* 0x0000000342747211 */ /* 0x000fc800078feaff */
[----:B------:R-:W-:Y:S01]  /*0cf0*/  MOV R65, R116 ;  /* 0x0000007400417202 */ /* 0x000fe20000000f00 */
[----:B-----5:R-:W-:Y:S06]  /*0d00*/  @!P0 BRA `(.L_x_8535) ;  /* 0x0000000400748947 */ /* 0x020fec0003800000 */
[----:B------:R-:W0:Y:S01]  /*0d10*/  LDC.64 R36, c[0x0][0x220] ;  /* 0x00008800ff247b82 */ /* 0x000e220000000a00 */
[----:B------:R-:W-:Y:S02]  /*0d20*/  ISETP.NE.U32.AND P3, PT, RZ, UR8, PT ;  /* 0x00000008ff007c0c */ /* 0x000fe4000bf65070 */
[----:B------:R-:W-:Y:S02]  /*0d30*/  ISETP.NE.U32.AND P2, PT, RZ, UR10, PT ;  /* 0x0000000aff007c0c */ /* 0x000fe4000bf45070 */
[----:B------:R-:W-:Y:S02]  /*0d40*/  ISETP.NE.AND.EX P3, PT, RZ, UR9, PT, P3 ;  /* 0x00000009ff007c0c */ /* 0x000fe4000bf65330 */
[----:B------:R-:W-:-:S11]  /*0d50*/  ISETP.NE.AND.EX P2, PT, RZ, UR11, PT, P2 ;  /* 0x0000000bff007c0c */ /* 0x000fd6000bf45320 */
[----:B------:R-:W-:-:S04]  /*0d60*/  @P3 LEA R66, P4, R116, UR8, 0x4 ;  /* 0x0000000874423c11 */ /* 0x000fc8000f8820ff */
[C---:B------:R-:W-:Y:S01]  /*0d70*/  @P3 LEA.HI.X R67, R116.reuse, UR9, RZ, 0x4, P4 ;  /* 0x0000000974433c11 */ /* 0x040fe2000a0f24ff */
[C---:B0-----:R-:W-:Y:S01]  /*0d80*/  IMAD.WIDE.U32 R36, R116.reuse, 0x10, R36 ;  /* 0x0000001074247825 */ /* 0x041fe200078e0024 */
[----:B------:R-:W-:-:S03]  /*0d90*/  @P2 LEA R34, P4, R116, UR10, 0x5 ;  /* 0x0000000a74222c11 */ /* 0x000fc6000f8828ff */
[----:B------:R0:W5:Y:S01]  /*0da0*/  @P3 LDG.E.128 R20, desc[UR4][R66.64] ;  /* 0x0000000442143981 */ /* 0x000162000c1e1d00 */
[----:B------:R-:W-:-:S03]  /*0db0*/  @P2 LEA.HI.X R35, R116, UR11, RZ, 0x5, P4 ;  /* 0x0000000b74232c11 */ /* 0x000fc6000a0f2cff */
        /* <DEDUP_REMOVED lines=11> */
.L_x_8536:
[----:B-----5:R-:W-:-:S05]  /*0e70*/  SHF.L.U32 R35, R20, 0x10, RZ ;  /* 0x0000001014237819 */ /* 0x020fca00000006ff */
[----:B------:R-:W-:-:S04]  /*0e80*/  FADD.FTZ R32, R35, R32 ;  /* 0x0000002023207221 */ /* 0x000fc80000010000 */
[----:B------:R-:W-:-:S07]  /*0e90*/  @P2 FADD.FTZ R32, R24, R32 ;  /* 0x0000002018202221 */ /* 0x000fce0000010000 */
.L_x_8537:
[----:B------:R-:W-:Y:S01]  /*0ea0*/  SHF.L.U32 R33, R33, 0x10, RZ ;  /* 0x0000001021217819 */ /* 0x000fe200000006ff */
[----:B------:R-:W-:Y:S06]  /*0eb0*/  @P3 BRA `(.L_x_8538) ;  /* 0x00000000000c3947 */ /* 0x000fec0003800000 */
[----:B------:R-:W-:Y:S05]  /*0ec0*/  @!P2 BRA `(.L_x_8539) ;  /* 0x000000000018a947 */ /* 0x000fea0003800000 */
[----:B-----5:R-:W-:Y:S01]  /*0ed0*/  FADD.FTZ R33, R25, R33 ;  /* 0x0000002119217221 */ /* 0x020fe20000010000 */
[----:B------:R-:W-:Y:S06]  /*0ee0*/  BRA `(.L_x_8539) ;  /* 0x0000000000107947 */ /* 0x000fec0003800000 */
.L_x_8538:
[----:B-----5:R-:W-:-:S04]  /*0ef0*/  PRMT R34, R20, 0x7632, R34 ;  /* 0x0000763214227816 */ /* 0x020fc80000000022 */
[----:B------:R-:W-:-:S05]  /*0f00*/  SHF.L.U32 R34, R34, 0x10, RZ ;  /* 0x0000001022227819 */ /* 0x000fca00000006ff */
[----:B------:R-:W-:-:S04]  /*0f10*/  FADD.FTZ R33, R34, R33 ;  /* 0x0000002122217221 */ /* 0x000fc80000010000 */
[----:B------:R-:W-:-:S07]  /*0f20*/  @P2 FADD.FTZ R33, R25, R33 ;  /* 0x0000002119212221 */ /* 0x000fce0000010000 */
.L_x_8539:
[C---:B------:R-:W-:Y:S02]  /*0f30*/  PRMT R35, R37.reuse, 0x7632, R35 ;  /* 0x0000763225237816 */ /* 0x040fe40000000023 */
[----:B------:R-:W-:Y:S01]  /*0f40*/  SHF.L.U32 R34, R37, 0x10, RZ ;  /* 0x0000001025227819 */ /* 0x000fe200000006ff */
[----:B------:R-:W-:Y:S06]  /*0f50*/  @P3 BRA `(.L_x_8540) ;  /* 0x00000000000c3947 */ /* 0x000fec0003800000 */
[----:B------:R-:W-:Y:S05]  /*0f60*/  @!P2 BRA `(.L_x_8541) ;  /* 0x000000000014a947 */ /* 0x000fea0003800000 */
[----:B-----5:R-:W-:Y:S01]  /*0f70*/  FADD.FTZ R34, R26, R34 ;  /* 0x000000221a227221 */ /* 0x020fe20000010000 */
[----:B------:R-:W-:Y:S06]  /*0f80*/  BRA `(.L_x_8541) ;  /* 0x00000000000c7947 */ /* 0x000fec0003800000 */
.L_x_8540:
[----:B-----5:R-:W-:-:S05]  /*0f90*/  SHF.L.U32 R37, R21, 0x10, RZ ;  /* 0x0000001015257819 */ /* 0x020fca00000006ff */
[----:B------:R-:W-:-:S04]  /*0fa0*/  FADD.FTZ R34, R37, R34 ;  /* 0x0000002225227221 */ /* 0x000fc80000010000 */
[----:B------:R-:W-:-:S07]  /*0fb0*/  @P2 FADD.FTZ R34, R26, R34 ;  /* 0x000000221a222221 */ /* 0x000fce0000010000 */
.L_x_8541:
[----:B------:R-:W-:Y:S01]  /*0fc0*/  SHF.L.U32 R35, R35, 0x10, RZ ;  /* 0x0000001023237819 */ /* 0x000fe200000006ff */
[----:B------:R-:W-:Y:S06]  /*0fd0*/  @P3 BRA `(.L_x_8542) ;  /* 0x00000000000c3947 */ /* 0x000fec0003800000 */
[----:B------:R-:W-:Y:S05]  /*0fe0*/  @!P2 BRA `(.L_x_8543) ;  /* 0x000000000018a947 */ /* 0x000fea0003800000 */
[----:B-----5:R-:W-:Y:S01]  /*0ff0*/  FADD.FTZ R35, R27, R35 ;  /* 0x000000231b237221 */ /* 0x020fe20000010000 */
[----:B------:R-:W-:Y:S06]  /*1000*/  BRA `(.L_x_8543) ;  /* 0x0000000000107947 */ /* 0x000fec0003800000 */
.L_x_8542:
[----:B-----5:R-:W-:-:S04]  /*1010*/  PRMT R36, R21, 0x7632, R36 ;  /* 0x0000763215247816 */ /* 0x020fc80000000024 */
[----:B------:R-:W-:-:S05]  /*1020*/  SHF.L.U32 R36, R36, 0x10, RZ ;  /* 0x0000001024247819 */ /* 0x000fca00000006ff */
[----:B------:R-:W-:-:S04]  /*1030*/  FADD.FTZ R35, R36, R35 ;  /* 0x0000002324237221 */ /* 0x000fc80000010000 */
[----:B------:R-:W-:-:S07]  /*1040*/  @P2 FADD.FTZ R35, R27, R35 ;  /* 0x000000231b232221 */ /* 0x000fce0000010000 */
.L_x_8543:
[C---:B------:R-:W-:Y:S02]  /*1050*/  PRMT R37, R38.reuse, 0x7632, R37 ;  /* 0x0000763226257816 */ /* 0x040fe40000000025 */
[----:B------:R-:W-:Y:S01]  /*1060*/  SHF.L.U32 R36, R38, 0x10, RZ ;  /* 0x0000001026247819 */ /* 0x000fe200000006ff */
[----:B------:R-:W-:Y:S06]  /*1070*/  @P3 BRA `(.L_x_8544) ;  /* 0x00000000000c3947 */ /* 0x000fec0003800000 */
[----:B------:R-:W-:Y:S05]  /*1080*/  @!P2 BRA `(.L_x_8545) ;  /* 0x000000000014a947 */ /* 0x000fea0003800000 */
[----:B-----5:R-:W-:Y:S01]  /*1090*/  FADD.FTZ R36, R28, R36 ;  /* 0x000000241c247221 */ /* 0x020fe20000010000 */
[----:B------:R-:W-:Y:S06]  /*10a0*/  BRA `(.L_x_8545) ;  /* 0x00000000000c7947 */ /* 0x000fec0003800000 */
.L_x_8544:
[----:B-----5:R-:W-:-:S05]  /*10b0*/  SHF.L.U32 R65, R22, 0x10, RZ ;  /* 0x0000001016417819 */ /* 0x020fca00000006ff */
[----:B------:R-:W-:-:S04]  /*10c0*/  FADD.FTZ R36, R65, R36 ;  /* 0x0000002441247221 */ /* 0x000fc80000010000 */
[----:B------:R-:W-:-:S07]  /*10d0*/  @P2 FADD.FTZ R36, R28, R36 ;  /* 0x000000241c242221 */ /* 0x000fce0000010000 */
.L_x_8545:
[----:B------:R-:W-:Y:S01]  /*10e0*/  SHF.L.U32 R37, R37, 0x10, RZ ;  /* 0x0000001025257819 */ /* 0x000fe200000006ff */
[----:B------:R-:W-:Y:S06]  /*10f0*/  @P3 BRA `(.L_x_8546) ;  /* 0x00000000000c3947 */ /* 0x000fec0003800000 */
[----:B------:R-:W-:Y:S05]  /*1100*/  @!P2 BRA `(.L_x_8547) ;  /* 0x000000000018a947 */ /* 0x000fea0003800000 */
[----:B-----5:R-:W-:Y:S01]  /*1110*/  FADD.FTZ R37, R29, R37 ;  /* 0x000000251d257221 */ /* 0x020fe20000010000 */
[----:B------:R-:W-:Y:S06]  /*1120*/  BRA `(.L_x_8547) ;  /* 0x0000000000107947 */ /* 0x000fec0003800000 */
.L_x_8546:
[----:B-----5:R-:W-:-:S04]  /*1130*/  PRMT R38, R22, 0x7632, R38 ;  /* 0x0000763216267816 */ /* 0x020fc80000000026 */
[----:B------:R-:W-:-:S05]  /*1140*/  SHF.L.U32 R38, R38, 0x10, RZ ;  /* 0x0000001026267819 */ /* 0x000fca00000006ff */
[----:B------:R-:W-:-:S04]  /*1150*/  FADD.FTZ R37, R38, R37 ;  /* 0x0000002526257221 */ /* 0x000fc80000010000 */
[----:B------:R-:W-:-:S07]  /*1160*/  @P2 FADD.FTZ R37, R29, R37 ;  /* 0x000000251d252221 */ /* 0x000fce0000010000 */
.L_x_8547:
[C---:B------:R-:W-:Y:S02]  /*1170*/  PRMT R65, R39.reuse, 0x7632, R65 ;  /* 0x0000763227417816 */ /* 0x040fe40000000041 */
[----:B------:R-:W-:Y:S01]  /*1180*/  SHF.L.U32 R38, R39, 0x10, RZ ;  /* 0x0000001027267819 */ /* 0x000fe200000006ff */
[----:B------:R-:W-:Y:S06]  /*1190*/  @P3 BRA `(.L_x_8548) ;  /* 0x00000000000c3947 */ /* 0x000fec0003800000 */
[----:B------:R-:W-:Y:S05]  /*11a0*/  @!P2 BRA `(.L_x_8549) ;  /* 0x000000000014a947 */ /* 0x000fea0003800000 */
[----:B-----5:R-:W-:Y:S01]  /*11b0*/  FADD.FTZ R38, R30, R38 ;  /* 0x000000261e267221 */ /* 0x020fe20000010000 */
[----:B------:R-:W-:Y:S06]  /*11c0*/  BRA `(.L_x_8549) ;  /* 0x00000000000c7947 */ /* 0x000fec0003800000 */
.L_x_8548:
[----:B-----5:R-:W-:-:S05]  /*11d0*/  SHF.L.U32 R39, R23, 0x10, RZ ;  /* 0x0000001017277819 */ /* 0x020fca00000006ff */
[----:B------:R-:W-:-:S04]  /*11e0*/  FADD.FTZ R38, R39, R38 ;  /* 0x0000002627267221 */ /* 0x000fc80000010000 */
[----:B------:R-:W-:-:S07]  /*11f0*/  @P2 FADD.FTZ R38, R30, R38 ;  /* 0x000000261e262221 */ /* 0x000fce0000010000 */
.L_x_8549:
[----:B------:R-:W-:Y:S01]  /*1200*/  SHF.L.U32 R39, R65, 0x10, RZ ;  /* 0x0000001041277819 */ /* 0x000fe200000006ff */
[----:B------:R-:W-:Y:S06]  /*1210*/  @P3 BRA `(.L_x_8550) ;  /* 0x00000000000c3947 */ /* 0x000fec0003800000 */
[----:B------:R-:W-:Y:S05]  /*1220*/  @!P2 BRA `(.L_x_8551) ;  /* 0x000000000018a947 */ /* 0x000fea0003800000 */
[----:B-----5:R-:W-:Y:S01]  /*1230*/  FADD.FTZ R39, R31, R39 ;  /* 0x000000271f277221 */ /* 0x020fe20000010000 */
[----:B------:R-:W-:Y:S06]  /*1240*/  BRA `(.L_x_8551) ;  /* 0x0000000000107947 */ /* 0x000fec0003800000 */
.L_x_8550:
[----:B-----5:R-:W-:-:S04]  /*1250*/  PRMT R65, R23, 0x7632, R65 ;  /* 0x0000763217417816 */ /* 0x020fc80000000041 */
[----:B------:R-:W-:-:S05]  /*1260*/  SHF.L.U32 R66, R65, 0x10, RZ ;  /* 0x0000001041427819 */ /* 0x000fca00000006ff */
[----:B------:R-:W-:-:S04]  /*1270*/  FADD.FTZ R39, R66, R39 ;  /* 0x0000002742277221 */ /* 0x000fc80000010000 */
[----:B------:R-:W-:-:S07]  /*1280*/  @P2 FADD.FTZ R39, R31, R39 ;  /* 0x000000271f272221 */ /* 0x000fce0000010000 */
.L_x_8551:
[C---:B------:R-:W-:Y:S02]  /*1290*/  LEA R66, P2, R116.reuse, UR6, 0x5 ;  /* 0x0000000674427c11 */ /* 0x040fe4000f8428ff */
[C---:B------:R-:W-:Y:S02]  /*12a0*/  IADD3 R65, R116.reuse, 0x80, RZ ;  /* 0x0000008074417810 */ /* 0x040fe40007ffe0ff */
[----:B------:R-:W-:-:S05]  /*12b0*/  LEA.HI.X R67, R116, UR7, RZ, 0x5, P2 ;  /* 0x0000000774437c11 */ /* 0x000fca00090f2cff */
[----:B------:R0:W-:Y:S04]  /*12c0*/  STG.E.128 desc[UR4][R66.64], R32 ;  /* 0x0000002042007986 */ /* 0x0001e8000c101d04 */
[----:B------:R0:W-:Y:S02]  /*12d0*/  STG.E.128 desc[UR4][R66.64+0x10], R36 ;  /* 0x0000102442007986 */ /* 0x0001e4000c101d04 */
.L_x_8535:
[----:B------:R-:W-:Y:S05]  /*12e0*/  BSYNC B0 ;  /* 0x0000000000007941 */ /* 0x000fea0003800000 */
.L_x_8534:
[----:B------:R-:W-:Y:S01]  /*12f0*/  ISETP.GE.U32.AND P2, PT, R2, 0x100, PT ;  /* 0x000001000200780c */ /* 0x000fe20003f46070 */
[----:B------:R-:W-:-:S12]  /*1300*/  BSSY B0, `(.L_x_8552) ;  /* 0x000005f000007945 */ /* 0x000fd80003800000 */
[----:B------:R-:W-:Y:S05]  /*1310*/  @!P2 BRA `(.L_x_8553) ;  /* 0x000000040074a947 */ /* 0x000fea0003800000 */
[----:B------:R-:W1:Y:S01]  /*1320*/  LDC.64 R44, c[0x0][0x220] ;  /* 0x00008800ff2c7b82 */ /* 0x000e620000000a00 */
[----:B------:R-:W-:Y:S02]  /*1330*/  ISETP.NE.U32.AND P3, PT, RZ, UR8, PT ;  /* 0x00000008ff007c0c */ /* 0x000fe4000bf65070 */
[----:B------:R-:W-:Y:S02]  /*1340*/  ISETP.NE.U32.AND P2, PT, RZ, UR10, PT ;  /* 0x0000000aff007c0c */ /* 0x000fe4000bf45070 */
[----:B------:R-:W-:Y:S02]  /*1350*/  ISETP.NE.AND.EX P3, PT, RZ, UR9, PT, P3 ;  /* 0x00000009ff007c0c */ /* 0x000fe4000bf65330 */
[----:B------:R-:W-:-:S11]  /*1360*/  ISETP.NE.AND.EX P2, PT, RZ, UR11, PT, P2 ;  /* 0x0000000bff007c0c */ /* 0x000fd6000bf45320 */
[----:B0-----:R-:W-:-:S04]  /*1370*/  @P3 LEA R66, P4, R65, UR8, 0x4 ;  /* 0x0000000841423c11 */ /* 0x001fc8000f8820ff */
[C---:B------:R-:W-:Y:S01]  /*1380*/  @P3 LEA.HI.X R67, R65.reuse, UR9, RZ, 0x4, P4 ;  /* 0x0000000941433c11 */ /* 0x040fe2000a0f24ff */
[C---:B-1----:R-:W-:Y:S01]  /*1390*/  IMAD.WIDE.U32 R44, R65.reuse, 0x10, R44 ;  /* 0x00000010412c7825 */ /* 0x042fe200078e002c */
[----:B------:R-:W-:-:S03]  /*13a0*/  @P2 LEA R42, P4, R65, UR10, 0x5 ;  /* 0x0000000a412a2c11 */ /* 0x000fc6000f8828ff */
[----:B-----5:R0:W5:Y:S01]  /*13b0*/  @P3 LDG.E.128 R20, desc[UR4][R66.64] ;  /* 0x0000000442143981 */ /* 0x020162000c1e1d00 */
        /* <DEDUP_REMOVED lines=12> */
.L_x_8554:
[----:B-----5:R-:W-:-:S05]  /*1480*/  SHF.L.U32 R43, R20, 0x10, RZ ;  /* 0x00000010142b7819 */ /* 0x020fca00000006ff */
[----:B------:R-:W-:-:S04]  /*1490*/  FADD.FTZ R40, R43, R40 ;  /* 0x000000282b287221 */ /* 0x000fc80000010000 */
[----:B------:R-:W-:-:S07]  /*14a0*/  @P2 FADD.FTZ R40, R24, R40 ;  /* 0x0000002818282221 */ /* 0x000fce0000010000 */
.L_x_8555:
[----:B------:R-:W-:Y:S01]  /*14b0*/  SHF.L.U32 R41, R41, 0x10, RZ ;  /* 0x0000001029297819 */ /* 0x000fe200000006ff */
[----:B------:R-:W-:Y:S06]  /*14c0*/  @P3 BRA `(.L_x_8556) ;  /* 0x00000000000c3947 */ /* 0x000fec0003800000 */
[----:B------:R-:W-:Y:S05]  /*14d0*/  @!P2 BRA `(.L_x_8557) ;  /* 0x000000000018a947 */ /* 0x000fea0003800000 */
[----:B-----5:R-:W-:Y:S01]  /*14e0*/  FADD.FTZ R41, R25, R41 ;  /* 0x0000002919297221 */ /* 0x020fe20000010000 */
[----:B------:R-:W-:Y:S06]  /*14f0*/  BRA `(.L_x_8557) ;  /* 0x0000000000107947 */ /* 0x000fec0003800000 */
.L_x_8556:
[----:B-----5:R-:W-:-:S04]  /*1500*/  PRMT R42, R20, 0x7632, R42 ;  /* 0x00007632142a7816 */ /* 0x020fc8000000002a */
[----:B------:R-:W-:-:S05]  /*1510*/  SHF.L.U32 R42, R42, 0x10, RZ ;  /* 0x000000102a2a7819 */ /* 0x000fca00000006ff */
[----:B------:R-:W-:-:S04]  /*1520*/  FADD.FTZ R41, R42, R41 ;  /* 0x000000292a297221 */ /* 0x000fc80000010000 */
[----:B------:R-:W-:-:S07]  /*1530*/  @P2 FADD.FTZ R41, R25, R41 ;  /* 0x0000002919292221 */ /* 0x000fce0000010000 */
.L_x_8557:
[C---:B------:R-:W-:Y:S02]  /*1540*/  PRMT R43, R45.reuse, 0x7632, R43 ;  /* 0x000076322d2b7816 */ /* 0x040fe4000000002b */
[----:B------:R-:W-:Y:S01]  /*1550*/  SHF.L.U32 R42, R45, 0x10, RZ ;  /* 0x000000102d2a7819 */ /* 0x000fe200000006ff */
[----:B------:R-:W-:Y:S06]  /*1560*/  @P3 BRA `(.L_x_8558) ;  /* 0x00000000000c3947 */ /* 0x000fec0003800000 */
[----:B------:R-:W-:Y:S05]  /*1570*/  @!P2 BRA `(.L_x_8559) ;  /* 0x000000000014a947 */ /* 0x000fea0003800000 */
[----:B-----5:R-:W-:Y:S01]  /*1580*/  FADD.FTZ R42, R26, R42 ;  /* 0x0000002a1a2a7221 */ /* 0x020fe20000010000 */
[----:B------:R-:W-:Y:S06]  /*1590*/  BRA `(.L_x_8559) ;  /* 0x00000000000c7947 */ /* 0x000fec0003800000 */
.L_x_8558:
[----:B-----5:R-:W-:-:S05]  /*15a0*/  SHF.L.U32 R45, R21, 0x10, RZ ;  /* 0x00000010152d7819 */ /* 0x020fca00000006ff */
[----:B------:R-:W-:-:S04]  /*15b0*/  FADD.FTZ R42, R45, R42 ;  /* 0x0000002a2d2a7221 */ /* 0x000fc80000010000 */
[----:B------:R-:W-:-:S07]  /*15c0*/  @P2 FADD.FTZ R42, R26, R42 ;  /* 0x0000002a1a2a2221 */ /* 0x000fce0000010000 */
.L_x_8559:
[----:B------:R-:W-:Y:S01]  /*15d0*/  SHF.L.U32 R43, R43, 0x10, RZ ;  /* 0x000000102b2b7819 */ /* 0x000fe200000006ff */
[----:B------:R-:W-:Y:S06]  /*15e0*/  @P3 BRA `(.L_x_8560) ;  /* 0x00000000000c3947 */ /* 0x000fec0003800000 */
[----:B------:R-:W-:Y:S05]  /*15f0*/  @!P2 BRA `(.L_x_8561) ;  /* 0x000000000018a947 */ /* 0x000fea0003800000 */
[----:B-----5:R-:W-:Y:S01]  /*1600*/  FADD.FTZ R43, R27, R43 ;  /* 0x0000002b1b2b7221 */ /* 0x020fe20000010000 */
[----:B------:R-:W-:Y:S06]  /*1610*/  BRA `(.L_x_8561) ;  /* 0x0000000000107947 */ /* 0x000fec0003800000 */
.L_x_8560:
[----:B-----5:R-:W-:-:S04]  /*1620*/  PRMT R44, R21, 0x7632, R44 ;  /* 0x00007632152c7816 */ /* 0x020fc8000000002c */
[----:B------:R-:W-:-:S05]  /*1630*/  SHF.L.U32 R44, R44, 0x10, RZ ;  /* 0x000000102c2c7819 */ /* 0x000fca00000006ff */
[----:B------:R-:W-:-:S04]  /*1640*/  FADD.FTZ R43, R44, R43 ;  /* 0x0000002b2c2b7221 */ /* 0x000fc80000010000 */
[----:B------:R-:W-:-:S07]  /*1650*/  @P2 FADD.FTZ R43, R27, R43 ;  /* 0x0000002b1b2b2221 */ /* 0x000fce0000010000 */
.L_x_8561:
[C---:B------:R-:W-:Y:S02]  /*1660*/  PRMT R45, R46.reuse, 0x7632, R45 ;  /* 0x000076322e2d7816 */ /* 0x040fe4000000002d */
[----:B------:R-:W-:Y:S01]  /*1670*/  SHF.L.U32 R44, R46, 0x10, RZ ;  /* 0x000000102e2c7819 */ /* 0x000fe200000006ff */
[----:B------:R-:W-:Y:S06]  /*1680*/  @P3 BRA `(.L_x_8562) ;  /* 0x00000000000c3947 */ /* 0x000fec0003800000 */
[----:B------:R-:W-:Y:S05]  /*1690*/  @!P2 BRA `(.L_x_8563) ;  /* 0x000000000014a947 */ /* 0x000fea0003800000 */
[----:B-----5:R-:W-:Y:S01]  /*16a0*/  FADD.FTZ R44, R28, R44 ;  /* 0x0000002c1c2c7221 */ /* 0x020fe20000010000 */
[----:B------:R-:W-:Y:S06]  /*16b0*/  BRA `(.L_x_8563) ;  /* 0x00000000000c7947 */ /* 0x000fec0003800000 */
.L_x_8562:
[----:B-----5:R-:W-:-:S05]  /*16c0*/  SHF.L.U32 R67, R22, 0x10, RZ ;  /* 0x0000001016437819 */ /* 0x020fca00000006ff */
[----:B------:R-:W-:-:S04]  /*16d0*/  FADD.FTZ R44, R67, R44 ;  /* 0x0000002c432c7221 */ /* 0x000fc80000010000 */
[----:B------:R-:W-:-:S07]  /*16e0*/  @P2 FADD.FTZ R44, R28, R44 ;  /* 0x0000002c1c2c2221 */ /* 0x000fce0000010000 */
.L_x_8563:
[----:B------:R-:W-:Y:S01]  /*16f0*/  SHF.L.U32 R45, R45, 0x10, RZ ;  /* 0x000000102d2d7819 */ /* 0x000fe200000006ff */
[----:B------:R-:W-:Y:S06]  /*1700*/  @P3 BRA `(.L_x_8564) ;  /* 0x00000000000c3947 */ /* 0x000fec0003800000 */
[----:B------:R-:W-:Y:S05]  /*1710*/  @!P2 BRA `(.L_x_8565) ;  /* 0x000000000018a947 */ /* 0x000fea0003800000 */
[----:B-----5:R-:W-:Y:S01]  /*1720*/  FADD.FTZ R45, R29, R45 ;  /* 0x0000002d1d2d7221 */ /* 0x020fe20000010000 */
[----:B------:R-:W-:Y:S06]  /*1730*/  BRA `(.L_x_8565) ;  /* 0x0000000000107947 */ /* 0x000fec0003800000 */
.L_x_8564:
[----:B-----5:R-:W-:-:S04]  /*1740*/  PRMT R46, R22, 0x7632, R46 ;  /* 0x00007632162e7816 */ /* 0x020fc8000000002e */
[----:B------:R-:W-:-:S05]  /*1750*/  SHF.L.U32 R46, R46, 0x10, RZ ;  /* 0x000000102e2e7819 */ /* 0x000fca00000006ff */
[----:B------:R-:W-:-:S04]  /*1760*/  FADD.FTZ R45, R46, R45 ;  /* 0x0000002d2e2d7221 */ /* 0x000fc80000010000 */
[----:B------:R-:W-:-:S07]  /*1770*/  @P2 FADD.FTZ R45, R29, R45 ;  /* 0x0000002d1d2d2221 */ /* 0x000fce0000010000 */
.L_x_8565:
[C---:B------:R-:W-:Y:S02]  /*1780*/  PRMT R66, R47.reuse, 0x7632, R66 ;  /* 0x000076322f427816 */ /* 0x040fe40000000042 */
[----:B------:R-:W-:Y:S01]  /*1790*/  SHF.L.U32 R46, R47, 0x10, RZ ;  /* 0x000000102f2e7819 */ /* 0x000fe200000006ff */
[----:B------:R-:W-:Y:S06]  /*17a0*/  @P3 BRA `(.L_x_8566) ;  /* 0x00000000000c3947 */ /* 0x000fec0003800000 */
[----:B------:R-:W-:Y:S05]  /*17b0*/  @!P2 BRA `(.L_x_8567) ;  /* 0x000000000014a947 */ /* 0x000fea0003800000 */
[----:B-----5:R-:W-:Y:S01]  /*17c0*/  FADD.FTZ R46, R30, R46 ;  /* 0x0000002e1e2e7221 */ /* 0x020fe20000010000 */
[----:B------:R-:W-:Y:S06]  /*17d0*/  BRA `(.L_x_8567) ;  /* 0x00000000000c7947 */ /* 0x000fec0003800000 */
.L_x_8566:
[----:B-----5:R-:W-:-:S05]  /*17e0*/  SHF.L.U32 R47, R23, 0x10, RZ ;  /* 0x00000010172f7819 */ /* 0x020fca00000006ff */
[----:B------:R-:W-:-:S04]  /*17f0*/  FADD.FTZ R46, R47, R46 ;  /* 0x0000002e2f2e7221 */ /* 0x000fc80000010000 */
[----:B------:R-:W-:-:S07]  /*1800*/  @P2 FADD.FTZ R46, R30, R46 ;  /* 0x0000002e1e2e2221 */ /* 0x000fce0000010000 */
.L_x_8567:
[----:B------:R-:W-:Y:S01]  /*1810*/  SHF.L.U32 R47, R66, 0x10, RZ ;  /* 0x00000010422f7819 */ /* 0x000fe200000006ff */
[----:B------:R-:W-:Y:S06]  /*1820*/  @P3 BRA `(.L_x_8568) ;  /* 0x00000000000c3947 */ /* 0x000fec0003800000 */
[----:B------:R-:W-:Y:S05]  /*1830*/  @!P2 BRA `(.L_x_8569) ;  /* 0x000000000018a947 */ /* 0x000fea0003800000 */
[----:B-----5:R-:W-:Y:S01]  /*1840*/  FADD.FTZ R47, R31, R47 ;  /* 0x0000002f1f2f7221 */ /* 0x020fe20000010000 */
[----:B------:R-:W-:Y:S06]  /*1850*/  BRA `(.L_x_8569) ;  /* 0x0000000000107947 */ /* 0x000fec0003800000 */
.L_x_8568:
[----:B-----5:R-:W-:-:S04]  /*1860*/  PRMT R66, R23, 0x7632, R66 ;  /* 0x0000763217427816 */ /* 0x020fc80000000042 */
[----:B------:R-:W-:-:S05]  /*1870*/  SHF.L.U32 R66, R66, 0x10, RZ ;  /* 0x0000001042427819 */ /* 0x000fca00000006ff */
[----:B------:R-:W-:-:S04]  /*1880*/  FADD.FTZ R47, R66, R47 ;  /* 0x0000002f422f7221 */ /* 0x000fc80000010000 */
[----:B------:R-:W-:-:S07]  /*1890*/  @P2 FADD.FTZ R47, R31, R47 ;  /* 0x0000002f1f2f2221 */ /* 0x000fce0000010000 */
.L_x_8569:
[----:B------:R-:W-:-:S04]  /*18a0*/  LEA R66, P2, R65, UR6, 0x5 ;  /* 0x0000000641427c11 */ /* 0x000fc8000f8428ff */
[C---:B------:R-:W-:Y:S02]  /*18b0*/  LEA.HI.X R67, R65.reuse, UR7, RZ, 0x5, P2 ;  /* 0x0000000741437c11 */ /* 0x040fe400090f2cff */
[----:B------:R-:W-:-:S03]  /*18c0*/  IADD3 R65, R65, 0x80, RZ ;  /* 0x0000008041417810 */ /* 0x000fc60007ffe0ff */
[----:B------:R1:W-:Y:S04]  /*18d0*/  STG.E.128 desc[UR4][R66.64], R40 ;  /* 0x0000002842007986 */ /* 0x0003e8000c101d04 */
[----:B------:R1:W-:Y:S02]  /*18e0*/  STG.E.128 desc[UR4][R66.64+0x10], R44 ;  /* 0x0000102c42007986 */ /* 0x0003e4000c101d04 */
.L_x_8553:
[----:B------:R-:W-:Y:S05]  /*18f0*/  BSYNC B0 ;  /* 0x0000000000007941 */ /* 0x000fea0003800000 */
.L_x_8552:
[----:B------:R-:W-:Y:S01]  /*1900*/  ISETP.GE.U32.AND P2, PT, R2, 0x180, PT ;  /* 0x000001800200780c */ /* 0x000fe20003f46070 */
[----:B------:R-:W-:-:S12]  /*1910*/  BSSY B0, `(.L_x_8570) ;  /* 0x000005f000007945 */ /* 0x000fd80003800000 */
[----:B------:R-:W-:Y:S05]  /*1920*/  @!P2 BRA `(.L_x_8571) ;  /* 0x000000040074a947 */ /* 0x000fea0003800000 */
[----:B------:R-:W2:Y:S01]  /*1930*/  LDC.64 R52, c[0x0][0x220] ;  /* 0x00008800ff347b82 */ /* 0x000ea20000000a00 */
[----:B------:R-:W-:Y:S02]  /*1940*/  ISETP.NE.U32.AND P3, PT, RZ, UR8, PT ;  /* 0x00000008ff007c0c */ /* 0x000fe4000bf65070 */
[----:B------:R-:W-:Y:S02]  /*1950*/  ISETP.NE.U32.AND P2, PT, RZ, UR10, PT ;  /* 0x0000000aff007c0c */ /* 0x000fe4000bf45070 */
[----:B------:R-:W-:Y:S02]  /*1960*/  ISETP.NE.AND.EX P3, PT, RZ, UR9, PT, P3 ;  /* 0x00000009ff007c0c */ /* 0x000fe4000bf65330 */
[----:B------:R-:W-:-:S11]  /*1970*/  ISETP.NE.AND.EX P2, PT, RZ, UR11, PT, P2 ;  /* 0x0000000bff007c0c */ /* 0x000fd6000bf45320 */
[----:B01----:R-:W-:-:S04]  /*1980*/  @P3 LEA R66, P4, R65, UR8, 0x4 ;  /* 0x0000000841423c11 */ /* 0x003fc8000f8820ff */
[C---:B------:R-:W-:Y:S01]  /*1990*/  @P3 LEA.HI.X R67, R65.reuse, UR9, RZ, 0x4, P4 ;  /* 0x0000000941433c11 */ /* 0x040fe2000a0f24ff */
[C---:B--2---:R-:W-:Y:S01]  /*19a0*/  IMAD.WIDE.U32 R52, R65.reuse, 0x10, R52 ;  /* 0x0000001041347825 */ /* 0x044fe200078e0034 */
        /* <DEDUP_REMOVED lines=14> */
.L_x_8572:
[----:B-----5:R-:W-:-:S05]  /*1a90*/  SHF.L.U32 R51, R20, 0x10, RZ ;  /* 0x0000001014337819 */ /* 0x020fca00000006ff */
[----:B------:R-:W-:-:S04]  /*1aa0*/  FADD.FTZ R48, R51, R48 ;  /* 0x0000003033307221 */ /* 0x000fc80000010000 */
[----:B------:R-:W-:-:S07]  /*1ab0*/  @P2 FADD.FTZ R48, R24, R48 ;  /* 0x0000003018302221 */ /* 0x000fce0000010000 */
.L_x_8573:
[----:B------:R-:W-:Y:S01]  /*1ac0*/  SHF.L.U32 R49, R49, 0x10, RZ ;  /* 0x0000001031317819 */ /* 0x000fe200000006ff */
[----:B------:R-:W-:Y:S06]  /*1ad0*/  @P3 BRA `(.L_x_8574) ;  /* 0x00000000000c3947 */ /* 0x000fec0003800000 */
[----:B------:R-:W-:Y:S05]  /*1ae0*/  @!P2 BRA `(.L_x_8575) ;  /* 0x000000000018a947 */ /* 0x000fea0003800000 */
[----:B-----5:R-:W-:Y:S01]  /*1af0*/  FADD.FTZ R49, R25, R49 ;  /* 0x0000003119317221 */ /* 0x020fe20000010000 */
[----:B------:R-:W-:Y:S06]  /*1b00*/  BRA `(.L_x_8575) ;  /* 0x0000000000107947 */ /* 0x000fec0003800000 */
.L_x_8574:
[----:B-----5:R-:W-:-:S04]  /*1b10*/  PRMT R50, R20, 0x7632, R50 ;  /* 0x0000763214327816 */ /* 0x020fc80000000032 */
[----:B------:R-:W-:-:S05]  /*1b20*/  SHF.L.U32 R50, R50, 0x10, RZ ;  /* 0x0000001032327819 */ /* 0x000fca00000006ff */
[----:B------:R-:W-:-:S04]  /*1b30*/  FADD.FTZ R49, R50, R49 ;  /* 0x0000003132317221 */ /* 0x000fc80000010000 */
[----:B------:R-:W-:-:S07]  /*1b40*/  @P2 FADD.FTZ R49, R25, R49 ;  /* 0x0000003119312221 */ /* 0x000fce0000010000 */
.L_x_8575:
[C---:B------:R-:W-:Y:S02]  /*1b50*/  PRMT R51, R53.reuse, 0x7632, R51 ;  /* 0x0000763235337816 */ /* 0x040fe40000000033 */
[----:B------:R-:W-:Y:S01]  /*1b60*/  SHF.L.U32 R50, R53, 0x10, RZ ;  /* 0x0000001035327819 */ /* 0x000fe200000006ff */
[----:B------:R-:W-:Y:S06]  /*1b70*/  @P3 BRA `(.L_x_8576) ;  /* 0x00000000000c3947 */ /* 0x000fec0003800000 */
[----:B------:R-:W-:Y:S05]  /*1b80*/  @!P2 BRA `(.L_x_8577) ;  /* 0x000000000014a947 */ /* 0x000fea0003800000 */
[----:B-----5:R-:W-:Y:S01]  /*1b90*/  FADD.FTZ R50, R26, R50 ;  /* 0x000000321a327221 */ /* 0x020fe20000010000 */
[----:B------:R-:W-:Y:S06]  /*1ba0*/  BRA `(.L_x_8577) ;  /* 0x00000000000c7947 */ /* 0x000fec0003800000 */
.L_x_8576:
[----:B-----5:R-:W-:-:S05]  /*1bb0*/  SHF.L.U32 R53, R21, 0x10, RZ ;  /* 0x0000001015357819 */ /* 0x020fca00000006ff */
[----:B------:R-:W-:-:S04]  /*1bc0*/  FADD.FTZ R50, R53, R50 ;  /* 0x0000003235327221 */ /* 0x000fc80000010000 */
[----:B------:R-:W-:-:S07]  /*1bd0*/  @P2 FADD.FTZ R50, R26, R50 ;  /* 0x000000321a322221 */ /* 0x000fce0000010000 */
.L_x_8577:
[----:B------:R-:W-:Y:S01]  /*1be0*/  SHF.L.U32 R51, R51, 0x10, RZ ;  /* 0x0000001033337819 */ /* 0x000fe200000006ff */
[----:B------:R-:W-:Y:S06]  /*1bf0*/  @P3 BRA `(.L_x_8578) ;  /* 0x00000000000c3947 */ /* 0x000fec0003800000 */
[----:B------:R-:W-:Y:S05]  /*1c00*/  @!P2 BRA `(.L_x_8579) ;  /* 0x000000000018a947 */ /* 0x000fea0003800000 */
[----:B-----5:R-:W-:Y:S01]  /*1c10*/  FADD.FTZ R51, R27, R51 ;  /* 0x000000331b337221 */ /* 0x020fe20000010000 */
[----:B------:R-:W-:Y:S06]  /*1c20*/  BRA `(.L_x_8579) ;  /* 0x0000000000107947 */ /* 0x000fec0003800000 */
.L_x_8578:
[----:B-----5:R-:W-:-:S04]  /*1c30*/  PRMT R52, R21, 0x7632, R52 ;  /* 0x0000763215347816 */ /* 0x020fc80000000034 */
[----:B------:R-:W-:-:S05]  /*1c40*/  SHF.L.U32 R52, R52, 0x10, RZ ;  /* 0x0000001034347819 */ /* 0x000fca00000006ff */
[----:B------:R-:W-:-:S04]  /*1c50*/  FADD.FTZ R51, R52, R51 ;  /* 0x0000003334337221 */ /* 0x000fc80000010000 */
[----:B------:R-:W-:-:S07]  /*1c60*/  @P2 FADD.FTZ R51, R27, R51 ;  /* 0x000000331b332221 */ /* 0x000fce0000010000 */
.L_x_8579:
[C---:B------:R-:W-:Y:S02]  /*1c70*/  PRMT R53, R54.reuse, 0x7632, R53 ;  /* 0x0000763236357816 */ /* 0x040fe40000000035 */
[----:B------:R-:W-:Y:S01]  /*1c80*/  SHF.L.U32 R52, R54, 0x10, RZ ;  /* 0x0000001036347819 */ /* 0x000fe200000006ff */
[----:B------:R-:W-:Y:S06]  /*1c90*/  @P3 BRA `(.L_x_8580) ;  /* 0x00000000000c3947 */ /* 0x000fec0003800000 */
[----:B------:R-:W-:Y:S05]  /*1ca0*/  @!P2 BRA `(.L_x_8581) ;  /* 0x000000000014a947 */ /* 0x000fea0003800000 */
[----:B-----5:R-:W-:Y:S01]  /*1cb0*/  FADD.FTZ R52, R28, R52 ;  /* 0x000000341c347221 */ /* 0x020fe20000010000 */
[----:B------:R-:W-:Y:S06]  /*1cc0*/  BRA `(.L_x_8581) ;  /* 0x00000000000c7947 */ /* 0x000fec0003800000 */
.L_x_8580:
[----:B-----5:R-:W-:-:S05]  /*1cd0*/  SHF.L.U32 R67, R22, 0x10, RZ ;  /* 0x0000001016437819 */ /* 0x020fca00000006ff */
[----:B------:R-:W-:-:S04]  /*1ce0*/  FADD.FTZ R52, R67, R52 ;  /* 0x0000003443347221 */ /* 0x000fc80000010000 */
[----:B------:R-:W-:-:S07]  /*1cf0*/  @P2 FADD.FTZ R52, R28, R52 ;  /* 0x000000341c342221 */ /* 0x000fce0000010000 */
.L_x_8581:
[----:B------:R-:W-:Y:S01]  /*1d00*/  SHF.L.U32 R53, R53, 0x10, RZ ;  /* 0x0000001035357819 */ /* 0x000fe200000006ff */
[----:B------:R-:W-:Y:S06]  /*1d10*/  @P3 BRA `(.L_x_8582) ;  /* 0x00000000000c3947 */ /* 0x000fec0003800000 */
[----:B------:R-:W-:Y:S05]  /*1d20*/  @!P2 BRA `(.L_x_8583) ;  /* 0x000000000018a947 */ /* 0x000fea0003800000 */
[----:B-----5:R-:W-:Y:S01]  /*1d30*/  FADD.FTZ R53, R29, R53 ;  /* 0x000000351d357221 */ /* 0x020fe20000010000 */
[----:B------:R-:W-:Y:S06]  /*1d40*/  BRA `(.L_x_8583) ;  /* 0x0000000000107947 */ /* 0x000fec0003800000 */
.L_x_8582:
[----:B-----5:R-:W-:-:S04]  /*1d50*/  PRMT R54, R22, 0x7632, R54 ;  /* 0x0000763216367816 */ /* 0x020fc80000000036 */
[----:B------:R-:W-:-:S05]  /*1d60*/  SHF.L.U32 R54, R54, 0x10, RZ ;  /* 0x0000001036367819 */ /* 0x000fca00000006ff */
[----:B------:R-:W-:-:S04]  /*1d70*/  FADD.FTZ R53, R54, R53 ;  /* 0x0000003536357221 */ /* 0x000fc80000010000 */
[----:B------:R-:W-:-:S07]  /*1d80*/  @P2 FADD.FTZ R53, R29, R53 ;  /* 0x000000351d352221 */ /* 0x000fce0000010000 */
.L_x_8583:
[C---:B------:R-:W-:Y:S02]  /*1d90*/  PRMT R66, R55.reuse, 0x7632, R66 ;  /* 0x0000763237427816 */ /* 0x040fe40000000042 */
[----:B------:R-:W-:Y:S01]  /*1da0*/  SHF.L.U32 R54, R55, 0x10, RZ ;  /* 0x0000001037367819 */ /* 0x000fe200000006ff */
[----:B------:R-:W-:Y:S06]  /*1db0*/  @P3 BRA `(.L_x_8584) ;  /* 0x00000000000c3947 */ /* 0x000fec0003800000 */
[----:B------:R-:W-:Y:S05]  /*1dc0*/  @!P2 BRA `(.L_x_8585) ;  /* 0x000000000014a947 */ /* 0x000fea0003800000 */
[----:B-----5:R-:W-:Y:S01]  /*1dd0*/  FADD.FTZ R54, R30, R54 ;  /* 0x000000361e367221 */ /* 0x020fe20000010000 */
[----:B------:R-:W-:Y:S06]  /*1de0*/  BRA `(.L_x_8585) ;  /* 0x00000000000c7947 */ /* 0x000fec0003800000 */
.L_x_8584:
[----:B-----5:R-:W-:-:S05]  /*1df0*/  SHF.L.U32 R55, R23, 0x10, RZ ;  /* 0x0000001017377819 */ /* 0x020fca00000006ff */
[----:B------:R-:W-:-:S04]  /*1e00*/  FADD.FTZ R54, R55, R54 ;  /* 0x0000003637367221 */ /* 0x000fc80000010000 */
[----:B------:R-:W-:-:S07]  /*1e10*/  @P2 FADD.FTZ R54, R30, R54 ;  /* 0x000000361e362221 */ /* 0x000fce0000010000 */
.L_x_8585:
[----:B------:R-:W-:Y:S01]  /*1e20*/  SHF.L.U32 R55, R66, 0x10, RZ ;  /* 0x0000001042377819 */ /* 0x000fe200000006ff */
[----:B------:R-:W-:Y:S06]  /*1e30*/  @P3 BRA `(.L_x_8586) ;  /* 0x00000000000c3947 */ /* 0x000fec0003800000 */
[----:B------:R-:W-:Y:S05]  /*1e40*/  @!P2 BRA `(.L_x_8587) ;  /* 0x000000000018a947 */ /* 0x000fea0003800000 */
[----:B-----5:R-:W-:Y:S01]  /*1e50*/  FADD.FTZ R55, R31, R55 ;  /* 0x000000371f377221 */ /* 0x020fe20000010000 */
[----:B------:R-:W-:Y:S06]  /*1e60*/  BRA `(.L_x_8587) ;  /* 0x0000000000107947 */ /* 0x000fec0003800000 */
.L_x_8586:
[----:B-----5:R-:W-:-:S04]  /*1e70*/  PRMT R66, R23, 0x7632, R66 ;  /* 0x0000763217427816 */ /* 0x020fc80000000042 */
[----:B------:R-:W-:-:S05]  /*1e80*/  SHF.L.U32 R66, R66, 0x10, RZ ;  /* 0x0000001042427819 */ /* 0x000fca00000006ff */
[----:B------:R-:W-:-:S04]  /*1e90*/  FADD.FTZ R55, R66, R55 ;  /* 0x0000003742377221 */ /* 0x000fc80000010000 */
[----:B------:R-:W-:-:S07]  /*1ea0*/  @P2 FADD.FTZ R55, R31, R55 ;  /* 0x000000371f372221 */ /* 0x000fce0000010000 */
.L_x_8587:
[----:B------:R-:W-:-:S04]  /*1eb0*/  LEA R66, P2, R65, UR6, 0x5 ;  /* 0x0000000641427c11 */ /* 0x000fc8000f8428ff */
[C---:B------:R-:W-:Y:S02]  /*1ec0*/  LEA.HI.X R67, R65.reuse, UR7, RZ, 0x5, P2 ;  /* 0x0000000741437c11 */ /* 0x040fe400090f2cff */
[----:B------:R-:W-:-:S03]  /*1ed0*/  IADD3 R65, R65, 0x80, RZ ;  /* 0x0000008041417810 */ /* 0x000fc60007ffe0ff */
[----:B------:R2:W-:Y:S04]  /*1ee0*/  STG.E.128 desc[UR4][R66.64], R48 ;  /* 0x0000003042007986 */ /* 0x0005e8000c101d04 */
[----:B------:R2:W-:Y:S02]  /*1ef0*/  STG.E.128 desc[UR4][R66.64+0x10], R52 ;  /* 0x0000103442007986 */ /* 0x0005e4000c101d04 */
.L_x_8571:
[----:B------:R-:W-:Y:S05]  /*1f00*/  BSYNC B0 ;  /* 0x0000000000007941 */ /* 0x000fea0003800000 */
.L_x_8570:
[----:B------:R-:W-:Y:S04]  /*1f10*/  BSSY B0, `(.L_x_8588) ;  /* 0x000005e000007945 */ /* 0x000fe80003800000 */
[----:B------:R-:W-:Y:S05]  /*1f20*/  @!P1 BRA `(.L_x_8589) ;  /* 0x0000000400709947 */ /* 0x000fea0003800000 */
[----:B------:R-:W3:Y:S01]  /*1f30*/  LDC.64 R60, c[0x0][0x220] ;  /* 0x00008800ff3c7b82 */ /* 0x000ee20000000a00 */
[----:B------:R-:W-:Y:S02]  /*1f40*/  ISETP.NE.U32.AND P3, PT, RZ, UR8, PT ;  /* 0x00000008ff007c0c */ /* 0x000fe4000bf65070 */
[----:B------:R-:W-:Y:S02]  /*1f50*/  ISETP.NE.U32.AND P2, PT, RZ, UR10, PT ;  /* 0x0000000aff007c0c */ /* 0x000fe4000bf45070 */
[----:B------:R-:W-:Y:S02]  /*1f60*/  ISETP.NE.AND.EX P3, PT, RZ, UR9, PT, P3 ;  /* 0x00000009ff007c0c */ /* 0x000fe4000bf65330 */
[----:B------:R-:W-:-:S11]  /*1f70*/  ISETP.NE.AND.EX P2, PT, RZ, UR11, PT, P2 ;  /* 0x0000000bff007c0c */ /* 0x000fd6000bf45320 */
[----:B012---:R-:W-:-:S04]  /*1f80*/  @P3 LEA R66, P4, R65, UR8, 0x4 ;  /* 0x0000000841423c11 */ /* 0x007fc8000f8820ff */
[C---:B------:R-:W-:Y:S01]  /*1f90*/  @P3 LEA.HI.X R67, R65.reuse, UR9, RZ, 0x4, P4 ;  /* 0x0000000941433c11 */ /* 0x040fe2000a0f24ff */
[C---:B---3--:R-:W-:Y:S01]  /*1fa0*/  IMAD.WIDE.U32 R60, R65.reuse, 0x10, R60 ;  /* 0x00000010413c7825 */ /* 0x048fe200078e003c */
        /* <DEDUP_REMOVED lines=14> */
.L_x_8590:
[----:B-----5:R-:W-:-:S05]  /*2090*/  SHF.L.U32 R59, R20, 0x10, RZ ;  /* 0x00000010143b7819 */ /* 0x020fca00000006ff */
[----:B------:R-:W-:-:S04]  /*20a0*/  FADD.FTZ R56, R59, R56 ;  /* 0x000000383b387221 */ /* 0x000fc80000010000 */
[----:B------:R-:W-:-:S07]  /*20b0*/  @P2 FADD.FTZ R56, R24, R56 ;  /* 0x0000003818382221 */ /* 0x000fce0000010000 */
.L_x_8591:
[----:B------:R-:W-:Y:S01]  /*20c0*/  SHF.L.U32 R57, R57, 0x10, RZ ;  /* 0x0000001039397819 */ /* 0x000fe200000006ff */
[----:B------:R-:W-:Y:S06]  /*20d0*/  @P3 BRA `(.L_x_8592) ;  /* 0x00000000000c3947 */ /* 0x000fec0003800000 */
[----:B------:R-:W-:Y:S05]  /*20e0*/  @!P2 BRA `(.L_x_8593) ;  /* 0x000000000018a947 */ /* 0x000fea0003800000 */
[----:B-----5:R-:W-:Y:S01]  /*20f0*/  FADD.FTZ R57, R25, R57 ;  /* 0x0000003919397221 */ /* 0x020fe20000010000 */
[----:B------:R-:W-:Y:S06]  /*2100*/  BRA `(.L_x_8593) ;  /* 0x0000000000107947 */ /* 0x000fec0003800000 */
.L_x_8592:
[----:B-----5:R-:W-:-:S04]  /*2110*/  PRMT R58, R20, 0x7632, R58 ;  /* 0x00007632143a7816 */ /* 0x020fc8000000003a */
[----:B------:R-:W-:-:S05]  /*2120*/  SHF.L.U32 R58, R58, 0x10, RZ ;  /* 0x000000103a3a7819 */ /* 0x000fca00000006ff */
[----:B------:R-:W-:-:S04]  /*2130*/  FADD.FTZ R57, R58, R57 ;  /* 0x000000393a397221 */ /* 0x000fc80000010000 */
[----:B------:R-:W-:-:S07]  /*2140*/  @P2 FADD.FTZ R57, R25, R57 ;  /* 0x0000003919392221 */ /* 0x000fce0000010000 */
.L_x_8593:
[C---:B------:R-:W-:Y:S02]  /*2150*/  PRMT R59, R61.reuse, 0x7632, R59 ;  /* 0x000076323d3b7816 */ /* 0x040fe4000000003b */
[----:B------:R-:W-:Y:S01]  /*2160*/  SHF.L.U32 R58, R61, 0x10, RZ ;  /* 0x000000103d3a7819 */ /* 0x000fe200000006ff */
[----:B------:R-:W-:Y:S06]  /*2170*/  @P3 BRA `(.L_x_8594) ;  /* 0x00000000000c3947 */ /* 0x000fec0003800000 */
[----:B------:R-:W-:Y:S05]  /*2180*/  @!P2 BRA `(.L_x_8595) ;  /* 0x000000000014a947 */ /* 0x000fea0003800000 */
[----:B-----5:R-:W-:Y:S01]  /*2190*/  FADD.FTZ R58, R26, R58 ;  /* 0x0000003a1a3a7221 */ /* 0x020fe20000010000 */
[----:B------:R-:W-:Y:S06]  /*21a0*/  BRA `(.L_x_8595) ;  /* 0x00000000000c7947 */ /* 0x000fec0003800000 */
.L_x_8594:
[----:B-----5:R-:W-:-:S05]  /*21b0*/  SHF.L.U32 R61, R21, 0x10, RZ ;  /* 0x00000010153d7819 */ /* 0x020fca00000006ff */
[----:B------:R-:W-:-:S04]  /*21c0*/  FADD.FTZ R58, R61, R58 ;  /* 0x0000003a3d3a7221 */ /* 0x000fc80000010000 */
[----:B------:R-:W-:-:S07]  /*21d0*/  @P2 FADD.FTZ R58, R26, R58 ;  /* 0x0000003a1a3a2221 */ /* 0x000fce0000010000 */
.L_x_8595:
[----:B------:R-:W-:Y:S01]  /*21e0*/  SHF.L.U32 R59, R59, 0x10, RZ ;  /* 0x000000103b3b7819 */ /* 0x000fe200000006ff */
[----:B------:R-:W-:Y:S06]  /*21f0*/  @P3 BRA `(.L_x_8596) ;  /* 0x00000000000c3947 */ /* 0x000fec0003800000 */
[----:B------:R-:W-:Y:S05]  /*2200*/  @!P2 BRA `(.L_x_8597) ;  /* 0x000000000018a947 */ /* 0x000fea0003800000 */
[----:B-----5:R-:W-:Y:S01]  /*2210*/  FADD.FTZ R59, R27, R59 ;  /* 0x0000003b1b3b7221 */ /* 0x020fe20000010000 */
[----:B------:R-:W-:Y:S06]  /*2220*/  BRA `(.L_x_8597) ;  /* 0x0000000000107947 */ /* 0x000fec0003800000 */
.L_x_8596:
[----:B-----5:R-:W-:-:S04]  /*2230*/  PRMT R60, R21, 0x7632, R60 ;  /* 0x00007632153c7816 */ /* 0x020fc8000000003c */
[----:B------:R-:W-:-:S05]  /*2240*/  SHF.L.U32 R60, R60, 0x10, RZ ;  /* 0x000000103c3c7819 */ /* 0x000fca00000006ff */
[----:B------:R-:W-:-:S04]  /*2250*/  FADD.FTZ R59, R60, R59 ;  /* 0x0000003b3c3b7221 */ /* 0x000fc80000010000 */
[----:B------:R-:W-:-:S07]  /*2260*/  @P2 FADD.FTZ R59, R27, R59 ;  /* 0x0000003b1b3b2221 */ /* 0x000fce0000010000 */
.L_x_8597:
[C---:B------:R-:W-:Y:S02]  /*2270*/  PRMT R61, R62.reuse, 0x7632, R61 ;  /* 0x000076323e3d7816 */ /* 0x040fe4000000003d */
[----:B------:R-:W-:Y:S01]  /*2280*/  SHF.L.U32 R60, R62, 0x10, RZ ;  /* 0x000000103e3c7819 */ /* 0x000fe200000006ff */
[----:B------:R-:W-:Y:S06]  /*2290*/  @P3 BRA `(.L_x_8598) ;  /* 0x00000000000c3947 */ /* 0x000fec0003800000 */
[----:B------:R-:W-:Y:S05]  /*22a0*/  @!P2 BRA `(.L_x_8599) ;  /* 0x000000000014a947 */ /* 0x000fea0003800000 */
[----:B-----5:R-:W-:Y:S01]  /*22b0*/  FADD.FTZ R60, R28, R60 ;  /* 0x0000003c1c3c7221 */ /* 0x020fe20000010000 */
[----:B------:R-:W-:Y:S06]  /*22c0*/  BRA `(.L_x_8599) ;  /* 0x00000000000c7947 */ /* 0x000fec0003800000 */
.L_x_8598:
[----:B-----5:R-:W-:-:S05]  /*22d0*/  SHF.L.U32 R67, R22, 0x10, RZ ;  /* 0x0000001016437819 */ /* 0x020fca00000006ff */
[----:B------:R-:W-:-:S04]  /*22e0*/  FADD.FTZ R60, R67, R60 ;  /* 0x0000003c433c7221 */ /* 0x000fc80000010000 */
[----:B------:R-:W-:-:S07]  /*22f0*/  @P2 FADD.FTZ R60, R28, R60 ;  /* 0x0000003c1c3c2221 */ /* 0x000fce0000010000 */
.L_x_8599:
[----:B------:R-:W-:Y:S01]  /*2300*/  SHF.L.U32 R61, R61, 0x10, RZ ;  /* 0x000000103d3d7819 */ /* 0x000fe200000006ff */
[----:B------:R-:W-:Y:S06]  /*2310*/  @P3 BRA `(.L_x_8600) ;  /* 0x00000000000c3947 */ /* 0x000fec0003800000 */
[----:B------:R-:W-:Y:S05]  /*2320*/  @!P2 BRA `(.L_x_8601) ;  /* 0x000000000018a947 */ /* 0x000fea0003800000 */
[----:B-----5:R-:W-:Y:S01]  /*2330*/  FADD.FTZ R61, R29, R61 ;  /* 0x0000003d1d3d7221 */ /* 0x020fe20000010000 */
[----:B------:R-:W-:Y:S06]  /*2340*/  BRA `(.L_x_8601) ;  /* 0x0000000000107947 */ /* 0x000fec0003800000 */
.L_x_8600:
[----:B-----5:R-:W-:-:S04]  /*2350*/  PRMT R62, R22, 0x7632, R62 ;  /* 0x00007632163e7816 */ /* 0x020fc8000000003e */
[----:B------:R-:W-:-:S05]  /*2360*/  SHF.L.U32 R62, R62, 0x10, RZ ;  /* 0x000000103e3e7819 */ /* 0x000fca00000006ff */
[----:B------:R-:W-:-:S04]  /*2370*/  FADD.FTZ R61, R62, R61 ;  /* 0x0000003d3e3d7221 */ /* 0x000fc80000010000 */
[----:B------:R-:W-:-:S07]  /*2380*/  @P2 FADD.FTZ R61, R29, R61 ;  /* 0x0000003d1d3d2221 */ /* 0x000fce0000010000 */
.L_x_8601:
[C---:B------:R-:W-:Y:S02]  /*2390*/  PRMT R66, R63.reuse, 0x7632, R66 ;  /* 0x000076323f427816 */ /* 0x040fe40000000042 */
[----:B------:R-:W-:Y:S01]  /*23a0*/  SHF.L.U32 R62, R63, 0x10, RZ ;  /* 0x000000103f3e7819 */ /* 0x000fe200000006ff */
[----:B------:R-:W-:Y:S06]  /*23b0*/  @P3 BRA `(.L_x_8602) ;  /* 0x00000000000c3947 */ /* 0x000fec0003800000 */
[----:B------:R-:W-:Y:S05]  /*23c0*/  @!P2 BRA `(.L_x_8603) ;  /* 0x000000000014a947 */ /* 0x000fea0003800000 */
[----:B-----5:R-:W-:Y:S01]  /*23d0*/  FADD.FTZ R62, R30, R62 ;  /* 0x0000003e1e3e7221 */ /* 0x020fe20000010000 */
[----:B------:R-:W-:Y:S06]  /*23e0*/  BRA `(.L_x_8603) ;  /* 0x00000000000c7947 */ /* 0x000fec0003800000 */
.L_x_8602:
[----:B-----5:R-:W-:-:S05]  /*23f0*/  SHF.L.U32 R63, R23, 0x10, RZ ;  /* 0x00000010173f7819 */ /* 0x020fca00000006ff */
[----:B------:R-:W-:-:S04]  /*2400*/  FADD.FTZ R62, R63, R62 ;  /* 0x0000003e3f3e7221 */ /* 0x000fc80000010000 */
[----:B------:R-:W-:-:S07]  /*2410*/  @P2 FADD.FTZ R62, R30, R62 ;  /* 0x0000003e1e3e2221 */ /* 0x000fce0000010000 */
.L_x_8603:
[----:B------:R-:W-:Y:S01]  /*2420*/  SHF.L.U32 R63, R66, 0x10, RZ ;  /* 0x00000010423f7819 */ /* 0x000fe200000006ff */
[----:B------:R-:W-:Y:S06]  /*2430*/  @P3 BRA `(.L_x_8604) ;  /* 0x00000000000c3947 */ /* 0x000fec0003800000 */
[----:B------:R-:W-:Y:S05]  /*2440*/  @!P2 BRA `(.L_x_8605) ;  /* 0x000000000018a947 */ /* 0x000fea0003800000 */
[----:B-----5:R-:W-:Y:S01]  /*2450*/  FADD.FTZ R63, R31, R63 ;  /* 0x0000003f1f3f7221 */ /* 0x020fe20000010000 */
[----:B------:R-:W-:Y:S06]  /*2460*/  BRA `(.L_x_8605) ;  /* 0x0000000000107947 */ /* 0x000fec0003800000 */
.L_x_8604:
[----:B-----5:R-:W-:-:S04]  /*2470*/  PRMT R66, R23, 0x7632, R66 ;  /* 0x0000763217427816 */ /* 0x020fc80000000042 */
[----:B------:R-:W-:-:S05]  /*2480*/  SHF.L.U32 R66, R66, 0x10, RZ ;  /* 0x0000001042427819 */ /* 0x000fca00000006ff */
[----:B------:R-:W-:-:S04]  /*2490*/  FADD.FTZ R63, R66, R63 ;  /* 0x0000003f423f7221 */ /* 0x000fc80000010000 */
[----:B------:R-:W-:-:S07]  /*24a0*/  @P2 FADD.FTZ R63, R31, R63 ;  /* 0x0000003f1f3f2221 */ /* 0x000fce0000010000 */
.L_x_8605:
[----:B------:R-:W-:-:S04]  /*24b0*/  LEA R66, P2, R65, UR6, 0x5 ;  /* 0x0000000641427c11 */ /* 0x000fc8000f8428ff */
[----:B------:R-:W-:-:S05]  /*24c0*/  LEA.HI.X R67, R65, UR7, RZ, 0x5, P2 ;  /* 0x0000000741437c11 */ /* 0x000fca00090f2cff */
[----:B------:R3:W-:Y:S04]  /*24d0*/  STG.E.128 desc[UR4][R66.64], R56 ;  /* 0x0000003842007986 */ /* 0x0007e8000c101d04 */
[----:B------:R3:W-:Y:S02]  /*24e0*/  STG.E.128 desc[UR4][R66.64+0x10], R60 ;  /* 0x0000103c42007986 */ /* 0x0007e4000c101d04 */
.L_x_8589:
[----:B------:R-:W-:Y:S05]  /*24f0*/  BSYNC B0 ;  /* 0x0000000000007941 */ /* 0x000fea0003800000 */
.L_x_8588:
        /* <DEDUP_REMOVED lines=9> */
[----:B------:R-:W-:Y:S01]  /*2590*/  FADD.FTZ R65, R35, R66 ;  /* 0x0000004223417221 */ /* 0x000fe20000010000 */
[----:B------:R-:W-:-:S03]  /*25a0*/  P2R R64, PR, RZ, 0x40 ;  /* 0x00000040ff407803 */ /* 0x000fc60000000000 */
        /* <DEDUP_REMOVED lines=29> */
[----:B------:R-:W-:-:S04]  /*2780*/  SHF.R.U32.HI R66, RZ, 0x5, R0 ;  /* 0x00000005ff427819 */ /* 0x000fc80000011600 */
[----:B------:R-:W-:-:S04]  /*2790*/  LOP3.LUT R67, R66, 0x7fffffc, RZ, 0xc0, !PT ;  /* 0x07fffffc42437812 */ /* 0x000fc800078ec0ff */
[----:B------:R-:W-:Y:S01]  /*27a0*/  @!P5 IADD3 R67, R67, 0x4, RZ ;  /* 0x000000044343d810 */ /* 0x000fe20007ffe0ff */
        /* <DEDUP_REMOVED lines=86> */
.L_x_8626:
        /* <DEDUP_REMOVED lines=21> */
[----:B------:R-:W1:Y:S01]  /*2e60*/  SHFL.DOWN PT, R125, R120, 0x2, 0x1f ;  /* 0x08401f00787d7f89 */ /* 0x000e6200000e0000 */
[----:B0-----:R-:W-:-:S04]  /*2e70*/  @!P2 LEA R64, R65, R64, 0x18 ;  /* 0x000000404140a211 */ /* 0x001fc800078ec0ff */
[----:B------:R-:W-:Y:S02]  /*2e80*/  @!P2 LEA R67, R67, R64, 0x3 ;  /* 0x000000404343a211 */ /* 0x000fe400078e18ff */
[----:B------:R-:W-:Y:S02]  /*2e90*/  CS2R R64, SRZ ;  /* 0x0000000000407805 */ /* 0x000fe4000001ff00 */
[----:B-1----:R-:W-:-:S04]  /*2ea0*/  I2FP.F32.S32 R124, R125 ;  /* 0x0000007d007c7245 */ /* 0x002fc80000201400 */
[----:B------:R-:W0:Y:S01]  /*2eb0*/  @!P2 LDS.64 R64, [R67] ;  /* 0x000000004340a984 */ /* 0x000e220000000a00 */
[----:B------:R-:W-:-:S03]  /*2ec0*/  LOP3.LUT P2, RZ, R66, 0x1f, R0, 0xf8, !PT ;  /* 0x0000001f42ff7812 */ /* 0x000fc6000784f800 */
[----:B0-----:R-:W0:Y:S02]  /*2ed0*/  SHFL.DOWN PT, R121, R64, 0x2, 0x1f ;  /* 0x08401f0040797f89 */ /* 0x001e2400000e0000 */
[----:B0-----:R-:W-:-:S04]  /*2ee0*/  FADD.FTZ R66, -R121, R64 ;  /* 0x0000004079427221 */ /* 0x001fc80000010100 */
[----:B------:R-:W-:Y:S01]  /*2ef0*/  FMUL.FTZ R122, R66, R66 ;  /* 0x00000042427a7220 */ /* 0x000fe20000410000 */
[----:B------:R-:W-:-:S03]  /*2f00*/  IADD3 R66, R125, R120, RZ ;  /* 0x000000787d427210 */ /* 0x000fc60007ffe0ff */
[----:B------:R-:W-:-:S04]  /*2f10*/  FMUL.FTZ R67, R122, R123 ;  /* 0x0000007b7a437220 */ /* 0x000fc80000410000 */
[-C--:B------:R-:W-:Y:S01]  /*2f20*/  FMUL.FTZ R67, R67, R124.reuse ;  /* 0x0000007c43437220 */ /* 0x080fe20000410000 */
[----:B------:R-:W-:-:S04]  /*2f30*/  FMUL.FTZ R124, R121, R124 ;  /* 0x0000007c797c7220 */ /* 0x000fc80000410000 */
[----:B------:R-:W-:Y:S02]  /*2f40*/  FFMA.FTZ R121, R123, R64, R124 ;  /* 0x000000407b797223 */ /* 0x000fe4000001007c */
[----:B------:R-:W0:Y:S02]  /*2f50*/  SHFL.DOWN PT, R64, R65, 0x2, 0x1f ;  /* 0x08401f0041407f89 */ /* 0x000e2400000e0000 */
[----:B0-----:R-:W-:Y:S01]  /*2f60*/  FADD.FTZ R123, R64, R65 ;  /* 0x00000041407b7221 */ /* 0x001fe20000010000 */
[----:B------:R-:W-:-:S04]  /*2f70*/  I2FP.F32.S32 R64, R66 ;  /* 0x0000004200407245 */ /* 0x000fc80000201400 */
[----:B------:R-:W0:Y:S02]  /*2f80*/  MUFU.RCP R120, R64 ;  /* 0x0000004000787308 */ /* 0x000e240000001000 */
[C---:B0-----:R-:W-:Y:S01]  /*2f90*/  FMUL.FTZ R121, R120.reuse, R121 ;  /* 0x0000007978797220 */ /* 0x041fe20000410000 */
[----:B------:R-:W-:Y:S02]  /*2fa0*/  FFMA.FTZ R67, R120, R67, R123 ;  /* 0x0000004378437223 */ /* 0x000fe4000001007b */
[----:B------:R-:W-:Y:S04]  /*2fb0*/  SHFL.DOWN PT, R123, R66, 0x1, 0x1f ;  /* 0x08201f00427b7f89 */ /* 0x000fe800000e0000 */
[----:B------:R-:W0:Y:S02]  /*2fc0*/  SHFL.DOWN PT, R120, R121, 0x1, 0x1f ;  /* 0x08201f0079787f89 */ /* 0x000e2400000e0000 */
[----:B0-----:R-:W-:-:S04]  /*2fd0*/  FADD.FTZ R122, R121, -R120 ;  /* 0x80000078797a7221 */ /* 0x001fc80000010000 */
[----:B------:R-:W-:Y:S01]  /*2fe0*/  FMUL.FTZ R125, R122, R122 ;  /* 0x0000007a7a7d7220 */ /* 0x000fe20000410000 */
[-C--:B------:R-:W-:Y:S02]  /*2ff0*/  IADD3 R122, R66, R123.reuse, RZ ;  /* 0x0000007b427a7210 */ /* 0x080fe40007ffe0ff */
[----:B------:R-:W-:Y:S01]  /*3000*/  I2FP.F32.S32 R123, R123 ;  /* 0x0000007b007b7245 */ /* 0x000fe20000201400 */
[----:B------:R-:W-:Y:S01]  /*3010*/  FMUL.FTZ R65, R64, R125 ;  /* 0x0000007d40417220 */ /* 0x000fe20000410000 */
[----:B------:R-:W-:-:S03]  /*3020*/  I2FP.F32.S32 R122, R122 ;  /* 0x0000007a007a7245 */ /* 0x000fc60000201400 */
[-C--:B------:R-:W-:Y:S01]  /*3030*/  FMUL.FTZ R65, R65, R123.reuse ;  /* 0x0000007b41417220 */ /* 0x080fe20000410000 */
[----:B------:R-:W-:Y:S02]  /*3040*/  FMUL.FTZ R123, R120, R123 ;  /* 0x0000007b787b7220 */ /* 0x000fe40000410000 */
[----:B------:R-:W0:Y:S02]  /*3050*/  MUFU.RCP R122, R122 ;  /* 0x0000007a007a7308 */ /* 0x000e240000001000 */
[----:B------:R-:W-:Y:S02]  /*3060*/  FFMA.FTZ R123, R64, R121, R123 ;  /* 0x00000079407b7223 */ /* 0x000fe4000001007b */
[----:B------:R-:W1:Y:S02]  /*3070*/  SHFL.DOWN PT, R64, R67, 0x1, 0x1f ;  /* 0x08201f0043407f89 */ /* 0x000e6400000e0000 */
[----:B0-----:R-:W-:-:S06]  /*3080*/  FMUL.FTZ R123, R122, R123 ;  /* 0x0000007b7a7b7220 */ /* 0x001fcc0000410000 */
[----:B------:R-:W0:Y:S01]  /*3090*/  SHFL.IDX PT, R123, R123, RZ, 0x1f ;  /* 0x00001fff7b7b7589 */ /* 0x000e2200000e0000 */
[----:B-1----:R-:W-:Y:S02]  /*30a0*/  FADD.FTZ R121, R67, R64 ;  /* 0x0000004043797221 */ /* 0x002fe40000010000 */
[----:B------:R-:W1:Y:S02]  /*30b0*/  LDC R64, c[0x0][0x2d8] ;  /* 0x0000b600ff407b82 */ /* 0x000e640000000800 */
[----:B------:R-:W-:-:S05]  /*30c0*/  FFMA.FTZ R120, R122, R65, R121 ;  /* 0x000000417a787223 */ /* 0x000fca0000010079 */
[----:B------:R-:W1:Y:S01]  /*30d0*/  SHFL.IDX PT, R121, R120, RZ, 0x1f ;  /* 0x00001fff78797589 */ /* 0x000e6200000e0000 */
[----:B------:R-:W2:Y:S01]  /*30e0*/  @!P2 LDC.64 R66, c[0x0][0x250] ;  /* 0x00009400ff42ab82 */ /* 0x000ea20000000a00 */
[----:B0-----:R-:W-:-:S05]  /*30f0*/  FMUL.FTZ R65, R123, R123 ;  /* 0x0000007b7b417220 */ /* 0x001fca0000410000 */
[----:B------:R-:W-:Y:S01]  /*3100*/  FSEL R65, R65, RZ, !P3 ;  /* 0x000000ff41417208 */ /* 0x000fe20005800000 */
[----:B-1----:R-:W-:Y:S01]  /*3110*/  FFMA.FTZ R64, R121, UR12, R64 ;  /* 0x0000000c79407c23 */ /* 0x002fe20008010040 */
[----:B--2---:R-:W-:-:S04]  /*3120*/  @!P2 IMAD.WIDE R66, R119, 0x4, R66 ;  /* 0x000000047742a825 */ /* 0x004fc800078e0242 */
[----:B------:R-:W-:Y:S02]  /*3130*/  FADD.FTZ R121, R64, R65 ;  /* 0x0000004140797221 */ /* 0x000fe40000010000 */
[----:B------:R-:W0:Y:S01]  /*3140*/  @!P2 LDC.64 R64, c[0x0][0x258] ;  /* 0x00009600ff40ab82 */ /* 0x000e220000000a00 */
[----:B------:R1:W-:Y:S03]  /*3150*/  @!P2 STG.E desc[UR4][R66.64], R123 ;  /* 0x0000007b4200a986 */ /* 0x0003e6000c101904 */
[----:B------:R-:W2:Y:S01]  /*3160*/  MUFU.RSQ R121, R121 ;  /* 0x0000007900797308 */ /* 0x000ea20000001400 */
[----:B0-----:R-:W-:-:S05]  /*3170*/  @!P2 IMAD.WIDE R64, R119, 0x4, R64 ;  /* 0x000000047740a825 */ /* 0x001fca00078e0240 */
[----:B--2---:R1:W-:Y:S01]  /*3180*/  @!P2 STG.E desc[UR4][R64.64], R121 ;  /* 0x000000794000a986 */ /* 0x0043e2000c101904 */
[----:B------:R-:W-:-:S04]  /*3190*/  PLOP3.LUT P2, PT, PT, PT, UP0, 0x40, 0x0 ;  /* 0x000000000000781c */ /* 0x000fc80003f4e808 */
[----:B------:R-:W-:Y:S01]  /*31a0*/  FSEL R120, R123, RZ, P2 ;  /* 0x000000ff7b787208 */ /* 0x000fe20001000000 */
[----:B------:R-:W-:Y:S08]  /*31b0*/  @!P0 BRA `(.L_x_8608) ;  /* 0x0000000000808947 */ /* 0x000ff00003800000 */
[--C-:B-1----:R-:W-:Y:S01]  /*31c0*/  FADD.FTZ R64, R32, -R120.reuse ;  /* 0x8000007820407221 */ /* 0x102fe20000010000 */
        /* <DEDUP_REMOVED lines=13> */
[----:B------:R-:W-:-:S02]  /*32a0*/  F2FP.BF16.F32.PACK_AB R64, R65, R64 ;  /* 0x000000404140723e */ /* 0x000fc400000010ff */
[----:B------:R-:W-:Y:S01]  /*32b0*/  F2FP.BF16.F32.PACK_AB R65, R67, R122 ;  /* 0x0000007a4341723e */ /* 0x000fe200000010ff */
[----:B------:R-:W-:Y:S01]  /*32c0*/  FADD.FTZ R122, R37, -R120 ;  /* 0x80000078257a7221 */ /* 0x000fe20000010000 */
[C---:B------:R-:W-:Y:S01]  /*32d0*/  FMUL.FTZ R66, R121.reuse, R66 ;  /* 0x0000004279427220 */ /* 0x040fe20000410000 */
[C---:B------:R-:W-:Y:S02]  /*32e0*/  FMUL.FTZ R124, R121.reuse, R124 ;  /* 0x0000007c797c7220 */ /* 0x040fe40000410000 */
[----:B------:R-:W-:Y:S01]  /*32f0*/  FMUL.FTZ R122, R121, R122 ;  /* 0x0000007a797a7220 */ /* 0x000fe20000410000 */
[----:B------:R-:W-:Y:S01]  /*3300*/  FFMA.FTZ R66, R6, R66, R19 ;  /* 0x0000004206427223 */ /* 0x000fe20000010013 */
[----:B------:R-:W-:Y:S02]  /*3310*/  FFMA.FTZ R124, R109, R124, R108 ;  /* 0x0000007c6d7c7223 */ /* 0x000fe4000001006c */
[----:B------:R-:W-:Y:S01]  /*3320*/  FFMA.FTZ R67, R111, R122, R110 ;  /* 0x0000007a6f437223 */ /* 0x000fe2000001006e */
[----:B------:R-:W-:-:S04]  /*3330*/  FADD.FTZ R122, R38, -R120 ;  /* 0x80000078267a7221 */ /* 0x000fc80000010000 */
[----:B------:R-:W-:Y:S01]  /*3340*/  FMUL.FTZ R122, R121, R122 ;  /* 0x0000007a797a7220 */ /* 0x000fe20000410000 */
[----:B------:R-:W-:-:S03]  /*3350*/  F2FP.BF16.F32.PACK_AB R66, R67, R66 ;  /* 0x000000424342723e */ /* 0x000fc600000010ff */
[----:B------:R-:W-:Y:S02]  /*3360*/  FFMA.FTZ R67, R7, R122, R18 ;  /* 0x0000007a07437223 */ /* 0x000fe40000010012 */
[----:B------:R-:W0:Y:S03]  /*3370*/  LDC.64 R122, c[0x0][0x2b8] ;  /* 0x0000ae00ff7a7b82 */ /* 0x000e260000000a00 */
[----:B------:R-:W-:Y:S01]  /*3380*/  F2FP.BF16.F32.PACK_AB R67, R124, R67 ;  /* 0x000000437c43723e */ /* 0x000fe200000010ff */
[C---:B0-----:R-:W-:Y:S01]  /*3390*/  IMAD.WIDE.U32 R122, R116.reuse, 0x10, R122 ;  /* 0x00000010747a7825 */ /* 0x041fe200078e007a */
[----:B------:R-:W-:-:S04]  /*33a0*/  IADD3 R116, R116, 0x80, RZ ;  /* 0x0000008074747810 */ /* 0x000fc80007ffe0ff */
[----:B------:R0:W-:Y:S03]  /*33b0*/  STG.E.128 desc[UR4][R122.64], R64 ;  /* 0x000000407a007986 */ /* 0x0001e6000c101d04 */
.L_x_8608:
[----:B------:R-:W-:Y:S05]  /*33c0*/  BSYNC B0 ;  /* 0x0000000000007941 */ /* 0x000fea0003800000 */
.L_x_8607:
[----:B------:R-:W-:Y:S01]  /*33d0*/  ISETP.GE.U32.AND P2, PT, R2, 0x100, PT ;  /* 0x000001000200780c */ /* 0x000fe20003f46070 */
[----:B------:R-:W-:-:S12]  /*33e0*/  BSSY B0, `(.L_x_8609) ;  /* 0x0000022000007945 */ /* 0x000fd80003800000 */
[----:B------:R-:W-:Y:S05]  /*33f0*/  @!P2 BRA `(.L_x_8610) ;  /* 0x000000000080a947 */ /* 0x000fea0003800000 */
[--C-:B01----:R-:W-:Y:S01]  /*3400*/  FADD.FTZ R64, R40, -R120.reuse ;  /* 0x8000007828407221 */ /* 0x103fe20000010000 */
        /* <DEDUP_REMOVED lines=31> */
.L_x_8610:
[----:B------:R-:W-:Y:S05]  /*3600*/  BSYNC B0 ;  /* 0x0000000000007941 */ /* 0x000fea0003800000 */
.L_x_8609:
        /* <DEDUP_REMOVED lines=35> */
.L_x_8612:
[----:B------:R-:W-:Y:S05]  /*3840*/  BSYNC B0 ;  /* 0x0000000000007941 */ /* 0x000fea0003800000 */
.L_x_8611:
[----:B------:R-:W-:Y:S04]  /*3850*/  BSSY B0, `(.L_x_8613) ;  /* 0x0000021000007945 */ /* 0x000fe80003800000 */
[----:B------:R-:W-:Y:S05]  /*3860*/  @!P1 BRA `(.L_x_8614) ;  /* 0x00000000007c9947 */ /* 0x000fea0003800000 */
[--C-:B0123--:R-:W-:Y:S01]  /*3870*/  FADD.FTZ R65, R56, -R120.reuse ;  /* 0x8000007838417221 */ /* 0x10ffe20000010000 */
        /* <DEDUP_REMOVED lines=15> */
[----:B------:R-:W-:-:S02]  /*3970*/  FFMA.FTZ R124, R88, R124, R89 ;  /* 0x0000007c587c7223 */ /* 0x000fc40000010059 */
[----:B------:R-:W-:Y:S01]  /*3980*/  FFMA.FTZ R67, R79, R122, R84 ;  /* 0x0000007a4f437223 */ /* 0x000fe20000010054 */
[----:B------:R-:W-:Y:S01]  /*3990*/  FFMA.FTZ R122, R92, R121, R93 ;  /* 0x000000795c7a7223 */ /* 0x000fe2000001005d */
[----:B------:R-:W-:Y:S01]  /*39a0*/  FFMA.FTZ R121, R76, R65, R81 ;  /* 0x000000414c797223 */ /* 0x000fe20000010051 */
[----:B------:R-:W-:Y:S01]  /*39b0*/  FFMA.FTZ R65, R77, R123, R80 ;  /* 0x0000007b4d417223 */ /* 0x000fe20000010050 */
[----:B------:R-:W-:Y:S02]  /*39c0*/  FFMA.FTZ R123, R90, R66, R91 ;  /* 0x000000425a7b7223 */ /* 0x000fe4000001005b */
[----:B------:R-:W-:Y:S01]  /*39d0*/  F2FP.BF16.F32.PACK_AB R67, R122, R67 ;  /* 0x000000437a43723e */ /* 0x000fe200000010ff */
[----:B------:R-:W-:Y:S01]  /*39e0*/  FFMA.FTZ R122, R78, R64, R83 ;  /* 0x000000404e7a7223 */ /* 0x000fe20000010053 */
[----:B------:R-:W-:Y:S01]  /*39f0*/  FFMA.FTZ R64, R86, R120, R87 ;  /* 0x0000007856407223 */ /* 0x000fe20000010057 */
[----:B------:R-:W-:-:S03]  /*3a00*/  F2FP.BF16.F32.PACK_AB R65, R124, R65 ;  /* 0x000000417c41723e */ /* 0x000fc600000010ff */
[----:B------:R-:W-:Y:S02]  /*3a10*/  F2FP.BF16.F32.PACK_AB R66, R123, R122 ;  /* 0x0000007a7b42723e */ /* 0x000fe400000010ff */
[----:B------:R-:W-:Y:S02]  /*3a20*/  F2FP.BF16.F32.PACK_AB R64, R64, R121 ;  /* 0x000000794040723e */ /* 0x000fe400000010ff */
[----:B------:R-:W0:Y:S02]  /*3a30*/  LDC.64 R120, c[0x0][0x2b8] ;  /* 0x0000ae00ff787b82 */ /* 0x000e240000000a00 */
[----:B0-----:R-:W-:-:S05]  /*3a40*/  IMAD.WIDE.U32 R120, R116, 0x10, R120 ;  /* 0x0000001074787825 */ /* 0x001fca00078e0078 */
[----:B------:R4:W-:Y:S02]  /*3a50*/  STG.E.128 desc[UR4][R120.64], R64 ;  /* 0x0000004078007986 */ /* 0x0009e4000c101d04 */
.L_x_8614:
[----:B------:R-:W-:Y:S05]  /*3a60*/  BSYNC B0 ;  /* 0x0000000000007941 */ /* 0x000fea0003800000 */
.L_x_8613:
[----:B------:R-:W-:Y:S02]  /*3a70*/  IADD3 R119, R119, UR14, RZ ;  /* 0x0000000e77777c10 */ /* 0x000fe4000fffe0ff */
[----:B01234-:R-:W-:Y:S02]  /*3a80*/  SEL R64, RZ, 0x1, P5 ;  /* 0x00000001ff407807 */ /* 0x01ffe40002800000 */
[----:B------:R-:W-:-:S13]  /*3a90*/  ISETP.GE.AND P2, PT, R119, UR15, PT ;  /* 0x0000000f77007c0c */ /* 0x000fda000bf46270 */
[----:B------:R-:W-:Y:S05]  /*3aa0*/  @!P2 BRA `(.L_x_8615) ;  /* 0xffffffd0007ca947 */ /* 0x000fea000383ffff */
[----:B------:R-:W-:Y:S05]  /*3ab0*/  EXIT ;  /* 0x000000000000794d */ /* 0x000fea0003800000 */
.L_x_8606:
[----:B------:R-:W-:Y:S01]  /*3ac0*/  HFMA2.MMA R120, -RZ, RZ, 0, 5.9604644775390625e-08 ;  /* 0x00000001ff787435 */ /* 0x000fe200000001ff */
[----:B------:R-:W-:Y:S02]  /*3ad0*/  MOV R121, 0x1f ;  /* 0x0000001f00797802 */ /* 0x000fe40000000f00 */
[----:B------:R-:W-:-:S08]  /*3ae0*/  MOV R122, 0xffffffff ;  /* 0xffffffff007a7802 */ /* 0x000fd00000000f00 */
[----:B-----5:R-:W-:Y:S05]  /*3af0*/  WARPSYNC.COLLECTIVE R122, `(.L_x_8616) ;  /* 0x000000007a087348 */ /* 0x020fea0003c00000 */
[----:B------:R0:W1:Y:S02]  /*3b00*/  SHFL.BFLY P6, R123, R65, R120, R121 ;  /* 0x0c000078417b7389 */ /* 0x00006400000c0079 */
[----:B01---5:R-:W-:Y:S01]  /*3b10*/  ENDCOLLECTIVE ;  /* 0x000000000000791b */ /* 0x023fe20003800000 */
.L_x_8616:
[----:B------:R-:W-:Y:S01]  /*3b20*/  HFMA2.MMA R120, -RZ, RZ, 0, 1.1920928955078125e-07 ;  /* 0x00000002ff787435 */ /* 0x000fe200000001ff */
[----:B------:R-:W-:-:S05]  /*3b30*/  FADD.FTZ R124, R65, R123 ;  /* 0x0000007b417c7221 */ /* 0x000fca0000010000 */
[----:B------:R-:W-:-:S07]  /*3b40*/  MOV R65, R124 ;  /* 0x0000007c00417202 */ /* 0x000fce0000000f00 */
[----:B------:R-:W-:Y:S05]  /*3b50*/  WARPSYNC.COLLECTIVE R122, `(.L_x_8617) ;  /* 0x000000007a087348 */ /* 0x000fea0003c00000 */
[----:B------:R0:W1:Y:S02]  /*3b60*/  SHFL.BFLY P6, R123, R65, R120, R121 ;  /* 0x0c000078417b7389 */ /* 0x00006400000c0079 */
[----:B01----:R-:W-:Y:S01]  /*3b70*/  ENDCOLLECTIVE ;  /* 0x000000000000791b */ /* 0x003fe20003800000 */
.L_x_8617:
[----:B------:R-:W-:Y:S01]  /*3b80*/  HFMA2.MMA R120, -RZ, RZ, 0, 2.384185791015625e-07 ;  /* 0x00000004ff787435 */ /* 0x000fe200000001ff */
[----:B------:R-:W-:-:S05]  /*3b90*/  FADD.FTZ R125, R124, R123 ;  /* 0x0000007b7c7d7221 */ /* 0x000fca0000010000 */
[----:B------:R-:W-:-:S07]  /*3ba0*/  MOV R65, R125 ;  /* 0x0000007d00417202 */ /* 0x000fce0000000f00 */
[----:B------:R-:W-:Y:S05]  /*3bb0*/  WARPSYNC.COLLECTIVE R122, `(.L_x_8618) ;  /* 0x000000007a087348 */ /* 0x000fea0003c00000 */
[----:B------:R0:W1:Y:S02]  /*3bc0*/  SHFL.BFLY P6, R123, R65, R120, R121 ;  /* 0x0c000078417b7389 */ /* 0x00006400000c0079 */
[----:B01----:R-:W-:Y:S01]  /*3bd0*/  ENDCOLLECTIVE ;  /* 0x000000000000791b */ /* 0x003fe20003800000 */
.L_x_8618:
[----:B------:R-:W-:Y:S01]  /*3be0*/  HFMA2.MMA R120, -RZ, RZ, 0, 4.76837158203125e-07 ;  /* 0x00000008ff787435 */ /* 0x000fe200000001ff */
[----:B------:R-:W-:-:S05]  /*3bf0*/  FADD.FTZ R125, R125, R123 ;  /* 0x0000007b7d7d7221 */ /* 0x000fca0000010000 */
[----:B------:R-:W-:-:S07]  /*3c00*/  MOV R65, R125 ;  /* 0x0000007d00417202 */ /* 0x000fce0000000f00 */
[----:B------:R-:W-:Y:S05]  /*3c10*/  WARPSYNC.COLLECTIVE R122, `(.L_x_8619) ;  /* 0x000000007a087348 */ /* 0x000fea0003c00000 */
[----:B------:R0:W1:Y:S02]  /*3c20*/  SHFL.BFLY P6, R123, R65, R120, R121 ;  /* 0x0c000078417b7389 */ /* 0x00006400000c0079 */
[----:B01----:R-:W-:Y:S01]  /*3c30*/  ENDCOLLECTIVE ;  /* 0x000000000000791b */ /* 0x003fe20003800000 */
.L_x_8619:
[----:B------:R-:W-:Y:S01]  /*3c40*/  HFMA2.MMA R120, -RZ, RZ, 0, 9.5367431640625e-07 ;  /* 0x00000010ff787435 */ /* 0x000fe200000001ff */
[----:B------:R-:W-:-:S05]  /*3c50*/  FADD.FTZ R64, R125, R123 ;  /* 0x0000007b7d407221 */ /* 0x000fca0000010000 */
[----:B------:R-:W-:-:S07]  /*3c60*/  MOV R65, R64 ;  /* 0x0000004000417202 */ /* 0x000fce0000000f00 */
[----:B------:R-:W-:Y:S05]  /*3c70*/  WARPSYNC.COLLECTIVE R122, `(.L_x_8620) ;  /* 0x000000007a087348 */ /* 0x000fea0003c00000 */
[----:B------:R0:W1:Y:S02]  /*3c80*/  SHFL.BFLY P6, R123, R65, R120, R121 ;  /* 0x0c000078417b7389 */ /* 0x00006400000c0079 */
[----:B01----:R-:W-:Y:S01]  /*3c90*/  ENDCOLLECTIVE ;  /* 0x000000000000791b */ /* 0x003fe20003800000 */
.L_x_8620:
        /* <DEDUP_REMOVED lines=68> */
[----:B------:R-:W-:-:S10]  /*40e0*/  MOV R120, 0x1 ;  /* 0x0000000100787802 */ /* 0x000fd40000000f00 */
[----:B------:R-:W-:Y:S05]  /*40f0*/  WARPSYNC.COLLECTIVE R122, `(.L_x_8621) ;  /* 0x000000007a087348 */ /* 0x000fea0003c00000 */
[----:B------:R0:W1:Y:S02]  /*4100*/  SHFL.BFLY P6, R123, R65, R120, R121 ;  /* 0x0c000078417b7389 */ /* 0x00006400000c0079 */
[----:B01----:R-:W-:Y:S01]  /*4110*/  ENDCOLLECTIVE ;  /* 0x000000000000791b */ /* 0x003fe20003800000 */
.L_x_8621:
[----:B------:R-:W-:Y:S01]  /*4120*/  HFMA2.MMA R120, -RZ, RZ, 0, 1.1920928955078125e-07 ;  /* 0x00000002ff787435 */ /* 0x000fe200000001ff */
[----:B------:R-:W-:-:S05]  /*4130*/  FADD.FTZ R124, R65, R123 ;  /* 0x0000007b417c7221 */ /* 0x000fca0000010000 */
[----:B------:R-:W-:-:S07]  /*4140*/  MOV R65, R124 ;  /* 0x0000007c00417202 */ /* 0x000fce0000000f00 */
[----:B------:R-:W-:Y:S05]  /*4150*/  WARPSYNC.COLLECTIVE R122, `(.L_x_8622) ;  /* 0x000000007a087348 */ /* 0x000fea0003c00000 */
[----:B------:R0:W1:Y:S02]  /*4160*/  SHFL.BFLY P6, R123, R65, R120, R121 ;  /* 0x0c000078417b7389 */ /* 0x00006400000c0079 */
[----:B01----:R-:W-:Y:S01]  /*4170*/  ENDCOLLECTIVE ;  /* 0x000000000000791b */ /* 0x003fe20003800000 */
.L_x_8622:
[----:B------:R-:W-:Y:S01]  /*4180*/  HFMA2.MMA R120, -RZ, RZ, 0, 2.384185791015625e-07 ;  /* 0x00000004ff787435 */ /* 0x000fe200000001ff */
[----:B------:R-:W-:-:S05]  /*4190*/  FADD.FTZ R125, R124, R123 ;  /* 0x0000007b7c7d7221 */ /* 0x000fca0000010000 */
[----:B------:R-:W-:-:S07]  /*41a0*/  MOV R65, R125 ;  /* 0x0000007d00417202 */ /* 0x000fce0000000f00 */
[----:B------:R-:W-:Y:S05]  /*41b0*/  WARPSYNC.COLLECTIVE R122, `(.L_x_8623) ;  /* 0x000000007a087348 */ /* 0x000fea0003c00000 */
[----:B------:R0:W1:Y:S02]  /*41c0*/  SHFL.BFLY P6, R123, R65, R120, R121 ;  /* 0x0c000078417b7389 */ /* 0x00006400000c0079 */
[----:B01----:R-:W-:Y:S01]  /*41d0*/  ENDCOLLECTIVE ;  /* 0x000000000000791b */ /* 0x003fe20003800000 */
.L_x_8623:
[----:B------:R-:W-:Y:S01]  /*41e0*/  HFMA2.MMA R120, -RZ, RZ, 0, 4.76837158203125e-07 ;  /* 0x00000008ff787435 */ /* 0x000fe200000001ff */
[----:B------:R-:W-:-:S05]  /*41f0*/  FADD.FTZ R125, R125, R123 ;  /* 0x0000007b7d7d7221 */ /* 0x000fca0000010000 */
[----:B------:R-:W-:-:S07]  /*4200*/  MOV R65, R125 ;  /* 0x0000007d00417202 */ /* 0x000fce0000000f00 */
[----:B------:R-:W-:Y:S05]  /*4210*/  WARPSYNC.COLLECTIVE R122, `(.L_x_8624) ;  /* 0x000000007a087348 */ /* 0x000fea0003c00000 */
[----:B------:R0:W1:Y:S02]  /*4220*/  SHFL.BFLY P6, R123, R65, R120, R121 ;  /* 0x0c000078417b7389 */ /* 0x00006400000c0079 */
[----:B01----:R-:W-:Y:S01]  /*4230*/  ENDCOLLECTIVE ;  /* 0x000000000000791b */ /* 0x003fe20003800000 */
.L_x_8624:
[----:B------:R-:W-:Y:S01]  /*4240*/  MOV R120, 0x10 ;  /* 0x0000001000787802 */ /* 0x000fe20000000f00 */
[----:B------:R-:W-:-:S07]  /*4250*/  FADD.FTZ R65, R125, R123 ;  /* 0x0000007b7d417221 */ /* 0x000fce0000010000 */
[----:B------:R-:W-:Y:S05]  /*4260*/  WARPSYNC.COLLECTIVE R122, `(.L_x_8625) ;  /* 0x000000007a087348 */ /* 0x000fea0003c00000 */
[----:B------:R0:W1:Y:S02]  /*4270*/  SHFL.BFLY P6, R123, R65, R120, R121 ;  /* 0x0c000078417b7389 */ /* 0x00006400000c0079 */
[----:B01----:R-:W-:Y:S01]  /*4280*/  ENDCOLLECTIVE ;  /* 0x000000000000791b */ /* 0x003fe20003800000 */
.L_x_8625:
[----:B------:R-:W-:Y:S05]  /*4290*/  BRA `(.L_x_8626) ;  /* 0xffffffe8009c7947 */ /* 0x000fea000383ffff */
.L_x_8627:
        /* <DEDUP_REMOVED lines=14> */
.L_x_27046:


//--------------------- .text._ZN10layer_norm31ln_parallel_residual_fwd_kernelINS_13Kernel_traitsI13__nv_bfloat16S2_fS2_fjLj4096ELj1ELj1ELj4ELj16ENS_18Kernel_traits_baseILj4096ES2_S2_fS2_fjLj128EEEEELb0ELb1ELb1EEEvNS_9FwdParamsE --------------------------
	.section	.text._ZN10layer_norm31ln_parallel_residual_fwd_kernelINS_13Kernel_traitsI13__nv_bfloat16S2_fS2_fjLj4096ELj1ELj1ELj4ELj16ENS_18Kernel_traits_baseILj4096ES2_S2_fS2_fjLj128EEEEELb0ELb1ELb1EEEvNS_9FwdParamsE,"ax",@progbits
	.align	128
        .global         _ZN10layer_norm31ln_parallel_residual_fwd_kernelINS_13Kernel_traitsI13__nv_bfloat16S2_fS2_fjLj4096ELj1ELj1ELj4ELj16ENS_18Kernel_traits_baseILj4096ES2_S2_fS2_fjLj128EEEEELb0ELb1ELb1EEEvNS_9FwdParamsE
        .type           _ZN10layer_norm31ln_parallel_residual_fwd_kernelINS_13Kernel_traitsI13__nv_bfloat16S2_fS2_fjLj4096ELj1ELj1ELj4ELj16ENS_18Kernel_traits_baseILj4096ES2_S2_fS2_fjLj128EEEEELb0ELb1ELb1EEEvNS_9FwdParamsE,@function
        .size           _ZN10layer_norm31ln_parallel_residual_fwd_kernelINS_13Kernel_traitsI13__nv_bfloat16S2_fS2_fjLj4096ELj1ELj1ELj4ELj16ENS_18Kernel_traits_baseILj4096ES2_S2_fS2_fjLj128EEEEELb0ELb1ELb1EEEvNS_9FwdParamsE,(.L_x_27047 - _ZN10layer_norm31ln_parallel_residual_fwd_kernelINS_13Kernel_traitsI13__nv_bfloat16S2_fS2_fjLj4096ELj1ELj1ELj4ELj16ENS_18Kernel_traits_baseILj4096ES2_S2_fS2_fjLj128EEEEELb0ELb1ELb1EEEvNS_9FwdParamsE)
        .other          _ZN10layer_norm31ln_parallel_residual_fwd_kernelINS_13Kernel_traitsI13__nv_bfloat16S2_fS2_fjLj4096ELj1ELj1ELj4ELj16ENS_18Kernel_traits_baseILj4096ES2_S2_fS2_fjLj128EEEEELb0ELb1ELb1EEEvNS_9FwdParamsE,@"STO_CUDA_ENTRY STV_DEFAULT"
_ZN10layer_norm31ln_parallel_residual_fwd_kernelINS_13Kernel_traitsI13__nv_bfloat16S2_fS2_fjLj4096ELj1ELj1ELj4ELj16ENS_18Kernel_traits_baseILj4096ES2_S2_fS2_fjLj128EEEEELb0ELb1ELb1EEEvNS_9FwdParamsE:
.text._ZN10layer_norm31ln_parallel_residual_fwd_kernelINS_13Kernel_traitsI13__nv_bfloat16S2_fS2_fjLj4096ELj1ELj1ELj4ELj16ENS_18Kernel_traits_baseILj4096ES2_S2_fS2_fjLj128EEEEELb0ELb1ELb1EEEvNS_9FwdParamsE:
[----:B------:R-:W-:Y:S01]  /*0000*/  LDC R1, c[0x0][0x28] ;  /* 0x00000a00ff017b82 */ /* 0x000fe20000000800 */
[----:B------:R-:W0:Y:S01]  /*0010*/  S2R R72, SR_TID.X ;  /* 0x0000000000487919 */ /* 0x000e220000002100 */
[----:B------:R-:W-:-:S06]  /*0020*/  ULDC.64 UR4, c[0x0][0x2c8] ;  /* 0x0000b20000047ab9 */ /* 0x000fcc0000000a00 */
[----:B------:R-:W1:Y:S01]  /*0030*/  S2UR UR6, SR_CTAID.X ;  /* 0x00000000000679c3 */ /* 0x000e620000002500 */
[----:B------:R-:W-:Y:S01]  /*0040*/  ISETP.NE.U32.AND P0, PT, RZ, UR4, PT ;  /* 0x00000004ff007c0c */ /* 0x000fe2000bf05070 */
[----:B------:R-:W-:-:S03]  /*0050*/  ULDC.64 UR8, c[0x0][0x260] ;  /* 0x0000980000087ab9 */ /* 0x000fc60000000a00 */
[----:B------:R-:W-:Y:S02]  /*0060*/  ISETP.NE.AND.EX P0, PT, RZ, UR5, PT, P0 ;  /* 0x00000005ff007c0c */ /* 0x000fe4000bf05300 */
        /* <DEDUP_REMOVED lines=12> */
[----:B------:R-:W-:Y:S01]  /*0130*/  ULDC UR6, c[0x0][0x214] ;  /* 0x0000850000067ab9 */ /* 0x000fe20000000800 */
[----:B------:R-:W-:-:S02]  /*0140*/  IADD3.X R3, RZ, UR9, RZ, P2, !PT ;  /* 0x00000009ff037c10 */ /* 0x000fc400097fe4ff */
[----:B------:R-:W-:-:S13]  /*0150*/  ISETP.GE.AND P1, PT, R116, UR6, PT ;  /* 0x0000000674007c0c */ /* 0x000fda000bf26270 */
[----:B0-----:R-:W-:Y:S05]  /*0160*/  @P1 EXIT ;  /* 0x000000000000194d */ /* 0x001fea0003800000 */
[----:B------:R-:W2:Y:S04]  /*0170*/  LDG.E.128 R4, desc[UR4][R2.64+0x1800] ;  /* 0x0018000402047981 */ /* 0x000ea8000c1e1d00 */
[----:B------:R-:W3:Y:S04]  /*0180*/  LDG.E.128 R28, desc[UR4][R2.64] ;  /* 0x00000004021c7981 */ /* 0x000ee8000c1e1d00 */
[----:B------:R-:W4:Y:S04]  /*0190*/  LDG.E.128 R24, desc[UR4][R2.64+0x800] ;  /* 0x0008000402187981 */ /* 0x000f28000c1e1d00 */
[----:B------:R-:W4:Y:S01]  /*01a0*/  LDG.E.128 R20, desc[UR4][R2.64+0x1000] ;  /* 0x0010000402147981 */ /* 0x000f22000c1e1d00 */
        /* <DEDUP_REMOVED lines=8> */
[----:B------:R-:W-:Y:S01]  /*0230*/  ULDC.64 UR6, c[0x0][0x228] ;  /* 0x00008a0000067ab9 */ /* 0x000fe20000000a00 */
[----:B------:R-:W-:Y:S01]  /*0240*/  PRMT R96, R16, 0x7632, R96 ;  /* 0x0000763210607816 */ /* 0x000fe20000000060 */
[----:B------:R-:W-:Y:S01]  /*0250*/  HFMA2.MMA R84, -RZ, RZ, 0, 5.9604644775390625e-08 ;  /* 0x00000001ff547435 */ /* 0x000fe200000001ff */
[----:B------:R-:W-:Y:S01]  /*0260*/  PRMT R95, R17, 0x7632, R95 ;  /* 0x00007632115f7816 */ /* 0x000fe2000000005f */
[----:B------:R-:W-:Y:S01]  /*0270*/  ULDC UR12, c[0x0][0x290] ;  /* 0x0000a400000c7ab9 */ /* 0x000fe20000000800 */
        /* <DEDUP_REMOVED lines=21> */
[----:B------:R-:W-:Y:S02]  /*03d0*/  SHF.R.U32.HI R117, RZ, 0x5, R72 ;  /* 0x00000005ff757819 */ /* 0x000fe40000011648 */
[----:B------:R-:W-:-:S02]  /*03e0*/  SHF.L.U32 R73, R16, 0x10, RZ ;  /* 0x0000001010497819 */ /* 0x000fc400000006ff */
[----:B------:R-:W-:Y:S02]  /*03f0*/  SHF.L.U32 R70, R17, 0x10, RZ ;  /* 0x0000001011467819 */ /* 0x000fe400000006ff */
[----:B------:R-:W-:Y:S02]  /*0400*/  SHF.L.U32 R19, R13, 0x10, RZ ;  /* 0x000000100d137819 */ /* 0x000fe400000006ff */
[----:B------:R-:W-:Y:S02]  /*0410*/  SHF.L.U32 R18, R14, 0x10, RZ ;  /* 0x000000100e127819 */ /* 0x000fe400000006ff */
[----:B------:R-:W-:Y:S01]  /*0420*/  ISETP.NE.U32.AND P0, PT, RZ, UR6, PT ;  /* 0x00000006ff007c0c */ /* 0x000fe2000bf05070 */
[----:B------:R-:W-:Y:S01]  /*0430*/  ULDC.U8 UR6, c[0x0][0x2a0] ;  /* 0x0000a80000067ab9 */ /* 0x000fe20000000000 */
        /* <DEDUP_REMOVED lines=10> */
[----:B------:R-:W-:Y:S02]  /*04e0*/  LEA R115, R115, 0x4, 0x2 ;  /* 0x0000000473737811 */ /* 0x000fe400078e10ff */
[C---:B------:R-:W-:Y:S02]  /*04f0*/  LOP3.LUT R118, R72.reuse, 0x1f, RZ, 0xc0, !PT ;  /* 0x0000001f48767812 */ /* 0x040fe400078ec0ff */
[----:B------:R-:W-:Y:S02]  /*0500*/  LOP3.LUT R112, R72, 0x7f, RZ, 0xc0, !PT ;  /* 0x0000007f48707812 */ /* 0x000fe400078ec0ff */
        /* <DEDUP_REMOVED lines=17> */
[----:B------:R-:W-:Y:S02]  /*0620*/  LOP3.LUT R117, R117, 0x3, RZ, 0xc0, !PT ;  /* 0x0000000375757812 */ /* 0x000fe400078ec0ff */
[----:B------:R-:W-:Y:S01]  /*0630*/  ISETP.NE.AND.EX P0, PT, RZ, UR7, PT, P0 ;  /* 0x00000007ff007c0c */ /* 0x000fe2000bf05300 */
[----:B------:R-:W-:Y:S01]  /*0640*/  ULDC UR7, c[0x0][0x218] ;  /* 0x0000860000077ab9 */ /* 0x000fe20000000800 */
[----:B--2---:R-:W-:-:S02]  /*0650*/  PRMT R113, R6, 0x7632, R113 ;  /* 0x0000763206717816 */ /* 0x004fc40000000071 */
[----:B------:R-:W-:Y:S02]  /*0660*/  PRMT R114, R5, 0x7632, R114 ;  /* 0x0000763205727816 */ /* 0x000fe40000000072 */
[----:B------:R-:W-:Y:S02]  /*0670*/  PRMT R97, R4, 0x7632, R97 ;  /* 0x0000763204617816 */ /* 0x000fe40000000061 */
[----:B------:R-:W-:Y:S02]  /*0680*/  PRMT R98, R7, 0x7632, R98 ;  /* 0x0000763207627816 */ /* 0x000fe40000000062 */
[----:B---3--:R-:W-:Y:S02]  /*0690*/  PRMT R111, R28, 0x7632, R111 ;  /* 0x000076321c6f7816 */ /* 0x008fe4000000006f */
[----:B------:R-:W-:Y:S02]  /*06a0*/  PRMT R110, R29, 0x7632, R110 ;  /* 0x000076321d6e7816 */ /* 0x000fe4000000006e */
[----:B------:R-:W-:-:S02]  /*06b0*/  PRMT R109, R30, 0x7632, R109 ;  /* 0x000076321e6d7816 */ /* 0x000fc4000000006d */
[----:B------:R-:W-:Y:S02]  /*06c0*/  PRMT R107, R31, 0x7632, R107 ;  /* 0x000076321f6b7816 */ /* 0x000fe4000000006b */
[----:B----4-:R-:W-:Y:S02]  /*06d0*/  PRMT R105, R24, 0x7632, R105 ;  /* 0x0000763218697816 */ /* 0x010fe40000000069 */
[----:B------:R-:W-:Y:S02]  /*06e0*/  PRMT R108, R25, 0x7632, R108 ;  /* 0x00007632196c7816 */ /* 0x000fe4000000006c */
[----:B------:R-:W-:Y:S02]  /*06f0*/  PRMT R103, R26, 0x7632, R103 ;  /* 0x000076321a677816 */ /* 0x000fe40000000067 */
[----:B------:R-:W-:Y:S02]  /*0700*/  PRMT R106, R27, 0x7632, R106 ;  /* 0x000076321b6a7816 */ /* 0x000fe4000000006a */
[----:B------:R-:W-:-:S02]  /*0710*/  PRMT R101, R20, 0x7632, R101 ;  /* 0x0000763214657816 */ /* 0x000fc40000000065 */
[----:B------:R-:W-:Y:S02]  /*0720*/  PRMT R104, R21, 0x7632, R104 ;  /* 0x0000763215687816 */ /* 0x000fe40000000068 */
[----:B------:R-:W-:Y:S02]  /*0730*/  PRMT R99, R22, 0x7632, R99 ;  /* 0x0000763216637816 */ /* 0x000fe40000000063 */
[----:B------:R-:W-:Y:S02]  /*0740*/  PRMT R100, R23, 0x7632, R100 ;  /* 0x0000763217647816 */ /* 0x000fe40000000064 */
        /* <DEDUP_REMOVED lines=31> */
[----:B------:R-:W-:-:S07]  /*0940*/  SHF.L.U32 R100, R100, 0x10, RZ ;  /* 0x0000001064647819 */ /* 0x000fce00000006ff */
.L_x_8693:
        /* <DEDUP_REMOVED lines=24> */
.L_x_8628:
[----:B-----5:R-:W-:-:S05]  /*0ad0*/  SHF.L.U32 R39, R32, 0x10, RZ ;  /* 0x0000001020277819 */ /* 0x020fca00000006ff */
[----:B------:R-:W-:-:S04]  /*0ae0*/  FADD.FTZ R36, R36, R39 ;  /* 0x0000002724247221 */ /* 0x000fc80000010000 */
[----:B------:R-:W-:-:S07]  /*0af0*/  @P1 FADD.FTZ R36, R28, R36 ;  /* 0x000000241c241221 */ /* 0x000fce0000010000 */
.L_x_8629:
[----:B------:R-:W-:Y:S01]  /*0b00*/  SHF.L.U32 R37, R37, 0x10, RZ ;  /* 0x0000001025257819 */ /* 0x000fe200000006ff */
[----:B------:R-:W-:Y:S06]  /*0b10*/  @P2 BRA `(.L_x_8630) ;  /* 0x00000000000c2947 */ /* 0x000fec0003800000 */
[----:B------:R-:W-:Y:S05]  /*0b20*/  @!P1 BRA `(.L_x_8631) ;  /* 0x0000000000189947 */ /* 0x000fea0003800000 */
[----:B-----5:R-:W-:Y:S01]  /*0b30*/  FADD.FTZ R37, R29, R37 ;  /* 0x000000251d257221 */ /* 0x020fe20000010000 */
[----:B------:R-:W-:Y:S06]  /*0b40*/  BRA `(.L_x_8631) ;  /* 0x0000000000107947 */ /* 0x000fec0003800000 */
.L_x_8630:
[----:B-----5:R-:W-:-:S04]  /*0b50*/  PRMT R20, R32, 0x7632, R20 ;  /* 0x0000763220147816 */ /* 0x020fc80000000014 */
[----:B------:R-:W-:-:S05]  /*0b60*/  SHF.L.U32 R20, R20, 0x10, RZ ;  /* 0x0000001014147819 */ /* 0x000fca00000006ff */
[----:B------:R-:W-:-:S04]  /*0b70*/  FADD.FTZ R37, R37, R20 ;  /* 0x0000001425257221 */ /* 0x000fc80000010000 */
[----:B------:R-:W-:-:S07]  /*0b80*/  @P1 FADD.FTZ R37, R29, R37 ;  /* 0x000000251d251221 */ /* 0x000fce0000010000 */
.L_x_8631:
[C---:B------:R-:W-:Y:S02]  /*0b90*/  PRMT R39, R21.reuse, 0x7632, R39 ;  /* 0x0000763215277816 */ /* 0x040fe40000000027 */
[----:B------:R-:W-:Y:S01]  /*0ba0*/  SHF.L.U32 R38, R21, 0x10, RZ ;  /* 0x0000001015267819 */ /* 0x000fe200000006ff */
[----:B------:R-:W-:Y:S06]  /*0bb0*/  @P2 BRA `(.L_x_8632) ;  /* 0x00000000000c2947 */ /* 0x000fec0003800000 */
[----:B------:R-:W-:Y:S05]  /*0bc0*/  @!P1 BRA `(.L_x_8633) ;  /* 0x0000000000149947 */ /* 0x000fea0003800000 */
[----:B-----5:R-:W-:Y:S01]  /*0bd0*/  FADD.FTZ R38, R30, R38 ;  /* 0x000000261e267221 */ /* 0x020fe20000010000 */
[----:B------:R-:W-:Y:S06]  /*0be0*/  BRA `(.L_x_8633) ;  /* 0x00000000000c7947 */ /* 0x000fec0003800000 */
.L_x_8632:
[----:B-----5:R-:W-:-:S05]  /*0bf0*/  SHF.L.U32 R21, R33, 0x10, RZ ;  /* 0x0000001021157819 */ /* 0x020fca00000006ff */
[----:B------:R-:W-:-:S04]  /*0c00*/  FADD.FTZ R38, R38, R21 ;  /* 0x0000001526267221 */ /* 0x000fc80000010000 */
[----:B------:R-:W-:-:S07]  /*0c10*/  @P1 FADD.FTZ R38, R30, R38 ;  /* 0x000000261e261221 */ /* 0x000fce0000010000 */
.L_x_8633:
[----:B------:R-:W-:Y:S01]  /*0c20*/  SHF.L.U32 R39, R39, 0x10, RZ ;  /* 0x0000001027277819 */ /* 0x000fe200000006ff */
[----:B------:R-:W-:Y:S06]  /*0c30*/  @P2 BRA `(.L_x_8634) ;  /* 0x00000000000c2947 */ /* 0x000fec0003800000 */
[----:B------:R-:W-:Y:S05]  /*0c40*/  @!P1 BRA `(.L_x_8635) ;  /* 0x0000000000189947 */ /* 0x000fea0003800000 */
[----:B-----5:R-:W-:Y:S01]  /*0c50*/  FADD.FTZ R39, R31, R39 ;  /* 0x000000271f277221 */ /* 0x020fe20000010000 */
[----:B------:R-:W-:Y:S06]  /*0c60*/  BRA `(.L_x_8635) ;  /* 0x0000000000107947 */ /* 0x000fec0003800000 */
.L_x_8634:
[----:B-----5:R-:W-:-:S04]  /*0c70*/  PRMT R20, R33, 0x7632, R20 ;  /* 0x0000763221147816 */ /* 0x020fc80000000014 */
[----:B------:R-:W-:-:S05]  /*0c80*/  SHF.L.U32 R20, R20, 0x10, RZ ;  /* 0x0000001014147819 */ /* 0x000fca00000006ff */
[----:B------:R-:W-:-:S04]  /*0c90*/  FADD.FTZ R39, R39, R20 ;  /* 0x0000001427277221 */ /* 0x000fc80000010000 */
[----:B------:R-:W-:-:S07]  /*0ca0*/  @P1 FADD.FTZ R39, R31, R39 ;  /* 0x000000271f271221 */ /* 0x000fce0000010000 */
.L_x_8635:
[C---:B------:R-:W-:Y:S02]  /*0cb0*/  PRMT R41, R22.reuse, 0x7632, R41 ;  /* 0x0000763216297816 */ /* 0x040fe40000000029 */
[----:B------:R-:W-:Y:S01]  /*0cc0*/  SHF.L.U32 R40, R22, 0x10, RZ ;  /* 0x0000001016287819 */ /* 0x000fe200000006ff */
[----:B------:R-:W-:Y:S06]  /*0cd0*/  @P2 BRA `(.L_x_8636) ;  /* 0x00000000000c2947 */ /* 0x000fec0003800000 */
[----:B------:R-:W-:Y:S05]  /*0ce0*/  @!P1 BRA `(.L_x_8637) ;  /* 0x0000000000149947 */ /* 0x000fea0003800000 */
[----:B-----5:R-:W-:Y:S01]  /*0cf0*/  FADD.FTZ R40, R24, R40 ;  /* 0x0000002818287221 */ /* 0x020fe20000010000 */
[----:B------:R-:W-:Y:S06]  /*0d00*/  BRA `(.L_x_8637) ;  /* 0x00000000000c7947 */ /* 0x000fec0003800000 */
.L_x_8636:
[----:B-----5:R-:W-:-:S05]  /*0d10*/  SHF.L.U32 R21, R34, 0x10, RZ ;  /* 0x0000001022157819 */ /* 0x020fca00000006ff */
[----:B------:R-:W-:-:S04]  /*0d20*/  FADD.FTZ R40, R40, R21 ;  /* 0x0000001528287221 */ /* 0x000fc80000010000 */
[----:B------:R-:W-:-:S07]  /*0d30*/  @P1 FADD.FTZ R40, R24, R40 ;  /* 0x0000002818281221 */ /* 0x000fce0000010000 */
.L_x_8637:
[----:B------:R-:W-:Y:S01]  /*0d40*/  SHF.L.U32 R41, R41, 0x10, RZ ;  /* 0x0000001029297819 */ /* 0x000fe200000006ff */
[----:B------:R-:W-:Y:S06]  /*0d50*/  @P2 BRA `(.L_x_8638) ;  /* 0x00000000000c2947 */ /* 0x000fec0003800000 */
[----:B------:R-:W-:Y:S05]  /*0d60*/  @!P1 BRA `(.L_x_8639) ;  /* 0x0000000000189947 */ /* 0x000fea0003800000 */
[----:B-----5:R-:W-:Y:S01]  /*0d70*/  FADD.FTZ R41, R25, R41 ;  /* 0x0000002919297221 */ /* 0x020fe20000010000 */
[----:B------:R-:W-:Y:S06]  /*0d80*/  BRA `(.L_x_8639) ;  /* 0x0000000000107947 */ /* 0x000fec0003800000 */
.L_x_8638:
[----:B-----5:R-:W-:-:S04]  /*0d90*/  PRMT R20, R34, 0x7632, R20 ;  /* 0x0000763222147816 */ /* 0x020fc80000000014 */
[----:B------:R-:W-:-:S05]  /*0da0*/  SHF.L.U32 R20, R20, 0x10, RZ ;  /* 0x0000001014147819 */ /* 0x000fca00000006ff */
[----:B------:R-:W-:-:S04]  /*0db0*/  FADD.FTZ R41, R41, R20 ;  /* 0x0000001429297221 */ /* 0x000fc80000010000 */
[----:B------:R-:W-:-:S07]  /*0dc0*/  @P1 FADD.FTZ R41, R25, R41 ;  /* 0x0000002919291221 */ /* 0x000fce0000010000 */
.L_x_8639:
[C---:B------:R-:W-:Y:S02]  /*0dd0*/  PRMT R43, R23.reuse, 0x7632, R43 ;  /* 0x00007632172b7816 */ /* 0x040fe4000000002b */
[----:B------:R-:W-:Y:S01]  /*0de0*/  SHF.L.U32 R42, R23, 0x10, RZ ;  /* 0x00000010172a7819 */ /* 0x000fe200000006ff */
[----:B------:R-:W-:Y:S06]  /*0df0*/  @P2 BRA `(.L_x_8640) ;  /* 0x00000000000c2947 */ /* 0x000fec0003800000 */
[----:B------:R-:W-:Y:S05]  /*0e00*/  @!P1 BRA `(.L_x_8641) ;  /* 0x0000000000149947 */ /* 0x000fea0003800000 */
[----:B-----5:R-:W-:Y:S01]  /*0e10*/  FADD.FTZ R42, R26, R42 ;  /* 0x0000002a1a2a7221 */ /* 0x020fe20000010000 */
[----:B------:R-:W-:Y:S06]  /*0e20*/  BRA `(.L_x_8641) ;  /* 0x00000000000c7947 */ /* 0x000fec0003800000 */
.L_x_8640:
[----:B-----5:R-:W-:-:S05]  /*0e30*/  SHF.L.U32 R21, R35, 0x10, RZ ;  /* 0x0000001023157819 */ /* 0x020fca00000006ff */
[----:B------:R-:W-:-:S04]  /*0e40*/  FADD.FTZ R42, R42, R21 ;  /* 0x000000152a2a7221 */ /* 0x000fc80000010000 */
[----:B------:R-:W-:-:S07]  /*0e50*/  @P1 FADD.FTZ R42, R26, R42 ;  /* 0x0000002a1a2a1221 */ /* 0x000fce0000010000 */
.L_x_8641:
[----:B------:R-:W-:Y:S01]  /*0e60*/  SHF.L.U32 R43, R43, 0x10, RZ ;  /* 0x000000102b2b7819 */ /* 0x000fe200000006ff */
[----:B------:R-:W-:Y:S06]  /*0e70*/  @P2 BRA `(.L_x_8642) ;  /* 0x00000000000c2947 */ /* 0x000fec0003800000 */
[----:B------:R-:W-:Y:S05]  /*0e80*/  @!P1 BRA `(.L_x_8643) ;  /* 0x0000000000189947 */ /* 0x000fea0003800000 */
[----:B-----5:R-:W-:Y:S01]  /*0e90*/  FADD.FTZ R43, R27, R43 ;  /* 0x0000002b1b2b7221 */ /* 0x020fe20000010000 */
[----:B------:R-:W-:Y:S06]  /*0ea0*/  BRA `(.L_x_8643) ;  /* 0x0000000000107947 */ /* 0x000fec0003800000 */
.L_x_8642:
[----:B-----5:R-:W-:-:S04]  /*0eb0*/  PRMT R20, R35, 0x7632, R20 ;  /* 0x0000763223147816 */ /* 0x020fc80000000014 */
[----:B------:R-:W-:-:S05]  /*0ec0*/  SHF.L.U32 R20, R20, 0x10, RZ ;  /* 0x0000001014147819 */ /* 0x000fca00000006ff */
[----:B------:R-:W-:-:S04]  /*0ed0*/  FADD.FTZ R43, R43, R20 ;  /* 0x000000142b2b7221 */ /* 0x000fc80000010000 */
[----:B------:R-:W-:-:S07]  /*0ee0*/  @P1 FADD.FTZ R43, R27, R43 ;  /* 0x0000002b1b2b1221 */ /* 0x000fce0000010000 */
.L_x_8643:
[C---:B------:R-:W-:Y:S02]  /*0ef0*/  IADD3 R119, R122.reuse, 0x80, RZ ;  /* 0x000000807a777810 */ /* 0x040fe40007ffe0ff */
[C---:B------:R-:W-:Y:S02]  /*0f00*/  LEA R50, P4, R122.reuse, UR10, 0x5 ;  /* 0x0000000a7a327c11 */ /* 0x040fe4000f8828ff */
[C---:B------:R-:W-:Y:S01]  /*0f10*/  @P1 LEA R48, P5, R119.reuse, UR8, 0x5 ;  /* 0x0000000877301c11 */ /* 0x040fe2000f8a28ff */
[C---:B------:R-:W-:Y:S01]  /*0f20*/  IMAD.WIDE.U32 R20, R119.reuse, 0x10, R60 ;  /* 0x0000001077147825 */ /* 0x040fe200078e003c */
        /* <DEDUP_REMOVED lines=16> */
.L_x_8644:
[----:B-----5:R-:W-:-:S05]  /*1030*/  SHF.L.U32 R47, R32, 0x10, RZ ;  /* 0x00000010202f7819 */ /* 0x020fca00000006ff */
[----:B------:R-:W-:-:S04]  /*1040*/  FADD.FTZ R44, R47, R44 ;  /* 0x0000002c2f2c7221 */ /* 0x000fc80000010000 */
[----:B------:R-:W-:-:S07]  /*1050*/  @P1 FADD.FTZ R44, R28, R44 ;  /* 0x0000002c1c2c1221 */ /* 0x000fce0000010000 */
.L_x_8645:
[----:B------:R-:W-:Y:S01]  /*1060*/  SHF.L.U32 R45, R45, 0x10, RZ ;  /* 0x000000102d2d7819 */ /* 0x000fe200000006ff */
[----:B------:R-:W-:Y:S06]  /*1070*/  @P2 BRA `(.L_x_8646) ;  /* 0x00000000000c2947 */ /* 0x000fec0003800000 */
[----:B------:R-:W-:Y:S05]  /*1080*/  @!P1 BRA `(.L_x_8647) ;  /* 0x0000000000189947 */ /* 0x000fea0003800000 */
[----:B-----5:R-:W-:Y:S01]  /*1090*/  FADD.FTZ R45, R29, R45 ;  /* 0x0000002d1d2d7221 */ /* 0x020fe20000010000 */
[----:B------:R-:W-:Y:S06]  /*10a0*/  BRA `(.L_x_8647) ;  /* 0x0000000000107947 */ /* 0x000fec0003800000 */
.L_x_8646:
[----:B-----5:R-:W-:-:S04]  /*10b0*/  PRMT R20, R32, 0x7632, R20 ;  /* 0x0000763220147816 */ /* 0x020fc80000000014 */
[----:B------:R-:W-:-:S05]  /*10c0*/  SHF.L.U32 R20, R20, 0x10, RZ ;  /* 0x0000001014147819 */ /* 0x000fca00000006ff */
[----:B------:R-:W-:-:S04]  /*10d0*/  FADD.FTZ R45, R45, R20 ;  /* 0x000000142d2d7221 */ /* 0x000fc80000010000 */
[----:B------:R-:W-:-:S07]  /*10e0*/  @P1 FADD.FTZ R45, R29, R45 ;  /* 0x0000002d1d2d1221 */ /* 0x000fce0000010000 */
.L_x_8647:
[C---:B------:R-:W-:Y:S02]  /*10f0*/  PRMT R47, R21.reuse, 0x7632, R47 ;  /* 0x00007632152f7816 */ /* 0x040fe4000000002f */
[----:B------:R-:W-:Y:S01]  /*1100*/  SHF.L.U32 R46, R21, 0x10, RZ ;  /* 0x00000010152e7819 */ /* 0x000fe200000006ff */
[----:B------:R-:W-:Y:S06]  /*1110*/  @P2 BRA `(.L_x_8648) ;  /* 0x00000000000c2947 */ /* 0x000fec0003800000 */
[----:B------:R-:W-:Y:S05]  /*1120*/  @!P1 BRA `(.L_x_8649) ;  /* 0x0000000000149947 */ /* 0x000fea0003800000 */
[----:B-----5:R-:W-:Y:S01]  /*1130*/  FADD.FTZ R46, R30, R46 ;  /* 0x0000002e1e2e7221 */ /* 0x020fe20000010000 */
[----:B------:R-:W-:Y:S06]  /*1140*/  BRA `(.L_x_8649) ;  /* 0x00000000000c7947 */ /* 0x000fec0003800000 */
.L_x_8648:
[----:B-----5:R-:W-:-:S05]  /*1150*/  SHF.L.U32 R21, R33, 0x10, RZ ;  /* 0x0000001021157819 */ /* 0x020fca00000006ff */
[----:B------:R-:W-:-:S04]  /*1160*/  FADD.FTZ R46, R21, R46 ;  /* 0x0000002e152e7221 */ /* 0x000fc80000010000 */
[----:B------:R-:W-:-:S07]  /*1170*/  @P1 FADD.FTZ R46, R30, R46 ;  /* 0x0000002e1e2e1221 */ /* 0x000fce0000010000 */
.L_x_8649:
[----:B------:R-:W-:Y:S01]  /*1180*/  SHF.L.U32 R47, R47, 0x10, RZ ;  /* 0x000000102f2f7819 */ /* 0x000fe200000006ff */
[----:B------:R-:W-:Y:S06]  /*1190*/  @P2 BRA `(.L_x_8650) ;  /* 0x00000000000c2947 */ /* 0x000fec0003800000 */
[----:B------:R-:W-:Y:S05]  /*11a0*/  @!P1 BRA `(.L_x_8651) ;  /* 0x0000000000189947 */ /* 0x000fea0003800000 */
[----:B-----5:R-:W-:Y:S01]  /*11b0*/  FADD.FTZ R47, R31, R47 ;  /* 0x0000002f1f2f7221 */ /* 0x020fe20000010000 */
[----:B------:R-:W-:Y:S06]  /*11c0*/  BRA `(.L_x_8651) ;  /* 0x0000000000107947 */ /* 0x000fec0003800000 */
.L_x_8650:
[----:B-----5:R-:W-:-:S04]  /*11d0*/  PRMT R20, R33, 0x7632, R20 ;  /* 0x0000763221147816 */ /* 0x020fc80000000014 */
[----:B------:R-:W-:-:S05]  /*11e0*/  SHF.L.U32 R20, R20, 0x10, RZ ;  /* 0x0000001014147819 */ /* 0x000fca00000006ff */
[----:B------:R-:W-:-:S04]  /*11f0*/  FADD.FTZ R47, R47, R20 ;  /* 0x000000142f2f7221 */ /* 0x000fc80000010000 */
[----:B------:R-:W-:-:S07]  /*1200*/  @P1 FADD.FTZ R47, R31, R47 ;  /* 0x0000002f1f2f1221 */ /* 0x000fce0000010000 */
.L_x_8651:
[C---:B------:R-:W-:Y:S02]  /*1210*/  PRMT R49, R22.reuse, 0x7632, R49 ;  /* 0x0000763216317816 */ /* 0x040fe40000000031 */
[----:B------:R-:W-:Y:S01]  /*1220*/  SHF.L.U32 R48, R22, 0x10, RZ ;  /* 0x0000001016307819 */ /* 0x000fe200000006ff */
[----:B------:R-:W-:Y:S06]  /*1230*/  @P2 BRA `(.L_x_8652) ;  /* 0x00000000000c2947 */ /* 0x000fec0003800000 */
[----:B------:R-:W-:Y:S05]  /*1240*/  @!P1 BRA `(.L_x_8653) ;  /* 0x0000000000149947 */ /* 0x000fea0003800000 */
[----:B-----5:R-:W-:Y:S01]  /*1250*/  FADD.FTZ R48, R24, R48 ;  /* 0x0000003018307221 */ /* 0x020fe20000010000 */
[----:B------:R-:W-:Y:S06]  /*1260*/  BRA `(.L_x_8653) ;  /* 0x00000000000c7947 */ /* 0x000fec0003800000 */
.L_x_8652:
[----:B-----5:R-:W-:-:S05]  /*1270*/  SHF.L.U32 R21, R34, 0x10, RZ ;  /* 0x0000001022157819 */ /* 0x020fca00000006ff */
[----:B------:R-:W-:-:S04]  /*1280*/  FADD.FTZ R48, R21, R48 ;  /* 0x0000003015307221 */ /* 0x000fc80000010000 */
[----:B------:R-:W-:-:S07]  /*1290*/  @P1 FADD.FTZ R48, R24, R48 ;  /* 0x0000003018301221 */ /* 0x000fce0000010000 */
.L_x_8653:
[----:B------:R-:W-:Y:S01]  /*12a0*/  SHF.L.U32 R49, R49, 0x10, RZ ;  /* 0x0000001031317819 */ /* 0x000fe200000006ff */
[----:B------:R-:W-:Y:S06]  /*12b0*/  @P2 BRA `(.L_x_8654) ;  /* 0x00000000000c2947 */ /* 0x000fec0003800000 */
[----:B------:R-:W-:Y:S05]  /*12c0*/  @!P1 BRA `(.L_x_8655) ;  /* 0x0000000000189947 */ /* 0x000fea0003800000 */
[----:B-----5:R-:W-:Y:S01]  /*12d0*/  FADD.FTZ R49, R25, R49 ;  /* 0x0000003119317221 */ /* 0x020fe20000010000 */
[----:B------:R-:W-:Y:S06]  /*12e0*/  BRA `(.L_x_8655) ;  /* 0x0000000000107947 */ /* 0x000fec0003800000 */
.L_x_8654:
[----:B-----5:R-:W-:-:S04]  /*12f0*/  PRMT R20, R34, 0x7632, R20 ;  /* 0x0000763222147816 */ /* 0x020fc80000000014 */
[----:B------:R-:W-:-:S05]  /*1300*/  SHF.L.U32 R20, R20, 0x10, RZ ;  /* 0x0000001014147819 */ /* 0x000fca00000006ff */
[----:B------:R-:W-:-:S04]  /*1310*/  FADD.FTZ R49, R49, R20 ;  /* 0x0000001431317221 */ /* 0x000fc80000010000 */
[----:B------:R-:W-:-:S07]  /*1320*/  @P1 FADD.FTZ R49, R25, R49 ;  /* 0x0000003119311221 */ /* 0x000fce0000010000 */
.L_x_8655:
[C---:B------:R-:W-:Y:S02]  /*1330*/  PRMT R51, R23.reuse, 0x7632, R51 ;  /* 0x0000763217337816 */ /* 0x040fe40000000033 */
[----:B------:R-:W-:Y:S01]  /*1340*/  SHF.L.U32 R50, R23, 0x10, RZ ;  /* 0x0000001017327819 */ /* 0x000fe200000006ff */
[----:B------:R-:W-:Y:S06]  /*1350*/  @P2 BRA `(.L_x_8656) ;  /* 0x00000000000c2947 */ /* 0x000fec0003800000 */
[----:B------:R-:W-:Y:S05]  /*1360*/  @!P1 BRA `(.L_x_8657) ;  /* 0x0000000000149947 */ /* 0x000fea0003800000 */
[----:B-----5:R-:W-:Y:S01]  /*1370*/  FADD.FTZ R50, R26, R50 ;  /* 0x000000321a327221 */ /* 0x020fe20000010000 */
[----:B------:R-:W-:Y:S06]  /*1380*/  BRA `(.L_x_8657) ;  /* 0x00000000000c7947 */ /* 0x000fec0003800000 */
.L_x_8656:
[----:B-----5:R-:W-:-:S05]  /*1390*/  SHF.L.U32 R21, R35, 0x10, RZ ;  /* 0x0000001023157819 */ /* 0x020fca00000006ff */
[----:B------:R-:W-:-:S04]  /*13a0*/  FADD.FTZ R50, R21, R50 ;  /* 0x0000003215327221 */ /* 0x000fc80000010000 */
[----:B------:R-:W-:-:S07]  /*13b0*/  @P1 FADD.FTZ R50, R26, R50 ;  /* 0x000000321a321221 */ /* 0x000fce0000010000 */
.L_x_8657:
[----:B------:R-:W-:Y:S01]  /*13c0*/  SHF.L.U32 R51, R51, 0x10, RZ ;  /* 0x0000001033337819 */ /* 0x000fe200000006ff */
[----:B------:R-:W-:Y:S06]  /*13d0*/  @P2 BRA `(.L_x_8658) ;  /* 0x00000000000c2947 */ /* 0x000fec0003800000 */
[----:B------:R-:W-:Y:S05]  /*13e0*/  @!P1 BRA `(.L_x_8659) ;  /* 0x0000000000189947 */ /* 0x000fea0003800000 */
[----:B-----5:R-:W-:Y:S01]  /*13f0*/  FADD.FTZ R51, R27, R51 ;  /* 0x000000331b337221 */ /* 0x020fe20000010000 */
[----:B------:R-:W-:Y:S06]  /*1400*/  BRA `(.L_x_8659) ;  /* 0x0000000000107947 */ /* 0x000fec0003800000 */
.L_x_8658:
[----:B-----5:R-:W-:-:S04]  /*1410*/  PRMT R20, R35, 0x7632, R20 ;  /* 0x0000763223147816 */ /* 0x020fc80000000014 */
[----:B------:R-:W-:-:S05]  /*1420*/  SHF.L.U32 R20, R20, 0x10, RZ ;  /* 0x0000001014147819 */ /* 0x000fca00000006ff */
[----:B------:R-:W-:-:S04]  /*1430*/  FADD.FTZ R51, R51, R20 ;  /* 0x0000001433337221 */ /* 0x000fc80000010000 */
[----:B------:R-:W-:-:S07]  /*1440*/  @P1 FADD.FTZ R51, R27, R51 ;  /* 0x000000331b331221 */ /* 0x000fce0000010000 */
.L_x_8659:
[----:B------:R-:W-:Y:S02]  /*1450*/  IADD3 R120, R122, 0x100, RZ ;  /* 0x000001007a787810 */ /* 0x000fe40007ffe0ff */
        /* <DEDUP_REMOVED lines=19> */
.L_x_8660:
[----:B-----5:R-:W-:-:S05]  /*1590*/  SHF.L.U32 R55, R32, 0x10, RZ ;  /* 0x0000001020377819 */ /* 0x020fca00000006ff */
[----:B------:R-:W-:-:S04]  /*15a0*/  FADD.FTZ R52, R55, R52 ;  /* 0x0000003437347221 */ /* 0x000fc80000010000 */
[----:B------:R-:W-:-:S07]  /*15b0*/  @P1 FADD.FTZ R52, R28, R52 ;  /* 0x000000341c341221 */ /* 0x000fce0000010000 */
.L_x_8661:
[----:B------:R-:W-:Y:S01]  /*15c0*/  SHF.L.U32 R53, R53, 0x10, RZ ;  /* 0x0000001035357819 */ /* 0x000fe200000006ff */
[----:B------:R-:W-:Y:S06]  /*15d0*/  @P2 BRA `(.L_x_8662) ;  /* 0x00000000000c2947 */ /* 0x000fec0003800000 */
[----:B------:R-:W-:Y:S05]  /*15e0*/  @!P1 BRA `(.L_x_8663) ;  /* 0x0000000000189947 */ /* 0x000fea0003800000 */
[----:B-----5:R-:W-:Y:S01]  /*15f0*/  FADD.FTZ R53, R29, R53 ;  /* 0x000000351d357221 */ /* 0x020fe20000010000 */
[----:B------:R-:W-:Y:S06]  /*1600*/  BRA `(.L_x_8663) ;  /* 0x0000000000107947 */ /* 0x000fec0003800000 */
.L_x_8662:
[----:B-----5:R-:W-:-:S04]  /*1610*/  PRMT R20, R32, 0x7632, R20 ;  /* 0x0000763220147816 */ /* 0x020fc80000000014 */
[----:B------:R-:W-:-:S05]  /*1620*/  SHF.L.U32 R20, R20, 0x10, RZ ;  /* 0x0000001014147819 */ /* 0x000fca00000006ff */
[----:B------:R-:W-:-:S04]  /*1630*/  FADD.FTZ R53, R53, R20 ;  /* 0x0000001435357221 */ /* 0x000fc80000010000 */
[----:B------:R-:W-:-:S07]  /*1640*/  @P1 FADD.FTZ R53, R29, R53 ;  /* 0x000000351d351221 */ /* 0x000fce0000010000 */
.L_x_8663:
[C---:B------:R-:W-:Y:S02]  /*1650*/  PRMT R55, R21.reuse, 0x7632, R55 ;  /* 0x0000763215377816 */ /* 0x040fe40000000037 */
[----:B------:R-:W-:Y:S01]  /*1660*/  SHF.L.U32 R54, R21, 0x10, RZ ;  /* 0x0000001015367819 */ /* 0x000fe200000006ff */
[----:B------:R-:W-:Y:S06]  /*1670*/  @P2 BRA `(.L_x_8664) ;  /* 0x00000000000c2947 */ /* 0x000fec0003800000 */
[----:B------:R-:W-:Y:S05]  /*1680*/  @!P1 BRA `(.L_x_8665) ;  /* 0x0000000000149947 */ /* 0x000fea0003800000 */
[----:B-----5:R-:W-:Y:S01]  /*1690*/  FADD.FTZ R54, R30, R54 ;  /* 0x000000361e367221 */ /* 0x020fe20000010000 */
[----:B------:R-:W-:Y:S06]  /*16a0*/  BRA `(.L_x_8665) ;  /* 0x00000000000c7947 */ /* 0x000fec0003800000 */
.L_x_8664:
[----:B-----5:R-:W-:-:S05]  /*16b0*/  SHF.L.U32 R21, R33, 0x10, RZ ;  /* 0x0000001021157819 */ /* 0x020fca00000006ff */
[----:B------:R-:W-:-:S04]  /*16c0*/  FADD.FTZ R54, R21, R54 ;  /* 0x0000003615367221 */ /* 0x000fc80000010000 */
[----:B------:R-:W-:-:S07]  /*16d0*/  @P1 FADD.FTZ R54, R30, R54 ;  /* 0x000000361e361221 */ /* 0x000fce0000010000 */
.L_x_8665:
[----:B------:R-:W-:Y:S01]  /*16e0*/  SHF.L.U32 R55, R55, 0x10, RZ ;  /* 0x0000001037377819 */ /* 0x000fe200000006ff */
[----:B------:R-:W-:Y:S06]  /*16f0*/  @P2 BRA `(.L_x_8666) ;  /* 0x00000000000c2947 */ /* 0x000fec0003800000 */
[----:B------:R-:W-:Y:S05]  /*1700*/  @!P1 BRA `(.L_x_8667) ;  /* 0x0000000000189947 */ /* 0x000fea0003800000 */
[----:B-----5:R-:W-:Y:S01]  /*1710*/  FADD.FTZ R55, R31, R55 ;  /* 0x000000371f377221 */ /* 0x020fe20000010000 */
[----:B------:R-:W-:Y:S06]  /*1720*/  BRA `(.L_x_8667) ;  /* 0x0000000000107947 */ /* 0x000fec0003800000 */
.L_x_8666:
[----:B-----5:R-:W-:-:S04]  /*1730*/  PRMT R20, R33, 0x7632, R20 ;  /* 0x0000763221147816 */ /* 0x020fc80000000014 */
[----:B------:R-:W-:-:S05]  /*1740*/  SHF.L.U32 R20, R20, 0x10, RZ ;  /* 0x0000001014147819 */ /* 0x000fca00000006ff */
[----:B------:R-:W-:-:S04]  /*1750*/  FADD.FTZ R55, R55, R20 ;  /* 0x0000001437377221 */ /* 0x000fc80000010000 */
[----:B------:R-:W-:-:S07]  /*1760*/  @P1 FADD.FTZ R55, R31, R55 ;  /* 0x000000371f371221 */ /* 0x000fce0000010000 */
.L_x_8667:
[C---:B------:R-:W-:Y:S02]  /*1770*/  PRMT R57, R22.reuse, 0x7632, R57 ;  /* 0x0000763216397816 */ /* 0x040fe40000000039 */
[----:B------:R-:W-:Y:S01]  /*1780*/  SHF.L.U32 R56, R22, 0x10, RZ ;  /* 0x0000001016387819 */ /* 0x000fe200000006ff */
[----:B------:R-:W-:Y:S06]  /*1790*/  @P2 BRA `(.L_x_8668) ;  /* 0x00000000000c2947 */ /* 0x000fec0003800000 */
[----:B------:R-:W-:Y:S05]  /*17a0*/  @!P1 BRA `(.L_x_8669) ;  /* 0x0000000000149947 */ /* 0x000fea0003800000 */
[----:B-----5:R-:W-:Y:S01]  /*17b0*/  FADD.FTZ R56, R24, R56 ;  /* 0x0000003818387221 */ /* 0x020fe20000010000 */
[----:B------:R-:W-:Y:S06]  /*17c0*/  BRA `(.L_x_8669) ;  /* 0x00000000000c7947 */ /* 0x000fec0003800000 */
.L_x_8668:
[----:B-----5:R-:W-:-:S05]  /*17d0*/  SHF.L.U32 R21, R34, 0x10, RZ ;  /* 0x0000001022157819 */ /* 0x020fca00000006ff */
[----:B------:R-:W-:-:S04]  /*17e0*/  FADD.FTZ R56, R21, R56 ;  /* 0x0000003815387221 */ /* 0x000fc80000010000 */
[----:B------:R-:W-:-:S07]  /*17f0*/  @P1 FADD.FTZ R56, R24, R56 ;  /* 0x0000003818381221 */ /* 0x000fce0000010000 */
.L_x_8669:
[----:B------:R-:W-:Y:S01]  /*1800*/  SHF.L.U32 R57, R57, 0x10, RZ ;  /* 0x0000001039397819 */ /* 0x000fe200000006ff */
[----:B------:R-:W-:Y:S06]  /*1810*/  @P2 BRA `(.L_x_8670) ;  /* 0x00000000000c2947 */ /* 0x000fec0003800000 */
[----:B------:R-:W-:Y:S05]  /*1820*/  @!P1 BRA `(.L_x_8671) ;  /* 0x0000000000189947 */ /* 0x000fea0003800000 */
[----:B-----5:R-:W-:Y:S01]  /*1830*/  FADD.FTZ R57, R25, R57 ;  /* 0x0000003919397221 */ /* 0x020fe20000010000 */
[----:B------:R-:W-:Y:S06]  /*1840*/  BRA `(.L_x_8671) ;  /* 0x0000000000107947 */ /* 0x000fec0003800000 */
.L_x_8670:
[----:B-----5:R-:W-:-:S04]  /*1850*/  PRMT R20, R34, 0x7632, R20 ;  /* 0x0000763222147816 */ /* 0x020fc80000000014 */
[----:B------:R-:W-:-:S05]  /*1860*/  SHF.L.U32 R20, R20, 0x10, RZ ;  /* 0x0000001014147819 */ /* 0x000fca00000006ff */
[----:B------:R-:W-:-:S04]  /*1870*/  FADD.FTZ R57, R57, R20 ;  /* 0x0000001439397221 */ /* 0x000fc80000010000 */
[----:B------:R-:W-:-:S07]  /*1880*/  @P1 FADD.FTZ R57, R25, R57 ;  /* 0x0000003919391221 */ /* 0x000fce0000010000 */
.L_x_8671:
[C---:B------:R-:W-:Y:S02]  /*1890*/  PRMT R59, R23.reuse, 0x7632, R59 ;  /* 0x00007632173b7816 */ /* 0x040fe4000000003b */
[----:B------:R-:W-:Y:S01]  /*18a0*/  SHF.L.U32 R58, R23, 0x10, RZ ;  /* 0x00000010173a7819 */ /* 0x000fe200000006ff */
[----:B------:R-:W-:Y:S06]  /*18b0*/  @P2 BRA `(.L_x_8672) ;  /* 0x00000000000c2947 */ /* 0x000fec0003800000 */
[----:B------:R-:W-:Y:S05]  /*18c0*/  @!P1 BRA `(.L_x_8673) ;  /* 0x0000000000149947 */ /* 0x000fea0003800000 */
[----:B-----5:R-:W-:Y:S01]  /*18d0*/  FADD.FTZ R58, R26, R58 ;  /* 0x0000003a1a3a7221 */ /* 0x020fe20000010000 */
[----:B------:R-:W-:Y:S06]  /*18e0*/  BRA `(.L_x_8673) ;  /* 0x00000000000c7947 */ /* 0x000fec0003800000 */
.L_x_8672:
[----:B-----5:R-:W-:-:S05]  /*18f0*/  SHF.L.U32 R21, R35, 0x10, RZ ;  /* 0x0000001023157819 */ /* 0x020fca00000006ff */
[----:B------:R-:W-:-:S04]  /*1900*/  FADD.FTZ R58, R21, R58 ;  /* 0x0000003a153a7221 */ /* 0x000fc80000010000 */
[----:B------:R-:W-:-:S07]  /*1910*/  @P1 FADD.FTZ R58, R26, R58 ;  /* 0x0000003a1a3a1221 */ /* 0x000fce0000010000 */
.L_x_8673:
[----:B------:R-:W-:Y:S01]  /*1920*/  SHF.L.U32 R59, R59, 0x10, RZ ;  /* 0x000000103b3b7819 */ /* 0x000fe200000006ff */
[----:B------:R-:W-:Y:S06]  /*1930*/  @P2 BRA `(.L_x_8674) ;  /* 0x00000000000c2947 */ /* 0x000fec0003800000 */
[----:B------:R-:W-:Y:S05]  /*1940*/  @!P1 BRA `(.L_x_8675) ;  /* 0x0000000000189947 */ /* 0x000fea0003800000 */
[----:B-----5:R-:W-:Y:S01]  /*1950*/  FADD.FTZ R59, R27, R59 ;  /* 0x0000003b1b3b7221 */ /* 0x020fe20000010000 */
[----:B------:R-:W-:Y:S06]  /*1960*/  BRA `(.L_x_8675) ;  /* 0x0000000000107947 */ /* 0x000fec0003800000 */
.L_x_8674:
[----:B-----5:R-:W-:-:S04]  /*1970*/  PRMT R20, R35, 0x7632, R20 ;  /* 0x0000763223147816 */ /* 0x020fc80000000014 */
[----:B------:R-:W-:-:S05]  /*1980*/  SHF.L.U32 R20, R20, 0x10, RZ ;  /* 0x0000001014147819 */ /* 0x000fca00000006ff */
[----:B------:R-:W-:-:S04]  /*1990*/  FADD.FTZ R59, R59, R20 ;  /* 0x000000143b3b7221 */ /* 0x000fc80000010000 */
[----:B------:R-:W-:-:S07]  /*19a0*/  @P1 FADD.FTZ R59, R27, R59 ;  /* 0x0000003b1b3b1221 */ /* 0x000fce0000010000 */
.L_x_8675:
[----:B------:R-:W-:Y:S02]  /*19b0*/  LEA R20, P4, R120, UR10, 0x5 ;  /* 0x0000000a78147c11 */ /* 0x000fe4000f8828ff */
[----:B------:R-:W-:Y:S02]  /*19c0*/  IADD3 R121, R122, 0x180, RZ ;  /* 0x000001807a797810 */ /* 0x000fe40007ffe0ff */
[----:B------:R-:W-:Y:S02]  /*19d0*/  LEA.HI.X R21, R120, UR11, RZ, 0x5, P4 ;  /* 0x0000000b78157c11 */ /* 0x000fe4000a0f2cff */
[C---:B------:R-:W-:Y:S01]  /*19e0*/  @P0 LEA R86, P4, R121.reuse, UR18, 0x4 ;  /* 0x0000001279560c11 */ /* 0x040fe2000f8820ff */
[C---:B------:R-:W-:Y:S02]  /*19f0*/  IMAD.WIDE.U32 R60, R121.reuse, 0x10, R60 ;  /* 0x00000010793c7825 */ /* 0x040fe400078e003c */
[----:B------:R-:W-:Y:S01]  /*1a00*/  STG.E.128 desc[UR4][R20.64], R52 ;  /* 0x0000003414007986 */ /* 0x000fe2000c101d04 */
[----:B------:R-:W-:-:S02]  /*1a10*/  @P0 LEA.HI.X R87, R121, UR19, RZ, 0x4, P4 ;  /* 0x0000001379570c11 */ /* 0x000fc4000a0f24ff */
[C---:B------:R-:W-:Y:S01]  /*1a20*/  @P1 LEA R22, P4, R121.reuse, UR8, 0x5 ;  /* 0x0000000879161c11 */ /* 0x040fe2000f8828ff */
[----:B------:R0:W-:Y:S03]  /*1a30*/  STG.E.128 desc[UR4][R20.64+0x10], R56 ;  /* 0x0000103814007986 */ /* 0x0001e6000c101d04 */
[----:B------:R-:W-:Y:S01]  /*1a40*/  @P1 LEA.HI.X R23, R121, UR9, RZ, 0x5, P4 ;  /* 0x0000000979171c11 */ /* 0x000fe2000a0f2cff */
[----:B------:R-:W0:Y:S04]  /*1a50*/  LDG.E.128 R60, desc[UR4][R60.64] ;  /* 0x000000043c3c7981 */ /* 0x000e28000c1e1d00 */
[----:B-----5:R1:W5:Y:S04]  /*1a60*/  @P0 LDG.E.128 R32, desc[UR4][R86.64] ;  /* 0x0000000456200981 */ /* 0x020368000c1e1d00 */
[----:B------:R1:W5:Y:S04]  /*1a70*/  @P1 LDG.E.128 R28, desc[UR4][R22.64] ;  /* 0x00000004161c1981 */ /* 0x000368000c1e1d00 */
[----:B------:R1:W5:Y:S01]  /*1a80*/  @P1 LDG.E.128 R24, desc[UR4][R22.64+0x10] ;  /* 0x0000100416181981 */ /* 0x000362000c1e1d00 */
[----:B0-----:R-:W-:-:S02]  /*1a90*/  PRMT R21, R60, 0x7632, R21 ;  /* 0x000076323c157816 */ /* 0x001fc40000000015 */
[----:B------:R-:W-:Y:S01]  /*1aa0*/  SHF.L.U32 R20, R60, 0x10, RZ ;  /* 0x000000103c147819 */ /* 0x000fe200000006ff */
[----:B-1----:R-:W-:Y:S06]  /*1ab0*/  @P2 BRA `(.L_x_8676) ;  /* 0x00000000000c2947 */ /* 0x002fec0003800000 */
[----:B------:R-:W-:Y:S05]  /*1ac0*/  @!P1 BRA `(.L_x_8677) ;  /* 0x0000000000149947 */ /* 0x000fea0003800000 */
[----:B-----5:R-:W-:Y:S01]  /*1ad0*/  FADD.FTZ R20, R28, R20 ;  /* 0x000000141c147221 */ /* 0x020fe20000010000 */
[----:B------:R-:W-:Y:S06]  /*1ae0*/  BRA `(.L_x_8677) ;  /* 0x00000000000c7947 */ /* 0x000fec0003800000 */
.L_x_8676:
[----:B-----5:R-:W-:-:S05]  /*1af0*/  SHF.L.U32 R23, R32, 0x10, RZ ;  /* 0x0000001020177819 */ /* 0x020fca00000006ff */
[----:B------:R-:W-:-:S04]  /*1b00*/  FADD.FTZ R20, R23, R20 ;  /* 0x0000001417147221 */ /* 0x000fc80000010000 */
[----:B------:R-:W-:-:S07]  /*1b10*/  @P1 FADD.FTZ R20, R28, R20 ;  /* 0x000000141c141221 */ /* 0x000fce0000010000 */
.L_x_8677:
[----:B------:R-:W-:Y:S01]  /*1b20*/  SHF.L.U32 R21, R21, 0x10, RZ ;  /* 0x0000001015157819 */ /* 0x000fe200000006ff */
[----:B------:R-:W-:Y:S06]  /*1b30*/  @P2 BRA `(.L_x_8678) ;  /* 0x00000000000c2947 */ /* 0x000fec0003800000 */
[----:B------:R-:W-:Y:S05]  /*1b40*/  @!P1 BRA `(.L_x_8679) ;  /* 0x0000000000189947 */ /* 0x000fea0003800000 */
[----:B-----5:R-:W-:Y:S01]  /*1b50*/  FADD.FTZ R21, R29, R21 ;  /* 0x000000151d157221 */ /* 0x020fe20000010000 */
[----:B------:R-:W-:Y:S06]  /*1b60*/  BRA `(.L_x_8679) ;  /* 0x0000000000107947 */ /* 0x000fec0003800000 */
.L_x_8678:
[----:B-----5:R-:W-:-:S04]  /*1b70*/  PRMT R22, R32, 0x7632, R22 ;  /* 0x0000763220167816 */ /* 0x020fc80000000016 */
[----:B------:R-:W-:-:S05]  /*1b80*/  SHF.L.U32 R22, R22, 0x10, RZ ;  /* 0x0000001016167819 */ /* 0x000fca00000006ff */
[----:B------:R-:W-:-:S04]  /*1b90*/  FADD.FTZ R21, R21, R22 ;  /* 0x0000001615157221 */ /* 0x000fc80000010000 */
[----:B------:R-:W-:-:S07]  /*1ba0*/  @P1 FADD.FTZ R21, R29, R21 ;  /* 0x000000151d151221 */ /* 0x000fce0000010000 */
.L_x_8679:
[C---:B------:R-:W-:Y:S02]  /*1bb0*/  PRMT R23, R61.reuse, 0x7632, R23 ;  /* 0x000076323d177816 */ /* 0x040fe40000000017 */
[----:B------:R-:W-:Y:S01]  /*1bc0*/  SHF.L.U32 R22, R61, 0x10, RZ ;  /* 0x000000103d167819 */ /* 0x000fe200000006ff */
[----:B------:R-:W-:Y:S06]  /*1bd0*/  @P2 BRA `(.L_x_8680) ;  /* 0x00000000000c2947 */ /* 0x000fec0003800000 */
[----:B------:R-:W-:Y:S05]  /*1be0*/  @!P1 BRA `(.L_x_8681) ;  /* 0x0000000000149947 */ /* 0x000fea0003800000 */
[----:B-----5:R-:W-:Y:S01]  /*1bf0*/  FADD.FTZ R22, R30, R22 ;  /* 0x000000161e167221 */ /* 0x020fe20000010000 */
[----:B------:R-:W-:Y:S06]  /*1c00*/  BRA `(.L_x_8681) ;  /* 0x00000000000c7947 */ /* 0x000fec0003800000 */
.L_x_8680:
[----:B-----5:R-:W-:-:S05]  /*1c10*/  SHF.L.U32 R61, R33, 0x10, RZ ;  /* 0x00000010213d7819 */ /* 0x020fca00000006ff */
[----:B------:R-:W-:-:S04]  /*1c20*/  FADD.FTZ R22, R61, R22 ;  /* 0x000000163d167221 */ /* 0x000fc80000010000 */
[----:B------:R-:W-:-:S07]  /*1c30*/  @P1 FADD.FTZ R22, R30, R22 ;  /* 0x000000161e161221 */ /* 0x000fce0000010000 */
.L_x_8681:
[----:B------:R-:W-:Y:S01]  /*1c40*/  SHF.L.U32 R23, R23, 0x10, RZ ;  /* 0x0000001017177819 */ /* 0x000fe200000006ff */
[----:B------:R-:W-:Y:S06]  /*1c50*/  @P2 BRA `(.L_x_8682) ;  /* 0x00000000000c2947 */ /* 0x000fec0003800000 */
[----:B------:R-:W-:Y:S05]  /*1c60*/  @!P1 BRA `(.L_x_8683) ;  /* 0x0000000000189947 */ /* 0x000fea0003800000 */
[----:B-----5:R-:W-:Y:S01]  /*1c70*/  FADD.FTZ R23, R31, R23 ;  /* 0x000000171f177221 */ /* 0x020fe20000010000 */
[----:B------:R-:W-:Y:S06]  /*1c80*/  BRA `(.L_x_8683) ;  /* 0x0000000000107947 */ /* 0x000fec0003800000 */
.L_x_8682:
[----:B-----5:R-:W-:-:S04]  /*1c90*/  PRMT R60, R33, 0x7632, R60 ;  /* 0x00007632213c7816 */ /* 0x020fc8000000003c */
[----:B------:R-:W-:-:S05]  /*1ca0*/  SHF.L.U32 R60, R60, 0x10, RZ ;  /* 0x000000103c3c7819 */ /* 0x000fca00000006ff */
[----:B------:R-:W-:-:S04]  /*1cb0*/  FADD.FTZ R23, R23, R60 ;  /* 0x0000003c17177221 */ /* 0x000fc80000010000 */
[----:B------:R-:W-:-:S07]  /*1cc0*/  @P1 FADD.FTZ R23, R31, R23 ;  /* 0x000000171f171221 */ /* 0x000fce0000010000 */
.L_x_8683:
[C---:B------:R-:W-:Y:S02]  /*1cd0*/  PRMT R61, R62.reuse, 0x7632, R61 ;  /* 0x000076323e3d7816 */ /* 0x040fe4000000003d */
[----:B------:R-:W-:Y:S01]  /*1ce0*/  SHF.L.U32 R60, R62, 0x10, RZ ;  /* 0x000000103e3c7819 */ /* 0x000fe200000006ff */
[----:B------:R-:W-:Y:S06]  /*1cf0*/  @P2 BRA `(.L_x_8684) ;  /* 0x00000000000c2947 */ /* 0x000fec0003800000 */
[----:B------:R-:W-:Y:S05]  /*1d00*/  @!P1 BRA `(.L_x_8685) ;  /* 0x0000000000149947 */ /* 0x000fea0003800000 */
[----:B-----5:R-:W-:Y:S01]  /*1d10*/  FADD.FTZ R60, R24, R60 ;  /* 0x0000003c183c7221 */ /* 0x020fe20000010000 */
[----:B------:R-:W-:Y:S06]  /*1d20*/  BRA `(.L_x_8685) ;  /* 0x00000000000c7947 */ /* 0x000fec0003800000 */
.L_x_8684:
[----:B-----5:R-:W-:-:S05]  /*1d30*/  SHF.L.U32 R85, R34, 0x10, RZ ;  /* 0x0000001022557819 */ /* 0x020fca00000006ff */
[----:B------:R-:W-:-:S04]  /*1d40*/  FADD.FTZ R60, R85, R60 ;  /* 0x0000003c553c7221 */ /* 0x000fc80000010000 */
[----:B------:R-:W-:-:S07]  /*1d50*/  @P1 FADD.FTZ R60, R24, R60 ;  /* 0x0000003c183c1221 */ /* 0x000fce0000010000 */
.L_x_8685:
[----:B------:R-:W-:Y:S01]  /*1d60*/  SHF.L.U32 R61, R61, 0x10, RZ ;  /* 0x000000103d3d7819 */ /* 0x000fe200000006ff */
[----:B------:R-:W-:Y:S06]  /*1d70*/  @P2 BRA `(.L_x_8686) ;  /* 0x00000000000c2947 */ /* 0x000fec0003800000 */
[----:B------:R-:W-:Y:S05]  /*1d80*/  @!P1 BRA `(.L_x_8687) ;  /* 0x0000000000189947 */ /* 0x000fea0003800000 */
[----:B-----5:R-:W-:Y:S01]  /*1d90*/  FADD.FTZ R61, R25, R61 ;  /* 0x0000003d193d7221 */ /* 0x020fe20000010000 */
[----:B------:R-:W-:Y:S06]  /*1da0*/  BRA `(.L_x_8687) ;  /* 0x0000000000107947 */ /* 0x000fec0003800000 */
.L_x_8686:
[----:B-----5:R-:W-:-:S04]  /*1db0*/  PRMT R62, R34, 0x7632, R62 ;  /* 0x00007632223e7816 */ /* 0x020fc8000000003e */
[----:B------:R-:W-:-:S05]  /*1dc0*/  SHF.L.U32 R62, R62, 0x10, RZ ;  /* 0x000000103e3e7819 */ /* 0x000fca00000006ff */
[----:B------:R-:W-:-:S04]  /*1dd0*/  FADD.FTZ R61, R61, R62 ;  /* 0x0000003e3d3d7221 */ /* 0x000fc80000010000 */
[----:B------:R-:W-:-:S07]  /*1de0*/  @P1 FADD.FTZ R61, R25, R61 ;  /* 0x0000003d193d1221 */ /* 0x000fce0000010000 */
.L_x_8687:
[C---:B------:R-:W-:Y:S02]  /*1df0*/  PRMT R85, R63.reuse, 0x7632, R85 ;  /* 0x000076323f557816 */ /* 0x040fe40000000055 */
[----:B------:R-:W-:Y:S01]  /*1e00*/  SHF.L.U32 R62, R63, 0x10, RZ ;  /* 0x000000103f3e7819 */ /* 0x000fe200000006ff */
[----:B------:R-:W-:Y:S06]  /*1e10*/  @P2 BRA `(.L_x_8688) ;  /* 0x00000000000c2947 */ /* 0x000fec0003800000 */
[----:B------:R-:W-:Y:S05]  /*1e20*/  @!P1 BRA `(.L_x_8689) ;  /* 0x0000000000149947 */ /* 0x000fea0003800000 */
[----:B-----5:R-:W-:Y:S01]  /*1e30*/  FADD.FTZ R62, R26, R62 ;  /* 0x0000003e1a3e7221 */ /* 0x020fe20000010000 */
[----:B------:R-:W-:Y:S06]  /*1e40*/  BRA `(.L_x_8689) ;  /* 0x00000000000c7947 */ /* 0x000fec0003800000 */
.L_x_8688:
[----:B-----5:R-:W-:-:S05]  /*1e50*/  SHF.L.U32 R63, R35, 0x10, RZ ;  /* 0x00000010233f7819 */ /* 0x020fca00000006ff */
[----:B------:R-:W-:-:S04]  /*1e60*/  FADD.FTZ R62, R63, R62 ;  /* 0x0000003e3f3e7221 */ /* 0x000fc80000010000 */
[----:B------:R-:W-:-:S07]  /*1e70*/  @P1 FADD.FTZ R62, R26, R62 ;  /* 0x0000003e1a3e1221 */ /* 0x000fce0000010000 */
.L_x_8689:
[----:B------:R-:W-:Y:S01]  /*1e80*/  SHF.L.U32 R63, R85, 0x10, RZ ;  /* 0x00000010553f7819 */ /* 0x000fe200000006ff */
[----:B------:R-:W-:Y:S06]  /*1e90*/  @P2 BRA `(.L_x_8690) ;  /* 0x00000000000c2947 */ /* 0x000fec0003800000 */
[----:B------:R-:W-:Y:S05]  /*1ea0*/  @!P1 BRA `(.L_x_8691) ;  /* 0x0000000000189947 */ /* 0x000fea0003800000 */
[----:B-----5:R-:W-:Y:S01]  /*1eb0*/  FADD.FTZ R63, R27, R63 ;  /* 0x0000003f1b3f7221 */ /* 0x020fe20000010000 */
[----:B------:R-:W-:Y:S06]  /*1ec0*/  BRA `(.L_x_8691) ;  /* 0x0000000000107947 */ /* 0x000fec0003800000 */
.L_x_8690:
[----:B-----5:R-:W-:-:S04]  /*1ed0*/  PRMT R85, R35, 0x7632, R85 ;  /* 0x0000763223557816 */ /* 0x020fc80000000055 */
[----:B------:R-:W-:-:S05]  /*1ee0*/  SHF.L.U32 R86, R85, 0x10, RZ ;  /* 0x0000001055567819 */ /* 0x000fca00000006ff */
[----:B------:R-:W-:-:S04]  /*1ef0*/  FADD.FTZ R63, R63, R86 ;  /* 0x000000563f3f7221 */ /* 0x000fc80000010000 */
[----:B------:R-:W-:-:S07]  /*1f00*/  @P1 FADD.FTZ R63, R27, R63 ;  /* 0x0000003f1b3f1221 */ /* 0x000fce0000010000 */
.L_x_8691:
[----:B------:R-:W-:Y:S01]  /*1f10*/  FADD.FTZ R124, RZ, R36 ;  /* 0x00000024ff7c7221 */ /* 0x000fe20000010000 */
[C---:B------:R-:W-:Y:S01]  /*1f20*/  LEA R86, P1, R121.reuse, UR10, 0x5 ;  /* 0x0000000a79567c11 */ /* 0x040fe2000f8228ff */
[----:B------:R-:W-:Y:S02]  /*1f30*/  UMOV UR6, 0xffffffff ;  /* 0xffffffff00067882 */ /* 0x000fe40000000000 */
[----:B------:R-:W-:Y:S01]  /*1f40*/  FADD.FTZ R85, R124, R37 ;  /* 0x000000257c557221 */ /* 0x000fe20000010000 */
[----:B------:R-:W-:Y:S02]  /*1f50*/  LEA.HI.X R87, R121, UR11, RZ, 0x5, P1 ;  /* 0x0000000b79577c11 */ /* 0x000fe400088f2cff */
[----:B------:R-:W-:Y:S01]  /*1f60*/  LOP3.LUT P1, RZ, R84, 0xff, RZ, 0xc0, !PT ;  /* 0x000000ff54ff7812 */ /* 0x000fe2000782c0ff */
[----:B------:R-:W-:Y:S02]  /*1f70*/  FADD.FTZ R124, R85, R38 ;  /* 0x00000026557c7221 */ /* 0x000fe40000010000 */
[----:B------:R-:W-:Y:S02]  /*1f80*/  STG.E.128 desc[UR4][R86.64], R20 ;  /* 0x0000001456007986 */ /* 0x000fe4000c101d04 */
[----:B------:R-:W-:-:S02]  /*1f90*/  FADD.FTZ R85, R124, R39 ;  /* 0x000000277c557221 */ /* 0x000fc40000010000 */
[----:B------:R0:W-:Y:S02]  /*1fa0*/  STG.E.128 desc[UR4][R86.64+0x10], R60 ;  /* 0x0000103c56007986 */ /* 0x0001e4000c101d04 */
[----:B------:R-:W-:-:S04]  /*1fb0*/  FADD.FTZ R124, R85, R40 ;  /* 0x00000028557c7221 */ /* 0x000fc80000010000 */
[----:B------:R-:W-:-:S04]  /*1fc0*/  FADD.FTZ R85, R124, R41 ;  /* 0x000000297c557221 */ /* 0x000fc80000010000 */
[----:B------:R-:W-:-:S04]  /*1fd0*/  FADD.FTZ R124, R85, R42 ;  /* 0x0000002a557c7221 */ /* 0x000fc80000010000 */
[----:B------:R-:W-:-:S04]  /*1fe0*/  FADD.FTZ R85, R124, R43 ;  /* 0x0000002b7c557221 */ /* 0x000fc80000010000 */
[----:B------:R-:W-:-:S04]  /*1ff0*/  FADD.FTZ R124, R85, R44 ;  /* 0x0000002c557c7221 */ /* 0x000fc80000010000 */
[----:B------:R-:W-:-:S04]  /*2000*/  FADD.FTZ R85, R124, R45 ;  /* 0x0000002d7c557221 */ /* 0x000fc80000010000 */
        /* <DEDUP_REMOVED lines=111> */
.L_x_8704:
[----:B------:R-:W-:Y:S01]  /*2700*/  ISETP.NE.AND P2, PT, R118, RZ, PT ;  /* 0x000000ff7600720c */ /* 0x000fe20003f45270 */
[----:B-1----:R-:W-:Y:S01]  /*2710*/  FADD.FTZ R85, R125, R85 ;  /* 0x000000557d557221 */ /* 0x002fe20000010000 */
[----:B------:R-:W-:Y:S11]  /*2720*/  WARPSYNC.ALL ;  /* 0x0000000000007948 */ /* 0x000ff60003800000 */
[----:B------:R-:W1:Y:S01]  /*2730*/  @!P2 S2R R124, SR_CgaCtaId ;  /* 0x00000000007ca919 */ /* 0x000e620000008800 */
[----:B------:R-:W-:-:S04]  /*2740*/  @!P2 MOV R87, 0x400 ;  /* 0x000004000057a802 */ /* 0x000fc80000000f00 */
[----:B-1----:R-:W-:Y:S02]  /*2750*/  @!P2 LEA R124, R124, R87, 0x18 ;  /* 0x000000577c7ca211 */ /* 0x002fe400078ec0ff */
[----:B------:R-:W-:-:S04]  /*2760*/  @!P2 IADD3 R87, R117, R86, RZ ;  /* 0x000000567557a210 */ /* 0x000fc80007ffe0ff */
[----:B------:R-:W-:-:S05]  /*2770*/  @!P2 LEA R124, R87, R124, 0x3 ;  /* 0x0000007c577ca211 */ /* 0x000fca00078e18ff */
[----:B------:R1:W-:Y:S01]  /*2780*/  @!P2 STS.64 [R124], R84 ;  /* 0x000000547c00a388 */ /* 0x0003e20000000a00 */
[----:B------:R-:W-:Y:S01]  /*2790*/  BAR.SYNC.DEFER_BLOCKING 0x0 ;  /* 0x0000000000007b1d */ /* 0x000fe20000010000 */
[----:B------:R-:W-:Y:S01]  /*27a0*/  ISETP.GT.U32.AND P2, PT, R118, 0x3, PT ;  /* 0x000000037600780c */ /* 0x000fe20003f44070 */
[----:B-1----:R-:W-:-:S12]  /*27b0*/  HFMA2.MMA R84, -RZ, RZ, 0, 0 ;  /* 0x00000000ff547435 */ /* 0x002fd800000001ff */
[----:B------:R-:W1:Y:S01]  /*27c0*/  @!P2 S2R R123, SR_CgaCtaId ;  /* 0x00000000007ba919 */ /* 0x000e620000008800 */
[----:B------:R-:W-:Y:S02]  /*27d0*/  @!P2 MOV R87, 0x400 ;  /* 0x000004000057a802 */ /* 0x000fe40000000f00 */
[----:B------:R-:W-:Y:S02]  /*27e0*/  @!P2 IADD3 R86, R118, R86, RZ ;  /* 0x000000567656a210 */ /* 0x000fe40007ffe0ff */
[----:B------:R-:W-:-:S04]  /*27f0*/  @!P2 MOV R84, 0x400 ;  /* 0x000004000054a802 */ /* 0x000fc80000000f00 */
[-C--:B0-----:R-:W-:Y:S01]  /*2800*/  I2FP.F32.S32 R125, R84.reuse ;  /* 0x00000054007d7245 */ /* 0x081fe20000201400 */
[----:B------:R-:W0:Y:S01]  /*2810*/  SHFL.DOWN PT, R124, R84, 0x2, 0x1f ;  /* 0x08401f00547c7f89 */ /* 0x000e2200000e0000 */
[----:B-1----:R-:W-:Y:S02]  /*2820*/  @!P2 LEA R123, R123, R87, 0x18 ;  /* 0x000000577b7ba211 */ /* 0x002fe400078ec0ff */
[----:B0-----:R-:W-:Y:S02]  /*2830*/  IADD3 R84, R124, R84, RZ ;  /* 0x000000547c547210 */ /* 0x001fe40007ffe0ff */
[----:B------:R-:W-:Y:S02]  /*2840*/  @!P2 LEA R123, R86, R123, 0x3 ;  /* 0x0000007b567ba211 */ /* 0x000fe400078e18ff */
[----:B------:R-:W-:Y:S02]  /*2850*/  CS2R R86, SRZ ;  /* 0x0000000000567805 */ /* 0x000fe4000001ff00 */
[----:B------:R-:W-:-:S04]  /*2860*/  I2FP.F32.S32 R124, R124 ;  /* 0x0000007c007c7245 */ /* 0x000fc80000201400 */
[----:B------:R-:W0:Y:S01]  /*2870*/  @!P2 LDS.64 R86, [R123] ;  /* 0x000000007b56a984 */ /* 0x000e220000000a00 */
[----:B------:R-:W-:-:S03]  /*2880*/  LOP3.LUT P2, RZ, R117, 0x1f, R72, 0xf8, !PT ;  /* 0x0000001f75ff7812 */ /* 0x000fc6000784f848 */
[----:B0-----:R-:W0:Y:S02]  /*2890*/  SHFL.DOWN PT, R85, R86, 0x2, 0x1f ;  /* 0x08401f0056557f89 */ /* 0x001e2400000e0000 */
[----:B0-----:R-:W-:-:S04]  /*28a0*/  FADD.FTZ R123, -R85, R86 ;  /* 0x00000056557b7221 */ /* 0x001fc80000010100 */
[----:B------:R-:W-:-:S04]  /*28b0*/  FMUL.FTZ R123, R123, R123 ;  /* 0x0000007b7b7b7220 */ /* 0x000fc80000410000 */
[----:B------:R-:W-:-:S04]  /*28c0*/  FMUL.FTZ R123, R123, R125 ;  /* 0x0000007d7b7b7220 */ /* 0x000fc80000410000 */
[-C--:B------:R-:W-:Y:S01]  /*28d0*/  FMUL.FTZ R123, R123, R124.reuse ;  /* 0x0000007c7b7b7220 */ /* 0x080fe20000410000 */
[----:B------:R-:W-:Y:S02]  /*28e0*/  FMUL.FTZ R124, R85, R124 ;  /* 0x0000007c557c7220 */ /* 0x000fe40000410000 */
[----:B------:R-:W0:Y:S02]  /*28f0*/  SHFL.DOWN PT, R85, R87, 0x2, 0x1f ;  /* 0x08401f0057557f89 */ /* 0x000e2400000e0000 */
[----:B------:R-:W-:Y:S01]  /*2900*/  FFMA.FTZ R124, R125, R86, R124 ;  /* 0x000000567d7c7223 */ /* 0x000fe2000001007c */
[----:B0-----:R-:W-:Y:S01]  /*2910*/  FADD.FTZ R125, R85, R87 ;  /* 0x00000057557d7221 */ /* 0x001fe20000010000 */
[----:B------:R-:W-:Y:S01]  /*2920*/  I2FP.F32.S32 R85, R84 ;  /* 0x0000005400557245 */ /* 0x000fe20000201400 */
[----:B------:R-:W0:Y:S03]  /*2930*/  SHFL.DOWN PT, R87, R84, 0x1, 0x1f ;  /* 0x08201f0054577f89 */ /* 0x000e2600000e0000 */
[----:B------:R-:W1:Y:S02]  /*2940*/  MUFU.RCP R86, R85 ;  /* 0x0000005500567308 */ /* 0x000e640000001000 */
[C---:B-1----:R-:W-:Y:S01]  /*2950*/  FMUL.FTZ R124, R86.reuse, R124 ;  /* 0x0000007c567c7220 */ /* 0x042fe20000410000 */
[----:B------:R-:W-:Y:S01]  /*2960*/  FFMA.FTZ R123, R86, R123, R125 ;  /* 0x0000007b567b7223 */ /* 0x000fe2000001007d */
[----:B0-----:R-:W-:-:S03]  /*2970*/  IADD3 R86, R84, R87, RZ ;  /* 0x0000005754567210 */ /* 0x001fc60007ffe0ff */
[----:B------:R-:W0:Y:S01]  /*2980*/  SHFL.DOWN PT, R125, R124, 0x1, 0x1f ;  /* 0x08201f007c7d7f89 */ /* 0x000e2200000e0000 */
[----:B------:R-:W-:Y:S02]  /*2990*/  I2FP.F32.S32 R84, R87 ;  /* 0x0000005700547245 */ /* 0x000fe40000201400 */
[----:B------:R-:W-:Y:S01]  /*29a0*/  I2FP.F32.S32 R86, R86 ;  /* 0x0000005600567245 */ /* 0x000fe20000201400 */
[----:B0-----:R-:W-:Y:S02]  /*29b0*/  FADD.FTZ R87, R124, -R125 ;  /* 0x8000007d7c577221 */ /* 0x001fe40000010000 */
[----:B------:R-:W-:Y:S02]  /*29c0*/  FMUL.FTZ R125, R125, R84 ;  /* 0x000000547d7d7220 */ /* 0x000fe40000410000 */
[----:B------:R-:W-:-:S04]  /*29d0*/  FMUL.FTZ R87, R87, R87 ;  /* 0x0000005757577220 */ /* 0x000fc80000410000 */
[C---:B------:R-:W-:Y:S01]  /*29e0*/  FMUL.FTZ R87, R85.reuse, R87 ;  /* 0x0000005755577220 */ /* 0x040fe20000410000 */
[----:B------:R-:W-:Y:S02]  /*29f0*/  FFMA.FTZ R85, R85, R124, R125 ;  /* 0x0000007c55557223 */ /* 0x000fe4000001007d */
[----:B------:R-:W0:Y:S01]  /*2a00*/  SHFL.DOWN PT, R125, R123, 0x1, 0x1f ;  /* 0x08201f007b7d7f89 */ /* 0x000e2200000e0000 */
[----:B------:R-:W-:Y:S02]  /*2a10*/  FMUL.FTZ R87, R87, R84 ;  /* 0x0000005457577220 */ /* 0x000fe40000410000 */
[----:B------:R-:W1:Y:S01]  /*2a20*/  MUFU.RCP R84, R86 ;  /* 0x0000005600547308 */ /* 0x000e620000001000 */
[----:B0-----:R-:W-:-:S04]  /*2a30*/  FADD.FTZ R125, R123, R125 ;  /* 0x0000007d7b7d7221 */ /* 0x001fc80000010000 */
[C---:B-1----:R-:W-:Y:S01]  /*2a40*/  FFMA.FTZ R86, R84.reuse, R87, R125 ;  /* 0x0000005754567223 */ /* 0x042fe2000001007d */
[----:B------:R-:W-:Y:S02]  /*2a50*/  FMUL.FTZ R87, R84, R85 ;  /* 0x0000005554577220 */ /* 0x000fe40000410000 */
[----:B------:R-:W0:Y:S04]  /*2a60*/  @!P2 LDC.64 R84, c[0x0][0x250] ;  /* 0x00009400ff54ab82 */ /* 0x000e280000000a00 */
[----:B------:R-:W1:Y:S01]  /*2a70*/  SHFL.IDX PT, R87, R87, RZ, 0x1f ;  /* 0x00001fff57577589 */ /* 0x000e6200000e0000 */
[----:B0-----:R-:W-:-:S03]  /*2a80*/  @!P2 IMAD.WIDE R124, R116, 0x4, R84 ;  /* 0x00000004747ca825 */ /* 0x001fc600078e0254 */
[----:B------:R-:W0:Y:S01]  /*2a90*/  SHFL.IDX PT, R85, R86, RZ, 0x1f ;  /* 0x00001fff56557589 */ /* 0x000e2200000e0000 */
[----:B------:R-:W0:Y:S03]  /*2aa0*/  LDC R84, c[0x0][0x2d8] ;  /* 0x0000b600ff547b82 */ /* 0x000e260000000800 */
[----:B-1----:R1:W-:Y:S01]  /*2ab0*/  @!P2 STG.E desc[UR4][R124.64], R87 ;  /* 0x000000577c00a986 */ /* 0x0023e2000c101904 */
[----:B0-----:R-:W-:Y:S01]  /*2ac0*/  FFMA.FTZ R84, R85, UR12, R84 ;  /* 0x0000000c55547c23 */ /* 0x001fe20008010054 */
[C---:B------:R-:W-:Y:S01]  /*2ad0*/  FMUL.FTZ R85, R87.reuse, R87 ;  /* 0x0000005757557220 */ /* 0x040fe20000410000 */
[----:B-1----:R-:W-:-:S04]  /*2ae0*/  FSEL R87, R87, RZ, !P3 ;  /* 0x000000ff57577208 */ /* 0x002fc80005800000 */
[----:B------:R-:W-:Y:S01]  /*2af0*/  FSEL R85, R85, RZ, P3 ;  /* 0x000000ff55557208 */ /* 0x000fe20001800000 */
[C---:B------:R-:W-:Y:S01]  /*2b00*/  FADD.FTZ R125, -R87.reuse, R42 ;  /* 0x0000002a577d7221 */ /* 0x040fe20000010100 */
        /* <DEDUP_REMOVED lines=29> */
[----:B0-----:R-:W-:-:S04]  /*2ce0*/  @!P2 IMAD.WIDE R84, R116, 0x4, R84 ;  /* 0x000000047454a825 */ /* 0x001fc800078e0254 */
[----:B------:R-:W-:Y:S01]  /*2cf0*/  FADD.FTZ R125, -R87, R40 ;  /* 0x00000028577d7221 */ /* 0x000fe20000010100 */
[C---:B------:R-:W-:Y:S01]  /*2d00*/  FMUL.FTZ R40, R86.reuse, R123 ;  /* 0x0000007b56287220 */ /* 0x040fe20000410000 */
[----:B------:R-:W-:Y:S01]  /*2d10*/  FMUL.FTZ R37, R86, R37 ;  /* 0x0000002556257220 */ /* 0x000fe20000410000 */
[----:B------:R-:W-:Y:S01]  /*2d20*/  FFMA.FTZ R36, R36, R110, R95 ;  /* 0x0000006e24247223 */ /* 0x000fe2000001005f */
[----:B------:R0:W-:Y:S01]  /*2d30*/  @!P2 STG.E desc[UR4][R84.64], R86 ;  /* 0x000000565400a986 */ /* 0x0001e2000c101904 */
[----:B------:R-:W-:Y:S01]  /*2d40*/  FFMA.FTZ R42, R42, R107, R76 ;  /* 0x0000006b2a2a7223 */ /* 0x000fe2000001004c */
[----:B------:R-:W-:Y:S01]  /*2d50*/  FFMA.FTZ R40, R40, R8, R73 ;  /* 0x0000000828287223 */ /* 0x000fe20000010049 */
[----:B------:R-:W-:Y:S01]  /*2d60*/  FFMA.FTZ R37, R37, R111, R96 ;  /* 0x0000006f25257223 */ /* 0x000fe20000010060 */
[----:B------:R-:W-:Y:S01]  /*2d70*/  FFMA.FTZ R39, R39, R109, R94 ;  /* 0x0000006d27277223 */ /* 0x000fe2000001005e */
[----:B------:R-:W-:Y:S01]  /*2d80*/  FMUL.FTZ R45, R86, R45 ;  /* 0x0000002d562d7220 */ /* 0x000fe20000410000 */
[----:B------:R-:W-:Y:S01]  /*2d90*/  F2FP.BF16.F32.PACK_AB R43, R42, R43 ;  /* 0x0000002b2a2b723e */ /* 0x000fe200000010ff */
[C---:B------:R-:W-:Y:S01]  /*2da0*/  FMUL.FTZ R57, R86.reuse, R57 ;  /* 0x0000003956397220 */ /* 0x040fe20000410000 */
[----:B------:R-:W-:Y:S01]  /*2db0*/  F2FP.BF16.F32.PACK_AB R40, R37, R40 ;  /* 0x000000282528723e */ /* 0x000fe200000010ff */
[----:B------:R-:W-:Y:S01]  /*2dc0*/  FFMA.FTZ R45, R45, R105, R78 ;  /* 0x000000692d2d7223 */ /* 0x000fe2000001004e */
[C---:B------:R-:W-:Y:S01]  /*2dd0*/  FADD.FTZ R123, -R87.reuse, R48 ;  /* 0x00000030577b7221 */ /* 0x040fe20000010100 */
[C---:B------:R-:W-:Y:S01]  /*2de0*/  FADD.FTZ R63, -R87.reuse, R63 ;  /* 0x0000003f573f7221 */ /* 0x040fe20000010100 */
[C---:B0-----:R-:W-:Y:S01]  /*2df0*/  FADD.FTZ R85, -R87.reuse, R38 ;  /* 0x0000002657557221 */ /* 0x041fe20000010100 */
[C---:B------:R-:W-:Y:S01]  /*2e00*/  FMUL.FTZ R38, R86.reuse, R125 ;  /* 0x0000007d56267220 */ /* 0x040fe20000410000 */
[----:B------:R-:W-:Y:S01]  /*2e10*/  FADD.FTZ R125, -R87, R50 ;  /* 0x00000032577d7221 */ /* 0x000fe20000010100 */
[C---:B------:R-:W-:Y:S01]  /*2e20*/  FMUL.FTZ R50, R86.reuse, R23 ;  /* 0x0000001756327220 */ /* 0x040fe20000410000 */
[----:B------:R-:W-:Y:S01]  /*2e30*/  FMUL.FTZ R85, R86, R85 ;  /* 0x0000005556557220 */ /* 0x000fe20000410000 */
[----:B------:R-:W-:Y:S01]  /*2e40*/  FFMA.FTZ R38, R38, R6, R71 ;  /* 0x0000000626267223 */ /* 0x000fe20000010047 */
[C---:B------:R-:W-:Y:S01]  /*2e50*/  FMUL.FTZ R48, R86.reuse, R125 ;  /* 0x0000007d56307220 */ /* 0x040fe20000410000 */
[C---:B------:R-:W-:Y:S01]  /*2e60*/  FMUL.FTZ R53, R86.reuse, R53 ;  /* 0x0000003556357220 */ /* 0x040fe20000410000 */
[----:B------:R-:W-:Y:S01]  /*2e70*/  FFMA.FTZ R41, R85, R7, R70 ;  /* 0x0000000755297223 */ /* 0x000fe20000010046 */
[----:B------:R-:W-:Y:S01]  /*2e80*/  FADD.FTZ R85, -R87, R46 ;  /* 0x0000002e57557221 */ /* 0x000fe20000010100 */
[----:B------:R-:W-:Y:S01]  /*2e90*/  F2FP.BF16.F32.PACK_AB R42, R39, R38 ;  /* 0x00000026272a723e */ /* 0x000fe200000010ff */
[----:B------:R-:W-:Y:S01]  /*2ea0*/  FADD.FTZ R39, -R87, R44 ;  /* 0x0000002c57277221 */ /* 0x000fe20000010100 */
[----:B------:R-:W-:Y:S01]  /*2eb0*/  FMUL.FTZ R38, R86, R47 ;  /* 0x0000002f56267220 */ /* 0x000fe20000410000 */
[----:B------:R-:W-:Y:S01]  /*2ec0*/  F2FP.BF16.F32.PACK_AB R41, R36, R41 ;  /* 0x000000292429723e */ /* 0x000fe200000010ff */
[----:B------:R-:W-:Y:S01]  /*2ed0*/  FMUL.FTZ R85, R86, R85 ;  /* 0x0000005556557220 */ /* 0x000fe20000410000 */
[----:B------:R-:W-:Y:S01]  /*2ee0*/  LEA R36, P2, R122, UR14, 0x4 ;  /* 0x0000000e7a247c11 */ /* 0x000fe2000f8420ff */
[----:B------:R-:W-:Y:S01]  /*2ef0*/  FFMA.FTZ R38, R38, R108, R79 ;  /* 0x0000006c26267223 */ /* 0x000fe2000001004f */
[C---:B------:R-:W-:Y:S01]  /*2f00*/  FMUL.FTZ R46, R86.reuse, R55 ;  /* 0x00000037562e7220 */ /* 0x040fe20000410000 */
[----:B------:R-:W-:Y:S01]  /*2f10*/  FMUL.FTZ R47, R86, R52 ;  /* 0x00000034562f7220 */ /* 0x000fe20000410000 */
[----:B------:R-:W-:Y:S01]  /*2f20*/  LEA.HI.X R37, R122, UR15, RZ, 0x4, P2 ;  /* 0x0000000f7a257c11 */ /* 0x000fe200090f24ff */
[C---:B------:R-:W-:Y:S01]  /*2f30*/  FMUL.FTZ R60, R86.reuse, R60 ;  /* 0x0000003c563c7220 */ /* 0x040fe20000410000 */
[----:B------:R-:W-:Y:S01]  /*2f40*/  FMUL.FTZ R61, R86, R61 ;  /* 0x0000003d563d7220 */ /* 0x000fe20000410000 */
[----:B------:R-:W-:Y:S01]  /*2f50*/  FFMA.FTZ R23, R48, R0, R65 ;  /* 0x0000000030177223 */ /* 0x000fe20000010041 */
[----:B------:R-:W-:Y:S01]  /*2f60*/  FFMA.FTZ R50, R114, R50, R91 ;  /* 0x0000003272327223 */ /* 0x000fe2000001005b */
[----:B------:R0:W-:Y:S01]  /*2f70*/  STG.E.128 desc[UR4][R36.64], R40 ;  /* 0x0000002824007986 */ /* 0x0001e2000c101d04 */
[----:B------:R-:W-:Y:S01]  /*2f80*/  FFMA.FTZ R53, R53, R101, R82 ;  /* 0x0000006535357223 */ /* 0x000fe20000010052 */
[----:B------:R-:W-:Y:S01]  /*2f90*/  LEA R48, P2, R119, UR14, 0x4 ;  /* 0x0000000e77307c11 */ /* 0x000fe2000f8420ff */
[----:B------:R-:W-:Y:S01]  /*2fa0*/  FFMA.FTZ R61, R113, R61, R92 ;  /* 0x0000003d713d7223 */ /* 0x000fe2000001005c */
[----:B------:R-:W-:-:S02]  /*2fb0*/  IADD3 R116, R116, UR16, RZ ;  /* 0x0000001074747c10 */ /* 0x000fc4000fffe0ff */
[----:B------:R-:W-:Y:S01]  /*2fc0*/  SEL R84, RZ, 0x1, P1 ;  /* 0x00000001ff547807 */ /* 0x000fe20000800000 */
[C---:B0-----:R-:W-:Y:S01]  /*2fd0*/  FADD.FTZ R37, -R87.reuse, R54 ;  /* 0x0000003657257221 */ /* 0x041fe20000010100 */
[----:B------:R-:W-:Y:S01]  /*2fe0*/  FADD.FTZ R41, -R87, R56 ;  /* 0x0000003857297221 */ /* 0x000fe20000010100 */
[C---:B------:R-:W-:Y:S01]  /*2ff0*/  FMUL.FTZ R36, R86.reuse, R39 ;  /* 0x0000002756247220 */ /* 0x040fe20000410000 */
[C---:B------:R-:W-:Y:S01]  /*3000*/  FMUL.FTZ R40, R86.reuse, R20 ;  /* 0x0000001456287220 */ /* 0x040fe20000410000 */
[C---:B------:R-:W-:Y:S01]  /*3010*/  FMUL.FTZ R44, R86.reuse, R37 ;  /* 0x00000025562c7220 */ /* 0x040fe20000410000 */
[C---:B------:R-:W-:Y:S01]  /*3020*/  FMUL.FTZ R37, R86.reuse, R41 ;  /* 0x0000002956257220 */ /* 0x040fe20000410000 */
[----:B------:R-:W-:Y:S01]  /*3030*/  FMUL.FTZ R41, R86, R21 ;  /* 0x0000001556297220 */ /* 0x000fe20000410000 */
[----:B------:R-:W-:Y:S01]  /*3040*/  FFMA.FTZ R21, R85, R3, R66 ;  /* 0x0000000355157223 */ /* 0x000fe20000010042 */
[----:B------:R-:W-:Y:S01]  /*3050*/  FFMA.FTZ R20, R36, R4, R69 ;  /* 0x0000000424147223 */ /* 0x000fe20000010045 */
[----:B------:R-:W-:Y:S01]  /*3060*/  FADD.FTZ R43, -R87, R58 ;  /* 0x0000003a572b7221 */ /* 0x000fe20000010100 */
[----:B------:R-:W-:Y:S01]  /*3070*/  FFMA.FTZ R37, R37, R77, R18 ;  /* 0x0000004d25257223 */ /* 0x000fe20000010012 */
[----:B------:R-:W-:Y:S01]  /*3080*/  FMUL.FTZ R39, R86, R49 ;  /* 0x0000003156277220 */ /* 0x000fe20000410000 */
[----:B------:R-:W-:Y:S01]  /*3090*/  F2FP.BF16.F32.PACK_AB R21, R38, R21 ;  /* 0x000000152615723e */ /* 0x000fe200000010ff */
[----:B------:R-:W-:Y:S01]  /*30a0*/  FFMA.FTZ R38, R57, R99, R88 ;  /* 0x0000006339267223 */ /* 0x000fe20000010058 */
[----:B------:R-:W-:Y:S01]  /*30b0*/  F2FP.BF16.F32.PACK_AB R20, R45, R20 ;  /* 0x000000142d14723e */ /* 0x000fe200000010ff */
        /* <DEDUP_REMOVED lines=10> */
[----:B------:R-:W-:Y:S01]  /*3160*/  F2FP.BF16.F32.PACK_AB R38, R38, R37 ;  /* 0x000000252626723e */ /* 0x000fe200000010ff */
        /* <DEDUP_REMOVED lines=12> */
[----:B------:R-:W-:-:S02]  /*3230*/  LEA R46, P4, R120, UR14, 0x4 ;  /* 0x0000000e782e7c11 */ /* 0x000fc4000f8820ff */
[----:B------:R-:W-:Y:S02]  /*3240*/  LEA R44, P5, R121, UR14, 0x4 ;  /* 0x0000000e792c7c11 */ /* 0x000fe4000f8a20ff */
[----:B------:R-:W-:Y:S02]  /*3250*/  F2FP.BF16.F32.PACK_AB R23, R54, R23 ;  /* 0x000000173617723e */ /* 0x000fe400000010ff */
[----:B------:R-:W-:Y:S02]  /*3260*/  F2FP.BF16.F32.PACK_AB R22, R39, R22 ;  /* 0x000000162716723e */ /* 0x000fe400000010ff */
[----:B------:R-:W-:Y:S02]  /*3270*/  LEA.HI.X R49, R119, UR15, RZ, 0x4, P2 ;  /* 0x0000000f77317c11 */ /* 0x000fe400090f24ff */
[----:B------:R-:W-:Y:S02]  /*3280*/  F2FP.BF16.F32.PACK_AB R41, R50, R47 ;  /* 0x0000002f3229723e */ /* 0x000fe400000010ff */
[----:B------:R-:W-:Y:S01]  /*3290*/  F2FP.BF16.F32.PACK_AB R39, R51, R52 ;  /* 0x000000343327723e */ /* 0x000fe200000010ff */
[----:B------:R0:W-:Y:S01]  /*32a0*/  STG.E.128 desc[UR4][R48.64], R20 ;  /* 0x0000001430007986 */ /* 0x0001e2000c101d04 */
[----:B------:R-:W-:-:S02]  /*32b0*/  F2FP.BF16.F32.PACK_AB R36, R53, R36 ;  /* 0x000000243524723e */ /* 0x000fc400000010ff */
[----:B------:R-:W-:Y:S02]  /*32c0*/  LEA.HI.X R47, R120, UR15, RZ, 0x4, P4 ;  /* 0x0000000f782f7c11 */ /* 0x000fe4000a0f24ff */
[----:B------:R-:W-:Y:S02]  /*32d0*/  F2FP.BF16.F32.PACK_AB R40, R45, R40 ;  /* 0x000000282d28723e */ /* 0x000fe400000010ff */
[----:B------:R-:W-:Y:S01]  /*32e0*/  F2FP.BF16.F32.PACK_AB R43, R86, R43 ;  /* 0x0000002b562b723e */ /* 0x000fe200000010ff */
[----:B------:R0:W-:Y:S01]  /*32f0*/  STG.E.128 desc[UR4][R46.64], R36 ;  /* 0x000000242e007986 */ /* 0x0001e2000c101d04 */
[----:B------:R-:W-:Y:S02]  /*3300*/  F2FP.BF16.F32.PACK_AB R42, R61, R42 ;  /* 0x0000002a3d2a723e */ /* 0x000fe400000010ff */
[----:B------:R-:W-:Y:S02]  /*3310*/  LEA.HI.X R45, R121, UR15, RZ, 0x4, P5 ;  /* 0x0000000f792d7c11 */ /* 0x000fe4000a8f24ff */
[----:B------:R-:W-:-:S03]  /*3320*/  ISETP.GE.AND P2, PT, R116, UR17, PT ;  /* 0x0000001174007c0c */ /* 0x000fc6000bf46270 */
[----:B------:R0:W-:Y:S10]  /*3330*/  STG.E.128 desc[UR4][R44.64], R40 ;  /* 0x000000282c007986 */ /* 0x0001f4000c101d04 */
[----:B------:R-:W-:Y:S05]  /*3340*/  @!P2 BRA `(.L_x_8693) ;  /* 0xffffffd40080a947 */ /* 0x000fea000383ffff */
[----:B------:R-:W-:Y:S05]  /*3350*/  EXIT ;  /* 0x000000000000794d */ /* 0x000fea0003800000 */
.L_x_8692:
[----:B------:R-:W-:Y:S01]  /*3360*/  HFMA2.MMA R123, -RZ, RZ, 0, 5.9604644775390625e-08 ;  /* 0x00000001ff7b7435 */ /* 0x000fe200000001ff */
[----:B------:R-:W-:Y:S02]  /*3370*/  MOV R124, 0x1f ;  /* 0x0000001f007c7802 */ /* 0x000fe40000000f00 */
[----:B------:R-:W-:-:S08]  /*3380*/  MOV R87, 0xffffffff ;  /* 0xffffffff00577802 */ /* 0x000fd00000000f00 */
[----:B-----5:R-:W-:Y:S05]  /*3390*/  WARPSYNC.COLLECTIVE R87, `(.L_x_8694) ;  /* 0x0000000057087348 */ /* 0x020fea0003c00000 */
[----:B------:R0:W1:Y:S02]  /*33a0*/  SHFL.BFLY P2, R85, R125, R123, R124 ;  /* 0x0c00007b7d557389 */ /* 0x000064000004007c */
[----:B01---5:R-:W-:Y:S01]  /*33b0*/  ENDCOLLECTIVE ;  /* 0x000000000000791b */ /* 0x023fe20003800000 */
.L_x_8694:
[----:B------:R-:W-:Y:S01]  /*33c0*/  HFMA2.MMA R123, -RZ, RZ, 0, 1.1920928955078125e-07 ;  /* 0x00000002ff7b7435 */ /* 0x000fe200000001ff */
[----:B------:R-:W-:-:S10]  /*33d0*/  FADD.FTZ R125, R125, R85 ;  /* 0x000000557d7d7221 */ /* 0x000fd40000010000 */
[----:B------:R-:W-:Y:S05]  /*33e0*/  WARPSYNC.COLLECTIVE R87, `(.L_x_8695) ;  /* 0x0000000057087348 */ /* 0x000fea0003c00000 */
[----:B------:R0:W1:Y:S02]  /*33f0*/  SHFL.BFLY P2, R85, R125, R123, R124 ;  /* 0x0c00007b7d557389 */ /* 0x000064000004007c */
[----:B01----:R-:W-:Y:S01]  /*3400*/  ENDCOLLECTIVE ;  /* 0x000000000000791b */ /* 0x003fe20003800000 */
.L_x_8695:
[----:B------:R-:W-:Y:S01]  /*3410*/  HFMA2.MMA R123, -RZ, RZ, 0, 2.384185791015625e-07 ;  /* 0x00000004ff7b7435 */ /* 0x000fe200000001ff */
[----:B------:R-:W-:-:S05]  /*3420*/  FADD.FTZ R84, R125, R85 ;  /* 0x000000557d547221 */ /* 0x000fca0000010000 */
[----:B------:R-:W-:-:S07]  /*3430*/  MOV R125, R84 ;  /* 0x00000054007d7202 */ /* 0x000fce0000000f00 */
[----:B------:R-:W-:Y:S05]  /*3440*/  WARPSYNC.COLLECTIVE R87, `(.L_x_8696) ;  /* 0x0000000057087348 */ /* 0x000fea0003c00000 */
[----:B------:R0:W1:Y:S02]  /*3450*/  SHFL.BFLY P2, R85, R125, R123, R124 ;  /* 0x0c00007b7d557389 */ /* 0x000064000004007c */
[----:B01----:R-:W-:Y:S01]  /*3460*/  ENDCOLLECTIVE ;  /* 0x000000000000791b */ /* 0x003fe20003800000 */
.L_x_8696:
[----:B------:R-:W-:Y:S01]  /*3470*/  HFMA2.MMA R123, -RZ, RZ, 0, 4.76837158203125e-07 ;  /* 0x00000008ff7b7435 */ /* 0x000fe200000001ff */
[----:B------:R-:W-:-:S05]  /*3480*/  FADD.FTZ R84, R84, R85 ;  /* 0x0000005554547221 */ /* 0x000fca0000010000 */
[----:B------:R-:W-:-:S07]  /*3490*/  MOV R125, R84 ;  /* 0x00000054007d7202 */ /* 0x000fce0000000f00 */
[----:B------:R-:W-:Y:S05]  /*34a0*/  WARPSYNC.COLLECTIVE R87, `(.L_x_8697) ;  /* 0x0000000057087348 */ /* 0x000fea0003c00000 */
[----:B------:R0:W1:Y:S02]  /*34b0*/  SHFL.BFLY P2, R85, R125, R123, R124 ;  /* 0x0c00007b7d557389 */ /* 0x000064000004007c */
[----:B01----:R-:W-:Y:S01]  /*34c0*/  ENDCOLLECTIVE ;  /* 0x000000000000791b */ /* 0x003fe20003800000 */
.L_x_8697:
[----:B------:R-:W-:Y:S01]  /*34d0*/  MOV R123, 0x10 ;  /* 0x00000010007b7802 */ /* 0x000fe20000000f00 */
[----:B------:R-:W-:-:S07]  /*34e0*/  FADD.FTZ R125, R84, R85 ;  /* 0x00000055547d7221 */ /* 0x000fce0000010000 */
[----:B------:R-:W-:Y:S05]  /*34f0*/  WARPSYNC.COLLECTIVE R87, `(.L_x_8698) ;  /* 0x0000000057087348 */ /* 0x000fea0003c00000 */
[----:B------:R0:W1:Y:S02]  /*3500*/  SHFL.BFLY P2, R85, R125, R123, R124 ;  /* 0x0c00007b7d557389 */ /* 0x000064000004007c */
[----:B01----:R-:W-:Y:S01]  /*3510*/  ENDCOLLECTIVE ;  /* 0x000000000000791b */ /* 0x003fe20003800000 */
.L_x_8698:
        /* <DEDUP_REMOVED lines=11> */
[----:B------:R-:W-:-:S04]  /*35d0*/  FFMA.FTZ R85, R125, R125, R85 ;  /* 0x0000007d7d557223 */ /* 0x000fc80000010055 */
        /* <DEDUP_REMOVED lines=55> */
[----:B------:R-:W-:-:S07]  /*3950*/  MOV R124, 0x1f ;  /* 0x0000001f007c7802 */ /* 0x000fce0000000f00 */
[----:B------:R-:W-:Y:S05]  /*3960*/  WARPSYNC.COLLECTIVE R87, `(.L_x_8699) ;  /* 0x0000000057087348 */ /* 0x000fea0003c00000 */
[----:B------:R0:W1:Y:S02]  /*3970*/  SHFL.BFLY P2, R85, R125, R123, R124 ;  /* 0x0c00007b7d557389 */ /* 0x000064000004007c */
[----:B01----:R-:W-:Y:S01]  /*3980*/  ENDCOLLECTIVE ;  /* 0x000000000000791b */ /* 0x003fe20003800000 */
.L_x_8699:
[----:B------:R-:W-:Y:S01]  /*3990*/  HFMA2.MMA R123, -RZ, RZ, 0, 1.1920928955078125e-07 ;  /* 0x00000002ff7b7435 */ /* 0x000fe200000001ff */
[----:B------:R-:W-:-:S10]  /*39a0*/  FADD.FTZ R125, R125, R85 ;  /* 0x000000557d7d7221 */ /* 0x000fd40000010000 */
[----:B------:R-:W-:Y:S05]  /*39b0*/  WARPSYNC.COLLECTIVE R87, `(.L_x_8700) ;  /* 0x0000000057087348 */ /* 0x000fea0003c00000 */
[----:B------:R0:W1:Y:S02]  /*39c0*/  SHFL.BFLY P2, R85, R125, R123, R124 ;  /* 0x0c00007b7d557389 */ /* 0x000064000004007c */
[----:B01----:R-:W-:Y:S01]  /*39d0*/  ENDCOLLECTIVE ;  /* 0x000000000000791b */ /* 0x003fe20003800000 */
.L_x_8700:
[----:B------:R-:W-:Y:S01]  /*39e0*/  MOV R123, 0x4 ;  /* 0x00000004007b7802 */ /* 0x000fe20000000f00 */
[----:B------:R-:W-:-:S07]  /*39f0*/  FADD.FTZ R125, R125, R85 ;  /* 0x000000557d7d7221 */ /* 0x000fce0000010000 */
[----:B------:R-:W-:Y:S05]  /*3a00*/  WARPSYNC.COLLECTIVE R87, `(.L_x_8701) ;  /* 0x0000000057087348 */ /* 0x000fea0003c00000 */
[----:B------:R0:W1:Y:S02]  /*3a10*/  SHFL.BFLY P2, R85, R125, R123, R124 ;  /* 0x0c00007b7d557389 */ /* 0x000064000004007c */
[----:B01----:R-:W-:Y:S01]  /*3a20*/  ENDCOLLECTIVE ;  /* 0x000000000000791b */ /* 0x003fe20003800000 */
.L_x_8701:
[----:B------:R-:W-:Y:S01]  /*3a30*/  HFMA2.MMA R123, -RZ, RZ, 0, 4.76837158203125e-07 ;  /* 0x00000008ff7b7435 */ /* 0x000fe200000001ff */
[----:B------:R-:W-:-:S10]  /*3a40*/  FADD.FTZ R125, R125, R85 ;  /* 0x000000557d7d7221 */ /* 0x000fd40000010000 */
[----:B------:R-:W-:Y:S05]  /*3a50*/  WARPSYNC.COLLECTIVE R87, `(.L_x_8702) ;  /* 0x0000000057087348 */ /* 0x000fea0003c00000 */
[----:B------:R0:W1:Y:S02]  /*3a60*/  SHFL.BFLY P2, R85, R125, R123, R124 ;  /* 0x0c00007b7d557389 */ /* 0x000064000004007c */
[----:B01----:R-:W-:Y:S01]  /*3a70*/  ENDCOLLECTIVE ;  /* 0x000000000000791b */ /* 0x003fe20003800000 */
.L_x_8702:
[----:B------:R-:W-:Y:S01]  /*3a80*/  MOV R123, 0x10 ;  /* 0x00000010007b7802 */ /* 0x000fe20000000f00 */
[----:B------:R-:W-:-:S07]  /*3a90*/  FADD.FTZ R125, R125, R85 ;  /* 0x000000557d7d7221 */ /* 0x000fce0000010000 */
[----:B------:R-:W-:Y:S05]  /*3aa0*/  WARPSYNC.COLLECTIVE R87, `(.L_x_8703) ;  /* 0x0000000057087348 */ /* 0x000fea0003c00000 */
[----:B------:R0:W1:Y:S02]  /*3ab0*/  SHFL.BFLY P2, R85, R125, R123, R124 ;  /* 0x0c00007b7d557389 */ /* 0x000064000004007c */
[----:B01----:R-:W-:Y:S01]  /*3ac0*/  ENDCOLLECTIVE ;  /* 0x000000000000791b */ /* 0x003fe20003800000 */
.L_x_8703:
[----:B------:R-:W-:Y:S05]  /*3ad0*/  BRA `(.L_x_8704) ;  /* 0xffffffec00087947 */ /* 0x000fea000383ffff */
.L_x_8705:
        /* <DEDUP_REMOVED lines=10> */
.L_x_27047:


//--------------------- .text._ZN10layer_norm31ln_parallel_residual_fwd_kernelINS_13Kernel_traitsI13__nv_bfloat16S2_fS2_fjLj4096ELj1ELj1ELj4ELj16ENS_18Kernel_traits_baseILj4096ES2_S2_fS2_fjLj128EEEEELb1ELb0ELb0EEEvNS_9FwdParamsE --------------------------
	.section	.text._ZN10layer_norm31ln_parallel_residual_fwd_kernelINS_13Kernel_traitsI13__nv_bfloat16S2_fS2_fjLj4096ELj1ELj1ELj4ELj16ENS_18Kernel_traits_baseILj4096ES2_S2_fS2_fjLj128EEEEELb1ELb0ELb0EEEvNS_9FwdParamsE,"ax",@progbits
	.align	128
        .global         _ZN10layer_norm31ln_parallel_residual_fwd_kernelINS_13Kernel_traitsI13__nv_bfloat16S2_fS2_fjLj4096ELj1ELj1ELj4ELj16ENS_18Kernel_traits_baseILj4096ES2_S2_fS2_fjLj128EEEEELb1ELb0ELb0EEEvNS_9FwdParamsE
        .type           _ZN10layer_norm31ln_parallel_residual_fwd_kernelINS_13Kernel_traitsI13__nv_bfloat16S2_fS2_fjLj4096ELj1ELj1ELj4ELj16ENS_18Kernel_traits_baseILj4096ES2_S2_fS2_fjLj128EEEEELb1ELb0ELb0EEEvNS_9FwdParamsE,@function
        .size           _ZN10layer_norm31ln_parallel_residual_fwd_kernelINS_13Kernel_traitsI13__nv_bfloat16S2_fS2_fjLj4096ELj1ELj1ELj4ELj16ENS_18Kernel_traits_baseILj4096ES2_S2_fS2_fjLj128EEEEELb1ELb0ELb0EEEvNS_9FwdParamsE,(.L_x_27048 - _ZN10layer_norm31ln_parallel_residual_fwd_kernelINS_13Kernel_traitsI13__nv_bfloat16S2_fS2_fjLj4096ELj1ELj1ELj4ELj16ENS_18Kernel_traits_baseILj4096ES2_S2_fS2_fjLj128EEEEELb1ELb0ELb0EEEvNS_9FwdParamsE)
        .other          _ZN10layer_norm31ln_parallel_residual_fwd_kernelINS_13Kernel_traitsI13__nv_bfloat16S2_fS2_fjLj4096ELj1ELj1ELj4ELj16ENS_18Kernel_traits_baseILj4096ES2_S2_fS2_fjLj128EEEEELb1ELb0ELb0EEEvNS_9FwdParamsE,@"STO_CUDA_ENTRY STV_DEFAULT"
_ZN10layer_norm31ln_parallel_residual_fwd_kernelINS_13Kernel_traitsI13__nv_bfloat16S2_fS2_fjLj4096ELj1ELj1ELj4ELj16ENS_18Kernel_traits_baseILj4096ES2_S2_fS2_fjLj128EEEEELb1ELb0ELb0EEEvNS_9FwdParamsE:
.text._ZN10layer_norm31ln_parallel_residual_fwd_kernelINS_13Kernel_traitsI13__nv_bfloat16S2_fS2_fjLj4096ELj1ELj1ELj4ELj16ENS_18Kernel_traits_baseILj4096ES2_S2_fS2_fjLj128EEEEELb1ELb0ELb0EEEvNS_9FwdParamsE:
        /* <DEDUP_REMOVED lines=22> */
[----:B------:R-:W-:Y:S02]  /*0160*/  LEA.HI R78, R78, R11, RZ, 0x3 ;  /* 0x0000000b4e4e7211 */ /* 0x000fe400078f18ff */
[----:B------:R-:W-:Y:S01]  /*0170*/  LOP3.LUT R108, R108, 0xffffffdf, RZ, 0xc0, !PT ;  /* 0xffffffdf6c6c7812 */ /* 0x000fe200078ec0ff */
[----:B------:R-:W-:Y:S01]  /*0180*/  BSSY B0, `(.L_x_8706) ;  /* 0x000006d000007945 */ /* 0x000fe20003800000 */
[----:B------:R-:W-:Y:S02]  /*0190*/  LEA.HI R48, R107, UR26, RZ, 0x19 ;  /* 0x0000001a6b307c11 */ /* 0x000fe4000f8fc8ff */
        /* <DEDUP_REMOVED lines=36> */
[----:B------:R-:W-:-:S04]  /*03e0*/  UIADD3 UR18, UR4, -0x4ab325aa, URZ ;  /* 0xb54cda5604127890 */ /* 0x000fc8000fffe03f */
[----:B------:R-:W-:Y:S01]  /*03f0*/  LOP3.LUT R2, R7, UR17, R2, 0x96, !PT ;  /* 0x0000001107027c12 */ /* 0x000fe2000f8e9602 */
[----:B------:R-:W-:-:S04]  /*0400*/  IMAD.WIDE.U32 R8, R8, -0x326172a9, RZ ;  /* 0xcd9e8d5708087825 */ /* 0x000fc800078e00ff */
[----:B------:R-:W-:-:S05]  /*0410*/  IMAD.WIDE.U32 R2, R2, -0x326172a9, RZ ;  /* 0xcd9e8d5702027825 */ /* 0x000fca00078e00ff */
[----:B------:R-:W-:Y:S02]  /*0420*/  LOP3.LUT R44, R3, UR18, R8, 0x96, !PT ;  /* 0x00000012032c7c12 */ /* 0x000fe4000f8e9608 */
[----:B------:R-:W-:-:S04]  /*0430*/  LOP3.LUT R3, R47, 0x7f, RZ, 0x3c, !PT ;  /* 0x0000007f2f037812 */ /* 0x000fc800078e3cff */
[----:B------:R-:W-:-:S04]  /*0440*/  LEA.HI.SX32 R50, R78, R3, 0x1d ;  /* 0x000000034e327211 */ /* 0x000fc800078feaff */
[C---:B------:R-:W-:Y:S01]  /*0450*/  LOP3.LUT P2, RZ, R50.reuse, 0xffffff80, RZ, 0xc0, !PT ;  /* 0xffffff8032ff7812 */ /* 0x040fe2000784c0ff */
[----:B------:R-:W-:Y:S01]  /*0460*/  UIADD3 UR16, UR4, 0x1715609d, URZ ;  /* 0x1715609d04107890 */ /* 0x000fe2000fffe03f */
[----:B------:R-:W-:Y:S01]  /*0470*/  ISETP.GE.U32.AND P5, PT, R50, 0x100, PT ;  /* 0x000001003200780c */ /* 0x000fe20003fa6070 */
[----:B------:R-:W-:-:S04]  /*0480*/  UIADD3 UR19, UR5, 0x646e171e, URZ ;  /* 0x646e171e05137890 */ /* 0x000fc8000fffe03f */
[----:B------:R-:W-:Y:S02]  /*0490*/  LOP3.LUT R76, R9, UR16, R4, 0x96, !PT ;  /* 0x00000010094c7c12 */ /* 0x000fe4000f8e9604 */
[----:B------:R-:W-:-:S04]  /*04a0*/  ISETP.GE.U32.AND P4, PT, R50, 0x180, PT ;  /* 0x000001803200780c */ /* 0x000fc80003f86070 */
[----:B------:R-:W-:Y:S01]  /*04b0*/  @P2 LOP3.LUT R108, R108, 0x20, RZ, 0xfc, !PT ;  /* 0x000000206c6c2812 */ /* 0x000fe200078efcff */
[----:B------:R-:W-:-:S03]  /*04c0*/  IMAD.WIDE.U32 R76, R76, -0x2daee0ad, RZ ;  /* 0xd2511f534c4c7825 */ /* 0x000fc600078e00ff */
        /* <DEDUP_REMOVED lines=56> */
.L_x_8707:
[----:B------:R-:W-:Y:S05]  /*0850*/  BSYNC B0 ;  /* 0x0000000000007941 */ /* 0x000fea0003800000 */
.L_x_8706:
        /* <DEDUP_REMOVED lines=36> */
.L_x_8709:
[----:B------:R-:W-:Y:S05]  /*0aa0*/  BSYNC B0 ;  /* 0x0000000000007941 */ /* 0x000fea0003800000 */
.L_x_8708:
        /* <DEDUP_REMOVED lines=36> */
.L_x_8711:
[----:B------:R-:W-:Y:S05]  /*0cf0*/  BSYNC B0 ;  /* 0x0000000000007941 */ /* 0x000fea0003800000 */
.L_x_8710:
        /* <DEDUP_REMOVED lines=27> */
.L_x_8713:
[----:B------:R-:W-:Y:S05]  /*0eb0*/  BSYNC B0 ;  /* 0x0000000000007941 */ /* 0x000fea0003800000 */
.L_x_8712:
[----:B------:R-:W-:Y:S01]  /*0ec0*/  ULDC UR26, c[0x0][0x214] ;  /* 0x00008500001a7ab9 */ /* 0x000fe20000000800 */
[----:B------:R-:W-:Y:S02]  /*0ed0*/  LOP3.LUT R204, R49, UR23, R44, 0x96, !PT ;  /* 0x0000001731cc7c12 */ /* 0x000fe4000f8e962c */
[----:B------:R-:W-:-:S13]  /*0ee0*/  ISETP.GE.AND P0, PT, R48, UR26, PT ;  /* 0x0000001a30007c0c */ /* 0x000fda000bf06270 */
[----:B------:R-:W-:Y:S05]  /*0ef0*/  @P0 EXIT ;  /* 0x000000000000094d */ /* 0x000fea0003800000 */
[----:B------:R-:W-:Y:S01]  /*0f00*/  SHF.R.S32.HI R78, RZ, 0x3, R78 ;  /* 0x00000003ff4e7819 */ /* 0x000fe2000001144e */
[C---:B-----5:R-:W-:Y:S01]  /*0f10*/  IMAD.U32 R117, R52.reuse, 0x10000, RZ ;  /* 0x0001000034757824 */ /* 0x060fe200078e00ff */
[----:B------:R-:W-:Y:S01]  /*0f20*/  PRMT R177, R52, 0x7632, R177 ;  /* 0x0000763234b17816 */ /* 0x000fe200000000b1 */
[----:B------:R-:W-:Y:S01]  /*0f30*/  IMAD.U32 R119, R54, 0x10000, RZ ;  /* 0x0001000036777824 */ /* 0x000fe200078e00ff */
[----:B------:R-:W-:Y:S01]  /*0f40*/  PRMT R181, R53, 0x7632, R181 ;  /* 0x0000763235b57816 */ /* 0x000fe200000000b5 */
        /* <DEDUP_REMOVED lines=16> */
[----:B------:R-:W-:Y:S01]  /*1050*/  IMAD.SHL.U32 R54, R107, 0x20, RZ ;  /* 0x000000206b367824 */ /* 0x000fe200078e00ff */
[----:B------:R-:W-:Y:S01]  /*1060*/  PRMT R189, R55, 0x7632, R189 ;  /* 0x0000763237bd7816 */ /* 0x000fe200000000bd */
[----:B------:R-:W-:Y:S01]  /*1070*/  IMAD.IADD R53, R53, 0x1, R78 ;  /* 0x0000000135357824 */ /* 0x000fe200078e024e */
[----:B------:R-:W-:Y:S01]  /*1080*/  SHF.L.U32 R36, R35, 0x10, RZ ;  /* 0x0000001023247819 */ /* 0x000fe200000006ff */
[----:B------:R-:W-:Y:S01]  /*1090*/  IMAD.U32 R35, R30, 0x10000, RZ ;  /* 0x000100001e237824 */ /* 0x000fe200078e00ff */
[----:B------:R-:W-:Y:S01]  /*10a0*/  LOP3.LUT R55, R54, 0x3e0, RZ, 0xc0, !PT ;  /* 0x000003e036377812 */ /* 0x000fe200078ec0ff */
[----:B------:R-:W-:Y:S01]  /*10b0*/  IMAD.SHL.U32 R53, R53, 0x8, RZ ;  /* 0x0000000835357824 */ /* 0x000fe200078e00ff */
[----:B------:R-:W-:Y:S01]  /*10c0*/  SHF.L.U32 R32, R31, 0x10, RZ ;  /* 0x000000101f207819 */ /* 0x000fe200000006ff */
[----:B------:R-:W-:Y:S01]  /*10d0*/  IMAD.U32 R30, R25, 0x10000, RZ ;  /* 0x00010000191e7824 */ /* 0x000fe200078e00ff */
[----:B------:R-:W-:Y:S01]  /*10e0*/  VIADDMNMX R55, R52, -R55, RZ, !PT ;  /* 0x8000003734377246 */ /* 0x000fe200078001ff */
[----:B------:R-:W-:Y:S01]  /*10f0*/  IMAD.U32 R31, R26, 0x10000, RZ ;  /* 0x000100001a1f7824 */ /* 0x000fe200078e00ff */
[----:B------:R-:W-:Y:S01]  /*1100*/  I2FP.F32.U32 R53, R53 ;  /* 0x0000003500357245 */ /* 0x000fe20000201000 */
[----:B------:R-:W-:Y:S01]  /*1110*/  IMAD.U32 R110, R57, 0x10000, RZ ;  /* 0x00010000396e7824 */ /* 0x000fe200078e00ff */
[----:B------:R-:W-:Y:S01]  /*1120*/  VIMNMX R55, R55, 0x20, PT ;  /* 0x0000002037377848 */ /* 0x000fe20003fe0100 */
[----:B------:R-:W-:Y:S01]  /*1130*/  IMAD.U32 R26, R21, 0x10000, RZ ;  /* 0x00010000151a7824 */ /* 0x000fe200078e00ff */
[----:B------:R0:W1:Y:S01]  /*1140*/  MUFU.RCP R203, R53 ;  /* 0x0000003500cb7308 */ /* 0x0000620000001000 */
[----:B------:R-:W-:Y:S01]  /*1150*/  SHF.L.U32 R44, R43, 0x10, RZ ;  /* 0x000000102b2c7819 */ /* 0x000fe200000006ff */
[----:B------:R-:W-:Y:S01]  /*1160*/  IMAD.U32 R43, R38, 0x10000, RZ ;  /* 0x00010000262b7824 */ /* 0x000fe200078e00ff */
[----:B------:R-:W-:Y:S01]  /*1170*/  SHF.L.U32 R40, R39, 0x10, RZ ;  /* 0x0000001027287819 */ /* 0x000fe200000006ff */
[----:B------:R-:W-:Y:S01]  /*1180*/  IMAD.U32 R39, R34, 0x10000, RZ ;  /* 0x0001000022277824 */ /* 0x000fe200078e00ff */
[----:B------:R-:W-:Y:S01]  /*1190*/  SHF.L.U32 R28, R27, 0x10, RZ ;  /* 0x000000101b1c7819 */ /* 0x000fe200000006ff */
[----:B------:R-:W-:Y:S01]  /*11a0*/  IMAD.U32 R27, R22, 0x10000, RZ ;  /* 0x00010000161b7824 */ /* 0x000fe200078e00ff */
[----:B------:R-:W-:Y:S01]  /*11b0*/  PRMT R179, R57, 0x7632, R179 ;  /* 0x0000763239b37816 */ /* 0x000fe200000000b3 */
[----:B------:R-:W-:Y:S01]  /*11c0*/  IMAD R77, R77, -0x2daee0ad, RZ ;  /* 0xd2511f534d4d7824 */ /* 0x000fe200078e02ff */
[----:B------:R-:W-:Y:S01]  /*11d0*/  SHF.L.U32 R25, R23, 0x10, RZ ;  /* 0x0000001017197819 */ /* 0x000fe200000006ff */
[----:B------:R-:W-:Y:S01]  /*11e0*/  IMAD R76, R76, -0x326172a9, RZ ;  /* 0xcd9e8d574c4c7824 */ /* 0x000fe200078e02ff */
[----:B------:R-:W-:Y:S01]  /*11f0*/  PRMT R156, R17, 0x7632, R156 ;  /* 0x00007632119c7816 */ /* 0x000fe2000000009c */
[----:B------:R-:W-:Y:S01]  /*1200*/  IMAD.HI.U32 R57, R204, -0x326172a9, RZ ;  /* 0xcd9e8d57cc397827 */ /* 0x000fe200078e00ff */
[----:B------:R-:W-:Y:S01]  /*1210*/  PRMT R158, R18, 0x7632, R158 ;  /* 0x00007632129e7816 */ /* 0x000fe2000000009e */
[----:B------:R-:W-:Y:S01]  /*1220*/  ULDC.U8 UR32, c[0x0][0x2a0] ;  /* 0x0000a80000207ab9 */ /* 0x000fe20000000000 */
[----:B------:R-:W-:Y:S01]  /*1230*/  PRMT R153, R12, 0x7632, R153 ;  /* 0x000076320c997816 */ /* 0x000fe20000000099 */
[----:B------:R-:W-:Y:S01]  /*1240*/  IMAD.HI.U32 R52, R202, -0x2daee0ad, RZ ;  /* 0xd2511f53ca347827 */ /* 0x000fe200078e00ff */
[----:B------:R-:W-:Y:S01]  /*1250*/  PRMT R157, R14, 0x7632, R157 ;  /* 0x000076320e9d7816 */ /* 0x000fe2000000009d */
[----:B------:R-:W-:Y:S01]  /*1260*/  ULDC UR38, c[0x0][0x218] ;  /* 0x0000860000267ab9 */ /* 0x000fe20000000800 */
        /* <DEDUP_REMOVED lines=38> */
[----:B------:R-:W-:Y:S01]  /*14d0*/  IADD3 R55, R78, R55, RZ ;  /* 0x000000374e377210 */ /* 0x000fe20007ffe0ff */
[----:B------:R-:W-:Y:S01]  /*14e0*/  IMAD.U32 R144, R144, 0x10000, RZ ;  /* 0x0001000090907824 */ /* 0x000fe200078e00ff */
[----:B------:R-:W-:Y:S01]  /*14f0*/  PRMT R154, R16, 0x7632, R154 ;  /* 0x00007632109a7816 */ /* 0x000fe2000000009a */
[----:B------:R-:W-:Y:S01]  /*1500*/  IMAD.U32 R16, R8, 0x10000, RZ ;  /* 0x0001000008107824 */ /* 0x000fe200078e00ff */
[C---:B------:R-:W-:Y:S01]  /*1510*/  PRMT R160, R19.reuse, 0x7632, R160 ;  /* 0x0000763213a07816 */ /* 0x040fe200000000a0 */
[----:B------:R-:W-:Y:S01]  /*1520*/  IMAD.U32 R8, R72, 0x10000, RZ ;  /* 0x0001000048087824 */ /* 0x000fe200078e00ff */
[----:B------:R-:W-:Y:S01]  /*1530*/  SHF.L.U32 R21, R19, 0x10, RZ ;  /* 0x0000001013157819 */ /* 0x000fe200000006ff */
        /* <DEDUP_REMOVED lines=43> */
[----:B------:R-:W-:Y:S01]  /*17f0*/  LOP3.LUT R150, R57, UR24, R76, 0x96, !PT ;  /* 0x0000001839967c12 */ /* 0x000fe2000f8e964c */
[----:B------:R-:W-:Y:S01]  /*1800*/  IMAD R202, R202, -0x2daee0ad, RZ ;  /* 0xd2511f53caca7824 */ /* 0x000fe200078e02ff */
        /* <DEDUP_REMOVED lines=57> */
[----:B------:R-:W-:Y:S01]  /*1ba0*/  IMAD.SHL.U32 R201, R55, 0x8, RZ ;  /* 0x0000000837c97824 */ /* 0x000fe200078e00ff */
[----:B------:R-:W-:Y:S01]  /*1bb0*/  ULDC.64 UR34, c[0x0][0x248] ;  /* 0x0000920000227ab9 */ /* 0x000fe20000000a00 */
[----:B01----:R-:W-:-:S08]  /*1bc0*/  ULDC.64 UR36, c[0x0][0x210] ;  /* 0x0000840000247ab9 */ /* 0x003fd00000000a00 */
.L_x_9246:
[----:B0-----:R-:W-:Y:S01]  /*1bd0*/  IMAD R96, R48, UR38, RZ ;  /* 0x0000002630607c24 */ /* 0x001fe2000f8e02ff */
        /* <DEDUP_REMOVED lines=13> */
[----:B-1----:R-:W-:-:S05]  /*1cb0*/  IMAD.WIDE.U32 R66, R205, 0x10, R66 ;  /* 0x00000010cd427825 */ /* 0x002fca00078e0042 */
[----:B------:R0:W5:Y:S07]  /*1cc0*/  LDG.E.128 R68, desc[UR6][R66.64] ;  /* 0x0000000642447981 */ /* 0x00016e000c1e1d00 */
[----:B------:R-:W-:-:S04]  /*1cd0*/  @P0 LEA R96, P2, R205, R64, 0x4 ;  /* 0x00000040cd600211 */ /* 0x000fc800078420ff */
[C---:B------:R-:W-:Y:S02]  /*1ce0*/  @P0 LEA.HI.X R97, R205.reuse, R65, RZ, 0x4, P2 ;  /* 0x00000041cd610211 */ /* 0x040fe400010f24ff */
[----:B------:R-:W-:-:S03]  /*1cf0*/  @P1 LEA R98, P2, R205, UR26, 0x5 ;  /* 0x0000001acd621c11 */ /* 0x000fc6000f8428ff */
[----:B------:R0:W5:Y:S01]  /*1d00*/  @P0 LDG.E.128 R60, desc[UR6][R96.64] ;  /* 0x00000006603c0981 */ /* 0x000162000c1e1d00 */
[----:B------:R-:W-:-:S05]  /*1d10*/  @P1 LEA.HI.X R99, R205, UR27, RZ, 0x5, P2 ;  /* 0x0000001bcd631c11 */ /* 0x000fca00090f2cff */
[----:B------:R0:W5:Y:S04]  /*1d20*/  @P1 LDG.E.128 R52, desc[UR6][R98.64] ;  /* 0x0000000662341981 */ /* 0x000168000c1e1d00 */
        /* <DEDUP_REMOVED lines=13> */
.L_x_8717:
[----:B------:R-:W-:-:S07]  /*1e00*/  IMAD.MOV.U32 R102, RZ, RZ, R204 ;  /* 0x000000ffff667224 */ /* 0x000fce00078e00cc */
.L_x_8718:
[----:B------:R-:W-:Y:S05]  /*1e10*/  BSYNC B1 ;  /* 0x0000000000017941 */ /* 0x000fea0003800000 */
.L_x_8716:
        /* <DEDUP_REMOVED lines=16> */
.L_x_8722:
[----:B------:R-:W-:Y:S05]  /*1f20*/  BSYNC B2 ;  /* 0x0000000000027941 */ /* 0x000fea0003800000 */
.L_x_8721:
        /* <DEDUP_REMOVED lines=44> */
.L_x_8720:
[----:B------:R-:W-:Y:S05]  /*21f0*/  BSYNC B1 ;  /* 0x0000000000017941 */ /* 0x000fea0003800000 */
.L_x_8719:
        /* <DEDUP_REMOVED lines=17> */
[----:B------:R-:W-:Y:S02]  /*2310*/  IMAD.MOV.U32 R66, RZ, RZ, R100 ;  /* 0x000000ffff427224 */ /* 0x000fe400078e0064 */
[----:B------:R-:W-:Y:S01]  /*2320*/  FADD.FTZ R64, R52, R64 ;  /* 0x0000004034407221 */ /* 0x000fe20000010000 */
[----:B------:R-:W-:Y:S06]  /*2330*/  BRA `(.L_x_8724) ;  /* 0x0000000400547947 */ /* 0x000fec0003800000 */
.L_x_8723:
        /* <DEDUP_REMOVED lines=12> */
.L_x_8726:
[----:B------:R-:W-:-:S07]  /*2400*/  MOV R65, R204 ;  /* 0x000000cc00417202 */ /* 0x000fce0000000f00 */
.L_x_8727:
[----:B------:R-:W-:Y:S05]  /*2410*/  BSYNC B1 ;  /* 0x0000000000017941 */ /* 0x000fea0003800000 */
.L_x_8725:
        /* <DEDUP_REMOVED lines=16> */
.L_x_8731:
[----:B------:R-:W-:Y:S05]  /*2520*/  BSYNC B2 ;  /* 0x0000000000027941 */ /* 0x000fea0003800000 */
.L_x_8730:
        /* <DEDUP_REMOVED lines=44> */
.L_x_8729:
[----:B------:R-:W-:Y:S05]  /*27f0*/  BSYNC B1 ;  /* 0x0000000000017941 */ /* 0x000fea0003800000 */
.L_x_8728:
[----:B------:R-:W-:Y:S01]  /*2800*/  I2FP.F32.U32 R96, R65 ;  /* 0x0000004100607245 */ /* 0x000fe20000201000 */
[----:B------:R-:W-:-:S04]  /*2810*/  IMAD.U32 R98, R60, 0x10000, RZ ;  /* 0x000100003c627824 */ /* 0x000fc800078e00ff */
[----:B------:R-:W-:Y:S01]  /*2820*/  FFMA.FTZ R65, R96, R209, 1.1641532182693481445e-10 ;  /* 0x2f00000060417423 */ /* 0x000fe200000100d1 */
[----:B------:R-:W-:-:S04]  /*2830*/  FMUL.FTZ R98, R98, R207 ;  /* 0x000000cf62627220 */ /* 0x000fc80000410000 */
[----:B------:R-:W-:-:S04]  /*2840*/  FSETP.GTU.FTZ.AND P3, PT, R65, R208, PT ;  /* 0x000000d04100720b */ /* 0x000fc80003f7c000 */
[----:B------:R-:W-:Y:S02]  /*2850*/  FSEL R65, R98, RZ, !P3 ;  /* 0x000000ff62417208 */ /* 0x000fe40005800000 */
[----:B------:R-:W-:-:S03]  /*2860*/  SEL R191, RZ, 0x1, P3 ;  /* 0x00000001ffbf7807 */ /* 0x000fc60001800000 */
[----:B------:R-:W-:-:S04]  /*2870*/  FADD.FTZ R64, R65, R64 ;  /* 0x0000004041407221 */ /* 0x000fc80000010000 */
[----:B------:R-:W-:-:S07]  /*2880*/  @P1 FADD.FTZ R64, R52, R64 ;  /* 0x0000004034401221 */ /* 0x000fce0000010000 */
.L_x_8724:
        /* <DEDUP_REMOVED lines=12> */
.L_x_8733:
[----:B------:R-:W-:-:S07]  /*2950*/  IMAD.MOV.U32 R65, RZ, RZ, R204 ;  /* 0x000000ffff417224 */ /* 0x000fce00078e00cc */
.L_x_8734:
[----:B------:R-:W-:Y:S05]  /*2960*/  BSYNC B1 ;  /* 0x0000000000017941 */ /* 0x000fea0003800000 */
.L_x_8732:
        /* <DEDUP_REMOVED lines=16> */
.L_x_8738:
[----:B------:R-:W-:Y:S05]  /*2a70*/  BSYNC B2 ;  /* 0x0000000000027941 */ /* 0x000fea0003800000 */
.L_x_8737:
        /* <DEDUP_REMOVED lines=44> */
.L_x_8736:
[----:B------:R-:W-:Y:S05]  /*2d40*/  BSYNC B1 ;  /* 0x0000000000017941 */ /* 0x000fea0003800000 */
.L_x_8735:
        /* <DEDUP_REMOVED lines=11> */
[----:B------:R-:W-:Y:S02]  /*2e00*/  IMAD.MOV.U32 R66, RZ, RZ, R67 ;  /* 0x000000ffff427224 */ /* 0x000fe400078e0043 */
[----:B------:R-:W-:Y:S01]  /*2e10*/  FADD.FTZ R65, R53, R65 ;  /* 0x0000004135417221 */ /* 0x000fe20000010000 */
[----:B------:R-:W-:Y:S06]  /*2e20*/  BRA `(.L_x_8740) ;  /* 0x0000000400587947 */ /* 0x000fec0003800000 */
.L_x_8739:
        /* <DEDUP_REMOVED lines=12> */
.L_x_8742:
[----:B------:R-:W-:-:S07]  /*2ef0*/  IMAD.MOV.U32 R68, RZ, RZ, R204 ;  /* 0x000000ffff447224 */ /* 0x000fce00078e00cc */
.L_x_8743:
[----:B------:R-:W-:Y:S05]  /*2f00*/  BSYNC B1 ;  /* 0x0000000000017941 */ /* 0x000fea0003800000 */
.L_x_8741:
        /* <DEDUP_REMOVED lines=16> */
.L_x_8747:
[----:B------:R-:W-:Y:S05]  /*3010*/  BSYNC B2 ;  /* 0x0000000000027941 */ /* 0x000fea0003800000 */
.L_x_8746:
        /* <DEDUP_REMOVED lines=44> */
.L_x_8745:
[----:B------:R-:W-:Y:S05]  /*32e0*/  BSYNC B1 ;  /* 0x0000000000017941 */ /* 0x000fea0003800000 */
.L_x_8744:
[----:B------:R-:W-:Y:S02]  /*32f0*/  I2FP.F32.U32 R68, R68 ;  /* 0x0000004400447245 */ /* 0x000fe40000201000 */
[----:B------:R-:W-:-:S04]  /*3300*/  PRMT R67, R60, 0x7632, R67 ;  /* 0x000076323c437816 */ /* 0x000fc80000000043 */
[----:B------:R-:W-:Y:S01]  /*3310*/  SHF.L.U32 R96, R67, 0x10, RZ ;  /* 0x0000001043607819 */ /* 0x000fe200000006ff */
[----:B------:R-:W-:-:S04]  /*3320*/  FFMA.FTZ R67, R68, R209, 1.1641532182693481445e-10 ;  /* 0x2f00000044437423 */ /* 0x000fc800000100d1 */
[----:B------:R-:W-:Y:S01]  /*3330*/  FMUL.FTZ R96, R96, R207 ;  /* 0x000000cf60607220 */ /* 0x000fe20000410000 */
[----:B------:R-:W-:-:S04]  /*3340*/  FSETP.GTU.FTZ.AND P3, PT, R67, R208, PT ;  /* 0x000000d04300720b */ /* 0x000fc80003f7c000 */
[----:B------:R-:W-:Y:S02]  /*3350*/  FSEL R96, R96, RZ, !P3 ;  /* 0x000000ff60607208 */ /* 0x000fe40005800000 */
[----:B------:R-:W-:-:S03]  /*3360*/  SEL R193, RZ, 0x1, P3 ;  /* 0x00000001ffc17807 */ /* 0x000fc60001800000 */
[----:B------:R-:W-:-:S04]  /*3370*/  FADD.FTZ R65, R96, R65 ;  /* 0x0000004160417221 */ /* 0x000fc80000010000 */
[----:B------:R-:W-:-:S07]  /*3380*/  @P1 FADD.FTZ R65, R53, R65 ;  /* 0x0000004135411221 */ /* 0x000fce0000010000 */
.L_x_8740:
        /* <DEDUP_REMOVED lines=12> */
.L_x_8749:
[----:B------:R-:W-:-:S07]  /*3450*/  IMAD.MOV.U32 R68, RZ, RZ, R204 ;  /* 0x000000ffff447224 */ /* 0x000fce00078e00cc */
.L_x_8750:
[----:B------:R-:W-:Y:S05]  /*3460*/  BSYNC B1 ;  /* 0x0000000000017941 */ /* 0x000fea0003800000 */
.L_x_8748:
        /* <DEDUP_REMOVED lines=16> */
.L_x_8754:
[----:B------:R-:W-:Y:S05]  /*3570*/  BSYNC B2 ;  /* 0x0000000000027941 */ /* 0x000fea0003800000 */
.L_x_8753:
        /* <DEDUP_REMOVED lines=44> */
.L_x_8752:
[----:B------:R-:W-:Y:S05]  /*3840*/  BSYNC B1 ;  /* 0x0000000000017941 */ /* 0x000fea0003800000 */
.L_x_8751:
        /* <DEDUP_REMOVED lines=12> */
[----:B------:R-:W-:Y:S01]  /*3910*/  MOV R68, R96 ;  /* 0x0000006000447202 */ /* 0x000fe20000000f00 */
[----:B------:R-:W-:Y:S01]  /*3920*/  FADD.FTZ R66, R54, R66 ;  /* 0x0000004236427221 */ /* 0x000fe20000010000 */
[----:B------:R-:W-:Y:S06]  /*3930*/  BRA `(.L_x_8756) ;  /* 0x0000000400547947 */ /* 0x000fec0003800000 */
.L_x_8755:
        /* <DEDUP_REMOVED lines=12> */
.L_x_8758:
[----:B------:R-:W-:-:S07]  /*3a00*/  IMAD.MOV.U32 R102, RZ, RZ, R204 ;  /* 0x000000ffff667224 */ /* 0x000fce00078e00cc */
.L_x_8759:
[----:B------:R-:W-:Y:S05]  /*3a10*/  BSYNC B1 ;  /* 0x0000000000017941 */ /* 0x000fea0003800000 */
.L_x_8757:
        /* <DEDUP_REMOVED lines=16> */
.L_x_8763:
[----:B------:R-:W-:Y:S05]  /*3b20*/  BSYNC B2 ;  /* 0x0000000000027941 */ /* 0x000fea0003800000 */
.L_x_8762:
        /* <DEDUP_REMOVED lines=44> */
.L_x_8761:
[----:B------:R-:W-:Y:S05]  /*3df0*/  BSYNC B1 ;  /* 0x0000000000017941 */ /* 0x000fea0003800000 */
.L_x_8760:
        /* <DEDUP_REMOVED lines=9> */
.L_x_8756:
        /* <DEDUP_REMOVED lines=12> */
.L_x_8765:
[----:B------:R-:W-:-:S07]  /*3f50*/  MOV R102, R204 ;  /* 0x000000cc00667202 */ /* 0x000fce0000000f00 */
.L_x_8766:
[----:B------:R-:W-:Y:S05]  /*3f60*/  BSYNC B1 ;  /* 0x0000000000017941 */ /* 0x000fea0003800000 */
.L_x_8764:
        /* <DEDUP_REMOVED lines=16> */
.L_x_8770:
[----:B------:R-:W-:Y:S05]  /*4070*/  BSYNC B2 ;  /* 0x0000000000027941 */ /* 0x000fea0003800000 */
.L_x_8769:
        /* <DEDUP_REMOVED lines=44> */
.L_x_8768:
[----:B------:R-:W-:Y:S05]  /*4340*/  BSYNC B1 ;  /* 0x0000000000017941 */ /* 0x000fea0003800000 */
.L_x_8767:
        /* <DEDUP_REMOVED lines=11> */
[----:B------:R-:W-:Y:S02]  /*4400*/  IMAD.MOV.U32 R68, RZ, RZ, R69 ;  /* 0x000000ffff447224 */ /* 0x000fe400078e0045 */
[----:B------:R-:W-:Y:S01]  /*4410*/  FADD.FTZ R67, R55, R67 ;  /* 0x0000004337437221 */ /* 0x000fe20000010000 */
[----:B------:R-:W-:Y:S06]  /*4420*/  BRA `(.L_x_8772) ;  /* 0x0000000400587947 */ /* 0x000fec0003800000 */
.L_x_8771:
        /* <DEDUP_REMOVED lines=12> */
.L_x_8774:
[----:B------:R-:W-:-:S07]  /*44f0*/  MOV R102, R204 ;  /* 0x000000cc00667202 */ /* 0x000fce0000000f00 */
.L_x_8775:
[----:B------:R-:W-:Y:S05]  /*4500*/  BSYNC B1 ;  /* 0x0000000000017941 */ /* 0x000fea0003800000 */
.L_x_8773:
        /* <DEDUP_REMOVED lines=16> */
.L_x_8779:
[----:B------:R-:W-:Y:S05]  /*4610*/  BSYNC B2 ;  /* 0x0000000000027941 */ /* 0x000fea0003800000 */
.L_x_8778:
        /* <DEDUP_REMOVED lines=44> */
.L_x_8777:
[----:B------:R-:W-:Y:S05]  /*48e0*/  BSYNC B1 ;  /* 0x0000000000017941 */ /* 0x000fea0003800000 */
.L_x_8776:
[----:B------:R-:W-:Y:S02]  /*48f0*/  PRMT R69, R61, 0x7632, R69 ;  /* 0x000076323d457816 */ /* 0x000fe40000000045 */
[----:B------:R-:W-:-:S03]  /*4900*/  I2FP.F32.U32 R96, R102 ;  /* 0x0000006600607245 */ /* 0x000fc60000201000 */
[----:B------:R-:W-:Y:S02]  /*4910*/  IMAD.U32 R98, R69, 0x10000, RZ ;  /* 0x0001000045627824 */ /* 0x000fe400078e00ff */
[----:B------:R-:W-:Y:S02]  /*4920*/  FFMA.FTZ R69, R96, R209, 1.1641532182693481445e-10 ;  /* 0x2f00000060457423 */ /* 0x000fe400000100d1 */
[----:B------:R-:W-:-:S03]  /*4930*/  FMUL.FTZ R98, R98, R207 ;  /* 0x000000cf62627220 */ /* 0x000fc60000410000 */
[----:B------:R-:W-:-:S04]  /*4940*/  FSETP.GTU.FTZ.AND P3, PT, R69, R208, PT ;  /* 0x000000d04500720b */ /* 0x000fc80003f7c000 */
[----:B------:R-:W-:Y:S02]  /*4950*/  FSEL R98, R98, RZ, !P3 ;  /* 0x000000ff62627208 */ /* 0x000fe40005800000 */
[----:B------:R-:W-:-:S03]  /*4960*/  SEL R196, RZ, 0x1, P3 ;  /* 0x00000001ffc47807 */ /* 0x000fc60001800000 */
[----:B------:R-:W-:-:S04]  /*4970*/  FADD.FTZ R67, R98, R67 ;  /* 0x0000004362437221 */ /* 0x000fc80000010000 */
[----:B------:R-:W-:-:S07]  /*4980*/  @P1 FADD.FTZ R67, R55, R67 ;  /* 0x0000004337431221 */ /* 0x000fce0000010000 */
.L_x_8772:
        /* <DEDUP_REMOVED lines=12> */
.L_x_8781:
[----:B------:R-:W-:-:S07]  /*4a50*/  IMAD.MOV.U32 R102, RZ, RZ, R204 ;  /* 0x000000ffff667224 */ /* 0x000fce00078e00cc */
.L_x_8782:
[----:B------:R-:W-:Y:S05]  /*4a60*/  BSYNC B1 ;  /* 0x0000000000017941 */ /* 0x000fea0003800000 */
.L_x_8780:
        /* <DEDUP_REMOVED lines=16> */
.L_x_8786:
[----:B------:R-:W-:Y:S05]  /*4b70*/  BSYNC B2 ;  /* 0x0000000000027941 */ /* 0x000fea0003800000 */
.L_x_8785:
        /* <DEDUP_REMOVED lines=44> */
.L_x_8784:
[----:B------:R-:W-:Y:S05]  /*4e40*/  BSYNC B1 ;  /* 0x0000000000017941 */ /* 0x000fea0003800000 */
.L_x_8783:
        /* <DEDUP_REMOVED lines=15> */
.L_x_8787:
        /* <DEDUP_REMOVED lines=12> */
.L_x_8790:
[----:B------:R-:W-:-:S07]  /*5000*/  IMAD.MOV.U32 R69, RZ, RZ, R204 ;  /* 0x000000ffff457224 */ /* 0x000fce00078e00cc */
.L_x_8791:
[----:B------:R-:W-:Y:S05]  /*5010*/  BSYNC B1 ;  /* 0x0000000000017941 */ /* 0x000fea0003800000 */
.L_x_8789:
        /* <DEDUP_REMOVED lines=16> */
.L_x_8795:
[----:B------:R-:W-:Y:S05]  /*5120*/  BSYNC B2 ;  /* 0x0000000000027941 */ /* 0x000fea0003800000 */
.L_x_8794:
        /* <DEDUP_REMOVED lines=44> */
.L_x_8793:
[----:B------:R-:W-:Y:S05]  /*53f0*/  BSYNC B1 ;  /* 0x0000000000017941 */ /* 0x000fea0003800000 */
.L_x_8792:
[----:B------:R-:W-:Y:S02]  /*5400*/  I2FP.F32.U32 R96, R69 ;  /* 0x0000004500607245 */ /* 0x000fe40000201000 */
        /* <DEDUP_REMOVED lines=8> */
.L_x_8788:
        /* <DEDUP_REMOVED lines=12> */
.L_x_8797:
[----:B------:R-:W-:-:S07]  /*5550*/  IMAD.MOV.U32 R69, RZ, RZ, R204 ;  /* 0x000000ffff457224 */ /* 0x000fce00078e00cc */
.L_x_8798:
[----:B------:R-:W-:Y:S05]  /*5560*/  BSYNC B1 ;  /* 0x0000000000017941 */ /* 0x000fea0003800000 */
.L_x_8796:
        /* <DEDUP_REMOVED lines=16> */
.L_x_8802:
[----:B------:R-:W-:Y:S05]  /*5670*/  BSYNC B2 ;  /* 0x0000000000027941 */ /* 0x000fea0003800000 */
.L_x_8801:
        /* <DEDUP_REMOVED lines=44> */
.L_x_8800:
[----:B------:R-:W-:Y:S05]  /*5940*/  BSYNC B1 ;  /* 0x0000000000017941 */ /* 0x000fea0003800000 */
.L_x_8799:
        /* <DEDUP_REMOVED lines=9> */
[----:B------:R-:W-:Y:S01]  /*59e0*/  MOV R97, R96 ;  /* 0x0000006000617202 */ /* 0x000fe20000000f00 */
[----:B------:R-:W-:Y:S01]  /*59f0*/  FADD.FTZ R69, R57, R69 ;  /* 0x0000004539457221 */ /* 0x000fe20000010000 */
[----:B------:R-:W-:Y:S06]  /*5a00*/  BRA `(.L_x_8804) ;  /* 0x0000000400587947 */ /* 0x000fec0003800000 */
.L_x_8803:
        /* <DEDUP_REMOVED lines=12> */
.L_x_8806:
[----:B------:R-:W-:-:S07]  /*5ad0*/  IMAD.MOV.U32 R70, RZ, RZ, R204 ;  /* 0x000000ffff467224 */ /* 0x000fce00078e00cc */
.L_x_8807:
[----:B------:R-:W-:Y:S05]  /*5ae0*/  BSYNC B1 ;  /* 0x0000000000017941 */ /* 0x000fea0003800000 */
.L_x_8805:
        /* <DEDUP_REMOVED lines=16> */
.L_x_8811:
[----:B------:R-:W-:Y:S05]  /*5bf0*/  BSYNC B2 ;  /* 0x0000000000027941 */ /* 0x000fea0003800000 */
.L_x_8810:
        /* <DEDUP_REMOVED lines=44> */
.L_x_8809:
[----:B------:R-:W-:Y:S05]  /*5ec0*/  BSYNC B1 ;  /* 0x0000000000017941 */ /* 0x000fea0003800000 */
.L_x_8808:
[----:B------:R-:W-:Y:S02]  /*5ed0*/  I2FP.F32.U32 R70, R70 ;  /* 0x0000004600467245 */ /* 0x000fe40000201000 */
[----:B------:R-:W-:-:S03]  /*5ee0*/  PRMT R96, R62, 0x7632, R96 ;  /* 0x000076323e607816 */ /* 0x000fc60000000060 */
[----:B------:R-:W-:Y:S02]  /*5ef0*/  FFMA.FTZ R99, R70, R209, 1.1641532182693481445e-10 ;  /* 0x2f00000046637423 */ /* 0x000fe400000100d1 */
[----:B------:R-:W-:-:S03]  /*5f00*/  IMAD.U32 R96, R96, 0x10000, RZ ;  /* 0x0001000060607824 */ /* 0x000fc600078e00ff */
[----:B------:R-:W-:Y:S01]  /*5f10*/  FSETP.GTU.FTZ.AND P4, PT, R99, R208, PT ;  /* 0x000000d06300720b */ /* 0x000fe20003f9c000 */
[----:B------:R-:W-:-:S03]  /*5f20*/  FMUL.FTZ R96, R96, R207 ;  /* 0x000000cf60607220 */ /* 0x000fc60000410000 */
[----:B------:R-:W-:Y:S02]  /*5f30*/  SEL R198, RZ, 0x1, P4 ;  /* 0x00000001ffc67807 */ /* 0x000fe40002000000 */
[----:B------:R-:W-:-:S05]  /*5f40*/  FSEL R96, R96, RZ, !P4 ;  /* 0x000000ff60607208 */ /* 0x000fca0006000000 */
[----:B------:R-:W-:-:S04]  /*5f50*/  FADD.FTZ R69, R96, R69 ;  /* 0x0000004560457221 */ /* 0x000fc80000010000 */
[----:B------:R-:W-:-:S07]  /*5f60*/  @P1 FADD.FTZ R69, R57, R69 ;  /* 0x0000004539451221 */ /* 0x000fce0000010000 */
.L_x_8804:
        /* <DEDUP_REMOVED lines=12> */
.L_x_8813:
[----:B------:R-:W-:-:S07]  /*6030*/  MOV R70, R204 ;  /* 0x000000cc00467202 */ /* 0x000fce0000000f00 */
.L_x_8814:
[----:B------:R-:W-:Y:S05]  /*6040*/  BSYNC B1 ;  /* 0x0000000000017941 */ /* 0x000fea0003800000 */
.L_x_8812:
        /* <DEDUP_REMOVED lines=16> */
.L_x_8818:
[----:B------:R-:W-:Y:S05]  /*6150*/  BSYNC B2 ;  /* 0x0000000000027941 */ /* 0x000fea0003800000 */
.L_x_8817:
        /* <DEDUP_REMOVED lines=44> */
.L_x_8816:
[----:B------:R-:W-:Y:S05]  /*6420*/  BSYNC B1 ;  /* 0x0000000000017941 */ /* 0x000fea0003800000 */
.L_x_8815:
        /* <DEDUP_REMOVED lines=10> */
[----:B------:R-:W-:Y:S02]  /*64d0*/  IMAD.MOV.U32 R97, RZ, RZ, R96 ;  /* 0x000000ffff617224 */ /* 0x000fe400078e0060 */
[----:B------:R-:W-:Y:S01]  /*64e0*/  FADD.FTZ R70, R58, R70 ;  /* 0x000000463a467221 */ /* 0x000fe20000010000 */
[----:B------:R-:W-:Y:S06]  /*64f0*/  BRA `(.L_x_8820) ;  /* 0x0000000400547947 */ /* 0x000fec0003800000 */
.L_x_8819:
        /* <DEDUP_REMOVED lines=12> */
.L_x_8822:
[----:B------:R-:W-:-:S07]  /*65c0*/  MOV R148, R204 ;  /* 0x000000cc00947202 */ /* 0x000fce0000000f00 */
.L_x_8823:
[----:B------:R-:W-:Y:S05]  /*65d0*/  BSYNC B1 ;  /* 0x0000000000017941 */ /* 0x000fea0003800000 */
.L_x_8821:
        /* <DEDUP_REMOVED lines=16> */
.L_x_8827:
[----:B------:R-:W-:Y:S05]  /*66e0*/  BSYNC B2 ;  /* 0x0000000000027941 */ /* 0x000fea0003800000 */
.L_x_8826:
        /* <DEDUP_REMOVED lines=44> */
.L_x_8825:
[----:B------:R-:W-:Y:S05]  /*69b0*/  BSYNC B1 ;  /* 0x0000000000017941 */ /* 0x000fea0003800000 */
.L_x_8824:
        /* <DEDUP_REMOVED lines=9> */
.L_x_8820:
        /* <DEDUP_REMOVED lines=12> */
.L_x_8829:
[----:B------:R-:W-:-:S07]  /*6b10*/  IMAD.MOV.U32 R148, RZ, RZ, R204 ;  /* 0x000000ffff947224 */ /* 0x000fce00078e00cc */
.L_x_8830:
[----:B------:R-:W-:Y:S05]  /*6b20*/  BSYNC B1 ;  /* 0x0000000000017941 */ /* 0x000fea0003800000 */
.L_x_8828:
        /* <DEDUP_REMOVED lines=16> */
.L_x_8834:
[----:B------:R-:W-:Y:S05]  /*6c30*/  BSYNC B2 ;  /* 0x0000000000027941 */ /* 0x000fea0003800000 */
.L_x_8833:
        /* <DEDUP_REMOVED lines=44> */
.L_x_8832:
[----:B------:R-:W-:Y:S05]  /*6f00*/  BSYNC B1 ;  /* 0x0000000000017941 */ /* 0x000fea0003800000 */
.L_x_8831:
        /* <DEDUP_REMOVED lines=9> */
[----:B------:R-:W-:Y:S02]  /*6fa0*/  IMAD.MOV.U32 R148, RZ, RZ, R96 ;  /* 0x000000ffff947224 */ /* 0x000fe400078e0060 */
[----:B------:R-:W-:Y:S01]  /*6fb0*/  FADD.FTZ R71, R59, R71 ;  /* 0x000000473b477221 */ /* 0x000fe20000010000 */
[----:B------:R-:W-:Y:S06]  /*6fc0*/  BRA `(.L_x_8836) ;  /* 0x0000000400587947 */ /* 0x000fec0003800000 */
.L_x_8835:
        /* <DEDUP_REMOVED lines=12> */
.L_x_8838:
[----:B------:R-:W-:-:S07]  /*7090*/  IMAD.MOV.U32 R200, RZ, RZ, R204 ;  /* 0x000000ffffc87224 */ /* 0x000fce00078e00cc */
.L_x_8839:
[----:B------:R-:W-:Y:S05]  /*70a0*/  BSYNC B1 ;  /* 0x0000000000017941 */ /* 0x000fea0003800000 */
.L_x_8837:
        /* <DEDUP_REMOVED lines=16> */
.L_x_8843:
[----:B------:R-:W-:Y:S05]  /*71b0*/  BSYNC B2 ;  /* 0x0000000000027941 */ /* 0x000fea0003800000 */
.L_x_8842:
        /* <DEDUP_REMOVED lines=44> */
.L_x_8841:
[----:B------:R-:W-:Y:S05]  /*7480*/  BSYNC B1 ;  /* 0x0000000000017941 */ /* 0x000fea0003800000 */
.L_x_8840:
[----:B------:R-:W-:Y:S02]  /*7490*/  I2FP.F32.U32 R96, R200 ;  /* 0x000000c800607245 */ /* 0x000fe40000201000 */
[----:B------:R-:W-:-:S03]  /*74a0*/  PRMT R97, R63, 0x7632, R97 ;  /* 0x000076323f617816 */ /* 0x000fc60000000061 */
[----:B------:R-:W-:Y:S01]  /*74b0*/  FFMA.FTZ R209, R96, R209, 1.1641532182693481445e-10 ;  /* 0x2f00000060d17423 */ /* 0x000fe200000100d1 */
[----:B------:R-:W-:-:S04]  /*74c0*/  SHF.L.U32 R98, R97, 0x10, RZ ;  /* 0x0000001061627819 */ /* 0x000fc800000006ff */
[----:B------:R-:W-:Y:S01]  /*74d0*/  FSETP.GTU.FTZ.AND P2, PT, R209, R208, PT ;  /* 0x000000d0d100720b */ /* 0x000fe20003f5c000 */
[----:B------:R-:W-:-:S03]  /*74e0*/  FMUL.FTZ R98, R98, R207 ;  /* 0x000000cf62627220 */ /* 0x000fc60000410000 */
[----:B------:R-:W-:Y:S02]  /*74f0*/  SEL R200, RZ, 0x1, P2 ;  /* 0x00000001ffc87807 */ /* 0x000fe40001000000 */
[----:B------:R-:W-:-:S05]  /*7500*/  FSEL R98, R98, RZ, !P2 ;  /* 0x000000ff62627208 */ /* 0x000fca0005000000 */
[----:B------:R-:W-:-:S04]  /*7510*/  FADD.FTZ R71, R98, R71 ;  /* 0x0000004762477221 */ /* 0x000fc80000010000 */
[----:B------:R-:W-:-:S07]  /*7520*/  @P1 FADD.FTZ R71, R59, R71 ;  /* 0x000000473b471221 */ /* 0x000fce0000010000 */
.L_x_8836:
[----:B------:R-:W-:Y:S01]  /*7530*/  SEL R97, RZ, 0x10000, P4 ;  /* 0x00010000ff617807 */ /* 0x000fe20002000000 */
[----:B------:R-:W-:Y:S01]  /*7540*/  IMAD.SHL.U32 R208, R205, 0x8, RZ ;  /* 0x00000008cdd07824 */ /* 0x000fe200078e00ff */
[C---:B------:R-:W-:Y:S02]  /*7550*/  LOP3.LUT P4, RZ, R108.reuse, 0x2, RZ, 0xc0, !PT ;  /* 0x000000026cff7812 */ /* 0x040fe4000788c0ff */
[C---:B------:R-:W-:Y:S02]  /*7560*/  LOP3.LUT P6, RZ, R108.reuse, 0x4, RZ, 0xc0, !PT ;  /* 0x000000046cff7812 */ /* 0x040fe400078cc0ff */
[----:B------:R-:W-:Y:S02]  /*7570*/  SEL R100, RZ, 0x1, P4 ;  /* 0x00000001ff647807 */ /* 0x000fe40002000000 */
[----:B------:R-:W-:Y:S02]  /*7580*/  LOP3.LUT P1, RZ, R108, 0x8, RZ, 0xc0, !PT ;  /* 0x000000086cff7812 */ /* 0x000fe4000782c0ff */
[----:B------:R-:W-:Y:S01]  /*7590*/  SEL R99, RZ, 0x1000000, P5 ;  /* 0x01000000ff637807 */ /* 0x000fe20002800000 */
        /* <DEDUP_REMOVED lines=12> */
[C---:B------:R-:W-:Y:S02]  /*7660*/  SHF.L.U64.HI R209, R205.reuse, 0x3, RZ ;  /* 0x00000003cdd17819 */ /* 0x040fe400000102ff */
[----:B------:R-:W-:Y:S02]  /*7670*/  LOP3.LUT R100, R96, R100, R98, 0xfe, !PT ;  /* 0x0000006460647212 */ /* 0x000fe400078efe62 */
[----:B------:R-:W-:Y:S02]  /*7680*/  LEA.HI.X R103, R205, UR29, RZ, 0x5, P1 ;  /* 0x0000001dcd677c11 */ /* 0x000fe400088f2cff */
[----:B------:R-:W-:-:S02]  /*7690*/  IADD3 R96, P1, R208, UR30, RZ ;  /* 0x0000001ed0607c10 */ /* 0x000fc4000ff3e0ff */
[----:B------:R-:W-:Y:S01]  /*76a0*/  SEL R101, RZ, 0x1, P2 ;  /* 0x00000001ff657807 */ /* 0x000fe20001000000 */
[----:B------:R0:W-:Y:S01]  /*76b0*/  STG.E.128 desc[UR6][R102.64], R64 ;  /* 0x0000004066007986 */ /* 0x0001e2000c101d06 */
[----:B------:R-:W-:Y:S02]  /*76c0*/  LOP3.LUT R99, R97, R207, R99, 0xfe, !PT ;  /* 0x000000cf61637212 */ /* 0x000fe400078efe63 */
[----:B------:R-:W-:Y:S01]  /*76d0*/  IADD3.X R97, R209, UR31, RZ, P1, !PT ;  /* 0x0000001fd1617c10 */ /* 0x000fe20008ffe4ff */
[----:B------:R0:W-:Y:S01]  /*76e0*/  STG.E.128 desc[UR6][R102.64+0x10], R68 ;  /* 0x0000104466007986 */ /* 0x0001e2000c101d06 */
[----:B------:R-:W-:-:S05]  /*76f0*/  LOP3.LUT R98, R100, R101, RZ, 0xfc, !PT ;  /* 0x0000006564627212 */ /* 0x000fca00078efcff */
        /* <DEDUP_REMOVED lines=22> */
.L_x_8844:
[----:B------:R-:W-:-:S07]  /*7860*/  IADD3 R207, R205, 0x80, RZ ;  /* 0x00000080cdcf7810 */ /* 0x000fce0007ffe0ff */
.L_x_8715:
[----:B------:R-:W-:Y:S05]  /*7870*/  BSYNC B0 ;  /* 0x0000000000007941 */ /* 0x000fea0003800000 */
.L_x_8714:
[----:B------:R-:W-:Y:S01]  /*7880*/  LOP3.LUT P0, RZ, R108, 0x100, RZ, 0xc0, !PT ;  /* 0x000001006cff7812 */ /* 0x000fe2000780c0ff */
[----:B------:R-:W-:-:S12]  /*7890*/  BSSY B0, `(.L_x_8845) ;  /* 0x00005c4000007945 */ /* 0x000fd80003800000 */
[----:B------:R-:W-:Y:S05]  /*78a0*/  @!P0 BRA `(.L_x_8846) ;  /* 0x0000005c00088947 */ /* 0x000fea0003800000 */
[----:B------:R-:W2:Y:S01]  /*78b0*/  LDC.64 R72, c[0x0][0x228] ;  /* 0x00008a00ff487b82 */ /* 0x000ea20000000a00 */
[----:B------:R-:W-:-:S04]  /*78c0*/  ISETP.NE.U32.AND P1, PT, RZ, UR26, PT ;  /* 0x0000001aff007c0c */ /* 0x000fc8000bf25070 */
[----:B------:R-:W-:-:S03]  /*78d0*/  ISETP.NE.AND.EX P1, PT, RZ, UR27, PT, P1 ;  /* 0x0000001bff007c0c */ /* 0x000fc6000bf25310 */
[----:B------:R-:W3:Y:S01]  /*78e0*/  LDC.64 R74, c[0x0][0x220] ;  /* 0x00008800ff4a7b82 */ /* 0x000ee20000000a00 */
[----:B--2---:R-:W-:-:S04]  /*78f0*/  ISETP.NE.U32.AND P0, PT, R72, RZ, PT ;  /* 0x000000ff4800720c */ /* 0x004fc80003f05070 */
[----:B------:R-:W-:Y:S01]  /*7900*/  ISETP.NE.AND.EX P0, PT, R73, RZ, PT, P0 ;  /* 0x000000ff4900720c */ /* 0x000fe20003f05300 */
[----:B---3--:R-:W-:-:S05]  /*7910*/  IMAD.WIDE.U32 R74, R207, 0x10, R74 ;  /* 0x00000010cf4a7825 */ /* 0x008fca00078e004a */
[----:B------:R2:W5:Y:S07]  /*7920*/  LDG.E.128 R76, desc[UR6][R74.64] ;  /* 0x000000064a4c7981 */ /* 0x00056e000c1e1d00 */
[----:B01----:R-:W-:-:S04]  /*7930*/  @P0 LEA R96, P2, R207, R72, 0x4 ;  /* 0x00000048cf600211 */ /* 0x003fc800078420ff */
        /* <DEDUP_REMOVED lines=18> */
.L_x_8848:
[----:B------:R-:W-:-:S07]  /*7a60*/  IMAD.MOV.U32 R102, RZ, RZ, R204 ;  /* 0x000000ffff667224 */ /* 0x000fce00078e00cc */
.L_x_8849:
[----:B------:R-:W-:Y:S05]  /*7a70*/  BSYNC B1 ;  /* 0x0000000000017941 */ /* 0x000fea0003800000 */
.L_x_8847:
        /* <DEDUP_REMOVED lines=16> */
.L_x_8853:
[----:B------:R-:W-:Y:S05]  /*7b80*/  BSYNC B2 ;  /* 0x0000000000027941 */ /* 0x000fea0003800000 */
.L_x_8852:
        /* <DEDUP_REMOVED lines=44> */
.L_x_8851:
[----:B------:R-:W-:Y:S05]  /*7e50*/  BSYNC B1 ;  /* 0x0000000000017941 */ /* 0x000fea0003800000 */
.L_x_8850:
        /* <DEDUP_REMOVED lines=20> */
.L_x_8854:
        /* <DEDUP_REMOVED lines=12> */
.L_x_8857:
[----:B------:R-:W-:-:S07]  /*8060*/  MOV R73, R204 ;  /* 0x000000cc00497202 */ /* 0x000fce0000000f00 */
.L_x_8858:
[----:B------:R-:W-:Y:S05]  /*8070*/  BSYNC B1 ;  /* 0x0000000000017941 */ /* 0x000fea0003800000 */
.L_x_8856:
        /* <DEDUP_REMOVED lines=16> */
.L_x_8862:
[----:B------:R-:W-:Y:S05]  /*8180*/  BSYNC B2 ;  /* 0x0000000000027941 */ /* 0x000fea0003800000 */
.L_x_8861:
        /* <DEDUP_REMOVED lines=44> */
.L_x_8860:
[----:B------:R-:W-:Y:S05]  /*8450*/  BSYNC B1 ;  /* 0x0000000000017941 */ /* 0x000fea0003800000 */
.L_x_8859:
        /* <DEDUP_REMOVED lines=9> */
.L_x_8855:
        /* <DEDUP_REMOVED lines=12> */
.L_x_8864:
[----:B------:R-:W-:-:S07]  /*85b0*/  IMAD.MOV.U32 R73, RZ, RZ, R204 ;  /* 0x000000ffff497224 */ /* 0x000fce00078e00cc */
.L_x_8865:
[----:B------:R-:W-:Y:S05]  /*85c0*/  BSYNC B1 ;  /* 0x0000000000017941 */ /* 0x000fea0003800000 */
.L_x_8863:
        /* <DEDUP_REMOVED lines=16> */
.L_x_8869:
[----:B------:R-:W-:Y:S05]  /*86d0*/  BSYNC B2 ;  /* 0x0000000000027941 */ /* 0x000fea0003800000 */
.L_x_8868:
        /* <DEDUP_REMOVED lines=44> */
.L_x_8867:
[----:B------:R-:W-:Y:S05]  /*89a0*/  BSYNC B1 ;  /* 0x0000000000017941 */ /* 0x000fea0003800000 */
.L_x_8866:
        /* <DEDUP_REMOVED lines=14> */
.L_x_8870:
        /* <DEDUP_REMOVED lines=12> */
.L_x_8873:
[----:B------:R-:W-:-:S07]  /*8b50*/  IMAD.MOV.U32 R76, RZ, RZ, R204 ;  /* 0x000000ffff4c7224 */ /* 0x000fce00078e00cc */
.L_x_8874:
[----:B------:R-:W-:Y:S05]  /*8b60*/  BSYNC B1 ;  /* 0x0000000000017941 */ /* 0x000fea0003800000 */
.L_x_8872:
        /* <DEDUP_REMOVED lines=16> */
.L_x_8878:
[----:B------:R-:W-:Y:S05]  /*8c70*/  BSYNC B2 ;  /* 0x0000000000027941 */ /* 0x000fea0003800000 */
.L_x_8877:
        /* <DEDUP_REMOVED lines=44> */
.L_x_8876:
[----:B------:R-:W-:Y:S05]  /*8f40*/  BSYNC B1 ;  /* 0x0000000000017941 */ /* 0x000fea0003800000 */
.L_x_8875:
        /* <DEDUP_REMOVED lines=10> */
.L_x_8871:
        /* <DEDUP_REMOVED lines=12> */
.L_x_8880:
[----:B------:R-:W-:-:S07]  /*90b0*/  IMAD.MOV.U32 R76, RZ, RZ, R204 ;  /* 0x000000ffff4c7224 */ /* 0x000fce00078e00cc */
.L_x_8881:
[----:B------:R-:W-:Y:S05]  /*90c0*/  BSYNC B1 ;  /* 0x0000000000017941 */ /* 0x000fea0003800000 */
.L_x_8879:
        /* <DEDUP_REMOVED lines=16> */
.L_x_8885:
[----:B------:R-:W-:Y:S05]  /*91d0*/  BSYNC B2 ;  /* 0x0000000000027941 */ /* 0x000fea0003800000 */
.L_x_8884:
        /* <DEDUP_REMOVED lines=44> */
.L_x_8883:
[----:B------:R-:W-:Y:S05]  /*94a0*/  BSYNC B1 ;  /* 0x0000000000017941 */ /* 0x000fea0003800000 */
.L_x_8882:
        /* <DEDUP_REMOVED lines=15> */
.L_x_8886:
        /* <DEDUP_REMOVED lines=12> */
.L_x_8889:
[----:B------:R-:W-:-:S07]  /*9660*/  IMAD.MOV.U32 R102, RZ, RZ, R204 ;  /* 0x000000ffff667224 */ /* 0x000fce00078e00cc */
.L_x_8890:
[----:B------:R-:W-:Y:S05]  /*9670*/  BSYNC B1 ;  /* 0x0000000000017941 */ /* 0x000fea0003800000 */
.L_x_8888:
        /* <DEDUP_REMOVED lines=16> */
.L_x_8894:
[----:B------:R-:W-:Y:S05]  /*9780*/  BSYNC B2 ;  /* 0x0000000000027941 */ /* 0x000fea0003800000 */
.L_x_8893:
        /* <DEDUP_REMOVED lines=44> */
.L_x_8892:
[----:B------:R-:W-:Y:S05]  /*9a50*/  BSYNC B1 ;  /* 0x0000000000017941 */ /* 0x000fea0003800000 */
.L_x_8891:
        /* <DEDUP_REMOVED lines=9> */
.L_x_8887:
        /* <DEDUP_REMOVED lines=12> */
.L_x_8896:
[----:B------:R-:W-:-:S07]  /*9bb0*/  MOV R102, R204 ;  /* 0x000000cc00667202 */ /* 0x000fce0000000f00 */
.L_x_8897:
[----:B------:R-:W-:Y:S05]  /*9bc0*/  BSYNC B1 ;  /* 0x0000000000017941 */ /* 0x000fea0003800000 */
.L_x_8895:
        /* <DEDUP_REMOVED lines=16> */
.L_x_8901:
[----:B------:R-:W-:Y:S05]  /*9cd0*/  BSYNC B2 ;  /* 0x0000000000027941 */ /* 0x000fea0003800000 */
.L_x_8900:
        /* <DEDUP_REMOVED lines=44> */
.L_x_8899:
[----:B------:R-:W-:Y:S05]  /*9fa0*/  BSYNC B1 ;  /* 0x0000000000017941 */ /* 0x000fea0003800000 */
.L_x_8898:
        /* <DEDUP_REMOVED lines=14> */
.L_x_8902:
        /* <DEDUP_REMOVED lines=12> */
.L_x_8905:
[----:B------:R-:W-:-:S07]  /*a150*/  MOV R102, R204 ;  /* 0x000000cc00667202 */ /* 0x000fce0000000f00 */
.L_x_8906:
[----:B------:R-:W-:Y:S05]  /*a160*/  BSYNC B1 ;  /* 0x0000000000017941 */ /* 0x000fea0003800000 */
.L_x_8904:
        /* <DEDUP_REMOVED lines=16> */
.L_x_8910:
[----:B------:R-:W-:Y:S05]  /*a270*/  BSYNC B2 ;  /* 0x0000000000027941 */ /* 0x000fea0003800000 */
.L_x_8909:
        /* <DEDUP_REMOVED lines=44> */
.L_x_8908:
[----:B------:R-:W-:Y:S05]  /*a540*/  BSYNC B1 ;  /* 0x0000000000017941 */ /* 0x000fea0003800000 */
.L_x_8907:
        /* <DEDUP_REMOVED lines=10> */
.L_x_8903:
        /* <DEDUP_REMOVED lines=12> */
.L_x_8912:
[----:B------:R-:W-:-:S07]  /*a6b0*/  IMAD.MOV.U32 R102, RZ, RZ, R204 ;  /* 0x000000ffff667224 */ /* 0x000fce00078e00cc */
.L_x_8913:
[----:B------:R-:W-:Y:S05]  /*a6c0*/  BSYNC B1 ;  /* 0x0000000000017941 */ /* 0x000fea0003800000 */
.L_x_8911:
        /* <DEDUP_REMOVED lines=16> */
.L_x_8917:
[----:B------:R-:W-:Y:S05]  /*a7d0*/  BSYNC B2 ;  /* 0x0000000000027941 */ /* 0x000fea0003800000 */
.L_x_8916:
        /* <DEDUP_REMOVED lines=44> */
.L_x_8915:
[----:B------:R-:W-:Y:S05]  /*aaa0*/  BSYNC B1 ;  /* 0x0000000000017941 */ /* 0x000fea0003800000 */
.L_x_8914:
        /* <DEDUP_REMOVED lines=15> */
.L_x_8918:
        /* <DEDUP_REMOVED lines=12> */
.L_x_8921:
[----:B------:R-:W-:-:S07]  /*ac60*/  IMAD.MOV.U32 R77, RZ, RZ, R204 ;  /* 0x000000ffff4d7224 */ /* 0x000fce00078e00cc */
.L_x_8922:
[----:B------:R-:W-:Y:S05]  /*ac70*/  BSYNC B1 ;  /* 0x0000000000017941 */ /* 0x000fea0003800000 */
.L_x_8920:
        /* <DEDUP_REMOVED lines=16> */
.L_x_8926:
[----:B------:R-:W-:Y:S05]  /*ad80*/  BSYNC B2 ;  /* 0x0000000000027941 */ /* 0x000fea0003800000 */
.L_x_8925:
        /* <DEDUP_REMOVED lines=44> */
.L_x_8924:
[----:B------:R-:W-:Y:S05]  /*b050*/  BSYNC B1 ;  /* 0x0000000000017941 */ /* 0x000fea0003800000 */
.L_x_8923:
        /* <DEDUP_REMOVED lines=9> */
.L_x_8919:
        /* <DEDUP_REMOVED lines=12> */
.L_x_8928:
[----:B------:R-:W-:-:S07]  /*b1b0*/  IMAD.MOV.U32 R77, RZ, RZ, R204 ;  /* 0x000000ffff4d7224 */ /* 0x000fce00078e00cc */
.L_x_8929:
[----:B------:R-:W-:Y:S05]  /*b1c0*/  BSYNC B1 ;  /* 0x0000000000017941 */ /* 0x000fea0003800000 */
.L_x_8927:
        /* <DEDUP_REMOVED lines=16> */
.L_x_8933:
[----:B------:R-:W-:Y:S05]  /*b2d0*/  BSYNC B2 ;  /* 0x0000000000027941 */ /* 0x000fea0003800000 */
.L_x_8932:
        /* <DEDUP_REMOVED lines=44> */
.L_x_8931:
[----:B------:R-:W-:Y:S05]  /*b5a0*/  BSYNC B1 ;  /* 0x0000000000017941 */ /* 0x000fea0003800000 */
.L_x_8930:
        /* <DEDUP_REMOVED lines=12> */
.L_x_8934:
        /* <DEDUP_REMOVED lines=12> */
.L_x_8937:
[----:B------:R-:W-:-:S07]  /*b730*/  IMAD.MOV.U32 R78, RZ, RZ, R204 ;  /* 0x000000ffff4e7224 */ /* 0x000fce00078e00cc */
.L_x_8938:
[----:B------:R-:W-:Y:S05]  /*b740*/  BSYNC B1 ;  /* 0x0000000000017941 */ /* 0x000fea0003800000 */
.L_x_8936:
        /* <DEDUP_REMOVED lines=16> */
.L_x_8942:
[----:B------:R-:W-:Y:S05]  /*b850*/  BSYNC B2 ;  /* 0x0000000000027941 */ /* 0x000fea0003800000 */
.L_x_8941:
        /* <DEDUP_REMOVED lines=44> */
.L_x_8940:
[----:B------:R-:W-:Y:S05]  /*bb20*/  BSYNC B1 ;  /* 0x0000000000017941 */ /* 0x000fea0003800000 */
.L_x_8939:
[----:B------:R-:W-:Y:S02]  /*bb30*/  I2FP.F32.U32 R99, R78 ;  /* 0x0000004e00637245 */ /* 0x000fe40000201000 */
[----:B------:R-:W-:-:S05]  /*bb40*/  PRMT R78, R62, 0x7632, R78 ;  /* 0x000076323e4e7816 */ /* 0x000fca000000004e */
        /* <DEDUP_REMOVED lines=8> */
.L_x_8935:
        /* <DEDUP_REMOVED lines=12> */
.L_x_8944:
[----:B------:R-:W-:-:S07]  /*bc90*/  MOV R78, R204 ;  /* 0x000000cc004e7202 */ /* 0x000fce0000000f00 */
.L_x_8945:
[----:B------:R-:W-:Y:S05]  /*bca0*/  BSYNC B1 ;  /* 0x0000000000017941 */ /* 0x000fea0003800000 */
.L_x_8943:
        /* <DEDUP_REMOVED lines=16> */
.L_x_8949:
[----:B------:R-:W-:Y:S05]  /*bdb0*/  BSYNC B2 ;  /* 0x0000000000027941 */ /* 0x000fea0003800000 */
.L_x_8948:
        /* <DEDUP_REMOVED lines=44> */
.L_x_8947:
[----:B------:R-:W-:Y:S05]  /*c080*/  BSYNC B1 ;  /* 0x0000000000017941 */ /* 0x000fea0003800000 */
.L_x_8946:
        /* <DEDUP_REMOVED lines=13> */
.L_x_8950:
        /* <DEDUP_REMOVED lines=12> */
.L_x_8953:
[----:B------:R-:W-:-:S07]  /*c220*/  MOV R148, R204 ;  /* 0x000000cc00947202 */ /* 0x000fce0000000f00 */
.L_x_8954:
[----:B------:R-:W-:Y:S05]  /*c230*/  BSYNC B1 ;  /* 0x0000000000017941 */ /* 0x000fea0003800000 */
.L_x_8952:
        /* <DEDUP_REMOVED lines=16> */
.L_x_8958:
[----:B------:R-:W-:Y:S05]  /*c340*/  BSYNC B2 ;  /* 0x0000000000027941 */ /* 0x000fea0003800000 */
.L_x_8957:
        /* <DEDUP_REMOVED lines=44> */
.L_x_8956:
[----:B------:R-:W-:Y:S05]  /*c610*/  BSYNC B1 ;  /* 0x0000000000017941 */ /* 0x000fea0003800000 */
.L_x_8955:
        /* <DEDUP_REMOVED lines=9> */
.L_x_8951:
        /* <DEDUP_REMOVED lines=12> */
.L_x_8960:
[----:B------:R-:W-:-:S07]  /*c770*/  IMAD.MOV.U32 R148, RZ, RZ, R204 ;  /* 0x000000ffff947224 */ /* 0x000fce00078e00cc */
.L_x_8961:
[----:B------:R-:W-:Y:S05]  /*c780*/  BSYNC B1 ;  /* 0x0000000000017941 */ /* 0x000fea0003800000 */
.L_x_8959:
        /* <DEDUP_REMOVED lines=16> */
.L_x_8965:
[----:B------:R-:W-:Y:S05]  /*c890*/  BSYNC B2 ;  /* 0x0000000000027941 */ /* 0x000fea0003800000 */
.L_x_8964:
        /* <DEDUP_REMOVED lines=44> */
.L_x_8963:
[----:B------:R-:W-:Y:S05]  /*cb60*/  BSYNC B1 ;  /* 0x0000000000017941 */ /* 0x000fea0003800000 */
.L_x_8962:
        /* <DEDUP_REMOVED lines=12> */
.L_x_8966:
        /* <DEDUP_REMOVED lines=12> */
.L_x_8969:
[----:B------:R-:W-:-:S07]  /*ccf0*/  IMAD.MOV.U32 R200, RZ, RZ, R204 ;  /* 0x000000ffffc87224 */ /* 0x000fce00078e00cc */
.L_x_8970:
[----:B------:R-:W-:Y:S05]  /*cd00*/  BSYNC B1 ;  /* 0x0000000000017941 */ /* 0x000fea0003800000 */
.L_x_8968:
        /* <DEDUP_REMOVED lines=16> */
.L_x_8974:
[----:B------:R-:W-:Y:S05]  /*ce10*/  BSYNC B2 ;  /* 0x0000000000027941 */ /* 0x000fea0003800000 */
.L_x_8973:
        /* <DEDUP_REMOVED lines=44> */
.L_x_8972:
[----:B------:R-:W-:Y:S05]  /*d0e0*/  BSYNC B1 ;  /* 0x0000000000017941 */ /* 0x000fea0003800000 */
.L_x_8971:
        /* <DEDUP_REMOVED lines=10> */
.L_x_8967:
        /* <DEDUP_REMOVED lines=51> */
.L_x_8975:
[----:B------:R-:W-:-:S07]  /*d4c0*/  IADD3 R207, R207, 0x80, RZ ;  /* 0x00000080cfcf7810 */ /* 0x000fce0007ffe0ff */
.L_x_8846:
[----:B------:R-:W-:Y:S05]  /*d4d0*/  BSYNC B0 ;  /* 0x0000000000007941 */ /* 0x000fea0003800000 */
.L_x_8845:
        /* <DEDUP_REMOVED lines=13> */
[----:B01----:R-:W-:-:S03]  /*d5b0*/  @P1 LEA R96, P2, R207, UR26, 0x5 ;  /* 0x0000001acf601c11 */ /* 0x003fc6000f8428ff */
        /* <DEDUP_REMOVED lines=16> */
.L_x_8979:
[----:B------:R-:W-:-:S07]  /*d6c0*/  IMAD.MOV.U32 R102, RZ, RZ, R204 ;  /* 0x000000ffff667224 */ /* 0x000fce00078e00cc */
.L_x_8980:
[----:B------:R-:W-:Y:S05]  /*d6d0*/  BSYNC B1 ;  /* 0x0000000000017941 */ /* 0x000fea0003800000 */
.L_x_8978:
        /* <DEDUP_REMOVED lines=16> */
.L_x_8984:
[----:B------:R-:W-:Y:S05]  /*d7e0*/  BSYNC B2 ;  /* 0x0000000000027941 */ /* 0x000fea0003800000 */
.L_x_8983:
        /* <DEDUP_REMOVED lines=44> */
.L_x_8982:
[----:B------:R-:W-:Y:S05]  /*dab0*/  BSYNC B1 ;  /* 0x0000000000017941 */ /* 0x000fea0003800000 */
.L_x_8981:
        /* <DEDUP_REMOVED lines=20> */
.L_x_8985:
        /* <DEDUP_REMOVED lines=12> */
.L_x_8988:
[----:B------:R-:W-:-:S07]  /*dcc0*/  MOV R81, R204 ;  /* 0x000000cc00517202 */ /* 0x000fce0000000f00 */
.L_x_8989:
[----:B------:R-:W-:Y:S05]  /*dcd0*/  BSYNC B1 ;  /* 0x0000000000017941 */ /* 0x000fea0003800000 */
.L_x_8987:
        /* <DEDUP_REMOVED lines=16> */
.L_x_8993:
[----:B------:R-:W-:Y:S05]  /*dde0*/  BSYNC B2 ;  /* 0x0000000000027941 */ /* 0x000fea0003800000 */
.L_x_8992:
        /* <DEDUP_REMOVED lines=44> */
.L_x_8991:
[----:B------:R-:W-:Y:S05]  /*e0b0*/  BSYNC B1 ;  /* 0x0000000000017941 */ /* 0x000fea0003800000 */
.L_x_8990:
        /* <DEDUP_REMOVED lines=9> */
.L_x_8986:
        /* <DEDUP_REMOVED lines=12> */
.L_x_8995:
[----:B------:R-:W-:-:S07]  /*e210*/  IMAD.MOV.U32 R81, RZ, RZ, R204 ;  /* 0x000000ffff517224 */ /* 0x000fce00078e00cc */
.L_x_8996:
[----:B------:R-:W-:Y:S05]  /*e220*/  BSYNC B1 ;  /* 0x0000000000017941 */ /* 0x000fea0003800000 */
.L_x_8994:
        /* <DEDUP_REMOVED lines=16> */
.L_x_9000:
[----:B------:R-:W-:Y:S05]  /*e330*/  BSYNC B2 ;  /* 0x0000000000027941 */ /* 0x000fea0003800000 */
.L_x_8999:
        /* <DEDUP_REMOVED lines=44> */
.L_x_8998:
[----:B------:R-:W-:Y:S05]  /*e600*/  BSYNC B1 ;  /* 0x0000000000017941 */ /* 0x000fea0003800000 */
.L_x_8997:
        /* <DEDUP_REMOVED lines=14> */
.L_x_9001:
        /* <DEDUP_REMOVED lines=12> */
.L_x_9004:
[----:B------:R-:W-:-:S07]  /*e7b0*/  IMAD.MOV.U32 R84, RZ, RZ, R204 ;  /* 0x000000ffff547224 */ /* 0x000fce00078e00cc */
.L_x_9005:
[----:B------:R-:W-:Y:S05]  /*e7c0*/  BSYNC B1 ;  /* 0x0000000000017941 */ /* 0x000fea0003800000 */
.L_x_9003:
        /* <DEDUP_REMOVED lines=16> */
.L_x_9009:
[----:B------:R-:W-:Y:S05]  /*e8d0*/  BSYNC B2 ;  /* 0x0000000000027941 */ /* 0x000fea0003800000 */
.L_x_9008:
        /* <DEDUP_REMOVED lines=44> */
.L_x_9007:
[----:B------:R-:W-:Y:S05]  /*eba0*/  BSYNC B1 ;  /* 0x0000000000017941 */ /* 0x000fea0003800000 */
.L_x_9006:
        /* <DEDUP_REMOVED lines=10> */
.L_x_9002:
        /* <DEDUP_REMOVED lines=12> */
.L_x_9011:
[----:B------:R-:W-:-:S07]  /*ed10*/  IMAD.MOV.U32 R84, RZ, RZ, R204 ;  /* 0x000000ffff547224 */ /* 0x000fce00078e00cc */
.L_x_9012:
[----:B------:R-:W-:Y:S05]  /*ed20*/  BSYNC B1 ;  /* 0x0000000000017941 */ /* 0x000fea0003800000 */
.L_x_9010:
        /* <DEDUP_REMOVED lines=16> */
.L_x_9016:
[----:B------:R-:W-:Y:S05]  /*ee30*/  BSYNC B2 ;  /* 0x0000000000027941 */ /* 0x000fea0003800000 */
.L_x_9015:
        /* <DEDUP_REMOVED lines=44> */
.L_x_9014:
[----:B------:R-:W-:Y:S05]  /*f100*/  BSYNC B1 ;  /* 0x0000000000017941 */ /* 0x000fea0003800000 */
.L_x_9013:
        /* <DEDUP_REMOVED lines=15> */
.L_x_9017:
        /* <DEDUP_REMOVED lines=12> */
.L_x_9020:
[----:B------:R-:W-:-:S07]  /*f2c0*/  IMAD.MOV.U32 R102, RZ, RZ, R204 ;  /* 0x000000ffff667224 */ /* 0x000fce00078e00cc */
.L_x_9021:
[----:B------:R-:W-:Y:S05]  /*f2d0*/  BSYNC B1 ;  /* 0x0000000000017941 */ /* 0x000fea0003800000 */
.L_x_9019:
        /* <DEDUP_REMOVED lines=16> */
.L_x_9025:
[----:B------:R-:W-:Y:S05]  /*f3e0*/  BSYNC B2 ;  /* 0x0000000000027941 */ /* 0x000fea0003800000 */
.L_x_9024:
        /* <DEDUP_REMOVED lines=44> */
.L_x_9023:
[----:B------:R-:W-:Y:S05]  /*f6b0*/  BSYNC B1 ;  /* 0x0000000000017941 */ /* 0x000fea0003800000 */
.L_x_9022:
        /* <DEDUP_REMOVED lines=9> */
.L_x_9018:
        /* <DEDUP_REMOVED lines=12> */
.L_x_9027:
[----:B------:R-:W-:-:S07]  /*f810*/  MOV R102, R204 ;  /* 0x000000cc00667202 */ /* 0x000fce0000000f00 */
.L_x_9028:
[----:B------:R-:W-:Y:S05]  /*f820*/  BSYNC B1 ;  /* 0x0000000000017941 */ /* 0x000fea0003800000 */
.L_x_9026:
        /* <DEDUP_REMOVED lines=16> */
.L_x_9032:
[----:B------:R-:W-:Y:S05]  /*f930*/  BSYNC B2 ;  /* 0x0000000000027941 */ /* 0x000fea0003800000 */
.L_x_9031:
        /* <DEDUP_REMOVED lines=44> */
.L_x_9030:
[----:B------:R-:W-:Y:S05]  /*fc00*/  BSYNC B1 ;  /* 0x0000000000017941 */ /* 0x000fea0003800000 */
.L_x_9029:
        /* <DEDUP_REMOVED lines=14> */
.L_x_9033:
        /* <DEDUP_REMOVED lines=12> */
.L_x_9036:
[----:B------:R-:W-:-:S07]  /*fdb0*/  MOV R102, R204 ;  /* 0x000000cc00667202 */ /* 0x000fce0000000f00 */
.L_x_9037:
[----:B------:R-:W-:Y:S05]  /*fdc0*/  BSYNC B1 ;  /* 0x0000000000017941 */ /* 0x000fea0003800000 */
.L_x_9035:
        /* <DEDUP_REMOVED lines=16> */
.L_x_9041:
[----:B------:R-:W-:Y:S05]  /*fed0*/  BSYNC B2 ;  /* 0x0000000000027941 */ /* 0x000fea0003800000 */
.L_x_9040:
        /* <DEDUP_REMOVED lines=44> */
.L_x_9039:
[----:B------:R-:W-:Y:S05]  /*101a0*/  BSYNC B1 ;  /* 0x0000000000017941 */ /* 0x000fea0003800000 */
.L_x_9038:
        /* <DEDUP_REMOVED lines=10> */
.L_x_9034:
        /* <DEDUP_REMOVED lines=12> */
.L_x_9043:
[----:B------:R-:W-:-:S07]  /*10310*/  IMAD.MOV.U32 R102, RZ, RZ, R204 ;  /* 0x000000ffff667224 */ /* 0x000fce00078e00cc */
.L_x_9044:
[----:B------:R-:W-:Y:S05]  /*10320*/  BSYNC B1 ;  /* 0x0000000000017941 */ /* 0x000fea0003800000 */
.L_x_9042:
        /* <DEDUP_REMOVED lines=16> */
.L_x_9048:
[----:B------:R-:W-:Y:S05]  /*10430*/  BSYNC B2 ;  /* 0x0000000000027941 */ /* 0x000fea0003800000 */
.L_x_9047:
        /* <DEDUP_REMOVED lines=44> */
.L_x_9046:
[----:B------:R-:W-:Y:S05]  /*10700*/  BSYNC B1 ;  /* 0x0000000000017941 */ /* 0x000fea0003800000 */
.L_x_9045:
        /* <DEDUP_REMOVED lines=15> */
.L_x_9049:
        /* <DEDUP_REMOVED lines=12> */
.L_x_9052:
[----:B------:R-:W-:-:S07]  /*108c0*/  IMAD.MOV.U32 R85, RZ, RZ, R204 ;  /* 0x000000ffff557224 */ /* 0x000fce00078e00cc */
.L_x_9053:
[----:B------:R-:W-:Y:S05]  /*108d0*/  BSYNC B1 ;  /* 0x0000000000017941 */ /* 0x000fea0003800000 */
.L_x_9051:
        /* <DEDUP_REMOVED lines=16> */
.L_x_9057:
[----:B------:R-:W-:Y:S05]  /*109e0*/  BSYNC B2 ;  /* 0x0000000000027941 */ /* 0x000fea0003800000 */
.L_x_9056:
        /* <DEDUP_REMOVED lines=44> */
.L_x_9055:
[----:B------:R-:W-:Y:S05]  /*10cb0*/  BSYNC B1 ;  /* 0x0000000000017941 */ /* 0x000fea0003800000 */
.L_x_9054:
        /* <DEDUP_REMOVED lines=9> */
.L_x_9050:
        /* <DEDUP_REMOVED lines=12> */
.L_x_9059:
[----:B------:R-:W-:-:S07]  /*10e10*/  IMAD.MOV.U32 R85, RZ, RZ, R204 ;  /* 0x000000ffff557224 */ /* 0x000fce00078e00cc */
.L_x_9060:
[----:B------:R-:W-:Y:S05]  /*10e20*/  BSYNC B1 ;  /* 0x0000000000017941 */ /* 0x000fea0003800000 */
.L_x_9058:
        /* <DEDUP_REMOVED lines=16> */
.L_x_9064:
[----:B------:R-:W-:Y:S05]  /*10f30*/  BSYNC B2 ;  /* 0x0000000000027941 */ /* 0x000fea0003800000 */
.L_x_9063:
        /* <DEDUP_REMOVED lines=44> */
.L_x_9062:
[----:B------:R-:W-:Y:S05]  /*11200*/  BSYNC B1 ;  /* 0x0000000000017941 */ /* 0x000fea0003800000 */
.L_x_9061:
        /* <DEDUP_REMOVED lines=12> */
.L_x_9065:
        /* <DEDUP_REMOVED lines=12> */
.L_x_9068:
[----:B------:R-:W-:-:S07]  /*11390*/  IMAD.MOV.U32 R86, RZ, RZ, R204 ;  /* 0x000000ffff567224 */ /* 0x000fce00078e00cc */
.L_x_9069:
[----:B------:R-:W-:Y:S05]  /*113a0*/  BSYNC B1 ;  /* 0x0000000000017941 */ /* 0x000fea0003800000 */
.L_x_9067:
        /* <DEDUP_REMOVED lines=16> */
.L_x_9073:
[----:B------:R-:W-:Y:S05]  /*114b0*/  BSYNC B2 ;  /* 0x0000000000027941 */ /* 0x000fea0003800000 */
.L_x_9072:
        /* <DEDUP_REMOVED lines=44> */
.L_x_9071:
[----:B------:R-:W-:Y:S05]  /*11780*/  BSYNC B1 ;  /* 0x0000000000017941 */ /* 0x000fea0003800000 */
.L_x_9070:
        /* <DEDUP_REMOVED lines=10> */
.L_x_9066:
        /* <DEDUP_REMOVED lines=12> */
.L_x_9075:
[----:B------:R-:W-:-:S07]  /*118f0*/  MOV R86, R204 ;  /* 0x000000cc00567202 */ /* 0x000fce0000000f00 */
.L_x_9076:
[----:B------:R-:W-:Y:S05]  /*11900*/  BSYNC B1 ;  /* 0x0000000000017941 */ /* 0x000fea0003800000 */
.L_x_9074:
        /* <DEDUP_REMOVED lines=16> */
.L_x_9080:
[----:B------:R-:W-:Y:S05]  /*11a10*/  BSYNC B2 ;  /* 0x0000000000027941 */ /* 0x000fea0003800000 */
.L_x_9079:
        /* <DEDUP_REMOVED lines=44> */
.L_x_9078:
[----:B------:R-:W-:Y:S05]  /*11ce0*/  BSYNC B1 ;  /* 0x0000000000017941 */ /* 0x000fea0003800000 */
.L_x_9077:
        /* <DEDUP_REMOVED lines=13> */
.L_x_9081:
        /* <DEDUP_REMOVED lines=12> */
.L_x_9084:
[----:B------:R-:W-:-:S07]  /*11e80*/  MOV R148, R204 ;  /* 0x000000cc00947202 */ /* 0x000fce0000000f00 */
.L_x_9085:
[----:B------:R-:W-:Y:S05]  /*11e90*/  BSYNC B1 ;  /* 0x0000000000017941 */ /* 0x000fea0003800000 */
.L_x_9083:
        /* <DEDUP_REMOVED lines=16> */
.L_x_9089:
[----:B------:R-:W-:Y:S05]  /*11fa0*/  BSYNC B2 ;  /* 0x0000000000027941 */ /* 0x000fea0003800000 */
.L_x_9088:
        /* <DEDUP_REMOVED lines=44> */
.L_x_9087:
[----:B------:R-:W-:Y:S05]  /*12270*/  BSYNC B1 ;  /* 0x0000000000017941 */ /* 0x000fea0003800000 */
.L_x_9086:
        /* <DEDUP_REMOVED lines=9> */
.L_x_9082:
        /* <DEDUP_REMOVED lines=12> */
.L_x_9091:
[----:B------:R-:W-:-:S07]  /*123d0*/  IMAD.MOV.U32 R148, RZ, RZ, R204 ;  /* 0x000000ffff947224 */ /* 0x000fce00078e00cc */
.L_x_9092:
[----:B------:R-:W-:Y:S05]  /*123e0*/  BSYNC B1 ;  /* 0x0000000000017941 */ /* 0x000fea0003800000 */
.L_x_9090:
        /* <DEDUP_REMOVED lines=16> */
.L_x_9096:
[----:B------:R-:W-:Y:S05]  /*124f0*/  BSYNC B2 ;  /* 0x0000000000027941 */ /* 0x000fea0003800000 */
.L_x_9095:
        /* <DEDUP_REMOVED lines=44> */
.L_x_9094:
[----:B------:R-:W-:Y:S05]  /*127c0*/  BSYNC B1 ;  /* 0x0000000000017941 */ /* 0x000fea0003800000 */
.L_x_9093:
        /* <DEDUP_REMOVED lines=12> */
.L_x_9097:
        /* <DEDUP_REMOVED lines=12> */
.L_x_9100:
[----:B------:R-:W-:-:S07]  /*12950*/  IMAD.MOV.U32 R200, RZ, RZ, R204 ;  /* 0x000000ffffc87224 */ /* 0x000fce00078e00cc */
.L_x_9101:
[----:B------:R-:W-:Y:S05]  /*12960*/  BSYNC B1 ;  /* 0x0000000000017941 */ /* 0x000fea0003800000 */
.L_x_9099:
        /* <DEDUP_REMOVED lines=16> */
.L_x_9105:
[----:B------:R-:W-:Y:S05]  /*12a70*/  BSYNC B2 ;  /* 0x0000000000027941 */ /* 0x000fea0003800000 */
.L_x_9104:
        /* <DEDUP_REMOVED lines=44> */
.L_x_9103:
[----:B------:R-:W-:Y:S05]  /*12d40*/  BSYNC B1 ;  /* 0x0000000000017941 */ /* 0x000fea0003800000 */
.L_x_9102:
        /* <DEDUP_REMOVED lines=10> */
.L_x_9098:
        /* <DEDUP_REMOVED lines=51> */
.L_x_9106:
[----:B------:R-:W-:-:S07]  /*13120*/  IADD3 R207, R207, 0x80, RZ ;  /* 0x00000080cfcf7810 */ /* 0x000fce0007ffe0ff */
.L_x_8977:
[----:B------:R-:W-:Y:S05]  /*13130*/  BSYNC B0 ;  /* 0x0000000000007941 */ /* 0x000fea0003800000 */
.L_x_8976:
        /* <DEDUP_REMOVED lines=30> */
.L_x_9110:
[----:B------:R-:W-:-:S07]  /*13320*/  IMAD.MOV.U32 R102, RZ, RZ, R204 ;  /* 0x000000ffff667224 */ /* 0x000fce00078e00cc */
.L_x_9111:
[----:B------:R-:W-:Y:S05]  /*13330*/  BSYNC B1 ;  /* 0x0000000000017941 */ /* 0x000fea0003800000 */
.L_x_9109:
        /* <DEDUP_REMOVED lines=16> */
.L_x_9115:
[----:B------:R-:W-:Y:S05]  /*13440*/  BSYNC B2 ;  /* 0x0000000000027941 */ /* 0x000fea0003800000 */
.L_x_9114:
        /* <DEDUP_REMOVED lines=44> */
.L_x_9113:
[----:B------:R-:W-:Y:S05]  /*13710*/  BSYNC B1 ;  /* 0x0000000000017941 */ /* 0x000fea0003800000 */
.L_x_9112:
        /* <DEDUP_REMOVED lines=20> */
.L_x_9116:
        /* <DEDUP_REMOVED lines=12> */
.L_x_9119:
[----:B------:R-:W-:-:S07]  /*13920*/  MOV R89, R204 ;  /* 0x000000cc00597202 */ /* 0x000fce0000000f00 */
.L_x_9120:
[----:B------:R-:W-:Y:S05]  /*13930*/  BSYNC B1 ;  /* 0x0000000000017941 */ /* 0x000fea0003800000 */
.L_x_9118:
        /* <DEDUP_REMOVED lines=16> */
.L_x_9124:
[----:B------:R-:W-:Y:S05]  /*13a40*/  BSYNC B2 ;  /* 0x0000000000027941 */ /* 0x000fea0003800000 */
.L_x_9123:
        /* <DEDUP_REMOVED lines=44> */
.L_x_9122:
[----:B------:R-:W-:Y:S05]  /*13d10*/  BSYNC B1 ;  /* 0x0000000000017941 */ /* 0x000fea0003800000 */
.L_x_9121:
        /* <DEDUP_REMOVED lines=9> */
.L_x_9117:
        /* <DEDUP_REMOVED lines=12> */
.L_x_9126:
[----:B------:R-:W-:-:S07]  /*13e70*/  IMAD.MOV.U32 R89, RZ, RZ, R204 ;  /* 0x000000ffff597224 */ /* 0x000fce00078e00cc */
.L_x_9127:
[----:B------:R-:W-:Y:S05]  /*13e80*/  BSYNC B1 ;  /* 0x0000000000017941 */ /* 0x000fea0003800000 */
.L_x_9125:
        /* <DEDUP_REMOVED lines=16> */
.L_x_9131:
[----:B------:R-:W-:Y:S05]  /*13f90*/  BSYNC B2 ;  /* 0x0000000000027941 */ /* 0x000fea0003800000 */
.L_x_9130:
        /* <DEDUP_REMOVED lines=44> */
.L_x_9129:
[----:B------:R-:W-:Y:S05]  /*14260*/  BSYNC B1 ;  /* 0x0000000000017941 */ /* 0x000fea0003800000 */
.L_x_9128:
        /* <DEDUP_REMOVED lines=14> */
.L_x_9132:
        /* <DEDUP_REMOVED lines=12> */
.L_x_9135:
[----:B------:R-:W-:-:S07]  /*14410*/  IMAD.MOV.U32 R92, RZ, RZ, R204 ;  /* 0x000000ffff5c7224 */ /* 0x000fce00078e00cc */
.L_x_9136:
[----:B------:R-:W-:Y:S05]  /*14420*/  BSYNC B1 ;  /* 0x0000000000017941 */ /* 0x000fea0003800000 */
.L_x_9134:
        /* <DEDUP_REMOVED lines=16> */
.L_x_9140:
[----:B------:R-:W-:Y:S05]  /*14530*/  BSYNC B2 ;  /* 0x0000000000027941 */ /* 0x000fea0003800000 */
.L_x_9139:
        /* <DEDUP_REMOVED lines=44> */
.L_x_9138:
[----:B------:R-:W-:Y:S05]  /*14800*/  BSYNC B1 ;  /* 0x0000000000017941 */ /* 0x000fea0003800000 */
.L_x_9137:
        /* <DEDUP_REMOVED lines=10> */
.L_x_9133:
        /* <DEDUP_REMOVED lines=12> */
.L_x_9142:
[----:B------:R-:W-:-:S07]  /*14970*/  IMAD.MOV.U32 R92, RZ, RZ, R204 ;  /* 0x000000ffff5c7224 */ /* 0x000fce00078e00cc */
.L_x_9143:
[----:B------:R-:W-:Y:S05]  /*14980*/  BSYNC B1 ;  /* 0x0000000000017941 */ /* 0x000fea0003800000 */
.L_x_9141:
        /* <DEDUP_REMOVED lines=16> */
.L_x_9147:
[----:B------:R-:W-:Y:S05]  /*14a90*/  BSYNC B2 ;  /* 0x0000000000027941 */ /* 0x000fea0003800000 */
.L_x_9146:
        /* <DEDUP_REMOVED lines=44> */
.L_x_9145:
[----:B------:R-:W-:Y:S05]  /*14d60*/  BSYNC B1 ;  /* 0x0000000000017941 */ /* 0x000fea0003800000 */
.L_x_9144:
        /* <DEDUP_REMOVED lines=15> */
.L_x_9148:
        /* <DEDUP_REMOVED lines=12> */
.L_x_9151:
[----:B------:R-:W-:-:S07]  /*14f20*/  IMAD.MOV.U32 R102, RZ, RZ, R204 ;  /* 0x000000ffff667224 */ /* 0x000fce00078e00cc */
.L_x_9152:
[----:B------:R-:W-:Y:S05]  /*14f30*/  BSYNC B1 ;  /* 0x0000000000017941 */ /* 0x000fea0003800000 */
.L_x_9150:
        /* <DEDUP_REMOVED lines=16> */
.L_x_9156:
[----:B------:R-:W-:Y:S05]  /*15040*/  BSYNC B2 ;  /* 0x0000000000027941 */ /* 0x000fea0003800000 */
.L_x_9155:
        /* <DEDUP_REMOVED lines=44> */
.L_x_9154:
[----:B------:R-:W-:Y:S05]  /*15310*/  BSYNC B1 ;  /* 0x0000000000017941 */ /* 0x000fea0003800000 */
.L_x_9153:
        /* <DEDUP_REMOVED lines=9> */
.L_x_9149:
        /* <DEDUP_REMOVED lines=12> */
.L_x_9158:
[----:B------:R-:W-:-:S07]  /*15470*/  MOV R102, R204 ;  /* 0x000000cc00667202 */ /* 0x000fce0000000f00 */
.L_x_9159:
[----:B------:R-:W-:Y:S05]  /*15480*/  BSYNC B1 ;  /* 0x0000000000017941 */ /* 0x000fea0003800000 */
.L_x_9157:
        /* <DEDUP_REMOVED lines=16> */
.L_x_9163:
[----:B------:R-:W-:Y:S05]  /*15590*/  BSYNC B2 ;  /* 0x0000000000027941 */ /* 0x000fea0003800000 */
.L_x_9162:
        /* <DEDUP_REMOVED lines=44> */
.L_x_9161:
[----:B------:R-:W-:Y:S05]  /*15860*/  BSYNC B1 ;  /* 0x0000000000017941 */ /* 0x000fea0003800000 */
.L_x_9160:
        /* <DEDUP_REMOVED lines=14> */
.L_x_9164:
        /* <DEDUP_REMOVED lines=12> */
.L_x_9167:
[----:B------:R-:W-:-:S07]  /*15a10*/  MOV R102, R204 ;  /* 0x000000cc00667202 */ /* 0x000fce0000000f00 */
.L_x_9168:
[----:B------:R-:W-:Y:S05]  /*15a20*/  BSYNC B1 ;  /* 0x0000000000017941 */ /* 0x000fea0003800000 */
.L_x_9166:
        /* <DEDUP_REMOVED lines=16> */
.L_x_9172:
[----:B------:R-:W-:Y:S05]  /*15b30*/  BSYNC B2 ;  /* 0x0000000000027941 */ /* 0x000fea0003800000 */
.L_x_9171:
        /* <DEDUP_REMOVED lines=44> */
.L_x_9170:
[----:B------:R-:W-:Y:S05]  /*15e00*/  BSYNC B1 ;  /* 0x0000000000017941 */ /* 0x000fea0003800000 */
.L_x_9169:
        /* <DEDUP_REMOVED lines=10> */
.L_x_9165:
        /* <DEDUP_REMOVED lines=12> */
.L_x_9174:
[----:B------:R-:W-:-:S07]  /*15f70*/  IMAD.MOV.U32 R102, RZ, RZ, R204 ;  /* 0x000000ffff667224 */ /* 0x000fce00078e00cc */
.L_x_9175:
[----:B------:R-:W-:Y:S05]  /*15f80*/  BSYNC B1 ;  /* 0x0000000000017941 */ /* 0x000fea0003800000 */
.L_x_9173:
        /* <DEDUP_REMOVED lines=16> */
.L_x_9179:
[----:B------:R-:W-:Y:S05]  /*16090*/  BSYNC B2 ;  /* 0x0000000000027941 */ /* 0x000fea0003800000 */
.L_x_9178:
        /* <DEDUP_REMOVED lines=44> */
.L_x_9177:
[----:B------:R-:W-:Y:S05]  /*16360*/  BSYNC B1 ;  /* 0x0000000000017941 */ /* 0x000fea0003800000 */
.L_x_9176:
        /* <DEDUP_REMOVED lines=15> */
.L_x_9180:
        /* <DEDUP_REMOVED lines=12> */
.L_x_9183:
[----:B------:R-:W-:-:S07]  /*16520*/  IMAD.MOV.U32 R93, RZ, RZ, R204 ;  /* 0x000000ffff5d7224 */ /* 0x000fce00078e00cc */
.L_x_9184:
[----:B------:R-:W-:Y:S05]  /*16530*/  BSYNC B1 ;  /* 0x0000000000017941 */ /* 0x000fea0003800000 */
.L_x_9182:
        /* <DEDUP_REMOVED lines=16> */
.L_x_9188:
[----:B------:R-:W-:Y:S05]  /*16640*/  BSYNC B2 ;  /* 0x0000000000027941 */ /* 0x000fea0003800000 */
.L_x_9187:
        /* <DEDUP_REMOVED lines=44> */
.L_x_9186:
[----:B------:R-:W-:Y:S05]  /*16910*/  BSYNC B1 ;  /* 0x0000000000017941 */ /* 0x000fea0003800000 */
.L_x_9185:
        /* <DEDUP_REMOVED lines=9> */
.L_x_9181:
        /* <DEDUP_REMOVED lines=12> */
.L_x_9190:
[----:B------:R-:W-:-:S07]  /*16a70*/  IMAD.MOV.U32 R93, RZ, RZ, R204 ;  /* 0x000000ffff5d7224 */ /* 0x000fce00078e00cc */
.L_x_9191:
[----:B------:R-:W-:Y:S05]  /*16a80*/  BSYNC B1 ;  /* 0x0000000000017941 */ /* 0x000fea0003800000 */
.L_x_9189:
        /* <DEDUP_REMOVED lines=16> */
.L_x_9195:
[----:B------:R-:W-:Y:S05]  /*16b90*/  BSYNC B2 ;  /* 0x0000000000027941 */ /* 0x000fea0003800000 */
.L_x_9194:
        /* <DEDUP_REMOVED lines=44> */
.L_x_9193:
[----:B------:R-:W-:Y:S05]  /*16e60*/  BSYNC B1 ;  /* 0x0000000000017941 */ /* 0x000fea0003800000 */
.L_x_9192:
        /* <DEDUP_REMOVED lines=12> */
.L_x_9196:
        /* <DEDUP_REMOVED lines=12> */
.L_x_9199:
[----:B------:R-:W-:-:S07]  /*16ff0*/  IMAD.MOV.U32 R94, RZ, RZ, R204 ;  /* 0x000000ffff5e7224 */ /* 0x000fce00078e00cc */
.L_x_9200:
[----:B------:R-:W-:Y:S05]  /*17000*/  BSYNC B1 ;  /* 0x0000000000017941 */ /* 0x000fea0003800000 */
.L_x_9198:
        /* <DEDUP_REMOVED lines=16> */
.L_x_9204:
[----:B------:R-:W-:Y:S05]  /*17110*/  BSYNC B2 ;  /* 0x0000000000027941 */ /* 0x000fea0003800000 */
.L_x_9203:
        /* <DEDUP_REMOVED lines=44> */
.L_x_9202:
[----:B------:R-:W-:Y:S05]  /*173e0*/  BSYNC B1 ;  /* 0x0000000000017941 */ /* 0x000fea0003800000 */
.L_x_9201:
        /* <DEDUP_REMOVED lines=10> */
.L_x_9197:
        /* <DEDUP_REMOVED lines=12> */
.L_x_9206:
[----:B------:R-:W-:-:S07]  /*17550*/  MOV R94, R204 ;  /* 0x000000cc005e7202 */ /* 0x000fce0000000f00 */
.L_x_9207:
[----:B------:R-:W-:Y:S05]  /*17560*/  BSYNC B1 ;  /* 0x0000000000017941 */ /* 0x000fea0003800000 */
.L_x_9205:
        /* <DEDUP_REMOVED lines=16> */
.L_x_9211:
[----:B------:R-:W-:Y:S05]  /*17670*/  BSYNC B2 ;  /* 0x0000000000027941 */ /* 0x000fea0003800000 */
.L_x_9210:
        /* <DEDUP_REMOVED lines=44> */
.L_x_9209:
[----:B------:R-:W-:Y:S05]  /*17940*/  BSYNC B1 ;  /* 0x0000000000017941 */ /* 0x000fea0003800000 */
.L_x_9208:
        /* <DEDUP_REMOVED lines=13> */
.L_x_9212:
        /* <DEDUP_REMOVED lines=12> */
.L_x_9215:
[----:B------:R-:W-:-:S07]  /*17ae0*/  MOV R148, R204 ;  /* 0x000000cc00947202 */ /* 0x000fce0000000f00 */
.L_x_9216:
[----:B------:R-:W-:Y:S05]  /*17af0*/  BSYNC B1 ;  /* 0x0000000000017941 */ /* 0x000fea0003800000 */
.L_x_9214:
        /* <DEDUP_REMOVED lines=16> */
.L_x_9220:
[----:B------:R-:W-:Y:S05]  /*17c00*/  BSYNC B2 ;  /* 0x0000000000027941 */ /* 0x000fea0003800000 */
.L_x_9219:
        /* <DEDUP_REMOVED lines=44> */
.L_x_9218:
[----:B------:R-:W-:Y:S05]  /*17ed0*/  BSYNC B1 ;  /* 0x0000000000017941 */ /* 0x000fea0003800000 */
.L_x_9217:
        /* <DEDUP_REMOVED lines=9> */
.L_x_9213:
        /* <DEDUP_REMOVED lines=12> */
.L_x_9222:
[----:B------:R-:W-:-:S07]  /*18030*/  IMAD.MOV.U32 R148, RZ, RZ, R204 ;  /* 0x000000ffff947224 */ /* 0x000fce00078e00cc */
.L_x_9223:
[----:B------:R-:W-:Y:S05]  /*18040*/  BSYNC B1 ;  /* 0x0000000000017941 */ /* 0x000fea0003800000 */
.L_x_9221:
        /* <DEDUP_REMOVED lines=16> */
.L_x_9227:
[----:B------:R-:W-:Y:S05]  /*18150*/  BSYNC B2 ;  /* 0x0000000000027941 */ /* 0x000fea0003800000 */
.L_x_9226:
        /* <DEDUP_REMOVED lines=44> */
.L_x_9225:
[----:B------:R-:W-:Y:S05]  /*18420*/  BSYNC B1 ;  /* 0x0000000000017941 */ /* 0x000fea0003800000 */
.L_x_9224:
        /* <DEDUP_REMOVED lines=12> */
.L_x_9228:
        /* <DEDUP_REMOVED lines=12> */
.L_x_9231:
[----:B------:R-:W-:-:S07]  /*185b0*/  IMAD.MOV.U32 R200, RZ, RZ, R204 ;  /* 0x000000ffffc87224 */ /* 0x000fce00078e00cc */
.L_x_9232:
[----:B------:R-:W-:Y:S05]  /*185c0*/  BSYNC B1 ;  /* 0x0000000000017941 */ /* 0x000fea0003800000 */
.L_x_9230:
        /* <DEDUP_REMOVED lines=16> */
.L_x_9236:
[----:B------:R-:W-:Y:S05]  /*186d0*/  BSYNC B2 ;  /* 0x0000000000027941 */ /* 0x000fea0003800000 */
.L_x_9235:
        /* <DEDUP_REMOVED lines=44> */
.L_x_9234:
[----:B------:R-:W-:Y:S05]  /*189a0*/  BSYNC B1 ;  /* 0x0000000000017941 */ /* 0x000fea0003800000 */
.L_x_9233:
        /* <DEDUP_REMOVED lines=10> */
.L_x_9229:
        /* <DEDUP_REMOVED lines=19> */
[----:B------:R-:W-:Y:S02]  /*18b80*/  SHF.R.U32.HI R210, RZ, 0x1d, R207 ;  /* 0x0000001dffd27819 */ /* 0x000fe400000116cf */
        /* <DEDUP_REMOVED lines=31> */
.L_x_9108:
[----:B------:R-:W-:Y:S05]  /*18d80*/  BSYNC B0 ;  /* 0x0000000000007941 */ /* 0x000fea0003800000 */
.L_x_9107:
        /* <DEDUP_REMOVED lines=129> */
.L_x_9257:
[----:B------:R-:W2:Y:S01]  /*195a0*/  @!P4 S2R R100, SR_CgaCtaId ;  /* 0x000000000064c919 */ /* 0x000ea20000008800 */
[----:B------:R-:W-:Y:S01]  /*195b0*/  @!P4 MOV R97, 0x400 ;  /* 0x000004000061c802 */ /* 0x000fe20000000f00 */
[----:B------:R-:W-:Y:S05]  /*195c0*/  WARPSYNC.ALL ;  /* 0x0000000000007948 */ /* 0x000fea0003800000 */
[----:B------:R-:W-:Y:S02]  /*195d0*/  LOP3.LUT R99, R99, 0x3, RZ, 0xc0, !PT ;  /* 0x0000000363637812 */ /* 0x000fe400078ec0ff */
[----:B--2---:R-:W-:-:S03]  /*195e0*/  @!P4 LEA R101, R100, R97, 0x18 ;  /* 0x000000616465c211 */ /* 0x004fc600078ec0ff */
[----:B------:R-:W-:Y:S02]  /*195f0*/  @!P4 IMAD.IADD R100, R98, 0x1, R99 ;  /* 0x000000016264c824 */ /* 0x000fe400078e0263 */
[----:B-1----:R-:W-:Y:S02]  /*19600*/  FADD.FTZ R97, R103, R206 ;  /* 0x000000ce67617221 */ /* 0x002fe40000010000 */
[----:B------:R-:W-:Y:S01]  /*19610*/  @!P4 IMAD R100, R100, 0x8, R101 ;  /* 0x000000086464c824 */ /* 0x000fe200078e0265 */
[----:B------:R-:W-:-:S04]  /*19620*/  LOP3.LUT R101, R107, 0x1f, RZ, 0xc0, !PT ;  /* 0x0000001f6b657812 */ /* 0x000fc800078ec0ff */
[----:B------:R1:W-:Y:S01]  /*19630*/  @!P4 STS.64 [R100], R96 ;  /* 0x000000606400c388 */ /* 0x0003e20000000a00 */
[----:B------:R-:W-:-:S13]  /*19640*/  ISETP.GT.U32.AND P0, PT, R101, 0x3, PT ;  /* 0x000000036500780c */ /* 0x000fda0003f04070 */
[----:B-1----:R-:W1:Y:S01]  /*19650*/  @!P0 S2R R97, SR_CgaCtaId ;  /* 0x0000000000618919 */ /* 0x002e620000008800 */
[----:B------:R-:W-:Y:S01]  /*19660*/  @!P0 MOV R96, 0x400 ;  /* 0x0000040000608802 */ /* 0x000fe20000000f00 */
[----:B------:R-:W-:Y:S01]  /*19670*/  BSSY B0, `(.L_x_9238) ;  /* 0x000006c000007945 */ /* 0x000fe20003800000 */
[----:B------:R-:W-:Y:S01]  /*19680*/  @!P0 IADD3 R98, R98, R101, RZ ;  /* 0x0000006562628210 */ /* 0x000fe20007ffe0ff */
[----:B------:R-:W-:Y:S01]  /*19690*/  BAR.SYNC.DEFER_BLOCKING 0x0 ;  /* 0x0000000000007b1d */ /* 0x000fe20000010000 */
[----:B------:R-:W-:Y:S02]  /*196a0*/  PLOP3.LUT P1, PT, PT, PT, UP0, 0x40, 0x0 ;  /* 0x000000000000781c */ /* 0x000fe40003f2e808 */
[----:B-1----:R-:W-:Y:S02]  /*196b0*/  @!P0 LEA R101, R97, R96, 0x18 ;  /* 0x0000006061658211 */ /* 0x002fe400078ec0ff */
[----:B------:R-:W-:-:S03]  /*196c0*/  CS2R R96, SRZ ;  /* 0x0000000000607805 */ /* 0x000fc6000001ff00 */
[----:B------:R-:W-:Y:S02]  /*196d0*/  @!P0 IMAD R100, R98, 0x8, R101 ;  /* 0x0000000862648824 */ /* 0x000fe400078e0265 */
[----:B------:R-:W-:Y:S01]  /*196e0*/  IMAD.MOV.U32 R98, RZ, RZ, RZ ;  /* 0x000000ffff627224 */ /* 0x000fe200078e00ff */
[----:B------:R-:W-:Y:S02]  /*196f0*/  @!P0 MOV R98, R201 ;  /* 0x000000c900628202 */ /* 0x000fe40000000f00 */
        /* <DEDUP_REMOVED lines=99> */
.L_x_9239:
[----:B------:R-:W-:Y:S05]  /*19d30*/  BSYNC B0 ;  /* 0x0000000000007941 */ /* 0x000fea0003800000 */
.L_x_9238:
[----:B------:R-:W-:Y:S01]  /*19d40*/  LOP3.LUT P0, RZ, R108, 0x100, RZ, 0xc0, !PT ;  /* 0x000001006cff7812 */ /* 0x000fe2000780c0ff */
        /* <DEDUP_REMOVED lines=49> */
.L_x_9241:
[----:B------:R-:W-:Y:S05]  /*1a060*/  BSYNC B0 ;  /* 0x0000000000007941 */ /* 0x000fea0003800000 */
.L_x_9240:
[----:B------:R-:W-:Y:S01]  /*1a070*/  LOP3.LUT P0, RZ, R108, 0x80, RZ, 0xc0, !PT ;  /* 0x000000806cff7812 */ /* 0x000fe2000780c0ff */
        /* <DEDUP_REMOVED lines=49> */
.L_x_9243:
[----:B------:R-:W-:Y:S05]  /*1a390*/  BSYNC B0 ;  /* 0x0000000000007941 */ /* 0x000fea0003800000 */
.L_x_9242:
[----:B------:R-:W-:Y:S01]  /*1a3a0*/  LOP3.LUT P0, RZ, R108, 0x40, RZ, 0xc0, !PT ;  /* 0x000000406cff7812 */ /* 0x000fe2000780c0ff */
        /* <DEDUP_REMOVED lines=34> */
[----:B0-----:R-:W-:-:S04]  /*1a5d0*/  IMAD.WIDE.U32 R206, R205, 0x10, R206 ;  /* 0x00000010cdce7825 */ /* 0x001fc800078e00ce */
[-C--:B------:R-:W-:Y:S01]  /*1a5e0*/  FFMA.FTZ R214, R187, R213.reuse, R192 ;  /* 0x000000d5bbd67223 */ /* 0x080fe200000100c0 */
[----:B------:R-:W-:Y:S01]  /*1a5f0*/  FFMA.FTZ R218, R189, R213, R194 ;  /* 0x000000d5bdda7223 */ /* 0x000fe200000100c2 */
[----:B------:R-:W-:Y:S01]  /*1a600*/  FFMA.FTZ R213, R185, R216, R190 ;  /* 0x000000d8b9d57223 */ /* 0x000fe200000100be */
[----:B-1----:R-:W-:-:S04]  /*1a610*/  IMAD.WIDE.U32 R208, R205, 0x10, R208 ;  /* 0x00000010cdd07825 */ /* 0x002fc800078e00d0 */
        /* <DEDUP_REMOVED lines=9> */
.L_x_9245:
[----:B------:R-:W-:Y:S05]  /*1a6b0*/  BSYNC B0 ;  /* 0x0000000000007941 */ /* 0x000fea0003800000 */
.L_x_9244:
[----:B------:R-:W-:Y:S02]  /*1a6c0*/  IADD3 R48, R48, UR36, RZ ;  /* 0x0000002430307c10 */ /* 0x000fe4000fffe0ff */
[----:B-1234-:R-:W-:Y:S02]  /*1a6d0*/  SEL R206, RZ, 0x1, P2 ;  /* 0x00000001ffce7807 */ /* 0x01efe40001000000 */
[----:B------:R-:W-:-:S13]  /*1a6e0*/  ISETP.GE.AND P0, PT, R48, UR37, PT ;  /* 0x0000002530007c0c */ /* 0x000fda000bf06270 */
[----:B------:R-:W-:Y:S05]  /*1a6f0*/  @!P0 BRA `(.L_x_9246) ;  /* 0xfffffe7400348947 */ /* 0x000fea000383ffff */
[----:B------:R-:W-:Y:S05]  /*1a700*/  EXIT ;  /* 0x000000000000794d */ /* 0x000fea0003800000 */
.L_x_9237:
[----:B------:R-:W-:Y:S01]  /*1a710*/  HFMA2.MMA R210, -RZ, RZ, 0, 1.847743988037109375e-06 ;  /* 0x0000001fffd27435 */ /* 0x000fe200000001ff */
[----:B------:R-:W-:Y:S02]  /*1a720*/  IMAD.MOV.U32 R208, RZ, RZ, R97 ;  /* 0x000000ffffd07224 */ /* 0x000fe400078e0061 */
[----:B------:R-:W-:Y:S02]  /*1a730*/  IMAD.MOV.U32 R209, RZ, RZ, 0x1 ;  /* 0x00000001ffd17424 */ /* 0x000fe400078e00ff */
[----:B------:R-:W-:-:S07]  /*1a740*/  IMAD.MOV.U32 R207, RZ, RZ, -0x1 ;  /* 0xffffffffffcf7424 */ /* 0x000fce00078e00ff */
[----:B------:R-:W-:Y:S05]  /*1a750*/  WARPSYNC.COLLECTIVE R207, `(.L_x_9247) ;  /* 0x00000000cf087348 */ /* 0x000fea0003c00000 */
[----:B------:R0:W1:Y:S02]  /*1a760*/  SHFL.BFLY P5, R206, R208, R209, R210 ;  /* 0x0c0000d1d0ce7389 */ /* 0x00006400000a00d2 */
[----:B01----:R-:W-:Y:S01]  /*1a770*/  ENDCOLLECTIVE ;  /* 0x000000000000791b */ /* 0x003fe20003800000 */
.L_x_9247:
[----:B------:R-:W-:Y:S02]  /*1a780*/  IMAD.MOV.U32 R209, RZ, RZ, 0x2 ;  /* 0x00000002ffd17424 */ /* 0x000fe400078e00ff */
[----:B------:R-:W-:-:S04]  /*1a790*/  IMAD.MOV.U32 R96, RZ, RZ, R206 ;  /* 0x000000ffff607224 */ /* 0x000fc800078e00ce */
[----:B------:R-:W-:-:S05]  /*1a7a0*/  FADD.FTZ R100, R97, R96 ;  /* 0x0000006061647221 */ /* 0x000fca0000010000 */
[----:B------:R-:W-:-:S07]  /*1a7b0*/  MOV R208, R100 ;  /* 0x0000006400d07202 */ /* 0x000fce0000000f00 */
[----:B------:R-:W-:Y:S05]  /*1a7c0*/  WARPSYNC.COLLECTIVE R207, `(.L_x_9248) ;  /* 0x00000000cf087348 */ /* 0x000fea0003c00000 */
[----:B------:R0:W1:Y:S02]  /*1a7d0*/  SHFL.BFLY P5, R206, R208, R209, R210 ;  /* 0x0c0000d1d0ce7389 */ /* 0x00006400000a00d2 */
[----:B01----:R-:W-:Y:S01]  /*1a7e0*/  ENDCOLLECTIVE ;  /* 0x000000000000791b */ /* 0x003fe20003800000 */
.L_x_9248:
[----:B------:R-:W-:Y:S02]  /*1a7f0*/  IMAD.MOV.U32 R209, RZ, RZ, 0x4 ;  /* 0x00000004ffd17424 */ /* 0x000fe400078e00ff */
[----:B------:R-:W-:-:S04]  /*1a800*/  IMAD.MOV.U32 R101, RZ, RZ, R206 ;  /* 0x000000ffff657224 */ /* 0x000fc800078e00ce */
[----:B------:R-:W-:-:S05]  /*1a810*/  FADD.FTZ R101, R100, R101 ;  /* 0x0000006564657221 */ /* 0x000fca0000010000 */
[----:B------:R-:W-:-:S07]  /*1a820*/  MOV R208, R101 ;  /* 0x0000006500d07202 */ /* 0x000fce0000000f00 */
[----:B------:R-:W-:Y:S05]  /*1a830*/  WARPSYNC.COLLECTIVE R207, `(.L_x_9249) ;  /* 0x00000000cf087348 */ /* 0x000fea0003c00000 */
[----:B------:R0:W1:Y:S02]  /*1a840*/  SHFL.BFLY P5, R206, R208, R209, R210 ;  /* 0x0c0000d1d0ce7389 */ /* 0x00006400000a00d2 */
[----:B01----:R-:W-:Y:S01]  /*1a850*/  ENDCOLLECTIVE ;  /* 0x000000000000791b */ /* 0x003fe20003800000 */
.L_x_9249:
[----:B------:R-:W-:Y:S02]  /*1a860*/  IMAD.MOV.U32 R209, RZ, RZ, 0x8 ;  /* 0x00000008ffd17424 */ /* 0x000fe400078e00ff */
[----:B------:R-:W-:-:S04]  /*1a870*/  IMAD.MOV.U32 R96, RZ, RZ, R206 ;  /* 0x000000ffff607224 */ /* 0x000fc800078e00ce */
[----:B------:R-:W-:-:S05]  /*1a880*/  FADD.FTZ R102, R101, R96 ;  /* 0x0000006065667221 */ /* 0x000fca0000010000 */
[----:B------:R-:W-:-:S07]  /*1a890*/  MOV R208, R102 ;  /* 0x0000006600d07202 */ /* 0x000fce0000000f00 */
[----:B------:R-:W-:Y:S05]  /*1a8a0*/  WARPSYNC.COLLECTIVE R207, `(.L_x_9250) ;  /* 0x00000000cf087348 */ /* 0x000fea0003c00000 */
[----:B------:R0:W1:Y:S02]  /*1a8b0*/  SHFL.BFLY P5, R206, R208, R209, R210 ;  /* 0x0c0000d1d0ce7389 */ /* 0x00006400000a00d2 */
[----:B01----:R-:W-:Y:S01]  /*1a8c0*/  ENDCOLLECTIVE ;  /* 0x000000000000791b */ /* 0x003fe20003800000 */
.L_x_9250:
[----:B------:R-:W-:Y:S02]  /*1a8d0*/  IMAD.MOV.U32 R209, RZ, RZ, 0x10 ;  /* 0x00000010ffd17424 */ /* 0x000fe400078e00ff */
[----:B------:R-:W-:-:S04]  /*1a8e0*/  IMAD.MOV.U32 R103, RZ, RZ, R206 ;  /* 0x000000ffff677224 */ /* 0x000fc800078e00ce */
[----:B------:R-:W-:-:S05]  /*1a8f0*/  FADD.FTZ R103, R102, R103 ;  /* 0x0000006766677221 */ /* 0x000fca0000010000 */
[----:B------:R-:W-:-:S07]  /*1a900*/  MOV R208, R103 ;  /* 0x0000006700d07202 */ /* 0x000fce0000000f00 */
[----:B------:R-:W-:Y:S05]  /*1a910*/  WARPSYNC.COLLECTIVE R207, `(.L_x_9251) ;  /* 0x00000000cf087348 */ /* 0x000fea0003c00000 */
[----:B------:R0:W1:Y:S02]  /*1a920*/  SHFL.BFLY P5, R206, R208, R209, R210 ;  /* 0x0c0000d1d0ce7389 */ /* 0x00006400000a00d2 */
[----:B01----:R-:W-:Y:S01]  /*1a930*/  ENDCOLLECTIVE ;  /* 0x000000000000791b */ /* 0x003fe20003800000 */
.L_x_9251:
        /* <DEDUP_REMOVED lines=73> */
.L_x_9252:
[----:B------:R-:W-:Y:S02]  /*1add0*/  IMAD.MOV.U32 R209, RZ, RZ, 0x2 ;  /* 0x00000002ffd17424 */ /* 0x000fe400078e00ff */
[----:B------:R-:W-:-:S04]  /*1ade0*/  IMAD.MOV.U32 R100, RZ, RZ, R206 ;  /* 0x000000ffff647224 */ /* 0x000fc800078e00ce */
[----:B------:R-:W-:-:S05]  /*1adf0*/  FADD.FTZ R100, R97, R100 ;  /* 0x0000006461647221 */ /* 0x000fca0000010000 */
[----:B------:R-:W-:-:S07]  /*1ae00*/  MOV R208, R100 ;  /* 0x0000006400d07202 */ /* 0x000fce0000000f00 */
[----:B------:R-:W-:Y:S05]  /*1ae10*/  WARPSYNC.COLLECTIVE R207, `(.L_x_9253) ;  /* 0x00000000cf087348 */ /* 0x000fea0003c00000 */
[----:B------:R0:W1:Y:S02]  /*1ae20*/  SHFL.BFLY P5, R206, R208, R209, R210 ;  /* 0x0c0000d1d0ce7389 */ /* 0x00006400000a00d2 */
[----:B01----:R-:W-:Y:S01]  /*1ae30*/  ENDCOLLECTIVE ;  /* 0x000000000000791b */ /* 0x003fe20003800000 */
.L_x_9253:
[----:B------:R-:W-:Y:S02]  /*1ae40*/  IMAD.MOV.U32 R209, RZ, RZ, 0x4 ;  /* 0x00000004ffd17424 */ /* 0x000fe400078e00ff */
[----:B------:R-:W-:-:S04]  /*1ae50*/  IMAD.MOV.U32 R101, RZ, RZ, R206 ;  /* 0x000000ffff657224 */ /* 0x000fc800078e00ce */
[----:B------:R-:W-:-:S05]  /*1ae60*/  FADD.FTZ R101, R100, R101 ;  /* 0x0000006564657221 */ /* 0x000fca0000010000 */
[----:B------:R-:W-:-:S07]  /*1ae70*/  MOV R208, R101 ;  /* 0x0000006500d07202 */ /* 0x000fce0000000f00 */
[----:B------:R-:W-:Y:S05]  /*1ae80*/  WARPSYNC.COLLECTIVE R207, `(.L_x_9254) ;  /* 0x00000000cf087348 */ /* 0x000fea0003c00000 */
[----:B------:R0:W1:Y:S02]  /*1ae90*/  SHFL.BFLY P5, R206, R208, R209, R210 ;  /* 0x0c0000d1d0ce7389 */ /* 0x00006400000a00d2 */
[----:B01----:R-:W-:Y:S01]  /*1aea0*/  ENDCOLLECTIVE ;  /* 0x000000000000791b */ /* 0x003fe20003800000 */
.L_x_9254:
[----:B------:R-:W-:Y:S02]  /*1aeb0*/  IMAD.MOV.U32 R209, RZ, RZ, 0x8 ;  /* 0x00000008ffd17424 */ /* 0x000fe400078e00ff */
[----:B------:R-:W-:-:S04]  /*1aec0*/  IMAD.MOV.U32 R102, RZ, RZ, R206 ;  /* 0x000000ffff667224 */ /* 0x000fc800078e00ce */
[----:B------:R-:W-:-:S05]  /*1aed0*/  FADD.FTZ R102, R101, R102 ;  /* 0x0000006665667221 */ /* 0x000fca0000010000 */
[----:B------:R-:W-:-:S07]  /*1aee0*/  MOV R208, R102 ;  /* 0x0000006600d07202 */ /* 0x000fce0000000f00 */
[----:B------:R-:W-:Y:S05]  /*1aef0*/  WARPSYNC.COLLECTIVE R207, `(.L_x_9255) ;  /* 0x00000000cf087348 */ /* 0x000fea0003c00000 */
[----:B------:R0:W1:Y:S02]  /*1af00*/  SHFL.BFLY P5, R206, R208, R209, R210 ;  /* 0x0c0000d1d0ce7389 */ /* 0x00006400000a00d2 */
[----:B01----:R-:W-:Y:S01]  /*1af10*/  ENDCOLLECTIVE ;  /* 0x000000000000791b */ /* 0x003fe20003800000 */
.L_x_9255:
[----:B------:R-:W-:Y:S02]  /*1af20*/  IMAD.MOV.U32 R209, RZ, RZ, 0x10 ;  /* 0x00000010ffd17424 */ /* 0x000fe400078e00ff */
[----:B------:R-:W-:-:S04]  /*1af30*/  IMAD.MOV.U32 R103, RZ, RZ, R206 ;  /* 0x000000ffff677224 */ /* 0x000fc800078e00ce */
[----:B------:R-:W-:-:S05]  /*1af40*/  FADD.FTZ R103, R102, R103 ;  /* 0x0000006766677221 */ /* 0x000fca0000010000 */
[----:B------:R-:W-:-:S07]  /*1af50*/  MOV R208, R103 ;  /* 0x0000006700d07202 */ /* 0x000fce0000000f00 */
[----:B------:R-:W-:Y:S05]  /*1af60*/  WARPSYNC.COLLECTIVE R207, `(.L_x_9256) ;  /* 0x00000000cf087348 */ /* 0x000fea0003c00000 */
[----:B------:R0:W1:Y:S02]  /*1af70*/  SHFL.BFLY P5, R206, R208, R209, R210 ;  /* 0x0c0000d1d0ce7389 */ /* 0x00006400000a00d2 */
[----:B01----:R-:W-:Y:S01]  /*1af80*/  ENDCOLLECTIVE ;  /* 0x000000000000791b */ /* 0x003fe20003800000 */
.L_x_9256:
[----:B------:R-:W-:Y:S05]  /*1af90*/  BRA `(.L_x_9257) ;  /* 0xffffffe400807947 */ /* 0x000fea000383ffff */
.L_x_9258:
        /* <DEDUP_REMOVED lines=14> */
.L_x_27048:


//--------------------- .text._ZN10layer_norm31ln_parallel_residual_fwd_kernelINS_13Kernel_traitsI13__nv_bfloat16S2_fS2_fjLj4096ELj1ELj1ELj4ELj16ENS_18Kernel_traits_baseILj4096ES2_S2_fS2_fjLj128EEEEELb1ELb0ELb1EEEvNS_9FwdParamsE --------------------------
	.section	.text._ZN10layer_norm31ln_parallel_residual_fwd_kernelINS_13Kernel_traitsI13__nv_bfloat16S2_fS2_fjLj4096ELj1ELj1ELj4ELj16ENS_18Kernel_traits_baseILj4096ES2_S2_fS2_fjLj128EEEEELb1ELb0ELb1EEEvNS_9FwdParamsE,"ax",@progbits
	.align	128
        .global         _ZN10layer_norm31ln_parallel_residual_fwd_kernelINS_13Kernel_traitsI13__nv_bfloat16S2_fS2_fjLj4096ELj1ELj1ELj4ELj16ENS_18Kernel_traits_baseILj4096ES2_S2_fS2_fjLj128EEEEELb1ELb0ELb1EEEvNS_9FwdParamsE
        .type           _ZN10layer_norm31ln_parallel_residual_fwd_kernelINS_13Kernel_traitsI13__nv_bfloat16S2_fS2_fjLj4096ELj1ELj1ELj4ELj16ENS_18Kernel_traits_baseILj4096ES2_S2_fS2_fjLj128EEEEELb1ELb0ELb1EEEvNS_9FwdParamsE,@function
        .size           _ZN10layer_norm31ln_parallel_residual_fwd_kernelINS_13Kernel_traitsI13__nv_bfloat16S2_fS2_fjLj4096ELj1ELj1ELj4ELj16ENS_18Kernel_traits_baseILj4096ES2_S2_fS2_fjLj128EEEEELb1ELb0ELb1EEEvNS_9FwdParamsE,(.L_x_27049 - _ZN10layer_norm31ln_parallel_residual_fwd_kernelINS_13Kernel_traitsI13__nv_bfloat16S2_fS2_fjLj4096ELj1ELj1ELj4ELj16ENS_18Kernel_traits_baseILj4096ES2_S2_fS2_fjLj128EEEEELb1ELb0ELb1EEEvNS_9FwdParamsE)
        .other          _ZN10layer_norm31ln_parallel_residual_fwd_kernelINS_13Kernel_traitsI13__nv_bfloat16S2_fS2_fjLj4096ELj1ELj1ELj4ELj16ENS_18Kernel_traits_baseILj4096ES2_S2_fS2_fjLj128EEEEELb1ELb0ELb1EEEvNS_9FwdParamsE,@"STO_CUDA_ENTRY STV_DEFAULT"
_ZN10layer_norm31ln_parallel_residual_fwd_kernelINS_13Kernel_traitsI13__nv_bfloat16S2_fS2_fjLj4096ELj1ELj1ELj4ELj16ENS_18Kernel_traits_baseILj4096ES2_S2_fS2_fjLj128EEEEELb1ELb0ELb1EEEvNS_9FwdParamsE:
.text._ZN10layer_norm31ln_parallel_residual_fwd_kernelINS_13Kernel_traitsI13__nv_bfloat16S2_fS2_fjLj4096ELj1ELj1ELj4ELj16ENS_18Kernel_traits_baseILj4096ES2_S2_fS2_fjLj128EEEEELb1ELb0ELb1EEEvNS_9FwdParamsE:
        /* <DEDUP_REMOVED lines=145> */
[----:B------:R-:W-:Y:S01]  /*0910*/  VIADD R16, R140, 0xf1bbcdc8 ;  /* 0xf1bbcdc88c107836 */ /* 0x000fe20000000000 */
[----:B------:R-:W-:Y:S01]  /*0920*/  PRMT R147, R25, 0x7632, R147 ;  /* 0x0000763219937816 */ /* 0x000fe20000000093 */
[----:B------:R-:W-:Y:S01]  /*0930*/  IMAD.HI.U32 R49, R51, -0x326172a9, RZ ;  /* 0xcd9e8d5733317827 */ /* 0x000fe200078e00ff */
[----:B------:R-:W-:-:S02]  /*0940*/  SHF.L.U32 R23, R25, 0x10, RZ ;  /* 0x0000001019177819 */ /* 0x000fc400000006ff */
[C---:B------:R-:W-:Y:S01]  /*0950*/  PRMT R149, R26.reuse, 0x7632, R149 ;  /* 0x000076321a957816 */ /* 0x040fe20000000095 */
[----:B------:R-:W-:Y:S01]  /*0960*/  IMAD.U32 R24, R26, 0x10000, RZ ;  /* 0x000100001a187824 */ /* 0x000fe200078e00ff */
        /* <DEDUP_REMOVED lines=19> */
[----:B------:R-:W-:Y:S02]  /*0aa0*/  LOP3.LUT R49, R49, R48, R16, 0x96, !PT ;  /* 0x0000003031317212 */ /* 0x000fe400078e9610 */
[----:B------:R-:W-:Y:S01]  /*0ab0*/  PRMT R136, R36, 0x7632, R136 ;  /* 0x0000763224887816 */ /* 0x000fe20000000088 */
[C---:B------:R-:W-:Y:S01]  /*0ac0*/  IMAD.U32 R36, R38.reuse, 0x10000, RZ ;  /* 0x0001000026247824 */ /* 0x040fe200078e00ff */
        /* <DEDUP_REMOVED lines=8> */
[----:B------:R-:W-:Y:S01]  /*0b50*/  IMAD.U32 R40, R42, 0x10000, RZ ;  /* 0x000100002a287824 */ /* 0x000fe200078e00ff */
[----:B------:R-:W-:Y:S01]  /*0b60*/  PRMT R148, R41, 0x7632, R148 ;  /* 0x0000763229947816 */ /* 0x000fe20000000094 */
[----:B------:R-:W-:Y:S01]  /*0b70*/  IMAD.U32 R122, R124, 0x10000, RZ ;  /* 0x000100007c7a7824 */ /* 0x000fe200078e00ff */
        /* <DEDUP_REMOVED lines=8> */
[----:B------:R-:W-:Y:S01]  /*0c00*/  IMAD R45, R50, -0x2daee0ad, RZ ;  /* 0xd2511f53322d7824 */ /* 0x000fe200078e02ff */
[----:B------:R-:W-:Y:S01]  /*0c10*/  PRMT R172, R124, 0x7632, R172 ;  /* 0x000076327cac7816 */ /* 0x000fe200000000ac */
[----:B------:R-:W-:Y:S01]  /*0c20*/  IMAD.U32 R124, R126, 0x10000, RZ ;  /* 0x000100007e7c7824 */ /* 0x000fe200078e00ff */
[----:B------:R-:W-:Y:S01]  /*0c30*/  PRMT R174, R125, 0x7632, R174 ;  /* 0x000076327dae7816 */ /* 0x000fe200000000ae */
[----:B------:R-:W-:Y:S01]  /*0c40*/  IMAD.HI.U32 R128, R49, -0x2daee0ad, RZ ;  /* 0xd2511f5331807827 */ /* 0x000fe200078e00ff */
[----:B------:R-:W-:-:S02]  /*0c50*/  SHF.L.U32 R123, R125, 0x10, RZ ;  /* 0x000000107d7b7819 */ /* 0x000fc400000006ff */
[----:B------:R-:W-:Y:S01]  /*0c60*/  PRMT R162, R46, 0x7632, R162 ;  /* 0x000076322ea27816 */ /* 0x000fe200000000a2 */
[----:B------:R-:W-:Y:S01]  /*0c70*/  VIADD R125, R140, 0x8ff34781 ;  /* 0x8ff347818c7d7836 */ /* 0x000fe20000000000 */
[----:B------:R-:W-:Y:S01]  /*0c80*/  PRMT R176, R126, 0x7632, R176 ;  /* 0x000076327eb07816 */ /* 0x000fe200000000b0 */
[----:B------:R-:W-:Y:S01]  /*0c90*/  IMAD.HI.U32 R129, R182, -0x326172a9, RZ ;  /* 0xcd9e8d57b6817827 */ /* 0x000fe200078e00ff */
[----:B------:R-:W-:Y:S02]  /*0ca0*/  PRMT R178, R127, 0x7632, R178 ;  /* 0x000076327fb27816 */ /* 0x000fe400000000b2 */
[----:B------:R-:W-:Y:S02]  /*0cb0*/  PRMT R170, R47, 0x7632, R170 ;  /* 0x000076322faa7816 */ /* 0x000fe400000000aa */
[----:B------:R-:W-:Y:S02]  /*0cc0*/  IADD3 R126, R141, -0x695add53, RZ ;  /* 0x96a522ad8d7e7810 */ /* 0x000fe40007ffe0ff */
[----:B------:R-:W-:Y:S01]  /*0cd0*/  ISETP.NE.U32.AND P0, PT, RZ, UR6, PT ;  /* 0x00000006ff007c0c */ /* 0x000fe2000bf05070 */
[----:B------:R-:W-:Y:S01]  /*0ce0*/  IMAD.U32 R121, R47, 0x10000, RZ ;  /* 0x000100002f797824 */ /* 0x000fe200078e00ff */
[----:B------:R-:W-:Y:S01]  /*0cf0*/  SHF.L.U32 R120, R46, 0x10, RZ ;  /* 0x000000102e787819 */ /* 0x000fe200000006ff */
[----:B------:R-:W-:Y:S01]  /*0d00*/  IMAD.U32 R127, R127, 0x10000, RZ ;  /* 0x000100007f7f7824 */ /* 0x000fe200078e00ff */
        /* <DEDUP_REMOVED lines=35> */
[----:B------:R-:W-:Y:S02]  /*0f40*/  IMAD R180, R49, -0x2daee0ad, RZ ;  /* 0xd2511f5331b47824 */ /* 0x000fe400078e02ff */
[----:B------:R-:W-:Y:S01]  /*0f50*/  IMAD R182, R182, -0x326172a9, RZ ;  /* 0xcd9e8d57b6b67824 */ /* 0x000fe200078e02ff */
[----:B------:R-:W-:Y:S01]  /*0f60*/  ISETP.NE.AND.EX P0, PT, RZ, UR7, PT, P0 ;  /* 0x00000007ff007c0c */ /* 0x000fe2000bf05300 */
[----:B------:R-:W-:Y:S01]  /*0f70*/  ULDC UR6, c[0x0][0x218] ;  /* 0x0000860000067ab9 */ /* 0x000fe20000000800 */
[----:B------:R-:W-:-:S11]  /*0f80*/  ULDC.U8 UR7, c[0x0][0x2a0] ;  /* 0x0000a80000077ab9 */ /* 0x000fd60000000000 */
.L_x_9776:
        /* <DEDUP_REMOVED lines=14> */
[----:B------:R0:W5:Y:S04]  /*1070*/  @P1 LDG.E.128 R76, desc[UR4][R48.64] ;  /* 0x00000004304c1981 */ /* 0x000168000c1e1d00 */
        /* <DEDUP_REMOVED lines=13> */
.L_x_9260:
[----:B------:R-:W-:-:S07]  /*1150*/  IMAD.MOV.U32 R56, RZ, RZ, R182 ;  /* 0x000000ffff387224 */ /* 0x000fce00078e00b6 */
.L_x_9261:
[----:B------:R-:W-:Y:S05]  /*1160*/  BSYNC B0 ;  /* 0x0000000000007941 */ /* 0x000fea0003800000 */
.L_x_9259:
        /* <DEDUP_REMOVED lines=16> */
.L_x_9265:
[----:B------:R-:W-:Y:S05]  /*1270*/  BSYNC B1 ;  /* 0x0000000000017941 */ /* 0x000fea0003800000 */
.L_x_9264:
        /* <DEDUP_REMOVED lines=44> */
.L_x_9263:
[----:B------:R-:W-:Y:S05]  /*1540*/  BSYNC B0 ;  /* 0x0000000000007941 */ /* 0x000fea0003800000 */
.L_x_9262:
[----:B------:R-:W0:Y:S01]  /*1550*/  LDC R192, c[0x0][0x294] ;  /* 0x0000a500ffc07b82 */ /* 0x000e220000000800 */
[----:B------:R-:W-:Y:S01]  /*1560*/  HFMA2.MMA R196, -RZ, RZ, 0.1171875, 0 ;  /* 0x2f800000ffc47435 */ /* 0x000fe200000001ff */
[----:B------:R-:W-:Y:S01]  /*1570*/  I2FP.F32.U32 R49, R56 ;  /* 0x0000003800317245 */ /* 0x000fe20000201000 */
[C---:B-----5:R-:W-:Y:S01]  /*1580*/  IMAD.U32 R51, R44.reuse, 0x10000, RZ ;  /* 0x000100002c337824 */ /* 0x060fe200078e00ff */
[----:B------:R-:W-:Y:S02]  /*1590*/  ISETP.NE.U32.AND P2, PT, RZ, UR18, PT ;  /* 0x00000012ff007c0c */ /* 0x000fe4000bf45070 */
[----:B------:R-:W-:Y:S02]  /*15a0*/  LOP3.LUT R181, R181, 0xffffffdf, RZ, 0xc0, !PT ;  /* 0xffffffdfb5b57812 */ /* 0x000fe400078ec0ff */
[----:B------:R-:W1:Y:S01]  /*15b0*/  LDC R194, c[0x0][0x298] ;  /* 0x0000a600ffc27b82 */ /* 0x000e620000000800 */
[----:B------:R-:W-:Y:S02]  /*15c0*/  ISETP.NE.AND.EX P2, PT, RZ, UR19, PT, P2 ;  /* 0x00000013ff007c0c */ /* 0x000fe4000bf45320 */
        /* <DEDUP_REMOVED lines=9> */
[----:B------:R-:W-:Y:S01]  /*1660*/  MOV R48, R52 ;  /* 0x0000003400307202 */ /* 0x000fe20000000f00 */
[----:B------:R-:W-:Y:S01]  /*1670*/  FADD.FTZ R68, R76, R68 ;  /* 0x000000444c447221 */ /* 0x000fe20000010000 */
[----:B------:R-:W-:Y:S06]  /*1680*/  BRA `(.L_x_9267) ;  /* 0x0000000400547947 */ /* 0x000fec0003800000 */
.L_x_9266:
        /* <DEDUP_REMOVED lines=12> */
.L_x_9269:
[----:B------:R-:W-:-:S07]  /*1750*/  IMAD.MOV.U32 R56, RZ, RZ, R182 ;  /* 0x000000ffff387224 */ /* 0x000fce00078e00b6 */
.L_x_9270:
[----:B------:R-:W-:Y:S05]  /*1760*/  BSYNC B0 ;  /* 0x0000000000007941 */ /* 0x000fea0003800000 */
.L_x_9268:
        /* <DEDUP_REMOVED lines=16> */
.L_x_9274:
[----:B------:R-:W-:Y:S05]  /*1870*/  BSYNC B1 ;  /* 0x0000000000017941 */ /* 0x000fea0003800000 */
.L_x_9273:
        /* <DEDUP_REMOVED lines=44> */
.L_x_9272:
[----:B------:R-:W-:Y:S05]  /*1b40*/  BSYNC B0 ;  /* 0x0000000000007941 */ /* 0x000fea0003800000 */
.L_x_9271:
        /* <DEDUP_REMOVED lines=9> */
.L_x_9267:
        /* <DEDUP_REMOVED lines=12> */
.L_x_9276:
[----:B------:R-:W-:-:S07]  /*1ca0*/  MOV R56, R182 ;  /* 0x000000b600387202 */ /* 0x000fce0000000f00 */
.L_x_9277:
[----:B------:R-:W-:Y:S05]  /*1cb0*/  BSYNC B0 ;  /* 0x0000000000007941 */ /* 0x000fea0003800000 */
.L_x_9275:
        /* <DEDUP_REMOVED lines=16> */
.L_x_9281:
[----:B------:R-:W-:Y:S05]  /*1dc0*/  BSYNC B1 ;  /* 0x0000000000017941 */ /* 0x000fea0003800000 */
.L_x_9280:
        /* <DEDUP_REMOVED lines=44> */
.L_x_9279:
[----:B------:R-:W-:Y:S05]  /*2090*/  BSYNC B0 ;  /* 0x0000000000007941 */ /* 0x000fea0003800000 */
.L_x_9278:
        /* <DEDUP_REMOVED lines=14> */
.L_x_9282:
        /* <DEDUP_REMOVED lines=12> */
.L_x_9285:
[----:B------:R-:W-:-:S07]  /*2240*/  MOV R56, R182 ;  /* 0x000000b600387202 */ /* 0x000fce0000000f00 */
.L_x_9286:
[----:B------:R-:W-:Y:S05]  /*2250*/  BSYNC B0 ;  /* 0x0000000000007941 */ /* 0x000fea0003800000 */
.L_x_9284:
        /* <DEDUP_REMOVED lines=16> */
.L_x_9290:
[----:B------:R-:W-:Y:S05]  /*2360*/  BSYNC B1 ;  /* 0x0000000000017941 */ /* 0x000fea0003800000 */
.L_x_9289:
        /* <DEDUP_REMOVED lines=43> */
.L_x_9288:
[----:B------:R-:W-:Y:S05]  /*2620*/  BSYNC B0 ;  /* 0x0000000000007941 */ /* 0x000fea0003800000 */
.L_x_9287:
        /* <DEDUP_REMOVED lines=10> */
.L_x_9283:
        /* <DEDUP_REMOVED lines=12> */
.L_x_9292:
[----:B------:R-:W-:-:S07]  /*2790*/  MOV R56, R182 ;  /* 0x000000b600387202 */ /* 0x000fce0000000f00 */
.L_x_9293:
[----:B------:R-:W-:Y:S05]  /*27a0*/  BSYNC B0 ;  /* 0x0000000000007941 */ /* 0x000fea0003800000 */
.L_x_9291:
        /* <DEDUP_REMOVED lines=16> */
.L_x_9297:
[----:B------:R-:W-:Y:S05]  /*28b0*/  BSYNC B1 ;  /* 0x0000000000017941 */ /* 0x000fea0003800000 */
.L_x_9296:
        /* <DEDUP_REMOVED lines=44> */
.L_x_9295:
[----:B------:R-:W-:Y:S05]  /*2b80*/  BSYNC B0 ;  /* 0x0000000000007941 */ /* 0x000fea0003800000 */
.L_x_9294:
        /* <DEDUP_REMOVED lines=15> */
.L_x_9298:
        /* <DEDUP_REMOVED lines=12> */
.L_x_9301:
[----:B------:R-:W-:-:S07]  /*2d40*/  MOV R55, R182 ;  /* 0x000000b600377202 */ /* 0x000fce0000000f00 */
.L_x_9302:
[----:B------:R-:W-:Y:S05]  /*2d50*/  BSYNC B0 ;  /* 0x0000000000007941 */ /* 0x000fea0003800000 */
.L_x_9300:
        /* <DEDUP_REMOVED lines=16> */
.L_x_9306:
[----:B------:R-:W-:Y:S05]  /*2e60*/  BSYNC B1 ;  /* 0x0000000000017941 */ /* 0x000fea0003800000 */
.L_x_9305:
        /* <DEDUP_REMOVED lines=44> */
.L_x_9304:
[----:B------:R-:W-:Y:S05]  /*3130*/  BSYNC B0 ;  /* 0x0000000000007941 */ /* 0x000fea0003800000 */
.L_x_9303:
        /* <DEDUP_REMOVED lines=9> */
.L_x_9299:
        /* <DEDUP_REMOVED lines=12> */
.L_x_9308:
[----:B------:R-:W-:-:S07]  /*3290*/  IMAD.MOV.U32 R55, RZ, RZ, R182 ;  /* 0x000000ffff377224 */ /* 0x000fce00078e00b6 */
.L_x_9309:
[----:B------:R-:W-:Y:S05]  /*32a0*/  BSYNC B0 ;  /* 0x0000000000007941 */ /* 0x000fea0003800000 */
.L_x_9307:
        /* <DEDUP_REMOVED lines=16> */
.L_x_9313:
[----:B------:R-:W-:Y:S05]  /*33b0*/  BSYNC B1 ;  /* 0x0000000000017941 */ /* 0x000fea0003800000 */
.L_x_9312:
        /* <DEDUP_REMOVED lines=44> */
.L_x_9311:
[----:B------:R-:W-:Y:S05]  /*3680*/  BSYNC B0 ;  /* 0x0000000000007941 */ /* 0x000fea0003800000 */
.L_x_9310:
        /* <DEDUP_REMOVED lines=10> */
[----:B------:R-:W-:Y:S02]  /*3730*/  IMAD.MOV.U32 R44, RZ, RZ, R45 ;  /* 0x000000ffff2c7224 */ /* 0x000fe400078e002d */
[----:B------:R-:W-:Y:S01]  /*3740*/  FADD.FTZ R71, R79, R71 ;  /* 0x000000474f477221 */ /* 0x000fe20000010000 */
[----:B------:R-:W-:Y:S06]  /*3750*/  BRA `(.L_x_9315) ;  /* 0x0000000400587947 */ /* 0x000fec0003800000 */
.L_x_9314:
        /* <DEDUP_REMOVED lines=12> */
.L_x_9317:
[----:B------:R-:W-:-:S07]  /*3820*/  IMAD.MOV.U32 R55, RZ, RZ, R182 ;  /* 0x000000ffff377224 */ /* 0x000fce00078e00b6 */
.L_x_9318:
[----:B------:R-:W-:Y:S05]  /*3830*/  BSYNC B0 ;  /* 0x0000000000007941 */ /* 0x000fea0003800000 */
.L_x_9316:
        /* <DEDUP_REMOVED lines=16> */
.L_x_9322:
[----:B------:R-:W-:Y:S05]  /*3940*/  BSYNC B1 ;  /* 0x0000000000017941 */ /* 0x000fea0003800000 */
.L_x_9321:
        /* <DEDUP_REMOVED lines=44> */
.L_x_9320:
[----:B------:R-:W-:Y:S05]  /*3c10*/  BSYNC B0 ;  /* 0x0000000000007941 */ /* 0x000fea0003800000 */
.L_x_9319:
        /* <DEDUP_REMOVED lines=10> */
.L_x_9315:
        /* <DEDUP_REMOVED lines=12> */
.L_x_9324:
[----:B------:R-:W-:-:S07]  /*3d80*/  IMAD.MOV.U32 R55, RZ, RZ, R182 ;  /* 0x000000ffff377224 */ /* 0x000fce00078e00b6 */
.L_x_9325:
[----:B------:R-:W-:Y:S05]  /*3d90*/  BSYNC B0 ;  /* 0x0000000000007941 */ /* 0x000fea0003800000 */
.L_x_9323:
        /* <DEDUP_REMOVED lines=16> */
.L_x_9329:
[----:B------:R-:W-:Y:S05]  /*3ea0*/  BSYNC B1 ;  /* 0x0000000000017941 */ /* 0x000fea0003800000 */
.L_x_9328:
        /* <DEDUP_REMOVED lines=44> */
.L_x_9327:
[----:B------:R-:W-:Y:S05]  /*4170*/  BSYNC B0 ;  /* 0x0000000000007941 */ /* 0x000fea0003800000 */
.L_x_9326:
        /* <DEDUP_REMOVED lines=15> */
.L_x_9330:
        /* <DEDUP_REMOVED lines=12> */
.L_x_9333:
[----:B------:R-:W-:-:S07]  /*4330*/  IMAD.MOV.U32 R55, RZ, RZ, R182 ;  /* 0x000000ffff377224 */ /* 0x000fce00078e00b6 */
.L_x_9334:
[----:B------:R-:W-:Y:S05]  /*4340*/  BSYNC B0 ;  /* 0x0000000000007941 */ /* 0x000fea0003800000 */
.L_x_9332:
        /* <DEDUP_REMOVED lines=16> */
.L_x_9338:
[----:B------:R-:W-:Y:S05]  /*4450*/  BSYNC B1 ;  /* 0x0000000000017941 */ /* 0x000fea0003800000 */
.L_x_9337:
        /* <DEDUP_REMOVED lines=44> */
.L_x_9336:
[----:B------:R-:W-:Y:S05]  /*4720*/  BSYNC B0 ;  /* 0x0000000000007941 */ /* 0x000fea0003800000 */
.L_x_9335:
        /* <DEDUP_REMOVED lines=9> */
.L_x_9331:
        /* <DEDUP_REMOVED lines=12> */
.L_x_9340:
[----:B------:R-:W-:-:S07]  /*4880*/  MOV R55, R182 ;  /* 0x000000b600377202 */ /* 0x000fce0000000f00 */
.L_x_9341:
[----:B------:R-:W-:Y:S05]  /*4890*/  BSYNC B0 ;  /* 0x0000000000007941 */ /* 0x000fea0003800000 */
.L_x_9339:
        /* <DEDUP_REMOVED lines=16> */
.L_x_9345:
[----:B------:R-:W-:Y:S05]  /*49a0*/  BSYNC B1 ;  /* 0x0000000000017941 */ /* 0x000fea0003800000 */
.L_x_9344:
        /* <DEDUP_REMOVED lines=44> */
.L_x_9343:
[----:B------:R-:W-:Y:S05]  /*4c70*/  BSYNC B0 ;  /* 0x0000000000007941 */ /* 0x000fea0003800000 */
.L_x_9342:
        /* <DEDUP_REMOVED lines=12> */
.L_x_9346:
        /* <DEDUP_REMOVED lines=12> */
.L_x_9349:
[----:B------:R-:W-:-:S07]  /*4e00*/  MOV R46, R182 ;  /* 0x000000b6002e7202 */ /* 0x000fce0000000f00 */
.L_x_9350:
[----:B------:R-:W-:Y:S05]  /*4e10*/  BSYNC B0 ;  /* 0x0000000000007941 */ /* 0x000fea0003800000 */
.L_x_9348:
        /* <DEDUP_REMOVED lines=16> */
.L_x_9354:
[----:B------:R-:W-:Y:S05]  /*4f20*/  BSYNC B1 ;  /* 0x0000000000017941 */ /* 0x000fea0003800000 */
.L_x_9353:
        /* <DEDUP_REMOVED lines=44> */
.L_x_9352:
[----:B------:R-:W-:Y:S05]  /*51f0*/  BSYNC B0 ;  /* 0x0000000000007941 */ /* 0x000fea0003800000 */
.L_x_9351:
        /* <DEDUP_REMOVED lines=10> */
.L_x_9347:
        /* <DEDUP_REMOVED lines=12> */
.L_x_9356:
[----:B------:R-:W-:-:S07]  /*5360*/  IMAD.MOV.U32 R46, RZ, RZ, R182 ;  /* 0x000000ffff2e7224 */ /* 0x000fce00078e00b6 */
.L_x_9357:
[----:B------:R-:W-:Y:S05]  /*5370*/  BSYNC B0 ;  /* 0x0000000000007941 */ /* 0x000fea0003800000 */
.L_x_9355:
        /* <DEDUP_REMOVED lines=16> */
.L_x_9361:
[----:B------:R-:W-:Y:S05]  /*5480*/  BSYNC B1 ;  /* 0x0000000000017941 */ /* 0x000fea0003800000 */
.L_x_9360:
        /* <DEDUP_REMOVED lines=44> */
.L_x_9359:
[----:B------:R-:W-:Y:S05]  /*5750*/  BSYNC B0 ;  /* 0x0000000000007941 */ /* 0x000fea0003800000 */
.L_x_9358:
        /* <DEDUP_REMOVED lines=13> */
.L_x_9362:
        /* <DEDUP_REMOVED lines=12> */
.L_x_9365:
[----:B------:R-:W-:-:S07]  /*58f0*/  IMAD.MOV.U32 R53, RZ, RZ, R182 ;  /* 0x000000ffff357224 */ /* 0x000fce00078e00b6 */
.L_x_9366:
[----:B------:R-:W-:Y:S05]  /*5900*/  BSYNC B0 ;  /* 0x0000000000007941 */ /* 0x000fea0003800000 */
.L_x_9364:
        /* <DEDUP_REMOVED lines=16> */
.L_x_9370:
[----:B------:R-:W-:Y:S05]  /*5a10*/  BSYNC B1 ;  /* 0x0000000000017941 */ /* 0x000fea0003800000 */
.L_x_9369:
        /* <DEDUP_REMOVED lines=44> */
.L_x_9368:
[----:B------:R-:W-:Y:S05]  /*5ce0*/  BSYNC B0 ;  /* 0x0000000000007941 */ /* 0x000fea0003800000 */
.L_x_9367:
        /* <DEDUP_REMOVED lines=9> */
.L_x_9363:
        /* <DEDUP_REMOVED lines=12> */
.L_x_9372:
[----:B------:R-:W-:-:S07]  /*5e40*/  IMAD.MOV.U32 R53, RZ, RZ, R182 ;  /* 0x000000ffff357224 */ /* 0x000fce00078e00b6 */
.L_x_9373:
[----:B------:R-:W-:Y:S05]  /*5e50*/  BSYNC B0 ;  /* 0x0000000000007941 */ /* 0x000fea0003800000 */
.L_x_9371:
        /* <DEDUP_REMOVED lines=16> */
.L_x_9377:
[----:B------:R-:W-:Y:S05]  /*5f60*/  BSYNC B1 ;  /* 0x0000000000017941 */ /* 0x000fea0003800000 */
.L_x_9376:
        /* <DEDUP_REMOVED lines=44> */
.L_x_9375:
[----:B------:R-:W-:Y:S05]  /*6230*/  BSYNC B0 ;  /* 0x0000000000007941 */ /* 0x000fea0003800000 */
.L_x_9374:
        /* <DEDUP_REMOVED lines=12> */
.L_x_9378:
        /* <DEDUP_REMOVED lines=12> */
.L_x_9381:
[----:B------:R-:W-:-:S07]  /*63c0*/  IMAD.MOV.U32 R52, RZ, RZ, R182 ;  /* 0x000000ffff347224 */ /* 0x000fce00078e00b6 */
.L_x_9382:
[----:B------:R-:W-:Y:S05]  /*63d0*/  BSYNC B0 ;  /* 0x0000000000007941 */ /* 0x000fea0003800000 */
.L_x_9380:
        /* <DEDUP_REMOVED lines=18> */
.L_x_9386:
[----:B------:R-:W-:Y:S05]  /*6500*/  BSYNC B1 ;  /* 0x0000000000017941 */ /* 0x000fea0003800000 */
.L_x_9385:
        /* <DEDUP_REMOVED lines=44> */
.L_x_9384:
[----:B------:R-:W-:Y:S05]  /*67d0*/  BSYNC B0 ;  /* 0x0000000000007941 */ /* 0x000fea0003800000 */
.L_x_9383:
        /* <DEDUP_REMOVED lines=10> */
.L_x_9379:
[----:B------:R-:W0:Y:S01]  /*6880*/  LDC.64 R158, c[0x0][0x238] ;  /* 0x00008e00ff9e7b82 */ /* 0x000e220000000a00 */
[----:B------:R-:W-:Y:S01]  /*6890*/  P2R R44, PR, RZ, 0x4 ;  /* 0x00000004ff2c7803 */ /* 0x000fe20000000000 */
[----:B------:R-:W-:Y:S01]  /*68a0*/  VIADD R191, R197, 0x80 ;  /* 0x00000080c5bf7836 */ /* 0x000fe20000000000 */
[----:B------:R-:W-:Y:S02]  /*68b0*/  ISETP.NE.AND P2, PT, R54, RZ, PT ;  /* 0x000000ff3600720c */ /* 0x000fe40003f45270 */
[----:B------:R-:W-:Y:S02]  /*68c0*/  SEL R45, RZ, 0x10000, P4 ;  /* 0x00010000ff2d7807 */ /* 0x000fe40002000000 */
[----:B------:R-:W-:Y:S01]  /*68d0*/  SEL R54, RZ, 0x100, P3 ;  /* 0x00000100ff367807 */ /* 0x000fe20001800000 */
[----:B------:R-:W1:Y:S01]  /*68e0*/  LDC.64 R160, c[0x0][0x240] ;  /* 0x00009000ffa07b82 */ /* 0x000e620000000a00 */
[C---:B------:R-:W-:Y:S02]  /*68f0*/  LOP3.LUT P4, RZ, R181.reuse, 0x10, RZ, 0xc0, !PT ;  /* 0x00000010b5ff7812 */ /* 0x040fe4000788c0ff */
[----:B------:R-:W-:-:S02]  /*6900*/  LOP3.LUT P3, RZ, R181, 0x8, RZ, 0xc0, !PT ;  /* 0x00000008b5ff7812 */ /* 0x000fc4000786c0ff */
[----:B------:R-:W-:Y:S02]  /*6910*/  SEL R52, RZ, 0x1, P2 ;  /* 0x00000001ff347807 */ /* 0x000fe40001000000 */
[----:B------:R-:W-:Y:S01]  /*6920*/  ISETP.NE.AND P2, PT, R44, RZ, PT ;  /* 0x000000ff2c00720c */ /* 0x000fe20003f45270 */
[----:B------:R-:W2:Y:S01]  /*6930*/  @P0 LDC.64 R50, c[0x0][0x228] ;  /* 0x00008a00ff320b82 */ /* 0x000ea20000000a00 */
[----:B------:R-:W-:Y:S01]  /*6940*/  SEL R47, RZ, 0x1000000, P5 ;  /* 0x01000000ff2f7807 */ /* 0x000fe20002800000 */
[----:B------:R-:W-:Y:S01]  /*6950*/  IMAD.WIDE.U32 R52, R52, 0x1000000, RZ ;  /* 0x0100000034347825 */ /* 0x000fe200078e00ff */
[----:B------:R-:W-:Y:S02]  /*6960*/  SEL R46, RZ, 0x1, P3 ;  /* 0x00000001ff2e7807 */ /* 0x000fe40001800000 */
[----:B------:R-:W-:Y:S02]  /*6970*/  SEL R44, RZ, 0x1, P4 ;  /* 0x00000001ff2c7807 */ /* 0x000fe40002000000 */
[----:B------:R-:W-:Y:S01]  /*6980*/  LOP3.LUT P5, RZ, R181, 0x2, RZ, 0xc0, !PT ;  /* 0x00000002b5ff7812 */ /* 0x000fe200078ac0ff */
[----:B------:R-:W3:Y:S01]  /*6990*/  @P1 LDC.64 R48, c[0x0][0x230] ;  /* 0x00008c00ff301b82 */ /* 0x000ee20000000a00 */
[----:B------:R-:W-:Y:S01]  /*69a0*/  LOP3.LUT R54, R54, R47, R45, 0xfe, !PT ;  /* 0x0000002f36367212 */ /* 0x000fe200078efe2d */
[----:B------:R-:W-:Y:S01]  /*69b0*/  IMAD.WIDE.U32 R46, R46, 0x10000, RZ ;  /* 0x000100002e2e7825 */ /* 0x000fe200078e00ff */
[----:B------:R-:W-:-:S02]  /*69c0*/  SEL R57, RZ, 0x1, P5 ;  /* 0x00000001ff397807 */ /* 0x000fc40002800000 */
[----:B------:R-:W-:Y:S01]  /*69d0*/  LOP3.LUT P6, RZ, R181, 0x20, RZ, 0xc0, !PT ;  /* 0x00000020b5ff7812 */ /* 0x000fe200078cc0ff */
[----:B------:R-:W-:Y:S01]  /*69e0*/  IMAD.WIDE.U32 R44, R44, 0x100, RZ ;  /* 0x000001002c2c7825 */ /* 0x000fe200078e00ff */
[----:B------:R-:W-:Y:S02]  /*69f0*/  LOP3.LUT R57, R53, R54, R57, 0xfe, !PT ;  /* 0x0000003635397212 */ /* 0x000fe400078efe39 */
[----:B------:R-:W-:Y:S01]  /*6a00*/  SEL R53, RZ, 0x1, P6 ;  /* 0x00000001ff357807 */ /* 0x000fe20003000000 */
[----:B0-----:R-:W-:Y:S01]  /*6a10*/  IMAD.WIDE.U32 R54, R197, 0x20, R158 ;  /* 0x00000020c5367825 */ /* 0x001fe200078e009e */
[----:B------:R-:W-:Y:S02]  /*6a20*/  LOP3.LUT R52, R44, R52, R46, 0xfe, !PT ;  /* 0x000000342c347212 */ /* 0x000fe400078efe2e */
[----:B------:R-:W-:Y:S01]  /*6a30*/  LOP3.LUT R45, R45, R57, R47, 0xfe, !PT ;  /* 0x000000392d2d7212 */ /* 0x000fe200078efe2f */
[----:B------:R-:W-:Y:S01]  /*6a40*/  IMAD.WIDE.U32 R46, R191, 0x10, R116 ;  /* 0x00000010bf2e7825 */ /* 0x000fe200078e0074 */
[----:B------:R-:W-:Y:S01]  /*6a50*/  LOP3.LUT R44, R52, R53, RZ, 0xfc, !PT ;  /* 0x00000035342c7212 */ /* 0x000fe200078efcff */
[----:B------:R0:W-:Y:S02]  /*6a60*/  STG.E.128 desc[UR4][R54.64], R68 ;  /* 0x0000004436007986 */ /* 0x0001e4000c101d04 */
[----:B-1----:R-:W-:-:S02]  /*6a70*/  IMAD.WIDE.U32 R52, R197, 0x8, R160 ;  /* 0x00000008c5347825 */ /* 0x002fc400078e00a0 */
[----:B------:R0:W-:Y:S02]  /*6a80*/  STG.E.128 desc[UR4][R54.64+0x10], R64 ;  /* 0x0000104036007986 */ /* 0x0001e4000c101d04 */
[C---:B--2---:R-:W-:Y:S02]  /*6a90*/  @P0 IMAD.WIDE.U32 R50, R191.reuse, 0x10, R50 ;  /* 0x00000010bf320825 */ /* 0x044fe400078e0032 */
[----:B------:R0:W-:Y:S02]  /*6aa0*/  STG.E.64 desc[UR4][R52.64], R44 ;  /* 0x0000002c34007986 */ /* 0x0001e4000c101b04 */
[----:B---3--:R-:W-:Y:S01]  /*6ab0*/  @P1 IMAD.WIDE.U32 R48, R191, 0x20, R48 ;  /* 0x00000020bf301825 */ /* 0x008fe200078e0030 */
        /* <DEDUP_REMOVED lines=21> */
.L_x_9387:
[----:B------:R2:W5:Y:S04]  /*6c10*/  @P0 LDG.E.128 R80, desc[UR4][R50.64] ;  /* 0x0000000432500981 */ /* 0x000568000c1e1d00 */
[----:B------:R2:W5:Y:S04]  /*6c20*/  @P1 LDG.E.128 R76, desc[UR4][R48.64] ;  /* 0x00000004304c1981 */ /* 0x000568000c1e1d00 */
[----:B------:R2:W5:Y:S04]  /*6c30*/  @P1 LDG.E.128 R72, desc[UR4][R48.64+0x10] ;  /* 0x0000100430481981 */ /* 0x000568000c1e1d00 */
[----:B01----:R-:W5:Y:S01]  /*6c40*/  LDG.E.128 R44, desc[UR4][R46.64] ;  /* 0x000000042e2c7981 */ /* 0x003f62000c1e1d00 */
        /* <DEDUP_REMOVED lines=12> */
.L_x_9389:
[----:B------:R-:W-:-:S07]  /*6d10*/  IMAD.MOV.U32 R56, RZ, RZ, R182 ;  /* 0x000000ffff387224 */ /* 0x000fce00078e00b6 */
.L_x_9390:
[----:B------:R-:W-:Y:S05]  /*6d20*/  BSYNC B0 ;  /* 0x0000000000007941 */ /* 0x000fea0003800000 */
.L_x_9388:
        /* <DEDUP_REMOVED lines=16> */
.L_x_9394:
[----:B------:R-:W-:Y:S05]  /*6e30*/  BSYNC B1 ;  /* 0x0000000000017941 */ /* 0x000fea0003800000 */
.L_x_9393:
        /* <DEDUP_REMOVED lines=42> */
[----:B------:R-:W-:Y:S01]  /*70e0*/  LOP3.LUT R128, R49, R128, R126, 0x96, !PT ;  /* 0x0000008031807212 */ /* 0x000fe200078e967e */
[----:B------:R-:W-:-:S07]  /*70f0*/  IMAD.MOV.U32 R180, RZ, RZ, R48 ;  /* 0x000000ffffb47224 */ /* 0x000fce00078e0030 */
.L_x_9392:
[----:B------:R-:W-:Y:S05]  /*7100*/  BSYNC B0 ;  /* 0x0000000000007941 */ /* 0x000fea0003800000 */
.L_x_9391:
[----:B------:R-:W-:Y:S01]  /*7110*/  I2FP.F32.U32 R49, R56 ;  /* 0x0000003800317245 */ /* 0x000fe20000201000 */
[C---:B-----5:R-:W-:Y:S01]  /*7120*/  IMAD.U32 R51, R44.reuse, 0x10000, RZ ;  /* 0x000100002c337824 */ /* 0x060fe200078e00ff */
        /* <DEDUP_REMOVED lines=13> */
.L_x_9395:
        /* <DEDUP_REMOVED lines=12> */
.L_x_9398:
[----:B------:R-:W-:-:S07]  /*72c0*/  IMAD.MOV.U32 R56, RZ, RZ, R182 ;  /* 0x000000ffff387224 */ /* 0x000fce00078e00b6 */
.L_x_9399:
[----:B------:R-:W-:Y:S05]  /*72d0*/  BSYNC B0 ;  /* 0x0000000000007941 */ /* 0x000fea0003800000 */
.L_x_9397:
        /* <DEDUP_REMOVED lines=16> */
.L_x_9403:
[----:B------:R-:W-:Y:S05]  /*73e0*/  BSYNC B1 ;  /* 0x0000000000017941 */ /* 0x000fea0003800000 */
.L_x_9402:
        /* <DEDUP_REMOVED lines=44> */
.L_x_9401:
[----:B------:R-:W-:Y:S05]  /*76b0*/  BSYNC B0 ;  /* 0x0000000000007941 */ /* 0x000fea0003800000 */
.L_x_9400:
        /* <DEDUP_REMOVED lines=9> */
.L_x_9396:
        /* <DEDUP_REMOVED lines=12> */
.L_x_9405:
[----:B------:R-:W-:-:S07]  /*7810*/  MOV R56, R182 ;  /* 0x000000b600387202 */ /* 0x000fce0000000f00 */
.L_x_9406:
[----:B------:R-:W-:Y:S05]  /*7820*/  BSYNC B0 ;  /* 0x0000000000007941 */ /* 0x000fea0003800000 */
.L_x_9404:
        /* <DEDUP_REMOVED lines=16> */
.L_x_9410:
[----:B------:R-:W-:Y:S05]  /*7930*/  BSYNC B1 ;  /* 0x0000000000017941 */ /* 0x000fea0003800000 */
.L_x_9409:
        /* <DEDUP_REMOVED lines=44> */
.L_x_9408:
[----:B------:R-:W-:Y:S05]  /*7c00*/  BSYNC B0 ;  /* 0x0000000000007941 */ /* 0x000fea0003800000 */
.L_x_9407:
        /* <DEDUP_REMOVED lines=14> */
.L_x_9411:
        /* <DEDUP_REMOVED lines=12> */
.L_x_9414:
[----:B------:R-:W-:-:S07]  /*7db0*/  MOV R56, R182 ;  /* 0x000000b600387202 */ /* 0x000fce0000000f00 */
.L_x_9415:
[----:B------:R-:W-:Y:S05]  /*7dc0*/  BSYNC B0 ;  /* 0x0000000000007941 */ /* 0x000fea0003800000 */
.L_x_9413:
        /* <DEDUP_REMOVED lines=16> */
.L_x_9419:
[----:B------:R-:W-:Y:S05]  /*7ed0*/  BSYNC B1 ;  /* 0x0000000000017941 */ /* 0x000fea0003800000 */
.L_x_9418:
        /* <DEDUP_REMOVED lines=43> */
.L_x_9417:
[----:B------:R-:W-:Y:S05]  /*8190*/  BSYNC B0 ;  /* 0x0000000000007941 */ /* 0x000fea0003800000 */
.L_x_9416:
        /* <DEDUP_REMOVED lines=10> */
.L_x_9412:
        /* <DEDUP_REMOVED lines=12> */
.L_x_9421:
[----:B------:R-:W-:-:S07]  /*8300*/  MOV R56, R182 ;  /* 0x000000b600387202 */ /* 0x000fce0000000f00 */
.L_x_9422:
[----:B------:R-:W-:Y:S05]  /*8310*/  BSYNC B0 ;  /* 0x0000000000007941 */ /* 0x000fea0003800000 */
.L_x_9420:
        /* <DEDUP_REMOVED lines=16> */
.L_x_9426:
[----:B------:R-:W-:Y:S05]  /*8420*/  BSYNC B1 ;  /* 0x0000000000017941 */ /* 0x000fea0003800000 */
.L_x_9425:
        /* <DEDUP_REMOVED lines=44> */
.L_x_9424:
[----:B------:R-:W-:Y:S05]  /*86f0*/  BSYNC B0 ;  /* 0x0000000000007941 */ /* 0x000fea0003800000 */
.L_x_9423:
        /* <DEDUP_REMOVED lines=15> */
.L_x_9427:
        /* <DEDUP_REMOVED lines=12> */
.L_x_9430:
[----:B------:R-:W-:-:S07]  /*88b0*/  MOV R55, R182 ;  /* 0x000000b600377202 */ /* 0x000fce0000000f00 */
.L_x_9431:
[----:B------:R-:W-:Y:S05]  /*88c0*/  BSYNC B0 ;  /* 0x0000000000007941 */ /* 0x000fea0003800000 */
.L_x_9429:
        /* <DEDUP_REMOVED lines=16> */
.L_x_9435:
[----:B------:R-:W-:Y:S05]  /*89d0*/  BSYNC B1 ;  /* 0x0000000000017941 */ /* 0x000fea0003800000 */
.L_x_9434:
        /* <DEDUP_REMOVED lines=44> */
.L_x_9433:
[----:B------:R-:W-:Y:S05]  /*8ca0*/  BSYNC B0 ;  /* 0x0000000000007941 */ /* 0x000fea0003800000 */
.L_x_9432:
        /* <DEDUP_REMOVED lines=9> */
.L_x_9428:
        /* <DEDUP_REMOVED lines=12> */
.L_x_9437:
[----:B------:R-:W-:-:S07]  /*8e00*/  IMAD.MOV.U32 R55, RZ, RZ, R182 ;  /* 0x000000ffff377224 */ /* 0x000fce00078e00b6 */
.L_x_9438:
[----:B------:R-:W-:Y:S05]  /*8e10*/  BSYNC B0 ;  /* 0x0000000000007941 */ /* 0x000fea0003800000 */
.L_x_9436:
        /* <DEDUP_REMOVED lines=16> */
.L_x_9442:
[----:B------:R-:W-:Y:S05]  /*8f20*/  BSYNC B1 ;  /* 0x0000000000017941 */ /* 0x000fea0003800000 */
.L_x_9441:
        /* <DEDUP_REMOVED lines=44> */
.L_x_9440:
[----:B------:R-:W-:Y:S05]  /*91f0*/  BSYNC B0 ;  /* 0x0000000000007941 */ /* 0x000fea0003800000 */
.L_x_9439:
        /* <DEDUP_REMOVED lines=14> */
.L_x_9443:
        /* <DEDUP_REMOVED lines=12> */
.L_x_9446:
[----:B------:R-:W-:-:S07]  /*93a0*/  IMAD.MOV.U32 R54, RZ, RZ, R182 ;  /* 0x000000ffff367224 */ /* 0x000fce00078e00b6 */
.L_x_9447:
[----:B------:R-:W-:Y:S05]  /*93b0*/  BSYNC B0 ;  /* 0x0000000000007941 */ /* 0x000fea0003800000 */
.L_x_9445:
        /* <DEDUP_REMOVED lines=16> */
.L_x_9451:
[----:B------:R-:W-:Y:S05]  /*94c0*/  BSYNC B1 ;  /* 0x0000000000017941 */ /* 0x000fea0003800000 */
.L_x_9450:
        /* <DEDUP_REMOVED lines=44> */
.L_x_9449:
[----:B------:R-:W-:Y:S05]  /*9790*/  BSYNC B0 ;  /* 0x0000000000007941 */ /* 0x000fea0003800000 */
.L_x_9448:
        /* <DEDUP_REMOVED lines=10> */
.L_x_9444:
        /* <DEDUP_REMOVED lines=12> */
.L_x_9453:
[----:B------:R-:W-:-:S07]  /*9900*/  IMAD.MOV.U32 R54, RZ, RZ, R182 ;  /* 0x000000ffff367224 */ /* 0x000fce00078e00b6 */
.L_x_9454:
[----:B------:R-:W-:Y:S05]  /*9910*/  BSYNC B0 ;  /* 0x0000000000007941 */ /* 0x000fea0003800000 */
.L_x_9452:
        /* <DEDUP_REMOVED lines=16> */
.L_x_9458:
[----:B------:R-:W-:Y:S05]  /*9a20*/  BSYNC B1 ;  /* 0x0000000000017941 */ /* 0x000fea0003800000 */
.L_x_9457:
        /* <DEDUP_REMOVED lines=44> */
.L_x_9456:
[----:B------:R-:W-:Y:S05]  /*9cf0*/  BSYNC B0 ;  /* 0x0000000000007941 */ /* 0x000fea0003800000 */
.L_x_9455:
        /* <DEDUP_REMOVED lines=15> */
.L_x_9459:
        /* <DEDUP_REMOVED lines=12> */
.L_x_9462:
[----:B------:R-:W-:-:S07]  /*9eb0*/  IMAD.MOV.U32 R54, RZ, RZ, R182 ;  /* 0x000000ffff367224 */ /* 0x000fce00078e00b6 */
.L_x_9463:
[----:B------:R-:W-:Y:S05]  /*9ec0*/  BSYNC B0 ;  /* 0x0000000000007941 */ /* 0x000fea0003800000 */
.L_x_9461:
        /* <DEDUP_REMOVED lines=16> */
.L_x_9467:
[----:B------:R-:W-:Y:S05]  /*9fd0*/  BSYNC B1 ;  /* 0x0000000000017941 */ /* 0x000fea0003800000 */
.L_x_9466:
        /* <DEDUP_REMOVED lines=44> */
.L_x_9465:
[----:B------:R-:W-:Y:S05]  /*a2a0*/  BSYNC B0 ;  /* 0x0000000000007941 */ /* 0x000fea0003800000 */
.L_x_9464:
        /* <DEDUP_REMOVED lines=9> */
.L_x_9460:
        /* <DEDUP_REMOVED lines=12> */
.L_x_9469:
[----:B------:R-:W-:-:S07]  /*a400*/  MOV R54, R182 ;  /* 0x000000b600367202 */ /* 0x000fce0000000f00 */
.L_x_9470:
[----:B------:R-:W-:Y:S05]  /*a410*/  BSYNC B0 ;  /* 0x0000000000007941 */ /* 0x000fea0003800000 */
.L_x_9468:
        /* <DEDUP_REMOVED lines=16> */
.L_x_9474:
[----:B------:R-:W-:Y:S05]  /*a520*/  BSYNC B1 ;  /* 0x0000000000017941 */ /* 0x000fea0003800000 */
.L_x_9473:
        /* <DEDUP_REMOVED lines=44> */
.L_x_9472:
[----:B------:R-:W-:Y:S05]  /*a7f0*/  BSYNC B0 ;  /* 0x0000000000007941 */ /* 0x000fea0003800000 */
.L_x_9471:
        /* <DEDUP_REMOVED lines=12> */
.L_x_9475:
        /* <DEDUP_REMOVED lines=12> */
.L_x_9478:
[----:B------:R-:W-:-:S07]  /*a980*/  MOV R46, R182 ;  /* 0x000000b6002e7202 */ /* 0x000fce0000000f00 */
.L_x_9479:
[----:B------:R-:W-:Y:S05]  /*a990*/  BSYNC B0 ;  /* 0x0000000000007941 */ /* 0x000fea0003800000 */
.L_x_9477:
        /* <DEDUP_REMOVED lines=16> */
.L_x_9483:
[----:B------:R-:W-:Y:S05]  /*aaa0*/  BSYNC B1 ;  /* 0x0000000000017941 */ /* 0x000fea0003800000 */
.L_x_9482:
        /* <DEDUP_REMOVED lines=44> */
.L_x_9481:
[----:B------:R-:W-:Y:S05]  /*ad70*/  BSYNC B0 ;  /* 0x0000000000007941 */ /* 0x000fea0003800000 */
.L_x_9480:
        /* <DEDUP_REMOVED lines=10> */
.L_x_9476:
        /* <DEDUP_REMOVED lines=12> */
.L_x_9485:
[----:B------:R-:W-:-:S07]  /*aee0*/  IMAD.MOV.U32 R46, RZ, RZ, R182 ;  /* 0x000000ffff2e7224 */ /* 0x000fce00078e00b6 */
.L_x_9486:
[----:B------:R-:W-:Y:S05]  /*aef0*/  BSYNC B0 ;  /* 0x0000000000007941 */ /* 0x000fea0003800000 */
.L_x_9484:
        /* <DEDUP_REMOVED lines=16> */
.L_x_9490:
[----:B------:R-:W-:Y:S05]  /*b000*/  BSYNC B1 ;  /* 0x0000000000017941 */ /* 0x000fea0003800000 */
.L_x_9489:
        /* <DEDUP_REMOVED lines=44> */
.L_x_9488:
[----:B------:R-:W-:Y:S05]  /*b2d0*/  BSYNC B0 ;  /* 0x0000000000007941 */ /* 0x000fea0003800000 */
.L_x_9487:
        /* <DEDUP_REMOVED lines=13> */
.L_x_9491:
        /* <DEDUP_REMOVED lines=12> */
.L_x_9494:
[----:B------:R-:W-:-:S07]  /*b470*/  IMAD.MOV.U32 R53, RZ, RZ, R182 ;  /* 0x000000ffff357224 */ /* 0x000fce00078e00b6 */
.L_x_9495:
[----:B------:R-:W-:Y:S05]  /*b480*/  BSYNC B0 ;  /* 0x0000000000007941 */ /* 0x000fea0003800000 */
.L_x_9493:
        /* <DEDUP_REMOVED lines=16> */
.L_x_9499:
[----:B------:R-:W-:Y:S05]  /*b590*/  BSYNC B1 ;  /* 0x0000000000017941 */ /* 0x000fea0003800000 */
.L_x_9498:
        /* <DEDUP_REMOVED lines=44> */
.L_x_9497:
[----:B------:R-:W-:Y:S05]  /*b860*/  BSYNC B0 ;  /* 0x0000000000007941 */ /* 0x000fea0003800000 */
.L_x_9496:
        /* <DEDUP_REMOVED lines=9> */
.L_x_9492:
        /* <DEDUP_REMOVED lines=12> */
.L_x_9501:
[----:B------:R-:W-:-:S07]  /*b9c0*/  IMAD.MOV.U32 R53, RZ, RZ, R182 ;  /* 0x000000ffff357224 */ /* 0x000fce00078e00b6 */
.L_x_9502:
[----:B------:R-:W-:Y:S05]  /*b9d0*/  BSYNC B0 ;  /* 0x0000000000007941 */ /* 0x000fea0003800000 */
.L_x_9500:
        /* <DEDUP_REMOVED lines=16> */
.L_x_9506:
[----:B------:R-:W-:Y:S05]  /*bae0*/  BSYNC B1 ;  /* 0x0000000000017941 */ /* 0x000fea0003800000 */
.L_x_9505:
        /* <DEDUP_REMOVED lines=44> */
.L_x_9504:
[----:B------:R-:W-:Y:S05]  /*bdb0*/  BSYNC B0 ;  /* 0x0000000000007941 */ /* 0x000fea0003800000 */
.L_x_9503:
        /* <DEDUP_REMOVED lines=12> */
.L_x_9507:
        /* <DEDUP_REMOVED lines=12> */
.L_x_9510:
[----:B------:R-:W-:-:S07]  /*bf40*/  IMAD.MOV.U32 R52, RZ, RZ, R182 ;  /* 0x000000ffff347224 */ /* 0x000fce00078e00b6 */
.L_x_9511:
[----:B------:R-:W-:Y:S05]  /*bf50*/  BSYNC B0 ;  /* 0x0000000000007941 */ /* 0x000fea0003800000 */
.L_x_9509:
        /* <DEDUP_REMOVED lines=18> */
.L_x_9515:
[----:B------:R-:W-:Y:S05]  /*c080*/  BSYNC B1 ;  /* 0x0000000000017941 */ /* 0x000fea0003800000 */
.L_x_9514:
        /* <DEDUP_REMOVED lines=44> */
.L_x_9513:
[----:B------:R-:W-:Y:S05]  /*c350*/  BSYNC B0 ;  /* 0x0000000000007941 */ /* 0x000fea0003800000 */
.L_x_9512:
        /* <DEDUP_REMOVED lines=10> */
.L_x_9508:
[----:B------:R-:W-:Y:S01]  /*c400*/  P2R R44, PR, RZ, 0x4 ;  /* 0x00000004ff2c7803 */ /* 0x000fe20000000000 */
[----:B------:R-:W-:Y:S01]  /*c410*/  IMAD.WIDE.U32 R48, R191, 0x20, R158 ;  /* 0x00000020bf307825 */ /* 0x000fe200078e009e */
[----:B------:R-:W-:Y:S01]  /*c420*/  LOP3.LUT P2, RZ, R181, 0x4, RZ, 0xc0, !PT ;  /* 0x00000004b5ff7812 */ /* 0x000fe2000784c0ff */
[----:B------:R-:W0:Y:S01]  /*c430*/  @P0 LDC.64 R54, c[0x0][0x228] ;  /* 0x00008a00ff360b82 */ /* 0x000e220000000a00 */
[----:B------:R-:W-:Y:S01]  /*c440*/  SEL R45, RZ, 0x10000, P4 ;  /* 0x00010000ff2d7807 */ /* 0x000fe20002000000 */
[----:B------:R-:W-:Y:S01]  /*c450*/  VIADD R195, R197, 0x100 ;  /* 0x00000100c5c37836 */ /* 0x000fe20000000000 */
[----:B------:R-:W-:Y:S01]  /*c460*/  SEL R118, RZ, 0x100, P3 ;  /* 0x00000100ff767807 */ /* 0x000fe20001800000 */
[----:B------:R1:W-:Y:S01]  /*c470*/  STG.E.128 desc[UR4][R48.64], R60 ;  /* 0x0000003c30007986 */ /* 0x0003e2000c101d04 */
[C---:B------:R-:W-:Y:S02]  /*c480*/  LOP3.LUT P4, RZ, R181.reuse, 0x10, RZ, 0xc0, !PT ;  /* 0x00000010b5ff7812 */ /* 0x040fe4000788c0ff */
[----:B------:R-:W-:Y:S01]  /*c490*/  LOP3.LUT P3, RZ, R181, 0x8, RZ, 0xc0, !PT ;  /* 0x00000008b5ff7812 */ /* 0x000fe2000786c0ff */
[----:B------:R-:W2:Y:S01]  /*c4a0*/  @P1 LDC.64 R52, c[0x0][0x230] ;  /* 0x00008c00ff341b82 */ /* 0x000ea20000000a00 */
[----:B------:R-:W-:Y:S01]  /*c4b0*/  SEL R50, RZ, 0x1, P2 ;  /* 0x00000001ff327807 */ /* 0x000fe20001000000 */
[----:B------:R1:W-:Y:S01]  /*c4c0*/  STG.E.128 desc[UR4][R48.64+0x10], R56 ;  /* 0x0000103830007986 */ /* 0x0003e2000c101d04 */
[----:B------:R-:W-:-:S02]  /*c4d0*/  ISETP.NE.AND P2, PT, R44, RZ, PT ;  /* 0x000000ff2c00720c */ /* 0x000fc40003f45270 */
        /* <DEDUP_REMOVED lines=8> */
[----:B------:R-:W-:Y:S01]  /*c560*/  LOP3.LUT P6, RZ, R181, 0x20, RZ, 0xc0, !PT ;  /* 0x00000020b5ff7812 */ /* 0x000fe200078cc0ff */
[----:B------:R-:W-:Y:S01]  /*c570*/  IMAD.WIDE.U32 R44, R44, 0x100, RZ ;  /* 0x000001002c2c7825 */ /* 0x000fe200078e00ff */
[----:B------:R-:W-:Y:S02]  /*c580*/  LOP3.LUT R119, R51, R118, R119, 0xfe, !PT ;  /* 0x0000007633777212 */ /* 0x000fe400078efe77 */
[----:B------:R-:W-:Y:S01]  /*c590*/  SEL R51, RZ, 0x1, P6 ;  /* 0x00000001ff337807 */ /* 0x000fe20003000000 */
[----:B0-----:R-:W-:Y:S01]  /*c5a0*/  @P0 IMAD.WIDE.U32 R54, R195, 0x10, R54 ;  /* 0x00000010c3360825 */ /* 0x001fe200078e0036 */
[----:B------:R-:W-:Y:S02]  /*c5b0*/  LOP3.LUT R50, R44, R50, R46, 0xfe, !PT ;  /* 0x000000322c327212 */ /* 0x000fe400078efe2e */
[----:B------:R-:W-:Y:S01]  /*c5c0*/  LOP3.LUT R45, R45, R119, R47, 0xfe, !PT ;  /* 0x000000772d2d7212 */ /* 0x000fe200078efe2f */
[----:B------:R-:W-:Y:S01]  /*c5d0*/  IMAD.WIDE.U32 R46, R191, 0x8, R160 ;  /* 0x00000008bf2e7825 */ /* 0x000fe200078e00a0 */
[----:B------:R-:W-:-:S03]  /*c5e0*/  LOP3.LUT R44, R50, R51, RZ, 0xfc, !PT ;  /* 0x00000033322c7212 */ /* 0x000fc600078efcff */
[C---:B------:R-:W-:Y:S02]  /*c5f0*/  IMAD.WIDE.U32 R118, R195.reuse, 0x10, R116 ;  /* 0x00000010c3767825 */ /* 0x040fe400078e0074 */
[----:B------:R1:W-:Y:S02]  /*c600*/  STG.E.64 desc[UR4][R46.64], R44 ;  /* 0x0000002c2e007986 */ /* 0x0003e4000c101b04 */
[----:B--2---:R-:W-:Y:S01]  /*c610*/  @P1 IMAD.WIDE.U32 R52, R195, 0x20, R52 ;  /* 0x00000020c3341825 */ /* 0x004fe200078e0034 */
[----:B------:R-:W-:Y:S06]  /*c620*/  @!P0 BRA `(.L_x_9516) ;  /* 0x0000000000508947 */ /* 0x000fec0003800000 */
        /* <DEDUP_REMOVED lines=20> */
.L_x_9516:
[----:B------:R2:W5:Y:S04]  /*c770*/  @P0 LDG.E.128 R80, desc[UR4][R54.64] ;  /* 0x0000000436500981 */ /* 0x000568000c1e1d00 */
        /* <DEDUP_REMOVED lines=15> */
.L_x_9518:
[----:B------:R-:W-:-:S07]  /*c870*/  IMAD.MOV.U32 R118, RZ, RZ, R182 ;  /* 0x000000ffff767224 */ /* 0x000fce00078e00b6 */
.L_x_9519:
[----:B------:R-:W-:Y:S05]  /*c880*/  BSYNC B0 ;  /* 0x0000000000007941 */ /* 0x000fea0003800000 */
.L_x_9517:
        /* <DEDUP_REMOVED lines=16> */
.L_x_9523:
[----:B------:R-:W-:Y:S05]  /*c990*/  BSYNC B1 ;  /* 0x0000000000017941 */ /* 0x000fea0003800000 */
.L_x_9522:
        /* <DEDUP_REMOVED lines=44> */
.L_x_9521:
[----:B------:R-:W-:Y:S05]  /*cc60*/  BSYNC B0 ;  /* 0x0000000000007941 */ /* 0x000fea0003800000 */
.L_x_9520:
        /* <DEDUP_REMOVED lines=15> */
.L_x_9524:
        /* <DEDUP_REMOVED lines=12> */
.L_x_9527:
[----:B------:R-:W-:-:S07]  /*ce20*/  IMAD.MOV.U32 R53, RZ, RZ, R182 ;  /* 0x000000ffff357224 */ /* 0x000fce00078e00b6 */
.L_x_9528:
[----:B------:R-:W-:Y:S05]  /*ce30*/  BSYNC B0 ;  /* 0x0000000000007941 */ /* 0x000fea0003800000 */
.L_x_9526:
        /* <DEDUP_REMOVED lines=16> */
.L_x_9532:
[----:B------:R-:W-:Y:S05]  /*cf40*/  BSYNC B1 ;  /* 0x0000000000017941 */ /* 0x000fea0003800000 */
.L_x_9531:
        /* <DEDUP_REMOVED lines=44> */
.L_x_9530:
[----:B------:R-:W-:Y:S05]  /*d210*/  BSYNC B0 ;  /* 0x0000000000007941 */ /* 0x000fea0003800000 */
.L_x_9529:
        /* <DEDUP_REMOVED lines=9> */
.L_x_9525:
        /* <DEDUP_REMOVED lines=12> */
.L_x_9534:
[----:B------:R-:W-:-:S07]  /*d370*/  MOV R53, R182 ;  /* 0x000000b600357202 */ /* 0x000fce0000000f00 */
.L_x_9535:
[----:B------:R-:W-:Y:S05]  /*d380*/  BSYNC B0 ;  /* 0x0000000000007941 */ /* 0x000fea0003800000 */
.L_x_9533:
        /* <DEDUP_REMOVED lines=16> */
.L_x_9539:
[----:B------:R-:W-:Y:S05]  /*d490*/  BSYNC B1 ;  /* 0x0000000000017941 */ /* 0x000fea0003800000 */
.L_x_9538:
        /* <DEDUP_REMOVED lines=44> */
.L_x_9537:
[----:B------:R-:W-:Y:S05]  /*d760*/  BSYNC B0 ;  /* 0x0000000000007941 */ /* 0x000fea0003800000 */
.L_x_9536:
        /* <DEDUP_REMOVED lines=14> */
.L_x_9540:
        /* <DEDUP_REMOVED lines=12> */
.L_x_9543:
[----:B------:R-:W-:-:S07]  /*d910*/  MOV R164, R182 ;  /* 0x000000b600a47202 */ /* 0x000fce0000000f00 */
.L_x_9544:
[----:B------:R-:W-:Y:S05]  /*d920*/  BSYNC B0 ;  /* 0x0000000000007941 */ /* 0x000fea0003800000 */
.L_x_9542:
        /* <DEDUP_REMOVED lines=16> */
.L_x_9548:
[----:B------:R-:W-:Y:S05]  /*da30*/  BSYNC B1 ;  /* 0x0000000000017941 */ /* 0x000fea0003800000 */
.L_x_9547:
        /* <DEDUP_REMOVED lines=43> */
.L_x_9546:
[----:B------:R-:W-:Y:S05]  /*dcf0*/  BSYNC B0 ;  /* 0x0000000000007941 */ /* 0x000fea0003800000 */
.L_x_9545:
        /* <DEDUP_REMOVED lines=10> */
.L_x_9541:
        /* <DEDUP_REMOVED lines=12> */
.L_x_9550:
[----:B------:R-:W-:-:S07]  /*de60*/  MOV R164, R182 ;  /* 0x000000b600a47202 */ /* 0x000fce0000000f00 */
.L_x_9551:
[----:B------:R-:W-:Y:S05]  /*de70*/  BSYNC B0 ;  /* 0x0000000000007941 */ /* 0x000fea0003800000 */
.L_x_9549:
        /* <DEDUP_REMOVED lines=16> */
.L_x_9555:
[----:B------:R-:W-:Y:S05]  /*df80*/  BSYNC B1 ;  /* 0x0000000000017941 */ /* 0x000fea0003800000 */
.L_x_9554:
        /* <DEDUP_REMOVED lines=44> */
.L_x_9553:
[----:B------:R-:W-:Y:S05]  /*e250*/  BSYNC B0 ;  /* 0x0000000000007941 */ /* 0x000fea0003800000 */
.L_x_9552:
        /* <DEDUP_REMOVED lines=15> */
.L_x_9556:
        /* <DEDUP_REMOVED lines=12> */
.L_x_9559:
[----:B------:R-:W-:-:S07]  /*e410*/  MOV R164, R182 ;  /* 0x000000b600a47202 */ /* 0x000fce0000000f00 */
.L_x_9560:
[----:B------:R-:W-:Y:S05]  /*e420*/  BSYNC B0 ;  /* 0x0000000000007941 */ /* 0x000fea0003800000 */
.L_x_9558:
        /* <DEDUP_REMOVED lines=16> */
.L_x_9564:
[----:B------:R-:W-:Y:S05]  /*e530*/  BSYNC B1 ;  /* 0x0000000000017941 */ /* 0x000fea0003800000 */
.L_x_9563:
        /* <DEDUP_REMOVED lines=44> */
.L_x_9562:
[----:B------:R-:W-:Y:S05]  /*e800*/  BSYNC B0 ;  /* 0x0000000000007941 */ /* 0x000fea0003800000 */
.L_x_9561:
        /* <DEDUP_REMOVED lines=9> */
.L_x_9557:
        /* <DEDUP_REMOVED lines=12> */
.L_x_9566:
[----:B------:R-:W-:-:S07]  /*e960*/  IMAD.MOV.U32 R164, RZ, RZ, R182 ;  /* 0x000000ffffa47224 */ /* 0x000fce00078e00b6 */
.L_x_9567:
[----:B------:R-:W-:Y:S05]  /*e970*/  BSYNC B0 ;  /* 0x0000000000007941 */ /* 0x000fea0003800000 */
.L_x_9565:
        /* <DEDUP_REMOVED lines=16> */
.L_x_9571:
[----:B------:R-:W-:Y:S05]  /*ea80*/  BSYNC B1 ;  /* 0x0000000000017941 */ /* 0x000fea0003800000 */
.L_x_9570:
        /* <DEDUP_REMOVED lines=44> */
.L_x_9569:
[----:B------:R-:W-:Y:S05]  /*ed50*/  BSYNC B0 ;  /* 0x0000000000007941 */ /* 0x000fea0003800000 */
.L_x_9568:
        /* <DEDUP_REMOVED lines=14> */
.L_x_9572:
        /* <DEDUP_REMOVED lines=12> */
.L_x_9575:
[----:B------:R-:W-:-:S07]  /*ef00*/  IMAD.MOV.U32 R164, RZ, RZ, R182 ;  /* 0x000000ffffa47224 */ /* 0x000fce00078e00b6 */
.L_x_9576:
[----:B------:R-:W-:Y:S05]  /*ef10*/  BSYNC B0 ;  /* 0x0000000000007941 */ /* 0x000fea0003800000 */
.L_x_9574:
        /* <DEDUP_REMOVED lines=16> */
.L_x_9580:
[----:B------:R-:W-:Y:S05]  /*f020*/  BSYNC B1 ;  /* 0x0000000000017941 */ /* 0x000fea0003800000 */
.L_x_9579:
        /* <DEDUP_REMOVED lines=44> */
.L_x_9578:
[----:B------:R-:W-:Y:S05]  /*f2f0*/  BSYNC B0 ;  /* 0x0000000000007941 */ /* 0x000fea0003800000 */
.L_x_9577:
        /* <DEDUP_REMOVED lines=10> */
.L_x_9573:
        /* <DEDUP_REMOVED lines=12> */
.L_x_9582:
[----:B------:R-:W-:-:S07]  /*f460*/  IMAD.MOV.U32 R164, RZ, RZ, R182 ;  /* 0x000000ffffa47224 */ /* 0x000fce00078e00b6 */
.L_x_9583:
[----:B------:R-:W-:Y:S05]  /*f470*/  BSYNC B0 ;  /* 0x0000000000007941 */ /* 0x000fea0003800000 */
.L_x_9581:
        /* <DEDUP_REMOVED lines=16> */
.L_x_9587:
[----:B------:R-:W-:Y:S05]  /*f580*/  BSYNC B1 ;  /* 0x0000000000017941 */ /* 0x000fea0003800000 */
.L_x_9586:
        /* <DEDUP_REMOVED lines=44> */
.L_x_9585:
[----:B------:R-:W-:Y:S05]  /*f850*/  BSYNC B0 ;  /* 0x0000000000007941 */ /* 0x000fea0003800000 */
.L_x_9584:
        /* <DEDUP_REMOVED lines=15> */
.L_x_9588:
        /* <DEDUP_REMOVED lines=12> */
.L_x_9591:
[----:B------:R-:W-:-:S07]  /*fa10*/  IMAD.MOV.U32 R49, RZ, RZ, R182 ;  /* 0x000000ffff317224 */ /* 0x000fce00078e00b6 */
.L_x_9592:
[----:B------:R-:W-:Y:S05]  /*fa20*/  BSYNC B0 ;  /* 0x0000000000007941 */ /* 0x000fea0003800000 */
.L_x_9590:
        /* <DEDUP_REMOVED lines=16> */
.L_x_9596:
[----:B------:R-:W-:Y:S05]  /*fb30*/  BSYNC B1 ;  /* 0x0000000000017941 */ /* 0x000fea0003800000 */
.L_x_9595:
        /* <DEDUP_REMOVED lines=44> */
.L_x_9594:
[----:B------:R-:W-:Y:S05]  /*fe00*/  BSYNC B0 ;  /* 0x0000000000007941 */ /* 0x000fea0003800000 */
.L_x_9593:
        /* <DEDUP_REMOVED lines=9> */
.L_x_9589:
        /* <DEDUP_REMOVED lines=12> */
.L_x_9598:
[----:B------:R-:W-:-:S07]  /*ff60*/  MOV R49, R182 ;  /* 0x000000b600317202 */ /* 0x000fce0000000f00 */
.L_x_9599:
[----:B------:R-:W-:Y:S05]  /*ff70*/  BSYNC B0 ;  /* 0x0000000000007941 */ /* 0x000fea0003800000 */
.L_x_9597:
        /* <DEDUP_REMOVED lines=16> */
.L_x_9603:
[----:B------:R-:W-:Y:S05]  /*10080*/  BSYNC B1 ;  /* 0x0000000000017941 */ /* 0x000fea0003800000 */
.L_x_9602:
        /* <DEDUP_REMOVED lines=44> */
.L_x_9601:
[----:B------:R-:W-:Y:S05]  /*10350*/  BSYNC B0 ;  /* 0x0000000000007941 */ /* 0x000fea0003800000 */
.L_x_9600:
        /* <DEDUP_REMOVED lines=12> */
.L_x_9604:
        /* <DEDUP_REMOVED lines=12> */
.L_x_9607:
[----:B------:R-:W-:-:S07]  /*104e0*/  MOV R46, R182 ;  /* 0x000000b6002e7202 */ /* 0x000fce0000000f00 */
.L_x_9608:
[----:B------:R-:W-:Y:S05]  /*104f0*/  BSYNC B0 ;  /* 0x0000000000007941 */ /* 0x000fea0003800000 */
.L_x_9606:
        /* <DEDUP_REMOVED lines=16> */
.L_x_9612:
[----:B------:R-:W-:Y:S05]  /*10600*/  BSYNC B1 ;  /* 0x0000000000017941 */ /* 0x000fea0003800000 */
.L_x_9611:
        /* <DEDUP_REMOVED lines=44> */
.L_x_9610:
[----:B------:R-:W-:Y:S05]  /*108d0*/  BSYNC B0 ;  /* 0x0000000000007941 */ /* 0x000fea0003800000 */
.L_x_9609:
        /* <DEDUP_REMOVED lines=10> */
.L_x_9605:
        /* <DEDUP_REMOVED lines=12> */
.L_x_9614:
[----:B------:R-:W-:-:S07]  /*10a40*/  IMAD.MOV.U32 R46, RZ, RZ, R182 ;  /* 0x000000ffff2e7224 */ /* 0x000fce00078e00b6 */
.L_x_9615:
[----:B------:R-:W-:Y:S05]  /*10a50*/  BSYNC B0 ;  /* 0x0000000000007941 */ /* 0x000fea0003800000 */
.L_x_9613:
        /* <DEDUP_REMOVED lines=16> */
.L_x_9619:
[----:B------:R-:W-:Y:S05]  /*10b60*/  BSYNC B1 ;  /* 0x0000000000017941 */ /* 0x000fea0003800000 */
.L_x_9618:
        /* <DEDUP_REMOVED lines=44> */
.L_x_9617:
[----:B------:R-:W-:Y:S05]  /*10e30*/  BSYNC B0 ;  /* 0x0000000000007941 */ /* 0x000fea0003800000 */
.L_x_9616:
[----:B------:R-:W-:Y:S02]  /*10e40*/  I2FP.F32.U32 R51, R46 ;  /* 0x0000002e00337245 */ /* 0x000fe40000201000 */
[----:B------:R-:W-:-:S03]  /*10e50*/  SHF.L.U32 R165, R47, 0x10, RZ ;  /* 0x000000102fa57819 */ /* 0x000fc600000006ff */
[----:B------:R-:W-:Y:S01]  /*10e60*/  FFMA.FTZ R119, R51, R196, 1.1641532182693481445e-10 ;  /* 0x2f00000033777423 */ /* 0x000fe200000100c4 */
[----:B------:R-:W-:Y:S01]  /*10e70*/  PRMT R51, R47, 0x7632, R51 ;  /* 0x000076322f337816 */ /* 0x000fe20000000033 */
        /* <DEDUP_REMOVED lines=9> */
.L_x_9620:
        /* <DEDUP_REMOVED lines=12> */
.L_x_9623:
[----:B------:R-:W-:-:S07]  /*10fd0*/  IMAD.MOV.U32 R164, RZ, RZ, R182 ;  /* 0x000000ffffa47224 */ /* 0x000fce00078e00b6 */
.L_x_9624:
[----:B------:R-:W-:Y:S05]  /*10fe0*/  BSYNC B0 ;  /* 0x0000000000007941 */ /* 0x000fea0003800000 */
.L_x_9622:
        /* <DEDUP_REMOVED lines=16> */
.L_x_9628:
[----:B------:R-:W-:Y:S05]  /*110f0*/  BSYNC B1 ;  /* 0x0000000000017941 */ /* 0x000fea0003800000 */
.L_x_9627:
        /* <DEDUP_REMOVED lines=44> */
.L_x_9626:
[----:B------:R-:W-:Y:S05]  /*113c0*/  BSYNC B0 ;  /* 0x0000000000007941 */ /* 0x000fea0003800000 */
.L_x_9625:
        /* <DEDUP_REMOVED lines=9> */
.L_x_9621:
        /* <DEDUP_REMOVED lines=12> */
.L_x_9630:
[----:B------:R-:W-:-:S07]  /*11520*/  IMAD.MOV.U32 R164, RZ, RZ, R182 ;  /* 0x000000ffffa47224 */ /* 0x000fce00078e00b6 */
.L_x_9631:
[----:B------:R-:W-:Y:S05]  /*11530*/  BSYNC B0 ;  /* 0x0000000000007941 */ /* 0x000fea0003800000 */
.L_x_9629:
        /* <DEDUP_REMOVED lines=16> */
.L_x_9635:
[----:B------:R-:W-:Y:S05]  /*11640*/  BSYNC B1 ;  /* 0x0000000000017941 */ /* 0x000fea0003800000 */
.L_x_9634:
        /* <DEDUP_REMOVED lines=44> */
.L_x_9633:
[----:B------:R-:W-:Y:S05]  /*11910*/  BSYNC B0 ;  /* 0x0000000000007941 */ /* 0x000fea0003800000 */
.L_x_9632:
        /* <DEDUP_REMOVED lines=12> */
.L_x_9636:
        /* <DEDUP_REMOVED lines=12> */
.L_x_9639:
[----:B------:R-:W-:-:S07]  /*11aa0*/  IMAD.MOV.U32 R164, RZ, RZ, R182 ;  /* 0x000000ffffa47224 */ /* 0x000fce00078e00b6 */
.L_x_9640:
[----:B------:R-:W-:Y:S05]  /*11ab0*/  BSYNC B0 ;  /* 0x0000000000007941 */ /* 0x000fea0003800000 */
.L_x_9638:
        /* <DEDUP_REMOVED lines=18> */
.L_x_9644:
[----:B------:R-:W-:Y:S05]  /*11be0*/  BSYNC B1 ;  /* 0x0000000000017941 */ /* 0x000fea0003800000 */
.L_x_9643:
        /* <DEDUP_REMOVED lines=44> */
.L_x_9642:
[----:B------:R-:W-:Y:S05]  /*11eb0*/  BSYNC B0 ;  /* 0x0000000000007941 */ /* 0x000fea0003800000 */
.L_x_9641:
        /* <DEDUP_REMOVED lines=10> */
.L_x_9637:
[----:B------:R-:W-:Y:S01]  /*11f60*/  P2R R44, PR, RZ, 0x4 ;  /* 0x00000004ff2c7803 */ /* 0x000fe20000000000 */
[----:B------:R-:W0:Y:S01]  /*11f70*/  @P1 LDC.64 R46, c[0x0][0x230] ;  /* 0x00008c00ff2e1b82 */ /* 0x000e220000000a00 */
[C---:B------:R-:W-:Y:S02]  /*11f80*/  LOP3.LUT P2, RZ, R181.reuse, 0x4, RZ, 0xc0, !PT ;  /* 0x00000004b5ff7812 */ /* 0x040fe4000784c0ff */
[----:B------:R-:W-:Y:S02]  /*11f90*/  SEL R168, RZ, 0x10000, P4 ;  /* 0x00010000ffa87807 */ /* 0x000fe40002000000 */
[----:B------:R-:W-:Y:S02]  /*11fa0*/  SEL R193, RZ, 0x100, P3 ;  /* 0x00000100ffc17807 */ /* 0x000fe40001800000 */
[C---:B------:R-:W-:Y:S02]  /*11fb0*/  LOP3.LUT P4, RZ, R181.reuse, 0x10, RZ, 0xc0, !PT ;  /* 0x00000010b5ff7812 */ /* 0x040fe4000788c0ff */
[----:B------:R-:W-:-:S02]  /*11fc0*/  LOP3.LUT P3, RZ, R181, 0x8, RZ, 0xc0, !PT ;  /* 0x00000008b5ff7812 */ /* 0x000fc4000786c0ff */
[----:B------:R-:W-:Y:S02]  /*11fd0*/  SEL R166, RZ, 0x1, P2 ;  /* 0x00000001ffa67807 */ /* 0x000fe40001000000 */
[----:B------:R-:W-:Y:S02]  /*11fe0*/  SEL R119, RZ, 0x1000000, P5 ;  /* 0x01000000ff777807 */ /* 0x000fe40002800000 */
[----:B------:R-:W-:Y:S01]  /*11ff0*/  SEL R164, RZ, 0x1, P3 ;  /* 0x00000001ffa47807 */ /* 0x000fe20001800000 */
[----:B------:R-:W-:Y:S01]  /*12000*/  IMAD.WIDE.U32 R166, R166, 0x1000000, RZ ;  /* 0x01000000a6a67825 */ /* 0x000fe200078e00ff */
[----:B------:R-:W-:Y:S02]  /*12010*/  SEL R118, RZ, 0x1, P4 ;  /* 0x00000001ff767807 */ /* 0x000fe40002000000 */
[----:B------:R-:W-:Y:S01]  /*12020*/  LOP3.LUT P5, RZ, R181, 0x2, RZ, 0xc0, !PT ;  /* 0x00000002b5ff7812 */ /* 0x000fe200078ac0ff */
[----:B------:R-:W-:Y:S01]  /*12030*/  IMAD.WIDE.U32 R164, R164, 0x10000, RZ ;  /* 0x00010000a4a47825 */ /* 0x000fe200078e00ff */
[----:B------:R-:W-:-:S02]  /*12040*/  LOP3.LUT R193, R193, R119, R168, 0xfe, !PT ;  /* 0x00000077c1c17212 */ /* 0x000fc400078efea8 */
[----:B------:R-:W-:Y:S01]  /*12050*/  SEL R199, RZ, 0x1, P5 ;  /* 0x00000001ffc77807 */ /* 0x000fe20002800000 */
[----:B------:R-:W-:Y:S01]  /*12060*/  IMAD.WIDE.U32 R118, R118, 0x100, RZ ;  /* 0x0000010076767825 */ /* 0x000fe200078e00ff */
[----:B------:R-:W-:Y:S02]  /*12070*/  LOP3.LUT P6, RZ, R181, 0x20, RZ, 0xc0, !PT ;  /* 0x00000020b5ff7812 */ /* 0x000fe400078cc0ff */
[----:B------:R-:W-:Y:S01]  /*12080*/  LOP3.LUT R199, R167, R193, R199, 0xfe, !PT ;  /* 0x000000c1a7c77212 */ /* 0x000fe200078efec7 */
[----:B------:R-:W-:Y:S01]  /*12090*/  IMAD.WIDE.U32 R168, R195, 0x20, R158 ;  /* 0x00000020c3a87825 */ /* 0x000fe200078e009e */
[----:B------:R-:W-:Y:S02]  /*120a0*/  LOP3.LUT R166, R118, R166, R164, 0xfe, !PT ;  /* 0x000000a676a67212 */ /* 0x000fe400078efea4 */
[----:B------:R-:W-:Y:S01]  /*120b0*/  SEL R167, RZ, 0x1, P6 ;  /* 0x00000001ffa77807 */ /* 0x000fe20003000000 */
[----:B------:R-:W-:Y:S01]  /*120c0*/  VIADD R193, R197, 0x180 ;  /* 0x00000180c5c17836 */ /* 0x000fe20000000000 */
[----:B------:R-:W-:Y:S01]  /*120d0*/  LOP3.LUT R119, R119, R199, R165, 0xfe, !PT ;  /* 0x000000c777777212 */ /* 0x000fe200078efea5 */
[----:B------:R-:W-:Y:S01]  /*120e0*/  IMAD.WIDE.U32 R164, R195, 0x8, R160 ;  /* 0x00000008c3a47825 */ /* 0x000fe200078e00a0 */
[----:B------:R-:W-:Y:S01]  /*120f0*/  ISETP.NE.AND P2, PT, R44, RZ, PT ;  /* 0x000000ff2c00720c */ /* 0x000fe20003f45270 */
[----:B------:R1:W-:Y:S01]  /*12100*/  STG.E.128 desc[UR4][R168.64], R52 ;  /* 0x00000034a8007986 */ /* 0x0003e2000c101d04 */
[----:B------:R-:W-:Y:S01]  /*12110*/  LOP3.LUT R118, R166, R167, RZ, 0xfc, !PT ;  /* 0x000000a7a6767212 */ /* 0x000fe200078efcff */
[----:B------:R-:W2:Y:S01]  /*12120*/  @P0 LDC.64 R44, c[0x0][0x228] ;  /* 0x00008a00ff2c0b82 */ /* 0x000ea20000000a00 */
[C---:B------:R-:W-:Y:S01]  /*12130*/  IMAD.WIDE.U32 R116, R193.reuse, 0x10, R116 ;  /* 0x00000010c1747825 */ /* 0x040fe200078e0074 */
[----:B------:R1:W-:Y:S03]  /*12140*/  STG.E.128 desc[UR4][R168.64+0x10], R48 ;  /* 0x00001030a8007986 */ /* 0x0003e6000c101d04 */
[C---:B0-----:R-:W-:Y:S01]  /*12150*/  @P1 IMAD.WIDE.U32 R46, R193.reuse, 0x20, R46 ;  /* 0x00000020c12e1825 */ /* 0x041fe200078e002e */
[----:B------:R1:W-:Y:S03]  /*12160*/  STG.E.64 desc[UR4][R164.64], R118 ;  /* 0x00000076a4007986 */ /* 0x0003e6000c101b04 */
[----:B--2---:R-:W-:Y:S01]  /*12170*/  @P0 IMAD.WIDE.U32 R44, R193, 0x10, R44 ;  /* 0x00000010c12c0825 */ /* 0x004fe200078e002c */
[----:B-1----:R-:W-:Y:S06]  /*12180*/  @!P0 BRA `(.L_x_9645) ;  /* 0x0000000000508947 */ /* 0x002fec0003800000 */
[----:B------:R-:W-:Y:S01]  /*12190*/  SHF.L.U32 R165, R188, 0x10, RZ ;  /* 0x00000010bca57819 */ /* 0x000fe200000006ff */
        /* <DEDUP_REMOVED lines=19> */
.L_x_9645:
[----:B------:R1:W5:Y:S04]  /*122d0*/  @P0 LDG.E.128 R80, desc[UR4][R44.64] ;  /* 0x000000042c500981 */ /* 0x000368000c1e1d00 */
[----:B------:R1:W5:Y:S04]  /*122e0*/  @P1 LDG.E.128 R76, desc[UR4][R46.64] ;  /* 0x000000042e4c1981 */ /* 0x000368000c1e1d00 */
[----:B------:R1:W5:Y:S04]  /*122f0*/  @P1 LDG.E.128 R72, desc[UR4][R46.64+0x10] ;  /* 0x000010042e481981 */ /* 0x000368000c1e1d00 */
[----:B0-----:R-:W5:Y:S01]  /*12300*/  LDG.E.128 R116, desc[UR4][R116.64] ;  /* 0x0000000474747981 */ /* 0x001f62000c1e1d00 */
        /* <DEDUP_REMOVED lines=12> */
.L_x_9647:
[----:B------:R-:W-:-:S07]  /*123d0*/  IMAD.MOV.U32 R166, RZ, RZ, R182 ;  /* 0x000000ffffa67224 */ /* 0x000fce00078e00b6 */
.L_x_9648:
[----:B------:R-:W-:Y:S05]  /*123e0*/  BSYNC B0 ;  /* 0x0000000000007941 */ /* 0x000fea0003800000 */
.L_x_9646:
        /* <DEDUP_REMOVED lines=16> */
.L_x_9652:
[----:B------:R-:W-:Y:S05]  /*124f0*/  BSYNC B1 ;  /* 0x0000000000017941 */ /* 0x000fea0003800000 */
.L_x_9651:
        /* <DEDUP_REMOVED lines=44> */
.L_x_9650:
[----:B------:R-:W-:Y:S05]  /*127c0*/  BSYNC B0 ;  /* 0x0000000000007941 */ /* 0x000fea0003800000 */
.L_x_9649:
[----:B------:R-:W-:Y:S02]  /*127d0*/  I2FP.F32.U32 R45, R166 ;  /* 0x000000a6002d7245 */ /* 0x000fe40000201000 */
[C---:B-----5:R-:W-:Y:S02]  /*127e0*/  SHF.L.U32 R47, R116.reuse, 0x10, RZ ;  /* 0x00000010742f7819 */ /* 0x060fe400000006ff */
        /* <DEDUP_REMOVED lines=13> */
.L_x_9653:
        /* <DEDUP_REMOVED lines=12> */
.L_x_9656:
[----:B------:R-:W-:-:S07]  /*12980*/  IMAD.MOV.U32 R168, RZ, RZ, R182 ;  /* 0x000000ffffa87224 */ /* 0x000fce00078e00b6 */
.L_x_9657:
[----:B------:R-:W-:Y:S05]  /*12990*/  BSYNC B0 ;  /* 0x0000000000007941 */ /* 0x000fea0003800000 */
.L_x_9655:
        /* <DEDUP_REMOVED lines=16> */
.L_x_9661:
[----:B------:R-:W-:Y:S05]  /*12aa0*/  BSYNC B1 ;  /* 0x0000000000017941 */ /* 0x000fea0003800000 */
.L_x_9660:
        /* <DEDUP_REMOVED lines=44> */
.L_x_9659:
[----:B------:R-:W-:Y:S05]  /*12d70*/  BSYNC B0 ;  /* 0x0000000000007941 */ /* 0x000fea0003800000 */
.L_x_9658:
        /* <DEDUP_REMOVED lines=9> */
.L_x_9654:
        /* <DEDUP_REMOVED lines=12> */
.L_x_9663:
[----:B------:R-:W-:-:S07]  /*12ed0*/  IMAD.MOV.U32 R168, RZ, RZ, R182 ;  /* 0x000000ffffa87224 */ /* 0x000fce00078e00b6 */
.L_x_9664:
[----:B------:R-:W-:Y:S05]  /*12ee0*/  BSYNC B0 ;  /* 0x0000000000007941 */ /* 0x000fea0003800000 */
.L_x_9662:
        /* <DEDUP_REMOVED lines=16> */
.L_x_9668:
[----:B------:R-:W-:Y:S05]  /*12ff0*/  BSYNC B1 ;  /* 0x0000000000017941 */ /* 0x000fea0003800000 */
.L_x_9667:
        /* <DEDUP_REMOVED lines=44> */
.L_x_9666:
[----:B------:R-:W-:Y:S05]  /*132c0*/  BSYNC B0 ;  /* 0x0000000000007941 */ /* 0x000fea0003800000 */
.L_x_9665:
        /* <DEDUP_REMOVED lines=14> */
.L_x_9669:
        /* <DEDUP_REMOVED lines=12> */
.L_x_9672:
[----:B------:R-:W-:-:S07]  /*13470*/  IMAD.MOV.U32 R116, RZ, RZ, R182 ;  /* 0x000000ffff747224 */ /* 0x000fce00078e00b6 */
.L_x_9673:
[----:B------:R-:W-:Y:S05]  /*13480*/  BSYNC B0 ;  /* 0x0000000000007941 */ /* 0x000fea0003800000 */
.L_x_9671:
        /* <DEDUP_REMOVED lines=16> */
.L_x_9677:
[----:B------:R-:W-:Y:S05]  /*13590*/  BSYNC B1 ;  /* 0x0000000000017941 */ /* 0x000fea0003800000 */
.L_x_9676:
        /* <DEDUP_REMOVED lines=43> */
.L_x_9675:
[----:B------:R-:W-:Y:S05]  /*13850*/  BSYNC B0 ;  /* 0x0000000000007941 */ /* 0x000fea0003800000 */
.L_x_9674:
        /* <DEDUP_REMOVED lines=10> */
.L_x_9670:
        /* <DEDUP_REMOVED lines=12> */
.L_x_9679:
[----:B------:R-:W-:-:S07]  /*139c0*/  MOV R168, R182 ;  /* 0x000000b600a87202 */ /* 0x000fce0000000f00 */
.L_x_9680:
[----:B------:R-:W-:Y:S05]  /*139d0*/  BSYNC B0 ;  /* 0x0000000000007941 */ /* 0x000fea0003800000 */
.L_x_9678:
        /* <DEDUP_REMOVED lines=16> */
.L_x_9684:
[----:B------:R-:W-:Y:S05]  /*13ae0*/  BSYNC B1 ;  /* 0x0000000000017941 */ /* 0x000fea0003800000 */
.L_x_9683:
        /* <DEDUP_REMOVED lines=44> */
.L_x_9682:
[----:B------:R-:W-:Y:S05]  /*13db0*/  BSYNC B0 ;  /* 0x0000000000007941 */ /* 0x000fea0003800000 */
.L_x_9681:
[----:B------:R-:W-:Y:S01]  /*13dc0*/  I2FP.F32.U32 R47, R168 ;  /* 0x000000a8002f7245 */ /* 0x000fe20000201000 */
[----:B------:R-:W-:Y:S01]  /*13dd0*/  IMAD.U32 R165, R117, 0x10000, RZ ;  /* 0x0001000075a57824 */ /* 0x000fe200078e00ff */
[----:B------:R-:W-:-:S03]  /*13de0*/  LOP3.LUT R181, R181, 0xfffffffb, RZ, 0xc0, !PT ;  /* 0xfffffffbb5b57812 */ /* 0x000fc600078ec0ff */
[----:B------:R-:W-:Y:S01]  /*13df0*/  FFMA.FTZ R47, R47, R196, 1.1641532182693481445e-10 ;  /* 0x2f0000002f2f7423 */ /* 0x000fe200000100c4 */
[----:B------:R-:W-:-:S04]  /*13e00*/  FMUL.FTZ R165, R165, R194 ;  /* 0x000000c2a5a57220 */ /* 0x000fc80000410000 */
[----:B------:R-:W-:Y:S02]  /*13e10*/  FSETP.GTU.FTZ.AND P3, PT, R47, R192, PT ;  /* 0x000000c02f00720b */ /* 0x000fe40003f7c000 */
[----:B------:R-:W-:Y:S02]  /*13e20*/  PRMT R47, R117, 0x7632, R47 ;  /* 0x00007632752f7816 */ /* 0x000fe4000000002f */
        /* <DEDUP_REMOVED lines=8> */
.L_x_9685:
        /* <DEDUP_REMOVED lines=12> */
.L_x_9688:
[----:B------:R-:W-:-:S07]  /*13f70*/  MOV R168, R182 ;  /* 0x000000b600a87202 */ /* 0x000fce0000000f00 */
.L_x_9689:
[----:B------:R-:W-:Y:S05]  /*13f80*/  BSYNC B0 ;  /* 0x0000000000007941 */ /* 0x000fea0003800000 */
.L_x_9687:
        /* <DEDUP_REMOVED lines=16> */
.L_x_9693:
[----:B------:R-:W-:Y:S05]  /*14090*/  BSYNC B1 ;  /* 0x0000000000017941 */ /* 0x000fea0003800000 */
.L_x_9692:
        /* <DEDUP_REMOVED lines=44> */
.L_x_9691:
[----:B------:R-:W-:Y:S05]  /*14360*/  BSYNC B0 ;  /* 0x0000000000007941 */ /* 0x000fea0003800000 */
.L_x_9690:
        /* <DEDUP_REMOVED lines=9> */
.L_x_9686:
        /* <DEDUP_REMOVED lines=12> */
.L_x_9695:
[----:B------:R-:W-:-:S07]  /*144c0*/  MOV R168, R182 ;  /* 0x000000b600a87202 */ /* 0x000fce0000000f00 */
.L_x_9696:
[----:B------:R-:W-:Y:S05]  /*144d0*/  BSYNC B0 ;  /* 0x0000000000007941 */ /* 0x000fea0003800000 */
.L_x_9694:
        /* <DEDUP_REMOVED lines=16> */
.L_x_9700:
[----:B------:R-:W-:Y:S05]  /*145e0*/  BSYNC B1 ;  /* 0x0000000000017941 */ /* 0x000fea0003800000 */
.L_x_9699:
        /* <DEDUP_REMOVED lines=44> */
.L_x_9698:
[----:B------:R-:W-:Y:S05]  /*148b0*/  BSYNC B0 ;  /* 0x0000000000007941 */ /* 0x000fea0003800000 */
.L_x_9697:
        /* <DEDUP_REMOVED lines=14> */
.L_x_9701:
        /* <DEDUP_REMOVED lines=12> */
.L_x_9704:
[----:B------:R-:W-:-:S07]  /*14a60*/  MOV R168, R182 ;  /* 0x000000b600a87202 */ /* 0x000fce0000000f00 */
.L_x_9705:
[----:B------:R-:W-:Y:S05]  /*14a70*/  BSYNC B0 ;  /* 0x0000000000007941 */ /* 0x000fea0003800000 */
.L_x_9703:
        /* <DEDUP_REMOVED lines=16> */
.L_x_9709:
[----:B------:R-:W-:Y:S05]  /*14b80*/  BSYNC B1 ;  /* 0x0000000000017941 */ /* 0x000fea0003800000 */
.L_x_9708:
        /* <DEDUP_REMOVED lines=44> */
.L_x_9707:
[----:B------:R-:W-:Y:S05]  /*14e50*/  BSYNC B0 ;  /* 0x0000000000007941 */ /* 0x000fea0003800000 */
.L_x_9706:
        /* <DEDUP_REMOVED lines=10> */
.L_x_9702:
        /* <DEDUP_REMOVED lines=12> */
.L_x_9711:
[----:B------:R-:W-:-:S07]  /*14fc0*/  MOV R168, R182 ;  /* 0x000000b600a87202 */ /* 0x000fce0000000f00 */
.L_x_9712:
[----:B------:R-:W-:Y:S05]  /*14fd0*/  BSYNC B0 ;  /* 0x0000000000007941 */ /* 0x000fea0003800000 */
.L_x_9710:
        /* <DEDUP_REMOVED lines=16> */
.L_x_9716:
[----:B------:R-:W-:Y:S05]  /*150e0*/  BSYNC B1 ;  /* 0x0000000000017941 */ /* 0x000fea0003800000 */
.L_x_9715:
        /* <DEDUP_REMOVED lines=39> */
[----:B------:R-:W-:Y:S01]  /*15360*/  MOV R182, R164 ;  /* 0x000000a400b67202 */ /* 0x000fe20000000f00 */
[----:B------:R-:W-:Y:S01]  /*15370*/  HFMA2.MMA R164, -RZ, RZ, 0, 0 ;  /* 0x00000000ffa47435 */ /* 0x000fe200000001ff */
[----:B------:R-:W-:Y:S01]  /*15380*/  LOP3.LUT R129, R165, R166, R125, 0x96, !PT ;  /* 0x000000a6a5817212 */ /* 0x000fe200078e967d */
[----:B------:R-:W-:Y:S01]  /*15390*/  IMAD.MOV.U32 R180, RZ, RZ, R116 ;  /* 0x000000ffffb47224 */ /* 0x000fe200078e0074 */
[----:B------:R-:W-:-:S08]  /*153a0*/  LOP3.LUT R128, R117, R128, R126, 0x96, !PT ;  /* 0x0000008075807212 */ /* 0x000fd000078e967e */
.L_x_9714:
[----:B------:R-:W-:Y:S05]  /*153b0*/  BSYNC B0 ;  /* 0x0000000000007941 */ /* 0x000fea0003800000 */
.L_x_9713:
        /* <DEDUP_REMOVED lines=15> */
.L_x_9717:
        /* <DEDUP_REMOVED lines=12> */
.L_x_9720:
[----:B------:R-:W-:-:S07]  /*15570*/  MOV R186, R182 ;  /* 0x000000b600ba7202 */ /* 0x000fce0000000f00 */
.L_x_9721:
[----:B------:R-:W-:Y:S05]  /*15580*/  BSYNC B0 ;  /* 0x0000000000007941 */ /* 0x000fea0003800000 */
.L_x_9719:
        /* <DEDUP_REMOVED lines=16> */
.L_x_9725:
[----:B------:R-:W-:Y:S05]  /*15690*/  BSYNC B1 ;  /* 0x0000000000017941 */ /* 0x000fea0003800000 */
.L_x_9724:
        /* <DEDUP_REMOVED lines=8> */
[----:B------:R-:W-:-:S03]  /*15720*/  HFMA2.MMA R117, -RZ, RZ, 0, 0 ;  /* 0x00000000ff757435 */ /* 0x000fc600000001ff */
        /* <DEDUP_REMOVED lines=35> */
.L_x_9723:
[----:B------:R-:W-:Y:S05]  /*15960*/  BSYNC B0 ;  /* 0x0000000000007941 */ /* 0x000fea0003800000 */
.L_x_9722:
        /* <DEDUP_REMOVED lines=9> */
.L_x_9718:
        /* <DEDUP_REMOVED lines=12> */
.L_x_9727:
[----:B------:R-:W-:-:S07]  /*15ac0*/  MOV R198, R182 ;  /* 0x000000b600c67202 */ /* 0x000fce0000000f00 */
.L_x_9728:
[----:B------:R-:W-:Y:S05]  /*15ad0*/  BSYNC B0 ;  /* 0x0000000000007941 */ /* 0x000fea0003800000 */
.L_x_9726:
        /* <DEDUP_REMOVED lines=16> */
.L_x_9732:
[----:B------:R-:W-:Y:S05]  /*15be0*/  BSYNC B1 ;  /* 0x0000000000017941 */ /* 0x000fea0003800000 */
.L_x_9731:
        /* <DEDUP_REMOVED lines=44> */
.L_x_9730:
[----:B------:R-:W-:Y:S05]  /*15eb0*/  BSYNC B0 ;  /* 0x0000000000007941 */ /* 0x000fea0003800000 */
.L_x_9729:
        /* <DEDUP_REMOVED lines=12> */
.L_x_9733:
        /* <DEDUP_REMOVED lines=12> */
.L_x_9736:
[----:B------:R-:W-:-:S07]  /*16040*/  MOV R187, R182 ;  /* 0x000000b600bb7202 */ /* 0x000fce0000000f00 */
.L_x_9737:
[----:B------:R-:W-:Y:S05]  /*16050*/  BSYNC B0 ;  /* 0x0000000000007941 */ /* 0x000fea0003800000 */
.L_x_9735:
        /* <DEDUP_REMOVED lines=16> */
.L_x_9741:
[----:B------:R-:W-:Y:S05]  /*16160*/  BSYNC B1 ;  /* 0x0000000000017941 */ /* 0x000fea0003800000 */
.L_x_9740:
        /* <DEDUP_REMOVED lines=9> */
[----:B------:R-:W-:Y:S01]  /*16200*/  IMAD.WIDE.U32 R168, R118, -0x2daee0ad, RZ ;  /* 0xd2511f5376a87825 */ /* 0x000fe200078e00ff */
[----:B------:R-:W-:-:S03]  /*16210*/  HFMA2.MMA R118, -RZ, RZ, 0, 0 ;  /* 0x00000000ff767435 */ /* 0x000fc600000001ff */
        /* <DEDUP_REMOVED lines=33> */
.L_x_9739:
[----:B------:R-:W-:Y:S05]  /*16430*/  BSYNC B0 ;  /* 0x0000000000007941 */ /* 0x000fea0003800000 */
.L_x_9738:
        /* <DEDUP_REMOVED lines=10> */
.L_x_9734:
        /* <DEDUP_REMOVED lines=12> */
.L_x_9743:
[----:B------:R-:W-:-:S07]  /*165a0*/  MOV R198, R182 ;  /* 0x000000b600c67202 */ /* 0x000fce0000000f00 */
.L_x_9744:
[----:B------:R-:W-:Y:S05]  /*165b0*/  BSYNC B0 ;  /* 0x0000000000007941 */ /* 0x000fea0003800000 */
.L_x_9742:
        /* <DEDUP_REMOVED lines=16> */
.L_x_9748:
[----:B------:R-:W-:Y:S05]  /*166c0*/  BSYNC B1 ;  /* 0x0000000000017941 */ /* 0x000fea0003800000 */
.L_x_9747:
        /* <DEDUP_REMOVED lines=44> */
.L_x_9746:
[----:B------:R-:W-:Y:S05]  /*16990*/  BSYNC B0 ;  /* 0x0000000000007941 */ /* 0x000fea0003800000 */
.L_x_9745:
        /* <DEDUP_REMOVED lines=13> */
.L_x_9749:
        /* <DEDUP_REMOVED lines=12> */
.L_x_9752:
[----:B------:R-:W-:-:S07]  /*16b30*/  MOV R188, R182 ;  /* 0x000000b600bc7202 */ /* 0x000fce0000000f00 */
.L_x_9753:
[----:B------:R-:W-:Y:S05]  /*16b40*/  BSYNC B0 ;  /* 0x0000000000007941 */ /* 0x000fea0003800000 */
.L_x_9751:
        /* <DEDUP_REMOVED lines=16> */
.L_x_9757:
[----:B------:R-:W-:Y:S05]  /*16c50*/  BSYNC B1 ;  /* 0x0000000000017941 */ /* 0x000fea0003800000 */
.L_x_9756:
        /* <DEDUP_REMOVED lines=44> */
.L_x_9755:
[----:B------:R-:W-:Y:S05]  /*16f20*/  BSYNC B0 ;  /* 0x0000000000007941 */ /* 0x000fea0003800000 */
.L_x_9754:
        /* <DEDUP_REMOVED lines=9> */
.L_x_9750:
        /* <DEDUP_REMOVED lines=12> */
.L_x_9759:
[----:B------:R-:W-:-:S07]  /*17080*/  MOV R198, R182 ;  /* 0x000000b600c67202 */ /* 0x000fce0000000f00 */
.L_x_9760:
[----:B------:R-:W-:Y:S05]  /*17090*/  BSYNC B0 ;  /* 0x0000000000007941 */ /* 0x000fea0003800000 */
.L_x_9758:
        /* <DEDUP_REMOVED lines=16> */
.L_x_9764:
[----:B------:R-:W-:Y:S05]  /*171a0*/  BSYNC B1 ;  /* 0x0000000000017941 */ /* 0x000fea0003800000 */
.L_x_9763:
        /* <DEDUP_REMOVED lines=44> */
.L_x_9762:
[----:B------:R-:W-:Y:S05]  /*17470*/  BSYNC B0 ;  /* 0x0000000000007941 */ /* 0x000fea0003800000 */
.L_x_9761:
        /* <DEDUP_REMOVED lines=12> */
.L_x_9765:
        /* <DEDUP_REMOVED lines=12> */
.L_x_9768:
[----:B------:R-:W-:-:S07]  /*17600*/  MOV R189, R182 ;  /* 0x000000b600bd7202 */ /* 0x000fce0000000f00 */
.L_x_9769:
[----:B------:R-:W-:Y:S05]  /*17610*/  BSYNC B0 ;  /* 0x0000000000007941 */ /* 0x000fea0003800000 */
.L_x_9767:
        /* <DEDUP_REMOVED lines=16> */
.L_x_9773:
[----:B------:R-:W-:Y:S05]  /*17720*/  BSYNC B1 ;  /* 0x0000000000017941 */ /* 0x000fea0003800000 */
.L_x_9772:
        /* <DEDUP_REMOVED lines=44> */
.L_x_9771:
[----:B------:R-:W-:Y:S05]  /*179f0*/  BSYNC B0 ;  /* 0x0000000000007941 */ /* 0x000fea0003800000 */
.L_x_9770:
        /* <DEDUP_REMOVED lines=10> */
.L_x_9766:
[----:B------:R-:W-:Y:S01]  /*17aa0*/  FADD.FTZ R164, RZ, R68 ;  /* 0x00000044ffa47221 */ /* 0x000fe20000010000 */
[----:B------:R-:W-:Y:S01]  /*17ab0*/  SEL R166, RZ, 0x1000000, P5 ;  /* 0x01000000ffa67807 */ /* 0x000fe20002800000 */
[----:B------:R-:W0:Y:S01]  /*17ac0*/  S2R R192, SR_TID.X ;  /* 0x0000000000c07919 */ /* 0x000e220000002100 */
[----:B------:R-:W-:Y:S01]  /*17ad0*/  SEL R167, RZ, 0x10000, P4 ;  /* 0x00010000ffa77807 */ /* 0x000fe20002000000 */
[----:B------:R-:W-:Y:S01]  /*17ae0*/  FADD.FTZ R165, R164, R69 ;  /* 0x00000045a4a57221 */ /* 0x000fe20000010000 */
[----:B------:R-:W-:Y:S01]  /*17af0*/  SEL R196, RZ, 0x100, P3 ;  /* 0x00000100ffc47807 */ /* 0x000fe20001800000 */
[----:B------:R-:W-:Y:S01]  /*17b00*/  IMAD.WIDE.U32 R158, R193, 0x20, R158 ;  /* 0x00000020c19e7825 */ /* 0x000fe200078e009e */
[----:B------:R-:W-:-:S03]  /*17b10*/  LOP3.LUT P6, RZ, R181, 0x8, RZ, 0xc0, !PT ;  /* 0x00000008b5ff7812 */ /* 0x000fc600078cc0ff */
[----:B------:R-:W-:Y:S01]  /*17b20*/  FADD.FTZ R164, R165, R70 ;  /* 0x00000046a5a47221 */ /* 0x000fe20000010000 */
[----:B------:R-:W-:Y:S01]  /*17b30*/  LOP3.LUT P5, RZ, R181, 0x4, RZ, 0xc0, !PT ;  /* 0x00000004b5ff7812 */ /* 0x000fe200078ac0ff */
[----:B------:R-:W-:Y:S01]  /*17b40*/  IMAD.WIDE.U32 R160, R193, 0x8, R160 ;  /* 0x00000008c1a07825 */ /* 0x000fe200078e00a0 */
[----:B------:R-:W-:-:S03]  /*17b50*/  LOP3.LUT P4, RZ, R181, 0x2, RZ, 0xc0, !PT ;  /* 0x00000002b5ff7812 */ /* 0x000fc6000788c0ff */
[----:B------:R-:W-:Y:S01]  /*17b60*/  FADD.FTZ R165, R164, R71 ;  /* 0x00000047a4a57221 */ /* 0x000fe20000010000 */
[----:B------:R-:W-:Y:S01]  /*17b70*/  LOP3.LUT R196, R196, R166, R167, 0xfe, !PT ;  /* 0x000000a6c4c47212 */ /* 0x000fe200078efea7 */
[----:B------:R1:W-:Y:S01]  /*17b80*/  STG.E.128 desc[UR4][R158.64], R44 ;  /* 0x0000002c9e007986 */ /* 0x0003e2000c101d04 */
[----:B------:R-:W-:Y:S01]  /*17b90*/  SEL R168, RZ, 0x1, P4 ;  /* 0x00000001ffa87807 */ /* 0x000fe20002000000 */
[----:B------:R-:W-:Y:S01]  /*17ba0*/  FADD.FTZ R164, R165, R64 ;  /* 0x00000040a5a47221 */ /* 0x000fe20000010000 */
[----:B------:R-:W-:Y:S01]  /*17bb0*/  SEL R166, RZ, 0x1, P5 ;  /* 0x00000001ffa67807 */ /* 0x000fe20002800000 */
[----:B------:R1:W-:Y:S01]  /*17bc0*/  STG.E.128 desc[UR4][R158.64+0x10], R116 ;  /* 0x000010749e007986 */ /* 0x0003e2000c101d04 */
[C---:B------:R-:W-:Y:S01]  /*17bd0*/  LOP3.LUT P2, RZ, R181.reuse, 0x1, RZ, 0xc0, !PT ;  /* 0x00000001b5ff7812 */ /* 0x040fe2000784c0ff */
[----:B------:R-:W-:Y:S01]  /*17be0*/  FADD.FTZ R165, R164, R65 ;  /* 0x00000041a4a57221 */ /* 0x000fe20000010000 */
[----:B------:R-:W-:Y:S01]  /*17bf0*/  IMAD.WIDE.U32 R168, R168, 0x1000000, RZ ;  /* 0x01000000a8a87825 */ /* 0x000fe200078e00ff */
[----:B------:R-:W-:-:S03]  /*17c00*/  LOP3.LUT P1, RZ, R181, 0x10, RZ, 0xc0, !PT ;  /* 0x00000010b5ff7812 */ /* 0x000fc6000782c0ff */
[----:B------:R-:W-:Y:S01]  /*17c10*/  FADD.FTZ R164, R165, R66 ;  /* 0x00000042a5a47221 */ /* 0x000fe20000010000 */
[----:B------:R-:W-:Y:S01]  /*17c20*/  IMAD.WIDE.U32 R166, R166, 0x10000, RZ ;  /* 0x00010000a6a67825 */ /* 0x000fe200078e00ff */
[----:B------:R-:W-:-:S03]  /*17c30*/  SEL R201, RZ, 0x1, P2 ;  /* 0x00000001ffc97807 */ /* 0x000fc60001000000 */
[----:B------:R-:W-:Y:S01]  /*17c40*/  FADD.FTZ R165, R164, R67 ;  /* 0x00000043a4a57221 */ /* 0x000fe20000010000 */
[----:B------:R-:W-:-:S03]  /*17c50*/  LOP3.LUT R201, R169, R196, R201, 0xfe, !PT ;  /* 0x000000c4a9c97212 */ /* 0x000fc600078efec9 */
        /* <DEDUP_REMOVED lines=21> */
[----:B------:R-:W-:Y:S02]  /*17db0*/  SEL R199, RZ, 0x1, P1 ;  /* 0x00000001ffc77807 */ /* 0x000fe40000800000 */
[----:B------:R-:W-:Y:S01]  /*17dc0*/  LOP3.LUT R165, R165, R201, R167, 0xfe, !PT ;  /* 0x000000c9a5a57212 */ /* 0x000fe200078efea7 */
[----:B------:R-:W-:Y:S01]  /*17dd0*/  FADD.FTZ R169, R194, R45 ;  /* 0x0000002dc2a97221 */ /* 0x000fe20000010000 */
[----:B------:R-:W-:Y:S02]  /*17de0*/  LOP3.LUT R164, R168, R199, RZ, 0xfc, !PT ;  /* 0x000000c7a8a47212 */ /* 0x000fe400078efcff */
[----:B------:R-:W-:Y:S01]  /*17df0*/  SHF.R.U32.HI R168, RZ, 0x5, R192 ;  /* 0x00000005ffa87819 */ /* 0x000fe200000116c0 */
[----:B------:R-:W-:Y:S01]  /*17e00*/  FADD.FTZ R166, R169, R46 ;  /* 0x0000002ea9a67221 */ /* 0x000fe20000010000 */
[----:B------:R-:W-:Y:S01]  /*17e10*/  LOP3.LUT P1, RZ, R190, 0xff, RZ, 0xc0, !PT ;  /* 0x000000ffbeff7812 */ /* 0x000fe2000782c0ff */
[----:B------:R1:W-:Y:S01]  /*17e20*/  STG.E.64 desc[UR4][R160.64], R164 ;  /* 0x000000a4a0007986 */ /* 0x0003e2000c101b04 */
[----:B------:R-:W-:Y:S01]  /*17e30*/  LOP3.LUT R169, R168, 0x7fffffc, RZ, 0xc0, !PT ;  /* 0x07fffffca8a97812 */ /* 0x000fe200078ec0ff */
[----:B------:R-:W-:-:S04]  /*17e40*/  FADD.FTZ R167, R166, R47 ;  /* 0x0000002fa6a77221 */ /* 0x000fc80000010000 */
[----:B------:R-:W-:-:S04]  /*17e50*/  FADD.FTZ R166, R167, R116 ;  /* 0x00000074a7a67221 */ /* 0x000fc80000010000 */
[----:B------:R-:W-:-:S04]  /*17e60*/  FADD.FTZ R167, R166, R117 ;  /* 0x00000075a6a77221 */ /* 0x000fc80000010000 */
[----:B------:R-:W-:Y:S01]  /*17e70*/  FADD.FTZ R190, R167, R118 ;  /* 0x00000076a7be7221 */ /* 0x000fe20000010000 */
        /* <DEDUP_REMOVED lines=21> */
.L_x_9774:
[----:B------:R-:W-:Y:S01]  /*17fd0*/  UMOV UR11, 0xffffffff ;  /* 0xffffffff000b7882 */ /* 0x000fe20000000000 */
[----:B------:R-:W-:Y:S02]  /*17fe0*/  @!P1 VIADD R169, R169, 0x4 ;  /* 0x00000004a9a99836 */ /* 0x000fe40000000000 */
[----:B------:R-:W-:Y:S01]  /*17ff0*/  FADD.FTZ R190, R190, R119 ;  /* 0x00000077bebe7221 */ /* 0x000fe20000010000 */
[----:B------:R-:W-:Y:S06]  /*18000*/  BRA.DIV UR11, `(.L_x_9775) ;  /* 0x0000001a0be87947 */ /* 0x000fec000b800000 */
[----:B0-----:R-:W0:Y:S02]  /*18010*/  SHFL.BFLY PT, R159, R190, 0x1, 0x1f ;  /* 0x0c201f00be9f7f89 */ /* 0x001e2400000e0000 */
        /* <DEDUP_REMOVED lines=83> */
.L_x_9787:
[----:B------:R-:W2:Y:S01]  /*18550*/  @!P2 S2R R160, SR_CgaCtaId ;  /* 0x0000000000a0a919 */ /* 0x000ea20000008800 */
[----:B------:R-:W-:Y:S01]  /*18560*/  LOP3.LUT R190, R192, 0x1f, RZ, 0xc0, !PT ;  /* 0x0000001fc0be7812 */ /* 0x000fe200078ec0ff */
[----:B------:R-:W-:Y:S05]  /*18570*/  WARPSYNC.ALL ;  /* 0x0000000000007948 */ /* 0x000fea0003800000 */
[----:B------:R-:W-:Y:S02]  /*18580*/  ISETP.GT.U32.AND P3, PT, R190, 0x3, PT ;  /* 0x00000003be00780c */ /* 0x000fe40003f64070 */
[----:B------:R-:W-:Y:S02]  /*18590*/  @!P2 MOV R159, 0x400 ;  /* 0x00000400009fa802 */ /* 0x000fe40000000f00 */
        /* <DEDUP_REMOVED lines=12> */
[----:B------:R-:W-:Y:S02]  /*18660*/  LOP3.LUT P2, RZ, R168, 0x1f, R192, 0xf8, !PT ;  /* 0x0000001fa8ff7812 */ /* 0x000fe4000784f8c0 */
[----:B---3--:R-:W-:Y:S02]  /*18670*/  @!P3 LEA R160, R161, R160, 0x18 ;  /* 0x000000a0a1a0b211 */ /* 0x008fe400078ec0ff */
[----:B------:R-:W0:Y:S03]  /*18680*/  SHFL.DOWN PT, R166, R165, 0x2, 0x1f ;  /* 0x08401f00a5a67f89 */ /* 0x000e2600000e0000 */
[----:B------:R-:W-:Y:S01]  /*18690*/  @!P3 IMAD R169, R169, 0x8, R160 ;  /* 0x00000008a9a9b824 */ /* 0x000fe200078e02a0 */
[----:B------:R-:W-:-:S06]  /*186a0*/  CS2R R160, SRZ ;  /* 0x0000000000a07805 */ /* 0x000fcc000001ff00 */
[----:B------:R-:W1:Y:S01]  /*186b0*/  @!P3 LDS.64 R160, [R169] ;  /* 0x00000000a9a0b984 */ /* 0x000e620000000a00 */
[----:B------:R-:W-:Y:S02]  /*186c0*/  ISETP.NE.AND P3, PT, RZ, UR7, PT ;  /* 0x00000007ff007c0c */ /* 0x000fe4000bf65270 */
[----:B0-----:R-:W-:Y:S02]  /*186d0*/  IADD3 R159, R166, R165, RZ ;  /* 0x000000a5a69f7210 */ /* 0x001fe40007ffe0ff */
[----:B------:R-:W-:Y:S02]  /*186e0*/  I2FP.F32.S32 R194, R166 ;  /* 0x000000a600c27245 */ /* 0x000fe40000201400 */
[----:B------:R-:W-:Y:S01]  /*186f0*/  I2FP.F32.S32 R164, R159 ;  /* 0x0000009f00a47245 */ /* 0x000fe20000201400 */
[----:B------:R-:W-:Y:S01]  /*18700*/  SHFL.DOWN PT, R196, R159, 0x1, 0x1f ;  /* 0x08201f009fc47f89 */ /* 0x000fe200000e0000 */
[----:B------:R-:W-:Y:S02]  /*18710*/  I2FP.F32.S32 R166, R165 ;  /* 0x000000a500a67245 */ /* 0x000fe40000201400 */
[----:B------:R-:W0:Y:S01]  /*18720*/  MUFU.RCP R190, R164 ;  /* 0x000000a400be7308 */ /* 0x000e220000001000 */
[----:B-1----:R-:W1:Y:S04]  /*18730*/  SHFL.DOWN PT, R167, R160, 0x2, 0x1f ;  /* 0x08401f00a0a77f89 */ /* 0x002e6800000e0000 */
[----:B------:R-:W2:Y:S01]  /*18740*/  SHFL.DOWN PT, R158, R161, 0x2, 0x1f ;  /* 0x08401f00a19e7f89 */ /* 0x000ea200000e0000 */
[C---:B-1----:R-:W-:Y:S01]  /*18750*/  FMUL.FTZ R169, R167.reuse, R194 ;  /* 0x000000c2a7a97220 */ /* 0x042fe20000410000 */
[----:B------:R-:W-:-:S03]  /*18760*/  FADD.FTZ R167, -R167, R160 ;  /* 0x000000a0a7a77221 */ /* 0x000fc60000010100 */
[----:B------:R-:W-:Y:S01]  /*18770*/  FFMA.FTZ R169, R166, R160, R169 ;  /* 0x000000a0a6a97223 */ /* 0x000fe200000100a9 */
[----:B------:R-:W-:Y:S01]  /*18780*/  FMUL.FTZ R167, R167, R167 ;  /* 0x000000a7a7a77220 */ /* 0x000fe20000410000 */
[----:B--2---:R-:W-:Y:S01]  /*18790*/  FADD.FTZ R165, R158, R161 ;  /* 0x000000a19ea57221 */ /* 0x004fe20000010000 */
[----:B------:R-:W-:Y:S02]  /*187a0*/  IMAD.IADD R158, R159, 0x1, R196 ;  /* 0x000000019f9e7824 */ /* 0x000fe400078e02c4 */
[----:B0-----:R-:W-:Y:S01]  /*187b0*/  FMUL.FTZ R169, R190, R169 ;  /* 0x000000a9bea97220 */ /* 0x001fe20000410000 */
[----:B------:R-:W-:Y:S01]  /*187c0*/  FMUL.FTZ R167, R167, R166 ;  /* 0x000000a6a7a77220 */ /* 0x000fe20000410000 */
[----:B------:R-:W-:Y:S02]  /*187d0*/  I2FP.F32.S32 R196, R196 ;  /* 0x000000c400c47245 */ /* 0x000fe40000201400 */
[----:B------:R-:W-:Y:S01]  /*187e0*/  I2FP.F32.S32 R159, R158 ;  /* 0x0000009e009f7245 */ /* 0x000fe20000201400 */
[----:B------:R-:W0:Y:S01]  /*187f0*/  SHFL.DOWN PT, R160, R169, 0x1, 0x1f ;  /* 0x08201f00a9a07f89 */ /* 0x000e2200000e0000 */
[----:B------:R-:W-:-:S04]  /*18800*/  FMUL.FTZ R167, R167, R194 ;  /* 0x000000c2a7a77220 */ /* 0x000fc80000410000 */
[----:B------:R-:W-:Y:S01]  /*18810*/  FFMA.FTZ R165, R190, R167, R165 ;  /* 0x000000a7bea57223 */ /* 0x000fe200000100a5 */
[----:B------:R-:W1:Y:S04]  /*18820*/  MUFU.RCP R159, R159 ;  /* 0x0000009f009f7308 */ /* 0x000e680000001000 */
[----:B------:R-:W2:Y:S01]  /*18830*/  SHFL.DOWN PT, R158, R165, 0x1, 0x1f ;  /* 0x08201f00a59e7f89 */ /* 0x000ea200000e0000 */
[----:B0-----:R-:W-:Y:S01]  /*18840*/  FMUL.FTZ R161, R160, R196 ;  /* 0x000000c4a0a17220 */ /* 0x001fe20000410000 */
[----:B------:R-:W-:-:S03]  /*18850*/  FADD.FTZ R160, R169, -R160 ;  /* 0x800000a0a9a07221 */ /* 0x000fc60000010000 */
[----:B------:R-:W-:Y:S01]  /*18860*/  FFMA.FTZ R166, R164, R169, R161 ;  /* 0x000000a9a4a67223 */ /* 0x000fe200000100a1 */
[----:B------:R-:W-:-:S03]  /*18870*/  FMUL.FTZ R161, R160, R160 ;  /* 0x000000a0a0a17220 */ /* 0x000fc60000410000 */
[----:B-1----:R-:W-:Y:S01]  /*18880*/  FMUL.FTZ R166, R159, R166 ;  /* 0x000000a69fa67220 */ /* 0x002fe20000410000 */
[----:B------:R-:W-:Y:S01]  /*18890*/  FMUL.FTZ R161, R164, R161 ;  /* 0x000000a1a4a17220 */ /* 0x000fe20000410000 */
[----:B--2---:R-:W-:-:S03]  /*188a0*/  FADD.FTZ R158, R165, R158 ;  /* 0x0000009ea59e7221 */ /* 0x004fc60000010000 */
[----:B------:R-:W0:Y:S01]  /*188b0*/  SHFL.IDX PT, R167, R166, RZ, 0x1f ;  /* 0x00001fffa6a77589 */ /* 0x000e2200000e0000 */
[----:B------:R-:W-:-:S04]  /*188c0*/  FMUL.FTZ R161, R161, R196 ;  /* 0x000000c4a1a17220 */ /* 0x000fc80000410000 */
[----:B------:R-:W-:Y:S02]  /*188d0*/  FFMA.FTZ R158, R159, R161, R158 ;  /* 0x000000a19f9e7223 */ /* 0x000fe4000001009e */
[----:B------:R-:W1:Y:S04]  /*188e0*/  LDC R159, c[0x0][0x2d8] ;  /* 0x0000b600ff9f7b82 */ /* 0x000e680000000800 */
[----:B------:R-:W1:Y:S01]  /*188f0*/  SHFL.IDX PT, R158, R158, RZ, 0x1f ;  /* 0x00001fff9e9e7589 */ /* 0x000e6200000e0000 */
[----:B0-----:R-:W-:-:S05]  /*18900*/  FSEL R196, R167, RZ, !P3 ;  /* 0x000000ffa7c47208 */ /* 0x001fca0005800000 */
[C---:B------:R-:W-:Y:S01]  /*18910*/  FADD.FTZ R206, -R196.reuse, R68 ;  /* 0x00000044c4ce7221 */ /* 0x040fe20000010100 */
[----:B------:R-:W-:Y:S01]  /*18920*/  FMUL.FTZ R68, R167, R167 ;  /* 0x000000a7a7447220 */ /* 0x000fe20000410000 */
[C---:B------:R-:W-:Y:S01]  /*18930*/  FADD.FTZ R226, -R196.reuse, R67 ;  /* 0x00000043c4e27221 */ /* 0x040fe20000010100 */
[C---:B------:R-:W-:Y:S01]  /*18940*/  FADD.FTZ R204, -R196.reuse, R66 ;  /* 0x00000042c4cc7221 */ /* 0x040fe20000010100 */
[C---:B------:R-:W-:Y:S01]  /*18950*/  FADD.FTZ R222, -R196.reuse, R64 ;  /* 0x00000040c4de7221 */ /* 0x040fe20000010100 */
[----:B------:R-:W-:Y:S01]  /*18960*/  FADD.FTZ R224, -R196, R65 ;  /* 0x00000041c4e07221 */ /* 0x000fe20000010100 */
[----:B------:R-:W-:Y:S01]  /*18970*/  FSEL R67, R68, RZ, P3 ;  /* 0x000000ff44437208 */ /* 0x000fe20001800000 */
[----:B-1----:R-:W-:Y:S01]  /*18980*/  FFMA.FTZ R66, R158, UR10, R159 ;  /* 0x0000000a9e427c23 */ /* 0x002fe2000801009f */
[----:B------:R-:W0:Y:S01]  /*18990*/  @!P2 LDC.64 R64, c[0x0][0x250] ;  /* 0x00009400ff40ab82 */ /* 0x000e220000000a00 */
[C---:B------:R-:W-:Y:S01]  /*189a0*/  FADD.FTZ R208, -R196.reuse, R56 ;  /* 0x00000038c4d07221 */ /* 0x040fe20000010100 */
[----:B------:R-:W-:Y:S01]  /*189b0*/  FADD.FTZ R220, -R196, R59 ;  /* 0x0000003bc4dc7221 */ /* 0x000fe20000010100 */
[----:B------:R-:W-:Y:S01]  /*189c0*/  FADD.FTZ R67, R66, R67 ;  /* 0x0000004342437221 */ /* 0x000fe20000010000 */
[C---:B------:R-:W-:Y:S01]  /*189d0*/  FADD.FTZ R202, -R196.reuse, R48 ;  /* 0x00000030c4ca7221 */ /* 0x040fe20000010100 */
[C---:B------:R-:W-:Y:S01]  /*189e0*/  FADD.FTZ R210, -R196.reuse, R50 ;  /* 0x00000032c4d27221 */ /* 0x040fe20000010100 */
[C---:B------:R-:W-:Y:S01]  /*189f0*/  FADD.FTZ R56, -R196.reuse, R46 ;  /* 0x0000002ec4387221 */ /* 0x040fe20000010100 */
[----:B------:R-:W-:Y:S01]  /*18a00*/  SHF.L.U32 R59, R99, 0x10, RZ ;  /* 0x00000010633b7819 */ /* 0x000fe200000006ff */
[--C-:B------:R-:W-:Y:S01]  /*18a10*/  FADD.FTZ R48, -R196, R45.reuse ;  /* 0x0000002dc4307221 */ /* 0x100fe20000010100 */
[----:B------:R-:W1:Y:S01]  /*18a20*/  MUFU.RSQ R67, R67 ;  /* 0x0000004300437308 */ /* 0x000e620000001400 */
[----:B------:R-:W-:Y:S01]  /*18a30*/  IMAD.U32 R50, R115, 0x10000, RZ ;  /* 0x0001000073327824 */ /* 0x000fe200078e00ff */
[----:B------:R-:W-:Y:S01]  /*18a40*/  PRMT R45, R98, 0x7632, R45 ;  /* 0x00007632622d7816 */ /* 0x000fe2000000002d */
[C---:B------:R-:W-:Y:S01]  /*18a50*/  FADD.FTZ R66, -R196.reuse, R58 ;  /* 0x0000003ac4427221 */ /* 0x040fe20000010100 */
[C---:B------:R-:W-:Y:S01]  /*18a60*/  FADD.FTZ R194, -R196.reuse, R49 ;  /* 0x00000031c4c27221 */ /* 0x040fe20000010100 */
[C---:B------:R-:W-:Y:S01]  /*18a70*/  FADD.FTZ R58, -R196.reuse, R47 ;  /* 0x0000002fc43a7221 */ /* 0x040fe20000010100 */
[----:B------:R-:W-:Y:S01]  /*18a80*/  PRMT R49, R99, 0x7632, R49 ;  /* 0x0000763263317816 */ /* 0x000fe20000000031 */
[C---:B------:R-:W-:Y:S01]  /*18a90*/  FADD.FTZ R218, -R196.reuse, R70 ;  /* 0x00000046c4da7221 */ /* 0x040fe20000010100 */
[----:B------:R-:W-:Y:S01]  /*18aa0*/  SHF.L.U32 R45, R45, 0x10, RZ ;  /* 0x000000102d2d7819 */ /* 0x000fe200000006ff */
[C---:B------:R-:W-:Y:S01]  /*18ab0*/  FADD.FTZ R68, -R196.reuse, R60 ;  /* 0x0000003cc4447221 */ /* 0x040fe20000010100 */
[C---:B------:R-:W-:Y:S01]  /*18ac0*/  FADD.FTZ R160, -R196.reuse, R53 ;  /* 0x00000035c4a07221 */ /* 0x040fe20000010100 */
[C---:B------:R-:W-:Y:S01]  /*18ad0*/  FADD.FTZ R70, -R196.reuse, R62 ;  /* 0x0000003ec4467221 */ /* 0x040fe20000010100 */
[----:B------:R-:W-:Y:S01]  /*18ae0*/  FADD.FTZ R168, -R196, R55 ;  /* 0x00000037c4a87221 */ /* 0x000fe20000010100 */
[----:B------:R-:W-:Y:S01]  /*18af0*/  SHF.L.U32 R53, R98, 0x10, RZ ;  /* 0x0000001062357819 */ /* 0x000fe200000006ff */
[----:B------:R-:W-:-:S02]  /*18b00*/  IMAD.U32 R60, R49, 0x10000, RZ ;  /* 0x00010000313c7824 */ /* 0x000fc400078e00ff */
[----:B------:R-:W-:Y:S01]  /*18b10*/  FADD.FTZ R214, -R196, R51 ;  /* 0x00000033c4d67221 */ /* 0x000fe20000010100 */
[----:B------:R-:W-:Y:S02]  /*18b20*/  IMAD.U32 R51, R114, 0x10000, RZ ;  /* 0x0001000072337824 */ /* 0x000fe400078e00ff */
[C---:B-1----:R-:W-:Y:S01]  /*18b30*/  FMUL.FTZ R46, R67.reuse, R204 ;  /* 0x000000cc432e7220 */ /* 0x042fe20000410000 */
[C---:B------:R-:W-:Y:S01]  /*18b40*/  FMUL.FTZ R224, R67.reuse, R224 ;  /* 0x000000e043e07220 */ /* 0x040fe20000410000 */
[----:B------:R-:W-:Y:S01]  /*18b50*/  FMUL.FTZ R49, R67, R222 ;  /* 0x000000de43317220 */ /* 0x000fe20000410000 */
[----:B------:R-:W-:Y:S01]  /*18b60*/  FADD.FTZ R164, -R196, R61 ;  /* 0x0000003dc4a47221 */ /* 0x000fe20000010100 */
[C---:B------:R-:W-:Y:S01]  /*18b70*/  FFMA.FTZ R59, R46.reuse, R59, R21 ;  /* 0x0000003b2e3b7223 */ /* 0x040fe20000010015 */
[----:B------:R-:W-:Y:S01]  /*18b80*/  FFMA.FTZ R47, R46, R50, R37 ;  /* 0x000000322e2f7223 */ /* 0x000fe20000010025 */
[----:B------:R-:W-:Y:S01]  /*18b90*/  PRMT R46, R114, 0x7632, R46 ;  /* 0x00007632722e7816 */ /* 0x000fe2000000002e */
[----:B------:R-:W-:Y:S01]  /*18ba0*/  FFMA.FTZ R62, R224, R45, R139 ;  /* 0x0000002de03e7223 */ /* 0x000fe2000001008b */
[----:B------:R-:W-:Y:S01]  /*18bb0*/  PRMT R45, R97, 0x7632, R45 ;  /* 0x00007632612d7816 */ /* 0x000fe2000000002d */
[C---:B------:R-:W-:Y:S01]  /*18bc0*/  FFMA.FTZ R53, R49.reuse, R53, R20 ;  /* 0x0000003531357223 */ /* 0x040fe20000010014 */
[----:B------:R-:W-:Y:S01]  /*18bd0*/  FFMA.FTZ R49, R49, R51, R36 ;  /* 0x0000003331317223 */ /* 0x000fe20000010024 */
[----:B------:R-:W-:Y:S01]  /*18be0*/  IMAD.U32 R55, R46, 0x10000, RZ ;  /* 0x000100002e377824 */ /* 0x000fe200078e00ff */
[----:B------:R-:W-:Y:S01]  /*18bf0*/  SHF.L.U32 R61, R96, 0x10, RZ ;  /* 0x00000010603d7819 */ /* 0x000fe200000006ff */
[----:B0-----:R-:W-:-:S04]  /*18c00*/  @!P2 IMAD.WIDE R64, R133, 0x4, R64 ;  /* 0x000000048540a825 */ /* 0x001fc800078e0240 */
[----:B------:R-:W-:Y:S01]  /*18c10*/  FADD.FTZ R158, -R196, R52 ;  /* 0x00000034c49e7221 */ /* 0x000fe20000010100 */
[----:B------:R-:W-:Y:S01]  /*18c20*/  FFMA.FTZ R46, R224, R55, R142 ;  /* 0x00000037e02e7223 */ /* 0x000fe2000001008e */
[----:B------:R-:W-:Y:S01]  /*18c30*/  SHF.L.U32 R55, R45, 0x10, RZ ;  /* 0x000000102d377819 */ /* 0x000fe200000006ff */
[----:B------:R-:W-:Y:S02]  /*18c40*/  IMAD.U32 R51, R112, 0x10000, RZ ;  /* 0x0001000070337824 */ /* 0x000fe400078e00ff */
[----:B------:R-:W-:Y:S01]  /*18c50*/  FMUL.FTZ R45, R67, R206 ;  /* 0x000000ce432d7220 */ /* 0x000fe20000410000 */
[C---:B------:R-:W-:Y:S01]  /*18c60*/  FADD.FTZ R166, -R196.reuse, R54 ;  /* 0x00000036c4a67221 */ /* 0x040fe20000010100 */
[C---:B------:R-:W-:Y:S01]  /*18c70*/  FADD.FTZ R52, -R196.reuse, R44 ;  /* 0x0000002cc4347221 */ /* 0x040fe20000010100 */
[C---:B------:R-:W-:Y:S01]  /*18c80*/  FADD.FTZ R44, -R196.reuse, R116 ;  /* 0x00000074c42c7221 */ /* 0x040fe20000010100 */
[----:B------:R-:W-:Y:S01]  /*18c90*/  PRMT R54, R113, 0x7632, R54 ;  /* 0x0000763271367816 */ /* 0x000fe20000000036 */
[----:B------:R-:W-:Y:S01]  /*18ca0*/  FADD.FTZ R216, -R196, R71 ;  /* 0x00000047c4d87221 */ /* 0x000fe20000010100 */
[C---:B------:R-:W-:Y:S01]  /*18cb0*/  FFMA.FTZ R61, R45.reuse, R61, R18 ;  /* 0x0000003d2d3d7223 */ /* 0x040fe20000010012 */
[----:B------:R-:W-:Y:S01]  /*18cc0*/  FFMA.FTZ R116, R45, R51, R34 ;  /* 0x000000332d747223 */ /* 0x000fe20000010022 */
[----:B------:R0:W-:Y:S01]  /*18cd0*/  @!P2 STG.E desc[UR4][R64.64], R167 ;  /* 0x000000a74000a986 */ /* 0x0001e2000c101904 */
[----:B------:R-:W-:Y:S01]  /*18ce0*/  PRMT R45, R96, 0x7632, R45 ;  /* 0x00007632602d7816 */ /* 0x000fe2000000002d */
[C---:B------:R-:W-:Y:S01]  /*18cf0*/  FADD.FTZ R200, -R196.reuse, R69 ;  /* 0x00000045c4c87221 */ /* 0x040fe20000010100 */
[----:B------:R-:W-:Y:S01]  /*18d00*/  FADD.FTZ R192, -R196, R63 ;  /* 0x0000003fc4c07221 */ /* 0x000fe20000010100 */
[----:B------:R-:W-:Y:S01]  /*18d10*/  FMUL.FTZ R218, R67, R218 ;  /* 0x000000da43da7220 */ /* 0x000fe20000410000 */
[----:B------:R-:W-:-:S02]  /*18d20*/  IMAD.U32 R63, R54, 0x10000, RZ ;  /* 0x00010000363f7824 */ /* 0x000fc400078e00ff */
[----:B------:R-:W-:Y:S01]  /*18d30*/  FMUL.FTZ R216, R67, R216 ;  /* 0x000000d843d87220 */ /* 0x000fe20000410000 */
[C---:B------:R-:W-:Y:S01]  /*18d40*/  FADD.FTZ R212, -R196.reuse, R57 ;  /* 0x00000039c4d47221 */ /* 0x040fe20000010100 */
[C---:B------:R-:W-:Y:S01]  /*18d50*/  FADD.FTZ R190, -R196.reuse, R117 ;  /* 0x00000075c4be7221 */ /* 0x040fe20000010100 */
[----:B------:R-:W-:Y:S01]  /*18d60*/  FADD.FTZ R204, -R196, R118 ;  /* 0x00000076c4cc7221 */ /* 0x000fe20000010100 */
[----:B------:R-:W-:Y:S01]  /*18d70*/  PRMT R51, R112, 0x7632, R51 ;  /* 0x0000763270337816 */ /* 0x000fe20000000033 */
[----:B------:R-:W-:Y:S01]  /*18d80*/  FADD.FTZ R196, -R196, R119 ;  /* 0x00000077c4c47221 */ /* 0x000fe20000010100 */
[----:B0-----:R-:W-:Y:S01]  /*18d90*/  SHF.L.U32 R64, R113, 0x10, RZ ;  /* 0x0000001071407819 */ /* 0x001fe200000006ff */
[----:B------:R-:W-:Y:S01]  /*18da0*/  FMUL.FTZ R200, R67, R200 ;  /* 0x000000c843c87220 */ /* 0x000fe20000410000 */
[----:B------:R-:W-:Y:S01]  /*18db0*/  PRMT R54, R95, 0x7632, R54 ;  /* 0x000076325f367816 */ /* 0x000fe20000000036 */
[----:B------:R-:W-:Y:S01]  /*18dc0*/  FFMA.FTZ R206, R216, R63, R138 ;  /* 0x0000003fd8ce7223 */ /* 0x000fe2000001008a */
[----:B------:R-:W-:Y:S01]  /*18dd0*/  SHF.L.U32 R45, R45, 0x10, RZ ;  /* 0x000000102d2d7819 */ /* 0x000fe200000006ff */
[----:B------:R-:W-:Y:S01]  /*18de0*/  FFMA.FTZ R119, R218, R64, R35 ;  /* 0x00000040da777223 */ /* 0x000fe20000010023 */
[----:B------:R-:W-:Y:S01]  /*18df0*/  FFMA.FTZ R64, R216, R55, R137 ;  /* 0x00000037d8407223 */ /* 0x000fe20000010089 */
[----:B------:R-:W-:Y:S01]  /*18e00*/  SHF.L.U32 R55, R95, 0x10, RZ ;  /* 0x000000105f377819 */ /* 0x000fe200000006ff */
[----:B------:R-:W-:Y:S01]  /*18e10*/  FMUL.FTZ R216, R67, R220 ;  /* 0x000000dc43d87220 */ /* 0x000fe20000410000 */
[----:B------:R-:W-:Y:S01]  /*18e20*/  PRMT R63, R111, 0x7632, R63 ;  /* 0x000076326f3f7816 */ /* 0x000fe2000000003f */
[----:B------:R-:W-:Y:S01]  /*18e30*/  IMAD.U32 R51, R51, 0x10000, RZ ;  /* 0x0001000033337824 */ /* 0x000fe200078e00ff */
[----:B------:R-:W-:Y:S01]  /*18e40*/  SHF.L.U32 R65, R54, 0x10, RZ ;  /* 0x0000001036417819 */ /* 0x000fe200000006ff */
[----:B------:R-:W-:Y:S01]  /*18e50*/  FMUL.FTZ R54, R67, R66 ;  /* 0x0000004243367220 */ /* 0x000fe20000410000 */
[----:B------:R-:W-:Y:S01]  /*18e60*/  PRMT R50, R115, 0x7632, R50 ;  /* 0x0000763273327816 */ /* 0x000fe20000000032 */
[----:B------:R-:W-:Y:S01]  /*18e70*/  FFMA.FTZ R220, R200, R45, R135 ;  /* 0x0000002dc8dc7223 */ /* 0x000fe20000010087 */
[----:B------:R-:W-:Y:S01]  /*18e80*/  IMAD.U32 R118, R111, 0x10000, RZ ;  /* 0x000100006f767824 */ /* 0x000fe200078e00ff */
[----:B------:R-:W-:Y:S01]  /*18e90*/  PRMT R45, R94, 0x7632, R45 ;  /* 0x000076325e2d7816 */ /* 0x000fe2000000002d */
[----:B------:R-:W-:Y:S01]  /*18ea0*/  IMAD.U32 R63, R63, 0x10000, RZ ;  /* 0x000100003f3f7824 */ /* 0x000fe200078e00ff */
[----:B------:R-:W-:Y:S01]  /*18eb0*/  SHF.L.U32 R57, R50, 0x10, RZ ;  /* 0x0000001032397819 */ /* 0x000fe200000006ff */
[----:B------:R-:W-:Y:S01]  /*18ec0*/  FFMA.FTZ R215, R200, R51, R136 ;  /* 0x00000033c8d77223 */ /* 0x000fe20000010088 */
[C---:B------:R-:W-:Y:S01]  /*18ed0*/  FFMA.FTZ R66, R54.reuse, R55, R25 ;  /* 0x0000003736427223 */ /* 0x040fe20000010019 */
[----:B------:R-:W-:Y:S01]  /*18ee0*/  FMUL.FTZ R226, R67, R226 ;  /* 0x000000e243e27220 */ /* 0x000fe20000410000 */
[----:B------:R-:W-:Y:S01]  /*18ef0*/  FFMA.FTZ R55, R54, R118, R41 ;  /* 0x0000007636377223 */ /* 0x000fe20000010029 */
[----:B------:R-:W-:Y:S01]  /*18f00*/  FFMA.FTZ R51, R216, R65, R151 ;  /* 0x00000041d8337223 */ /* 0x000fe20000010097 */
[----:B------:R-:W-:Y:S01]  /*18f10*/  SHF.L.U32 R45, R45, 0x10, RZ ;  /* 0x000000102d2d7819 */ /* 0x000fe200000006ff */
[C---:B------:R-:W-:Y:S01]  /*18f20*/  FMUL.FTZ R118, R67.reuse, R212 ;  /* 0x000000d443767220 */ /* 0x040fe20000410000 */
[----:B------:R-:W-:Y:S01]  /*18f30*/  PRMT R65, R110, 0x7632, R65 ;  /* 0x000076326e417816 */ /* 0x000fe20000000041 */
[----:B------:R-:W-:Y:S01]  /*18f40*/  FFMA.FTZ R54, R216, R63, R152 ;  /* 0x0000003fd8367223 */ /* 0x000fe20000010098 */
[----:B------:R-:W-:Y:S01]  /*18f50*/  FFMA.FTZ R50, R226, R57, R144 ;  /* 0x00000039e2327223 */ /* 0x000fe20000010090 */
[----:B------:R-:W-:Y:S01]  /*18f60*/  IMAD.U32 R63, R94, 0x10000, RZ ;  /* 0x000100005e3f7824 */ /* 0x000fe200078e00ff */
[----:B------:R-:W-:Y:S01]  /*18f70*/  SHF.L.U32 R69, R110, 0x10, RZ ;  /* 0x000000106e457819 */ /* 0x000fe200000006ff */
[----:B------:R-:W-:Y:S01]  /*18f80*/  FMUL.FTZ R117, R67, R208 ;  /* 0x000000d043757220 */ /* 0x000fe20000410000 */
[----:B------:R-:W-:-:S02]  /*18f90*/  IMAD.U32 R57, R97, 0x10000, RZ ;  /* 0x0001000061397824 */ /* 0x000fc400078e00ff */
[----:B------:R-:W-:Y:S01]  /*18fa0*/  FFMA.FTZ R217, R118, R45, R149 ;  /* 0x0000002d76d97223 */ /* 0x000fe20000010095 */
[----:B------:R-:W-:Y:S01]  /*18fb0*/  IMAD.U32 R65, R65, 0x10000, RZ ;  /* 0x0001000041417824 */ /* 0x000fe200078e00ff */
[----:B------:R-:W-:Y:S01]  /*18fc0*/  PRMT R45, R92, 0x7632, R45 ;  /* 0x000076325c2d7816 */ /* 0x000fe2000000002d */
[C---:B------:R-:W-:Y:S01]  /*18fd0*/  FFMA.FTZ R212, R117.reuse, R63, R24 ;  /* 0x0000003f75d47223 */ /* 0x040fe20000010018 */
[----:B------:R-:W-:Y:S01]  /*18fe0*/  FFMA.FTZ R57, R218, R57, R19 ;  /* 0x00000039da397223 */ /* 0x000fe20000010013 */
[----:B------:R-:W-:Y:S01]  /*18ff0*/  FFMA.FTZ R117, R117, R69, R40 ;  /* 0x0000004575757223 */ /* 0x000fe20000010028 */
[----:B------:R-:W-:Y:S01]  /*19000*/  FFMA.FTZ R118, R118, R65, R150 ;  /* 0x0000004176767223 */ /* 0x000fe20000010096 */
[----:B------:R-:W-:Y:S01]  /*19010*/  SHF.L.U32 R218, R92, 0x10, RZ ;  /* 0x000000105cda7819 */ /* 0x000fe200000006ff */
[C---:B------:R-:W-:Y:S01]  /*19020*/  IMAD.U32 R65, R108.reuse, 0x10000, RZ ;  /* 0x000100006c417824 */ /* 0x040fe200078e00ff */
[----:B------:R-:W-:Y:S01]  /*19030*/  PRMT R69, R93, 0x7632, R69 ;  /* 0x000076325d457816 */ /* 0x000fe20000000045 */
[----:B------:R-:W-:Y:S01]  /*19040*/  FMUL.FTZ R192, R67, R192 ;  /* 0x000000c043c07220 */ /* 0x000fe20000410000 */
[----:B------:R-:W-:Y:S01]  /*19050*/  PRMT R71, R109, 0x7632, R71 ;  /* 0x000076326d477816 */ /* 0x000fe20000000047 */
[----:B------:R-:W-:Y:S01]  /*19060*/  FMUL.FTZ R164, R67, R164 ;  /* 0x000000a443a47220 */ /* 0x000fe20000410000 */
[----:B------:R-:W-:Y:S01]  /*19070*/  SHF.L.U32 R223, R45, 0x10, RZ ;  /* 0x000000102ddf7819 */ /* 0x000fe200000006ff */
[----:B------:R-:W-:Y:S01]  /*19080*/  FMUL.FTZ R45, R67, R68 ;  /* 0x00000044432d7220 */ /* 0x000fe20000410000 */
[----:B------:R-:W-:Y:S01]  /*19090*/  PRMT R63, R108, 0x7632, R63 ;  /* 0x000076326c3f7816 */ /* 0x000fe2000000003f */
[----:B------:R-:W-:Y:S01]  /*190a0*/  IMAD.U32 R69, R69, 0x10000, RZ ;  /* 0x0001000045457824 */ /* 0x000fe200078e00ff */
[----:B------:R-:W-:Y:S01]  /*190b0*/  SHF.L.U32 R71, R71, 0x10, RZ ;  /* 0x0000001047477819 */ /* 0x000fe200000006ff */
[C---:B------:R-:W-:Y:S01]  /*190c0*/  FFMA.FTZ R218, R45.reuse, R218, R22 ;  /* 0x000000da2dda7223 */ /* 0x040fe20000010016 */
[----:B------:R-:W-:Y:S01]  /*190d0*/  FFMA.FTZ R208, R45, R65, R38 ;  /* 0x000000412dd07223 */ /* 0x000fe20000010026 */
[----:B------:R-:W-:Y:S01]  /*190e0*/  IMAD.U32 R63, R63, 0x10000, RZ ;  /* 0x000100003f3f7824 */ /* 0x000fe200078e00ff */
[----:B------:R-:W-:Y:S01]  /*190f0*/  PRMT R45, R91, 0x7632, R45 ;  /* 0x000076325b2d7816 */ /* 0x000fe2000000002d */
[----:B------:R-:W-:Y:S01]  /*19100*/  FMUL.FTZ R70, R67, R70 ;  /* 0x0000004643467220 */ /* 0x000fe20000410000 */
[----:B------:R-:W-:Y:S01]  /*19110*/  SHF.L.U32 R216, R93, 0x10, RZ ;  /* 0x000000105dd87819 */ /* 0x000fe200000006ff */
[C---:B------:R-:W-:Y:S01]  /*19120*/  FFMA.FTZ R221, R192.reuse, R69, R147 ;  /* 0x00000045c0dd7223 */ /* 0x040fe20000010093 */
[----:B------:R-:W-:Y:S01]  /*19130*/  FFMA.FTZ R213, R192, R71, R148 ;  /* 0x00000047c0d57223 */ /* 0x000fe20000010094 */
[----:B------:R-:W-:-:S02]  /*19140*/  IMAD.U32 R200, R109, 0x10000, RZ ;  /* 0x000100006dc87824 */ /* 0x000fc400078e00ff */
[----:B------:R-:W-:Y:S01]  /*19150*/  FFMA.FTZ R211, R164, R63, R146 ;  /* 0x0000003fa4d37223 */ /* 0x000fe20000010092 */
[----:B------:R-:W-:Y:S01]  /*19160*/  SHF.L.U32 R71, R90, 0x10, RZ ;  /* 0x000000105a477819 */ /* 0x000fe200000006ff */
[----:B------:R-:W-:Y:S01]  /*19170*/  IMAD.U32 R63, R106, 0x10000, RZ ;  /* 0x000100006a3f7824 */ /* 0x000fe200078e00ff */
[----:B------:R-:W-:Y:S01]  /*19180*/  SHF.L.U32 R69, R45, 0x10, RZ ;  /* 0x000000102d457819 */ /* 0x000fe200000006ff */
[----:B------:R-:W-:Y:S01]  /*19190*/  FMUL.FTZ R45, R67, R202 ;  /* 0x000000ca432d7220 */ /* 0x000fe20000410000 */
[----:B------:R-:W-:Y:S01]  /*191a0*/  PRMT R65, R107, 0x7632, R65 ;  /* 0x000076326b417816 */ /* 0x000fe20000000041 */
[C---:B------:R-:W-:Y:S01]  /*191b0*/  FFMA.FTZ R216, R70.reuse, R216, R23 ;  /* 0x000000d846d87223 */ /* 0x040fe20000010017 */
[----:B------:R-:W-:Y:S01]  /*191c0*/  FFMA.FTZ R70, R70, R200, R39 ;  /* 0x000000c846467223 */ /* 0x000fe20000010027 */
[C---:B------:R-:W-:Y:S01]  /*191d0*/  FFMA.FTZ R71, R45.reuse, R71, R28 ;  /* 0x000000472d477223 */ /* 0x040fe2000001001c */
[----:B------:R-:W-:Y:S01]  /*191e0*/  FFMA.FTZ R200, R45, R63, R120 ;  /* 0x0000003f2dc87223 */ /* 0x000fe20000010078 */
[----:B------:R-:W-:-:S02]  /*191f0*/  IMAD.U32 R65, R65, 0x10000, RZ ;  /* 0x0001000041417824 */ /* 0x000fc400078e00ff */
[----:B------:R-:W-:Y:S01]  /*19200*/  FMUL.FTZ R214, R67, R214 ;  /* 0x000000d643d67220 */ /* 0x000fe20000410000 */
[----:B------:R-:W-:Y:S01]  /*19210*/  PRMT R45, R89, 0x7632, R45 ;  /* 0x00007632592d7816 */ /* 0x000fe2000000002d */
[----:B------:R-:W-:Y:S01]  /*19220*/  FMUL.FTZ R168, R67, R168 ;  /* 0x000000a843a87220 */ /* 0x000fe20000410000 */
[----:B------:R-:W-:Y:S01]  /*19230*/  FFMA.FTZ R223, R164, R223, R145 ;  /* 0x000000dfa4df7223 */ /* 0x000fe20000010091 */
[----:B------:R-:W-:Y:S01]  /*19240*/  FFMA.FTZ R209, R214, R65, R170 ;  /* 0x00000041d6d17223 */ /* 0x000fe200000100aa */
[----:B------:R-:W-:Y:S01]  /*19250*/  SHF.L.U32 R45, R45, 0x10, RZ ;  /* 0x000000102d2d7819 */ /* 0x000fe200000006ff */
[----:B------:R-:W-:Y:S01]  /*19260*/  IMAD.U32 R68, R91, 0x10000, RZ ;  /* 0x000100005b447824 */ /* 0x000fe200078e00ff */
[----:B------:R-:W-:Y:S01]  /*19270*/  PRMT R65, R90, 0x7632, R65 ;  /* 0x000076325a417816 */ /* 0x000fe20000000041 */
[----:B------:R-:W-:Y:S01]  /*19280*/  FMUL.FTZ R210, R67, R210 ;  /* 0x000000d243d27220 */ /* 0x000fe20000410000 */
[----:B------:R-:W-:Y:S01]  /*19290*/  PRMT R63, R105, 0x7632, R63 ;  /* 0x00007632693f7816 */ /* 0x000fe2000000003f */
[----:B------:R-:W-:Y:S01]  /*192a0*/  FFMA.FTZ R219, R168, R45, R155 ;  /* 0x0000002da8db7223 */ /* 0x000fe2000001009b */
[----:B------:R-:W-:Y:S01]  /*192b0*/  SHF.L.U32 R164, R107, 0x10, RZ ;  /* 0x000000106ba47819 */ /* 0x000fe200000006ff */
[----:B------:R-:W-:-:S02]  /*192c0*/  IMAD.U32 R65, R65, 0x10000, RZ ;  /* 0x0001000041417824 */ /* 0x000fc400078e00ff */
[----:B------:R-:W-:Y:S01]  /*192d0*/  FMUL.FTZ R194, R67, R194 ;  /* 0x000000c243c27220 */ /* 0x000fe20000410000 */
[----:B------:R-:W-:Y:S01]  /*192e0*/  PRMT R45, R88, 0x7632, R45 ;  /* 0x00007632582d7816 */ /* 0x000fe2000000002d */
[----:B------:R-:W-:Y:S02]  /*192f0*/  IMAD.U32 R63, R63, 0x10000, RZ ;  /* 0x000100003f3f7824 */ /* 0x000fe400078e00ff */
[C---:B------:R-:W-:Y:S01]  /*19300*/  FFMA.FTZ R68, R210.reuse, R68, R29 ;  /* 0x00000044d2447223 */ /* 0x040fe2000001001d */
[----:B------:R-:W-:Y:S01]  /*19310*/  FFMA.FTZ R202, R210, R164, R121 ;  /* 0x000000a4d2ca7223 */ /* 0x000fe20000010079 */
[----:B------:R-:W-:Y:S01]  /*19320*/  PRMT R159, R106, 0x7632, R159 ;  /* 0x000076326a9f7816 */ /* 0x000fe2000000009f */
[----:B------:R-:W-:Y:S01]  /*19330*/  FFMA.FTZ R210, R194, R65, R157 ;  /* 0x00000041c2d27223 */ /* 0x000fe2000001009d */
[----:B------:R-:W-:Y:S01]  /*19340*/  SHF.L.U32 R222, R88, 0x10, RZ ;  /* 0x0000001058de7819 */ /* 0x000fe200000006ff */
[----:B------:R-:W-:Y:S01]  /*19350*/  IMAD.U32 R65, R104, 0x10000, RZ ;  /* 0x0001000068417824 */ /* 0x000fe200078e00ff */
[----:B------:R-:W-:Y:S01]  /*19360*/  SHF.L.U32 R225, R45, 0x10, RZ ;  /* 0x000000102de17819 */ /* 0x000fe200000006ff */
[----:B------:R-:W-:Y:S01]  /*19370*/  FMUL.FTZ R45, R67, R158 ;  /* 0x0000009e432d7220 */ /* 0x000fe20000410000 */
[----:B------:R-:W-:Y:S01]  /*19380*/  FFMA.FTZ R203, R168, R63, R156 ;  /* 0x0000003fa8cb7223 */ /* 0x000fe2000001009c */
[----:B------:R-:W-:Y:S01]  /*19390*/  PRMT R63, R104, 0x7632, R63 ;  /* 0x00007632683f7816 */ /* 0x000fe2000000003f */
[----:B------:R-:W-:Y:S01]  /*193a0*/  IMAD.U32 R164, R105, 0x10000, RZ ;  /* 0x0001000069a47824 */ /* 0x000fe200078e00ff */
[----:B------:R-:W-:Y:S01]  /*193b0*/  SHF.L.U32 R159, R159, 0x10, RZ ;  /* 0x000000109f9f7819 */ /* 0x000fe200000006ff */
[C---:B------:R-:W-:Y:S01]  /*193c0*/  FFMA.FTZ R222, R45.reuse, R222, R26 ;  /* 0x000000de2dde7223 */ /* 0x040fe2000001001a */
[----:B------:R-:W-:Y:S01]  /*193d0*/  FFMA.FTZ R192, R45, R65, R42 ;  /* 0x000000412dc07223 */ /* 0x000fe2000001002a */
[----:B------:R-:W-:Y:S01]  /*193e0*/  FMUL.FTZ R166, R67, R166 ;  /* 0x000000a643a67220 */ /* 0x000fe20000410000 */
[----:B------:R-:W-:Y:S01]  /*193f0*/  PRMT R45, R86, 0x7632, R45 ;  /* 0x00007632562d7816 */ /* 0x000fe2000000002d */
[----:B------:R-:W-:-:S02]  /*19400*/  IMAD.U32 R63, R63, 0x10000, RZ ;  /* 0x000100003f3f7824 */ /* 0x000fc400078e00ff */
[C---:B------:R-:W-:Y:S01]  /*19410*/  FMUL.FTZ R160, R67.reuse, R160 ;  /* 0x000000a043a07220 */ /* 0x040fe20000410000 */
[----:B------:R-:W-:Y:S01]  /*19420*/  FFMA.FTZ R207, R194, R159, R162 ;  /* 0x0000009fc2cf7223 */ /* 0x000fe200000100a2 */
[----:B------:R-:W-:Y:S01]  /*19430*/  FMUL.FTZ R161, R67, R44 ;  /* 0x0000002c43a17220 */ /* 0x000fe20000410000 */
[----:B------:R-:W-:Y:S01]  /*19440*/  FFMA.FTZ R194, R166, R164, R43 ;  /* 0x000000a4a6c27223 */ /* 0x000fe2000001002b */
[----:B------:R-:W-:Y:S01]  /*19450*/  SHF.L.U32 R45, R45, 0x10, RZ ;  /* 0x000000102d2d7819 */ /* 0x000fe200000006ff */
[----:B------:R-:W-:Y:S01]  /*19460*/  FMUL.FTZ R164, R67, R190 ;  /* 0x000000be43a47220 */ /* 0x000fe20000410000 */
[----:B------:R-:W-:Y:S01]  /*19470*/  PRMT R44, R85, 0x7632, R44 ;  /* 0x00007632552c7816 */ /* 0x000fe2000000002c */
[----:B------:R-:W-:Y:S01]  /*19480*/  FFMA.FTZ R201, R160, R63, R154 ;  /* 0x0000003fa0c97223 */ /* 0x000fe2000001009a */
[----:B------:R-:W-:Y:S01]  /*19490*/  FFMA.FTZ R69, R214, R69, R163 ;  /* 0x00000045d6457223 */ /* 0x000fe200000100a3 */
[----:B------:R-:W-:Y:S01]  /*194a0*/  SHF.L.U32 R63, R86, 0x10, RZ ;  /* 0x00000010563f7819 */ /* 0x000fe200000006ff */
[----:B------:R-:W-:Y:S01]  /*194b0*/  FFMA.FTZ R199, R164, R45, R175 ;  /* 0x0000002da4c77223 */ /* 0x000fe200000100af */
[----:B------:R-:W-:Y:S01]  /*194c0*/  SHF.L.U32 R214, R89, 0x10, RZ ;  /* 0x0000001059d67819 */ /* 0x000fe200000006ff */
[----:B------:R-:W-:Y:S01]  /*194d0*/  FMUL.FTZ R196, R67, R196 ;  /* 0x000000c443c47220 */ /* 0x000fe20000410000 */
[----:B------:R-:W-:Y:S01]  /*194e0*/  PRMT R158, R87, 0x7632, R158 ;  /* 0x00007632579e7816 */ /* 0x000fe2000000009e */
[----:B------:R-:W-:Y:S01]  /*194f0*/  FFMA.FTZ R190, R161, R63, R32 ;  /* 0x0000003fa1be7223 */ /* 0x000fe20000010020 */
[----:B------:R-:W-:Y:S01]  /*19500*/  SHF.L.U32 R205, R44, 0x10, RZ ;  /* 0x000000102ccd7819 */ /* 0x000fe200000006ff */
[----:B------:R-:W-:Y:S01]  /*19510*/  FFMA.FTZ R214, R166, R214, R27 ;  /* 0x000000d6a6d67223 */ /* 0x000fe2000001001b */
[----:B------:R-:W-:Y:S01]  /*19520*/  PRMT R65, R102, 0x7632, R65 ;  /* 0x0000763266417816 */ /* 0x000fe20000000041 */
[----:B------:R-:W0:Y:S01]  /*19530*/  @!P2 LDC.64 R44, c[0x0][0x258] ;  /* 0x00009600ff2cab82 */ /* 0x000e220000000a00 */
[----:B------:R-:W-:Y:S01]  /*19540*/  SHF.L.U32 R168, R87, 0x10, RZ ;  /* 0x0000001057a87819 */ /* 0x000fe200000006ff */
[----:B------:R-:W-:Y:S01]  /*19550*/  IMAD.U32 R158, R158, 0x10000, RZ ;  /* 0x000100009e9e7824 */ /* 0x000fe200078e00ff */
[----:B------:R-:W-:Y:S01]  /*19560*/  PRMT R63, R101, 0x7632, R63 ;  /* 0x00007632653f7816 */ /* 0x000fe2000000003f */
[----:B------:R-:W-:-:S02]  /*19570*/  IMAD.U32 R166, R103, 0x10000, RZ ;  /* 0x0001000067a67824 */ /* 0x000fc400078e00ff */
[----:B------:R-:W-:Y:S01]  /*19580*/  FMUL.FTZ R204, R67, R204 ;  /* 0x000000cc43cc7220 */ /* 0x000fe20000410000 */
[----:B------:R-:W-:Y:S01]  /*19590*/  FFMA.FTZ R225, R160, R225, R153 ;  /* 0x000000e1a0e17223 */ /* 0x000fe20000010099 */
[----:B------:R-:W-:Y:S01]  /*195a0*/  IMAD.U32 R65, R65, 0x10000, RZ ;  /* 0x0001000041417824 */ /* 0x000fe200078e00ff */
[----:B------:R-:W-:Y:S01]  /*195b0*/  PRMT R160, R103, 0x7632, R160 ;  /* 0x0000763267a07816 */ /* 0x000fe200000000a0 */
[----:B------:R-:W-:Y:S01]  /*195c0*/  FFMA.FTZ R169, R196, R158, R177 ;  /* 0x0000009ec4a97223 */ /* 0x000fe200000100b1 */
[C---:B------:R-:W-:Y:S01]  /*195d0*/  FFMA.FTZ R168, R204.reuse, R168, R33 ;  /* 0x000000a8cca87223 */ /* 0x040fe20000010021 */
[----:B------:R-:W-:Y:S01]  /*195e0*/  FFMA.FTZ R166, R204, R166, R127 ;  /* 0x000000a6cca67223 */ /* 0x000fe2000001007f */
[----:B------:R-:W-:Y:S01]  /*195f0*/  IMAD.U32 R159, R102, 0x10000, RZ ;  /* 0x00010000669f7824 */ /* 0x000fe200078e00ff */
[----:B------:R-:W-:Y:S01]  /*19600*/  SHF.L.U32 R158, R101, 0x10, RZ ;  /* 0x00000010659e7819 */ /* 0x000fe200000006ff */
[----:B------:R-:W-:Y:S02]  /*19610*/  IMAD.U32 R165, R63, 0x10000, RZ ;  /* 0x000100003fa57824 */ /* 0x000fe400078e00ff */
[----:B------:R-:W-:Y:S01]  /*19620*/  FFMA.FTZ R164, R164, R65, R176 ;  /* 0x00000041a4a47223 */ /* 0x000fe200000100b0 */
[----:B------:R-:W-:Y:S01]  /*19630*/  SHF.L.U32 R204, R84, 0x10, RZ ;  /* 0x0000001054cc7819 */ /* 0x000fe200000006ff */
[C---:B------:R-:W-:Y:S01]  /*19640*/  FMUL.FTZ R56, R67.reuse, R56 ;  /* 0x0000003843387220 */ /* 0x040fe20000410000 */
[C---:B------:R-:W-:Y:S01]  /*19650*/  FMUL.FTZ R58, R67.reuse, R58 ;  /* 0x0000003a433a7220 */ /* 0x040fe20000410000 */
[----:B------:R-:W-:Y:S01]  /*19660*/  FMUL.FTZ R63, R67, R52 ;  /* 0x00000034433f7220 */ /* 0x000fe20000410000 */
[----:B------:R-:W-:Y:S01]  /*19670*/  SHF.L.U32 R167, R160, 0x10, RZ ;  /* 0x00000010a0a77819 */ /* 0x000fe200000006ff */
[----:B------:R-:W-:-:S02]  /*19680*/  IMAD.U32 R65, R100, 0x10000, RZ ;  /* 0x0001000064417824 */ /* 0x000fc400078e00ff */
[----:B------:R-:W-:Y:S01]  /*19690*/  FFMA.FTZ R161, R161, R159, R124 ;  /* 0x0000009fa1a17223 */ /* 0x000fe2000001007c */
[----:B------:R-:W-:Y:S01]  /*196a0*/  FFMA.FTZ R159, R56, R158, R123 ;  /* 0x0000009e389f7223 */ /* 0x000fe2000001007b */
[C---:B------:R-:W-:Y:S01]  /*196b0*/  FFMA.FTZ R205, R58.reuse, R205, R173 ;  /* 0x000000cd3acd7223 */ /* 0x040fe200000100ad */
[----:B------:R-:W-:Y:S01]  /*196c0*/  FFMA.FTZ R160, R58, R165, R174 ;  /* 0x000000a53aa07223 */ /* 0x000fe200000100ae */
[C---:B------:R-:W-:Y:S01]  /*196d0*/  FFMA.FTZ R204, R63.reuse, R204, R30 ;  /* 0x000000cc3fcc7223 */ /* 0x040fe2000001001e */
[----:B------:R-:W-:Y:S01]  /*196e0*/  FFMA.FTZ R158, R63, R65, R122 ;  /* 0x000000413f9e7223 */ /* 0x000fe2000001007a */
[----:B------:R-:W-:Y:S01]  /*196f0*/  F2FP.BF16.F32.PACK_AB R58, R62, R53 ;  /* 0x000000353e3a723e */ /* 0x000fe200000010ff */
[----:B------:R-:W-:Y:S01]  /*19700*/  FFMA.FTZ R167, R196, R167, R178 ;  /* 0x000000a7c4a77223 */ /* 0x000fe200000100b2 */
[----:B------:R-:W1:Y:S01]  /*19710*/  LDC.64 R62, c[0x0][0x2b8] ;  /* 0x0000ae00ff3e7b82 */ /* 0x000e620000000a00 */
[----:B------:R-:W-:Y:S01]  /*19720*/  FFMA.FTZ R60, R226, R60, R143 ;  /* 0x0000003ce23c7223 */ /* 0x000fe2000001008f */
[----:B------:R-:W-:Y:S01]  /*19730*/  IMAD.U32 R196, R85, 0x10000, RZ ;  /* 0x0001000055c47824 */ /* 0x000fe200078e00ff */
[----:B------:R-:W-:Y:S01]  /*19740*/  PRMT R52, R84, 0x7632, R52 ;  /* 0x0000763254347816 */ /* 0x000fe20000000034 */
[----:B------:R-:W-:Y:S01]  /*19750*/  FMUL.FTZ R48, R67, R48 ;  /* 0x0000003043307220 */ /* 0x000fe20000410000 */
[----:B------:R-:W-:Y:S01]  /*19760*/  F2FP.BF16.F32.PACK_AB R57, R64, R57 ;  /* 0x000000394039723e */ /* 0x000fe200000010ff */
[----:B------:R-:W-:Y:S01]  /*19770*/  FFMA.FTZ R196, R56, R196, R31 ;  /* 0x000000c438c47223 */ /* 0x000fe2000001001f */
[----:B------:R-:W-:Y:S01]  /*19780*/  F2FP.BF16.F32.PACK_AB R56, R220, R61 ;  /* 0x0000003ddc38723e */ /* 0x000fe200000010ff */
[----:B0-----:R-:W-:Y:S01]  /*19790*/  @!P2 IMAD.WIDE R64, R133, 0x4, R44 ;  /* 0x000000048540a825 */ /* 0x001fe200078e022c */
[----:B------:R-:W-:-:S02]  /*197a0*/  F2FP.BF16.F32.PACK_AB R59, R60, R59 ;  /* 0x0000003b3c3b723e */ /* 0x000fc400000010ff */
[----:B------:R-:W0:Y:S01]  /*197b0*/  LDC.64 R60, c[0x0][0x2c0] ;  /* 0x0000b000ff3c7b82 */ /* 0x000e220000000a00 */
[----:B------:R-:W-:Y:S01]  /*197c0*/  SHF.L.U32 R220, R197, 0x4, RZ ;  /* 0x00000004c5dc7819 */ /* 0x000fe200000006ff */
[----:B------:R2:W-:Y:S01]  /*197d0*/  @!P2 STG.E desc[UR4][R64.64], R67 ;  /* 0x000000434000a986 */ /* 0x0005e2000c101904 */
[----:B------:R-:W-:Y:S01]  /*197e0*/  SHF.R.U32.HI R224, RZ, 0x1c, R197 ;  /* 0x0000001cffe07819 */ /* 0x000fe200000116c5 */
[----:B------:R-:W-:Y:S01]  /*197f0*/  IMAD.U32 R197, R52, 0x10000, RZ ;  /* 0x0001000034c57824 */ /* 0x000fe200078e00ff */
[----:B------:R-:W-:Y:S02]  /*19800*/  PRMT R53, R100, 0x7632, R53 ;  /* 0x0000763264357816 */ /* 0x000fe40000000035 */
[----:B------:R-:W-:Y:S01]  /*19810*/  IADD3 R52, P3, R220, UR12, RZ ;  /* 0x0000000cdc347c10 */ /* 0x000fe2000ff7e0ff */
[----:B------:R-:W-:Y:S01]  /*19820*/  FFMA.FTZ R197, R48, R197, R171 ;  /* 0x000000c530c57223 */ /* 0x000fe200000100ab */
[----:B------:R-:W-:Y:S02]  /*19830*/  F2FP.BF16.F32.PACK_AB R51, R51, R66 ;  /* 0x000000423333723e */ /* 0x000fe400000010ff */
[----:B------:R-:W-:-:S02]  /*19840*/  IADD3 R66, P2, R220, UR14, RZ ;  /* 0x0000000edc427c10 */ /* 0x000fc4000ff5e0ff */
[----:B------:R-:W-:Y:S02]  /*19850*/  SHF.L.U32 R165, R53, 0x10, RZ ;  /* 0x0000001035a57819 */ /* 0x000fe400000006ff */
[----:B------:R-:W-:Y:S02]  /*19860*/  IADD3.X R53, R224, UR13, RZ, P3, !PT ;  /* 0x0000000de0357c10 */ /* 0x000fe40009ffe4ff */
[----:B------:R-:W-:Y:S01]  /*19870*/  F2FP.BF16.F32.PACK_AB R47, R50, R47 ;  /* 0x0000002f322f723e */ /* 0x000fe200000010ff */
[----:B------:R-:W-:Y:S01]  /*19880*/  FFMA.FTZ R165, R48, R165, R172 ;  /* 0x000000a530a57223 */ /* 0x000fe200000100ac */
[----:B------:R-:W-:Y:S01]  /*19890*/  F2FP.BF16.F32.PACK_AB R46, R46, R49 ;  /* 0x000000312e2e723e */ /* 0x000fe200000010ff */
[----:B------:R3:W-:Y:S01]  /*198a0*/  STG.E.128 desc[UR4][R52.64], R56 ;  /* 0x0000003834007986 */ /* 0x0007e2000c101d04 */
[----:B------:R-:W-:Y:S02]  /*198b0*/  F2FP.BF16.F32.PACK_AB R45, R206, R119 ;  /* 0x00000077ce2d723e */ /* 0x000fe400000010ff */
[----:B------:R-:W-:-:S02]  /*198c0*/  F2FP.BF16.F32.PACK_AB R44, R215, R116 ;  /* 0x00000074d72c723e */ /* 0x000fc400000010ff */
[----:B--2---:R-:W-:Y:S02]  /*198d0*/  IADD3.X R67, R224, UR15, RZ, P2, !PT ;  /* 0x0000000fe0437c10 */ /* 0x004fe400097fe4ff */
[----:B------:R-:W-:Y:S02]  /*198e0*/  F2FP.BF16.F32.PACK_AB R48, R223, R218 ;  /* 0x000000dadf30723e */ /* 0x000fe400000010ff */
[----:B------:R-:W-:Y:S01]  /*198f0*/  F2FP.BF16.F32.PACK_AB R49, R221, R216 ;  /* 0x000000d8dd31723e */ /* 0x000fe200000010ff */
[----:B------:R2:W-:Y:S01]  /*19900*/  STG.E.128 desc[UR4][R66.64], R44 ;  /* 0x0000002c42007986 */ /* 0x0005e2000c101d04 */
[----:B------:R-:W-:Y:S02]  /*19910*/  F2FP.BF16.F32.PACK_AB R50, R217, R212 ;  /* 0x000000d4d932723e */ /* 0x000fe400000010ff */
[----:B------:R-:W-:Y:S02]  /*19920*/  F2FP.BF16.F32.PACK_AB R55, R54, R55 ;  /* 0x000000373637723e */ /* 0x000fe400000010ff */
[----:B------:R-:W-:Y:S01]  /*19930*/  F2FP.BF16.F32.PACK_AB R54, R118, R117 ;  /* 0x000000757636723e */ /* 0x000fe200000010ff */
[----:B0-----:R-:W-:Y:S01]  /*19940*/  IMAD.WIDE.U32 R116, R191, 0x10, R60 ;  /* 0x00000010bf747825 */ /* 0x001fe200078e003c */
[----:B------:R-:W-:-:S02]  /*19950*/  F2FP.BF16.F32.PACK_AB R64, R197, R204 ;  /* 0x000000ccc540723e */ /* 0x000fc400000010ff */
[----:B---3--:R-:W-:Y:S01]  /*19960*/  F2FP.BF16.F32.PACK_AB R59, R69, R68 ;  /* 0x00000044453b723e */ /* 0x008fe200000010ff */
[----:B-1----:R-:W-:Y:S01]  /*19970*/  IMAD.WIDE.U32 R68, R191, 0x10, R62 ;  /* 0x00000010bf447825 */ /* 0x002fe200078e003e */
[----:B------:R-:W-:Y:S02]  /*19980*/  F2FP.BF16.F32.PACK_AB R53, R213, R70 ;  /* 0x00000046d535723e */ /* 0x000fe400000010ff */
[----:B------:R-:W-:Y:S01]  /*19990*/  F2FP.BF16.F32.PACK_AB R52, R211, R208 ;  /* 0x000000d0d334723e */ /* 0x000fe200000010ff */
[----:B------:R-:W-:Y:S01]  /*199a0*/  IMAD.WIDE.U32 R118, R195, 0x10, R60 ;  /* 0x00000010c3767825 */ /* 0x000fe200078e003c */
[----:B------:R0:W-:Y:S01]  /*199b0*/  STG.E.128 desc[UR4][R68.64], R48 ;  /* 0x0000003044007986 */ /* 0x0001e2000c101d04 */
[----:B------:R-:W-:Y:S02]  /*199c0*/  F2FP.BF16.F32.PACK_AB R58, R210, R71 ;  /* 0x00000047d23a723e */ /* 0x000fe400000010ff */
[----:B--2---:R-:W-:Y:S01]  /*199d0*/  IMAD.SHL.U32 R44, R193, 0x10, RZ ;  /* 0x00000010c12c7824 */ /* 0x004fe200078e00ff */
        /* <DEDUP_REMOVED lines=29> */
.L_x_9775:
[----:B------:R-:W-:Y:S01]  /*19bb0*/  IMAD.MOV.U32 R194, RZ, RZ, 0x1 ;  /* 0x00000001ffc27424 */ /* 0x000fe200078e00ff */
[----:B------:R-:W-:Y:S01]  /*19bc0*/  MOV R199, 0x1f ;  /* 0x0000001f00c77802 */ /* 0x000fe20000000f00 */
[----:B------:R-:W-:-:S07]  /*19bd0*/  IMAD.MOV.U32 R167, RZ, RZ, -0x1 ;  /* 0xffffffffffa77424 */ /* 0x000fce00078e00ff */
[----:B0-----:R-:W-:Y:S05]  /*19be0*/  WARPSYNC.COLLECTIVE R167, `(.L_x_9777) ;  /* 0x00000000a7087348 */ /* 0x001fea0003c00000 */
[----:B------:R1:W2:Y:S02]  /*19bf0*/  SHFL.BFLY P3, R166, R190, R194, R199 ;  /* 0x0c0000c2bea67389 */ /* 0x0002a400000600c7 */
[----:B012---:R-:W-:Y:S01]  /*19c00*/  ENDCOLLECTIVE ;  /* 0x000000000000791b */ /* 0x007fe20003800000 */
.L_x_9777:
[----:B------:R-:W-:Y:S01]  /*19c10*/  HFMA2.MMA R194, -RZ, RZ, 0, 1.1920928955078125e-07 ;  /* 0x00000002ffc27435 */ /* 0x000fe200000001ff */
[----:B------:R-:W-:-:S05]  /*19c20*/  MOV R159, R166 ;  /* 0x000000a6009f7202 */ /* 0x000fca0000000f00 */
[----:B------:R-:W-:-:S04]  /*19c30*/  FADD.FTZ R160, R190, R159 ;  /* 0x0000009fbea07221 */ /* 0x000fc80000010000 */
[----:B------:R-:W-:-:S07]  /*19c40*/  IMAD.MOV.U32 R190, RZ, RZ, R160 ;  /* 0x000000ffffbe7224 */ /* 0x000fce00078e00a0 */
[----:B------:R-:W-:Y:S05]  /*19c50*/  WARPSYNC.COLLECTIVE R167, `(.L_x_9778) ;  /* 0x00000000a7087348 */ /* 0x000fea0003c00000 */
[----:B------:R0:W1:Y:S02]  /*19c60*/  SHFL.BFLY P3, R166, R190, R194, R199 ;  /* 0x0c0000c2bea67389 */ /* 0x00006400000600c7 */
[----:B01----:R-:W-:Y:S01]  /*19c70*/  ENDCOLLECTIVE ;  /* 0x000000000000791b */ /* 0x003fe20003800000 */
.L_x_9778:
[----:B------:R-:W-:Y:S02]  /*19c80*/  IMAD.MOV.U32 R194, RZ, RZ, 0x4 ;  /* 0x00000004ffc27424 */ /* 0x000fe400078e00ff */
[----:B------:R-:W-:-:S04]  /*19c90*/  IMAD.MOV.U32 R159, RZ, RZ, R166 ;  /* 0x000000ffff9f7224 */ /* 0x000fc800078e00a6 */
[----:B------:R-:W-:-:S05]  /*19ca0*/  FADD.FTZ R161, R160, R159 ;  /* 0x0000009fa0a17221 */ /* 0x000fca0000010000 */
[----:B------:R-:W-:-:S07]  /*19cb0*/  MOV R190, R161 ;  /* 0x000000a100be7202 */ /* 0x000fce0000000f00 */
[----:B------:R-:W-:Y:S05]  /*19cc0*/  WARPSYNC.COLLECTIVE R167, `(.L_x_9779) ;  /* 0x00000000a7087348 */ /* 0x000fea0003c00000 */
[----:B------:R0:W1:Y:S02]  /*19cd0*/  SHFL.BFLY P3, R166, R190, R194, R199 ;  /* 0x0c0000c2bea67389 */ /* 0x00006400000600c7 */
[----:B01----:R-:W-:Y:S01]  /*19ce0*/  ENDCOLLECTIVE ;  /* 0x000000000000791b */ /* 0x003fe20003800000 */
.L_x_9779:
[----:B------:R-:W-:Y:S01]  /*19cf0*/  HFMA2.MMA R194, -RZ, RZ, 0, 4.76837158203125e-07 ;  /* 0x00000008ffc27435 */ /* 0x000fe200000001ff */
[----:B------:R-:W-:-:S05]  /*19d00*/  MOV R158, R166 ;  /* 0x000000a6009e7202 */ /* 0x000fca0000000f00 */
[----:B------:R-:W-:-:S04]  /*19d10*/  FADD.FTZ R164, R161, R158 ;  /* 0x0000009ea1a47221 */ /* 0x000fc80000010000 */
[----:B------:R-:W-:-:S07]  /*19d20*/  IMAD.MOV.U32 R190, RZ, RZ, R164 ;  /* 0x000000ffffbe7224 */ /* 0x000fce00078e00a4 */
[----:B------:R-:W-:Y:S05]  /*19d30*/  WARPSYNC.COLLECTIVE R167, `(.L_x_9780) ;  /* 0x00000000a7087348 */ /* 0x000fea0003c00000 */
[----:B------:R0:W1:Y:S02]  /*19d40*/  SHFL.BFLY P3, R166, R190, R194, R199 ;  /* 0x0c0000c2bea67389 */ /* 0x00006400000600c7 */
[----:B01----:R-:W-:Y:S01]  /*19d50*/  ENDCOLLECTIVE ;  /* 0x000000000000791b */ /* 0x003fe20003800000 */
.L_x_9780:
[----:B------:R-:W-:Y:S02]  /*19d60*/  IMAD.MOV.U32 R194, RZ, RZ, 0x10 ;  /* 0x00000010ffc27424 */ /* 0x000fe400078e00ff */
[----:B------:R-:W-:-:S04]  /*19d70*/  IMAD.MOV.U32 R159, RZ, RZ, R166 ;  /* 0x000000ffff9f7224 */ /* 0x000fc800078e00a6 */
[----:B------:R-:W-:-:S05]  /*19d80*/  FADD.FTZ R165, R164, R159 ;  /* 0x0000009fa4a57221 */ /* 0x000fca0000010000 */
[----:B------:R-:W-:-:S07]  /*19d90*/  MOV R190, R165 ;  /* 0x000000a500be7202 */ /* 0x000fce0000000f00 */
[----:B------:R-:W-:Y:S05]  /*19da0*/  WARPSYNC.COLLECTIVE R167, `(.L_x_9781) ;  /* 0x00000000a7087348 */ /* 0x000fea0003c00000 */
[----:B------:R0:W1:Y:S02]  /*19db0*/  SHFL.BFLY P3, R166, R190, R194, R199 ;  /* 0x0c0000c2bea67389 */ /* 0x00006400000600c7 */
[----:B01----:R-:W-:Y:S01]  /*19dc0*/  ENDCOLLECTIVE ;  /* 0x000000000000791b */ /* 0x003fe20003800000 */
.L_x_9781:
        /* <DEDUP_REMOVED lines=72> */
.L_x_9782:
[----:B------:R-:W-:Y:S02]  /*1a250*/  IMAD.MOV.U32 R194, RZ, RZ, 0x2 ;  /* 0x00000002ffc27424 */ /* 0x000fe400078e00ff */
[----:B------:R-:W-:-:S04]  /*1a260*/  IMAD.MOV.U32 R160, RZ, RZ, R166 ;  /* 0x000000ffffa07224 */ /* 0x000fc800078e00a6 */
[----:B------:R-:W-:-:S05]  /*1a270*/  FADD.FTZ R160, R159, R160 ;  /* 0x000000a09fa07221 */ /* 0x000fca0000010000 */
[----:B------:R-:W-:-:S07]  /*1a280*/  MOV R190, R160 ;  /* 0x000000a000be7202 */ /* 0x000fce0000000f00 */
[----:B------:R-:W-:Y:S05]  /*1a290*/  WARPSYNC.COLLECTIVE R167, `(.L_x_9783) ;  /* 0x00000000a7087348 */ /* 0x000fea0003c00000 */
[----:B------:R0:W1:Y:S02]  /*1a2a0*/  SHFL.BFLY P3, R166, R190, R194, R199 ;  /* 0x0c0000c2bea67389 */ /* 0x00006400000600c7 */
[----:B01----:R-:W-:Y:S01]  /*1a2b0*/  ENDCOLLECTIVE ;  /* 0x000000000000791b */ /* 0x003fe20003800000 */
.L_x_9783:
[----:B------:R-:W-:Y:S01]  /*1a2c0*/  HFMA2.MMA R194, -RZ, RZ, 0, 2.384185791015625e-07 ;  /* 0x00000004ffc27435 */ /* 0x000fe200000001ff */
[----:B------:R-:W-:-:S05]  /*1a2d0*/  MOV R161, R166 ;  /* 0x000000a600a17202 */ /* 0x000fca0000000f00 */
[----:B------:R-:W-:-:S04]  /*1a2e0*/  FADD.FTZ R161, R160, R161 ;  /* 0x000000a1a0a17221 */ /* 0x000fc80000010000 */
[----:B------:R-:W-:-:S07]  /*1a2f0*/  IMAD.MOV.U32 R190, RZ, RZ, R161 ;  /* 0x000000ffffbe7224 */ /* 0x000fce00078e00a1 */
[----:B------:R-:W-:Y:S05]  /*1a300*/  WARPSYNC.COLLECTIVE R167, `(.L_x_9784) ;  /* 0x00000000a7087348 */ /* 0x000fea0003c00000 */
[----:B------:R0:W1:Y:S02]  /*1a310*/  SHFL.BFLY P3, R166, R190, R194, R199 ;  /* 0x0c0000c2bea67389 */ /* 0x00006400000600c7 */
[----:B01----:R-:W-:Y:S01]  /*1a320*/  ENDCOLLECTIVE ;  /* 0x000000000000791b */ /* 0x003fe20003800000 */
.L_x_9784:
[----:B------:R-:W-:Y:S02]  /*1a330*/  IMAD.MOV.U32 R194, RZ, RZ, 0x8 ;  /* 0x00000008ffc27424 */ /* 0x000fe400078e00ff */
[----:B------:R-:W-:-:S04]  /*1a340*/  IMAD.MOV.U32 R164, RZ, RZ, R166 ;  /* 0x000000ffffa47224 */ /* 0x000fc800078e00a6 */
[----:B------:R-:W-:-:S05]  /*1a350*/  FADD.FTZ R164, R161, R164 ;  /* 0x000000a4a1a47221 */ /* 0x000fca0000010000 */
[----:B------:R-:W-:-:S07]  /*1a360*/  MOV R190, R164 ;  /* 0x000000a400be7202 */ /* 0x000fce0000000f00 */
[----:B------:R-:W-:Y:S05]  /*1a370*/  WARPSYNC.COLLECTIVE R167, `(.L_x_9785) ;  /* 0x00000000a7087348 */ /* 0x000fea0003c00000 */
[----:B------:R0:W1:Y:S02]  /*1a380*/  SHFL.BFLY P3, R166, R190, R194, R199 ;  /* 0x0c0000c2bea67389 */ /* 0x00006400000600c7 */
[----:B01----:R-:W-:Y:S01]  /*1a390*/  ENDCOLLECTIVE ;  /* 0x000000000000791b */ /* 0x003fe20003800000 */
.L_x_9785:
[----:B------:R-:W-:Y:S01]  /*1a3a0*/  HFMA2.MMA R194, -RZ, RZ, 0, 9.5367431640625e-07 ;  /* 0x00000010ffc27435 */ /* 0x000fe200000001ff */
[----:B------:R-:W-:-:S05]  /*1a3b0*/  MOV R165, R166 ;  /* 0x000000a600a57202 */ /* 0x000fca0000000f00 */
[----:B------:R-:W-:-:S04]  /*1a3c0*/  FADD.FTZ R165, R164, R165 ;  /* 0x000000a5a4a57221 */ /* 0x000fc80000010000 */
[----:B------:R-:W-:-:S07]  /*1a3d0*/  IMAD.MOV.U32 R190, RZ, RZ, R165 ;  /* 0x000000ffffbe7224 */ /* 0x000fce00078e00a5 */
[----:B------:R-:W-:Y:S05]  /*1a3e0*/  WARPSYNC.COLLECTIVE R167, `(.L_x_9786) ;  /* 0x00000000a7087348 */ /* 0x000fea0003c00000 */
[----:B------:R0:W1:Y:S02]  /*1a3f0*/  SHFL.BFLY P3, R166, R190, R194, R199 ;  /* 0x0c0000c2bea67389 */ /* 0x00006400000600c7 */
[----:B01----:R-:W-:Y:S01]  /*1a400*/  ENDCOLLECTIVE ;  /* 0x000000000000791b */ /* 0x003fe20003800000 */
.L_x_9786:
[----:B------:R-:W-:Y:S05]  /*1a410*/  BRA `(.L_x_9787) ;  /* 0xffffffe0004c7947 */ /* 0x000fea000383ffff */
.L_x_9788:
        /* <DEDUP_REMOVED lines=14> */
.L_x_27049:


//--------------------- .text._ZN10layer_norm31ln_parallel_residual_fwd_kernelINS_13Kernel_traitsI13__nv_bfloat16S2_fS2_fjLj4096ELj1ELj1ELj4ELj16ENS_18Kernel_traits_baseILj4096ES2_S2_fS2_fjLj128EEEEELb1ELb1ELb0EEEvNS_9FwdParamsE --------------------------
	.section	.text._ZN10layer_norm31ln_parallel_residual_fwd_kernelINS_13Kernel_traitsI13__nv_bfloat16S2_fS2_fjLj4096ELj1ELj1ELj4ELj16ENS_18Kernel_traits_baseILj4096ES2_S2_fS2_fjLj128EEEEELb1ELb1ELb0EEEvNS_9FwdParamsE,"ax",@progbits
	.align	128
        .global         _ZN10layer_norm31ln_parallel_residual_fwd_kernelINS_13Kernel_traitsI13__nv_bfloat16S2_fS2_fjLj4096ELj1ELj1ELj4ELj16ENS_18Kernel_traits_baseILj4096ES2_S2_fS2_fjLj128EEEEELb1ELb1ELb0EEEvNS_9FwdParamsE
        .type           _ZN10layer_norm31ln_parallel_residual_fwd_kernelINS_13Kernel_traitsI13__nv_bfloat16S2_fS2_fjLj4096ELj1ELj1ELj4ELj16ENS_18Kernel_traits_baseILj4096ES2_S2_fS2_fjLj128EEEEELb1ELb1ELb0EEEvNS_9FwdParamsE,@function
        .size           _ZN10layer_norm31ln_parallel_residual_fwd_kernelINS_13Kernel_traitsI13__nv_bfloat16S2_fS2_fjLj4096ELj1ELj1ELj4ELj16ENS_18Kernel_traits_baseILj4096ES2_S2_fS2_fjLj128EEEEELb1ELb1ELb0EEEvNS_9FwdParamsE,(.L_x_27050 - _ZN10layer_norm31ln_parallel_residual_fwd_kernelINS_13Kernel_traitsI13__nv_bfloat16S2_fS2_fjLj4096ELj1ELj1ELj4ELj16ENS_18Kernel_traits_baseILj4096ES2_S2_fS2_fjLj128EEEEELb1ELb1ELb0EEEvNS_9FwdParamsE)
        .other          _ZN10layer_norm31ln_parallel_residual_fwd_kernelINS_13Kernel_traitsI13__nv_bfloat16S2_fS2_fjLj4096ELj1ELj1ELj4ELj16ENS_18Kernel_traits_baseILj4096ES2_S2_fS2_fjLj128EEEEELb1ELb1ELb0EEEvNS_9FwdParamsE,@"STO_CUDA_ENTRY STV_DEFAULT"
_ZN10layer_norm31ln_parallel_residual_fwd_kernelINS_13Kernel_traitsI13__nv_bfloat16S2_fS2_fjLj4096ELj1ELj1ELj4ELj16ENS_18Kernel_traits_baseILj4096ES2_S2_fS2_fjLj128EEEEELb1ELb1ELb0EEEvNS_9FwdParamsE:
.text._ZN10layer_norm31ln_parallel_residual_fwd_kernelINS_13Kernel_traitsI13__nv_bfloat16S2_fS2_fjLj4096ELj1ELj1ELj4ELj16ENS_18Kernel_traits_baseILj4096ES2_S2_fS2_fjLj128EEEEELb1ELb1ELb0EEEvNS_9FwdParamsE:
        /* <DEDUP_REMOVED lines=115> */
.L_x_9790:
[----:B------:R-:W-:Y:S05]  /*0730*/  BSYNC B0 ;  /* 0x0000000000007941 */ /* 0x000fea0003800000 */
.L_x_9789:
        /* <DEDUP_REMOVED lines=18> */
.L_x_9792:
[----:B------:R-:W-:Y:S05]  /*0860*/  BSYNC B0 ;  /* 0x0000000000007941 */ /* 0x000fea0003800000 */
.L_x_9791:
        /* <DEDUP_REMOVED lines=18> */
.L_x_9794:
[----:B------:R-:W-:Y:S05]  /*0990*/  BSYNC B0 ;  /* 0x0000000000007941 */ /* 0x000fea0003800000 */
.L_x_9793:
        /* <DEDUP_REMOVED lines=13> */
.L_x_9796:
[----:B------:R-:W-:Y:S05]  /*0a70*/  BSYNC B0 ;  /* 0x0000000000007941 */ /* 0x000fea0003800000 */
.L_x_9795:
[----:B------:R-:W-:Y:S01]  /*0a80*/  ULDC UR8, c[0x0][0x214] ;  /* 0x0000850000087ab9 */ /* 0x000fe20000000800 */
[----:B------:R-:W-:Y:S02]  /*0a90*/  LOP3.LUT R41, R41, UR35, R28, 0x96, !PT ;  /* 0x0000002329297c12 */ /* 0x000fe4000f8e961c */
[----:B------:R-:W-:-:S13]  /*0aa0*/  ISETP.GE.AND P0, PT, R134, UR8, PT ;  /* 0x0000000886007c0c */ /* 0x000fda000bf06270 */
[----:B------:R-:W-:Y:S05]  /*0ab0*/  @P0 EXIT ;  /* 0x000000000000094d */ /* 0x000fea0003800000 */
[----:B------:R-:W-:Y:S01]  /*0ac0*/  SHF.R.S32.HI R0, RZ, 0x3, R0 ;  /* 0x00000003ff007819 */ /* 0x000fe20000011400 */
[----:B------:R-:W-:Y:S01]  /*0ad0*/  IMAD.U32 R31, R26, 0x10000, RZ ;  /* 0x000100001a1f7824 */ /* 0x000fe200078e00ff */
[----:B------:R-:W-:Y:S01]  /*0ae0*/  SHF.L.U32 R26, R5, 0x10, RZ ;  /* 0x00000010051a7819 */ /* 0x000fe200000006ff */
[C---:B-----5:R-:W-:Y:S01]  /*0af0*/  IMAD.U32 R5, R33.reuse, 0x10000, RZ ;  /* 0x0001000021057824 */ /* 0x060fe200078e00ff */
        /* <DEDUP_REMOVED lines=10> */
[----:B------:R-:W-:Y:S01]  /*0ba0*/  PRMT R111, R32, 0x7632, R111 ;  /* 0x00007632206f7816 */ /* 0x000fe2000000006f */
        /* <DEDUP_REMOVED lines=8> */
[----:B------:R-:W-:Y:S01]  /*0c30*/  IMAD.U32 R30, R21, 0x10000, RZ ;  /* 0x00010000151e7824 */ /* 0x000fe200078e00ff */
[----:B------:R-:W-:Y:S01]  /*0c40*/  SHF.L.U32 R3, R84, 0x5, RZ ;  /* 0x0000000554037819 */ /* 0x000fe200000006ff */
[----:B------:R-:W-:Y:S01]  /*0c50*/  IMAD.U32 R21, R17, 0x10000, RZ ;  /* 0x0001000011157824 */ /* 0x000fe200078e00ff */
[----:B------:R-:W-:Y:S01]  /*0c60*/  PRMT R102, R12, 0x7632, R102 ;  /* 0x000076320c667816 */ /* 0x000fe20000000066 */
[----:B------:R-:W-:Y:S01]  /*0c70*/  IMAD.SHL.U32 R33, R33, 0x8, RZ ;  /* 0x0000000821217824 */ /* 0x000fe200078e00ff */
[C---:B------:R-:W-:Y:S01]  /*0c80*/  PRMT R108, R10.reuse, 0x7632, R108 ;  /* 0x000076320a6c7816 */ /* 0x040fe2000000006c */
[----:B------:R-:W-:Y:S01]  /*0c90*/  IMAD.U32 R12, R10, 0x10000, RZ ;  /* 0x000100000a0c7824 */ /* 0x000fe200078e00ff */
[C---:B------:R-:W-:Y:S01]  /*0ca0*/  PRMT R112, R37.reuse, 0x7632, R112 ;  /* 0x0000763225707816 */ /* 0x040fe20000000070 */
[----:B------:R-:W-:Y:S01]  /*0cb0*/  IMAD.U32 R10, R37, 0x10000, RZ ;  /* 0x00010000250a7824 */ /* 0x000fe200078e00ff */
[----:B------:R-:W-:Y:S01]  /*0cc0*/  LOP3.LUT R37, R3, 0x3e0, RZ, 0xc0, !PT ;  /* 0x000003e003257812 */ /* 0x000fe200078ec0ff */
[----:B------:R-:W-:Y:S01]  /*0cd0*/  IMAD.U32 R3, R35, 0x10000, RZ ;  /* 0x0001000023037824 */ /* 0x000fe200078e00ff */
[----:B------:R-:W-:Y:S01]  /*0ce0*/  I2FP.F32.U32 R33, R33 ;  /* 0x0000002100217245 */ /* 0x000fe20000201000 */
[----:B------:R-:W-:Y:S01]  /*0cf0*/  HFMA2.MMA R97, -RZ, RZ, 0, 0 ;  /* 0x00000000ff617435 */ /* 0x000fe200000001ff */
[----:B------:R-:W-:Y:S01]  /*0d00*/  VIADDMNMX R37, R2, -R37, RZ, !PT ;  /* 0x8000002502257246 */ /* 0x000fe200078001ff */
[----:B------:R-:W-:Y:S01]  /*0d10*/  IMAD R2, R42, -0x326172a9, RZ ;  /* 0xcd9e8d572a027824 */ /* 0x000fe200078e02ff */
[----:B------:R0:W1:Y:S01]  /*0d20*/  MUFU.RCP R129, R33 ;  /* 0x0000002100817308 */ /* 0x0000620000001000 */
[----:B------:R-:W-:Y:S01]  /*0d30*/  SHF.L.U32 R80, R27, 0x10, RZ ;  /* 0x000000101b507819 */ /* 0x000fe200000006ff */
[----:B------:R-:W-:Y:S01]  /*0d40*/  IMAD.U32 R85, R85, 0x10000, RZ ;  /* 0x0001000055557824 */ /* 0x000fe200078e00ff */
[----:B------:R-:W-:Y:S01]  /*0d50*/  SHF.L.U32 R27, R22, 0x10, RZ ;  /* 0x00000010161b7819 */ /* 0x000fe200000006ff */
[----:B------:R-:W-:Y:S01]  /*0d60*/  IMAD.U32 R87, R87, 0x10000, RZ ;  /* 0x0001000057577824 */ /* 0x000fe200078e00ff */
[----:B------:R-:W-:Y:S01]  /*0d70*/  PRMT R98, R16, 0x7632, R98 ;  /* 0x0000763210627816 */ /* 0x000fe20000000062 */
[----:B------:R-:W-:Y:S01]  /*0d80*/  IMAD.U32 R88, R88, 0x10000, RZ ;  /* 0x0001000058587824 */ /* 0x000fe200078e00ff */
[----:B------:R-:W-:Y:S01]  /*0d90*/  SHF.L.U32 R22, R16, 0x10, RZ ;  /* 0x0000001010167819 */ /* 0x000fe200000006ff */
[----:B------:R-:W-:Y:S01]  /*0da0*/  IMAD.U32 R90, R90, 0x10000, RZ ;  /* 0x000100005a5a7824 */ /* 0x000fe200078e00ff */
[----:B------:R-:W-:Y:S01]  /*0db0*/  VIMNMX R37, R37, 0x20, PT ;  /* 0x0000002025257848 */ /* 0x000fe20003fe0100 */
[----:B------:R-:W-:Y:S01]  /*0dc0*/  IMAD.U32 R91, R91, 0x10000, RZ ;  /* 0x000100005b5b7824 */ /* 0x000fe200078e00ff */
[C---:B------:R-:W-:Y:S01]  /*0dd0*/  PRMT R104, R14.reuse, 0x7632, R104 ;  /* 0x000076320e687816 */ /* 0x040fe20000000068 */
[----:B------:R-:W-:Y:S01]  /*0de0*/  IMAD.U32 R93, R93, 0x10000, RZ ;  /* 0x000100005d5d7824 */ /* 0x000fe200078e00ff */
[----:B------:R-:W-:Y:S01]  /*0df0*/  SHF.L.U32 R16, R14, 0x10, RZ ;  /* 0x000000100e107819 */ /* 0x000fe200000006ff */
[C---:B------:R-:W-:Y:S01]  /*0e00*/  IMAD.U32 R14, R8.reuse, 0x10000, RZ ;  /* 0x00010000080e7824 */ /* 0x040fe200078e00ff */
[----:B------:R-:W-:Y:S01]  /*0e10*/  PRMT R106, R8, 0x7632, R106 ;  /* 0x00007632086a7816 */ /* 0x000fe2000000006a */
[----:B------:R-:W-:Y:S01]  /*0e20*/  IMAD.IADD R37, R32, 0x1, R37 ;  /* 0x0000000120257824 */ /* 0x000fe200078e0225 */
[C---:B------:R-:W-:Y:S01]  /*0e30*/  PRMT R116, R39.reuse, 0x7632, R116 ;  /* 0x0000763227747816 */ /* 0x040fe20000000074 */
[----:B------:R-:W-:Y:S01]  /*0e40*/  IMAD.U32 R94, R94, 0x10000, RZ ;  /* 0x000100005e5e7824 */ /* 0x000fe200078e00ff */
[----:B------:R-:W-:Y:S01]  /*0e50*/  SHF.L.U32 R8, R39, 0x10, RZ ;  /* 0x0000001027087819 */ /* 0x000fe200000006ff */
[----:B------:R-:W-:Y:S01]  /*0e60*/  IMAD.HI.U32 R39, R41, -0x326172a9, RZ ;  /* 0xcd9e8d5729277827 */ /* 0x000fe200078e00ff */
[----:B------:R-:W-:Y:S01]  /*0e70*/  PRMT R115, R34, 0x7632, R115 ;  /* 0x0000763222737816 */ /* 0x000fe20000000073 */
[----:B------:R-:W-:Y:S01]  /*0e80*/  ULDC.U8 UR14, c[0x0][0x2a0] ;  /* 0x0000a800000e7ab9 */ /* 0x000fe20000000000 */
[----:B------:R-:W-:Y:S01]  /*0e90*/  PRMT R117, R35, 0x7632, R117 ;  /* 0x0000763223757816 */ /* 0x000fe20000000075 */
[----:B------:R-:W-:Y:S01]  /*0ea0*/  IMAD R34, R40, -0x2daee0ad, RZ ;  /* 0xd2511f5328227824 */ /* 0x000fe200078e02ff */
[----:B------:R-:W-:Y:S01]  /*0eb0*/  PRMT R99, R17, 0x7632, R99 ;  /* 0x0000763211637816 */ /* 0x000fe20000000063 */
[----:B------:R-:W-:Y:S01]  /*0ec0*/  IMAD.HI.U32 R35, R128, -0x2daee0ad, RZ ;  /* 0xd2511f5380237827 */ /* 0x000fe200078e00ff */
[----:B------:R-:W-:Y:S01]  /*0ed0*/  PRMT R101, R19, 0x7632, R101 ;  /* 0x0000763213657816 */ /* 0x000fe20000000065 */
[----:B------:R-:W-:Y:S01]  /*0ee0*/  ULDC UR38, c[0x0][0x218] ;  /* 0x0000860000267ab9 */ /* 0x000fe20000000800 */
[----:B------:R-:W-:Y:S01]  /*0ef0*/  PRMT R107, R9, 0x7632, R107 ;  /* 0x00007632096b7816 */ /* 0x000fe2000000006b */
[----:B------:R-:W-:Y:S01]  /*0f00*/  IMAD.U32 R17, R13, 0x10000, RZ ;  /* 0x000100000d117824 */ /* 0x000fe200078e00ff */
[C---:B------:R-:W-:Y:S01]  /*0f10*/  PRMT R109, R11.reuse, 0x7632, R109 ;  /* 0x000076320b6d7816 */ /* 0x040fe2000000006d */
[----:B------:R-:W-:Y:S01]  /*0f20*/  IMAD.U32 R11, R11, 0x10000, RZ ;  /* 0x000100000b0b7824 */ /* 0x000fe200078e00ff */
[----:B------:R-:W-:Y:S01]  /*0f30*/  PRMT R110, R36, 0x7632, R110 ;  /* 0x00007632246e7816 */ /* 0x000fe2000000006e */
[----:B------:R-:W-:Y:S01]  /*0f40*/  IMAD.U32 R96, R96, 0x10000, RZ ;  /* 0x0001000060607824 */ /* 0x000fe200078e00ff */
[----:B------:R-:W-:Y:S01]  /*0f50*/  PRMT R103, R13, 0x7632, R103 ;  /* 0x000076320d677816 */ /* 0x000fe20000000067 */
[----:B------:R-:W-:Y:S01]  /*0f60*/  IMAD R130, R41, -0x326172a9, RZ ;  /* 0xcd9e8d5729827824 */ /* 0x000fe200078e02ff */
[C---:B------:R-:W-:Y:S01]  /*0f70*/  PRMT R105, R15.reuse, 0x7632, R105 ;  /* 0x000076320f697816 */ /* 0x040fe20000000069 */
[----:B------:R-:W-:Y:S01]  /*0f80*/  IMAD.U32 R15, R15, 0x10000, RZ ;  /* 0x000100000f0f7824 */ /* 0x000fe200078e00ff */
[----:B------:R-:W-:Y:S01]  /*0f90*/  PRMT R114, R38, 0x7632, R114 ;  /* 0x0000763226727816 */ /* 0x000fe20000000072 */
[----:B------:R-:W-:Y:S01]  /*0fa0*/  IMAD R128, R128, -0x2daee0ad, RZ ;  /* 0xd2511f5380807824 */ /* 0x000fe200078e02ff */
[----:B------:R-:W-:Y:S01]  /*0fb0*/  SHF.L.U32 R81, R24, 0x10, RZ ;  /* 0x0000001018517819 */ /* 0x000fe200000006ff */
[----:B------:R-:W-:Y:S01]  /*0fc0*/  IMAD.U32 R24, R7, 0x10000, RZ ;  /* 0x0001000007187824 */ /* 0x000fe200078e00ff */
[----:B------:R-:W-:Y:S01]  /*0fd0*/  SHF.L.U32 R13, R9, 0x10, RZ ;  /* 0x00000010090d7819 */ /* 0x000fe200000006ff */
[----:B------:R-:W-:Y:S01]  /*0fe0*/  IMAD.U32 R7, R38, 0x10000, RZ ;  /* 0x0001000026077824 */ /* 0x000fe200078e00ff */
[----:B------:R-:W-:Y:S01]  /*0ff0*/  SHF.L.U32 R19, R19, 0x10, RZ ;  /* 0x0000001013137819 */ /* 0x000fe200000006ff */
[----:B------:R-:W-:Y:S01]  /*1000*/  IMAD.MOV.U32 R140, RZ, RZ, 0x1 ;  /* 0x00000001ff8c7424 */ /* 0x000fe200078e00ff */
        /* <DEDUP_REMOVED lines=30> */
[----:B------:R-:W-:Y:S01]  /*11f0*/  ULDC.64 UR8, c[0x0][0x230] ;  /* 0x00008c0000087ab9 */ /* 0x000fe20000000a00 */
[----:B------:R-:W-:Y:S01]  /*1200*/  ULDC.64 UR10, c[0x0][0x238] ;  /* 0x00008e00000a7ab9 */ /* 0x000fe20000000a00 */
[----:B------:R-:W-:Y:S01]  /*1210*/  ULDC.64 UR12, c[0x0][0x240] ;  /* 0x00009000000c7ab9 */ /* 0x000fe20000000a00 */
[----:B------:R-:W-:Y:S01]  /*1220*/  UISETP.NE.AND UP0, UPT, UR14, URZ, UPT ;  /* 0x0000003f0e00728c */ /* 0x000fe2000bf05270 */
[----:B------:R-:W-:Y:S01]  /*1230*/  ULDC.64 UR16, c[0x0][0x248] ;  /* 0x0000920000107ab9 */ /* 0x000fe20000000a00 */
[----:B01----:R-:W-:-:S09]  /*1240*/  ULDC.64 UR18, c[0x0][0x210] ;  /* 0x0000840000127ab9 */ /* 0x003fd20000000a00 */
.L_x_10329:
        /* <DEDUP_REMOVED lines=35> */
.L_x_9800:
[----:B------:R-:W-:-:S07]  /*1480*/  IMAD.MOV.U32 R142, RZ, RZ, R130 ;  /* 0x000000ffff8e7224 */ /* 0x000fce00078e0082 */
.L_x_9801:
[----:B------:R-:W-:Y:S05]  /*1490*/  BSYNC B1 ;  /* 0x0000000000017941 */ /* 0x000fea0003800000 */
.L_x_9799:
        /* <DEDUP_REMOVED lines=16> */
.L_x_9805:
[----:B------:R-:W-:Y:S05]  /*15a0*/  BSYNC B2 ;  /* 0x0000000000027941 */ /* 0x000fea0003800000 */
.L_x_9804:
        /* <DEDUP_REMOVED lines=44> */
.L_x_9803:
[----:B------:R-:W-:Y:S05]  /*1870*/  BSYNC B1 ;  /* 0x0000000000017941 */ /* 0x000fea0003800000 */
.L_x_9802:
[----:B------:R-:W0:Y:S01]  /*1880*/  LDC R144, c[0x0][0x294] ;  /* 0x0000a500ff907b82 */ /* 0x000e220000000800 */
[----:B------:R-:W-:Y:S01]  /*1890*/  HFMA2.MMA R145, -RZ, RZ, 0.1171875, 0 ;  /* 0x2f800000ff917435 */ /* 0x000fe200000001ff */
[----:B------:R-:W-:Y:S02]  /*18a0*/  I2FP.F32.U32 R46, R142 ;  /* 0x0000008e002e7245 */ /* 0x000fe40000201000 */
[----:B------:R-:W-:Y:S01]  /*18b0*/  ISETP.NE.U32.AND P2, PT, R44, RZ, PT ;  /* 0x000000ff2c00720c */ /* 0x000fe20003f45070 */
[----:B-----5:R-:W-:Y:S01]  /*18c0*/  IMAD.U32 R44, R48, 0x10000, RZ ;  /* 0x00010000302c7824 */ /* 0x020fe200078e00ff */
        /* <DEDUP_REMOVED lines=15> */
.L_x_9806:
        /* <DEDUP_REMOVED lines=12> */
.L_x_9809:
[----:B------:R-:W-:-:S07]  /*1a80*/  IMAD.MOV.U32 R45, RZ, RZ, R130 ;  /* 0x000000ffff2d7224 */ /* 0x000fce00078e0082 */
.L_x_9810:
[----:B------:R-:W-:Y:S05]  /*1a90*/  BSYNC B1 ;  /* 0x0000000000017941 */ /* 0x000fea0003800000 */
.L_x_9808:
        /* <DEDUP_REMOVED lines=16> */
.L_x_9814:
[----:B------:R-:W-:Y:S05]  /*1ba0*/  BSYNC B2 ;  /* 0x0000000000027941 */ /* 0x000fea0003800000 */
.L_x_9813:
        /* <DEDUP_REMOVED lines=44> */
.L_x_9812:
[----:B------:R-:W-:Y:S05]  /*1e70*/  BSYNC B1 ;  /* 0x0000000000017941 */ /* 0x000fea0003800000 */
.L_x_9811:
        /* <DEDUP_REMOVED lines=9> */
.L_x_9807:
        /* <DEDUP_REMOVED lines=12> */
.L_x_9816:
[----:B------:R-:W-:-:S07]  /*1fd0*/  MOV R45, R130 ;  /* 0x00000082002d7202 */ /* 0x000fce0000000f00 */
.L_x_9817:
[----:B------:R-:W-:Y:S05]  /*1fe0*/  BSYNC B1 ;  /* 0x0000000000017941 */ /* 0x000fea0003800000 */
.L_x_9815:
        /* <DEDUP_REMOVED lines=16> */
.L_x_9821:
[----:B------:R-:W-:Y:S05]  /*20f0*/  BSYNC B2 ;  /* 0x0000000000027941 */ /* 0x000fea0003800000 */
.L_x_9820:
        /* <DEDUP_REMOVED lines=44> */
.L_x_9819:
[----:B------:R-:W-:Y:S05]  /*23c0*/  BSYNC B1 ;  /* 0x0000000000017941 */ /* 0x000fea0003800000 */
.L_x_9818:
        /* <DEDUP_REMOVED lines=14> */
.L_x_9822:
        /* <DEDUP_REMOVED lines=12> */
.L_x_9825:
[----:B------:R-:W-:-:S07]  /*2570*/  MOV R48, R130 ;  /* 0x0000008200307202 */ /* 0x000fce0000000f00 */
.L_x_9826:
[----:B------:R-:W-:Y:S05]  /*2580*/  BSYNC B1 ;  /* 0x0000000000017941 */ /* 0x000fea0003800000 */
.L_x_9824:
        /* <DEDUP_REMOVED lines=16> */
.L_x_9830:
[----:B------:R-:W-:Y:S05]  /*2690*/  BSYNC B2 ;  /* 0x0000000000027941 */ /* 0x000fea0003800000 */
.L_x_9829:
        /* <DEDUP_REMOVED lines=44> */
.L_x_9828:
[----:B------:R-:W-:Y:S05]  /*2960*/  BSYNC B1 ;  /* 0x0000000000017941 */ /* 0x000fea0003800000 */
.L_x_9827:
        /* <DEDUP_REMOVED lines=10> */
.L_x_9823:
        /* <DEDUP_REMOVED lines=12> */
.L_x_9832:
[----:B------:R-:W-:-:S07]  /*2ad0*/  IMAD.MOV.U32 R48, RZ, RZ, R130 ;  /* 0x000000ffff307224 */ /* 0x000fce00078e0082 */
.L_x_9833:
[----:B------:R-:W-:Y:S05]  /*2ae0*/  BSYNC B1 ;  /* 0x0000000000017941 */ /* 0x000fea0003800000 */
.L_x_9831:
        /* <DEDUP_REMOVED lines=16> */
.L_x_9837:
[----:B------:R-:W-:Y:S05]  /*2bf0*/  BSYNC B2 ;  /* 0x0000000000027941 */ /* 0x000fea0003800000 */
.L_x_9836:
        /* <DEDUP_REMOVED lines=44> */
.L_x_9835:
[----:B------:R-:W-:Y:S05]  /*2ec0*/  BSYNC B1 ;  /* 0x0000000000017941 */ /* 0x000fea0003800000 */
.L_x_9834:
        /* <DEDUP_REMOVED lines=15> */
.L_x_9838:
        /* <DEDUP_REMOVED lines=12> */
.L_x_9841:
[----:B------:R-:W-:-:S07]  /*3080*/  IMAD.MOV.U32 R120, RZ, RZ, R130 ;  /* 0x000000ffff787224 */ /* 0x000fce00078e0082 */
.L_x_9842:
[----:B------:R-:W-:Y:S05]  /*3090*/  BSYNC B1 ;  /* 0x0000000000017941 */ /* 0x000fea0003800000 */
.L_x_9840:
        /* <DEDUP_REMOVED lines=16> */
.L_x_9846:
[----:B------:R-:W-:Y:S05]  /*31a0*/  BSYNC B2 ;  /* 0x0000000000027941 */ /* 0x000fea0003800000 */
.L_x_9845:
        /* <DEDUP_REMOVED lines=44> */
.L_x_9844:
[----:B------:R-:W-:Y:S05]  /*3470*/  BSYNC B1 ;  /* 0x0000000000017941 */ /* 0x000fea0003800000 */
.L_x_9843:
        /* <DEDUP_REMOVED lines=9> */
.L_x_9839:
        /* <DEDUP_REMOVED lines=12> */
.L_x_9848:
[----:B------:R-:W-:-:S07]  /*35d0*/  IMAD.MOV.U32 R126, RZ, RZ, R130 ;  /* 0x000000ffff7e7224 */ /* 0x000fce00078e0082 */
.L_x_9849:
[----:B------:R-:W-:Y:S05]  /*35e0*/  BSYNC B1 ;  /* 0x0000000000017941 */ /* 0x000fea0003800000 */
.L_x_9847:
        /* <DEDUP_REMOVED lines=16> */
.L_x_9853:
[----:B------:R-:W-:Y:S05]  /*36f0*/  BSYNC B2 ;  /* 0x0000000000027941 */ /* 0x000fea0003800000 */
.L_x_9852:
        /* <DEDUP_REMOVED lines=44> */
.L_x_9851:
[----:B------:R-:W-:Y:S05]  /*39c0*/  BSYNC B1 ;  /* 0x0000000000017941 */ /* 0x000fea0003800000 */
.L_x_9850:
        /* <DEDUP_REMOVED lines=14> */
.L_x_9854:
        /* <DEDUP_REMOVED lines=12> */
.L_x_9857:
[----:B------:R-:W-:-:S07]  /*3b70*/  IMAD.MOV.U32 R121, RZ, RZ, R130 ;  /* 0x000000ffff797224 */ /* 0x000fce00078e0082 */
.L_x_9858:
[----:B------:R-:W-:Y:S05]  /*3b80*/  BSYNC B1 ;  /* 0x0000000000017941 */ /* 0x000fea0003800000 */
.L_x_9856:
        /* <DEDUP_REMOVED lines=16> */
.L_x_9862:
[----:B------:R-:W-:Y:S05]  /*3c90*/  BSYNC B2 ;  /* 0x0000000000027941 */ /* 0x000fea0003800000 */
.L_x_9861:
        /* <DEDUP_REMOVED lines=44> */
.L_x_9860:
[----:B------:R-:W-:Y:S05]  /*3f60*/  BSYNC B1 ;  /* 0x0000000000017941 */ /* 0x000fea0003800000 */
.L_x_9859:
        /* <DEDUP_REMOVED lines=10> */
.L_x_9855:
        /* <DEDUP_REMOVED lines=12> */
.L_x_9864:
[----:B------:R-:W-:-:S07]  /*40d0*/  MOV R126, R130 ;  /* 0x00000082007e7202 */ /* 0x000fce0000000f00 */
.L_x_9865:
[----:B------:R-:W-:Y:S05]  /*40e0*/  BSYNC B1 ;  /* 0x0000000000017941 */ /* 0x000fea0003800000 */
.L_x_9863:
        /* <DEDUP_REMOVED lines=16> */
.L_x_9869:
[----:B------:R-:W-:Y:S05]  /*41f0*/  BSYNC B2 ;  /* 0x0000000000027941 */ /* 0x000fea0003800000 */
.L_x_9868:
        /* <DEDUP_REMOVED lines=44> */
.L_x_9867:
[----:B------:R-:W-:Y:S05]  /*44c0*/  BSYNC B1 ;  /* 0x0000000000017941 */ /* 0x000fea0003800000 */
.L_x_9866:
        /* <DEDUP_REMOVED lines=15> */
.L_x_9870:
        /* <DEDUP_REMOVED lines=12> */
.L_x_9873:
[----:B------:R-:W-:-:S07]  /*4680*/  MOV R49, R130 ;  /* 0x0000008200317202 */ /* 0x000fce0000000f00 */
.L_x_9874:
[----:B------:R-:W-:Y:S05]  /*4690*/  BSYNC B1 ;  /* 0x0000000000017941 */ /* 0x000fea0003800000 */
.L_x_9872:
        /* <DEDUP_REMOVED lines=16> */
.L_x_9878:
[----:B------:R-:W-:Y:S05]  /*47a0*/  BSYNC B2 ;  /* 0x0000000000027941 */ /* 0x000fea0003800000 */
.L_x_9877:
        /* <DEDUP_REMOVED lines=44> */
.L_x_9876:
[----:B------:R-:W-:Y:S05]  /*4a70*/  BSYNC B1 ;  /* 0x0000000000017941 */ /* 0x000fea0003800000 */
.L_x_9875:
        /* <DEDUP_REMOVED lines=9> */
.L_x_9871:
        /* <DEDUP_REMOVED lines=12> */
.L_x_9880:
[----:B------:R-:W-:-:S07]  /*4bd0*/  IMAD.MOV.U32 R49, RZ, RZ, R130 ;  /* 0x000000ffff317224 */ /* 0x000fce00078e0082 */
.L_x_9881:
[----:B------:R-:W-:Y:S05]  /*4be0*/  BSYNC B1 ;  /* 0x0000000000017941 */ /* 0x000fea0003800000 */
.L_x_9879:
        /* <DEDUP_REMOVED lines=16> */
.L_x_9885:
[----:B------:R-:W-:Y:S05]  /*4cf0*/  BSYNC B2 ;  /* 0x0000000000027941 */ /* 0x000fea0003800000 */
.L_x_9884:
        /* <DEDUP_REMOVED lines=44> */
.L_x_9883:
[----:B------:R-:W-:Y:S05]  /*4fc0*/  BSYNC B1 ;  /* 0x0000000000017941 */ /* 0x000fea0003800000 */
.L_x_9882:
        /* <DEDUP_REMOVED lines=12> */
.L_x_9886:
        /* <DEDUP_REMOVED lines=12> */
.L_x_9889:
[----:B------:R-:W-:-:S07]  /*5150*/  IMAD.MOV.U32 R50, RZ, RZ, R130 ;  /* 0x000000ffff327224 */ /* 0x000fce00078e0082 */
.L_x_9890:
[----:B------:R-:W-:Y:S05]  /*5160*/  BSYNC B1 ;  /* 0x0000000000017941 */ /* 0x000fea0003800000 */
.L_x_9888:
        /* <DEDUP_REMOVED lines=16> */
.L_x_9894:
[----:B------:R-:W-:Y:S05]  /*5270*/  BSYNC B2 ;  /* 0x0000000000027941 */ /* 0x000fea0003800000 */
.L_x_9893:
        /* <DEDUP_REMOVED lines=44> */
.L_x_9892:
[----:B------:R-:W-:Y:S05]  /*5540*/  BSYNC B1 ;  /* 0x0000000000017941 */ /* 0x000fea0003800000 */
.L_x_9891:
        /* <DEDUP_REMOVED lines=10> */
.L_x_9887:
        /* <DEDUP_REMOVED lines=12> */
.L_x_9896:
[----:B------:R-:W-:-:S07]  /*56b0*/  IMAD.MOV.U32 R50, RZ, RZ, R130 ;  /* 0x000000ffff327224 */ /* 0x000fce00078e0082 */
.L_x_9897:
[----:B------:R-:W-:Y:S05]  /*56c0*/  BSYNC B1 ;  /* 0x0000000000017941 */ /* 0x000fea0003800000 */
.L_x_9895:
        /* <DEDUP_REMOVED lines=16> */
.L_x_9901:
[----:B------:R-:W-:Y:S05]  /*57d0*/  BSYNC B2 ;  /* 0x0000000000027941 */ /* 0x000fea0003800000 */
.L_x_9900:
        /* <DEDUP_REMOVED lines=44> */
.L_x_9899:
[----:B------:R-:W-:Y:S05]  /*5aa0*/  BSYNC B1 ;  /* 0x0000000000017941 */ /* 0x000fea0003800000 */
.L_x_9898:
        /* <DEDUP_REMOVED lines=13> */
.L_x_9902:
        /* <DEDUP_REMOVED lines=12> */
.L_x_9905:
[----:B------:R-:W-:-:S07]  /*5c40*/  IMAD.MOV.U32 R124, RZ, RZ, R130 ;  /* 0x000000ffff7c7224 */ /* 0x000fce00078e0082 */
.L_x_9906:
[----:B------:R-:W-:Y:S05]  /*5c50*/  BSYNC B1 ;  /* 0x0000000000017941 */ /* 0x000fea0003800000 */
.L_x_9904:
        /* <DEDUP_REMOVED lines=16> */
.L_x_9910:
[----:B------:R-:W-:Y:S05]  /*5d60*/  BSYNC B2 ;  /* 0x0000000000027941 */ /* 0x000fea0003800000 */
.L_x_9909:
        /* <DEDUP_REMOVED lines=44> */
.L_x_9908:
[----:B------:R-:W-:Y:S05]  /*6030*/  BSYNC B1 ;  /* 0x0000000000017941 */ /* 0x000fea0003800000 */
.L_x_9907:
        /* <DEDUP_REMOVED lines=9> */
.L_x_9903:
        /* <DEDUP_REMOVED lines=12> */
.L_x_9912:
[----:B------:R-:W-:-:S07]  /*6190*/  MOV R126, R130 ;  /* 0x00000082007e7202 */ /* 0x000fce0000000f00 */
.L_x_9913:
[----:B------:R-:W-:Y:S05]  /*61a0*/  BSYNC B1 ;  /* 0x0000000000017941 */ /* 0x000fea0003800000 */
.L_x_9911:
        /* <DEDUP_REMOVED lines=16> */
.L_x_9917:
[----:B------:R-:W-:Y:S05]  /*62b0*/  BSYNC B2 ;  /* 0x0000000000027941 */ /* 0x000fea0003800000 */
.L_x_9916:
        /* <DEDUP_REMOVED lines=44> */
.L_x_9915:
[----:B------:R-:W-:Y:S05]  /*6580*/  BSYNC B1 ;  /* 0x0000000000017941 */ /* 0x000fea0003800000 */
.L_x_9914:
        /* <DEDUP_REMOVED lines=12> */
.L_x_9918:
        /* <DEDUP_REMOVED lines=12> */
.L_x_9921:
[----:B------:R-:W-:-:S07]  /*6710*/  MOV R125, R130 ;  /* 0x00000082007d7202 */ /* 0x000fce0000000f00 */
.L_x_9922:
[----:B------:R-:W-:Y:S05]  /*6720*/  BSYNC B1 ;  /* 0x0000000000017941 */ /* 0x000fea0003800000 */
.L_x_9920:
        /* <DEDUP_REMOVED lines=16> */
.L_x_9926:
[----:B------:R-:W-:Y:S05]  /*6830*/  BSYNC B2 ;  /* 0x0000000000027941 */ /* 0x000fea0003800000 */
.L_x_9925:
        /* <DEDUP_REMOVED lines=44> */
.L_x_9924:
[----:B------:R-:W-:Y:S05]  /*6b00*/  BSYNC B1 ;  /* 0x0000000000017941 */ /* 0x000fea0003800000 */
.L_x_9923:
        /* <DEDUP_REMOVED lines=10> */
.L_x_9919:
        /* <DEDUP_REMOVED lines=11> */
[----:B------:R-:W-:Y:S01]  /*6c60*/  SEL R145, RZ, 0x1, P5 ;  /* 0x00000001ff917807 */ /* 0x000fe20002800000 */
[----:B------:R-:W-:Y:S01]  /*6c70*/  IMAD.WIDE.U32 R78, R78, 0x10000, RZ ;  /* 0x000100004e4e7825 */ /* 0x000fe200078e00ff */
[----:B------:R-:W-:-:S02]  /*6c80*/  LOP3.LUT R141, R141, R77, R142, 0xfe, !PT ;  /* 0x0000004d8d8d7212 */ /* 0x000fc400078efe8e */
[----:B------:R-:W-:Y:S01]  /*6c90*/  LEA R142, P1, R137, UR10, 0x5 ;  /* 0x0000000a898e7c11 */ /* 0x000fe2000f8228ff */
[----:B------:R-:W-:Y:S01]  /*6ca0*/  IMAD.WIDE.U32 R76, R76, 0x100, RZ ;  /* 0x000001004c4c7825 */ /* 0x000fe200078e00ff */
[----:B------:R-:W-:Y:S02]  /*6cb0*/  LOP3.LUT R145, R139, R141, R145, 0xfe, !PT ;  /* 0x0000008d8b917212 */ /* 0x000fe400078efe91 */
[----:B------:R-:W-:Y:S02]  /*6cc0*/  LOP3.LUT P2, RZ, R136, 0x10, RZ, 0xc0, !PT ;  /* 0x0000001088ff7812 */ /* 0x000fe4000784c0ff */
[C---:B------:R-:W-:Y:S02]  /*6cd0*/  SHF.L.U32 R141, R137.reuse, 0x3, RZ ;  /* 0x00000003898d7819 */ /* 0x040fe400000006ff */
[----:B------:R-:W-:Y:S02]  /*6ce0*/  LOP3.LUT R138, R76, R138, R78, 0xfe, !PT ;  /* 0x0000008a4c8a7212 */ /* 0x000fe400078efe4e */
[----:B------:R-:W-:-:S02]  /*6cf0*/  LEA.HI.X R143, R137, UR11, RZ, 0x5, P1 ;  /* 0x0000000b898f7c11 */ /* 0x000fc400088f2cff */
[----:B------:R-:W-:Y:S02]  /*6d00*/  SHF.L.U64.HI R144, R137, 0x3, RZ ;  /* 0x0000000389907819 */ /* 0x000fe400000102ff */
[----:B------:R-:W-:Y:S01]  /*6d10*/  IADD3 R76, P1, R141, UR12, RZ ;  /* 0x0000000c8d4c7c10 */ /* 0x000fe2000ff3e0ff */
[----:B------:R0:W-:Y:S01]  /*6d20*/  STG.E.128 desc[UR4][R142.64], R44 ;  /* 0x0000002c8e007986 */ /* 0x0001e2000c101d04 */
[----:B------:R-:W-:Y:S02]  /*6d30*/  SEL R139, RZ, 0x1, P2 ;  /* 0x00000001ff8b7807 */ /* 0x000fe40001000000 */
[----:B------:R-:W-:Y:S01]  /*6d40*/  LOP3.LUT R79, R77, R145, R79, 0xfe, !PT ;  /* 0x000000914d4f7212 */ /* 0x000fe200078efe4f */
[----:B------:R0:W-:Y:S01]  /*6d50*/  STG.E.128 desc[UR4][R142.64+0x10], R48 ;  /* 0x000010308e007986 */ /* 0x0001e2000c101d04 */
[----:B------:R-:W-:Y:S02]  /*6d60*/  IADD3.X R77, R144, UR13, RZ, P1, !PT ;  /* 0x0000000d904d7c10 */ /* 0x000fe40008ffe4ff */
        /* <DEDUP_REMOVED lines=23> */
.L_x_9927:
[----:B------:R-:W-:-:S07]  /*6ee0*/  VIADD R141, R137, 0x80 ;  /* 0x00000080898d7836 */ /* 0x000fce0000000000 */
.L_x_9798:
[----:B------:R-:W-:Y:S05]  /*6ef0*/  BSYNC B0 ;  /* 0x0000000000007941 */ /* 0x000fea0003800000 */
.L_x_9797:
        /* <DEDUP_REMOVED lines=30> */
.L_x_9931:
[----:B------:R-:W-:-:S07]  /*70e0*/  IMAD.MOV.U32 R142, RZ, RZ, R130 ;  /* 0x000000ffff8e7224 */ /* 0x000fce00078e0082 */
.L_x_9932:
[----:B------:R-:W-:Y:S05]  /*70f0*/  BSYNC B1 ;  /* 0x0000000000017941 */ /* 0x000fea0003800000 */
.L_x_9930:
        /* <DEDUP_REMOVED lines=16> */
.L_x_9936:
[----:B------:R-:W-:Y:S05]  /*7200*/  BSYNC B2 ;  /* 0x0000000000027941 */ /* 0x000fea0003800000 */
.L_x_9935:
        /* <DEDUP_REMOVED lines=44> */
.L_x_9934:
[----:B------:R-:W-:Y:S05]  /*74d0*/  BSYNC B1 ;  /* 0x0000000000017941 */ /* 0x000fea0003800000 */
.L_x_9933:
        /* <DEDUP_REMOVED lines=20> */
.L_x_9937:
        /* <DEDUP_REMOVED lines=12> */
.L_x_9940:
[----:B------:R-:W-:-:S07]  /*76e0*/  IMAD.MOV.U32 R53, RZ, RZ, R130 ;  /* 0x000000ffff357224 */ /* 0x000fce00078e0082 */
.L_x_9941:
[----:B------:R-:W-:Y:S05]  /*76f0*/  BSYNC B1 ;  /* 0x0000000000017941 */ /* 0x000fea0003800000 */
.L_x_9939:
        /* <DEDUP_REMOVED lines=16> */
.L_x_9945:
[----:B------:R-:W-:Y:S05]  /*7800*/  BSYNC B2 ;  /* 0x0000000000027941 */ /* 0x000fea0003800000 */
.L_x_9944:
        /* <DEDUP_REMOVED lines=44> */
.L_x_9943:
[----:B------:R-:W-:Y:S05]  /*7ad0*/  BSYNC B1 ;  /* 0x0000000000017941 */ /* 0x000fea0003800000 */
.L_x_9942:
        /* <DEDUP_REMOVED lines=9> */
.L_x_9938:
        /* <DEDUP_REMOVED lines=12> */
.L_x_9947:
[----:B------:R-:W-:-:S07]  /*7c30*/  MOV R53, R130 ;  /* 0x0000008200357202 */ /* 0x000fce0000000f00 */
.L_x_9948:
[----:B------:R-:W-:Y:S05]  /*7c40*/  BSYNC B1 ;  /* 0x0000000000017941 */ /* 0x000fea0003800000 */
.L_x_9946:
        /* <DEDUP_REMOVED lines=16> */
.L_x_9952:
[----:B------:R-:W-:Y:S05]  /*7d50*/  BSYNC B2 ;  /* 0x0000000000027941 */ /* 0x000fea0003800000 */
.L_x_9951:
        /* <DEDUP_REMOVED lines=44> */
.L_x_9950:
[----:B------:R-:W-:Y:S05]  /*8020*/  BSYNC B1 ;  /* 0x0000000000017941 */ /* 0x000fea0003800000 */
.L_x_9949:
        /* <DEDUP_REMOVED lines=14> */
.L_x_9953:
        /* <DEDUP_REMOVED lines=12> */
.L_x_9956:
[----:B------:R-:W-:-:S07]  /*81d0*/  MOV R56, R130 ;  /* 0x0000008200387202 */ /* 0x000fce0000000f00 */
.L_x_9957:
[----:B------:R-:W-:Y:S05]  /*81e0*/  BSYNC B1 ;  /* 0x0000000000017941 */ /* 0x000fea0003800000 */
.L_x_9955:
        /* <DEDUP_REMOVED lines=16> */
.L_x_9961:
[----:B------:R-:W-:Y:S05]  /*82f0*/  BSYNC B2 ;  /* 0x0000000000027941 */ /* 0x000fea0003800000 */
.L_x_9960:
        /* <DEDUP_REMOVED lines=44> */
.L_x_9959:
[----:B------:R-:W-:Y:S05]  /*85c0*/  BSYNC B1 ;  /* 0x0000000000017941 */ /* 0x000fea0003800000 */
.L_x_9958:
        /* <DEDUP_REMOVED lines=10> */
.L_x_9954:
        /* <DEDUP_REMOVED lines=12> */
.L_x_9963:
[----:B------:R-:W-:-:S07]  /*8730*/  IMAD.MOV.U32 R56, RZ, RZ, R130 ;  /* 0x000000ffff387224 */ /* 0x000fce00078e0082 */
.L_x_9964:
[----:B------:R-:W-:Y:S05]  /*8740*/  BSYNC B1 ;  /* 0x0000000000017941 */ /* 0x000fea0003800000 */
.L_x_9962:
        /* <DEDUP_REMOVED lines=16> */
.L_x_9968:
[----:B------:R-:W-:Y:S05]  /*8850*/  BSYNC B2 ;  /* 0x0000000000027941 */ /* 0x000fea0003800000 */
.L_x_9967:
        /* <DEDUP_REMOVED lines=44> */
.L_x_9966:
[----:B------:R-:W-:Y:S05]  /*8b20*/  BSYNC B1 ;  /* 0x0000000000017941 */ /* 0x000fea0003800000 */
.L_x_9965:
        /* <DEDUP_REMOVED lines=15> */
.L_x_9969:
        /* <DEDUP_REMOVED lines=12> */
.L_x_9972:
[----:B------:R-:W-:-:S07]  /*8ce0*/  IMAD.MOV.U32 R120, RZ, RZ, R130 ;  /* 0x000000ffff787224 */ /* 0x000fce00078e0082 */
.L_x_9973:
[----:B------:R-:W-:Y:S05]  /*8cf0*/  BSYNC B1 ;  /* 0x0000000000017941 */ /* 0x000fea0003800000 */
.L_x_9971:
        /* <DEDUP_REMOVED lines=16> */
.L_x_9977:
[----:B------:R-:W-:Y:S05]  /*8e00*/  BSYNC B2 ;  /* 0x0000000000027941 */ /* 0x000fea0003800000 */
.L_x_9976:
        /* <DEDUP_REMOVED lines=44> */
.L_x_9975:
[----:B------:R-:W-:Y:S05]  /*90d0*/  BSYNC B1 ;  /* 0x0000000000017941 */ /* 0x000fea0003800000 */
.L_x_9974:
        /* <DEDUP_REMOVED lines=9> */
.L_x_9970:
        /* <DEDUP_REMOVED lines=12> */
.L_x_9979:
[----:B------:R-:W-:-:S07]  /*9230*/  IMAD.MOV.U32 R126, RZ, RZ, R130 ;  /* 0x000000ffff7e7224 */ /* 0x000fce00078e0082 */
.L_x_9980:
[----:B------:R-:W-:Y:S05]  /*9240*/  BSYNC B1 ;  /* 0x0000000000017941 */ /* 0x000fea0003800000 */
.L_x_9978:
        /* <DEDUP_REMOVED lines=16> */
.L_x_9984:
[----:B------:R-:W-:Y:S05]  /*9350*/  BSYNC B2 ;  /* 0x0000000000027941 */ /* 0x000fea0003800000 */
.L_x_9983:
        /* <DEDUP_REMOVED lines=44> */
.L_x_9982:
[----:B------:R-:W-:Y:S05]  /*9620*/  BSYNC B1 ;  /* 0x0000000000017941 */ /* 0x000fea0003800000 */
.L_x_9981:
        /* <DEDUP_REMOVED lines=14> */
.L_x_9985:
        /* <DEDUP_REMOVED lines=12> */
.L_x_9988:
[----:B------:R-:W-:-:S07]  /*97d0*/  IMAD.MOV.U32 R121, RZ, RZ, R130 ;  /* 0x000000ffff797224 */ /* 0x000fce00078e0082 */
.L_x_9989:
[----:B------:R-:W-:Y:S05]  /*97e0*/  BSYNC B1 ;  /* 0x0000000000017941 */ /* 0x000fea0003800000 */
.L_x_9987:
        /* <DEDUP_REMOVED lines=16> */
.L_x_9993:
[----:B------:R-:W-:Y:S05]  /*98f0*/  BSYNC B2 ;  /* 0x0000000000027941 */ /* 0x000fea0003800000 */
.L_x_9992:
        /* <DEDUP_REMOVED lines=44> */
.L_x_9991:
[----:B------:R-:W-:Y:S05]  /*9bc0*/  BSYNC B1 ;  /* 0x0000000000017941 */ /* 0x000fea0003800000 */
.L_x_9990:
        /* <DEDUP_REMOVED lines=10> */
.L_x_9986:
        /* <DEDUP_REMOVED lines=12> */
.L_x_9995:
[----:B------:R-:W-:-:S07]  /*9d30*/  MOV R126, R130 ;  /* 0x00000082007e7202 */ /* 0x000fce0000000f00 */
.L_x_9996:
[----:B------:R-:W-:Y:S05]  /*9d40*/  BSYNC B1 ;  /* 0x0000000000017941 */ /* 0x000fea0003800000 */
.L_x_9994:
        /* <DEDUP_REMOVED lines=16> */
.L_x_10000:
[----:B------:R-:W-:Y:S05]  /*9e50*/  BSYNC B2 ;  /* 0x0000000000027941 */ /* 0x000fea0003800000 */
.L_x_9999:
        /* <DEDUP_REMOVED lines=44> */
.L_x_9998:
[----:B------:R-:W-:Y:S05]  /*a120*/  BSYNC B1 ;  /* 0x0000000000017941 */ /* 0x000fea0003800000 */
.L_x_9997:
        /* <DEDUP_REMOVED lines=15> */
.L_x_10001:
        /* <DEDUP_REMOVED lines=12> */
.L_x_10004:
[----:B------:R-:W-:-:S07]  /*a2e0*/  MOV R57, R130 ;  /* 0x0000008200397202 */ /* 0x000fce0000000f00 */
.L_x_10005:
[----:B------:R-:W-:Y:S05]  /*a2f0*/  BSYNC B1 ;  /* 0x0000000000017941 */ /* 0x000fea0003800000 */
.L_x_10003:
        /* <DEDUP_REMOVED lines=16> */
.L_x_10009:
[----:B------:R-:W-:Y:S05]  /*a400*/  BSYNC B2 ;  /* 0x0000000000027941 */ /* 0x000fea0003800000 */
.L_x_10008:
        /* <DEDUP_REMOVED lines=44> */
.L_x_10007:
[----:B------:R-:W-:Y:S05]  /*a6d0*/  BSYNC B1 ;  /* 0x0000000000017941 */ /* 0x000fea0003800000 */
.L_x_10006:
        /* <DEDUP_REMOVED lines=9> */
.L_x_10002:
        /* <DEDUP_REMOVED lines=12> */
.L_x_10011:
[----:B------:R-:W-:-:S07]  /*a830*/  IMAD.MOV.U32 R57, RZ, RZ, R130 ;  /* 0x000000ffff397224 */ /* 0x000fce00078e0082 */
.L_x_10012:
[----:B------:R-:W-:Y:S05]  /*a840*/  BSYNC B1 ;  /* 0x0000000000017941 */ /* 0x000fea0003800000 */
.L_x_10010:
        /* <DEDUP_REMOVED lines=16> */
.L_x_10016:
[----:B------:R-:W-:Y:S05]  /*a950*/  BSYNC B2 ;  /* 0x0000000000027941 */ /* 0x000fea0003800000 */
.L_x_10015:
        /* <DEDUP_REMOVED lines=44> */
.L_x_10014:
[----:B------:R-:W-:Y:S05]  /*ac20*/  BSYNC B1 ;  /* 0x0000000000017941 */ /* 0x000fea0003800000 */
.L_x_10013:
        /* <DEDUP_REMOVED lines=12> */
.L_x_10017:
        /* <DEDUP_REMOVED lines=12> */
.L_x_10020:
[----:B------:R-:W-:-:S07]  /*adb0*/  IMAD.MOV.U32 R58, RZ, RZ, R130 ;  /* 0x000000ffff3a7224 */ /* 0x000fce00078e0082 */
.L_x_10021:
[----:B------:R-:W-:Y:S05]  /*adc0*/  BSYNC B1 ;  /* 0x0000000000017941 */ /* 0x000fea0003800000 */
.L_x_10019:
        /* <DEDUP_REMOVED lines=16> */
.L_x_10025:
[----:B------:R-:W-:Y:S05]  /*aed0*/  BSYNC B2 ;  /* 0x0000000000027941 */ /* 0x000fea0003800000 */
.L_x_10024:
        /* <DEDUP_REMOVED lines=44> */
.L_x_10023:
[----:B------:R-:W-:Y:S05]  /*b1a0*/  BSYNC B1 ;  /* 0x0000000000017941 */ /* 0x000fea0003800000 */
.L_x_10022:
        /* <DEDUP_REMOVED lines=10> */
.L_x_10018:
        /* <DEDUP_REMOVED lines=12> */
.L_x_10027:
[----:B------:R-:W-:-:S07]  /*b310*/  IMAD.MOV.U32 R58, RZ, RZ, R130 ;  /* 0x000000ffff3a7224 */ /* 0x000fce00078e0082 */
.L_x_10028:
[----:B------:R-:W-:Y:S05]  /*b320*/  BSYNC B1 ;  /* 0x0000000000017941 */ /* 0x000fea0003800000 */
.L_x_10026:
        /* <DEDUP_REMOVED lines=16> */
.L_x_10032:
[----:B------:R-:W-:Y:S05]  /*b430*/  BSYNC B2 ;  /* 0x0000000000027941 */ /* 0x000fea0003800000 */
.L_x_10031:
        /* <DEDUP_REMOVED lines=44> */
.L_x_10030:
[----:B------:R-:W-:Y:S05]  /*b700*/  BSYNC B1 ;  /* 0x0000000000017941 */ /* 0x000fea0003800000 */
.L_x_10029:
        /* <DEDUP_REMOVED lines=13> */
.L_x_10033:
        /* <DEDUP_REMOVED lines=12> */
.L_x_10036:
[----:B------:R-:W-:-:S07]  /*b8a0*/  IMAD.MOV.U32 R124, RZ, RZ, R130 ;  /* 0x000000ffff7c7224 */ /* 0x000fce00078e0082 */
.L_x_10037:
[----:B------:R-:W-:Y:S05]  /*b8b0*/  BSYNC B1 ;  /* 0x0000000000017941 */ /* 0x000fea0003800000 */
.L_x_10035:
        /* <DEDUP_REMOVED lines=16> */
.L_x_10041:
[----:B------:R-:W-:Y:S05]  /*b9c0*/  BSYNC B2 ;  /* 0x0000000000027941 */ /* 0x000fea0003800000 */
.L_x_10040:
        /* <DEDUP_REMOVED lines=44> */
.L_x_10039:
[----:B------:R-:W-:Y:S05]  /*bc90*/  BSYNC B1 ;  /* 0x0000000000017941 */ /* 0x000fea0003800000 */
.L_x_10038:
        /* <DEDUP_REMOVED lines=9> */
.L_x_10034:
        /* <DEDUP_REMOVED lines=12> */
.L_x_10043:
[----:B------:R-:W-:-:S07]  /*bdf0*/  MOV R126, R130 ;  /* 0x00000082007e7202 */ /* 0x000fce0000000f00 */
.L_x_10044:
[----:B------:R-:W-:Y:S05]  /*be00*/  BSYNC B1 ;  /* 0x0000000000017941 */ /* 0x000fea0003800000 */
.L_x_10042:
        /* <DEDUP_REMOVED lines=16> */
.L_x_10048:
[----:B------:R-:W-:Y:S05]  /*bf10*/  BSYNC B2 ;  /* 0x0000000000027941 */ /* 0x000fea0003800000 */
.L_x_10047:
        /* <DEDUP_REMOVED lines=44> */
.L_x_10046:
[----:B------:R-:W-:Y:S05]  /*c1e0*/  BSYNC B1 ;  /* 0x0000000000017941 */ /* 0x000fea0003800000 */
.L_x_10045:
        /* <DEDUP_REMOVED lines=12> */
.L_x_10049:
        /* <DEDUP_REMOVED lines=12> */
.L_x_10052:
[----:B------:R-:W-:-:S07]  /*c370*/  MOV R125, R130 ;  /* 0x00000082007d7202 */ /* 0x000fce0000000f00 */
.L_x_10053:
[----:B------:R-:W-:Y:S05]  /*c380*/  BSYNC B1 ;  /* 0x0000000000017941 */ /* 0x000fea0003800000 */
.L_x_10051:
        /* <DEDUP_REMOVED lines=16> */
.L_x_10057:
[----:B------:R-:W-:Y:S05]  /*c490*/  BSYNC B2 ;  /* 0x0000000000027941 */ /* 0x000fea0003800000 */
.L_x_10056:
        /* <DEDUP_REMOVED lines=44> */
.L_x_10055:
[----:B------:R-:W-:Y:S05]  /*c760*/  BSYNC B1 ;  /* 0x0000000000017941 */ /* 0x000fea0003800000 */
.L_x_10054:
        /* <DEDUP_REMOVED lines=10> */
.L_x_10050:
[----:B------:R-:W-:Y:S02]  /*c810*/  SEL R77, RZ, 0x10000, P4 ;  /* 0x00010000ff4d7807 */ /* 0x000fe40002000000 */
        /* <DEDUP_REMOVED lines=18> */
[----:B------:R-:W-:Y:S02]  /*c940*/  LOP3.LUT R138, R76, R138, R78, 0xfe, !PT ;  /* 0x0000008a4c8a7212 */ /* 0x000fe400078efe4e */
[C---:B------:R-:W-:Y:S02]  /*c950*/  LEA.HI.X R143, R141.reuse, UR11, RZ, 0x5, P1 ;  /* 0x0000000b8d8f7c11 */ /* 0x040fe400088f2cff */
[----:B------:R-:W-:-:S02]  /*c960*/  SHF.L.U64.HI R146, R141, 0x3, RZ ;  /* 0x000000038d927819 */ /* 0x000fc400000102ff */
        /* <DEDUP_REMOVED lines=29> */
.L_x_10058:
[----:B------:R-:W-:-:S07]  /*cb40*/  VIADD R141, R141, 0x80 ;  /* 0x000000808d8d7836 */ /* 0x000fce0000000000 */
.L_x_9929:
[----:B------:R-:W-:Y:S05]  /*cb50*/  BSYNC B0 ;  /* 0x0000000000007941 */ /* 0x000fea0003800000 */
.L_x_9928:
        /* <DEDUP_REMOVED lines=30> */
.L_x_10062:
[----:B------:R-:W-:-:S07]  /*cd40*/  IMAD.MOV.U32 R142, RZ, RZ, R130 ;  /* 0x000000ffff8e7224 */ /* 0x000fce00078e0082 */
.L_x_10063:
[----:B------:R-:W-:Y:S05]  /*cd50*/  BSYNC B1 ;  /* 0x0000000000017941 */ /* 0x000fea0003800000 */
.L_x_10061:
        /* <DEDUP_REMOVED lines=16> */
.L_x_10067:
[----:B------:R-:W-:Y:S05]  /*ce60*/  BSYNC B2 ;  /* 0x0000000000027941 */ /* 0x000fea0003800000 */
.L_x_10066:
        /* <DEDUP_REMOVED lines=39> */
[----:B------:R-:W-:Y:S02]  /*d0e0*/  MOV R130, R78 ;  /* 0x0000004e00827202 */ /* 0x000fe40000000f00 */
[----:B------:R-:W-:Y:S01]  /*d0f0*/  LOP3.LUT R2, R79, UR36, R138, 0x96, !PT ;  /* 0x000000244f027c12 */ /* 0x000fe2000f8e968a */
[----:B------:R-:W-:Y:S01]  /*d100*/  IMAD.MOV.U32 R128, RZ, RZ, R62 ;  /* 0x000000ffff807224 */ /* 0x000fe200078e003e */
[----:B------:R-:W-:Y:S01]  /*d110*/  LOP3.LUT R0, R63, UR37, R76, 0x96, !PT ;  /* 0x000000253f007c12 */ /* 0x000fe2000f8e964c */
[----:B------:R-:W-:-:S07]  /*d120*/  IMAD.MOV.U32 R78, RZ, RZ, RZ ;  /* 0x000000ffff4e7224 */ /* 0x000fce00078e00ff */
.L_x_10065:
[----:B------:R-:W-:Y:S05]  /*d130*/  BSYNC B1 ;  /* 0x0000000000017941 */ /* 0x000fea0003800000 */
.L_x_10064:
        /* <DEDUP_REMOVED lines=20> */
.L_x_10068:
        /* <DEDUP_REMOVED lines=12> */
.L_x_10071:
[----:B------:R-:W-:-:S07]  /*d340*/  IMAD.MOV.U32 R61, RZ, RZ, R130 ;  /* 0x000000ffff3d7224 */ /* 0x000fce00078e0082 */
.L_x_10072:
[----:B------:R-:W-:Y:S05]  /*d350*/  BSYNC B1 ;  /* 0x0000000000017941 */ /* 0x000fea0003800000 */
.L_x_10070:
        /* <DEDUP_REMOVED lines=16> */
.L_x_10076:
[----:B------:R-:W-:Y:S05]  /*d460*/  BSYNC B2 ;  /* 0x0000000000027941 */ /* 0x000fea0003800000 */
.L_x_10075:
        /* <DEDUP_REMOVED lines=44> */
.L_x_10074:
[----:B------:R-:W-:Y:S05]  /*d730*/  BSYNC B1 ;  /* 0x0000000000017941 */ /* 0x000fea0003800000 */
.L_x_10073:
        /* <DEDUP_REMOVED lines=9> */
.L_x_10069:
        /* <DEDUP_REMOVED lines=12> */
.L_x_10078:
[----:B------:R-:W-:-:S07]  /*d890*/  MOV R61, R130 ;  /* 0x00000082003d7202 */ /* 0x000fce0000000f00 */
.L_x_10079:
[----:B------:R-:W-:Y:S05]  /*d8a0*/  BSYNC B1 ;  /* 0x0000000000017941 */ /* 0x000fea0003800000 */
.L_x_10077:
        /* <DEDUP_REMOVED lines=16> */
.L_x_10083:
[----:B------:R-:W-:Y:S05]  /*d9b0*/  BSYNC B2 ;  /* 0x0000000000027941 */ /* 0x000fea0003800000 */
.L_x_10082:
        /* <DEDUP_REMOVED lines=44> */
.L_x_10081:
[----:B------:R-:W-:Y:S05]  /*dc80*/  BSYNC B1 ;  /* 0x0000000000017941 */ /* 0x000fea0003800000 */
.L_x_10080:
        /* <DEDUP_REMOVED lines=14> */
.L_x_10084:
        /* <DEDUP_REMOVED lines=12> */
.L_x_10087:
[----:B------:R-:W-:-:S07]  /*de30*/  MOV R64, R130 ;  /* 0x0000008200407202 */ /* 0x000fce0000000f00 */
.L_x_10088:
[----:B------:R-:W-:Y:S05]  /*de40*/  BSYNC B1 ;  /* 0x0000000000017941 */ /* 0x000fea0003800000 */
.L_x_10086:
        /* <DEDUP_REMOVED lines=16> */
.L_x_10092:
[----:B------:R-:W-:Y:S05]  /*df50*/  BSYNC B2 ;  /* 0x0000000000027941 */ /* 0x000fea0003800000 */
.L_x_10091:
        /* <DEDUP_REMOVED lines=44> */
.L_x_10090:
[----:B------:R-:W-:Y:S05]  /*e220*/  BSYNC B1 ;  /* 0x0000000000017941 */ /* 0x000fea0003800000 */
.L_x_10089:
        /* <DEDUP_REMOVED lines=10> */
.L_x_10085:
        /* <DEDUP_REMOVED lines=12> */
.L_x_10094:
[----:B------:R-:W-:-:S07]  /*e390*/  IMAD.MOV.U32 R64, RZ, RZ, R130 ;  /* 0x000000ffff407224 */ /* 0x000fce00078e0082 */
.L_x_10095:
[----:B------:R-:W-:Y:S05]  /*e3a0*/  BSYNC B1 ;  /* 0x0000000000017941 */ /* 0x000fea0003800000 */
.L_x_10093:
        /* <DEDUP_REMOVED lines=16> */
.L_x_10099:
[----:B------:R-:W-:Y:S05]  /*e4b0*/  BSYNC B2 ;  /* 0x0000000000027941 */ /* 0x000fea0003800000 */
.L_x_10098:
        /* <DEDUP_REMOVED lines=44> */
.L_x_10097:
[----:B------:R-:W-:Y:S05]  /*e780*/  BSYNC B1 ;  /* 0x0000000000017941 */ /* 0x000fea0003800000 */
.L_x_10096:
        /* <DEDUP_REMOVED lines=15> */
.L_x_10100:
        /* <DEDUP_REMOVED lines=12> */
.L_x_10103:
[----:B------:R-:W-:-:S07]  /*e940*/  IMAD.MOV.U32 R120, RZ, RZ, R130 ;  /* 0x000000ffff787224 */ /* 0x000fce00078e0082 */
.L_x_10104:
[----:B------:R-:W-:Y:S05]  /*e950*/  BSYNC B1 ;  /* 0x0000000000017941 */ /* 0x000fea0003800000 */
.L_x_10102:
        /* <DEDUP_REMOVED lines=16> */
.L_x_10108:
[----:B------:R-:W-:Y:S05]  /*ea60*/  BSYNC B2 ;  /* 0x0000000000027941 */ /* 0x000fea0003800000 */
.L_x_10107:
        /* <DEDUP_REMOVED lines=44> */
.L_x_10106:
[----:B------:R-:W-:Y:S05]  /*ed30*/  BSYNC B1 ;  /* 0x0000000000017941 */ /* 0x000fea0003800000 */
.L_x_10105:
        /* <DEDUP_REMOVED lines=9> */
.L_x_10101:
        /* <DEDUP_REMOVED lines=12> */
.L_x_10110:
[----:B------:R-:W-:-:S07]  /*ee90*/  IMAD.MOV.U32 R126, RZ, RZ, R130 ;  /* 0x000000ffff7e7224 */ /* 0x000fce00078e0082 */
.L_x_10111:
[----:B------:R-:W-:Y:S05]  /*eea0*/  BSYNC B1 ;  /* 0x0000000000017941 */ /* 0x000fea0003800000 */
.L_x_10109:
        /* <DEDUP_REMOVED lines=16> */
.L_x_10115:
[----:B------:R-:W-:Y:S05]  /*efb0*/  BSYNC B2 ;  /* 0x0000000000027941 */ /* 0x000fea0003800000 */
.L_x_10114:
        /* <DEDUP_REMOVED lines=44> */
.L_x_10113:
[----:B------:R-:W-:Y:S05]  /*f280*/  BSYNC B1 ;  /* 0x0000000000017941 */ /* 0x000fea0003800000 */
.L_x_10112:
        /* <DEDUP_REMOVED lines=14> */
.L_x_10116:
        /* <DEDUP_REMOVED lines=12> */
.L_x_10119:
[----:B------:R-:W-:-:S07]  /*f430*/  IMAD.MOV.U32 R121, RZ, RZ, R130 ;  /* 0x000000ffff797224 */ /* 0x000fce00078e0082 */
.L_x_10120:
[----:B------:R-:W-:Y:S05]  /*f440*/  BSYNC B1 ;  /* 0x0000000000017941 */ /* 0x000fea0003800000 */
.L_x_10118:
        /* <DEDUP_REMOVED lines=16> */
.L_x_10124:
[----:B------:R-:W-:Y:S05]  /*f550*/  BSYNC B2 ;  /* 0x0000000000027941 */ /* 0x000fea0003800000 */
.L_x_10123:
        /* <DEDUP_REMOVED lines=44> */
.L_x_10122:
[----:B------:R-:W-:Y:S05]  /*f820*/  BSYNC B1 ;  /* 0x0000000000017941 */ /* 0x000fea0003800000 */
.L_x_10121:
        /* <DEDUP_REMOVED lines=10> */
.L_x_10117:
        /* <DEDUP_REMOVED lines=12> */
.L_x_10126:
[----:B------:R-:W-:-:S07]  /*f990*/  MOV R126, R130 ;  /* 0x00000082007e7202 */ /* 0x000fce0000000f00 */
.L_x_10127:
[----:B------:R-:W-:Y:S05]  /*f9a0*/  BSYNC B1 ;  /* 0x0000000000017941 */ /* 0x000fea0003800000 */
.L_x_10125:
        /* <DEDUP_REMOVED lines=16> */
.L_x_10131:
[----:B------:R-:W-:Y:S05]  /*fab0*/  BSYNC B2 ;  /* 0x0000000000027941 */ /* 0x000fea0003800000 */
.L_x_10130:
        /* <DEDUP_REMOVED lines=44> */
.L_x_10129:
[----:B------:R-:W-:Y:S05]  /*fd80*/  BSYNC B1 ;  /* 0x0000000000017941 */ /* 0x000fea0003800000 */
.L_x_10128:
        /* <DEDUP_REMOVED lines=15> */
.L_x_10132:
        /* <DEDUP_REMOVED lines=12> */
.L_x_10135:
[----:B------:R-:W-:-:S07]  /*ff40*/  MOV R65, R130 ;  /* 0x0000008200417202 */ /* 0x000fce0000000f00 */
.L_x_10136:
[----:B------:R-:W-:Y:S05]  /*ff50*/  BSYNC B1 ;  /* 0x0000000000017941 */ /* 0x000fea0003800000 */
.L_x_10134:
        /* <DEDUP_REMOVED lines=16> */
.L_x_10140:
[----:B------:R-:W-:Y:S05]  /*10060*/  BSYNC B2 ;  /* 0x0000000000027941 */ /* 0x000fea0003800000 */
.L_x_10139:
        /* <DEDUP_REMOVED lines=44> */
.L_x_10138:
[----:B------:R-:W-:Y:S05]  /*10330*/  BSYNC B1 ;  /* 0x0000000000017941 */ /* 0x000fea0003800000 */
.L_x_10137:
        /* <DEDUP_REMOVED lines=9> */
.L_x_10133:
        /* <DEDUP_REMOVED lines=12> */
.L_x_10142:
[----:B------:R-:W-:-:S07]  /*10490*/  IMAD.MOV.U32 R65, RZ, RZ, R130 ;  /* 0x000000ffff417224 */ /* 0x000fce00078e0082 */
.L_x_10143:
[----:B------:R-:W-:Y:S05]  /*104a0*/  BSYNC B1 ;  /* 0x0000000000017941 */ /* 0x000fea0003800000 */
.L_x_10141:
        /* <DEDUP_REMOVED lines=16> */
.L_x_10147:
[----:B------:R-:W-:Y:S05]  /*105b0*/  BSYNC B2 ;  /* 0x0000000000027941 */ /* 0x000fea0003800000 */
.L_x_10146:
        /* <DEDUP_REMOVED lines=44> */
.L_x_10145:
[----:B------:R-:W-:Y:S05]  /*10880*/  BSYNC B1 ;  /* 0x0000000000017941 */ /* 0x000fea0003800000 */
.L_x_10144:
        /* <DEDUP_REMOVED lines=12> */
.L_x_10148:
        /* <DEDUP_REMOVED lines=12> */
.L_x_10151:
[----:B------:R-:W-:-:S07]  /*10a10*/  IMAD.MOV.U32 R66, RZ, RZ, R130 ;  /* 0x000000ffff427224 */ /* 0x000fce00078e0082 */
.L_x_10152:
[----:B------:R-:W-:Y:S05]  /*10a20*/  BSYNC B1 ;  /* 0x0000000000017941 */ /* 0x000fea0003800000 */
.L_x_10150:
        /* <DEDUP_REMOVED lines=16> */
.L_x_10156:
[----:B------:R-:W-:Y:S05]  /*10b30*/  BSYNC B2 ;  /* 0x0000000000027941 */ /* 0x000fea0003800000 */
.L_x_10155:
        /* <DEDUP_REMOVED lines=44> */
.L_x_10154:
[----:B------:R-:W-:Y:S05]  /*10e00*/  BSYNC B1 ;  /* 0x0000000000017941 */ /* 0x000fea0003800000 */
.L_x_10153:
        /* <DEDUP_REMOVED lines=10> */
.L_x_10149:
        /* <DEDUP_REMOVED lines=12> */
.L_x_10158:
[----:B------:R-:W-:-:S07]  /*10f70*/  IMAD.MOV.U32 R66, RZ, RZ, R130 ;  /* 0x000000ffff427224 */ /* 0x000fce00078e0082 */
.L_x_10159:
[----:B------:R-:W-:Y:S05]  /*10f80*/  BSYNC B1 ;  /* 0x0000000000017941 */ /* 0x000fea0003800000 */
.L_x_10157:
        /* <DEDUP_REMOVED lines=16> */
.L_x_10163:
[----:B------:R-:W-:Y:S05]  /*11090*/  BSYNC B2 ;  /* 0x0000000000027941 */ /* 0x000fea0003800000 */
.L_x_10162:
        /* <DEDUP_REMOVED lines=44> */
.L_x_10161:
[----:B------:R-:W-:Y:S05]  /*11360*/  BSYNC B1 ;  /* 0x0000000000017941 */ /* 0x000fea0003800000 */
.L_x_10160:
        /* <DEDUP_REMOVED lines=13> */
.L_x_10164:
        /* <DEDUP_REMOVED lines=12> */
.L_x_10167:
[----:B------:R-:W-:-:S07]  /*11500*/  IMAD.MOV.U32 R124, RZ, RZ, R130 ;  /* 0x000000ffff7c7224 */ /* 0x000fce00078e0082 */
.L_x_10168:
[----:B------:R-:W-:Y:S05]  /*11510*/  BSYNC B1 ;  /* 0x0000000000017941 */ /* 0x000fea0003800000 */
.L_x_10166:
        /* <DEDUP_REMOVED lines=16> */
.L_x_10172:
[----:B------:R-:W-:Y:S05]  /*11620*/  BSYNC B2 ;  /* 0x0000000000027941 */ /* 0x000fea0003800000 */
.L_x_10171:
        /* <DEDUP_REMOVED lines=44> */
.L_x_10170:
[----:B------:R-:W-:Y:S05]  /*118f0*/  BSYNC B1 ;  /* 0x0000000000017941 */ /* 0x000fea0003800000 */
.L_x_10169:
        /* <DEDUP_REMOVED lines=9> */
.L_x_10165:
        /* <DEDUP_REMOVED lines=12> */
.L_x_10174:
[----:B------:R-:W-:-:S07]  /*11a50*/  MOV R126, R130 ;  /* 0x00000082007e7202 */ /* 0x000fce0000000f00 */
.L_x_10175:
[----:B------:R-:W-:Y:S05]  /*11a60*/  BSYNC B1 ;  /* 0x0000000000017941 */ /* 0x000fea0003800000 */
.L_x_10173:
        /* <DEDUP_REMOVED lines=16> */
.L_x_10179:
[----:B------:R-:W-:Y:S05]  /*11b70*/  BSYNC B2 ;  /* 0x0000000000027941 */ /* 0x000fea0003800000 */
.L_x_10178:
        /* <DEDUP_REMOVED lines=44> */
.L_x_10177:
[----:B------:R-:W-:Y:S05]  /*11e40*/  BSYNC B1 ;  /* 0x0000000000017941 */ /* 0x000fea0003800000 */
.L_x_10176:
        /* <DEDUP_REMOVED lines=12> */
.L_x_10180:
        /* <DEDUP_REMOVED lines=12> */
.L_x_10183:
[----:B------:R-:W-:-:S07]  /*11fd0*/  MOV R125, R130 ;  /* 0x00000082007d7202 */ /* 0x000fce0000000f00 */
.L_x_10184:
[----:B------:R-:W-:Y:S05]  /*11fe0*/  BSYNC B1 ;  /* 0x0000000000017941 */ /* 0x000fea0003800000 */
.L_x_10182:
        /* <DEDUP_REMOVED lines=16> */
.L_x_10188:
[----:B------:R-:W-:Y:S05]  /*120f0*/  BSYNC B2 ;  /* 0x0000000000027941 */ /* 0x000fea0003800000 */
.L_x_10187:
        /* <DEDUP_REMOVED lines=44> */
.L_x_10186:
[----:B------:R-:W-:Y:S05]  /*123c0*/  BSYNC B1 ;  /* 0x0000000000017941 */ /* 0x000fea0003800000 */
.L_x_10185:
        /* <DEDUP_REMOVED lines=10> */
.L_x_10181:
        /* <DEDUP_REMOVED lines=51> */
.L_x_10189:
[----:B------:R-:W-:-:S07]  /*127a0*/  VIADD R141, R141, 0x80 ;  /* 0x000000808d8d7836 */ /* 0x000fce0000000000 */
.L_x_10060:
[----:B------:R-:W-:Y:S05]  /*127b0*/  BSYNC B0 ;  /* 0x0000000000007941 */ /* 0x000fea0003800000 */
.L_x_10059:
        /* <DEDUP_REMOVED lines=30> */
.L_x_10193:
[----:B------:R-:W-:-:S07]  /*129a0*/  IMAD.MOV.U32 R142, RZ, RZ, R130 ;  /* 0x000000ffff8e7224 */ /* 0x000fce00078e0082 */
.L_x_10194:
[----:B------:R-:W-:Y:S05]  /*129b0*/  BSYNC B1 ;  /* 0x0000000000017941 */ /* 0x000fea0003800000 */
.L_x_10192:
        /* <DEDUP_REMOVED lines=16> */
.L_x_10198:
[----:B------:R-:W-:Y:S05]  /*12ac0*/  BSYNC B2 ;  /* 0x0000000000027941 */ /* 0x000fea0003800000 */
.L_x_10197:
        /* <DEDUP_REMOVED lines=44> */
.L_x_10196:
[----:B------:R-:W-:Y:S05]  /*12d90*/  BSYNC B1 ;  /* 0x0000000000017941 */ /* 0x000fea0003800000 */
.L_x_10195:
        /* <DEDUP_REMOVED lines=20> */
.L_x_10199:
        /* <DEDUP_REMOVED lines=12> */
.L_x_10202:
[----:B------:R-:W-:-:S07]  /*12fa0*/  IMAD.MOV.U32 R69, RZ, RZ, R130 ;  /* 0x000000ffff457224 */ /* 0x000fce00078e0082 */
.L_x_10203:
[----:B------:R-:W-:Y:S05]  /*12fb0*/  BSYNC B1 ;  /* 0x0000000000017941 */ /* 0x000fea0003800000 */
.L_x_10201:
        /* <DEDUP_REMOVED lines=16> */
.L_x_10207:
[----:B------:R-:W-:Y:S05]  /*130c0*/  BSYNC B2 ;  /* 0x0000000000027941 */ /* 0x000fea0003800000 */
.L_x_10206:
        /* <DEDUP_REMOVED lines=44> */
.L_x_10205:
[----:B------:R-:W-:Y:S05]  /*13390*/  BSYNC B1 ;  /* 0x0000000000017941 */ /* 0x000fea0003800000 */
.L_x_10204:
        /* <DEDUP_REMOVED lines=9> */
.L_x_10200:
        /* <DEDUP_REMOVED lines=12> */
.L_x_10209:
[----:B------:R-:W-:-:S07]  /*134f0*/  MOV R69, R130 ;  /* 0x0000008200457202 */ /* 0x000fce0000000f00 */
.L_x_10210:
[----:B------:R-:W-:Y:S05]  /*13500*/  BSYNC B1 ;  /* 0x0000000000017941 */ /* 0x000fea0003800000 */
.L_x_10208:
        /* <DEDUP_REMOVED lines=16> */
.L_x_10214:
[----:B------:R-:W-:Y:S05]  /*13610*/  BSYNC B2 ;  /* 0x0000000000027941 */ /* 0x000fea0003800000 */
.L_x_10213:
        /* <DEDUP_REMOVED lines=44> */
.L_x_10212:
[----:B------:R-:W-:Y:S05]  /*138e0*/  BSYNC B1 ;  /* 0x0000000000017941 */ /* 0x000fea0003800000 */
.L_x_10211:
        /* <DEDUP_REMOVED lines=14> */
.L_x_10215:
        /* <DEDUP_REMOVED lines=12> */
.L_x_10218:
[----:B------:R-:W-:-:S07]  /*13a90*/  MOV R72, R130 ;  /* 0x0000008200487202 */ /* 0x000fce0000000f00 */
.L_x_10219:
[----:B------:R-:W-:Y:S05]  /*13aa0*/  BSYNC B1 ;  /* 0x0000000000017941 */ /* 0x000fea0003800000 */
.L_x_10217:
        /* <DEDUP_REMOVED lines=16> */
.L_x_10223:
[----:B------:R-:W-:Y:S05]  /*13bb0*/  BSYNC B2 ;  /* 0x0000000000027941 */ /* 0x000fea0003800000 */
.L_x_10222:
        /* <DEDUP_REMOVED lines=44> */
.L_x_10221:
[----:B------:R-:W-:Y:S05]  /*13e80*/  BSYNC B1 ;  /* 0x0000000000017941 */ /* 0x000fea0003800000 */
.L_x_10220:
        /* <DEDUP_REMOVED lines=10> */
.L_x_10216:
        /* <DEDUP_REMOVED lines=12> */
.L_x_10225:
[----:B------:R-:W-:-:S07]  /*13ff0*/  IMAD.MOV.U32 R72, RZ, RZ, R130 ;  /* 0x000000ffff487224 */ /* 0x000fce00078e0082 */
.L_x_10226:
[----:B------:R-:W-:Y:S05]  /*14000*/  BSYNC B1 ;  /* 0x0000000000017941 */ /* 0x000fea0003800000 */
.L_x_10224:
        /* <DEDUP_REMOVED lines=16> */
.L_x_10230:
[----:B------:R-:W-:Y:S05]  /*14110*/  BSYNC B2 ;  /* 0x0000000000027941 */ /* 0x000fea0003800000 */
.L_x_10229:
        /* <DEDUP_REMOVED lines=44> */
.L_x_10228:
[----:B------:R-:W-:Y:S05]  /*143e0*/  BSYNC B1 ;  /* 0x0000000000017941 */ /* 0x000fea0003800000 */
.L_x_10227:
        /* <DEDUP_REMOVED lines=15> */
.L_x_10231:
        /* <DEDUP_REMOVED lines=12> */
.L_x_10234:
[----:B------:R-:W-:-:S07]  /*145a0*/  IMAD.MOV.U32 R71, RZ, RZ, R130 ;  /* 0x000000ffff477224 */ /* 0x000fce00078e0082 */
.L_x_10235:
[----:B------:R-:W-:Y:S05]  /*145b0*/  BSYNC B1 ;  /* 0x0000000000017941 */ /* 0x000fea0003800000 */
.L_x_10233:
        /* <DEDUP_REMOVED lines=16> */
.L_x_10239:
[----:B------:R-:W-:Y:S05]  /*146c0*/  BSYNC B2 ;  /* 0x0000000000027941 */ /* 0x000fea0003800000 */
.L_x_10238:
        /* <DEDUP_REMOVED lines=44> */
.L_x_10237:
[----:B------:R-:W-:Y:S05]  /*14990*/  BSYNC B1 ;  /* 0x0000000000017941 */ /* 0x000fea0003800000 */
.L_x_10236:
        /* <DEDUP_REMOVED lines=9> */
.L_x_10232:
        /* <DEDUP_REMOVED lines=12> */
.L_x_10241:
[----:B------:R-:W-:-:S07]  /*14af0*/  IMAD.MOV.U32 R71, RZ, RZ, R130 ;  /* 0x000000ffff477224 */ /* 0x000fce00078e0082 */
.L_x_10242:
[----:B------:R-:W-:Y:S05]  /*14b00*/  BSYNC B1 ;  /* 0x0000000000017941 */ /* 0x000fea0003800000 */
.L_x_10240:
        /* <DEDUP_REMOVED lines=16> */
.L_x_10246:
[----:B------:R-:W-:Y:S05]  /*14c10*/  BSYNC B2 ;  /* 0x0000000000027941 */ /* 0x000fea0003800000 */
.L_x_10245:
        /* <DEDUP_REMOVED lines=44> */
.L_x_10244:
[----:B------:R-:W-:Y:S05]  /*14ee0*/  BSYNC B1 ;  /* 0x0000000000017941 */ /* 0x000fea0003800000 */
.L_x_10243:
        /* <DEDUP_REMOVED lines=14> */
.L_x_10247:
        /* <DEDUP_REMOVED lines=12> */
.L_x_10250:
[----:B------:R-:W-:-:S07]  /*15090*/  IMAD.MOV.U32 R121, RZ, RZ, R130 ;  /* 0x000000ffff797224 */ /* 0x000fce00078e0082 */
.L_x_10251:
[----:B------:R-:W-:Y:S05]  /*150a0*/  BSYNC B1 ;  /* 0x0000000000017941 */ /* 0x000fea0003800000 */
.L_x_10249:
        /* <DEDUP_REMOVED lines=16> */
.L_x_10255:
[----:B------:R-:W-:Y:S05]  /*151b0*/  BSYNC B2 ;  /* 0x0000000000027941 */ /* 0x000fea0003800000 */
.L_x_10254:
        /* <DEDUP_REMOVED lines=44> */
.L_x_10253:
[----:B------:R-:W-:Y:S05]  /*15480*/  BSYNC B1 ;  /* 0x0000000000017941 */ /* 0x000fea0003800000 */
.L_x_10252:
        /* <DEDUP_REMOVED lines=10> */
.L_x_10248:
        /* <DEDUP_REMOVED lines=12> */
.L_x_10257:
[----:B------:R-:W-:-:S07]  /*155f0*/  MOV R126, R130 ;  /* 0x00000082007e7202 */ /* 0x000fce0000000f00 */
.L_x_10258:
[----:B------:R-:W-:Y:S05]  /*15600*/  BSYNC B1 ;  /* 0x0000000000017941 */ /* 0x000fea0003800000 */
.L_x_10256:
        /* <DEDUP_REMOVED lines=16> */
.L_x_10262:
[----:B------:R-:W-:Y:S05]  /*15710*/  BSYNC B2 ;  /* 0x0000000000027941 */ /* 0x000fea0003800000 */
.L_x_10261:
        /* <DEDUP_REMOVED lines=44> */
.L_x_10260:
[----:B------:R-:W-:Y:S05]  /*159e0*/  BSYNC B1 ;  /* 0x0000000000017941 */ /* 0x000fea0003800000 */
.L_x_10259:
        /* <DEDUP_REMOVED lines=15> */
.L_x_10263:
        /* <DEDUP_REMOVED lines=12> */
.L_x_10266:
[----:B------:R-:W-:-:S07]  /*15ba0*/  MOV R73, R130 ;  /* 0x0000008200497202 */ /* 0x000fce0000000f00 */
.L_x_10267:
[----:B------:R-:W-:Y:S05]  /*15bb0*/  BSYNC B1 ;  /* 0x0000000000017941 */ /* 0x000fea0003800000 */
.L_x_10265:
        /* <DEDUP_REMOVED lines=16> */
.L_x_10271:
[----:B------:R-:W-:Y:S05]  /*15cc0*/  BSYNC B2 ;  /* 0x0000000000027941 */ /* 0x000fea0003800000 */
.L_x_10270:
        /* <DEDUP_REMOVED lines=44> */
.L_x_10269:
[----:B------:R-:W-:Y:S05]  /*15f90*/  BSYNC B1 ;  /* 0x0000000000017941 */ /* 0x000fea0003800000 */
.L_x_10268:
        /* <DEDUP_REMOVED lines=9> */
.L_x_10264:
        /* <DEDUP_REMOVED lines=12> */
.L_x_10273:
[----:B------:R-:W-:-:S07]  /*160f0*/  IMAD.MOV.U32 R73, RZ, RZ, R130 ;  /* 0x000000ffff497224 */ /* 0x000fce00078e0082 */
.L_x_10274:
[----:B------:R-:W-:Y:S05]  /*16100*/  BSYNC B1 ;  /* 0x0000000000017941 */ /* 0x000fea0003800000 */
.L_x_10272:
        /* <DEDUP_REMOVED lines=16> */
.L_x_10278:
[----:B------:R-:W-:Y:S05]  /*16210*/  BSYNC B2 ;  /* 0x0000000000027941 */ /* 0x000fea0003800000 */
.L_x_10277:
        /* <DEDUP_REMOVED lines=44> */
.L_x_10276:
[----:B------:R-:W-:Y:S05]  /*164e0*/  BSYNC B1 ;  /* 0x0000000000017941 */ /* 0x000fea0003800000 */
.L_x_10275:
        /* <DEDUP_REMOVED lines=12> */
.L_x_10279:
        /* <DEDUP_REMOVED lines=12> */
.L_x_10282:
[----:B------:R-:W-:-:S07]  /*16670*/  IMAD.MOV.U32 R74, RZ, RZ, R130 ;  /* 0x000000ffff4a7224 */ /* 0x000fce00078e0082 */
.L_x_10283:
[----:B------:R-:W-:Y:S05]  /*16680*/  BSYNC B1 ;  /* 0x0000000000017941 */ /* 0x000fea0003800000 */
.L_x_10281:
        /* <DEDUP_REMOVED lines=16> */
.L_x_10287:
[----:B------:R-:W-:Y:S05]  /*16790*/  BSYNC B2 ;  /* 0x0000000000027941 */ /* 0x000fea0003800000 */
.L_x_10286:
        /* <DEDUP_REMOVED lines=44> */
.L_x_10285:
[----:B------:R-:W-:Y:S05]  /*16a60*/  BSYNC B1 ;  /* 0x0000000000017941 */ /* 0x000fea0003800000 */
.L_x_10284:
        /* <DEDUP_REMOVED lines=10> */
.L_x_10280:
        /* <DEDUP_REMOVED lines=12> */
.L_x_10289:
[----:B------:R-:W-:-:S07]  /*16bd0*/  IMAD.MOV.U32 R74, RZ, RZ, R130 ;  /* 0x000000ffff4a7224 */ /* 0x000fce00078e0082 */
.L_x_10290:
[----:B------:R-:W-:Y:S05]  /*16be0*/  BSYNC B1 ;  /* 0x0000000000017941 */ /* 0x000fea0003800000 */
.L_x_10288:
        /* <DEDUP_REMOVED lines=16> */
.L_x_10294:
[----:B------:R-:W-:Y:S05]  /*16cf0*/  BSYNC B2 ;  /* 0x0000000000027941 */ /* 0x000fea0003800000 */
.L_x_10293:
        /* <DEDUP_REMOVED lines=44> */
.L_x_10292:
[----:B------:R-:W-:Y:S05]  /*16fc0*/  BSYNC B1 ;  /* 0x0000000000017941 */ /* 0x000fea0003800000 */
.L_x_10291:
        /* <DEDUP_REMOVED lines=13> */
.L_x_10295:
        /* <DEDUP_REMOVED lines=12> */
.L_x_10298:
[----:B------:R-:W-:-:S07]  /*17160*/  IMAD.MOV.U32 R75, RZ, RZ, R130 ;  /* 0x000000ffff4b7224 */ /* 0x000fce00078e0082 */
.L_x_10299:
[----:B------:R-:W-:Y:S05]  /*17170*/  BSYNC B1 ;  /* 0x0000000000017941 */ /* 0x000fea0003800000 */
.L_x_10297:
        /* <DEDUP_REMOVED lines=16> */
.L_x_10303:
[----:B------:R-:W-:Y:S05]  /*17280*/  BSYNC B2 ;  /* 0x0000000000027941 */ /* 0x000fea0003800000 */
.L_x_10302:
        /* <DEDUP_REMOVED lines=44> */
.L_x_10301:
[----:B------:R-:W-:Y:S05]  /*17550*/  BSYNC B1 ;  /* 0x0000000000017941 */ /* 0x000fea0003800000 */
.L_x_10300:
        /* <DEDUP_REMOVED lines=9> */
.L_x_10296:
        /* <DEDUP_REMOVED lines=12> */
.L_x_10305:
[----:B------:R-:W-:-:S07]  /*176b0*/  MOV R75, R130 ;  /* 0x00000082004b7202 */ /* 0x000fce0000000f00 */
.L_x_10306:
[----:B------:R-:W-:Y:S05]  /*176c0*/  BSYNC B1 ;  /* 0x0000000000017941 */ /* 0x000fea0003800000 */
.L_x_10304:
        /* <DEDUP_REMOVED lines=16> */
.L_x_10310:
[----:B------:R-:W-:Y:S05]  /*177d0*/  BSYNC B2 ;  /* 0x0000000000027941 */ /* 0x000fea0003800000 */
.L_x_10309:
        /* <DEDUP_REMOVED lines=44> */
.L_x_10308:
[----:B------:R-:W-:Y:S05]  /*17aa0*/  BSYNC B1 ;  /* 0x0000000000017941 */ /* 0x000fea0003800000 */
.L_x_10307:
        /* <DEDUP_REMOVED lines=12> */
.L_x_10311:
        /* <DEDUP_REMOVED lines=12> */
.L_x_10314:
[----:B------:R-:W-:-:S07]  /*17c30*/  MOV R125, R130 ;  /* 0x00000082007d7202 */ /* 0x000fce0000000f00 */
.L_x_10315:
[----:B------:R-:W-:Y:S05]  /*17c40*/  BSYNC B1 ;  /* 0x0000000000017941 */ /* 0x000fea0003800000 */
.L_x_10313:
        /* <DEDUP_REMOVED lines=16> */
.L_x_10319:
[----:B------:R-:W-:Y:S05]  /*17d50*/  BSYNC B2 ;  /* 0x0000000000027941 */ /* 0x000fea0003800000 */
.L_x_10318:
        /* <DEDUP_REMOVED lines=44> */
.L_x_10317:
[----:B------:R-:W-:Y:S05]  /*18020*/  BSYNC B1 ;  /* 0x0000000000017941 */ /* 0x000fea0003800000 */
.L_x_10316:
        /* <DEDUP_REMOVED lines=10> */
.L_x_10312:
        /* <DEDUP_REMOVED lines=43> */
[----:B------:R-:W-:Y:S02]  /*18380*/  LOP3.LUT R141, R141, 0xff, R122, 0xf8, !PT ;  /* 0x000000ff8d8d7812 */ /* 0x000fe400078ef87a */
[----:B------:R-:W-:Y:S01]  /*18390*/  IADD3.X R143, R146, UR17, RZ, P0, !PT ;  /* 0x00000011928f7c10 */ /* 0x000fe200087fe4ff */
[----:B------:R-:W-:Y:S01]  /*183a0*/  IMAD.WIDE.U32 R76, R77, 0x100, RZ ;  /* 0x000001004d4c7825 */ /* 0x000fe200078e00ff */
[----:B------:R-:W-:-:S02]  /*183b0*/  LOP3.LUT R141, R79, R141, R139, 0xfe, !PT ;  /* 0x0000008d4f8d7212 */ /* 0x000fc400078efe8b */
[----:B------:R-:W-:Y:S02]  /*183c0*/  LOP3.LUT R145, R76, R138, R78, 0xfe, !PT ;  /* 0x0000008a4c917212 */ /* 0x000fe400078efe4e */
[----:B------:R-:W-:Y:S02]  /*183d0*/  LOP3.LUT R77, R141, R77, RZ, 0xfc, !PT ;  /* 0x0000004d8d4d7212 */ /* 0x000fe400078efcff */
[----:B------:R-:W-:-:S05]  /*183e0*/  LOP3.LUT R76, R145, 0xff, R118, 0xf8, !PT ;  /* 0x000000ff914c7812 */ /* 0x000fca00078ef876 */
[----:B------:R3:W-:Y:S02]  /*183f0*/  STG.E.64 desc[UR4][R142.64], R76 ;  /* 0x0000004c8e007986 */ /* 0x0007e4000c101b04 */
.L_x_10191:
[----:B------:R-:W-:Y:S05]  /*18400*/  BSYNC B0 ;  /* 0x0000000000007941 */ /* 0x000fea0003800000 */
.L_x_10190:
[----:B0123--:R-:W-:Y:S01]  /*18410*/  FADD.FTZ R76, RZ, R44 ;  /* 0x0000002cff4c7221 */ /* 0x00ffe20000010000 */
[----:B------:R-:W-:Y:S01]  /*18420*/  LOP3.LUT P6, RZ, R136, 0x20, RZ, 0xc0, !PT ;  /* 0x0000002088ff7812 */ /* 0x000fe200078cc0ff */
[----:B------:R-:W-:Y:S01]  /*18430*/  UMOV UR14, 0xffffffff ;  /* 0xffffffff000e7882 */ /* 0x000fe20000000000 */
[----:B------:R-:W-:Y:S01]  /*18440*/  ISETP.GT.U32.AND P0, PT, R83, 0xff, PT ;  /* 0x000000ff5300780c */ /* 0x000fe20003f04070 */
[----:B------:R-:W-:Y:S01]  /*18450*/  FADD.FTZ R77, R45, R76 ;  /* 0x0000004c2d4d7221 */ /* 0x000fe20000010000 */
[C---:B------:R-:W-:Y:S02]  /*18460*/  ISETP.GT.U32.AND P1, PT, R83.reuse, 0x17f, PT ;  /* 0x0000017f5300780c */ /* 0x040fe40003f24070 */
        /* <DEDUP_REMOVED lines=32> */
[----:B------:R-:W-:Y:S02]  /*18670*/  FADD.FTZ R76, R72, R139 ;  /* 0x0000008b484c7221 */ /* 0x000fe40000010000 */
[----:B------:R-:W-:Y:S02]  /*18680*/  @!P2 VIADD R78, R78, 0x4 ;  /* 0x000000044e4ea836 */ /* 0x000fe40000000000 */
        /* <DEDUP_REMOVED lines=89> */
.L_x_10340:
        /* <DEDUP_REMOVED lines=19> */
[----:B------:R-:W-:Y:S01]  /*18d50*/  @!P0 IMAD R138, R78, 0x8, R139 ;  /* 0x000000084e8a8824 */ /* 0x000fe200078e028b */
[----:B------:R-:W-:-:S04]  /*18d60*/  HFMA2.MMA R78, -RZ, RZ, 0, 0 ;  /* 0x00000000ff4e7435 */ /* 0x000fc800000001ff */
[----:B------:R1:W-:Y:S02]  /*18d70*/  @!P0 LDS.64 R76, [R138] ;  /* 0x000000008a4c8984 */ /* 0x0003e40000000a00 */
[----:B------:R-:W-:Y:S01]  /*18d80*/  @!P0 IMAD.MOV.U32 R78, RZ, RZ, R127 ;  /* 0x000000ffff4e8224 */ /* 0x000fe200078e007f */
[----:B------:R-:W-:-:S04]  /*18d90*/  LOP3.LUT P0, RZ, R79, 0x1f, R84, 0xf8, !PT ;  /* 0x0000001f4fff7812 */ /* 0x000fc8000780f854 */
        /* <DEDUP_REMOVED lines=10> */
[----:B------:R-:W-:Y:S01]  /*18e40*/  I2FP.F32.S32 R145, R145 ;  /* 0x0000009100917245 */ /* 0x000fe20000201400 */
[C---:B0-----:R-:W-:Y:S01]  /*18e50*/  FMUL.FTZ R139, R141.reuse, R146 ;  /* 0x000000928d8b7220 */ /* 0x041fe20000410000 */
[----:B------:R-:W-:-:S02]  /*18e60*/  FADD.FTZ R141, -R141, R76 ;  /* 0x0000004c8d8d7221 */ /* 0x000fc40000010100 */
[----:B------:R-:W-:Y:S01]  /*18e70*/  I2FP.F32.S32 R142, R142 ;  /* 0x0000008e008e7245 */ /* 0x000fe20000201400 */
[----:B------:R-:W-:Y:S01]  /*18e80*/  FFMA.FTZ R139, R138, R76, R139 ;  /* 0x0000004c8a8b7223 */ /* 0x000fe2000001008b */
[----:B------:R-:W-:Y:S01]  /*18e90*/  FMUL.FTZ R141, R141, R141 ;  /* 0x0000008d8d8d7220 */ /* 0x000fe20000410000 */
[----:B---3--:R-:W-:Y:S02]  /*18ea0*/  FADD.FTZ R77, R140, R77 ;  /* 0x0000004d8c4d7221 */ /* 0x008fe40000010000 */
[----:B--2---:R-:W-:Y:S01]  /*18eb0*/  FMUL.FTZ R76, R144, R139 ;  /* 0x0000008b904c7220 */ /* 0x004fe20000410000 */
[----:B------:R-:W-:Y:S01]  /*18ec0*/  FMUL.FTZ R141, R141, R138 ;  /* 0x0000008a8d8d7220 */ /* 0x000fe20000410000 */
[----:B------:R-:W0:Y:S03]  /*18ed0*/  MUFU.RCP R142, R142 ;  /* 0x0000008e008e7308 */ /* 0x000e260000001000 */
        /* <DEDUP_REMOVED lines=62> */
.L_x_10322:
[----:B------:R-:W-:Y:S05]  /*192c0*/  BSYNC B0 ;  /* 0x0000000000007941 */ /* 0x000fea0003800000 */
.L_x_10321:
        /* <DEDUP_REMOVED lines=35> */
.L_x_10324:
[----:B------:R-:W-:Y:S05]  /*19500*/  BSYNC B0 ;  /* 0x0000000000007941 */ /* 0x000fea0003800000 */
.L_x_10323:
        /* <DEDUP_REMOVED lines=35> */
.L_x_10326:
[----:B------:R-:W-:Y:S05]  /*19740*/  BSYNC B0 ;  /* 0x0000000000007941 */ /* 0x000fea0003800000 */
.L_x_10325:
        /* <DEDUP_REMOVED lines=28> */
[----:B0-----:R-:W-:Y:S01]  /*19910*/  IMAD.WIDE.U32 R138, R137, 0x10, R76 ;  /* 0x00000010898a7825 */ /* 0x001fe200078e004c */
[----:B------:R-:W-:-:S02]  /*19920*/  F2FP.BF16.F32.PACK_AB R79, R144, R79 ;  /* 0x0000004f904f723e */ /* 0x000fc400000010ff */
[----:B------:R-:W-:Y:S02]  /*19930*/  F2FP.BF16.F32.PACK_AB R78, R149, R78 ;  /* 0x0000004e954e723e */ /* 0x000fe400000010ff */
[----:B------:R-:W-:Y:S02]  /*19940*/  F2FP.BF16.F32.PACK_AB R77, R142, R143 ;  /* 0x0000008f8e4d723e */ /* 0x000fe400000010ff */
[----:B------:R-:W-:-:S05]  /*19950*/  F2FP.BF16.F32.PACK_AB R76, R141, R140 ;  /* 0x0000008c8d4c723e */ /* 0x000fca00000010ff */
[----:B------:R4:W-:Y:S02]  /*19960*/  STG.E.128 desc[UR4][R138.64], R76 ;  /* 0x0000004c8a007986 */ /* 0x0009e4000c101d04 */
.L_x_10328:
[----:B------:R-:W-:Y:S05]  /*19970*/  BSYNC B0 ;  /* 0x0000000000007941 */ /* 0x000fea0003800000 */
.L_x_10327:
[----:B------:R-:W-:Y:S01]  /*19980*/  VIADD R134, R134, UR18 ;  /* 0x0000001286867c36 */ /* 0x000fe20008000000 */
[----:B0-----:R-:W-:-:S04]  /*19990*/  SEL R140, RZ, 0x1, P2 ;  /* 0x00000001ff8c7807 */ /* 0x001fc80001000000 */
[----:B------:R-:W-:-:S13]  /*199a0*/  ISETP.GE.AND P0, PT, R134, UR19, PT ;  /* 0x0000001386007c0c */ /* 0x000fda000bf06270 */
[----:B------:R-:W-:Y:S05]  /*199b0*/  @!P0 BRA `(.L_x_10329) ;  /* 0xfffffe7800248947 */ /* 0x000fea000383ffff */
[----:B------:R-:W-:Y:S05]  /*199c0*/  EXIT ;  /* 0x000000000000794d */ /* 0x000fea0003800000 */
.L_x_10320:
[----:B------:R-:W-:Y:S01]  /*199d0*/  HFMA2.MMA R146, -RZ, RZ, 0, 1.847743988037109375e-06 ;  /* 0x0000001fff927435 */ /* 0x000fe200000001ff */
[----:B------:R-:W-:Y:S01]  /*199e0*/  MOV R144, R77 ;  /* 0x0000004d00907202 */ /* 0x000fe20000000f00 */
[----:B------:R-:W-:Y:S02]  /*199f0*/  IMAD.MOV.U32 R145, RZ, RZ, 0x1 ;  /* 0x00000001ff917424 */ /* 0x000fe400078e00ff */
[----:B------:R-:W-:-:S07]  /*19a00*/  IMAD.MOV.U32 R143, RZ, RZ, -0x1 ;  /* 0xffffffffff8f7424 */ /* 0x000fce00078e00ff */
[----:B------:R-:W-:Y:S05]  /*19a10*/  WARPSYNC.COLLECTIVE R143, `(.L_x_10330) ;  /* 0x000000008f087348 */ /* 0x000fea0003c00000 */
[----:B------:R0:W1:Y:S02]  /*19a20*/  SHFL.BFLY P5, R142, R144, R145, R146 ;  /* 0x0c000091908e7389 */ /* 0x00006400000a0092 */
[----:B01----:R-:W-:Y:S01]  /*19a30*/  ENDCOLLECTIVE ;  /* 0x000000000000791b */ /* 0x003fe20003800000 */
.L_x_10330:
[----:B------:R-:W-:Y:S01]  /*19a40*/  HFMA2.MMA R145, -RZ, RZ, 0, 1.1920928955078125e-07 ;  /* 0x00000002ff917435 */ /* 0x000fe200000001ff */
[----:B------:R-:W-:-:S05]  /*19a50*/  MOV R76, R142 ;  /* 0x0000008e004c7202 */ /* 0x000fca0000000f00 */
[----:B------:R-:W-:-:S04]  /*19a60*/  FADD.FTZ R138, R77, R76 ;  /* 0x0000004c4d8a7221 */ /* 0x000fc80000010000 */
[----:B------:R-:W-:-:S07]  /*19a70*/  IMAD.MOV.U32 R144, RZ, RZ, R138 ;  /* 0x000000ffff907224 */ /* 0x000fce00078e008a */
[----:B------:R-:W-:Y:S05]  /*19a80*/  WARPSYNC.COLLECTIVE R143, `(.L_x_10331) ;  /* 0x000000008f087348 */ /* 0x000fea0003c00000 */
[----:B------:R0:W1:Y:S02]  /*19a90*/  SHFL.BFLY P5, R142, R144, R145, R146 ;  /* 0x0c000091908e7389 */ /* 0x00006400000a0092 */
[----:B01----:R-:W-:Y:S01]  /*19aa0*/  ENDCOLLECTIVE ;  /* 0x000000000000791b */ /* 0x003fe20003800000 */
.L_x_10331:
[----:B------:R-:W-:Y:S02]  /*19ab0*/  IMAD.MOV.U32 R145, RZ, RZ, 0x4 ;  /* 0x00000004ff917424 */ /* 0x000fe400078e00ff */
[----:B------:R-:W-:-:S04]  /*19ac0*/  IMAD.MOV.U32 R139, RZ, RZ, R142 ;  /* 0x000000ffff8b7224 */ /* 0x000fc800078e008e */
[----:B------:R-:W-:-:S05]  /*19ad0*/  FADD.FTZ R139, R138, R139 ;  /* 0x0000008b8a8b7221 */ /* 0x000fca0000010000 */
[----:B------:R-:W-:-:S07]  /*19ae0*/  MOV R144, R139 ;  /* 0x0000008b00907202 */ /* 0x000fce0000000f00 */
[----:B------:R-:W-:Y:S05]  /*19af0*/  WARPSYNC.COLLECTIVE R143, `(.L_x_10332) ;  /* 0x000000008f087348 */ /* 0x000fea0003c00000 */
[----:B------:R0:W1:Y:S02]  /*19b00*/  SHFL.BFLY P5, R142, R144, R145, R146 ;  /* 0x0c000091908e7389 */ /* 0x00006400000a0092 */
[----:B01----:R-:W-:Y:S01]  /*19b10*/  ENDCOLLECTIVE ;  /* 0x000000000000791b */ /* 0x003fe20003800000 */
.L_x_10332:
[----:B------:R-:W-:Y:S01]  /*19b20*/  HFMA2.MMA R145, -RZ, RZ, 0, 4.76837158203125e-07 ;  /* 0x00000008ff917435 */ /* 0x000fe200000001ff */
[----:B------:R-:W-:-:S05]  /*19b30*/  MOV R76, R142 ;  /* 0x0000008e004c7202 */ /* 0x000fca0000000f00 */
[----:B------:R-:W-:-:S04]  /*19b40*/  FADD.FTZ R140, R139, R76 ;  /* 0x0000004c8b8c7221 */ /* 0x000fc80000010000 */
[----:B------:R-:W-:-:S07]  /*19b50*/  IMAD.MOV.U32 R144, RZ, RZ, R140 ;  /* 0x000000ffff907224 */ /* 0x000fce00078e008c */
[----:B------:R-:W-:Y:S05]  /*19b60*/  WARPSYNC.COLLECTIVE R143, `(.L_x_10333) ;  /* 0x000000008f087348 */ /* 0x000fea0003c00000 */
[----:B------:R0:W1:Y:S02]  /*19b70*/  SHFL.BFLY P5, R142, R144, R145, R146 ;  /* 0x0c000091908e7389 */ /* 0x00006400000a0092 */
[----:B01----:R-:W-:Y:S01]  /*19b80*/  ENDCOLLECTIVE ;  /* 0x000000000000791b */ /* 0x003fe20003800000 */
.L_x_10333:
[----:B------:R-:W-:Y:S02]  /*19b90*/  IMAD.MOV.U32 R145, RZ, RZ, 0x10 ;  /* 0x00000010ff917424 */ /* 0x000fe400078e00ff */
[----:B------:R-:W-:-:S04]  /*19ba0*/  IMAD.MOV.U32 R141, RZ, RZ, R142 ;  /* 0x000000ffff8d7224 */ /* 0x000fc800078e008e */
[----:B------:R-:W-:-:S05]  /*19bb0*/  FADD.FTZ R141, R140, R141 ;  /* 0x0000008d8c8d7221 */ /* 0x000fca0000010000 */
[----:B------:R-:W-:-:S07]  /*19bc0*/  MOV R144, R141 ;  /* 0x0000008d00907202 */ /* 0x000fce0000000f00 */
[----:B------:R-:W-:Y:S05]  /*19bd0*/  WARPSYNC.COLLECTIVE R143, `(.L_x_10334) ;  /* 0x000000008f087348 */ /* 0x000fea0003c00000 */
[----:B------:R0:W1:Y:S02]  /*19be0*/  SHFL.BFLY P5, R142, R144, R145, R146 ;  /* 0x0c000091908e7389 */ /* 0x00006400000a0092 */
[----:B01----:R-:W-:Y:S01]  /*19bf0*/  ENDCOLLECTIVE ;  /* 0x000000000000791b */ /* 0x003fe20003800000 */
.L_x_10334:
[----:B------:R-:W-:Y:S01]  /*19c00*/  HFMA2.MMA R145, -RZ, RZ, 0, 5.9604644775390625e-08 ;  /* 0x00000001ff917435 */ /* 0x000fe200000001ff */
[----:B------:R-:W-:-:S05]  /*19c10*/  MOV R76, R142 ;  /* 0x0000008e004c7202 */ /* 0x000fca0000000f00 */
        /* <DEDUP_REMOVED lines=71> */
.L_x_10335:
[----:B------:R-:W-:Y:S02]  /*1a090*/  IMAD.MOV.U32 R145, RZ, RZ, 0x2 ;  /* 0x00000002ff917424 */ /* 0x000fe400078e00ff */
[----:B------:R-:W-:-:S04]  /*1a0a0*/  IMAD.MOV.U32 R138, RZ, RZ, R142 ;  /* 0x000000ffff8a7224 */ /* 0x000fc800078e008e */
[----:B------:R-:W-:-:S05]  /*1a0b0*/  FADD.FTZ R138, R77, R138 ;  /* 0x0000008a4d8a7221 */ /* 0x000fca0000010000 */
[----:B------:R-:W-:-:S07]  /*1a0c0*/  MOV R144, R138 ;  /* 0x0000008a00907202 */ /* 0x000fce0000000f00 */
[----:B------:R-:W-:Y:S05]  /*1a0d0*/  WARPSYNC.COLLECTIVE R143, `(.L_x_10336) ;  /* 0x000000008f087348 */ /* 0x000fea0003c00000 */
[----:B------:R0:W1:Y:S02]  /*1a0e0*/  SHFL.BFLY P5, R142, R144, R145, R146 ;  /* 0x0c000091908e7389 */ /* 0x00006400000a0092 */
[----:B01----:R-:W-:Y:S01]  /*1a0f0*/  ENDCOLLECTIVE ;  /* 0x000000000000791b */ /* 0x003fe20003800000 */
.L_x_10336:
[----:B------:R-:W-:Y:S01]  /*1a100*/  HFMA2.MMA R145, -RZ, RZ, 0, 2.384185791015625e-07 ;  /* 0x00000004ff917435 */ /* 0x000fe200000001ff */
[----:B------:R-:W-:-:S05]  /*1a110*/  MOV R139, R142 ;  /* 0x0000008e008b7202 */ /* 0x000fca0000000f00 */
[----:B------:R-:W-:-:S04]  /*1a120*/  FADD.FTZ R139, R138, R139 ;  /* 0x0000008b8a8b7221 */ /* 0x000fc80000010000 */
[----:B------:R-:W-:-:S07]  /*1a130*/  IMAD.MOV.U32 R144, RZ, RZ, R139 ;  /* 0x000000ffff907224 */ /* 0x000fce00078e008b */
[----:B------:R-:W-:Y:S05]  /*1a140*/  WARPSYNC.COLLECTIVE R143, `(.L_x_10337) ;  /* 0x000000008f087348 */ /* 0x000fea0003c00000 */
[----:B------:R0:W1:Y:S02]  /*1a150*/  SHFL.BFLY P5, R142, R144, R145, R146 ;  /* 0x0c000091908e7389 */ /* 0x00006400000a0092 */
[----:B01----:R-:W-:Y:S01]  /*1a160*/  ENDCOLLECTIVE ;  /* 0x000000000000791b */ /* 0x003fe20003800000 */
.L_x_10337:
[----:B------:R-:W-:Y:S02]  /*1a170*/  IMAD.MOV.U32 R145, RZ, RZ, 0x8 ;  /* 0x00000008ff917424 */ /* 0x000fe400078e00ff */
[----:B------:R-:W-:-:S04]  /*1a180*/  IMAD.MOV.U32 R140, RZ, RZ, R142 ;  /* 0x000000ffff8c7224 */ /* 0x000fc800078e008e */
[----:B------:R-:W-:-:S05]  /*1a190*/  FADD.FTZ R140, R139, R140 ;  /* 0x0000008c8b8c7221 */ /* 0x000fca0000010000 */
[----:B------:R-:W-:-:S07]  /*1a1a0*/  MOV R144, R140 ;  /* 0x0000008c00907202 */ /* 0x000fce0000000f00 */
[----:B------:R-:W-:Y:S05]  /*1a1b0*/  WARPSYNC.COLLECTIVE R143, `(.L_x_10338) ;  /* 0x000000008f087348 */ /* 0x000fea0003c00000 */
[----:B------:R0:W1:Y:S02]  /*1a1c0*/  SHFL.BFLY P5, R142, R144, R145, R146 ;  /* 0x0c000091908e7389 */ /* 0x00006400000a0092 */
[----:B01----:R-:W-:Y:S01]  /*1a1d0*/  ENDCOLLECTIVE ;  /* 0x000000000000791b */ /* 0x003fe20003800000 */
.L_x_10338:
[----:B------:R-:W-:Y:S01]  /*1a1e0*/  HFMA2.MMA R145, -RZ, RZ, 0, 9.5367431640625e-07 ;  /* 0x00000010ff917435 */ /* 0x000fe200000001ff */
[----:B------:R-:W-:-:S05]  /*1a1f0*/  MOV R141, R142 ;  /* 0x0000008e008d7202 */ /* 0x000fca0000000f00 */
[----:B------:R-:W-:-:S04]  /*1a200*/  FADD.FTZ R141, R140, R141 ;  /* 0x0000008d8c8d7221 */ /* 0x000fc80000010000 */
[----:B------:R-:W-:-:S07]  /*1a210*/  IMAD.MOV.U32 R144, RZ, RZ, R141 ;  /* 0x000000ffff907224 */ /* 0x000fce00078e008d */
[----:B------:R-:W-:Y:S05]  /*1a220*/  WARPSYNC.COLLECTIVE R143, `(.L_x_10339) ;  /* 0x000000008f087348 */ /* 0x000fea0003c00000 */
[----:B------:R0:W1:Y:S02]  /*1a230*/  SHFL.BFLY P5, R142, R144, R145, R146 ;  /* 0x0c000091908e7389 */ /* 0x00006400000a0092 */
[----:B01----:R-:W-:Y:S01]  /*1a240*/  ENDCOLLECTIVE ;  /* 0x000000000000791b */ /* 0x003fe20003800000 */
.L_x_10339:
[----:B------:R-:W-:Y:S05]  /*1a250*/  BRA `(.L_x_10340) ;  /* 0xffffffe800707947 */ /* 0x000fea000383ffff */
.L_x_10341:
        /* <DEDUP_REMOVED lines=10> */
.L_x_27050:


//--------------------- .text._ZN10layer_norm31ln_parallel_residual_fwd_kernelINS_13Kernel_traitsI13__nv_bfloat16S2_fS2_fjLj4096ELj1ELj1ELj4ELj16ENS_18Kernel_traits_baseILj4096ES2_S2_fS2_fjLj128EEEEELb1ELb1ELb1EEEvNS_9FwdParamsE --------------------------
	.section	.text._ZN10layer_norm31ln_parallel_residual_fwd_kernelINS_13Kernel_traitsI13__nv_bfloat16S2_fS2_fjLj4096ELj1ELj1ELj4ELj16ENS_18Kernel_traits_baseILj4096ES2_S2_fS2_fjLj128EEEEELb1ELb1ELb1EEEvNS_9FwdParamsE,"ax",@progbits
	.align	128
        .global         _ZN10layer_norm31ln_parallel_residual_fwd_kernelINS_13Kernel_traitsI13__nv_bfloat16S2_fS2_fjLj4096ELj1ELj1ELj4ELj16ENS_18Kernel_traits_baseILj4096ES2_S2_fS2_fjLj128EEEEELb1ELb1ELb1EEEvNS_9FwdParamsE
        .type           _ZN10layer_norm31ln_parallel_residual_fwd_kernelINS_13Kernel_traitsI13__nv_bfloat16S2_fS2_fjLj4096ELj1ELj1ELj4ELj16ENS_18Kernel_traits_baseILj4096ES2_S2_fS2_fjLj128EEEEELb1ELb1ELb1EEEvNS_9FwdParamsE,@function
        .size           _ZN10layer_norm31ln_parallel_residual_fwd_kernelINS_13Kernel_traitsI13__nv_bfloat16S2_fS2_fjLj4096ELj1ELj1ELj4ELj16ENS_18Kernel_traits_baseILj4096ES2_S2_fS2_fjLj128EEEEELb1ELb1ELb1EEEvNS_9FwdParamsE,(.L_x_27051 - _ZN10layer_norm31ln_parallel_residual_fwd_kernelINS_13Kernel_traitsI13__nv_bfloat16S2_fS2_fjLj4096ELj1ELj1ELj4ELj16ENS_18Kernel_traits_baseILj4096ES2_S2_fS2_fjLj128EEEEELb1ELb1ELb1EEEvNS_9FwdParamsE)
        .other          _ZN10layer_norm31ln_parallel_residual_fwd_kernelINS_13Kernel_traitsI13__nv_bfloat16S2_fS2_fjLj4096ELj1ELj1ELj4ELj16ENS_18Kernel_traits_baseILj4096ES2_S2_fS2_fjLj128EEEEELb1ELb1ELb1EEEvNS_9FwdParamsE,@"STO_CUDA_ENTRY STV_DEFAULT"
_ZN10layer_norm31ln_parallel_residual_fwd_kernelINS_13Kernel_traitsI13__nv_bfloat16S2_fS2_fjLj4096ELj1ELj1ELj4ELj16ENS_18Kernel_traits_baseILj4096ES2_S2_fS2_fjLj128EEEEELb1ELb1ELb1EEEvNS_9FwdParamsE:
.text._ZN10layer_norm31ln_parallel_residual_fwd_kernelINS_13Kernel_traitsI13__nv_bfloat16S2_fS2_fjLj4096ELj1ELj1ELj4ELj16ENS_18Kernel_traits_baseILj4096ES2_S2_fS2_fjLj128EEEEELb1ELb1ELb1EEEvNS_9FwdParamsE:
[----:B------:R-:W-:Y:S08]  /*0000*/  LDC R1, c[0x0][0x28] ;  /* 0x00000a00ff017b82 */ /* 0x000ff00000000800 */
[----:B------:R-:W0:Y:S01]  /*0010*/  LDC R134, c[0x0][0x2e8] ;  /* 0x0000ba00ff867b82 */ /* 0x000e220000000800 */
[----:B------:R-:W-:Y:S01]  /*0020*/  ULDC.U8 UR4, c[0x0][0x2f4] ;  /* 0x0000bd0000047ab9 */ /* 0x000fe20000000000 */
[----:B------:R-:W-:Y:S01]  /*0030*/  ULDC.64 UR6, c[0x0][0x2e0] ;  /* 0x0000b80000067ab9 */ /* 0x000fe20000000a00 */
[----:B------:R-:W-:Y:S01]  /*0040*/  ISETP.NE.AND P0, PT, RZ, UR4, PT ;  /* 0x00000004ff007c0c */ /* 0x000fe2000bf05270 */
[----:B------:R-:W-:Y:S01]  /*0050*/  ULDC.64 UR4, c[0x0][0x208] ;  /* 0x0000820000047ab9 */ /* 0x000fe20000000a00 */
[----:B------:R-:W-:-:S03]  /*0060*/  IMAD.U32 R2, RZ, RZ, UR6 ;  /* 0x00000006ff027e24 */ /* 0x000fc6000f8e00ff */
[----:B------:R-:W1:Y:S01]  /*0070*/  LDC R135, c[0x0][0x2ec] ;  /* 0x0000bb00ff877b82 */ /* 0x000e620000000800 */
[----:B------:R-:W-:Y:S01]  /*0080*/  IMAD.U32 R3, RZ, RZ, UR7 ;  /* 0x00000007ff037e24 */ /* 0x000fe2000f8e00ff */
[----:B------:R-:W2:Y:S01]  /*0090*/  S2R R131, SR_TID.X ;  /* 0x0000000000837919 */ /* 0x000ea20000002100 */
[----:B------:R-:W-:-:S05]  /*00a0*/  ULDC.64 UR10, c[0x0][0x2c8] ;  /* 0x0000b200000a7ab9 */ /* 0x000fca0000000a00 */
        /* <DEDUP_REMOVED lines=8> */
[----:B------:R-:W-:-:S04]  /*0130*/  SHF.L.U32 R0, R131, 0x4, RZ ;  /* 0x0000000483007819 */ /* 0x000fc800000006ff */
[----:B------:R-:W-:Y:S02]  /*0140*/  LOP3.LUT R0, R0, 0x7f0, RZ, 0xc0, !PT ;  /* 0x000007f000007812 */ /* 0x000fe400078ec0ff */
[----:B---3--:R-:W-:Y:S02]  /*0150*/  @P0 R2UR UR6, R2 ;  /* 0x00000000020602ca */ /* 0x008fe400000e0000 */
[----:B------:R-:W-:Y:S02]  /*0160*/  @P0 R2UR UR7, R3 ;  /* 0x00000000030702ca */ /* 0x000fe400000e0000 */
[----:B----4-:R-:W-:-:S05]  /*0170*/  @P0 IADD3 R134, P1, R4, R7, RZ ;  /* 0x0000000704860210 */ /* 0x010fca0007f3e0ff */
        /* <DEDUP_REMOVED lines=8> */
[----:B------:R-:W-:Y:S01]  /*0200*/  IMAD.WIDE.U32 R6, R6, -0x2daee0ad, RZ ;  /* 0xd2511f5306067825 */ /* 0x000fe200078e00ff */
[----:B------:R-:W-:Y:S01]  /*0210*/  UIADD3 UR21, UR6, -0x61c88647, URZ ;  /* 0x9e3779b906157890 */ /* 0x000fe2000fffe03f */
[----:B------:R-:W-:Y:S02]  /*0220*/  ISETP.NE.U32.AND P0, PT, RZ, UR10, PT ;  /* 0x0000000aff007c0c */ /* 0x000fe4000bf05070 */
[----:B------:R-:W-:Y:S01]  /*0230*/  IMAD.WIDE.U32 R8, R8, -0x326172a9, RZ ;  /* 0xcd9e8d5708087825 */ /* 0x000fe200078e00ff */
[----:B------:R-:W-:Y:S02]  /*0240*/  LOP3.LUT R10, R7, UR22, R2, 0x96, !PT ;  /* 0x00000016070a7c12 */ /* 0x000fe4000f8e9602 */
[----:B------:R-:W-:Y:S02]  /*0250*/  ISETP.NE.AND.EX P0, PT, RZ, UR11, PT, P0 ;  /* 0x0000000bff007c0c */ /* 0x000fe4000bf05300 */
[----:B------:R-:W-:-:S02]  /*0260*/  LOP3.LUT R2, R9, UR21, R4, 0x96, !PT ;  /* 0x0000001509027c12 */ /* 0x000fc4000f8e9604 */
[----:B------:R-:W-:Y:S01]  /*0270*/  IADD3 R4, P1, R0, UR10, RZ ;  /* 0x0000000a00047c10 */ /* 0x000fe2000ff3e0ff */
[----:B------:R-:W-:Y:S01]  /*0280*/  UIADD3 UR23, UR6, 0x3c6ef372, URZ ;  /* 0x3c6ef37206177890 */ /* 0x000fe2000fffe03f */
[----:B------:R-:W-:Y:S01]  /*0290*/  IMAD.WIDE.U32 R10, R10, -0x326172a9, RZ ;  /* 0xcd9e8d570a0a7825 */ /* 0x000fe200078e00ff */
[----:B------:R-:W-:Y:S02]  /*02a0*/  UIADD3 UR24, UR7, 0x76cf5d0a, URZ ;  /* 0x76cf5d0a07187890 */ /* 0x000fe4000fffe03f */
[----:B------:R-:W-:Y:S01]  /*02b0*/  UIADD3 UR26, UR7, 0x32370b8f, URZ ;  /* 0x32370b8f071a7890 */ /* 0x000fe2000fffe03f */
[----:B------:R-:W-:Y:S01]  /*02c0*/  IMAD.X R5, RZ, RZ, UR11, P1 ;  /* 0x0000000bff057e24 */ /* 0x000fe200088e06ff */
[----:B------:R-:W-:Y:S01]  /*02d0*/  UIADD3 UR25, UR6, -0x255992d5, URZ ;  /* 0xdaa66d2b06197890 */ /* 0x000fe2000fffe03f */
[----:B------:R-:W-:Y:S01]  /*02e0*/  IMAD.WIDE.U32 R2, R2, -0x2daee0ad, RZ ;  /* 0xd2511f5302027825 */ /* 0x000fe200078e00ff */
[----:B------:R-:W-:Y:S02]  /*02f0*/  UIADD3 UR27, UR6, 0x78dde6e4, URZ ;  /* 0x78dde6e4061b7890 */ /* 0x000fe4000fffe03f */
[----:B------:R0:W5:Y:S01]  /*0300*/  @P0 LDG.E.128 R124, desc[UR4][R4.64] ;  /* 0x00000004047c0981 */ /* 0x000162000c1e1d00 */
[----:B------:R-:W-:-:S02]  /*0310*/  UIADD3 UR28, UR7, -0x126145ec, URZ ;  /* 0xed9eba14071c7890 */ /* 0x000fc4000fffe03f */
[----:B------:R-:W-:Y:S01]  /*0320*/  UIADD3 UR30, UR7, -0x56f99767, URZ ;  /* 0xa9066899071e7890 */ /* 0x000fe2000fffe03f */
[----:B------:R0:W5:Y:S01]  /*0330*/  @P0 LDG.E.128 R120, desc[UR4][R4.64+0x800] ;  /* 0x0008000404780981 */ /* 0x000162000c1e1d00 */
[----:B------:R-:W-:Y:S02]  /*0340*/  UIADD3 UR29, UR6, 0x1715609d, URZ ;  /* 0x1715609d061d7890 */ /* 0x000fe4000fffe03f */
[----:B------:R-:W-:Y:S01]  /*0350*/  UIADD3 UR31, UR6, -0x4ab325aa, URZ ;  /* 0xb54cda56061f7890 */ /* 0x000fe2000fffe03f */
[----:B------:R0:W5:Y:S01]  /*0360*/  @P0 LDG.E.128 R116, desc[UR4][R4.64+0x1000] ;  /* 0x0010000404740981 */ /* 0x000162000c1e1d00 */
[----:B------:R-:W-:Y:S01]  /*0370*/  UIADD3 UR32, UR7, 0x646e171e, URZ ;  /* 0x646e171e07207890 */ /* 0x000fe2000fffe03f */
[----:B------:R-:W-:Y:S01]  /*0380*/  LEA.HI R130, R131, UR8, RZ, 0x19 ;  /* 0x0000000883827c11 */ /* 0x000fe2000f8fc8ff */
[----:B------:R-:W-:Y:S01]  /*0390*/  ULDC UR10, c[0x0][0x214] ;  /* 0x00008500000a7ab9 */ /* 0x000fe20000000800 */
[----:B------:R0:W5:Y:S01]  /*03a0*/  @P0 LDG.E.128 R112, desc[UR4][R4.64+0x1800] ;  /* 0x0018000404700981 */ /* 0x000162000c1e1d00 */
[----:B------:R-:W-:Y:S01]  /*03b0*/  LOP3.LUT R7, R11, UR23, R8, 0x96, !PT ;  /* 0x000000170b077c12 */ /* 0x000fe2000f8e9608 */
[----:B------:R-:W-:Y:S01]  /*03c0*/  UIADD3 UR33, UR6, 0x5384540f, URZ ;  /* 0x5384540f06217890 */ /* 0x000fe2000fffe03f */
[----:B------:R-:W-:Y:S01]  /*03d0*/  LOP3.LUT R8, R3, UR24, R6, 0x96, !PT ;  /* 0x0000001803087c12 */ /* 0x000fe2000f8e9606 */
[----:B------:R-:W-:-:S02]  /*03e0*/  UIADD3 UR34, UR7, 0x1fd5c5a3, URZ ;  /* 0x1fd5c5a307227890 */ /* 0x000fc4000fffe03f */
[----:B------:R-:W-:Y:S01]  /*03f0*/  IMAD.WIDE.U32 R6, R7, -0x2daee0ad, RZ ;  /* 0xd2511f5307067825 */ /* 0x000fe200078e00ff */
[----:B------:R-:W-:-:S03]  /*0400*/  ULDC.64 UR8, c[0x0][0x260] ;  /* 0x0000980000087ab9 */ /* 0x000fc60000000a00 */
        /* <DEDUP_REMOVED lines=39> */
[C---:B------:R-:W-:Y:S01]  /*0680*/  PRMT R84, R125.reuse, 0x7632, R84 ;  /* 0x000076327d547816 */ /* 0x040fe20000000054 */
[----:B------:R-:W-:Y:S01]  /*0690*/  IMAD.U32 R129, R125, 0x10000, RZ ;  /* 0x000100007d817824 */ /* 0x000fe200078e00ff */
[C---:B------:R-:W-:Y:S01]  /*06a0*/  PRMT R83, R124.reuse, 0x7632, R83 ;  /* 0x000076327c537816 */ /* 0x040fe20000000053 */
[----:B------:R-:W-:Y:S01]  /*06b0*/  IMAD.U32 R125, R121, 0x10000, RZ ;  /* 0x00010000797d7824 */ /* 0x000fe200078e00ff */
[----:B------:R-:W-:-:S02]  /*06c0*/  SHF.L.U32 R128, R124, 0x10, RZ ;  /* 0x000000107c807819 */ /* 0x000fc400000006ff */
[----:B------:R-:W-:Y:S02]  /*06d0*/  @!P0 CS2R R118, SRZ ;  /* 0x0000000000768805 */ /* 0x000fe4000001ff00 */
[----:B------:R-:W-:Y:S02]  /*06e0*/  PRMT R80, R121, 0x7632, R80 ;  /* 0x0000763279507816 */ /* 0x000fe40000000050 */
[----:B------:R-:W-:Y:S02]  /*06f0*/  @!P0 CS2R R114, SRZ ;  /* 0x0000000000728805 */ /* 0x000fe4000001ff00 */
[C---:B------:R-:W-:Y:S01]  /*0700*/  PRMT R79, R120.reuse, 0x7632, R79 ;  /* 0x00007632784f7816 */ /* 0x040fe2000000004f */
[----:B------:R-:W-:Y:S01]  /*0710*/  IMAD.U32 R124, R120, 0x10000, RZ ;  /* 0x00010000787c7824 */ /* 0x000fe200078e00ff */
[C---:B------:R-:W-:Y:S01]  /*0720*/  PRMT R76, R117.reuse, 0x7632, R76 ;  /* 0x00007632754c7816 */ /* 0x040fe2000000004c */
[C---:B------:R-:W-:Y:S01]  /*0730*/  IMAD.U32 R120, R116.reuse, 0x10000, RZ ;  /* 0x0001000074787824 */ /* 0x040fe200078e00ff */
[----:B------:R-:W-:Y:S01]  /*0740*/  SHF.L.U32 R121, R117, 0x10, RZ ;  /* 0x0000001075797819 */ /* 0x000fe200000006ff */
[C---:B------:R-:W-:Y:S01]  /*0750*/  IMAD.U32 R117, R113.reuse, 0x10000, RZ ;  /* 0x0001000071757824 */ /* 0x040fe200078e00ff */
[----:B------:R-:W-:Y:S01]  /*0760*/  PRMT R31, R116, 0x7632, R31 ;  /* 0x00007632741f7816 */ /* 0x000fe2000000001f */
[----:B------:R-:W-:Y:S01]  /*0770*/  UIADD3 UR37, UR6, -0x700cb87f, URZ ;  /* 0x8ff3478106257890 */ /* 0x000fe2000fffe03f */
[----:B------:R-:W-:Y:S01]  /*0780*/  PRMT R28, R113, 0x7632, R28 ;  /* 0x00007632711c7816 */ /* 0x000fe2000000001c */
[----:B------:R-:W-:Y:S01]  /*0790*/  IMAD R113, R21, -0x326172a9, RZ ;  /* 0xcd9e8d5715717824 */ /* 0x000fe200078e02ff */
[C---:B------:R-:W-:Y:S01]  /*07a0*/  PRMT R27, R112.reuse, 0x7632, R27 ;  /* 0x00007632701b7816 */ /* 0x040fe2000000001b */
[----:B------:R-:W-:Y:S01]  /*07b0*/  UIADD3 UR38, UR7, -0x695add53, URZ ;  /* 0x96a522ad07267890 */ /* 0x000fe2000fffe03f */
[----:B------:R-:W-:Y:S01]  /*07c0*/  SHF.L.U32 R116, R112, 0x10, RZ ;  /* 0x0000001070747819 */ /* 0x000fe200000006ff */
[----:B------:R-:W-:Y:S01]  /*07d0*/  IMAD R112, R20, -0x2daee0ad, RZ ;  /* 0xd2511f5314707824 */ /* 0x000fe200078e02ff */
[----:B------:R-:W-:Y:S01]  /*07e0*/  PRMT R82, R127, 0x7632, R82 ;  /* 0x000076327f527816 */ /* 0x000fe20000000052 */
[----:B------:R-:W-:Y:S01]  /*07f0*/  IMAD.HI.U32 R0, R90, -0x326172a9, RZ ;  /* 0xcd9e8d575a007827 */ /* 0x000fe200078e00ff */
[----:B------:R-:W-:Y:S01]  /*0800*/  PRMT R77, R122, 0x7632, R77 ;  /* 0x000076327a4d7816 */ /* 0x000fe2000000004d */
[----:B------:R-:W-:Y:S01]  /*0810*/  ULDC.64 UR8, c[0x0][0x228] ;  /* 0x00008a0000087ab9 */ /* 0x000fe20000000a00 */
[----:B------:R-:W-:Y:S01]  /*0820*/  PRMT R78, R123, 0x7632, R78 ;  /* 0x000076327b4e7816 */ /* 0x000fe2000000004e */
[----:B0-----:R-:W-:Y:S01]  /*0830*/  IMAD.HI.U32 R3, R88, -0x2daee0ad, RZ ;  /* 0xd2511f5358037827 */ /* 0x001fe200078e00ff */
[----:B------:R-:W-:Y:S01]  /*0840*/  PRMT R29, R118, 0x7632, R29 ;  /* 0x00007632761d7816 */ /* 0x000fe2000000001d */
[----:B------:R-:W-:Y:S01]  /*0850*/  UISETP.NE.U32.AND UP0, UPT, UR8, URZ, UPT ;  /* 0x0000003f0800728c */ /* 0x000fe2000bf05070 */
[----:B------:R-:W-:Y:S01]  /*0860*/  PRMT R26, R115, 0x7632, R26 ;  /* 0x00007632731a7816 */ /* 0x000fe2000000001a */
[----:B------:R-:W-:Y:S01]  /*0870*/  HFMA2.MMA R86, -RZ, RZ, 0, 0 ;  /* 0x00000000ff567435 */ /* 0x000fe200000001ff */
[C---:B------:R-:W-:Y:S01]  /*0880*/  PRMT R81, R126.reuse, 0x7632, R81 ;  /* 0x000076327e517816 */ /* 0x040fe20000000051 */
        /* <DEDUP_REMOVED lines=10> */
[----:B------:R-:W-:Y:S01]  /*0930*/  ULDC.U8 UR12, c[0x0][0x2a0] ;  /* 0x0000a800000c7ab9 */ /* 0x000fe20000000000 */
[----:B------:R-:W-:Y:S01]  /*0940*/  LOP3.LUT R113, R0, UR37, R113, 0x96, !PT ;  /* 0x0000002500717c12 */ /* 0x000fe2000f8e9671 */
[----:B------:R-:W-:Y:S01]  /*0950*/  IMAD R90, R90, -0x326172a9, RZ ;  /* 0xcd9e8d575a5a7824 */ /* 0x000fe200078e02ff */
[----:B------:R-:W-:Y:S01]  /*0960*/  LOP3.LUT R112, R3, UR38, R112, 0x96, !PT ;  /* 0x0000002603707c12 */ /* 0x000fe2000f8e9670 */
[----:B------:R-:W-:Y:S01]  /*0970*/  IMAD R88, R88, -0x2daee0ad, RZ ;  /* 0xd2511f5358587824 */ /* 0x000fe200078e02ff */
[----:B------:R-:W-:Y:S01]  /*0980*/  LOP3.LUT R134, R134, 0x3, RZ, 0xc0, !PT ;  /* 0x0000000386867812 */ /* 0x000fe200078ec0ff */
[----:B------:R-:W-:Y:S01]  /*0990*/  IMAD.MOV.U32 R132, RZ, RZ, 0x1 ;  /* 0x00000001ff847424 */ /* 0x000fe200078e00ff */
        /* <DEDUP_REMOVED lines=19> */
[----:B------:R-:W-:Y:S01]  /*0ad0*/  IMAD.U32 R28, R28, 0x10000, RZ ;  /* 0x000100001c1c7824 */ /* 0x000fe200078e00ff */
[----:B------:R-:W-:Y:S01]  /*0ae0*/  ULDC.64 UR8, c[0x0][0x228] ;  /* 0x00008a0000087ab9 */ /* 0x000fe20000000a00 */
[----:B------:R-:W-:Y:S01]  /*0af0*/  IMAD.U32 R26, R26, 0x10000, RZ ;  /* 0x000100001a1a7824 */ /* 0x000fe200078e00ff */
[----:B------:R-:W-:Y:S01]  /*0b00*/  ULDC.64 UR10, c[0x0][0x230] ;  /* 0x00008c00000a7ab9 */ /* 0x000fe20000000a00 */
[----:B------:R-:W-:Y:S01]  /*0b10*/  ULDC.64 UR12, c[0x0][0x2b8] ;  /* 0x0000ae00000c7ab9 */ /* 0x000fe20000000a00 */
[----:B------:R-:W-:Y:S01]  /*0b20*/  ULDC.64 UR14, c[0x0][0x210] ;  /* 0x00008400000e7ab9 */ /* 0x000fe20000000a00 */
[C---:B--2---:R-:W-:Y:S01]  /*0b30*/  PRMT R23, R17.reuse, 0x7632, R23 ;  /* 0x0000763211177816 */ /* 0x044fe20000000017 */
[----:B------:R-:W-:Y:S01]  /*0b40*/  IMAD.U32 R110, R17, 0x10000, RZ ;  /* 0x00010000116e7824 */ /* 0x000fe200078e00ff */
[C---:B------:R-:W-:Y:S01]  /*0b50*/  PRMT R22, R18.reuse, 0x7632, R22 ;  /* 0x0000763212167816 */ /* 0x040fe20000000016 */
[C---:B------:R-:W-:Y:S01]  /*0b60*/  IMAD.U32 R108, R19.reuse, 0x10000, RZ ;  /* 0x00010000136c7824 */ /* 0x040fe200078e00ff */
[----:B------:R-:W-:Y:S01]  /*0b70*/  SHF.L.U32 R109, R18, 0x10, RZ ;  /* 0x00000010126d7819 */ /* 0x000fe200000006ff */
[C---:B---3--:R-:W-:Y:S01]  /*0b80*/  IMAD.U32 R103, R14.reuse, 0x10000, RZ ;  /* 0x000100000e677824 */ /* 0x048fe200078e00ff */
[----:B------:R-:W-:Y:S01]  /*0b90*/  PRMT R21, R19, 0x7632, R21 ;  /* 0x0000763213157816 */ /* 0x000fe20000000015 */
[C---:B------:R-:W-:Y:S01]  /*0ba0*/  IMAD.U32 R102, R15.reuse, 0x10000, RZ ;  /* 0x000100000f667824 */ /* 0x040fe200078e00ff */
[----:B------:R-:W-:Y:S01]  /*0bb0*/  PRMT R18, R14, 0x7632, R18 ;  /* 0x000076320e127816 */ /* 0x000fe20000000012 */
[----:B------:R-:W-:Y:S01]  /*0bc0*/  IMAD.U32 R111, R16, 0x10000, RZ ;  /* 0x00010000106f7824 */ /* 0x000fe200078e00ff */
[----:B------:R-:W-:Y:S01]  /*0bd0*/  PRMT R17, R15, 0x7632, R17 ;  /* 0x000076320f117816 */ /* 0x000fe20000000011 */
[----:B------:R-:W-:Y:S01]  /*0be0*/  IMAD.U32 R105, R12, 0x10000, RZ ;  /* 0x000100000c697824 */ /* 0x000fe200078e00ff */
[----:B------:R-:W-:Y:S01]  /*0bf0*/  PRMT R24, R16, 0x7632, R24 ;  /* 0x0000763210187816 */ /* 0x000fe20000000018 */
[----:B----4-:R-:W-:Y:S01]  /*0c00*/  IMAD.U32 R100, R9, 0x10000, RZ ;  /* 0x0001000009647824 */ /* 0x010fe200078e00ff */
        /* <DEDUP_REMOVED lines=33> */
[----:B------:R-:W-:-:S07]  /*0e20*/  SHF.L.U32 R11, R11, 0x10, RZ ;  /* 0x000000100b0b7819 */ /* 0x000fce00000006ff */
.L_x_10859:
[----:B------:R-:W-:Y:S01]  /*0e30*/  ISETP.NE.U32.AND P0, PT, RZ, UR10, PT ;  /* 0x0000000aff007c0c */ /* 0x000fe2000bf05070 */
[----:B0-----:R-:W0:Y:S01]  /*0e40*/  LDC.64 R72, c[0x0][0x220] ;  /* 0x00008800ff487b82 */ /* 0x001e220000000a00 */
[----:B------:R-:W-:Y:S01]  /*0e50*/  IMAD R32, R130, UR17, RZ ;  /* 0x0000001182207c24 */ /* 0x000fe2000f8e02ff */
[----:B------:R-:W-:Y:S01]  /*0e60*/  PLOP3.LUT P1, PT, PT, PT, UP0, 0x80, 0x0 ;  /* 0x000000000000781c */ /* 0x000fe20003f2f008 */
[----:B------:R-:W-:Y:S01]  /*0e70*/  @UP0 ULDC.64 UR18, c[0x0][0x228] ;  /* 0x00008a0000120ab9 */ /* 0x000fe20000000a00 */
[----:B------:R-:W-:Y:S02]  /*0e80*/  ISETP.NE.AND.EX P0, PT, RZ, UR11, PT, P0 ;  /* 0x0000000bff007c0c */ /* 0x000fe4000bf05300 */
[----:B------:R-:W-:Y:S02]  /*0e90*/  SHF.R.S32.HI R33, RZ, 0x1f, R32 ;  /* 0x0000001fff217819 */ /* 0x000fe40000011420 */
[----:B------:R-:W-:Y:S02]  /*0ea0*/  PLOP3.LUT P2, PT, PT, PT, UP0, 0x80, 0x0 ;  /* 0x000000000000781c */ /* 0x000fe40003f4f008 */
[----:B------:R-:W-:-:S02]  /*0eb0*/  LEA.HI R32, R33, R32, RZ, 0x3 ;  /* 0x0000002021207211 */ /* 0x000fc400078f18ff */
[----:B------:R-:W-:Y:S02]  /*0ec0*/  MOV R38, 0x10 ;  /* 0x0000001000267802 */ /* 0x000fe40000000f00 */
[----:B------:R-:W-:-:S03]  /*0ed0*/  LEA.HI.SX32 R133, R32, R85, 0x1d ;  /* 0x0000005520857211 */ /* 0x000fc600078feaff */
[----:B------:R-:W1:Y:S02]  /*0ee0*/  @P0 LDC.64 R36, c[0x0][0x230] ;  /* 0x00008c00ff240b82 */ /* 0x000e640000000a00 */
[----:B------:R-:W-:-:S04]  /*0ef0*/  @P1 IMAD.WIDE.U32 R38, R133, R38, UR18 ;  /* 0x0000001285261e25 */ /* 0x000fc8000f8e0026 */
[C---:B0-----:R-:W-:Y:S01]  /*0f00*/  IMAD.WIDE.U32 R32, R133.reuse, 0x10, R72 ;  /* 0x0000001085207825 */ /* 0x041fe200078e0048 */
[----:B------:R0:W5:Y:S05]  /*0f10*/  @P2 LDG.E.128 R68, desc[UR4][R38.64] ;  /* 0x0000000426442981 */ /* 0x00016a000c1e1d00 */
[----:B------:R-:W5:Y:S01]  /*0f20*/  LDG.E.128 R32, desc[UR4][R32.64] ;  /* 0x0000000420207981 */ /* 0x000f62000c1e1d00 */
[----:B-1----:R-:W-:-:S05]  /*0f30*/  @P0 IMAD.WIDE.U32 R36, R133, 0x20, R36 ;  /* 0x0000002085240825 */ /* 0x002fca00078e0024 */
        /* <DEDUP_REMOVED lines=14> */
.L_x_10343:
[----:B------:R-:W-:-:S07]  /*1020*/  IMAD.MOV.U32 R44, RZ, RZ, R90 ;  /* 0x000000ffff2c7224 */ /* 0x000fce00078e005a */
.L_x_10344:
[----:B------:R-:W-:Y:S05]  /*1030*/  BSYNC B0 ;  /* 0x0000000000007941 */ /* 0x000fea0003800000 */
.L_x_10342:
        /* <DEDUP_REMOVED lines=16> */
.L_x_10348:
[----:B------:R-:W-:Y:S05]  /*1140*/  BSYNC B1 ;  /* 0x0000000000017941 */ /* 0x000fea0003800000 */
.L_x_10347:
        /* <DEDUP_REMOVED lines=44> */
.L_x_10346:
[----:B------:R-:W-:Y:S05]  /*1410*/  BSYNC B0 ;  /* 0x0000000000007941 */ /* 0x000fea0003800000 */
.L_x_10345:
[----:B------:R-:W0:Y:S01]  /*1420*/  LDC R142, c[0x0][0x298] ;  /* 0x0000a600ff8e7b82 */ /* 0x000e220000000800 */
[----:B------:R-:W-:Y:S01]  /*1430*/  ISETP.NE.U32.AND P1, PT, RZ, UR8, PT ;  /* 0x00000008ff007c0c */ /* 0x000fe2000bf25070 */
[----:B------:R-:W-:Y:S01]  /*1440*/  IMAD.MOV.U32 R143, RZ, RZ, 0x2f800000 ;  /* 0x2f800000ff8f7424 */ /* 0x000fe200078e00ff */
[----:B------:R-:W-:Y:S01]  /*1450*/  I2FP.F32.U32 R36, R44 ;  /* 0x0000002c00247245 */ /* 0x000fe20000201000 */
[C---:B-----5:R-:W-:Y:S01]  /*1460*/  IMAD.U32 R39, R32.reuse, 0x10000, RZ ;  /* 0x0001000020277824 */ /* 0x060fe200078e00ff */
[----:B------:R-:W-:Y:S02]  /*1470*/  ISETP.NE.AND.EX P1, PT, RZ, UR9, PT, P1 ;  /* 0x00000009ff007c0c */ /* 0x000fe4000bf25310 */
[----:B------:R-:W-:Y:S01]  /*1480*/  PRMT R32, R32, 0x7632, R32 ;  /* 0x0000763220207816 */ /* 0x000fe20000000020 */
[----:B------:R-:W1:Y:S01]  /*1490*/  LDC R140, c[0x0][0x294] ;  /* 0x0000a500ff8c7b82 */ /* 0x000e620000000800 */
[----:B------:R-:W-:Y:S01]  /*14a0*/  FFMA.FTZ R37, R36, R143, 1.1641532182693481445e-10 ;  /* 0x2f00000024257423 */ /* 0x000fe2000001008f */
[----:B0-----:R-:W-:-:S04]  /*14b0*/  FMUL.FTZ R39, R39, R142 ;  /* 0x0000008e27277220 */ /* 0x001fc80000410000 */
[----:B-1----:R-:W-:-:S04]  /*14c0*/  FSETP.GTU.FTZ.AND P2, PT, R37, R140, PT ;  /* 0x0000008c2500720b */ /* 0x002fc80003f5c000 */
[----:B------:R-:W-:Y:S02]  /*14d0*/  P2R R40, PR, RZ, 0x4 ;  /* 0x00000004ff287803 */ /* 0x000fe40000000000 */
[----:B------:R-:W-:Y:S01]  /*14e0*/  FSEL R56, R39, RZ, !P2 ;  /* 0x000000ff27387208 */ /* 0x000fe20005000000 */
[----:B------:R-:W-:Y:S06]  /*14f0*/  @P1 BRA `(.L_x_10349) ;  /* 0x0000000000141947 */ /* 0x000fec0003800000 */
[----:B------:R-:W-:Y:S01]  /*1500*/  MOV R36, R41 ;  /* 0x0000002900247202 */ /* 0x000fe20000000f00 */
[----:B------:R-:W-:Y:S06]  /*1510*/  @!P0 BRA `(.L_x_10350) ;  /* 0x0000000400608947 */ /* 0x000fec0003800000 */
[----:B------:R-:W-:Y:S02]  /*1520*/  IMAD.MOV.U32 R36, RZ, RZ, R41 ;  /* 0x000000ffff247224 */ /* 0x000fe400078e0029 */
[----:B------:R-:W-:Y:S01]  /*1530*/  FADD.FTZ R56, R64, R56 ;  /* 0x0000003840387221 */ /* 0x000fe20000010000 */
[----:B------:R-:W-:Y:S06]  /*1540*/  BRA `(.L_x_10350) ;  /* 0x0000000400547947 */ /* 0x000fec0003800000 */
.L_x_10349:
        /* <DEDUP_REMOVED lines=12> */
.L_x_10352:
[----:B------:R-:W-:-:S07]  /*1610*/  MOV R8, R90 ;  /* 0x0000005a00087202 */ /* 0x000fce0000000f00 */
.L_x_10353:
[----:B------:R-:W-:Y:S05]  /*1620*/  BSYNC B0 ;  /* 0x0000000000007941 */ /* 0x000fea0003800000 */
.L_x_10351:
        /* <DEDUP_REMOVED lines=16> */
.L_x_10357:
[----:B------:R-:W-:Y:S05]  /*1730*/  BSYNC B1 ;  /* 0x0000000000017941 */ /* 0x000fea0003800000 */
.L_x_10356:
        /* <DEDUP_REMOVED lines=44> */
.L_x_10355:
[----:B------:R-:W-:Y:S05]  /*1a00*/  BSYNC B0 ;  /* 0x0000000000007941 */ /* 0x000fea0003800000 */
.L_x_10354:
        /* <DEDUP_REMOVED lines=9> */
.L_x_10350:
        /* <DEDUP_REMOVED lines=12> */
.L_x_10359:
[----:B------:R-:W-:-:S07]  /*1b60*/  IMAD.MOV.U32 R41, RZ, RZ, R90 ;  /* 0x000000ffff297224 */ /* 0x000fce00078e005a */
.L_x_10360:
[----:B------:R-:W-:Y:S05]  /*1b70*/  BSYNC B0 ;  /* 0x0000000000007941 */ /* 0x000fea0003800000 */
.L_x_10358:
        /* <DEDUP_REMOVED lines=16> */
.L_x_10364:
[----:B------:R-:W-:Y:S05]  /*1c80*/  BSYNC B1 ;  /* 0x0000000000017941 */ /* 0x000fea0003800000 */
.L_x_10363:
        /* <DEDUP_REMOVED lines=44> */
.L_x_10362:
[----:B------:R-:W-:Y:S05]  /*1f50*/  BSYNC B0 ;  /* 0x0000000000007941 */ /* 0x000fea0003800000 */
.L_x_10361:
        /* <DEDUP_REMOVED lines=13> */
.L_x_10365:
        /* <DEDUP_REMOVED lines=12> */
.L_x_10368:
[----:B------:R-:W-:-:S07]  /*20f0*/  IMAD.MOV.U32 R7, RZ, RZ, R90 ;  /* 0x000000ffff077224 */ /* 0x000fce00078e005a */
.L_x_10369:
[----:B------:R-:W-:Y:S05]  /*2100*/  BSYNC B0 ;  /* 0x0000000000007941 */ /* 0x000fea0003800000 */
.L_x_10367:
        /* <DEDUP_REMOVED lines=16> */
.L_x_10373:
[----:B------:R-:W-:Y:S05]  /*2210*/  BSYNC B1 ;  /* 0x0000000000017941 */ /* 0x000fea0003800000 */
.L_x_10372:
        /* <DEDUP_REMOVED lines=44> */
.L_x_10371:
[----:B------:R-:W-:Y:S05]  /*24e0*/  BSYNC B0 ;  /* 0x0000000000007941 */ /* 0x000fea0003800000 */
.L_x_10370:
        /* <DEDUP_REMOVED lines=10> */
.L_x_10366:
        /* <DEDUP_REMOVED lines=12> */
.L_x_10375:
[----:B------:R-:W-:-:S07]  /*2650*/  IMAD.MOV.U32 R32, RZ, RZ, R90 ;  /* 0x000000ffff207224 */ /* 0x000fce00078e005a */
.L_x_10376:
[----:B------:R-:W-:Y:S05]  /*2660*/  BSYNC B0 ;  /* 0x0000000000007941 */ /* 0x000fea0003800000 */
.L_x_10374:
        /* <DEDUP_REMOVED lines=16> */
.L_x_10380:
[----:B------:R-:W-:Y:S05]  /*2770*/  BSYNC B1 ;  /* 0x0000000000017941 */ /* 0x000fea0003800000 */
.L_x_10379:
        /* <DEDUP_REMOVED lines=44> */
.L_x_10378:
[----:B------:R-:W-:Y:S05]  /*2a40*/  BSYNC B0 ;  /* 0x0000000000007941 */ /* 0x000fea0003800000 */
.L_x_10377:
        /* <DEDUP_REMOVED lines=11> */
[----:B------:R-:W-:Y:S01]  /*2b00*/  MOV R32, R37 ;  /* 0x0000002500207202 */ /* 0x000fe20000000f00 */
[----:B------:R-:W-:Y:S01]  /*2b10*/  FADD.FTZ R58, R66, R58 ;  /* 0x0000003a423a7221 */ /* 0x000fe20000010000 */
[----:B------:R-:W-:Y:S06]  /*2b20*/  BRA `(.L_x_10382) ;  /* 0x0000000400547947 */ /* 0x000fec0003800000 */
.L_x_10381:
        /* <DEDUP_REMOVED lines=12> */
.L_x_10384:
[----:B------:R-:W-:-:S07]  /*2bf0*/  IMAD.MOV.U32 R6, RZ, RZ, R90 ;  /* 0x000000ffff067224 */ /* 0x000fce00078e005a */
.L_x_10385:
[----:B------:R-:W-:Y:S05]  /*2c00*/  BSYNC B0 ;  /* 0x0000000000007941 */ /* 0x000fea0003800000 */
.L_x_10383:
        /* <DEDUP_REMOVED lines=16> */
.L_x_10389:
[----:B------:R-:W-:Y:S05]  /*2d10*/  BSYNC B1 ;  /* 0x0000000000017941 */ /* 0x000fea0003800000 */
.L_x_10388:
        /* <DEDUP_REMOVED lines=44> */
.L_x_10387:
[----:B------:R-:W-:Y:S05]  /*2fe0*/  BSYNC B0 ;  /* 0x0000000000007941 */ /* 0x000fea0003800000 */
.L_x_10386:
        /* <DEDUP_REMOVED lines=9> */
.L_x_10382:
        /* <DEDUP_REMOVED lines=12> */
.L_x_10391:
[----:B------:R-:W-:-:S07]  /*3140*/  MOV R46, R90 ;  /* 0x0000005a002e7202 */ /* 0x000fce0000000f00 */
.L_x_10392:
[----:B------:R-:W-:Y:S05]  /*3150*/  BSYNC B0 ;  /* 0x0000000000007941 */ /* 0x000fea0003800000 */
.L_x_10390:
        /* <DEDUP_REMOVED lines=16> */
.L_x_10396:
[----:B------:R-:W-:Y:S05]  /*3260*/  BSYNC B1 ;  /* 0x0000000000017941 */ /* 0x000fea0003800000 */
.L_x_10395:
        /* <DEDUP_REMOVED lines=44> */
.L_x_10394:
[----:B------:R-:W-:Y:S05]  /*3530*/  BSYNC B0 ;  /* 0x0000000000007941 */ /* 0x000fea0003800000 */
.L_x_10393:
        /* <DEDUP_REMOVED lines=13> */
.L_x_10397:
        /* <DEDUP_REMOVED lines=12> */
.L_x_10400:
[----:B------:R-:W-:-:S07]  /*36d0*/  MOV R5, R90 ;  /* 0x0000005a00057202 */ /* 0x000fce0000000f00 */
.L_x_10401:
[----:B------:R-:W-:Y:S05]  /*36e0*/  BSYNC B0 ;  /* 0x0000000000007941 */ /* 0x000fea0003800000 */
.L_x_10399:
        /* <DEDUP_REMOVED lines=16> */
.L_x_10405:
[----:B------:R-:W-:Y:S05]  /*37f0*/  BSYNC B1 ;  /* 0x0000000000017941 */ /* 0x000fea0003800000 */
.L_x_10404:
        /* <DEDUP_REMOVED lines=44> */
.L_x_10403:
[----:B------:R-:W-:Y:S05]  /*3ac0*/  BSYNC B0 ;  /* 0x0000000000007941 */ /* 0x000fea0003800000 */
.L_x_10402:
        /* <DEDUP_REMOVED lines=10> */
.L_x_10398:
        /* <DEDUP_REMOVED lines=12> */
.L_x_10407:
[----:B------:R-:W-:-:S07]  /*3c30*/  IMAD.MOV.U32 R46, RZ, RZ, R90 ;  /* 0x000000ffff2e7224 */ /* 0x000fce00078e005a */
.L_x_10408:
[----:B------:R-:W-:Y:S05]  /*3c40*/  BSYNC B0 ;  /* 0x0000000000007941 */ /* 0x000fea0003800000 */
.L_x_10406:
        /* <DEDUP_REMOVED lines=16> */
.L_x_10412:
[----:B------:R-:W-:Y:S05]  /*3d50*/  BSYNC B1 ;  /* 0x0000000000017941 */ /* 0x000fea0003800000 */
.L_x_10411:
        /* <DEDUP_REMOVED lines=44> */
.L_x_10410:
[----:B------:R-:W-:Y:S05]  /*4020*/  BSYNC B0 ;  /* 0x0000000000007941 */ /* 0x000fea0003800000 */
.L_x_10409:
        /* <DEDUP_REMOVED lines=13> */
.L_x_10413:
        /* <DEDUP_REMOVED lines=12> */
.L_x_10416:
[----:B------:R-:W-:-:S07]  /*41c0*/  IMAD.MOV.U32 R4, RZ, RZ, R90 ;  /* 0x000000ffff047224 */ /* 0x000fce00078e005a */
.L_x_10417:
[----:B------:R-:W-:Y:S05]  /*41d0*/  BSYNC B0 ;  /* 0x0000000000007941 */ /* 0x000fea0003800000 */
.L_x_10415:
        /* <DEDUP_REMOVED lines=16> */
.L_x_10421:
[----:B------:R-:W-:Y:S05]  /*42e0*/  BSYNC B1 ;  /* 0x0000000000017941 */ /* 0x000fea0003800000 */
.L_x_10420:
        /* <DEDUP_REMOVED lines=44> */
.L_x_10419:
[----:B------:R-:W-:Y:S05]  /*45b0*/  BSYNC B0 ;  /* 0x0000000000007941 */ /* 0x000fea0003800000 */
.L_x_10418:
        /* <DEDUP_REMOVED lines=9> */
.L_x_10414:
        /* <DEDUP_REMOVED lines=12> */
.L_x_10423:
[----:B------:R-:W-:-:S07]  /*4710*/  IMAD.MOV.U32 R46, RZ, RZ, R90 ;  /* 0x000000ffff2e7224 */ /* 0x000fce00078e005a */
.L_x_10424:
[----:B------:R-:W-:Y:S05]  /*4720*/  BSYNC B0 ;  /* 0x0000000000007941 */ /* 0x000fea0003800000 */
.L_x_10422:
        /* <DEDUP_REMOVED lines=16> */
.L_x_10428:
[----:B------:R-:W-:Y:S05]  /*4830*/  BSYNC B1 ;  /* 0x0000000000017941 */ /* 0x000fea0003800000 */
.L_x_10427:
        /* <DEDUP_REMOVED lines=44> */
.L_x_10426:
[----:B------:R-:W-:Y:S05]  /*4b00*/  BSYNC B0 ;  /* 0x0000000000007941 */ /* 0x000fea0003800000 */
.L_x_10425:
        /* <DEDUP_REMOVED lines=12> */
.L_x_10429:
        /* <DEDUP_REMOVED lines=12> */
.L_x_10432:
[----:B------:R-:W-:-:S07]  /*4c90*/  IMAD.MOV.U32 R3, RZ, RZ, R90 ;  /* 0x000000ffff037224 */ /* 0x000fce00078e005a */
.L_x_10433:
[----:B------:R-:W-:Y:S05]  /*4ca0*/  BSYNC B0 ;  /* 0x0000000000007941 */ /* 0x000fea0003800000 */
.L_x_10431:
        /* <DEDUP_REMOVED lines=16> */
.L_x_10437:
[----:B------:R-:W-:Y:S05]  /*4db0*/  BSYNC B1 ;  /* 0x0000000000017941 */ /* 0x000fea0003800000 */
.L_x_10436:
        /* <DEDUP_REMOVED lines=44> */
.L_x_10435:
[----:B------:R-:W-:Y:S05]  /*5080*/  BSYNC B0 ;  /* 0x0000000000007941 */ /* 0x000fea0003800000 */
.L_x_10434:
        /* <DEDUP_REMOVED lines=10> */
.L_x_10430:
        /* <DEDUP_REMOVED lines=12> */
.L_x_10439:
[----:B------:R-:W-:-:S07]  /*51f0*/  MOV R34, R90 ;  /* 0x0000005a00227202 */ /* 0x000fce0000000f00 */
.L_x_10440:
[----:B------:R-:W-:Y:S05]  /*5200*/  BSYNC B0 ;  /* 0x0000000000007941 */ /* 0x000fea0003800000 */
.L_x_10438:
        /* <DEDUP_REMOVED lines=16> */
.L_x_10444:
[----:B------:R-:W-:Y:S05]  /*5310*/  BSYNC B1 ;  /* 0x0000000000017941 */ /* 0x000fea0003800000 */
.L_x_10443:
        /* <DEDUP_REMOVED lines=44> */
.L_x_10442:
[----:B------:R-:W-:Y:S05]  /*55e0*/  BSYNC B0 ;  /* 0x0000000000007941 */ /* 0x000fea0003800000 */
.L_x_10441:
        /* <DEDUP_REMOVED lines=13> */
.L_x_10445:
        /* <DEDUP_REMOVED lines=12> */
.L_x_10448:
[----:B------:R-:W-:-:S07]  /*5780*/  MOV R2, R90 ;  /* 0x0000005a00027202 */ /* 0x000fce0000000f00 */
.L_x_10449:
[----:B------:R-:W-:Y:S05]  /*5790*/  BSYNC B0 ;  /* 0x0000000000007941 */ /* 0x000fea0003800000 */
.L_x_10447:
        /* <DEDUP_REMOVED lines=16> */
.L_x_10453:
[----:B------:R-:W-:Y:S05]  /*58a0*/  BSYNC B1 ;  /* 0x0000000000017941 */ /* 0x000fea0003800000 */
.L_x_10452:
        /* <DEDUP_REMOVED lines=44> */
.L_x_10451:
[----:B------:R-:W-:Y:S05]  /*5b70*/  BSYNC B0 ;  /* 0x0000000000007941 */ /* 0x000fea0003800000 */
.L_x_10450:
        /* <DEDUP_REMOVED lines=9> */
.L_x_10446:
        /* <DEDUP_REMOVED lines=12> */
.L_x_10455:
[----:B------:R-:W-:-:S07]  /*5cd0*/  IMAD.MOV.U32 R45, RZ, RZ, R90 ;  /* 0x000000ffff2d7224 */ /* 0x000fce00078e005a */
.L_x_10456:
[----:B------:R-:W-:Y:S05]  /*5ce0*/  BSYNC B0 ;  /* 0x0000000000007941 */ /* 0x000fea0003800000 */
.L_x_10454:
        /* <DEDUP_REMOVED lines=16> */
.L_x_10460:
[----:B------:R-:W-:Y:S05]  /*5df0*/  BSYNC B1 ;  /* 0x0000000000017941 */ /* 0x000fea0003800000 */
.L_x_10459:
        /* <DEDUP_REMOVED lines=44> */
.L_x_10458:
[----:B------:R-:W-:Y:S05]  /*60c0*/  BSYNC B0 ;  /* 0x0000000000007941 */ /* 0x000fea0003800000 */
.L_x_10457:
        /* <DEDUP_REMOVED lines=12> */
.L_x_10461:
        /* <DEDUP_REMOVED lines=12> */
.L_x_10464:
[----:B------:R-:W-:-:S07]  /*6250*/  IMAD.MOV.U32 R0, RZ, RZ, R90 ;  /* 0x000000ffff007224 */ /* 0x000fce00078e005a */
.L_x_10465:
[----:B------:R-:W-:Y:S05]  /*6260*/  BSYNC B0 ;  /* 0x0000000000007941 */ /* 0x000fea0003800000 */
.L_x_10463:
        /* <DEDUP_REMOVED lines=18> */
.L_x_10469:
[----:B------:R-:W-:Y:S05]  /*6390*/  BSYNC B1 ;  /* 0x0000000000017941 */ /* 0x000fea0003800000 */
.L_x_10468:
        /* <DEDUP_REMOVED lines=44> */
.L_x_10467:
[----:B------:R-:W-:Y:S05]  /*6660*/  BSYNC B0 ;  /* 0x0000000000007941 */ /* 0x000fea0003800000 */
.L_x_10466:
        /* <DEDUP_REMOVED lines=10> */
.L_x_10462:
[----:B------:R-:W0:Y:S01]  /*6710*/  LDC.64 R106, c[0x0][0x238] ;  /* 0x00008e00ff6a7b82 */ /* 0x000e220000000a00 */
[----:B------:R-:W-:Y:S01]  /*6720*/  ISETP.NE.AND P6, PT, R40, RZ, PT ;  /* 0x000000ff2800720c */ /* 0x000fe20003fc5270 */
[----:B------:R-:W-:Y:S01]  /*6730*/  VIADD R145, R133, 0x80 ;  /* 0x0000008085917836 */ /* 0x000fe20000000000 */
[----:B------:R-:W-:Y:S01]  /*6740*/  SEL R40, RZ, 0x100, P3 ;  /* 0x00000100ff287807 */ /* 0x000fe20001800000 */
[----:B------:R-:W-:Y:S01]  /*6750*/  @UP0 ULDC.64 UR18, c[0x0][0x228] ;  /* 0x00008a0000120ab9 */ /* 0x000fe20000000a00 */
[----:B------:R-:W-:Y:S02]  /*6760*/  SEL R32, RZ, 0x1000000, P5 ;  /* 0x01000000ff207807 */ /* 0x000fe40002800000 */
[----:B------:R-:W-:Y:S01]  /*6770*/  SEL R33, RZ, 0x10000, P4 ;  /* 0x00010000ff217807 */ /* 0x000fe20002000000 */
[----:B------:R-:W1:Y:S01]  /*6780*/  LDC.64 R98, c[0x0][0x240] ;  /* 0x00009000ff627b82 */ /* 0x000e620000000a00 */
[----:B------:R-:W-:Y:S02]  /*6790*/  ISETP.NE.AND P3, PT, R43, RZ, PT ;  /* 0x000000ff2b00720c */ /* 0x000fe40003f65270 */
[----:B------:R-:W-:-:S02]  /*67a0*/  ISETP.NE.AND P5, PT, R41, RZ, PT ;  /* 0x000000ff2900720c */ /* 0x000fc40003fa5270 */
[----:B------:R-:W-:Y:S02]  /*67b0*/  ISETP.NE.AND P4, PT, R42, RZ, PT ;  /* 0x000000ff2a00720c */ /* 0x000fe40003f85270 */
[----:B------:R-:W-:Y:S01]  /*67c0*/  LOP3.LUT R40, R40, R32, R33, 0xfe, !PT ;  /* 0x0000002028287212 */ /* 0x000fe200078efe21 */
[----:B------:R-:W2:Y:S01]  /*67d0*/  @P0 LDC.64 R36, c[0x0][0x230] ;  /* 0x00008c00ff240b82 */ /* 0x000ea20000000a00 */
[----:B------:R-:W-:Y:S02]  /*67e0*/  SEL R38, RZ, 0x1, P3 ;  /* 0x00000001ff267807 */ /* 0x000fe40001800000 */
[----:B------:R-:W-:Y:S02]  /*67f0*/  SEL R34, RZ, 0x1, P4 ;  /* 0x00000001ff227807 */ /* 0x000fe40002000000 */
[----:B------:R-:W-:Y:S01]  /*6800*/  SEL R32, RZ, 0x1, P5 ;  /* 0x00000001ff207807 */ /* 0x000fe20002800000 */
[----:B------:R-:W-:Y:S01]  /*6810*/  IMAD.WIDE.U32 R38, R38, 0x1000000, RZ ;  /* 0x0100000026267825 */ /* 0x000fe200078e00ff */
[----:B------:R-:W-:-:S02]  /*6820*/  SEL R41, RZ, 0x1, P2 ;  /* 0x00000001ff297807 */ /* 0x000fc40001000000 */
[----:B------:R-:W-:Y:S01]  /*6830*/  PLOP3.LUT P3, PT, PT, PT, UP0, 0x80, 0x0 ;  /* 0x000000000000781c */ /* 0x000fe20003f6f008 */
[----:B------:R-:W-:Y:S01]  /*6840*/  IMAD.WIDE.U32 R34, R34, 0x10000, RZ ;  /* 0x0001000022227825 */ /* 0x000fe200078e00ff */
[----:B------:R-:W-:Y:S02]  /*6850*/  LOP3.LUT R41, R39, R40, R41, 0xfe, !PT ;  /* 0x0000002827297212 */ /* 0x000fe400078efe29 */
[----:B------:R-:W-:Y:S01]  /*6860*/  SEL R39, RZ, 0x1, P6 ;  /* 0x00000001ff277807 */ /* 0x000fe20003000000 */
[----:B------:R-:W-:Y:S01]  /*6870*/  IMAD.WIDE.U32 R32, R32, 0x100, RZ ;  /* 0x0000010020207825 */ /* 0x000fe200078e00ff */
[----:B------:R-:W-:Y:S02]  /*6880*/  PLOP3.LUT P2, PT, PT, PT, UP0, 0x40, 0x0 ;  /* 0x000000000000781c */ /* 0x000fe40003f4e808 */
[----:B------:R-:W-:Y:S01]  /*6890*/  PLOP3.LUT P4, PT, PT, PT, UP0, 0x80, 0x0 ;  /* 0x000000000000781c */ /* 0x000fe20003f8f008 */
[----:B0-----:R-:W-:Y:S01]  /*68a0*/  IMAD.WIDE.U32 R42, R133, 0x20, R106 ;  /* 0x00000020852a7825 */ /* 0x001fe200078e006a */
[----:B------:R-:W-:-:S02]  /*68b0*/  LOP3.LUT R38, R32, R38, R34, 0xfe, !PT ;  /* 0x0000002620267212 */ /* 0x000fc400078efe22 */
[----:B------:R-:W-:Y:S01]  /*68c0*/  LOP3.LUT R33, R33, R41, R35, 0xfe, !PT ;  /* 0x0000002921217212 */ /* 0x000fe200078efe23 */
[----:B-1----:R-:W-:Y:S01]  /*68d0*/  IMAD.WIDE.U32 R40, R133, 0x8, R98 ;  /* 0x0000000885287825 */ /* 0x002fe200078e0062 */
[----:B------:R-:W-:Y:S01]  /*68e0*/  LOP3.LUT R32, R38, R39, RZ, 0xfc, !PT ;  /* 0x0000002726207212 */ /* 0x000fe200078efcff */
[----:B------:R0:W-:Y:S02]  /*68f0*/  STG.E.128 desc[UR4][R42.64], R56 ;  /* 0x000000382a007986 */ /* 0x0001e4000c101d04 */
[----:B------:R-:W-:Y:S02]  /*6900*/  IMAD.MOV.U32 R38, RZ, RZ, 0x10 ;  /* 0x00000010ff267424 */ /* 0x000fe400078e00ff */
[----:B------:R0:W-:Y:S01]  /*6910*/  STG.E.128 desc[UR4][R42.64+0x10], R52 ;  /* 0x000010342a007986 */ /* 0x0001e2000c101d04 */
[----:B------:R-:W-:-:S03]  /*6920*/  IMAD.WIDE.U32 R34, R145, 0x10, R72 ;  /* 0x0000001091227825 */ /* 0x000fc600078e0048 */
[----:B------:R0:W-:Y:S01]  /*6930*/  STG.E.64 desc[UR4][R40.64], R32 ;  /* 0x0000002028007986 */ /* 0x0001e2000c101b04 */
[----:B------:R-:W-:-:S04]  /*6940*/  @P3 IMAD.WIDE.U32 R38, R145, R38, UR18 ;  /* 0x0000001291263e25 */ /* 0x000fc8000f8e0026 */
        /* <DEDUP_REMOVED lines=22> */
.L_x_10470:
        /* <DEDUP_REMOVED lines=16> */
.L_x_10472:
[----:B------:R-:W-:-:S07]  /*6bb0*/  IMAD.MOV.U32 R44, RZ, RZ, R90 ;  /* 0x000000ffff2c7224 */ /* 0x000fce00078e005a */
.L_x_10473:
[----:B------:R-:W-:Y:S05]  /*6bc0*/  BSYNC B0 ;  /* 0x0000000000007941 */ /* 0x000fea0003800000 */
.L_x_10471:
        /* <DEDUP_REMOVED lines=16> */
.L_x_10477:
[----:B------:R-:W-:Y:S05]  /*6cd0*/  BSYNC B1 ;  /* 0x0000000000017941 */ /* 0x000fea0003800000 */
.L_x_10476:
        /* <DEDUP_REMOVED lines=44> */
.L_x_10475:
[----:B------:R-:W-:Y:S05]  /*6fa0*/  BSYNC B0 ;  /* 0x0000000000007941 */ /* 0x000fea0003800000 */
.L_x_10474:
        /* <DEDUP_REMOVED lines=14> */
.L_x_10478:
        /* <DEDUP_REMOVED lines=12> */
.L_x_10481:
[----:B------:R-:W-:-:S07]  /*7150*/  IMAD.MOV.U32 R8, RZ, RZ, R90 ;  /* 0x000000ffff087224 */ /* 0x000fce00078e005a */
.L_x_10482:
[----:B------:R-:W-:Y:S05]  /*7160*/  BSYNC B0 ;  /* 0x0000000000007941 */ /* 0x000fea0003800000 */
.L_x_10480:
        /* <DEDUP_REMOVED lines=16> */
.L_x_10486:
[----:B------:R-:W-:Y:S05]  /*7270*/  BSYNC B1 ;  /* 0x0000000000017941 */ /* 0x000fea0003800000 */
.L_x_10485:
        /* <DEDUP_REMOVED lines=44> */
.L_x_10484:
[----:B------:R-:W-:Y:S05]  /*7540*/  BSYNC B0 ;  /* 0x0000000000007941 */ /* 0x000fea0003800000 */
.L_x_10483:
        /* <DEDUP_REMOVED lines=9> */
.L_x_10479:
        /* <DEDUP_REMOVED lines=12> */
.L_x_10488:
[----:B------:R-:W-:-:S07]  /*76a0*/  MOV R41, R90 ;  /* 0x0000005a00297202 */ /* 0x000fce0000000f00 */
.L_x_10489:
[----:B------:R-:W-:Y:S05]  /*76b0*/  BSYNC B0 ;  /* 0x0000000000007941 */ /* 0x000fea0003800000 */
.L_x_10487:
        /* <DEDUP_REMOVED lines=16> */
.L_x_10493:
[----:B------:R-:W-:Y:S05]  /*77c0*/  BSYNC B1 ;  /* 0x0000000000017941 */ /* 0x000fea0003800000 */
.L_x_10492:
        /* <DEDUP_REMOVED lines=44> */
.L_x_10491:
[----:B------:R-:W-:Y:S05]  /*7a90*/  BSYNC B0 ;  /* 0x0000000000007941 */ /* 0x000fea0003800000 */
.L_x_10490:
        /* <DEDUP_REMOVED lines=13> */
.L_x_10494:
        /* <DEDUP_REMOVED lines=12> */
.L_x_10497:
[----:B------:R-:W-:-:S07]  /*7c30*/  MOV R7, R90 ;  /* 0x0000005a00077202 */ /* 0x000fce0000000f00 */
.L_x_10498:
[----:B------:R-:W-:Y:S05]  /*7c40*/  BSYNC B0 ;  /* 0x0000000000007941 */ /* 0x000fea0003800000 */
.L_x_10496:
        /* <DEDUP_REMOVED lines=16> */
.L_x_10502:
[----:B------:R-:W-:Y:S05]  /*7d50*/  BSYNC B1 ;  /* 0x0000000000017941 */ /* 0x000fea0003800000 */
.L_x_10501:
        /* <DEDUP_REMOVED lines=44> */
.L_x_10500:
[----:B------:R-:W-:Y:S05]  /*8020*/  BSYNC B0 ;  /* 0x0000000000007941 */ /* 0x000fea0003800000 */
.L_x_10499:
        /* <DEDUP_REMOVED lines=10> */
.L_x_10495:
        /* <DEDUP_REMOVED lines=12> */
.L_x_10504:
[----:B------:R-:W-:-:S07]  /*8190*/  IMAD.MOV.U32 R32, RZ, RZ, R90 ;  /* 0x000000ffff207224 */ /* 0x000fce00078e005a */
.L_x_10505:
[----:B------:R-:W-:Y:S05]  /*81a0*/  BSYNC B0 ;  /* 0x0000000000007941 */ /* 0x000fea0003800000 */
.L_x_10503:
        /* <DEDUP_REMOVED lines=16> */
.L_x_10509:
[----:B------:R-:W-:Y:S05]  /*82b0*/  BSYNC B1 ;  /* 0x0000000000017941 */ /* 0x000fea0003800000 */
.L_x_10508:
        /* <DEDUP_REMOVED lines=44> */
.L_x_10507:
[----:B------:R-:W-:Y:S05]  /*8580*/  BSYNC B0 ;  /* 0x0000000000007941 */ /* 0x000fea0003800000 */
.L_x_10506:
        /* <DEDUP_REMOVED lines=14> */
.L_x_10510:
        /* <DEDUP_REMOVED lines=12> */
.L_x_10513:
[----:B------:R-:W-:-:S07]  /*8730*/  IMAD.MOV.U32 R6, RZ, RZ, R90 ;  /* 0x000000ffff067224 */ /* 0x000fce00078e005a */
.L_x_10514:
[----:B------:R-:W-:Y:S05]  /*8740*/  BSYNC B0 ;  /* 0x0000000000007941 */ /* 0x000fea0003800000 */
.L_x_10512:
        /* <DEDUP_REMOVED lines=16> */
.L_x_10518:
[----:B------:R-:W-:Y:S05]  /*8850*/  BSYNC B1 ;  /* 0x0000000000017941 */ /* 0x000fea0003800000 */
.L_x_10517:
        /* <DEDUP_REMOVED lines=44> */
.L_x_10516:
[----:B------:R-:W-:Y:S05]  /*8b20*/  BSYNC B0 ;  /* 0x0000000000007941 */ /* 0x000fea0003800000 */
.L_x_10515:
        /* <DEDUP_REMOVED lines=9> */
.L_x_10511:
        /* <DEDUP_REMOVED lines=12> */
.L_x_10520:
[----:B------:R-:W-:-:S07]  /*8c80*/  IMAD.MOV.U32 R46, RZ, RZ, R90 ;  /* 0x000000ffff2e7224 */ /* 0x000fce00078e005a */
.L_x_10521:
[----:B------:R-:W-:Y:S05]  /*8c90*/  BSYNC B0 ;  /* 0x0000000000007941 */ /* 0x000fea0003800000 */
.L_x_10519:
        /* <DEDUP_REMOVED lines=16> */
.L_x_10525:
[----:B------:R-:W-:Y:S05]  /*8da0*/  BSYNC B1 ;  /* 0x0000000000017941 */ /* 0x000fea0003800000 */
.L_x_10524:
        /* <DEDUP_REMOVED lines=44> */
.L_x_10523:
[----:B------:R-:W-:Y:S05]  /*9070*/  BSYNC B0 ;  /* 0x0000000000007941 */ /* 0x000fea0003800000 */
.L_x_10522:
        /* <DEDUP_REMOVED lines=13> */
.L_x_10526:
        /* <DEDUP_REMOVED lines=12> */
.L_x_10529:
[----:B------:R-:W-:-:S07]  /*9210*/  IMAD.MOV.U32 R5, RZ, RZ, R90 ;  /* 0x000000ffff057224 */ /* 0x000fce00078e005a */
.L_x_10530:
[----:B------:R-:W-:Y:S05]  /*9220*/  BSYNC B0 ;  /* 0x0000000000007941 */ /* 0x000fea0003800000 */
.L_x_10528:
        /* <DEDUP_REMOVED lines=16> */
.L_x_10534:
[----:B------:R-:W-:Y:S05]  /*9330*/  BSYNC B1 ;  /* 0x0000000000017941 */ /* 0x000fea0003800000 */
.L_x_10533:
        /* <DEDUP_REMOVED lines=44> */
.L_x_10532:
[----:B------:R-:W-:Y:S05]  /*9600*/  BSYNC B0 ;  /* 0x0000000000007941 */ /* 0x000fea0003800000 */
.L_x_10531:
        /* <DEDUP_REMOVED lines=10> */
.L_x_10527:
        /* <DEDUP_REMOVED lines=12> */
.L_x_10536:
[----:B------:R-:W-:-:S07]  /*9770*/  MOV R46, R90 ;  /* 0x0000005a002e7202 */ /* 0x000fce0000000f00 */
.L_x_10537:
[----:B------:R-:W-:Y:S05]  /*9780*/  BSYNC B0 ;  /* 0x0000000000007941 */ /* 0x000fea0003800000 */
.L_x_10535:
        /* <DEDUP_REMOVED lines=16> */
.L_x_10541:
[----:B------:R-:W-:Y:S05]  /*9890*/  BSYNC B1 ;  /* 0x0000000000017941 */ /* 0x000fea0003800000 */
.L_x_10540:
        /* <DEDUP_REMOVED lines=44> */
.L_x_10539:
[----:B------:R-:W-:Y:S05]  /*9b60*/  BSYNC B0 ;  /* 0x0000000000007941 */ /* 0x000fea0003800000 */
.L_x_10538:
        /* <DEDUP_REMOVED lines=13> */
.L_x_10542:
        /* <DEDUP_REMOVED lines=12> */
.L_x_10545:
[----:B------:R-:W-:-:S07]  /*9d00*/  MOV R4, R90 ;  /* 0x0000005a00047202 */ /* 0x000fce0000000f00 */
.L_x_10546:
[----:B------:R-:W-:Y:S05]  /*9d10*/  BSYNC B0 ;  /* 0x0000000000007941 */ /* 0x000fea0003800000 */
.L_x_10544:
        /* <DEDUP_REMOVED lines=16> */
.L_x_10550:
[----:B------:R-:W-:Y:S05]  /*9e20*/  BSYNC B1 ;  /* 0x0000000000017941 */ /* 0x000fea0003800000 */
.L_x_10549:
        /* <DEDUP_REMOVED lines=44> */
.L_x_10548:
[----:B------:R-:W-:Y:S05]  /*a0f0*/  BSYNC B0 ;  /* 0x0000000000007941 */ /* 0x000fea0003800000 */
.L_x_10547:
        /* <DEDUP_REMOVED lines=9> */
.L_x_10543:
        /* <DEDUP_REMOVED lines=12> */
.L_x_10552:
[----:B------:R-:W-:-:S07]  /*a250*/  IMAD.MOV.U32 R45, RZ, RZ, R90 ;  /* 0x000000ffff2d7224 */ /* 0x000fce00078e005a */
.L_x_10553:
[----:B------:R-:W-:Y:S05]  /*a260*/  BSYNC B0 ;  /* 0x0000000000007941 */ /* 0x000fea0003800000 */
.L_x_10551:
        /* <DEDUP_REMOVED lines=16> */
.L_x_10557:
[----:B------:R-:W-:Y:S05]  /*a370*/  BSYNC B1 ;  /* 0x0000000000017941 */ /* 0x000fea0003800000 */
.L_x_10556:
        /* <DEDUP_REMOVED lines=44> */
.L_x_10555:
[----:B------:R-:W-:Y:S05]  /*a640*/  BSYNC B0 ;  /* 0x0000000000007941 */ /* 0x000fea0003800000 */
.L_x_10554:
        /* <DEDUP_REMOVED lines=12> */
.L_x_10558:
        /* <DEDUP_REMOVED lines=12> */
.L_x_10561:
[----:B------:R-:W-:-:S07]  /*a7d0*/  IMAD.MOV.U32 R3, RZ, RZ, R90 ;  /* 0x000000ffff037224 */ /* 0x000fce00078e005a */
.L_x_10562:
[----:B------:R-:W-:Y:S05]  /*a7e0*/  BSYNC B0 ;  /* 0x0000000000007941 */ /* 0x000fea0003800000 */
.L_x_10560:
        /* <DEDUP_REMOVED lines=16> */
.L_x_10566:
[----:B------:R-:W-:Y:S05]  /*a8f0*/  BSYNC B1 ;  /* 0x0000000000017941 */ /* 0x000fea0003800000 */
.L_x_10565:
        /* <DEDUP_REMOVED lines=44> */
.L_x_10564:
[----:B------:R-:W-:Y:S05]  /*abc0*/  BSYNC B0 ;  /* 0x0000000000007941 */ /* 0x000fea0003800000 */
.L_x_10563:
        /* <DEDUP_REMOVED lines=10> */
.L_x_10559:
        /* <DEDUP_REMOVED lines=12> */
.L_x_10568:
[----:B------:R-:W-:-:S07]  /*ad30*/  IMAD.MOV.U32 R34, RZ, RZ, R90 ;  /* 0x000000ffff227224 */ /* 0x000fce00078e005a */
.L_x_10569:
[----:B------:R-:W-:Y:S05]  /*ad40*/  BSYNC B0 ;  /* 0x0000000000007941 */ /* 0x000fea0003800000 */
.L_x_10567:
        /* <DEDUP_REMOVED lines=16> */
.L_x_10573:
[----:B------:R-:W-:Y:S05]  /*ae50*/  BSYNC B1 ;  /* 0x0000000000017941 */ /* 0x000fea0003800000 */
.L_x_10572:
        /* <DEDUP_REMOVED lines=44> */
.L_x_10571:
[----:B------:R-:W-:Y:S05]  /*b120*/  BSYNC B0 ;  /* 0x0000000000007941 */ /* 0x000fea0003800000 */
.L_x_10570:
        /* <DEDUP_REMOVED lines=13> */
.L_x_10574:
        /* <DEDUP_REMOVED lines=12> */
.L_x_10577:
[----:B------:R-:W-:-:S07]  /*b2c0*/  IMAD.MOV.U32 R2, RZ, RZ, R90 ;  /* 0x000000ffff027224 */ /* 0x000fce00078e005a */
.L_x_10578:
[----:B------:R-:W-:Y:S05]  /*b2d0*/  BSYNC B0 ;  /* 0x0000000000007941 */ /* 0x000fea0003800000 */
.L_x_10576:
        /* <DEDUP_REMOVED lines=16> */
.L_x_10582:
[----:B------:R-:W-:Y:S05]  /*b3e0*/  BSYNC B1 ;  /* 0x0000000000017941 */ /* 0x000fea0003800000 */
.L_x_10581:
        /* <DEDUP_REMOVED lines=44> */
.L_x_10580:
[----:B------:R-:W-:Y:S05]  /*b6b0*/  BSYNC B0 ;  /* 0x0000000000007941 */ /* 0x000fea0003800000 */
.L_x_10579:
        /* <DEDUP_REMOVED lines=9> */
.L_x_10575:
        /* <DEDUP_REMOVED lines=12> */
.L_x_10584:
[----:B------:R-:W-:-:S07]  /*b810*/  MOV R74, R90 ;  /* 0x0000005a004a7202 */ /* 0x000fce0000000f00 */
.L_x_10585:
[----:B------:R-:W-:Y:S05]  /*b820*/  BSYNC B0 ;  /* 0x0000000000007941 */ /* 0x000fea0003800000 */
.L_x_10583:
        /* <DEDUP_REMOVED lines=16> */
.L_x_10589:
[----:B------:R-:W-:Y:S05]  /*b930*/  BSYNC B1 ;  /* 0x0000000000017941 */ /* 0x000fea0003800000 */
.L_x_10588:
        /* <DEDUP_REMOVED lines=44> */
.L_x_10587:
[----:B------:R-:W-:Y:S05]  /*bc00*/  BSYNC B0 ;  /* 0x0000000000007941 */ /* 0x000fea0003800000 */
.L_x_10586:
        /* <DEDUP_REMOVED lines=12> */
.L_x_10590:
        /* <DEDUP_REMOVED lines=12> */
.L_x_10593:
[----:B------:R-:W-:-:S07]  /*bd90*/  MOV R0, R90 ;  /* 0x0000005a00007202 */ /* 0x000fce0000000f00 */
.L_x_10594:
[----:B------:R-:W-:Y:S05]  /*bda0*/  BSYNC B0 ;  /* 0x0000000000007941 */ /* 0x000fea0003800000 */
.L_x_10592:
        /* <DEDUP_REMOVED lines=18> */
.L_x_10598:
[----:B------:R-:W-:Y:S05]  /*bed0*/  BSYNC B1 ;  /* 0x0000000000017941 */ /* 0x000fea0003800000 */
.L_x_10597:
        /* <DEDUP_REMOVED lines=44> */
.L_x_10596:
[----:B------:R-:W-:Y:S05]  /*c1a0*/  BSYNC B0 ;  /* 0x0000000000007941 */ /* 0x000fea0003800000 */
.L_x_10595:
        /* <DEDUP_REMOVED lines=10> */
.L_x_10591:
[----:B------:R-:W-:Y:S01]  /*c250*/  SEL R33, RZ, 0x10000, P4 ;  /* 0x00010000ff217807 */ /* 0x000fe20002000000 */
[----:B------:R-:W-:Y:S01]  /*c260*/  IMAD.WIDE.U32 R38, R145, 0x20, R106 ;  /* 0x0000002091267825 */ /* 0x000fe200078e006a */
[----:B------:R-:W-:Y:S01]  /*c270*/  ISETP.NE.AND P4, PT, R42, RZ, PT ;  /* 0x000000ff2a00720c */ /* 0x000fe20003f85270 */
[----:B------:R-:W-:Y:S01]  /*c280*/  @UP0 ULDC.64 UR18, c[0x0][0x228] ;  /* 0x00008a0000120ab9 */ /* 0x000fe20000000a00 */
[----:B------:R-:W-:Y:S02]  /*c290*/  SEL R42, RZ, 0x100, P3 ;  /* 0x00000100ff2a7807 */ /* 0x000fe40001800000 */
[----:B------:R-:W-:Y:S01]  /*c2a0*/  SEL R35, RZ, 0x1000000, P5 ;  /* 0x01000000ff237807 */ /* 0x000fe20002800000 */
[----:B------:R0:W-:Y:S01]  /*c2b0*/  STG.E.128 desc[UR4][R38.64], R48 ;  /* 0x0000003026007986 */ /* 0x0001e2000c101d04 */
[----:B------:R-:W-:Y:S02]  /*c2c0*/  ISETP.NE.AND P3, PT, R43, RZ, PT ;  /* 0x000000ff2b00720c */ /* 0x000fe40003f65270 */
[----:B------:R-:W-:Y:S01]  /*c2d0*/  ISETP.NE.AND P5, PT, R41, RZ, PT ;  /* 0x000000ff2900720c */ /* 0x000fe20003fa5270 */
[----:B------:R0:W-:Y:S01]  /*c2e0*/  STG.E.128 desc[UR4][R38.64+0x10], R44 ;  /* 0x0000102c26007986 */ /* 0x0001e2000c101d04 */
[----:B------:R-:W-:-:S02]  /*c2f0*/  SEL R36, RZ, 0x1, P3 ;  /* 0x00000001ff247807 */ /* 0x000fc40001800000 */
[----:B------:R-:W-:Y:S02]  /*c300*/  SEL R34, RZ, 0x1, P4 ;  /* 0x00000001ff227807 */ /* 0x000fe40002000000 */
[----:B------:R-:W-:Y:S01]  /*c310*/  SEL R32, RZ, 0x1, P5 ;  /* 0x00000001ff207807 */ /* 0x000fe20002800000 */
[----:B------:R-:W-:Y:S01]  /*c320*/  IMAD.WIDE.U32 R36, R36, 0x1000000, RZ ;  /* 0x0100000024247825 */ /* 0x000fe200078e00ff */
[----:B------:R-:W-:Y:S02]  /*c330*/  LOP3.LUT R42, R42, R35, R33, 0xfe, !PT ;  /* 0x000000232a2a7212 */ /* 0x000fe400078efe21 */
[----:B------:R-:W-:Y:S01]  /*c340*/  SEL R43, RZ, 0x1, P2 ;  /* 0x00000001ff2b7807 */ /* 0x000fe20001000000 */
[----:B------:R-:W-:Y:S01]  /*c350*/  IMAD.WIDE.U32 R34, R34, 0x10000, RZ ;  /* 0x0001000022227825 */ /* 0x000fe200078e00ff */
[----:B------:R-:W-:Y:S02]  /*c360*/  ISETP.NE.AND P6, PT, R40, RZ, PT ;  /* 0x000000ff2800720c */ /* 0x000fe40003fc5270 */
[----:B------:R-:W-:Y:S01]  /*c370*/  LOP3.LUT R43, R37, R42, R43, 0xfe, !PT ;  /* 0x0000002a252b7212 */ /* 0x000fe200078efe2b */
[----:B------:R-:W-:Y:S01]  /*c380*/  IMAD.WIDE.U32 R32, R32, 0x100, RZ ;  /* 0x0000010020207825 */ /* 0x000fe200078e00ff */
[----:B------:R-:W-:Y:S01]  /*c390*/  SEL R37, RZ, 0x1, P6 ;  /* 0x00000001ff257807 */ /* 0x000fe20003000000 */
[----:B------:R-:W1:Y:S01]  /*c3a0*/  @P0 LDC.64 R40, c[0x0][0x230] ;  /* 0x00008c00ff280b82 */ /* 0x000e620000000a00 */
[----:B------:R-:W-:Y:S01]  /*c3b0*/  PLOP3.LUT P3, PT, PT, PT, UP0, 0x80, 0x0 ;  /* 0x000000000000781c */ /* 0x000fe20003f6f008 */
[----:B------:R-:W-:Y:S01]  /*c3c0*/  IMAD.MOV.U32 R42, RZ, RZ, 0x10 ;  /* 0x00000010ff2a7424 */ /* 0x000fe200078e00ff */
[----:B------:R-:W-:-:S02]  /*c3d0*/  LOP3.LUT R36, R32, R36, R34, 0xfe, !PT ;  /* 0x0000002420247212 */ /* 0x000fc400078efe22 */
[----:B------:R-:W-:Y:S01]  /*c3e0*/  LOP3.LUT R33, R33, R43, R35, 0xfe, !PT ;  /* 0x0000002b21217212 */ /* 0x000fe200078efe23 */
[----:B------:R-:W-:Y:S01]  /*c3f0*/  IMAD.WIDE.U32 R34, R145, 0x8, R98 ;  /* 0x0000000891227825 */ /* 0x000fe200078e0062 */
[----:B------:R-:W-:Y:S02]  /*c400*/  LOP3.LUT R32, R36, R37, RZ, 0xfc, !PT ;  /* 0x0000002524207212 */ /* 0x000fe400078efcff */
[----:B------:R-:W-:Y:S02]  /*c410*/  PLOP3.LUT P2, PT, PT, PT, UP0, 0x40, 0x0 ;  /* 0x000000000000781c */ /* 0x000fe40003f4e808 */
[----:B------:R-:W-:Y:S01]  /*c420*/  IADD3 R147, R133, 0x100, RZ ;  /* 0x0000010085937810 */ /* 0x000fe20007ffe0ff */
[----:B------:R0:W-:Y:S01]  /*c430*/  STG.E.64 desc[UR4][R34.64], R32 ;  /* 0x0000002022007986 */ /* 0x0001e2000c101b04 */
[----:B------:R-:W-:-:S03]  /*c440*/  PLOP3.LUT P4, PT, PT, PT, UP0, 0x80, 0x0 ;  /* 0x000000000000781c */ /* 0x000fc60003f8f008 */
[----:B------:R-:W-:-:S04]  /*c450*/  @P3 IMAD.WIDE.U32 R42, R147, R42, UR18 ;  /* 0x00000012932a3e25 */ /* 0x000fc8000f8e002a */
[----:B------:R-:W-:-:S04]  /*c460*/  IMAD.WIDE.U32 R74, R147, 0x10, R72 ;  /* 0x00000010934a7825 */ /* 0x000fc800078e0048 */
[----:B-1----:R-:W-:Y:S01]  /*c470*/  @P0 IMAD.WIDE.U32 R40, R147, 0x20, R40 ;  /* 0x0000002093280825 */ /* 0x002fe200078e0028 */
[----:B0-----:R-:W-:Y:S06]  /*c480*/  @P2 BRA `(.L_x_10599) ;  /* 0x0000000000502947 */ /* 0x001fec0003800000 */
[----:B------:R-:W-:Y:S01]  /*c490*/  IMAD.U32 R35, R2, 0x10000, RZ ;  /* 0x0001000002237824 */ /* 0x000fe200078e00ff */
        /* <DEDUP_REMOVED lines=19> */
.L_x_10599:
[----:B------:R1:W5:Y:S04]  /*c5d0*/  @P4 LDG.E.128 R68, desc[UR4][R42.64] ;  /* 0x000000042a444981 */ /* 0x000368000c1e1d00 */
[----:B------:R1:W5:Y:S04]  /*c5e0*/  @P0 LDG.E.128 R64, desc[UR4][R40.64] ;  /* 0x0000000428400981 */ /* 0x000368000c1e1d00 */
[----:B------:R1:W5:Y:S04]  /*c5f0*/  @P0 LDG.E.128 R60, desc[UR4][R40.64+0x10] ;  /* 0x00001004283c0981 */ /* 0x000368000c1e1d00 */
[----:B0-----:R1:W5:Y:S01]  /*c600*/  LDG.E.128 R32, desc[UR4][R74.64] ;  /* 0x000000044a207981 */ /* 0x001362000c1e1d00 */
[C---:B------:R-:W-:Y:S01]  /*c610*/  ISETP.NE.AND P2, PT, R134.reuse, 0x1, PT ;  /* 0x000000018600780c */ /* 0x040fe20003f45270 */
[----:B------:R-:W-:Y:S01]  /*c620*/  BSSY B0, `(.L_x_10600) ;  /* 0x000000c000007945 */ /* 0x000fe20003800000 */
[----:B------:R-:W-:-:S11]  /*c630*/  IADD3 R36, R134, 0x1, RZ ;  /* 0x0000000186247810 */ /* 0x000fd60007ffe0ff */
[----:B-1----:R-:W-:Y:S05]  /*c640*/  @!P2 BRA `(.L_x_10601) ;  /* 0x000000000020a947 */ /* 0x002fea0003800000 */
        /* <DEDUP_REMOVED lines=8> */
.L_x_10601:
[----:B------:R-:W-:-:S07]  /*c6d0*/  IMAD.MOV.U32 R74, RZ, RZ, R90 ;  /* 0x000000ffff4a7224 */ /* 0x000fce00078e005a */
.L_x_10602:
[----:B------:R-:W-:Y:S05]  /*c6e0*/  BSYNC B0 ;  /* 0x0000000000007941 */ /* 0x000fea0003800000 */
.L_x_10600:
        /* <DEDUP_REMOVED lines=16> */
.L_x_10606:
[----:B------:R-:W-:Y:S05]  /*c7f0*/  BSYNC B1 ;  /* 0x0000000000017941 */ /* 0x000fea0003800000 */
.L_x_10605:
        /* <DEDUP_REMOVED lines=44> */
.L_x_10604:
[----:B------:R-:W-:Y:S05]  /*cac0*/  BSYNC B0 ;  /* 0x0000000000007941 */ /* 0x000fea0003800000 */
.L_x_10603:
        /* <DEDUP_REMOVED lines=14> */
.L_x_10607:
        /* <DEDUP_REMOVED lines=12> */
.L_x_10610:
[----:B------:R-:W-:-:S07]  /*cc70*/  IMAD.MOV.U32 R8, RZ, RZ, R90 ;  /* 0x000000ffff087224 */ /* 0x000fce00078e005a */
.L_x_10611:
[----:B------:R-:W-:Y:S05]  /*cc80*/  BSYNC B0 ;  /* 0x0000000000007941 */ /* 0x000fea0003800000 */
.L_x_10609:
        /* <DEDUP_REMOVED lines=16> */
.L_x_10615:
[----:B------:R-:W-:Y:S05]  /*cd90*/  BSYNC B1 ;  /* 0x0000000000017941 */ /* 0x000fea0003800000 */
.L_x_10614:
        /* <DEDUP_REMOVED lines=44> */
.L_x_10613:
[----:B------:R-:W-:Y:S05]  /*d060*/  BSYNC B0 ;  /* 0x0000000000007941 */ /* 0x000fea0003800000 */
.L_x_10612:
        /* <DEDUP_REMOVED lines=9> */
.L_x_10608:
        /* <DEDUP_REMOVED lines=12> */
.L_x_10617:
[----:B------:R-:W-:-:S07]  /*d1c0*/  IMAD.MOV.U32 R32, RZ, RZ, R90 ;  /* 0x000000ffff207224 */ /* 0x000fce00078e005a */
.L_x_10618:
[----:B------:R-:W-:Y:S05]  /*d1d0*/  BSYNC B0 ;  /* 0x0000000000007941 */ /* 0x000fea0003800000 */
.L_x_10616:
        /* <DEDUP_REMOVED lines=16> */
.L_x_10622:
[----:B------:R-:W-:Y:S05]  /*d2e0*/  BSYNC B1 ;  /* 0x0000000000017941 */ /* 0x000fea0003800000 */
.L_x_10621:
        /* <DEDUP_REMOVED lines=44> */
.L_x_10620:
[----:B------:R-:W-:Y:S05]  /*d5b0*/  BSYNC B0 ;  /* 0x0000000000007941 */ /* 0x000fea0003800000 */
.L_x_10619:
        /* <DEDUP_REMOVED lines=13> */
.L_x_10623:
        /* <DEDUP_REMOVED lines=12> */
.L_x_10626:
[----:B------:R-:W-:-:S07]  /*d750*/  IMAD.MOV.U32 R7, RZ, RZ, R90 ;  /* 0x000000ffff077224 */ /* 0x000fce00078e005a */
.L_x_10627:
[----:B------:R-:W-:Y:S05]  /*d760*/  BSYNC B0 ;  /* 0x0000000000007941 */ /* 0x000fea0003800000 */
.L_x_10625:
        /* <DEDUP_REMOVED lines=16> */
.L_x_10631:
[----:B------:R-:W-:Y:S05]  /*d870*/  BSYNC B1 ;  /* 0x0000000000017941 */ /* 0x000fea0003800000 */
.L_x_10630:
        /* <DEDUP_REMOVED lines=44> */
.L_x_10629:
[----:B------:R-:W-:Y:S05]  /*db40*/  BSYNC B0 ;  /* 0x0000000000007941 */ /* 0x000fea0003800000 */
.L_x_10628:
        /* <DEDUP_REMOVED lines=10> */
.L_x_10624:
        /* <DEDUP_REMOVED lines=12> */
.L_x_10633:
[----:B------:R-:W-:-:S07]  /*dcb0*/  MOV R32, R90 ;  /* 0x0000005a00207202 */ /* 0x000fce0000000f00 */
.L_x_10634:
[----:B------:R-:W-:Y:S05]  /*dcc0*/  BSYNC B0 ;  /* 0x0000000000007941 */ /* 0x000fea0003800000 */
.L_x_10632:
        /* <DEDUP_REMOVED lines=16> */
.L_x_10638:
[----:B------:R-:W-:Y:S05]  /*ddd0*/  BSYNC B1 ;  /* 0x0000000000017941 */ /* 0x000fea0003800000 */
.L_x_10637:
        /* <DEDUP_REMOVED lines=44> */
.L_x_10636:
[----:B------:R-:W-:Y:S05]  /*e0a0*/  BSYNC B0 ;  /* 0x0000000000007941 */ /* 0x000fea0003800000 */
.L_x_10635:
        /* <DEDUP_REMOVED lines=14> */
.L_x_10639:
        /* <DEDUP_REMOVED lines=12> */
.L_x_10642:
[----:B------:R-:W-:-:S07]  /*e250*/  MOV R6, R90 ;  /* 0x0000005a00067202 */ /* 0x000fce0000000f00 */
.L_x_10643:
[----:B------:R-:W-:Y:S05]  /*e260*/  BSYNC B0 ;  /* 0x0000000000007941 */ /* 0x000fea0003800000 */
.L_x_10641:
        /* <DEDUP_REMOVED lines=16> */
.L_x_10647:
[----:B------:R-:W-:Y:S05]  /*e370*/  BSYNC B1 ;  /* 0x0000000000017941 */ /* 0x000fea0003800000 */
.L_x_10646:
        /* <DEDUP_REMOVED lines=44> */
.L_x_10645:
[----:B------:R-:W-:Y:S05]  /*e640*/  BSYNC B0 ;  /* 0x0000000000007941 */ /* 0x000fea0003800000 */
.L_x_10644:
        /* <DEDUP_REMOVED lines=9> */
.L_x_10640:
        /* <DEDUP_REMOVED lines=12> */
.L_x_10649:
[----:B------:R-:W-:-:S07]  /*e7a0*/  IMAD.MOV.U32 R137, RZ, RZ, R90 ;  /* 0x000000ffff897224 */ /* 0x000fce00078e005a */
.L_x_10650:
[----:B------:R-:W-:Y:S05]  /*e7b0*/  BSYNC B0 ;  /* 0x0000000000007941 */ /* 0x000fea0003800000 */
.L_x_10648:
        /* <DEDUP_REMOVED lines=16> */
.L_x_10654:
[----:B------:R-:W-:Y:S05]  /*e8c0*/  BSYNC B1 ;  /* 0x0000000000017941 */ /* 0x000fea0003800000 */
.L_x_10653:
        /* <DEDUP_REMOVED lines=44> */
.L_x_10652:
[----:B------:R-:W-:Y:S05]  /*eb90*/  BSYNC B0 ;  /* 0x0000000000007941 */ /* 0x000fea0003800000 */
.L_x_10651:
        /* <DEDUP_REMOVED lines=13> */
.L_x_10655:
        /* <DEDUP_REMOVED lines=12> */
.L_x_10658:
[----:B------:R-:W-:-:S07]  /*ed30*/  IMAD.MOV.U32 R5, RZ, RZ, R90 ;  /* 0x000000ffff057224 */ /* 0x000fce00078e005a */
.L_x_10659:
[----:B------:R-:W-:Y:S05]  /*ed40*/  BSYNC B0 ;  /* 0x0000000000007941 */ /* 0x000fea0003800000 */
.L_x_10657:
        /* <DEDUP_REMOVED lines=16> */
.L_x_10663:
[----:B------:R-:W-:Y:S05]  /*ee50*/  BSYNC B1 ;  /* 0x0000000000017941 */ /* 0x000fea0003800000 */
.L_x_10662:
        /* <DEDUP_REMOVED lines=44> */
.L_x_10661:
[----:B------:R-:W-:Y:S05]  /*f120*/  BSYNC B0 ;  /* 0x0000000000007941 */ /* 0x000fea0003800000 */
.L_x_10660:
        /* <DEDUP_REMOVED lines=10> */
.L_x_10656:
        /* <DEDUP_REMOVED lines=12> */
.L_x_10665:
[----:B------:R-:W-:-:S07]  /*f290*/  IMAD.MOV.U32 R138, RZ, RZ, R90 ;  /* 0x000000ffff8a7224 */ /* 0x000fce00078e005a */
.L_x_10666:
[----:B------:R-:W-:Y:S05]  /*f2a0*/  BSYNC B0 ;  /* 0x0000000000007941 */ /* 0x000fea0003800000 */
.L_x_10664:
        /* <DEDUP_REMOVED lines=16> */
.L_x_10670:
[----:B------:R-:W-:Y:S05]  /*f3b0*/  BSYNC B1 ;  /* 0x0000000000017941 */ /* 0x000fea0003800000 */
.L_x_10669:
        /* <DEDUP_REMOVED lines=44> */
.L_x_10668:
[----:B------:R-:W-:Y:S05]  /*f680*/  BSYNC B0 ;  /* 0x0000000000007941 */ /* 0x000fea0003800000 */
.L_x_10667:
        /* <DEDUP_REMOVED lines=13> */
.L_x_10671:
        /* <DEDUP_REMOVED lines=12> */
.L_x_10674:
[----:B------:R-:W-:-:S07]  /*f820*/  IMAD.MOV.U32 R4, RZ, RZ, R90 ;  /* 0x000000ffff047224 */ /* 0x000fce00078e005a */
.L_x_10675:
[----:B------:R-:W-:Y:S05]  /*f830*/  BSYNC B0 ;  /* 0x0000000000007941 */ /* 0x000fea0003800000 */
.L_x_10673:
        /* <DEDUP_REMOVED lines=16> */
.L_x_10679:
[----:B------:R-:W-:Y:S05]  /*f940*/  BSYNC B1 ;  /* 0x0000000000017941 */ /* 0x000fea0003800000 */
.L_x_10678:
        /* <DEDUP_REMOVED lines=44> */
.L_x_10677:
[----:B------:R-:W-:Y:S05]  /*fc10*/  BSYNC B0 ;  /* 0x0000000000007941 */ /* 0x000fea0003800000 */
.L_x_10676:
        /* <DEDUP_REMOVED lines=9> */
.L_x_10672:
        /* <DEDUP_REMOVED lines=12> */
.L_x_10681:
[----:B------:R-:W-:-:S07]  /*fd70*/  IMAD.MOV.U32 R37, RZ, RZ, R90 ;  /* 0x000000ffff257224 */ /* 0x000fce00078e005a */
.L_x_10682:
[----:B------:R-:W-:Y:S05]  /*fd80*/  BSYNC B0 ;  /* 0x0000000000007941 */ /* 0x000fea0003800000 */
.L_x_10680:
        /* <DEDUP_REMOVED lines=16> */
.L_x_10686:
[----:B------:R-:W-:Y:S05]  /*fe90*/  BSYNC B1 ;  /* 0x0000000000017941 */ /* 0x000fea0003800000 */
.L_x_10685:
        /* <DEDUP_REMOVED lines=44> */
.L_x_10684:
[----:B------:R-:W-:Y:S05]  /*10160*/  BSYNC B0 ;  /* 0x0000000000007941 */ /* 0x000fea0003800000 */
.L_x_10683:
        /* <DEDUP_REMOVED lines=12> */
.L_x_10687:
        /* <DEDUP_REMOVED lines=12> */
.L_x_10690:
[----:B------:R-:W-:-:S07]  /*102f0*/  IMAD.MOV.U32 R3, RZ, RZ, R90 ;  /* 0x000000ffff037224 */ /* 0x000fce00078e005a */
.L_x_10691:
[----:B------:R-:W-:Y:S05]  /*10300*/  BSYNC B0 ;  /* 0x0000000000007941 */ /* 0x000fea0003800000 */
.L_x_10689:
        /* <DEDUP_REMOVED lines=16> */
.L_x_10695:
[----:B------:R-:W-:Y:S05]  /*10410*/  BSYNC B1 ;  /* 0x0000000000017941 */ /* 0x000fea0003800000 */
.L_x_10694:
        /* <DEDUP_REMOVED lines=44> */
.L_x_10693:
[----:B------:R-:W-:Y:S05]  /*106e0*/  BSYNC B0 ;  /* 0x0000000000007941 */ /* 0x000fea0003800000 */
.L_x_10692:
        /* <DEDUP_REMOVED lines=10> */
.L_x_10688:
        /* <DEDUP_REMOVED lines=12> */
.L_x_10697:
[----:B------:R-:W-:-:S07]  /*10850*/  IMAD.MOV.U32 R34, RZ, RZ, R90 ;  /* 0x000000ffff227224 */ /* 0x000fce00078e005a */
.L_x_10698:
[----:B------:R-:W-:Y:S05]  /*10860*/  BSYNC B0 ;  /* 0x0000000000007941 */ /* 0x000fea0003800000 */
.L_x_10696:
        /* <DEDUP_REMOVED lines=16> */
.L_x_10702:
[----:B------:R-:W-:Y:S05]  /*10970*/  BSYNC B1 ;  /* 0x0000000000017941 */ /* 0x000fea0003800000 */
.L_x_10701:
        /* <DEDUP_REMOVED lines=44> */
.L_x_10700:
[----:B------:R-:W-:Y:S05]  /*10c40*/  BSYNC B0 ;  /* 0x0000000000007941 */ /* 0x000fea0003800000 */
.L_x_10699:
        /* <DEDUP_REMOVED lines=13> */
.L_x_10703:
        /* <DEDUP_REMOVED lines=12> */
.L_x_10706:
[----:B------:R-:W-:-:S07]  /*10de0*/  IMAD.MOV.U32 R2, RZ, RZ, R90 ;  /* 0x000000ffff027224 */ /* 0x000fce00078e005a */
.L_x_10707:
[----:B------:R-:W-:Y:S05]  /*10df0*/  BSYNC B0 ;  /* 0x0000000000007941 */ /* 0x000fea0003800000 */
.L_x_10705:
        /* <DEDUP_REMOVED lines=16> */
.L_x_10711:
[----:B------:R-:W-:Y:S05]  /*10f00*/  BSYNC B1 ;  /* 0x0000000000017941 */ /* 0x000fea0003800000 */
.L_x_10710:
        /* <DEDUP_REMOVED lines=44> */
.L_x_10709:
[----:B------:R-:W-:Y:S05]  /*111d0*/  BSYNC B0 ;  /* 0x0000000000007941 */ /* 0x000fea0003800000 */
.L_x_10708:
        /* <DEDUP_REMOVED lines=9> */
.L_x_10704:
        /* <DEDUP_REMOVED lines=12> */
.L_x_10713:
[----:B------:R-:W-:-:S07]  /*11330*/  IMAD.MOV.U32 R138, RZ, RZ, R90 ;  /* 0x000000ffff8a7224 */ /* 0x000fce00078e005a */
.L_x_10714:
[----:B------:R-:W-:Y:S05]  /*11340*/  BSYNC B0 ;  /* 0x0000000000007941 */ /* 0x000fea0003800000 */
.L_x_10712:
        /* <DEDUP_REMOVED lines=16> */
.L_x_10718:
[----:B------:R-:W-:Y:S05]  /*11450*/  BSYNC B1 ;  /* 0x0000000000017941 */ /* 0x000fea0003800000 */
.L_x_10717:
        /* <DEDUP_REMOVED lines=44> */
.L_x_10716:
[----:B------:R-:W-:Y:S05]  /*11720*/  BSYNC B0 ;  /* 0x0000000000007941 */ /* 0x000fea0003800000 */
.L_x_10715:
        /* <DEDUP_REMOVED lines=12> */
.L_x_10719:
        /* <DEDUP_REMOVED lines=12> */
.L_x_10722:
[----:B------:R-:W-:-:S07]  /*118b0*/  IMAD.MOV.U32 R0, RZ, RZ, R90 ;  /* 0x000000ffff007224 */ /* 0x000fce00078e005a */
.L_x_10723:
[----:B------:R-:W-:Y:S05]  /*118c0*/  BSYNC B0 ;  /* 0x0000000000007941 */ /* 0x000fea0003800000 */
.L_x_10721:
        /* <DEDUP_REMOVED lines=18> */
.L_x_10727:
[----:B------:R-:W-:Y:S05]  /*119f0*/  BSYNC B1 ;  /* 0x0000000000017941 */ /* 0x000fea0003800000 */
.L_x_10726:
        /* <DEDUP_REMOVED lines=44> */
.L_x_10725:
[----:B------:R-:W-:Y:S05]  /*11cc0*/  BSYNC B0 ;  /* 0x0000000000007941 */ /* 0x000fea0003800000 */
.L_x_10724:
        /* <DEDUP_REMOVED lines=10> */
.L_x_10720:
[----:B------:R-:W-:Y:S01]  /*11d70*/  SEL R33, RZ, 0x10000, P4 ;  /* 0x00010000ff217807 */ /* 0x000fe20002000000 */
[----:B------:R-:W-:Y:S01]  /*11d80*/  IMAD.WIDE.U32 R148, R147, 0x20, R106 ;  /* 0x0000002093947825 */ /* 0x000fe200078e006a */
[----:B------:R-:W-:Y:S01]  /*11d90*/  ISETP.NE.AND P4, PT, R136, RZ, PT ;  /* 0x000000ff8800720c */ /* 0x000fe20003f85270 */
[----:B------:R-:W-:Y:S01]  /*11da0*/  @UP0 ULDC.64 UR18, c[0x0][0x228] ;  /* 0x00008a0000120ab9 */ /* 0x000fe20000000a00 */
[----:B------:R-:W-:Y:S01]  /*11db0*/  SEL R136, RZ, 0x100, P3 ;  /* 0x00000100ff887807 */ /* 0x000fe20001800000 */
[----:B------:R-:W-:Y:S01]  /*11dc0*/  VIADD R141, R133, 0x180 ;  /* 0x00000180858d7836 */ /* 0x000fe20000000000 */
[----:B------:R-:W-:Y:S01]  /*11dd0*/  SEL R32, RZ, 0x1000000, P5 ;  /* 0x01000000ff207807 */ /* 0x000fe20002800000 */
[----:B------:R0:W-:Y:S01]  /*11de0*/  STG.E.128 desc[UR4][R148.64], R40 ;  /* 0x0000002894007986 */ /* 0x0001e2000c101d04 */
[----:B------:R-:W-:Y:S01]  /*11df0*/  ISETP.NE.AND P3, PT, R137, RZ, PT ;  /* 0x000000ff8900720c */ /* 0x000fe20003f65270 */
[----:B------:R-:W-:Y:S01]  /*11e00*/  IMAD.WIDE.U32 R138, R141, 0x10, R72 ;  /* 0x000000108d8a7825 */ /* 0x000fe200078e0048 */
[----:B------:R-:W-:Y:S01]  /*11e10*/  ISETP.NE.AND P5, PT, R135, RZ, PT ;  /* 0x000000ff8700720c */ /* 0x000fe20003fa5270 */
[----:B------:R0:W-:Y:S01]  /*11e20*/  STG.E.128 desc[UR4][R148.64+0x10], R36 ;  /* 0x0000102494007986 */ /* 0x0001e2000c101d04 */
[----:B------:R-:W-:-:S02]  /*11e30*/  SEL R74, RZ, 0x1, P3 ;  /* 0x00000001ff4a7807 */ /* 0x000fc40001800000 */
[----:B------:R-:W-:Y:S02]  /*11e40*/  LOP3.LUT R136, R136, R32, R33, 0xfe, !PT ;  /* 0x0000002088887212 */ /* 0x000fe400078efe21 */
[----:B------:R-:W-:Y:S01]  /*11e50*/  SEL R34, RZ, 0x1, P4 ;  /* 0x00000001ff227807 */ /* 0x000fe20002000000 */
[----:B------:R-:W-:Y:S01]  /*11e60*/  IMAD.WIDE.U32 R74, R74, 0x1000000, RZ ;  /* 0x010000004a4a7825 */ /* 0x000fe200078e00ff */
[----:B------:R-:W-:Y:S02]  /*11e70*/  SEL R32, RZ, 0x1, P5 ;  /* 0x00000001ff207807 */ /* 0x000fe40002800000 */
        /* <DEDUP_REMOVED lines=8> */
[----:B------:R-:W-:Y:S01]  /*11f00*/  HFMA2.MMA R136, -RZ, RZ, 0, 9.5367431640625e-07 ;  /* 0x00000010ff887435 */ /* 0x000fe200000001ff */
[----:B------:R-:W-:-:S02]  /*11f10*/  LOP3.LUT R74, R32, R74, R34, 0xfe, !PT ;  /* 0x0000004a204a7212 */ /* 0x000fc400078efe22 */
[----:B------:R-:W-:Y:S01]  /*11f20*/  LOP3.LUT R33, R33, R137, R35, 0xfe, !PT ;  /* 0x0000008921217212 */ /* 0x000fe200078efe23 */
[----:B------:R-:W-:Y:S01]  /*11f30*/  IMAD.WIDE.U32 R34, R147, 0x8, R98 ;  /* 0x0000000893227825 */ /* 0x000fe200078e0062 */
[----:B------:R-:W-:Y:S02]  /*11f40*/  LOP3.LUT R32, R74, R75, RZ, 0xfc, !PT ;  /* 0x0000004b4a207212 */ /* 0x000fe400078efcff */
[----:B------:R-:W-:Y:S02]  /*11f50*/  PLOP3.LUT P2, PT, PT, PT, UP0, 0x40, 0x0 ;  /* 0x000000000000781c */ /* 0x000fe40003f4e808 */
[----:B------:R-:W-:Y:S01]  /*11f60*/  PLOP3.LUT P4, PT, PT, PT, UP0, 0x80, 0x0 ;  /* 0x000000000000781c */ /* 0x000fe20003f8f008 */
[----:B------:R0:W-:Y:S02]  /*11f70*/  STG.E.64 desc[UR4][R34.64], R32 ;  /* 0x0000002022007986 */ /* 0x0001e4000c101b04 */
[----:B------:R-:W-:-:S04]  /*11f80*/  @P3 IMAD.WIDE.U32 R136, R141, R136, UR18 ;  /* 0x000000128d883e25 */ /* 0x000fc8000f8e0088 */
[----:B-1----:R-:W-:-:S04]  /*11f90*/  @P0 IMAD.WIDE.U32 R134, R141, 0x20, R134 ;  /* 0x000000208d860825 */ /* 0x002fc800078e0086 */
[----:B0-----:R-:W-:Y:S05]  /*11fa0*/  @P2 BRA `(.L_x_10728) ;  /* 0x0000000000502947 */ /* 0x001fea0003800000 */
        /* <DEDUP_REMOVED lines=20> */
.L_x_10728:
[----:B------:R1:W5:Y:S04]  /*120f0*/  @P4 LDG.E.128 R68, desc[UR4][R136.64] ;  /* 0x0000000488444981 */ /* 0x000368000c1e1d00 */
[----:B------:R1:W5:Y:S04]  /*12100*/  @P0 LDG.E.128 R64, desc[UR4][R134.64] ;  /* 0x0000000486400981 */ /* 0x000368000c1e1d00 */
[----:B------:R1:W5:Y:S04]  /*12110*/  @P0 LDG.E.128 R60, desc[UR4][R134.64+0x10] ;  /* 0x00001004863c0981 */ /* 0x000368000c1e1d00 */
[----:B------:R1:W5:Y:S01]  /*12120*/  LDG.E.128 R72, desc[UR4][R138.64] ;  /* 0x000000048a487981 */ /* 0x000362000c1e1d00 */
[C---:B------:R-:W-:Y:S01]  /*12130*/  ISETP.NE.AND P2, PT, R144.reuse, 0x1, PT ;  /* 0x000000019000780c */ /* 0x040fe20003f45270 */
[----:B------:R-:W-:Y:S01]  /*12140*/  BSSY B0, `(.L_x_10729) ;  /* 0x000000c000007945 */ /* 0x000fe20003800000 */
[----:B0-----:R-:W-:-:S11]  /*12150*/  IADD3 R33, R144, 0x1, RZ ;  /* 0x0000000190217810 */ /* 0x001fd60007ffe0ff */
        /* <DEDUP_REMOVED lines=9> */
.L_x_10730:
[----:B------:R-:W-:-:S07]  /*121f0*/  MOV R136, R90 ;  /* 0x0000005a00887202 */ /* 0x000fce0000000f00 */
.L_x_10731:
[----:B------:R-:W-:Y:S05]  /*12200*/  BSYNC B0 ;  /* 0x0000000000007941 */ /* 0x000fea0003800000 */
.L_x_10729:
        /* <DEDUP_REMOVED lines=16> */
.L_x_10735:
[----:B------:R-:W-:Y:S05]  /*12310*/  BSYNC B1 ;  /* 0x0000000000017941 */ /* 0x000fea0003800000 */
.L_x_10734:
        /* <DEDUP_REMOVED lines=44> */
.L_x_10733:
[----:B------:R-:W-:Y:S05]  /*125e0*/  BSYNC B0 ;  /* 0x0000000000007941 */ /* 0x000fea0003800000 */
.L_x_10732:
        /* <DEDUP_REMOVED lines=14> */
.L_x_10736:
        /* <DEDUP_REMOVED lines=12> */
.L_x_10739:
[----:B------:R-:W-:-:S07]  /*12790*/  MOV R8, R90 ;  /* 0x0000005a00087202 */ /* 0x000fce0000000f00 */
.L_x_10740:
[----:B------:R-:W-:Y:S05]  /*127a0*/  BSYNC B0 ;  /* 0x0000000000007941 */ /* 0x000fea0003800000 */
.L_x_10738:
        /* <DEDUP_REMOVED lines=16> */
.L_x_10744:
[----:B------:R-:W-:Y:S05]  /*128b0*/  BSYNC B1 ;  /* 0x0000000000017941 */ /* 0x000fea0003800000 */
.L_x_10743:
        /* <DEDUP_REMOVED lines=44> */
.L_x_10742:
[----:B------:R-:W-:Y:S05]  /*12b80*/  BSYNC B0 ;  /* 0x0000000000007941 */ /* 0x000fea0003800000 */
.L_x_10741:
        /* <DEDUP_REMOVED lines=9> */
.L_x_10737:
        /* <DEDUP_REMOVED lines=12> */
.L_x_10746:
[----:B------:R-:W-:-:S07]  /*12ce0*/  MOV R33, R90 ;  /* 0x0000005a00217202 */ /* 0x000fce0000000f00 */
.L_x_10747:
[----:B------:R-:W-:Y:S05]  /*12cf0*/  BSYNC B0 ;  /* 0x0000000000007941 */ /* 0x000fea0003800000 */
.L_x_10745:
        /* <DEDUP_REMOVED lines=16> */
.L_x_10751:
[----:B------:R-:W-:Y:S05]  /*12e00*/  BSYNC B1 ;  /* 0x0000000000017941 */ /* 0x000fea0003800000 */
.L_x_10750:
        /* <DEDUP_REMOVED lines=44> */
.L_x_10749:
[----:B------:R-:W-:Y:S05]  /*130d0*/  BSYNC B0 ;  /* 0x0000000000007941 */ /* 0x000fea0003800000 */
.L_x_10748:
        /* <DEDUP_REMOVED lines=13> */
.L_x_10752:
        /* <DEDUP_REMOVED lines=12> */
.L_x_10755:
[----:B------:R-:W-:-:S07]  /*13270*/  MOV R7, R90 ;  /* 0x0000005a00077202 */ /* 0x000fce0000000f00 */
.L_x_10756:
[----:B------:R-:W-:Y:S05]  /*13280*/  BSYNC B0 ;  /* 0x0000000000007941 */ /* 0x000fea0003800000 */
.L_x_10754:
        /* <DEDUP_REMOVED lines=16> */
.L_x_10760:
[----:B------:R-:W-:Y:S05]  /*13390*/  BSYNC B1 ;  /* 0x0000000000017941 */ /* 0x000fea0003800000 */
.L_x_10759:
        /* <DEDUP_REMOVED lines=44> */
.L_x_10758:
[----:B------:R-:W-:Y:S05]  /*13660*/  BSYNC B0 ;  /* 0x0000000000007941 */ /* 0x000fea0003800000 */
.L_x_10757:
        /* <DEDUP_REMOVED lines=10> */
.L_x_10753:
        /* <DEDUP_REMOVED lines=12> */
.L_x_10762:
[----:B------:R-:W-:-:S07]  /*137d0*/  MOV R72, R90 ;  /* 0x0000005a00487202 */ /* 0x000fce0000000f00 */
.L_x_10763:
[----:B------:R-:W-:Y:S05]  /*137e0*/  BSYNC B0 ;  /* 0x0000000000007941 */ /* 0x000fea0003800000 */
.L_x_10761:
        /* <DEDUP_REMOVED lines=16> */
.L_x_10767:
[----:B------:R-:W-:Y:S05]  /*138f0*/  BSYNC B1 ;  /* 0x0000000000017941 */ /* 0x000fea0003800000 */
.L_x_10766:
        /* <DEDUP_REMOVED lines=39> */
[----:B------:R-:W-:Y:S01]  /*13b70*/  MOV R90, R134 ;  /* 0x00000086005a7202 */ /* 0x000fe20000000f00 */
[----:B------:R-:W-:Y:S01]  /*13b80*/  HFMA2.MMA R134, -RZ, RZ, 0, 0 ;  /* 0x00000000ff867435 */ /* 0x000fe200000001ff */
[----:B------:R-:W-:Y:S01]  /*13b90*/  LOP3.LUT R113, R135, UR37, R136, 0x96, !PT ;  /* 0x0000002587717c12 */ /* 0x000fe2000f8e9688 */
[----:B------:R-:W-:Y:S01]  /*13ba0*/  IMAD.MOV.U32 R88, RZ, RZ, R34 ;  /* 0x000000ffff587224 */ /* 0x000fe200078e0022 */
[----:B------:R-:W-:-:S08]  /*13bb0*/  LOP3.LUT R112, R35, UR38, R112, 0x96, !PT ;  /* 0x0000002623707c12 */ /* 0x000fd0000f8e9670 */
.L_x_10765:
[----:B------:R-:W-:Y:S05]  /*13bc0*/  BSYNC B0 ;  /* 0x0000000000007941 */ /* 0x000fea0003800000 */
.L_x_10764:
[----:B------:R-:W-:Y:S01]  /*13bd0*/  I2FP.F32.U32 R34, R72 ;  /* 0x0000004800227245 */ /* 0x000fe20000201000 */
[----:B------:R-:W-:-:S04]  /*13be0*/  IMAD.U32 R135, R73, 0x10000, RZ ;  /* 0x0001000049877824 */ /* 0x000fc800078e00ff */
[----:B------:R-:W-:Y:S01]  /*13bf0*/  FFMA.FTZ R35, R34, R143, 1.1641532182693481445e-10 ;  /* 0x2f00000022237423 */ /* 0x000fe2000001008f */
[----:B------:R-:W-:-:S04]  /*13c00*/  FMUL.FTZ R135, R135, R142 ;  /* 0x0000008e87877220 */ /* 0x000fc80000410000 */
[----:B------:R-:W-:Y:S02]  /*13c10*/  FSETP.GTU.FTZ.AND P2, PT, R35, R140, PT ;  /* 0x0000008c2300720b */ /* 0x000fe40003f5c000 */
[----:B------:R-:W-:Y:S02]  /*13c20*/  PRMT R35, R73, 0x7632, R35 ;  /* 0x0000763249237816 */ /* 0x000fe40000000023 */
        /* <DEDUP_REMOVED lines=8> */
.L_x_10768:
        /* <DEDUP_REMOVED lines=12> */
.L_x_10771:
[----:B------:R-:W-:-:S07]  /*13d70*/  MOV R6, R90 ;  /* 0x0000005a00067202 */ /* 0x000fce0000000f00 */
.L_x_10772:
[----:B------:R-:W-:Y:S05]  /*13d80*/  BSYNC B0 ;  /* 0x0000000000007941 */ /* 0x000fea0003800000 */
.L_x_10770:
        /* <DEDUP_REMOVED lines=16> */
.L_x_10776:
[----:B------:R-:W-:Y:S05]  /*13e90*/  BSYNC B1 ;  /* 0x0000000000017941 */ /* 0x000fea0003800000 */
.L_x_10775:
        /* <DEDUP_REMOVED lines=44> */
.L_x_10774:
[----:B------:R-:W-:Y:S05]  /*14160*/  BSYNC B0 ;  /* 0x0000000000007941 */ /* 0x000fea0003800000 */
.L_x_10773:
        /* <DEDUP_REMOVED lines=9> */
.L_x_10769:
        /* <DEDUP_REMOVED lines=12> */
.L_x_10778:
[----:B------:R-:W-:-:S07]  /*142c0*/  MOV R138, R90 ;  /* 0x0000005a008a7202 */ /* 0x000fce0000000f00 */
.L_x_10779:
[----:B------:R-:W-:Y:S05]  /*142d0*/  BSYNC B0 ;  /* 0x0000000000007941 */ /* 0x000fea0003800000 */
.L_x_10777:
        /* <DEDUP_REMOVED lines=16> */
.L_x_10783:
[----:B------:R-:W-:Y:S05]  /*143e0*/  BSYNC B1 ;  /* 0x0000000000017941 */ /* 0x000fea0003800000 */
.L_x_10782:
        /* <DEDUP_REMOVED lines=44> */
.L_x_10781:
[----:B------:R-:W-:Y:S05]  /*146b0*/  BSYNC B0 ;  /* 0x0000000000007941 */ /* 0x000fea0003800000 */
.L_x_10780:
        /* <DEDUP_REMOVED lines=13> */
.L_x_10784:
        /* <DEDUP_REMOVED lines=12> */
.L_x_10787:
[----:B------:R-:W-:-:S07]  /*14850*/  MOV R5, R90 ;  /* 0x0000005a00057202 */ /* 0x000fce0000000f00 */
.L_x_10788:
[----:B------:R-:W-:Y:S05]  /*14860*/  BSYNC B0 ;  /* 0x0000000000007941 */ /* 0x000fea0003800000 */
.L_x_10786:
        /* <DEDUP_REMOVED lines=16> */
.L_x_10792:
[----:B------:R-:W-:Y:S05]  /*14970*/  BSYNC B1 ;  /* 0x0000000000017941 */ /* 0x000fea0003800000 */
.L_x_10791:
        /* <DEDUP_REMOVED lines=44> */
.L_x_10790:
[----:B------:R-:W-:Y:S05]  /*14c40*/  BSYNC B0 ;  /* 0x0000000000007941 */ /* 0x000fea0003800000 */
.L_x_10789:
        /* <DEDUP_REMOVED lines=10> */
.L_x_10785:
        /* <DEDUP_REMOVED lines=12> */
.L_x_10794:
[----:B------:R-:W-:-:S07]  /*14db0*/  MOV R138, R90 ;  /* 0x0000005a008a7202 */ /* 0x000fce0000000f00 */
.L_x_10795:
[----:B------:R-:W-:Y:S05]  /*14dc0*/  BSYNC B0 ;  /* 0x0000000000007941 */ /* 0x000fea0003800000 */
.L_x_10793:
        /* <DEDUP_REMOVED lines=16> */
.L_x_10799:
[----:B------:R-:W-:Y:S05]  /*14ed0*/  BSYNC B1 ;  /* 0x0000000000017941 */ /* 0x000fea0003800000 */
.L_x_10798:
        /* <DEDUP_REMOVED lines=44> */
.L_x_10797:
[----:B------:R-:W-:Y:S05]  /*151a0*/  BSYNC B0 ;  /* 0x0000000000007941 */ /* 0x000fea0003800000 */
.L_x_10796:
        /* <DEDUP_REMOVED lines=13> */
.L_x_10800:
        /* <DEDUP_REMOVED lines=12> */
.L_x_10803:
[----:B------:R-:W-:-:S07]  /*15340*/  MOV R4, R90 ;  /* 0x0000005a00047202 */ /* 0x000fce0000000f00 */
.L_x_10804:
[----:B------:R-:W-:Y:S05]  /*15350*/  BSYNC B0 ;  /* 0x0000000000007941 */ /* 0x000fea0003800000 */
.L_x_10802:
        /* <DEDUP_REMOVED lines=16> */
.L_x_10808:
[----:B------:R-:W-:Y:S05]  /*15460*/  BSYNC B1 ;  /* 0x0000000000017941 */ /* 0x000fea0003800000 */
.L_x_10807:
        /* <DEDUP_REMOVED lines=44> */
.L_x_10806:
[----:B------:R-:W-:Y:S05]  /*15730*/  BSYNC B0 ;  /* 0x0000000000007941 */ /* 0x000fea0003800000 */
.L_x_10805:
        /* <DEDUP_REMOVED lines=9> */
.L_x_10801:
        /* <DEDUP_REMOVED lines=12> */
.L_x_10810:
[----:B------:R-:W-:-:S07]  /*15890*/  MOV R73, R90 ;  /* 0x0000005a00497202 */ /* 0x000fce0000000f00 */
.L_x_10811:
[----:B------:R-:W-:Y:S05]  /*158a0*/  BSYNC B0 ;  /* 0x0000000000007941 */ /* 0x000fea0003800000 */
.L_x_10809:
        /* <DEDUP_REMOVED lines=16> */
.L_x_10815:
[----:B------:R-:W-:Y:S05]  /*159b0*/  BSYNC B1 ;  /* 0x0000000000017941 */ /* 0x000fea0003800000 */
.L_x_10814:
        /* <DEDUP_REMOVED lines=44> */
.L_x_10813:
[----:B------:R-:W-:Y:S05]  /*15c80*/  BSYNC B0 ;  /* 0x0000000000007941 */ /* 0x000fea0003800000 */
.L_x_10812:
        /* <DEDUP_REMOVED lines=12> */
.L_x_10816:
        /* <DEDUP_REMOVED lines=12> */
.L_x_10819:
[----:B------:R-:W-:-:S07]  /*15e10*/  MOV R3, R90 ;  /* 0x0000005a00037202 */ /* 0x000fce0000000f00 */
.L_x_10820:
[----:B------:R-:W-:Y:S05]  /*15e20*/  BSYNC B0 ;  /* 0x0000000000007941 */ /* 0x000fea0003800000 */
.L_x_10818:
        /* <DEDUP_REMOVED lines=16> */
.L_x_10824:
[----:B------:R-:W-:Y:S05]  /*15f30*/  BSYNC B1 ;  /* 0x0000000000017941 */ /* 0x000fea0003800000 */
.L_x_10823:
        /* <DEDUP_REMOVED lines=44> */
.L_x_10822:
[----:B------:R-:W-:Y:S05]  /*16200*/  BSYNC B0 ;  /* 0x0000000000007941 */ /* 0x000fea0003800000 */
.L_x_10821:
        /* <DEDUP_REMOVED lines=10> */
.L_x_10817:
        /* <DEDUP_REMOVED lines=12> */
.L_x_10826:
[----:B------:R-:W-:-:S07]  /*16370*/  MOV R74, R90 ;  /* 0x0000005a004a7202 */ /* 0x000fce0000000f00 */
.L_x_10827:
[----:B------:R-:W-:Y:S05]  /*16380*/  BSYNC B0 ;  /* 0x0000000000007941 */ /* 0x000fea0003800000 */
.L_x_10825:
        /* <DEDUP_REMOVED lines=16> */
.L_x_10831:
[----:B------:R-:W-:Y:S05]  /*16490*/  BSYNC B1 ;  /* 0x0000000000017941 */ /* 0x000fea0003800000 */
.L_x_10830:
        /* <DEDUP_REMOVED lines=44> */
.L_x_10829:
[----:B------:R-:W-:Y:S05]  /*16760*/  BSYNC B0 ;  /* 0x0000000000007941 */ /* 0x000fea0003800000 */
.L_x_10828:
        /* <DEDUP_REMOVED lines=13> */
.L_x_10832:
        /* <DEDUP_REMOVED lines=12> */
.L_x_10835:
[----:B------:R-:W-:-:S07]  /*16900*/  MOV R2, R90 ;  /* 0x0000005a00027202 */ /* 0x000fce0000000f00 */
.L_x_10836:
[----:B------:R-:W-:Y:S05]  /*16910*/  BSYNC B0 ;  /* 0x0000000000007941 */ /* 0x000fea0003800000 */
.L_x_10834:
        /* <DEDUP_REMOVED lines=16> */
.L_x_10840:
[----:B------:R-:W-:Y:S05]  /*16a20*/  BSYNC B1 ;  /* 0x0000000000017941 */ /* 0x000fea0003800000 */
.L_x_10839:
        /* <DEDUP_REMOVED lines=44> */
.L_x_10838:
[----:B------:R-:W-:Y:S05]  /*16cf0*/  BSYNC B0 ;  /* 0x0000000000007941 */ /* 0x000fea0003800000 */
.L_x_10837:
        /* <DEDUP_REMOVED lines=9> */
.L_x_10833:
        /* <DEDUP_REMOVED lines=12> */
.L_x_10842:
[----:B------:R-:W-:-:S07]  /*16e50*/  MOV R150, R90 ;  /* 0x0000005a00967202 */ /* 0x000fce0000000f00 */
.L_x_10843:
[----:B------:R-:W-:Y:S05]  /*16e60*/  BSYNC B0 ;  /* 0x0000000000007941 */ /* 0x000fea0003800000 */
.L_x_10841:
        /* <DEDUP_REMOVED lines=16> */
.L_x_10847:
[----:B------:R-:W-:Y:S05]  /*16f70*/  BSYNC B1 ;  /* 0x0000000000017941 */ /* 0x000fea0003800000 */
.L_x_10846:
        /* <DEDUP_REMOVED lines=44> */
.L_x_10845:
[----:B------:R-:W-:Y:S05]  /*17240*/  BSYNC B0 ;  /* 0x0000000000007941 */ /* 0x000fea0003800000 */
.L_x_10844:
        /* <DEDUP_REMOVED lines=12> */
.L_x_10848:
        /* <DEDUP_REMOVED lines=12> */
.L_x_10851:
[----:B------:R-:W-:-:S07]  /*173d0*/  MOV R0, R90 ;  /* 0x0000005a00007202 */ /* 0x000fce0000000f00 */
.L_x_10852:
[----:B------:R-:W-:Y:S05]  /*173e0*/  BSYNC B0 ;  /* 0x0000000000007941 */ /* 0x000fea0003800000 */
.L_x_10850:
        /* <DEDUP_REMOVED lines=16> */
.L_x_10856:
[----:B------:R-:W-:Y:S05]  /*174f0*/  BSYNC B1 ;  /* 0x0000000000017941 */ /* 0x000fea0003800000 */
.L_x_10855:
        /* <DEDUP_REMOVED lines=44> */
.L_x_10854:
[----:B------:R-:W-:Y:S05]  /*177c0*/  BSYNC B0 ;  /* 0x0000000000007941 */ /* 0x000fea0003800000 */
.L_x_10853:
        /* <DEDUP_REMOVED lines=10> */
.L_x_10849:
[----:B------:R-:W-:Y:S01]  /*17870*/  FADD.FTZ R136, RZ, R56 ;  /* 0x00000038ff887221 */ /* 0x000fe20000010000 */
[----:B------:R-:W-:Y:S01]  /*17880*/  ISETP.NE.AND P1, PT, R144, RZ, PT ;  /* 0x000000ff9000720c */ /* 0x000fe20003f25270 */
[----:B------:R-:W-:Y:S01]  /*17890*/  IMAD.WIDE.U32 R106, R141, 0x20, R106 ;  /* 0x000000208d6a7825 */ /* 0x000fe200078e006a */
[----:B------:R-:W-:-:S03]  /*178a0*/  SEL R138, RZ, 0x1000000, P5 ;  /* 0x01000000ff8a7807 */ /* 0x000fc60002800000 */
[----:B------:R-:W-:Y:S01]  /*178b0*/  FADD.FTZ R135, R136, R57 ;  /* 0x0000003988877221 */ /* 0x000fe20000010000 */
[----:B------:R-:W-:Y:S01]  /*178c0*/  ISETP.NE.AND P5, PT, R148, RZ, PT ;  /* 0x000000ff9400720c */ /* 0x000fe20003fa5270 */
[----:B------:R-:W-:Y:S01]  /*178d0*/  IMAD.WIDE.U32 R98, R141, 0x8, R98 ;  /* 0x000000088d627825 */ /* 0x000fe200078e0062 */
[----:B------:R-:W-:-:S03]  /*178e0*/  SEL R137, RZ, 0x10000, P4 ;  /* 0x00010000ff897807 */ /* 0x000fc60002000000 */
[----:B------:R-:W-:Y:S01]  /*178f0*/  FADD.FTZ R136, R135, R58 ;  /* 0x0000003a87887221 */ /* 0x000fe20000010000 */
[----:B------:R-:W-:Y:S01]  /*17900*/  SEL R144, RZ, 0x100, P3 ;  /* 0x00000100ff907807 */ /* 0x000fe20001800000 */
[----:B------:R0:W-:Y:S01]  /*17910*/  STG.E.128 desc[UR4][R106.64], R32 ;  /* 0x000000206a007986 */ /* 0x0001e2000c101d04 */
[----:B------:R-:W-:Y:S01]  /*17920*/  ISETP.NE.AND P6, PT, R149, RZ, PT ;  /* 0x000000ff9500720c */ /* 0x000fe20003fc5270 */
[----:B------:R-:W-:Y:S01]  /*17930*/  FADD.FTZ R135, R136, R59 ;  /* 0x0000003b88877221 */ /* 0x000fe20000010000 */
[----:B------:R-:W-:Y:S01]  /*17940*/  ISETP.NE.AND P0, PT, R146, RZ, PT ;  /* 0x000000ff9200720c */ /* 0x000fe20003f05270 */
[----:B------:R0:W-:Y:S01]  /*17950*/  STG.E.128 desc[UR4][R106.64+0x10], R72 ;  /* 0x000010486a007986 */ /* 0x0001e2000c101d04 */
        /* <DEDUP_REMOVED lines=11> */
[----:B------:R-:W-:Y:S02]  /*17a10*/  SEL R143, RZ, 0x1, P1 ;  /* 0x00000001ff8f7807 */ /* 0x000fe40000800000 */
[----:B------:R-:W-:Y:S01]  /*17a20*/  PLOP3.LUT P2, PT, PT, PT, UP0, 0x40, 0x0 ;  /* 0x000000000000781c */ /* 0x000fe20003f4e808 */
[----:B------:R-:W-:Y:S01]  /*17a30*/  FADD.FTZ R136, R135, R48 ;  /* 0x0000003087887221 */ /* 0x000fe20000010000 */
[----:B------:R-:W-:-:S03]  /*17a40*/  LOP3.LUT P1, RZ, R131, 0x1f, RZ, 0xc0, !PT ;  /* 0x0000001f83ff7812 */ /* 0x000fc6000782c0ff */
        /* <DEDUP_REMOVED lines=13> */
[----:B------:R-:W-:Y:S02]  /*17b20*/  SEL R136, RZ, 0x1, P0 ;  /* 0x00000001ff887807 */ /* 0x000fe40000000000 */
[----:B------:R-:W-:Y:S01]  /*17b30*/  LOP3.LUT P0, RZ, R132, 0xff, RZ, 0xc0, !PT ;  /* 0x000000ff84ff7812 */ /* 0x000fe2000780c0ff */
[----:B------:R-:W-:Y:S02]  /*17b40*/  FADD.FTZ R140, R135, R38 ;  /* 0x00000026878c7221 */ /* 0x000fe40000010000 */
[----:B------:R-:W-:-:S04]  /*17b50*/  IMAD.WIDE.U32 R136, R136, 0x100, RZ ;  /* 0x0000010088887825 */ /* 0x000fc800078e00ff */
[----:B------:R-:W-:Y:S01]  /*17b60*/  FADD.FTZ R135, R140, R39 ;  /* 0x000000278c877221 */ /* 0x000fe20000010000 */
[----:B------:R-:W-:-:S03]  /*17b70*/  LOP3.LUT R142, R136, R142, R138, 0xfe, !PT ;  /* 0x0000008e888e7212 */ /* 0x000fc600078efe8a */
[----:B------:R-:W-:Y:S01]  /*17b80*/  FADD.FTZ R140, R135, R32 ;  /* 0x00000020878c7221 */ /* 0x000fe20000010000 */
[----:B------:R-:W-:Y:S02]  /*17b90*/  LOP3.LUT R137, R137, R149, R139, 0xfe, !PT ;  /* 0x0000009589897212 */ /* 0x000fe400078efe8b */
[----:B------:R-:W-:Y:S01]  /*17ba0*/  LOP3.LUT R136, R142, R143, RZ, 0xfc, !PT ;  /* 0x0000008f8e887212 */ /* 0x000fe200078efcff */
[----:B------:R-:W-:-:S04]  /*17bb0*/  FADD.FTZ R135, R140, R33 ;  /* 0x000000218c877221 */ /* 0x000fc80000010000 */
[----:B------:R0:W-:Y:S01]  /*17bc0*/  STG.E.64 desc[UR4][R98.64], R136 ;  /* 0x0000008862007986 */ /* 0x0001e2000c101b04 */
[----:B------:R-:W-:-:S04]  /*17bd0*/  FADD.FTZ R132, R135, R34 ;  /* 0x0000002287847221 */ /* 0x000fc80000010000 */
[----:B------:R-:W-:-:S04]  /*17be0*/  FADD.FTZ R135, R132, R35 ;  /* 0x0000002384877221 */ /* 0x000fc80000010000 */
[----:B------:R-:W-:Y:S01]  /*17bf0*/  FADD.FTZ R132, R135, R72 ;  /* 0x0000004887847221 */ /* 0x000fe20000010000 */
[----:B------:R-:W-:-:S03]  /*17c00*/  SHF.R.U32.HI R135, RZ, 0x5, R131 ;  /* 0x00000005ff877819 */ /* 0x000fc60000011683 */
[----:B------:R-:W-:Y:S01]  /*17c10*/  FADD.FTZ R139, R132, R73 ;  /* 0x00000049848b7221 */ /* 0x000fe20000010000 */
[----:B------:R-:W-:-:S03]  /*17c20*/  LOP3.LUT R132, R135, 0x7fffffc, RZ, 0xc0, !PT ;  /* 0x07fffffc87847812 */ /* 0x000fc600078ec0ff */
[----:B------:R-:W-:Y:S01]  /*17c30*/  FADD.FTZ R140, R139, R74 ;  /* 0x0000004a8b8c7221 */ /* 0x000fe20000010000 */
[----:B0-----:R-:W-:Y:S06]  /*17c40*/  @P2 BRA `(.L_x_10857) ;  /* 0x0000000000502947 */ /* 0x001fec0003800000 */
        /* <DEDUP_REMOVED lines=20> */
.L_x_10857:
        /* <DEDUP_REMOVED lines=88> */
.L_x_10870:
[----:B------:R-:W2:Y:S01]  /*18310*/  @!P1 S2R R106, SR_CgaCtaId ;  /* 0x00000000006a9919 */ /* 0x000ea20000008800 */
[----:B------:R-:W-:Y:S01]  /*18320*/  LOP3.LUT R107, R131, 0x1f, RZ, 0xc0, !PT ;  /* 0x0000001f836b7812 */ /* 0x000fe200078ec0ff */
[----:B------:R-:W-:Y:S05]  /*18330*/  WARPSYNC.ALL ;  /* 0x0000000000007948 */ /* 0x000fea0003800000 */
[----:B------:R-:W-:Y:S02]  /*18340*/  ISETP.GT.U32.AND P2, PT, R107, 0x3, PT ;  /* 0x000000036b00780c */ /* 0x000fe40003f44070 */
[----:B------:R-:W-:Y:S02]  /*18350*/  @!P1 MOV R99, 0x400 ;  /* 0x0000040000639802 */ /* 0x000fe40000000f00 */
[----:B------:R-:W-:-:S09]  /*18360*/  LOP3.LUT R135, R135, 0x3, RZ, 0xc0, !PT ;  /* 0x0000000387877812 */ /* 0x000fd200078ec0ff */
[----:B------:R-:W0:Y:S01]  /*18370*/  @!P2 S2R R139, SR_CgaCtaId ;  /* 0x00000000008ba919 */ /* 0x000e220000008800 */
[----:B--2---:R-:W-:Y:S02]  /*18380*/  @!P1 LEA R106, R106, R99, 0x18 ;  /* 0x000000636a6a9211 */ /* 0x004fe400078ec0ff */
[C---:B------:R-:W-:Y:S02]  /*18390*/  @!P1 IADD3 R99, R132.reuse, R135, RZ ;  /* 0x0000008784639210 */ /* 0x040fe40007ffe0ff */
[----:B------:R-:W-:-:S03]  /*183a0*/  @!P2 IADD3 R132, R132, R107, RZ ;  /* 0x0000006b8484a210 */ /* 0x000fc60007ffe0ff */
[----:B------:R-:W-:Y:S02]  /*183b0*/  @!P1 IMAD R136, R99, 0x8, R106 ;  /* 0x0000000863889824 */ /* 0x000fe400078e026a */
[----:B-1----:R-:W-:Y:S01]  /*183c0*/  FADD.FTZ R99, R137, R138 ;  /* 0x0000008a89637221 */ /* 0x002fe20000010000 */
[----:B------:R-:W-:-:S04]  /*183d0*/  @!P2 MOV R106, 0x400 ;  /* 0x00000400006aa802 */ /* 0x000fc80000000f00 */
[----:B------:R-:W-:Y:S01]  /*183e0*/  @!P1 STS.64 [R136], R98 ;  /* 0x0000006288009388 */ /* 0x000fe20000000a00 */
[----:B------:R-:W-:Y:S01]  /*183f0*/  BAR.SYNC.DEFER_BLOCKING 0x0 ;  /* 0x0000000000007b1d */ /* 0x000fe20000010000 */
[----:B------:R-:W-:Y:S02]  /*18400*/  PLOP3.LUT P1, PT, PT, PT, UP1, 0x40, 0x0 ;  /* 0x000000000000781c */ /* 0x000fe40003f2e818 */
[----:B0-----:R-:W-:Y:S02]  /*18410*/  @!P2 LEA R137, R139, R106, 0x18 ;  /* 0x0000006a8b89a211 */ /* 0x001fe400078ec0ff */
[----:B------:R-:W-:-:S03]  /*18420*/  CS2R R106, SRZ ;  /* 0x00000000006a7805 */ /* 0x000fc6000001ff00 */
[----:B------:R-:W-:Y:S01]  /*18430*/  @!P2 IMAD R137, R132, 0x8, R137 ;  /* 0x000000088489a824 */ /* 0x000fe200078e0289 */
[----:B------:R-:W-:-:S06]  /*18440*/  HFMA2.MMA R132, -RZ, RZ, 0, 0 ;  /* 0x00000000ff847435 */ /* 0x000fcc00000001ff */
[----:B------:R-:W-:-:S05]  /*18450*/  @!P2 IMAD.MOV.U32 R132, RZ, RZ, 0x400 ;  /* 0x00000400ff84a424 */ /* 0x000fca00078e00ff */
[----:B------:R-:W0:Y:S04]  /*18460*/  SHFL.DOWN PT, R139, R132, 0x2, 0x1f ;  /* 0x08401f00848b7f89 */ /* 0x000e2800000e0000 */
[----:B------:R-:W1:Y:S01]  /*18470*/  @!P2 LDS.64 R106, [R137] ;  /* 0x00000000896aa984 */ /* 0x000e620000000a00 */
[----:B------:R-:W-:Y:S02]  /*18480*/  PLOP3.LUT P2, PT, PT, PT, UP1, 0x40, 0x0 ;  /* 0x000000000000781c */ /* 0x000fe40003f4e818 */
[-C--:B0-----:R-:W-:Y:S02]  /*18490*/  IADD3 R99, R139, R132.reuse, RZ ;  /* 0x000000848b637210 */ /* 0x081fe40007ffe0ff */
[----:B------:R-:W-:Y:S02]  /*184a0*/  I2FP.F32.S32 R140, R139 ;  /* 0x0000008b008c7245 */ /* 0x000fe40000201400 */
[----:B------:R-:W-:Y:S01]  /*184b0*/  I2FP.F32.S32 R98, R99 ;  /* 0x0000006300627245 */ /* 0x000fe20000201400 */
[----:B------:R-:W-:Y:S01]  /*184c0*/  SHFL.DOWN PT, R144, R99, 0x1, 0x1f ;  /* 0x08201f0063907f89 */ /* 0x000fe200000e0000 */
[----:B------:R-:W-:-:S02]  /*184d0*/  I2FP.F32.S32 R139, R132 ;  /* 0x00000084008b7245 */ /* 0x000fc40000201400 */
[----:B------:R-:W0:Y:S01]  /*184e0*/  MUFU.RCP R138, R98 ;  /* 0x00000062008a7308 */ /* 0x000e220000001000 */
[----:B-1----:R-:W1:Y:S04]  /*184f0*/  SHFL.DOWN PT, R143, R106, 0x2, 0x1f ;  /* 0x08401f006a8f7f89 */ /* 0x002e6800000e0000 */
[----:B------:R-:W2:Y:S01]  /*18500*/  SHFL.DOWN PT, R136, R107, 0x2, 0x1f ;  /* 0x08401f006b887f89 */ /* 0x000ea200000e0000 */
[----:B-1----:R-:W-:-:S04]  /*18510*/  FMUL.FTZ R142, R143, R140 ;  /* 0x0000008c8f8e7220 */ /* 0x002fc80000410000 */
[----:B------:R-:W-:Y:S01]  /*18520*/  FFMA.FTZ R137, R139, R106, R142 ;  /* 0x0000006a8b897223 */ /* 0x000fe2000001008e */
[----:B------:R-:W-:Y:S01]  /*18530*/  FADD.FTZ R106, -R143, R106 ;  /* 0x0000006a8f6a7221 */ /* 0x000fe20000010100 */
[----:B------:R-:W-:Y:S02]  /*18540*/  IMAD.IADD R142, R99, 0x1, R144 ;  /* 0x00000001638e7824 */ /* 0x000fe400078e0290 */
[----:B--2---:R-:W-:Y:S01]  /*18550*/  FADD.FTZ R99, R136, R107 ;  /* 0x0000006b88637221 */ /* 0x004fe20000010000 */
        /* <DEDUP_REMOVED lines=8> */
[----:B------:R-:W-:Y:S02]  /*185e0*/  FFMA.FTZ R106, R138, R106, R99 ;  /* 0x0000006a8a6a7223 */ /* 0x000fe40000010063 */
[----:B------:R-:W2:Y:S03]  /*185f0*/  LDC R138, c[0x0][0x2d8] ;  /* 0x0000b600ff8a7b82 */ /* 0x000ea60000000800 */
[----:B------:R-:W3:Y:S01]  /*18600*/  SHFL.DOWN PT, R107, R106, 0x1, 0x1f ;  /* 0x08201f006a6b7f89 */ /* 0x000ee200000e0000 */
[----:B0-----:R-:W-:Y:S01]  /*18610*/  FMUL.FTZ R99, R132, R144 ;  /* 0x0000009084637220 */ /* 0x001fe20000410000 */
[----:B------:R-:W-:-:S03]  /*18620*/  FADD.FTZ R132, R137, -R132 ;  /* 0x8000008489847221 */ /* 0x000fc60000010000 */
[----:B------:R-:W-:Y:S01]  /*18630*/  FFMA.FTZ R99, R98, R137, R99 ;  /* 0x0000008962637223 */ /* 0x000fe20000010063 */
[----:B------:R-:W-:-:S03]  /*18640*/  FMUL.FTZ R137, R132, R132 ;  /* 0x0000008484897220 */ /* 0x000fc60000410000 */
[----:B-1----:R-:W-:Y:S01]  /*18650*/  FMUL.FTZ R99, R142, R99 ;  /* 0x000000638e637220 */ /* 0x002fe20000410000 */
[----:B------:R-:W-:-:S04]  /*18660*/  FMUL.FTZ R137, R98, R137 ;  /* 0x0000008962897220 */ /* 0x000fc80000410000 */
[----:B------:R-:W-:Y:S01]  /*18670*/  FMUL.FTZ R137, R137, R144 ;  /* 0x0000009089897220 */ /* 0x000fe20000410000 */
[----:B------:R-:W0:Y:S01]  /*18680*/  SHFL.IDX PT, R99, R99, RZ, 0x1f ;  /* 0x00001fff63637589 */ /* 0x000e2200000e0000 */
[----:B---3--:R-:W-:-:S04]  /*18690*/  FADD.FTZ R107, R106, R107 ;  /* 0x0000006b6a6b7221 */ /* 0x008fc80000010000 */
[----:B------:R-:W-:-:S05]  /*186a0*/  FFMA.FTZ R137, R142, R137, R107 ;  /* 0x000000898e897223 */ /* 0x000fca000001006b */
[----:B------:R1:W2:Y:S01]  /*186b0*/  SHFL.IDX PT, R139, R137, RZ, 0x1f ;  /* 0x00001fff898b7589 */ /* 0x0002a200000e0000 */
[----:B0-----:R-:W-:Y:S02]  /*186c0*/  FSEL R98, R99, RZ, P1 ;  /* 0x000000ff63627208 */ /* 0x001fe40000800000 */
[----:B------:R-:W-:-:S03]  /*186d0*/  LOP3.LUT P1, RZ, R135, 0x1f, R131, 0xf8, !PT ;  /* 0x0000001f87ff7812 */ /* 0x000fc6000782f883 */
[C---:B------:R-:W-:Y:S01]  /*186e0*/  FADD.FTZ R135, -R98.reuse, R55 ;  /* 0x0000003762877221 */ /* 0x040fe20000010100 */
[----:B------:R-:W-:Y:S01]  /*186f0*/  FMUL.FTZ R55, R99, R99 ;  /* 0x0000006363377220 */ /* 0x000fe20000410000 */
[C---:B------:R-:W-:Y:S01]  /*18700*/  FADD.FTZ R132, -R98.reuse, R54 ;  /* 0x0000003662847221 */ /* 0x040fe20000010100 */
[C---:B------:R-:W-:Y:S01]  /*18710*/  FADD.FTZ R136, -R98.reuse, R48 ;  /* 0x0000003062887221 */ /* 0x040fe20000010100 */
[C---:B-1----:R-:W-:Y:S01]  /*18720*/  FADD.FTZ R137, -R98.reuse, R49 ;  /* 0x0000003162897221 */ /* 0x042fe20000010100 */
[----:B--2---:R-:W-:Y:S01]  /*18730*/  FFMA.FTZ R54, R139, UR20, R138 ;  /* 0x000000148b367c23 */ /* 0x004fe2000801008a */
[----:B------:R-:W-:Y:S01]  /*18740*/  FSEL R55, R55, RZ, !P2 ;  /* 0x000000ff37377208 */ /* 0x000fe20005000000 */
[C---:B------:R-:W-:Y:S01]  /*18750*/  FADD.FTZ R106, -R98.reuse, R52 ;  /* 0x00000034626a7221 */ /* 0x040fe20000010100 */
[C---:B------:R-:W-:Y:S01]  /*18760*/  FADD.FTZ R107, -R98.reuse, R53 ;  /* 0x00000035626b7221 */ /* 0x040fe20000010100 */
[----:B------:R-:W-:Y:S01]  /*18770*/  FADD.FTZ R138, -R98, R43 ;  /* 0x0000002b628a7221 */ /* 0x000fe20000010100 */
[----:B------:R-:W0:Y:S01]  /*18780*/  @!P1 LDC.64 R48, c[0x0][0x258] ;  /* 0x00009600ff309b82 */ /* 0x000e220000000a00 */
[----:B------:R-:W-:Y:S01]  /*18790*/  FADD.FTZ R54, R54, R55 ;  /* 0x0000003736367221 */ /* 0x000fe20000010000 */
        /* <DEDUP_REMOVED lines=20> */
[----:B-1----:R-:W-:Y:S01]  /*188e0*/  FMUL.FTZ R35, R43, R106 ;  /* 0x0000006a2b237220 */ /* 0x002fe20000410000 */
[----:B------:R-:W-:Y:S01]  /*188f0*/  FADD.FTZ R140, -R98, R37 ;  /* 0x00000025628c7221 */ /* 0x000fe20000010100 */
[----:B0-----:R-:W-:-:S04]  /*18900*/  @!P1 IMAD.WIDE R32, R130, 0x4, R48 ;  /* 0x0000000482209825 */ /* 0x001fc800078e0230 */
[C---:B------:R-:W-:Y:S01]  /*18910*/  FADD.FTZ R38, -R98.reuse, R38 ;  /* 0x0000002662267221 */ /* 0x040fe20000010100 */
[C---:B------:R-:W-:Y:S01]  /*18920*/  FADD.FTZ R142, -R98.reuse, R39 ;  /* 0x00000027628e7221 */ /* 0x040fe20000010100 */
[C---:B------:R-:W-:Y:S01]  /*18930*/  FADD.FTZ R72, -R98.reuse, R72 ;  /* 0x0000004862487221 */ /* 0x040fe20000010100 */
[C---:B------:R-:W-:Y:S01]  /*18940*/  FADD.FTZ R150, -R98.reuse, R73 ;  /* 0x0000004962967221 */ /* 0x040fe20000010100 */
[C---:B------:R-:W-:Y:S01]  /*18950*/  FADD.FTZ R74, -R98.reuse, R74 ;  /* 0x0000004a624a7221 */ /* 0x040fe20000010100 */
[C---:B------:R-:W-:Y:S01]  /*18960*/  FMUL.FTZ R132, R43.reuse, R132 ;  /* 0x000000842b847220 */ /* 0x040fe20000410000 */
[C---:B------:R-:W-:Y:S01]  /*18970*/  FMUL.FTZ R49, R43.reuse, R135 ;  /* 0x000000872b317220 */ /* 0x040fe20000410000 */
[----:B------:R-:W-:Y:S01]  /*18980*/  FADD.FTZ R98, -R98, R75 ;  /* 0x0000004b62627221 */ /* 0x000fe20000010100 */
[----:B------:R-:W-:Y:S01]  /*18990*/  FMUL.FTZ R152, R43, R58 ;  /* 0x0000003a2b987220 */ /* 0x000fe20000410000 */
[----:B--2---:R-:W-:-:S04]  /*189a0*/  @!P1 IMAD.WIDE R52, R130, 0x4, R52 ;  /* 0x0000000482349825 */ /* 0x004fc800078e0234 */
[C---:B------:R-:W-:Y:S01]  /*189b0*/  FMUL.FTZ R75, R43.reuse, R47 ;  /* 0x0000002f2b4b7220 */ /* 0x040fe20000410000 */
[C---:B------:R-:W-:Y:S01]  /*189c0*/  FMUL.FTZ R58, R43.reuse, R34 ;  /* 0x000000222b3a7220 */ /* 0x040fe20000410000 */
[----:B------:R-:W0:Y:S01]  /*189d0*/  LDC.64 R54, c[0x0][0x2b8] ;  /* 0x0000ae00ff367b82 */ /* 0x000e220000000a00 */
[----:B------:R-:W-:Y:S01]  /*189e0*/  FMUL.FTZ R47, R43, R36 ;  /* 0x000000242b2f7220 */ /* 0x000fe20000410000 */
[----:B------:R-:W-:Y:S01]  /*189f0*/  FFMA.FTZ R34, R35, R109, R126 ;  /* 0x0000006d23227223 */ /* 0x000fe2000001007e */
        /* <DEDUP_REMOVED lines=10> */
[----:B------:R-:W-:Y:S01]  /*18aa0*/  F2FP.BF16.F32.PACK_AB R35, R36, R35 ;  /* 0x000000232423723e */ /* 0x000fe200000010ff */
[C---:B------:R-:W-:Y:S01]  /*18ab0*/  FMUL.FTZ R48, R43.reuse, R107 ;  /* 0x0000006b2b307220 */ /* 0x040fe20000410000 */
[----:B------:R-:W-:Y:S01]  /*18ac0*/  FMUL.FTZ R40, R43, R41 ;  /* 0x000000292b287220 */ /* 0x000fe20000410000 */
[----:B------:R-:W-:Y:S01]  /*18ad0*/  FFMA.FTZ R36, R39, R105, R124 ;  /* 0x0000006927247223 */ /* 0x000fe2000001007c */
[C---:B------:R-:W-:Y:S01]  /*18ae0*/  FMUL.FTZ R59, R43.reuse, R59 ;  /* 0x0000003b2b3b7220 */ /* 0x040fe20000410000 */
[C---:B------:R-:W-:Y:S01]  /*18af0*/  FMUL.FTZ R50, R43.reuse, R50 ;  /* 0x000000322b327220 */ /* 0x040fe20000410000 */
[C---:B------:R-:W-:Y:S01]  /*18b00*/  FMUL.FTZ R51, R43.reuse, R51 ;  /* 0x000000332b337220 */ /* 0x040fe20000410000 */
[C---:B-1----:R-:W-:Y:S01]  /*18b10*/  FMUL.FTZ R52, R43.reuse, R137 ;  /* 0x000000892b347220 */ /* 0x042fe20000410000 */
        /* <DEDUP_REMOVED lines=12> */
[----:B------:R1:W-:Y:S01]  /*18be0*/  @!P1 STG.E desc[UR4][R32.64], R43 ;  /* 0x0000002b20009986 */ /* 0x0003e2000c101904 */
        /* <DEDUP_REMOVED lines=37> */
[----:B------:R-:W-:Y:S01]  /*18e40*/  LEA R50, P2, R141, UR12, 0x4 ;  /* 0x0000000c8d327c11 */ /* 0x000fe2000f8420ff */
[----:B0-----:R-:W-:Y:S01]  /*18e50*/  IMAD.WIDE.U32 R48, R145, 0x10, R54 ;  /* 0x0000001091307825 */ /* 0x001fe200078e0036 */
[----:B------:R-:W-:-:S02]  /*18e60*/  F2FP.BF16.F32.PACK_AB R34, R137, R34 ;  /* 0x000000228922723e */ /* 0x000fc400000010ff */
[----:B------:R-:W-:Y:S01]  /*18e70*/  F2FP.BF16.F32.PACK_AB R33, R59, R152 ;  /* 0x000000983b21723e */ /* 0x000fe200000010ff */
[----:B------:R-:W-:Y:S01]  /*18e80*/  IMAD.WIDE.U32 R54, R147, 0x10, R54 ;  /* 0x0000001093367825 */ /* 0x000fe200078e0036 */
        /* <DEDUP_REMOVED lines=8> */
[----:B------:R-:W-:Y:S01]  /*18f10*/  LEA.HI.X R51, R141, UR13, RZ, 0x4, P2 ;  /* 0x0000000d8d337c11 */ /* 0x000fe200090f24ff */
[----:B------:R0:W-:Y:S01]  /*18f20*/  STG.E.128 desc[UR4][R54.64], R40 ;  /* 0x0000002836007986 */ /* 0x0001e2000c101d04 */
[----:B------:R-:W-:Y:S02]  /*18f30*/  IADD3 R130, R130, UR14, RZ ;  /* 0x0000000e82827c10 */ /* 0x000fe4000fffe0ff */
[----:B------:R-:W-:Y:S01]  /*18f40*/  SEL R132, RZ, 0x1, P0 ;  /* 0x00000001ff847807 */ /* 0x000fe20000000000 */
[----:B------:R0:W-:Y:S01]  /*18f50*/  STG.E.128 desc[UR4][R50.64], R44 ;  /* 0x0000002c32007986 */ /* 0x0001e2000c101d04 */
[----:B------:R-:W-:-:S13]  /*18f60*/  ISETP.GE.AND P1, PT, R130, UR15, PT ;  /* 0x0000000f82007c0c */ /* 0x000fda000bf26270 */
[----:B------:R-:W-:Y:S05]  /*18f70*/  @!P1 BRA `(.L_x_10859) ;  /* 0xfffffe7c00ac9947 */ /* 0x000fea000383ffff */
[----:B------:R-:W-:Y:S05]  /*18f80*/  EXIT ;  /* 0x000000000000794d */ /* 0x000fea0003800000 */
.L_x_10858:
[----:B------:R-:W-:Y:S01]  /*18f90*/  IMAD.MOV.U32 R142, RZ, RZ, 0x1 ;  /* 0x00000001ff8e7424 */ /* 0x000fe200078e00ff */
[----:B------:R-:W-:Y:S01]  /*18fa0*/  MOV R143, 0x1f ;  /* 0x0000001f008f7802 */ /* 0x000fe20000000f00 */
[----:B------:R-:W-:-:S07]  /*18fb0*/  IMAD.MOV.U32 R139, RZ, RZ, -0x1 ;  /* 0xffffffffff8b7424 */ /* 0x000fce00078e00ff */
[----:B0-----:R-:W-:Y:S05]  /*18fc0*/  WARPSYNC.COLLECTIVE R139, `(.L_x_10860) ;  /* 0x000000008b087348 */ /* 0x001fea0003c00000 */
[----:B------:R1:W2:Y:S02]  /*18fd0*/  SHFL.BFLY P2, R138, R140, R142, R143 ;  /* 0x0c00008e8c8a7389 */ /* 0x0002a4000004008f */
[----:B012---:R-:W-:Y:S01]  /*18fe0*/  ENDCOLLECTIVE ;  /* 0x000000000000791b */ /* 0x007fe20003800000 */
.L_x_10860:
[----:B------:R-:W-:Y:S01]  /*18ff0*/  HFMA2.MMA R142, -RZ, RZ, 0, 1.1920928955078125e-07 ;  /* 0x00000002ff8e7435 */ /* 0x000fe200000001ff */
[----:B------:R-:W-:-:S05]  /*19000*/  MOV R99, R138 ;  /* 0x0000008a00637202 */ /* 0x000fca0000000f00 */
[----:B------:R-:W-:-:S04]  /*19010*/  FADD.FTZ R106, R140, R99 ;  /* 0x000000638c6a7221 */ /* 0x000fc80000010000 */
[----:B------:R-:W-:-:S07]  /*19020*/  IMAD.MOV.U32 R140, RZ, RZ, R106 ;  /* 0x000000ffff8c7224 */ /* 0x000fce00078e006a */
[----:B------:R-:W-:Y:S05]  /*19030*/  WARPSYNC.COLLECTIVE R139, `(.L_x_10861) ;  /* 0x000000008b087348 */ /* 0x000fea0003c00000 */
[----:B------:R0:W1:Y:S02]  /*19040*/  SHFL.BFLY P2, R138, R140, R142, R143 ;  /* 0x0c00008e8c8a7389 */ /* 0x000064000004008f */
[----:B01----:R-:W-:Y:S01]  /*19050*/  ENDCOLLECTIVE ;  /* 0x000000000000791b */ /* 0x003fe20003800000 */
.L_x_10861:
[----:B------:R-:W-:Y:S02]  /*19060*/  IMAD.MOV.U32 R142, RZ, RZ, 0x4 ;  /* 0x00000004ff8e7424 */ /* 0x000fe400078e00ff */
[----:B------:R-:W-:-:S04]  /*19070*/  IMAD.MOV.U32 R99, RZ, RZ, R138 ;  /* 0x000000ffff637224 */ /* 0x000fc800078e008a */
[----:B------:R-:W-:-:S05]  /*19080*/  FADD.FTZ R107, R106, R99 ;  /* 0x000000636a6b7221 */ /* 0x000fca0000010000 */
[----:B------:R-:W-:-:S07]  /*19090*/  MOV R140, R107 ;  /* 0x0000006b008c7202 */ /* 0x000fce0000000f00 */
[----:B------:R-:W-:Y:S05]  /*190a0*/  WARPSYNC.COLLECTIVE R139, `(.L_x_10862) ;  /* 0x000000008b087348 */ /* 0x000fea0003c00000 */
[----:B------:R0:W1:Y:S02]  /*190b0*/  SHFL.BFLY P2, R138, R140, R142, R143 ;  /* 0x0c00008e8c8a7389 */ /* 0x000064000004008f */
[----:B01----:R-:W-:Y:S01]  /*190c0*/  ENDCOLLECTIVE ;  /* 0x000000000000791b */ /* 0x003fe20003800000 */
.L_x_10862:
[----:B------:R-:W-:Y:S01]  /*190d0*/  HFMA2.MMA R142, -RZ, RZ, 0, 4.76837158203125e-07 ;  /* 0x00000008ff8e7435 */ /* 0x000fe200000001ff */
[----:B------:R-:W-:-:S05]  /*190e0*/  MOV R98, R138 ;  /* 0x0000008a00627202 */ /* 0x000fca0000000f00 */
[----:B------:R-:W-:-:S04]  /*190f0*/  FADD.FTZ R136, R107, R98 ;  /* 0x000000626b887221 */ /* 0x000fc80000010000 */
[----:B------:R-:W-:-:S07]  /*19100*/  IMAD.MOV.U32 R140, RZ, RZ, R136 ;  /* 0x000000ffff8c7224 */ /* 0x000fce00078e0088 */
[----:B------:R-:W-:Y:S05]  /*19110*/  WARPSYNC.COLLECTIVE R139, `(.L_x_10863) ;  /* 0x000000008b087348 */ /* 0x000fea0003c00000 */
[----:B------:R0:W1:Y:S02]  /*19120*/  SHFL.BFLY P2, R138, R140, R142, R143 ;  /* 0x0c00008e8c8a7389 */ /* 0x000064000004008f */
[----:B01----:R-:W-:Y:S01]  /*19130*/  ENDCOLLECTIVE ;  /* 0x000000000000791b */ /* 0x003fe20003800000 */
.L_x_10863:
[----:B------:R-:W-:Y:S02]  /*19140*/  IMAD.MOV.U32 R142, RZ, RZ, 0x10 ;  /* 0x00000010ff8e7424 */ /* 0x000fe400078e00ff */
[----:B------:R-:W-:-:S04]  /*19150*/  IMAD.MOV.U32 R99, RZ, RZ, R138 ;  /* 0x000000ffff637224 */ /* 0x000fc800078e008a */
[----:B------:R-:W-:-:S05]  /*19160*/  FADD.FTZ R137, R136, R99 ;  /* 0x0000006388897221 */ /* 0x000fca0000010000 */
[----:B------:R-:W-:-:S07]  /*19170*/  MOV R140, R137 ;  /* 0x00000089008c7202 */ /* 0x000fce0000000f00 */
[----:B------:R-:W-:Y:S05]  /*19180*/  WARPSYNC.COLLECTIVE R139, `(.L_x_10864) ;  /* 0x000000008b087348 */ /* 0x000fea0003c00000 */
[----:B------:R0:W1:Y:S02]  /*19190*/  SHFL.BFLY P2, R138, R140, R142, R143 ;  /* 0x0c00008e8c8a7389 */ /* 0x000064000004008f */
[----:B01----:R-:W-:Y:S01]  /*191a0*/  ENDCOLLECTIVE ;  /* 0x000000000000791b */ /* 0x003fe20003800000 */
.L_x_10864:
        /* <DEDUP_REMOVED lines=72> */
.L_x_10865:
[----:B------:R-:W-:Y:S02]  /*19630*/  IMAD.MOV.U32 R142, RZ, RZ, 0x2 ;  /* 0x00000002ff8e7424 */ /* 0x000fe400078e00ff */
[----:B------:R-:W-:-:S04]  /*19640*/  IMAD.MOV.U32 R106, RZ, RZ, R138 ;  /* 0x000000ffff6a7224 */ /* 0x000fc800078e008a */
[----:B------:R-:W-:-:S05]  /*19650*/  FADD.FTZ R106, R99, R106 ;  /* 0x0000006a636a7221 */ /* 0x000fca0000010000 */
[----:B------:R-:W-:-:S07]  /*19660*/  MOV R140, R106 ;  /* 0x0000006a008c7202 */ /* 0x000fce0000000f00 */
[----:B------:R-:W-:Y:S05]  /*19670*/  WARPSYNC.COLLECTIVE R139, `(.L_x_10866) ;  /* 0x000000008b087348 */ /* 0x000fea0003c00000 */
[----:B------:R0:W1:Y:S02]  /*19680*/  SHFL.BFLY P2, R138, R140, R142, R143 ;  /* 0x0c00008e8c8a7389 */ /* 0x000064000004008f */
[----:B01----:R-:W-:Y:S01]  /*19690*/  ENDCOLLECTIVE ;  /* 0x000000000000791b */ /* 0x003fe20003800000 */
.L_x_10866:
[----:B------:R-:W-:Y:S01]  /*196a0*/  HFMA2.MMA R142, -RZ, RZ, 0, 2.384185791015625e-07 ;  /* 0x00000004ff8e7435 */ /* 0x000fe200000001ff */
[----:B------:R-:W-:-:S05]  /*196b0*/  MOV R107, R138 ;  /* 0x0000008a006b7202 */ /* 0x000fca0000000f00 */
[----:B------:R-:W-:-:S04]  /*196c0*/  FADD.FTZ R107, R106, R107 ;  /* 0x0000006b6a6b7221 */ /* 0x000fc80000010000 */
[----:B------:R-:W-:-:S07]  /*196d0*/  IMAD.MOV.U32 R140, RZ, RZ, R107 ;  /* 0x000000ffff8c7224 */ /* 0x000fce00078e006b */
[----:B------:R-:W-:Y:S05]  /*196e0*/  WARPSYNC.COLLECTIVE R139, `(.L_x_10867) ;  /* 0x000000008b087348 */ /* 0x000fea0003c00000 */
[----:B------:R0:W1:Y:S02]  /*196f0*/  SHFL.BFLY P2, R138, R140, R142, R143 ;  /* 0x0c00008e8c8a7389 */ /* 0x000064000004008f */
[----:B01----:R-:W-:Y:S01]  /*19700*/  ENDCOLLECTIVE ;  /* 0x000000000000791b */ /* 0x003fe20003800000 */
.L_x_10867:
[----:B------:R-:W-:Y:S02]  /*19710*/  IMAD.MOV.U32 R142, RZ, RZ, 0x8 ;  /* 0x00000008ff8e7424 */ /* 0x000fe400078e00ff */
[----:B------:R-:W-:-:S04]  /*19720*/  IMAD.MOV.U32 R136, RZ, RZ, R138 ;  /* 0x000000ffff887224 */ /* 0x000fc800078e008a */
[----:B------:R-:W-:-:S05]  /*19730*/  FADD.FTZ R136, R107, R136 ;  /* 0x000000886b887221 */ /* 0x000fca0000010000 */
[----:B------:R-:W-:-:S07]  /*19740*/  MOV R140, R136 ;  /* 0x00000088008c7202 */ /* 0x000fce0000000f00 */
[----:B------:R-:W-:Y:S05]  /*19750*/  WARPSYNC.COLLECTIVE R139, `(.L_x_10868) ;  /* 0x000000008b087348 */ /* 0x000fea0003c00000 */
[----:B------:R0:W1:Y:S02]  /*19760*/  SHFL.BFLY P2, R138, R140, R142, R143 ;  /* 0x0c00008e8c8a7389 */ /* 0x000064000004008f */
[----:B01----:R-:W-:Y:S01]  /*19770*/  ENDCOLLECTIVE ;  /* 0x000000000000791b */ /* 0x003fe20003800000 */
.L_x_10868:
[----:B------:R-:W-:Y:S01]  /*19780*/  HFMA2.MMA R142, -RZ, RZ, 0, 9.5367431640625e-07 ;  /* 0x00000010ff8e7435 */ /* 0x000fe200000001ff */
[----:B------:R-:W-:-:S05]  /*19790*/  MOV R137, R138 ;  /* 0x0000008a00897202 */ /* 0x000fca0000000f00 */
[----:B------:R-:W-:-:S04]  /*197a0*/  FADD.FTZ R137, R136, R137 ;  /* 0x0000008988897221 */ /* 0x000fc80000010000 */
[----:B------:R-:W-:-:S07]  /*197b0*/  IMAD.MOV.U32 R140, RZ, RZ, R137 ;  /* 0x000000ffff8c7224 */ /* 0x000fce00078e0089 */
[----:B------:R-:W-:Y:S05]  /*197c0*/  WARPSYNC.COLLECTIVE R139, `(.L_x_10869) ;  /* 0x000000008b087348 */ /* 0x000fea0003c00000 */
[----:B------:R0:W1:Y:S02]  /*197d0*/  SHFL.BFLY P2, R138, R140, R142, R143 ;  /* 0x0c00008e8c8a7389 */ /* 0x000064000004008f */
[----:B01----:R-:W-:Y:S01]  /*197e0*/  ENDCOLLECTIVE ;  /* 0x000000000000791b */ /* 0x003fe20003800000 */
.L_x_10869:
[----:B------:R-:W-:Y:S05]  /*197f0*/  BRA `(.L_x_10870) ;  /* 0xffffffe800c47947 */ /* 0x000fea000383ffff */
.L_x_10871:
        /* <DEDUP_REMOVED lines=16> */
.L_x_27051:


//--------------------- .text._ZN10layer_norm31ln_parallel_residual_fwd_kernelINS_13Kernel_traitsIf13__nv_bfloat16fS2_fjLj4096ELj1ELj1ELj4ELj16ENS_18Kernel_traits_baseILj4096EfS2_fS2_fjLj128EEEEELb0ELb0ELb0EEEvNS_9FwdParamsE --------------------------
	.section	.text._ZN10layer_norm31ln_parallel_residual_fwd_kernelINS_13Kernel_traitsIf13__nv_bfloat16fS2_fjLj4096ELj1ELj1ELj4ELj16ENS_18Kernel_traits_baseILj4096EfS2_fS2_fjLj128EEEEELb0ELb0ELb0EEEvNS_9FwdParamsE,"ax",@progbits
	.align	128
        .global         _ZN10layer_norm31ln_parallel_residual_fwd_kernelINS_13Kernel_traitsIf13__nv_bfloat16fS2_fjLj4096ELj1ELj1ELj4ELj16ENS_18Kernel_traits_baseILj4096EfS2_fS2_fjLj128EEEEELb0ELb0ELb0EEEvNS_9FwdParamsE
        .type           _ZN10layer_norm31ln_parallel_residual_fwd_kernelINS_13Kernel_traitsIf13__nv_bfloat16fS2_fjLj4096ELj1ELj1ELj4ELj16ENS_18Kernel_traits_baseILj4096EfS2_fS2_fjLj128EEEEELb0ELb0ELb0EEEvNS_9FwdParamsE,@function
        .size           _ZN10layer_norm31ln_parallel_residual_fwd_kernelINS_13Kernel_traitsIf13__nv_bfloat16fS2_fjLj4096ELj1ELj1ELj4ELj16ENS_18Kernel_traits_baseILj4096EfS2_fS2_fjLj128EEEEELb0ELb0ELb0EEEvNS_9FwdParamsE,(.L_x_27052 - _ZN10layer_norm31ln_parallel_residual_fwd_kernelINS_13Kernel_traitsIf13__nv_bfloat16fS2_fjLj4096ELj1ELj1ELj4ELj16ENS_18Kernel_traits_baseILj4096EfS2_fS2_fjLj128EEEEELb0ELb0ELb0EEEvNS_9FwdParamsE)
        .other          _ZN10layer_norm31ln_parallel_residual_fwd_kernelINS_13Kernel_traitsIf13__nv_bfloat16fS2_fjLj4096ELj1ELj1ELj4ELj16ENS_18Kernel_traits_baseILj4096EfS2_fS2_fjLj128EEEEELb0ELb0ELb0EEEvNS_9FwdParamsE,@"STO_CUDA_ENTRY STV_DEFAULT"
_ZN10layer_norm31ln_parallel_residual_fwd_kernelINS_13Kernel_traitsIf13__nv_bfloat16fS2_fjLj4096ELj1ELj1ELj4ELj16ENS_18Kernel_traits_baseILj4096EfS2_fS2_fjLj128EEEEELb0ELb0ELb0EEEvNS_9FwdParamsE:
.text._ZN10layer_norm31ln_parallel_residual_fwd_kernelINS_13Kernel_traitsIf13__nv_bfloat16fS2_fjLj4096ELj1ELj1ELj4ELj16ENS_18Kernel_traits_baseILj4096EfS2_fS2_fjLj128EEEEELb0ELb0ELb0EEEvNS_9FwdParamsE:
        /* <DEDUP_REMOVED lines=52> */
.L_x_10873:
[----:B------:R-:W-:Y:S05]  /*0340*/  BSYNC B0 ;  /* 0x0000000000007941 */ /* 0x000fea0003800000 */
.L_x_10872:
        /* <DEDUP_REMOVED lines=35> */
[----:B------:R-:W-:-:S07]  /*0580*/  IADD3 R13, R13, 0x80, RZ ;  /* 0x000000800d0d7810 */ /* 0x000fce0007ffe0ff */
.L_x_10875:
[----:B------:R-:W-:Y:S05]  /*0590*/  BSYNC B0 ;  /* 0x0000000000007941 */ /* 0x000fea0003800000 */
.L_x_10874:
        /* <DEDUP_REMOVED lines=36> */
.L_x_10877:
[----:B------:R-:W-:Y:S05]  /*07e0*/  BSYNC B0 ;  /* 0x0000000000007941 */ /* 0x000fea0003800000 */
.L_x_10876:
        /* <DEDUP_REMOVED lines=35> */
.L_x_10879:
[----:B------:R-:W-:Y:S05]  /*0a20*/  BSYNC B0 ;  /* 0x0000000000007941 */ /* 0x000fea0003800000 */
.L_x_10878:
[----:B------:R-:W4:Y:S02]  /*0a30*/  S2UR UR6, SR_CTAID.X ;  /* 0x00000000000679c3 */ /* 0x000f240000002500 */
[----:B----4-:R-:W-:Y:S01]  /*0a40*/  LEA.HI R177, R2, UR6, RZ, 0x19 ;  /* 0x0000000602b17c11 */ /* 0x010fe2000f8fc8ff */
[----:B------:R-:W-:-:S03]  /*0a50*/  ULDC UR6, c[0x0][0x214] ;  /* 0x0000850000067ab9 */ /* 0x000fc60000000800 */
[----:B------:R-:W-:-:S13]  /*0a60*/  ISETP.GE.AND P2, PT, R177, UR6, PT ;  /* 0x00000006b1007c0c */ /* 0x000fda000bf46270 */
[----:B------:R-:W-:Y:S05]  /*0a70*/  @P2 EXIT ;  /* 0x000000000000294d */ /* 0x000fea0003800000 */
[----:B------:R-:W-:Y:S01]  /*0a80*/  SHF.R.S32.HI R0, RZ, 0x3, R0 ;  /* 0x00000003ff007819 */ /* 0x000fe20000011400 */
[----:B------:R-:W-:Y:S01]  /*0a90*/  ULDC.U8 UR6, c[0x0][0x2a0] ;  /* 0x0000a80000067ab9 */ /* 0x000fe20000000000 */
[----:B0123--:R-:W-:Y:S01]  /*0aa0*/  LOP3.LUT R5, R2, 0x60, RZ, 0xc0, !PT ;  /* 0x0000006002057812 */ /* 0x00ffe200078ec0ff */
[----:B------:R-:W-:Y:S01]  /*0ab0*/  ULDC UR13, c[0x0][0x218] ;  /* 0x00008600000d7ab9 */ /* 0x000fe20000000800 */
        /* <DEDUP_REMOVED lines=9> */
[----:B------:R-:W-:Y:S02]  /*0b50*/  SHF.L.U32 R6, R2, 0x5, RZ ;  /* 0x0000000502067819 */ /* 0x000fe400000006ff */
[----:B------:R-:W-:Y:S02]  /*0b60*/  IADD3 R5, R5, R0, RZ ;  /* 0x0000000005057210 */ /* 0x000fe40007ffe0ff */
[----:B------:R-:W-:Y:S02]  /*0b70*/  LOP3.LUT R7, R6, 0x3e0, RZ, 0xc0, !PT ;  /* 0x000003e006077812 */ /* 0x000fe400078ec0ff */
[----:B------:R-:W-:Y:S02]  /*0b80*/  SHF.L.U32 R5, R5, 0x3, RZ ;  /* 0x0000000305057819 */ /* 0x000fe400000006ff */
[----:B------:R-:W-:Y:S02]  /*0b90*/  VIADDMNMX R7, R4, -R7, RZ, !PT ;  /* 0x8000000704077246 */ /* 0x000fe400078001ff */
[----:B------:R-:W-:-:S02]  /*0ba0*/  I2FP.F32.U32 R5, R5 ;  /* 0x0000000500057245 */ /* 0x000fc40000201000 */
[----:B------:R-:W-:Y:S02]  /*0bb0*/  VIMNMX R7, R7, 0x20, PT ;  /* 0x0000002007077848 */ /* 0x000fe40003fe0100 */
[----:B------:R0:W1:Y:S01]  /*0bc0*/  MUFU.RCP R178, R5 ;  /* 0x0000000500b27308 */ /* 0x0000620000001000 */
[----:B------:R-:W-:Y:S01]  /*0bd0*/  ISETP.NE.AND P2, PT, RZ, UR6, PT ;  /* 0x00000006ff007c0c */ /* 0x000fe2000bf45270 */
[----:B------:R-:W-:Y:S01]  /*0be0*/  ULDC.64 UR6, c[0x0][0x228] ;  /* 0x00008a0000067ab9 */ /* 0x000fe20000000a00 */
[----:B------:R-:W-:Y:S01]  /*0bf0*/  IADD3 R7, R0, R7, RZ ;  /* 0x0000000700077210 */ /* 0x000fe20007ffe0ff */
[----:B------:R-:W-:Y:S01]  /*0c00*/  HFMA2.MMA R0, -RZ, RZ, 0, 5.9604644775390625e-08 ;  /* 0x00000001ff007435 */ /* 0x000fe200000001ff */
[----:B------:R-:W-:Y:S02]  /*0c10*/  P2R R194, PR, RZ, 0x4 ;  /* 0x00000004ffc27803 */ /* 0x000fe40000000000 */
[----:B------:R-:W-:-:S08]  /*0c20*/  SHF.L.U32 R179, R7, 0x3, RZ ;  /* 0x0000000307b37819 */ /* 0x000fd000000006ff */
.L_x_10961:
[----:B----4-:R-:W-:Y:S01]  /*0c30*/  IMAD R180, R177, UR13, RZ ;  /* 0x0000000db1b47c24 */ /* 0x010fe2000f8e02ff */
[----:B------:R-:W-:Y:S04]  /*0c40*/  BSSY B0, `(.L_x_10880) ;  /* 0x0000063000007945 */ /* 0x000fe80003800000 */
[----:B------:R-:W-:-:S04]  /*0c50*/  SHF.R.S32.HI R181, RZ, 0x1f, R180 ;  /* 0x0000001fffb57819 */ /* 0x000fc800000114b4 */
[----:B------:R-:W-:-:S04]  /*0c60*/  LEA.HI R181, R181, R180, RZ, 0x3 ;  /* 0x000000b4b5b57211 */ /* 0x000fc800078f18ff */
[----:B------:R-:W-:-:S04]  /*0c70*/  LEA.HI.SX32 R180, R181, R176, 0x1d ;  /* 0x000000b0b5b47211 */ /* 0x000fc800078feaff */
[----:B------:R-:W-:Y:S01]  /*0c80*/  MOV R181, R180 ;  /* 0x000000b400b57202 */ /* 0x000fe20000000f00 */
[----:B-123-5:R-:W-:Y:S06]  /*0c90*/  @!P0 BRA `(.L_x_10881) ;  /* 0x0000000400748947 */ /* 0x02efec0003800000 */
        /* <DEDUP_REMOVED lines=22> */
.L_x_10882:
[----:B-----5:R-:W-:-:S05]  /*0e00*/  SHF.L.U32 R19, R28, 0x10, RZ ;  /* 0x000000101c137819 */ /* 0x020fca00000006ff */
[----:B------:R-:W-:-:S04]  /*0e10*/  FADD.FTZ R16, R19, R16 ;  /* 0x0000001013107221 */ /* 0x000fc80000010000 */
[----:B------:R-:W-:-:S07]  /*0e20*/  @P2 FADD.FTZ R16, R24, R16 ;  /* 0x0000001018102221 */ /* 0x000fce0000010000 */
.L_x_10883:
[----:B------:R-:W-:Y:S01]  /*0e30*/  SHF.L.U32 R17, R17, 0x10, RZ ;  /* 0x0000001011117819 */ /* 0x000fe200000006ff */
[----:B------:R-:W-:Y:S06]  /*0e40*/  @P3 BRA `(.L_x_10884) ;  /* 0x00000000000c3947 */ /* 0x000fec0003800000 */
[----:B------:R-:W-:Y:S05]  /*0e50*/  @!P2 BRA `(.L_x_10885) ;  /* 0x000000000018a947 */ /* 0x000fea0003800000 */
[----:B-----5:R-:W-:Y:S01]  /*0e60*/  FADD.FTZ R17, R25, R17 ;  /* 0x0000001119117221 */ /* 0x020fe20000010000 */
[----:B------:R-:W-:Y:S06]  /*0e70*/  BRA `(.L_x_10885) ;  /* 0x0000000000107947 */ /* 0x000fec0003800000 */
.L_x_10884:
[----:B-----5:R-:W-:-:S04]  /*0e80*/  PRMT R18, R28, 0x7632, R18 ;  /* 0x000076321c127816 */ /* 0x020fc80000000012 */
[----:B------:R-:W-:-:S05]  /*0e90*/  SHF.L.U32 R18, R18, 0x10, RZ ;  /* 0x0000001012127819 */ /* 0x000fca00000006ff */
[----:B------:R-:W-:-:S04]  /*0ea0*/  FADD.FTZ R17, R18, R17 ;  /* 0x0000001112117221 */ /* 0x000fc80000010000 */
[----:B------:R-:W-:-:S07]  /*0eb0*/  @P2 FADD.FTZ R17, R25, R17 ;  /* 0x0000001119112221 */ /* 0x000fce0000010000 */
.L_x_10885:
[C---:B------:R-:W-:Y:S02]  /*0ec0*/  PRMT R19, R161.reuse, 0x7632, R19 ;  /* 0x00007632a1137816 */ /* 0x040fe40000000013 */
[----:B------:R-:W-:Y:S01]  /*0ed0*/  SHF.L.U32 R18, R161, 0x10, RZ ;  /* 0x00000010a1127819 */ /* 0x000fe200000006ff */
[----:B------:R-:W-:Y:S06]  /*0ee0*/  @P3 BRA `(.L_x_10886) ;  /* 0x00000000000c3947 */ /* 0x000fec0003800000 */
[----:B------:R-:W-:Y:S05]  /*0ef0*/  @!P2 BRA `(.L_x_10887) ;  /* 0x000000000014a947 */ /* 0x000fea0003800000 */
[----:B-----5:R-:W-:Y:S01]  /*0f00*/  FADD.FTZ R18, R26, R18 ;  /* 0x000000121a127221 */ /* 0x020fe20000010000 */
[----:B------:R-:W-:Y:S06]  /*0f10*/  BRA `(.L_x_10887) ;  /* 0x00000000000c7947 */ /* 0x000fec0003800000 */
.L_x_10886:
[----:B-----5:R-:W-:-:S05]  /*0f20*/  SHF.L.U32 R161, R29, 0x10, RZ ;  /* 0x000000101da17819 */ /* 0x020fca00000006ff */
[----:B------:R-:W-:-:S04]  /*0f30*/  FADD.FTZ R18, R161, R18 ;  /* 0x00000012a1127221 */ /* 0x000fc80000010000 */
[----:B------:R-:W-:-:S07]  /*0f40*/  @P2 FADD.FTZ R18, R26, R18 ;  /* 0x000000121a122221 */ /* 0x000fce0000010000 */
.L_x_10887:
[----:B------:R-:W-:Y:S01]  /*0f50*/  SHF.L.U32 R19, R19, 0x10, RZ ;  /* 0x0000001013137819 */ /* 0x000fe200000006ff */
[----:B------:R-:W-:Y:S06]  /*0f60*/  @P3 BRA `(.L_x_10888) ;  /* 0x00000000000c3947 */ /* 0x000fec0003800000 */
[----:B------:R-:W-:Y:S05]  /*0f70*/  @!P2 BRA `(.L_x_10889) ;  /* 0x000000000018a947 */ /* 0x000fea0003800000 */
[----:B-----5:R-:W-:Y:S01]  /*0f80*/  FADD.FTZ R19, R27, R19 ;  /* 0x000000131b137221 */ /* 0x020fe20000010000 */
[----:B------:R-:W-:Y:S06]  /*0f90*/  BRA `(.L_x_10889) ;  /* 0x0000000000107947 */ /* 0x000fec0003800000 */
.L_x_10888:
[----:B-----5:R-:W-:-:S04]  /*0fa0*/  PRMT R160, R29, 0x7632, R160 ;  /* 0x000076321da07816 */ /* 0x020fc800000000a0 */
[----:B------:R-:W-:-:S05]  /*0fb0*/  SHF.L.U32 R160, R160, 0x10, RZ ;  /* 0x00000010a0a07819 */ /* 0x000fca00000006ff */
[----:B------:R-:W-:-:S04]  /*0fc0*/  FADD.FTZ R19, R160, R19 ;  /* 0x00000013a0137221 */ /* 0x000fc80000010000 */
[----:B------:R-:W-:-:S07]  /*0fd0*/  @P2 FADD.FTZ R19, R27, R19 ;  /* 0x000000131b132221 */ /* 0x000fce0000010000 */
.L_x_10889:
[C---:B------:R-:W-:Y:S02]  /*0fe0*/  PRMT R161, R162.reuse, 0x7632, R161 ;  /* 0x00007632a2a17816 */ /* 0x040fe400000000a1 */
[----:B------:R-:W-:Y:S01]  /*0ff0*/  SHF.L.U32 R160, R162, 0x10, RZ ;  /* 0x00000010a2a07819 */ /* 0x000fe200000006ff */
[----:B------:R-:W-:Y:S06]  /*1000*/  @P3 BRA `(.L_x_10890) ;  /* 0x00000000000c3947 */ /* 0x000fec0003800000 */
[----:B------:R-:W-:Y:S05]  /*1010*/  @!P2 BRA `(.L_x_10891) ;  /* 0x000000000014a947 */ /* 0x000fea0003800000 */
[----:B-----5:R-:W-:Y:S01]  /*1020*/  FADD.FTZ R160, R20, R160 ;  /* 0x000000a014a07221 */ /* 0x020fe20000010000 */
[----:B------:R-:W-:Y:S06]  /*1030*/  BRA `(.L_x_10891) ;  /* 0x00000000000c7947 */ /* 0x000fec0003800000 */
.L_x_10890:
[----:B-----5:R-:W-:-:S05]  /*1040*/  SHF.L.U32 R181, R30, 0x10, RZ ;  /* 0x000000101eb57819 */ /* 0x020fca00000006ff */
[----:B------:R-:W-:-:S04]  /*1050*/  FADD.FTZ R160, R181, R160 ;  /* 0x000000a0b5a07221 */ /* 0x000fc80000010000 */
[----:B------:R-:W-:-:S07]  /*1060*/  @P2 FADD.FTZ R160, R20, R160 ;  /* 0x000000a014a02221 */ /* 0x000fce0000010000 */
.L_x_10891:
[----:B------:R-:W-:Y:S01]  /*1070*/  SHF.L.U32 R161, R161, 0x10, RZ ;  /* 0x00000010a1a17819 */ /* 0x000fe200000006ff */
[----:B------:R-:W-:Y:S06]  /*1080*/  @P3 BRA `(.L_x_10892) ;  /* 0x00000000000c3947 */ /* 0x000fec0003800000 */
[----:B------:R-:W-:Y:S05]  /*1090*/  @!P2 BRA `(.L_x_10893) ;  /* 0x000000000018a947 */ /* 0x000fea0003800000 */
[----:B-----5:R-:W-:Y:S01]  /*10a0*/  FADD.FTZ R161, R21, R161 ;  /* 0x000000a115a17221 */ /* 0x020fe20000010000 */
[----:B------:R-:W-:Y:S06]  /*10b0*/  BRA `(.L_x_10893) ;  /* 0x0000000000107947 */ /* 0x000fec0003800000 */
.L_x_10892:
[----:B-----5:R-:W-:-:S04]  /*10c0*/  PRMT R162, R30, 0x7632, R162 ;  /* 0x000076321ea27816 */ /* 0x020fc800000000a2 */
[----:B------:R-:W-:-:S05]  /*10d0*/  SHF.L.U32 R162, R162, 0x10, RZ ;  /* 0x00000010a2a27819 */ /* 0x000fca00000006ff */
[----:B------:R-:W-:-:S04]  /*10e0*/  FADD.FTZ R161, R162, R161 ;  /* 0x000000a1a2a17221 */ /* 0x000fc80000010000 */
[----:B------:R-:W-:-:S07]  /*10f0*/  @P2 FADD.FTZ R161, R21, R161 ;  /* 0x000000a115a12221 */ /* 0x000fce0000010000 */
.L_x_10893:
[C---:B------:R-:W-:Y:S02]  /*1100*/  PRMT R181, R163.reuse, 0x7632, R181 ;  /* 0x00007632a3b57816 */ /* 0x040fe400000000b5 */
[----:B------:R-:W-:Y:S01]  /*1110*/  SHF.L.U32 R162, R163, 0x10, RZ ;  /* 0x00000010a3a27819 */ /* 0x000fe200000006ff */
[----:B------:R-:W-:Y:S06]  /*1120*/  @P3 BRA `(.L_x_10894) ;  /* 0x00000000000c3947 */ /* 0x000fec0003800000 */
[----:B------:R-:W-:Y:S05]  /*1130*/  @!P2 BRA `(.L_x_10895) ;  /* 0x000000000014a947 */ /* 0x000fea0003800000 */
[----:B-----5:R-:W-:Y:S01]  /*1140*/  FADD.FTZ R162, R22, R162 ;  /* 0x000000a216a27221 */ /* 0x020fe20000010000 */
[----:B------:R-:W-:Y:S06]  /*1150*/  BRA `(.L_x_10895) ;  /* 0x00000000000c7947 */ /* 0x000fec0003800000 */
.L_x_10894:
[----:B-----5:R-:W-:-:S05]  /*1160*/  SHF.L.U32 R163, R31, 0x10, RZ ;  /* 0x000000101fa37819 */ /* 0x020fca00000006ff */
[----:B------:R-:W-:-:S04]  /*1170*/  FADD.FTZ R162, R163, R162 ;  /* 0x000000a2a3a27221 */ /* 0x000fc80000010000 */
[----:B------:R-:W-:-:S07]  /*1180*/  @P2 FADD.FTZ R162, R22, R162 ;  /* 0x000000a216a22221 */ /* 0x000fce0000010000 */
.L_x_10895:
[----:B------:R-:W-:Y:S01]  /*1190*/  SHF.L.U32 R163, R181, 0x10, RZ ;  /* 0x00000010b5a37819 */ /* 0x000fe200000006ff */
[----:B------:R-:W-:Y:S06]  /*11a0*/  @P3 BRA `(.L_x_10896) ;  /* 0x00000000000c3947 */ /* 0x000fec0003800000 */
[----:B------:R-:W-:Y:S05]  /*11b0*/  @!P2 BRA `(.L_x_10897) ;  /* 0x000000000018a947 */ /* 0x000fea0003800000 */
[----:B-----5:R-:W-:Y:S01]  /*11c0*/  FADD.FTZ R163, R23, R163 ;  /* 0x000000a317a37221 */ /* 0x020fe20000010000 */
[----:B------:R-:W-:Y:S06]  /*11d0*/  BRA `(.L_x_10897) ;  /* 0x0000000000107947 */ /* 0x000fec0003800000 */
.L_x_10896:
[----:B-----5:R-:W-:-:S04]  /*11e0*/  PRMT R181, R31, 0x7632, R181 ;  /* 0x000076321fb57816 */ /* 0x020fc800000000b5 */
[----:B------:R-:W-:-:S05]  /*11f0*/  SHF.L.U32 R182, R181, 0x10, RZ ;  /* 0x00000010b5b67819 */ /* 0x000fca00000006ff */
[----:B------:R-:W-:-:S04]  /*1200*/  FADD.FTZ R163, R182, R163 ;  /* 0x000000a3b6a37221 */ /* 0x000fc80000010000 */
[----:B------:R-:W-:-:S07]  /*1210*/  @P2 FADD.FTZ R163, R23, R163 ;  /* 0x000000a317a32221 */ /* 0x000fce0000010000 */
.L_x_10897:
[C---:B------:R-:W-:Y:S02]  /*1220*/  LEA R182, P2, R180.reuse, UR10, 0x5 ;  /* 0x0000000ab4b67c11 */ /* 0x040fe4000f8428ff */
[C---:B------:R-:W-:Y:S02]  /*1230*/  IADD3 R181, R180.reuse, 0x80, RZ ;  /* 0x00000080b4b57810 */ /* 0x040fe40007ffe0ff */
[----:B------:R-:W-:-:S05]  /*1240*/  LEA.HI.X R183, R180, UR11, RZ, 0x5, P2 ;  /* 0x0000000bb4b77c11 */ /* 0x000fca00090f2cff */
[----:B------:R2:W-:Y:S04]  /*1250*/  STG.E.128 desc[UR4][R182.64], R16 ;  /* 0x00000010b6007986 */ /* 0x0005e8000c101d04 */
[----:B------:R2:W-:Y:S02]  /*1260*/  STG.E.128 desc[UR4][R182.64+0x10], R160 ;  /* 0x000010a0b6007986 */ /* 0x0005e4000c101d04 */
.L_x_10881:
[----:B------:R-:W-:Y:S05]  /*1270*/  BSYNC B0 ;  /* 0x0000000000007941 */ /* 0x000fea0003800000 */
.L_x_10880:
[----:B------:R-:W-:Y:S01]  /*1280*/  ISETP.GE.U32.AND P2, PT, R3, 0x100, PT ;  /* 0x000001000300780c */ /* 0x000fe20003f46070 */
[----:B------:R-:W-:-:S12]  /*1290*/  BSSY B0, `(.L_x_10898) ;  /* 0x000005f000007945 */ /* 0x000fd80003800000 */
[----:B------:R-:W-:Y:S05]  /*12a0*/  @!P2 BRA `(.L_x_10899) ;  /* 0x000000040074a947 */ /* 0x000fea0003800000 */
[----:B------:R-:W-:Y:S01]  /*12b0*/  ISETP.NE.U32.AND P3, PT, RZ, UR6, PT ;  /* 0x00000006ff007c0c */ /* 0x000fe2000bf65070 */
[----:B------:R-:W3:Y:S03]  /*12c0*/  LDC.64 R164, c[0x0][0x220] ;  /* 0x00008800ffa47b82 */ /* 0x000ee60000000a00 */
[----:B------:R-:W-:-:S13]  /*12d0*/  ISETP.NE.AND.EX P3, PT, RZ, UR7, PT, P3 ;  /* 0x00000007ff007c0c */ /* 0x000fda000bf65330 */
[----:B--2---:R-:W-:-:S04]  /*12e0*/  @P3 LEA R182, P2, R181, UR6, 0x4 ;  /* 0x00000006b5b63c11 */ /* 0x004fc8000f8420ff */
[C---:B------:R-:W-:Y:S02]  /*12f0*/  @P3 LEA.HI.X R183, R181.reuse, UR7, RZ, 0x4, P2 ;  /* 0x00000007b5b73c11 */ /* 0x040fe400090f24ff */
[----:B------:R-:W-:Y:S01]  /*1300*/  ISETP.NE.U32.AND P2, PT, RZ, UR8, PT ;  /* 0x00000008ff007c0c */ /* 0x000fe2000bf45070 */
[----:B---3--:R-:W-:Y:S02]  /*1310*/  IMAD.WIDE.U32 R164, R181, 0x10, R164 ;  /* 0x00000010b5a47825 */ /* 0x008fe400078e00a4 */
[----:B-----5:R2:W5:Y:S01]  /*1320*/  @P3 LDG.E.128 R28, desc[UR4][R182.64] ;  /* 0x00000004b61c3981 */ /* 0x020562000c1e1d00 */
        /* <DEDUP_REMOVED lines=14> */
.L_x_10900:
[----:B-----5:R-:W-:-:S05]  /*1410*/  SHF.L.U32 R15, R28, 0x10, RZ ;  /* 0x000000101c0f7819 */ /* 0x020fca00000006ff */
[----:B------:R-:W-:-:S04]  /*1420*/  FADD.FTZ R12, R15, R12 ;  /* 0x0000000c0f0c7221 */ /* 0x000fc80000010000 */
[----:B------:R-:W-:-:S07]  /*1430*/  @P2 FADD.FTZ R12, R24, R12 ;  /* 0x0000000c180c2221 */ /* 0x000fce0000010000 */
.L_x_10901:
[----:B------:R-:W-:Y:S01]  /*1440*/  SHF.L.U32 R13, R13, 0x10, RZ ;  /* 0x000000100d0d7819 */ /* 0x000fe200000006ff */
[----:B------:R-:W-:Y:S06]  /*1450*/  @P3 BRA `(.L_x_10902) ;  /* 0x00000000000c3947 */ /* 0x000fec0003800000 */
[----:B------:R-:W-:Y:S05]  /*1460*/  @!P2 BRA `(.L_x_10903) ;  /* 0x000000000018a947 */ /* 0x000fea0003800000 */
[----:B-----5:R-:W-:Y:S01]  /*1470*/  FADD.FTZ R13, R25, R13 ;  /* 0x0000000d190d7221 */ /* 0x020fe20000010000 */
[----:B------:R-:W-:Y:S06]  /*1480*/  BRA `(.L_x_10903) ;  /* 0x0000000000107947 */ /* 0x000fec0003800000 */
.L_x_10902:
[----:B-----5:R-:W-:-:S04]  /*1490*/  PRMT R14, R28, 0x7632, R14 ;  /* 0x000076321c0e7816 */ /* 0x020fc8000000000e */
[----:B------:R-:W-:-:S05]  /*14a0*/  SHF.L.U32 R14, R14, 0x10, RZ ;  /* 0x000000100e0e7819 */ /* 0x000fca00000006ff */
[----:B------:R-:W-:-:S04]  /*14b0*/  FADD.FTZ R13, R14, R13 ;  /* 0x0000000d0e0d7221 */ /* 0x000fc80000010000 */
[----:B------:R-:W-:-:S07]  /*14c0*/  @P2 FADD.FTZ R13, R25, R13 ;  /* 0x0000000d190d2221 */ /* 0x000fce0000010000 */
.L_x_10903:
[C---:B------:R-:W-:Y:S02]  /*14d0*/  PRMT R15, R165.reuse, 0x7632, R15 ;  /* 0x00007632a50f7816 */ /* 0x040fe4000000000f */
[----:B------:R-:W-:Y:S01]  /*14e0*/  SHF.L.U32 R14, R165, 0x10, RZ ;  /* 0x00000010a50e7819 */ /* 0x000fe200000006ff */
[----:B------:R-:W-:Y:S06]  /*14f0*/  @P3 BRA `(.L_x_10904) ;  /* 0x00000000000c3947 */ /* 0x000fec0003800000 */
[----:B------:R-:W-:Y:S05]  /*1500*/  @!P2 BRA `(.L_x_10905) ;  /* 0x000000000014a947 */ /* 0x000fea0003800000 */
[----:B-----5:R-:W-:Y:S01]  /*1510*/  FADD.FTZ R14, R26, R14 ;  /* 0x0000000e1a0e7221 */ /* 0x020fe20000010000 */
[----:B------:R-:W-:Y:S06]  /*1520*/  BRA `(.L_x_10905) ;  /* 0x00000000000c7947 */ /* 0x000fec0003800000 */
.L_x_10904:
[----:B-----5:R-:W-:-:S05]  /*1530*/  SHF.L.U32 R165, R29, 0x10, RZ ;  /* 0x000000101da57819 */ /* 0x020fca00000006ff */
[----:B------:R-:W-:-:S04]  /*1540*/  FADD.FTZ R14, R165, R14 ;  /* 0x0000000ea50e7221 */ /* 0x000fc80000010000 */
[----:B------:R-:W-:-:S07]  /*1550*/  @P2 FADD.FTZ R14, R26, R14 ;  /* 0x0000000e1a0e2221 */ /* 0x000fce0000010000 */
.L_x_10905:
[----:B------:R-:W-:Y:S01]  /*1560*/  SHF.L.U32 R15, R15, 0x10, RZ ;  /* 0x000000100f0f7819 */ /* 0x000fe200000006ff */
[----:B------:R-:W-:Y:S06]  /*1570*/  @P3 BRA `(.L_x_10906) ;  /* 0x00000000000c3947 */ /* 0x000fec0003800000 */
[----:B------:R-:W-:Y:S05]  /*1580*/  @!P2 BRA `(.L_x_10907) ;  /* 0x000000000018a947 */ /* 0x000fea0003800000 */
[----:B-----5:R-:W-:Y:S01]  /*1590*/  FADD.FTZ R15, R27, R15 ;  /* 0x0000000f1b0f7221 */ /* 0x020fe20000010000 */
[----:B------:R-:W-:Y:S06]  /*15a0*/  BRA `(.L_x_10907) ;  /* 0x0000000000107947 */ /* 0x000fec0003800000 */
.L_x_10906:
[----:B-----5:R-:W-:-:S04]  /*15b0*/  PRMT R164, R29, 0x7632, R164 ;  /* 0x000076321da47816 */ /* 0x020fc800000000a4 */
[----:B------:R-:W-:-:S05]  /*15c0*/  SHF.L.U32 R164, R164, 0x10, RZ ;  /* 0x00000010a4a47819 */ /* 0x000fca00000006ff */
[----:B------:R-:W-:-:S04]  /*15d0*/  FADD.FTZ R15, R164, R15 ;  /* 0x0000000fa40f7221 */ /* 0x000fc80000010000 */
[----:B------:R-:W-:-:S07]  /*15e0*/  @P2 FADD.FTZ R15, R27, R15 ;  /* 0x0000000f1b0f2221 */ /* 0x000fce0000010000 */
.L_x_10907:
[C---:B------:R-:W-:Y:S02]  /*15f0*/  PRMT R165, R166.reuse, 0x7632, R165 ;  /* 0x00007632a6a57816 */ /* 0x040fe400000000a5 */
[----:B------:R-:W-:Y:S01]  /*1600*/  SHF.L.U32 R164, R166, 0x10, RZ ;  /* 0x00000010a6a47819 */ /* 0x000fe200000006ff */
[----:B------:R-:W-:Y:S06]  /*1610*/  @P3 BRA `(.L_x_10908) ;  /* 0x00000000000c3947 */ /* 0x000fec0003800000 */
[----:B------:R-:W-:Y:S05]  /*1620*/  @!P2 BRA `(.L_x_10909) ;  /* 0x000000000014a947 */ /* 0x000fea0003800000 */
[----:B-----5:R-:W-:Y:S01]  /*1630*/  FADD.FTZ R164, R20, R164 ;  /* 0x000000a414a47221 */ /* 0x020fe20000010000 */
[----:B------:R-:W-:Y:S06]  /*1640*/  BRA `(.L_x_10909) ;  /* 0x00000000000c7947 */ /* 0x000fec0003800000 */
.L_x_10908:
[----:B-----5:R-:W-:-:S05]  /*1650*/  SHF.L.U32 R183, R30, 0x10, RZ ;  /* 0x000000101eb77819 */ /* 0x020fca00000006ff */
[----:B------:R-:W-:-:S04]  /*1660*/  FADD.FTZ R164, R183, R164 ;  /* 0x000000a4b7a47221 */ /* 0x000fc80000010000 */
[----:B------:R-:W-:-:S07]  /*1670*/  @P2 FADD.FTZ R164, R20, R164 ;  /* 0x000000a414a42221 */ /* 0x000fce0000010000 */
.L_x_10909:
[----:B------:R-:W-:Y:S01]  /*1680*/  SHF.L.U32 R165, R165, 0x10, RZ ;  /* 0x00000010a5a57819 */ /* 0x000fe200000006ff */
[----:B------:R-:W-:Y:S06]  /*1690*/  @P3 BRA `(.L_x_10910) ;  /* 0x00000000000c3947 */ /* 0x000fec0003800000 */
[----:B------:R-:W-:Y:S05]  /*16a0*/  @!P2 BRA `(.L_x_10911) ;  /* 0x000000000018a947 */ /* 0x000fea0003800000 */
[----:B-----5:R-:W-:Y:S01]  /*16b0*/  FADD.FTZ R165, R21, R165 ;  /* 0x000000a515a57221 */ /* 0x020fe20000010000 */
[----:B------:R-:W-:Y:S06]  /*16c0*/  BRA `(.L_x_10911) ;  /* 0x0000000000107947 */ /* 0x000fec0003800000 */
.L_x_10910:
[----:B-----5:R-:W-:-:S04]  /*16d0*/  PRMT R166, R30, 0x7632, R166 ;  /* 0x000076321ea67816 */ /* 0x020fc800000000a6 */
[----:B------:R-:W-:-:S05]  /*16e0*/  SHF.L.U32 R166, R166, 0x10, RZ ;  /* 0x00000010a6a67819 */ /* 0x000fca00000006ff */
[----:B------:R-:W-:-:S04]  /*16f0*/  FADD.FTZ R165, R166, R165 ;  /* 0x000000a5a6a57221 */ /* 0x000fc80000010000 */
[----:B------:R-:W-:-:S07]  /*1700*/  @P2 FADD.FTZ R165, R21, R165 ;  /* 0x000000a515a52221 */ /* 0x000fce0000010000 */
.L_x_10911:
[C---:B------:R-:W-:Y:S02]  /*1710*/  PRMT R182, R167.reuse, 0x7632, R182 ;  /* 0x00007632a7b67816 */ /* 0x040fe400000000b6 */
[----:B------:R-:W-:Y:S01]  /*1720*/  SHF.L.U32 R166, R167, 0x10, RZ ;  /* 0x00000010a7a67819 */ /* 0x000fe200000006ff */
[----:B------:R-:W-:Y:S06]  /*1730*/  @P3 BRA `(.L_x_10912) ;  /* 0x00000000000c3947 */ /* 0x000fec0003800000 */
[----:B------:R-:W-:Y:S05]  /*1740*/  @!P2 BRA `(.L_x_10913) ;  /* 0x000000000014a947 */ /* 0x000fea0003800000 */
[----:B-----5:R-:W-:Y:S01]  /*1750*/  FADD.FTZ R166, R22, R166 ;  /* 0x000000a616a67221 */ /* 0x020fe20000010000 */
[----:B------:R-:W-:Y:S06]  /*1760*/  BRA `(.L_x_10913) ;  /* 0x00000000000c7947 */ /* 0x000fec0003800000 */
.L_x_10912:
[----:B-----5:R-:W-:-:S05]  /*1770*/  SHF.L.U32 R167, R31, 0x10, RZ ;  /* 0x000000101fa77819 */ /* 0x020fca00000006ff */
[----:B------:R-:W-:-:S04]  /*1780*/  FADD.FTZ R166, R167, R166 ;  /* 0x000000a6a7a67221 */ /* 0x000fc80000010000 */
[----:B------:R-:W-:-:S07]  /*1790*/  @P2 FADD.FTZ R166, R22, R166 ;  /* 0x000000a616a62221 */ /* 0x000fce0000010000 */
.L_x_10913:
[----:B------:R-:W-:Y:S01]  /*17a0*/  SHF.L.U32 R167, R182, 0x10, RZ ;  /* 0x00000010b6a77819 */ /* 0x000fe200000006ff */
[----:B------:R-:W-:Y:S06]  /*17b0*/  @P3 BRA `(.L_x_10914) ;  /* 0x00000000000c3947 */ /* 0x000fec0003800000 */
[----:B------:R-:W-:Y:S05]  /*17c0*/  @!P2 BRA `(.L_x_10915) ;  /* 0x000000000018a947 */ /* 0x000fea0003800000 */
[----:B-----5:R-:W-:Y:S01]  /*17d0*/  FADD.FTZ R167, R23, R167 ;  /* 0x000000a717a77221 */ /* 0x020fe20000010000 */
[----:B------:R-:W-:Y:S06]  /*17e0*/  BRA `(.L_x_10915) ;  /* 0x0000000000107947 */ /* 0x000fec0003800000 */
.L_x_10914:
[----:B-----5:R-:W-:-:S04]  /*17f0*/  PRMT R182, R31, 0x7632, R182 ;  /* 0x000076321fb67816 */ /* 0x020fc800000000b6 */
[----:B------:R-:W-:-:S05]  /*1800*/  SHF.L.U32 R182, R182, 0x10, RZ ;  /* 0x00000010b6b67819 */ /* 0x000fca00000006ff */
[----:B------:R-:W-:-:S04]  /*1810*/  FADD.FTZ R167, R182, R167 ;  /* 0x000000a7b6a77221 */ /* 0x000fc80000010000 */
[----:B------:R-:W-:-:S07]  /*1820*/  @P2 FADD.FTZ R167, R23, R167 ;  /* 0x000000a717a72221 */ /* 0x000fce0000010000 */
.L_x_10915:
[----:B------:R-:W-:-:S04]  /*1830*/  LEA R182, P2, R181, UR10, 0x5 ;  /* 0x0000000ab5b67c11 */ /* 0x000fc8000f8428ff */
[C---:B------:R-:W-:Y:S02]  /*1840*/  LEA.HI.X R183, R181.reuse, UR11, RZ, 0x5, P2 ;  /* 0x0000000bb5b77c11 */ /* 0x040fe400090f2cff */
[----:B------:R-:W-:-:S03]  /*1850*/  IADD3 R181, R181, 0x80, RZ ;  /* 0x00000080b5b57810 */ /* 0x000fc60007ffe0ff */
[----:B------:R3:W-:Y:S04]  /*1860*/  STG.E.128 desc[UR4][R182.64], R12 ;  /* 0x0000000cb6007986 */ /* 0x0007e8000c101d04 */
[----:B------:R3:W-:Y:S02]  /*1870*/  STG.E.128 desc[UR4][R182.64+0x10], R164 ;  /* 0x000010a4b6007986 */ /* 0x0007e4000c101d04 */
.L_x_10899:
[----:B------:R-:W-:Y:S05]  /*1880*/  BSYNC B0 ;  /* 0x0000000000007941 */ /* 0x000fea0003800000 */
.L_x_10898:
[----:B------:R-:W-:Y:S01]  /*1890*/  ISETP.GE.U32.AND P2, PT, R3, 0x180, PT ;  /* 0x000001800300780c */ /* 0x000fe20003f46070 */
[----:B------:R-:W-:-:S12]  /*18a0*/  BSSY B0, `(.L_x_10916) ;  /* 0x000005f000007945 */ /* 0x000fd80003800000 */
[----:B------:R-:W-:Y:S05]  /*18b0*/  @!P2 BRA `(.L_x_10917) ;  /* 0x000000040074a947 */ /* 0x000fea0003800000 */
[----:B------:R-:W-:Y:S01]  /*18c0*/  ISETP.NE.U32.AND P3, PT, RZ, UR6, PT ;  /* 0x00000006ff007c0c */ /* 0x000fe2000bf65070 */
[----:B------:R-:W4:Y:S03]  /*18d0*/  LDC.64 R8, c[0x0][0x220] ;  /* 0x00008800ff087b82 */ /* 0x000f260000000a00 */
[----:B------:R-:W-:-:S13]  /*18e0*/  ISETP.NE.AND.EX P3, PT, RZ, UR7, PT, P3 ;  /* 0x00000007ff007c0c */ /* 0x000fda000bf65330 */
[----:B--23--:R-:W-:-:S04]  /*18f0*/  @P3 LEA R182, P2, R181, UR6, 0x4 ;  /* 0x00000006b5b63c11 */ /* 0x00cfc8000f8420ff */
[C---:B------:R-:W-:Y:S02]  /*1900*/  @P3 LEA.HI.X R183, R181.reuse, UR7, RZ, 0x4, P2 ;  /* 0x00000007b5b73c11 */ /* 0x040fe400090f24ff */
[----:B------:R-:W-:Y:S01]  /*1910*/  ISETP.NE.U32.AND P2, PT, RZ, UR8, PT ;  /* 0x00000008ff007c0c */ /* 0x000fe2000bf45070 */
[----:B----4-:R-:W-:Y:S02]  /*1920*/  IMAD.WIDE.U32 R168, R181, 0x10, R8 ;  /* 0x00000010b5a87825 */ /* 0x010fe400078e0008 */
        /* <DEDUP_REMOVED lines=15> */
.L_x_10918:
[----:B-----5:R-:W-:-:S05]  /*1a20*/  SHF.L.U32 R11, R28, 0x10, RZ ;  /* 0x000000101c0b7819 */ /* 0x020fca00000006ff */
[----:B------:R-:W-:-:S04]  /*1a30*/  FADD.FTZ R8, R11, R8 ;  /* 0x000000080b087221 */ /* 0x000fc80000010000 */
[----:B------:R-:W-:-:S07]  /*1a40*/  @P2 FADD.FTZ R8, R24, R8 ;  /* 0x0000000818082221 */ /* 0x000fce0000010000 */
.L_x_10919:
[----:B------:R-:W-:Y:S01]  /*1a50*/  SHF.L.U32 R9, R9, 0x10, RZ ;  /* 0x0000001009097819 */ /* 0x000fe200000006ff */
[----:B------:R-:W-:Y:S06]  /*1a60*/  @P3 BRA `(.L_x_10920) ;  /* 0x00000000000c3947 */ /* 0x000fec0003800000 */
[----:B------:R-:W-:Y:S05]  /*1a70*/  @!P2 BRA `(.L_x_10921) ;  /* 0x000000000018a947 */ /* 0x000fea0003800000 */
[----:B-----5:R-:W-:Y:S01]  /*1a80*/  FADD.FTZ R9, R25, R9 ;  /* 0x0000000919097221 */ /* 0x020fe20000010000 */
[----:B------:R-:W-:Y:S06]  /*1a90*/  BRA `(.L_x_10921) ;  /* 0x0000000000107947 */ /* 0x000fec0003800000 */
.L_x_10920:
[----:B-----5:R-:W-:-:S04]  /*1aa0*/  PRMT R10, R28, 0x7632, R10 ;  /* 0x000076321c0a7816 */ /* 0x020fc8000000000a */
[----:B------:R-:W-:-:S05]  /*1ab0*/  SHF.L.U32 R10, R10, 0x10, RZ ;  /* 0x000000100a0a7819 */ /* 0x000fca00000006ff */
[----:B------:R-:W-:-:S04]  /*1ac0*/  FADD.FTZ R9, R10, R9 ;  /* 0x000000090a097221 */ /* 0x000fc80000010000 */
[----:B------:R-:W-:-:S07]  /*1ad0*/  @P2 FADD.FTZ R9, R25, R9 ;  /* 0x0000000919092221 */ /* 0x000fce0000010000 */
.L_x_10921:
[C---:B------:R-:W-:Y:S02]  /*1ae0*/  PRMT R11, R169.reuse, 0x7632, R11 ;  /* 0x00007632a90b7816 */ /* 0x040fe4000000000b */
[----:B------:R-:W-:Y:S01]  /*1af0*/  SHF.L.U32 R10, R169, 0x10, RZ ;  /* 0x00000010a90a7819 */ /* 0x000fe200000006ff */
[----:B------:R-:W-:Y:S06]  /*1b00*/  @P3 BRA `(.L_x_10922) ;  /* 0x00000000000c3947 */ /* 0x000fec0003800000 */
[----:B------:R-:W-:Y:S05]  /*1b10*/  @!P2 BRA `(.L_x_10923) ;  /* 0x000000000014a947 */ /* 0x000fea0003800000 */
[----:B-----5:R-:W-:Y:S01]  /*1b20*/  FADD.FTZ R10, R26, R10 ;  /* 0x0000000a1a0a7221 */ /* 0x020fe20000010000 */
[----:B------:R-:W-:Y:S06]  /*1b30*/  BRA `(.L_x_10923) ;  /* 0x00000000000c7947 */ /* 0x000fec0003800000 */
.L_x_10922:
[----:B-----5:R-:W-:-:S05]  /*1b40*/  SHF.L.U32 R169, R29, 0x10, RZ ;  /* 0x000000101da97819 */ /* 0x020fca00000006ff */
[----:B------:R-:W-:-:S04]  /*1b50*/  FADD.FTZ R10, R169, R10 ;  /* 0x0000000aa90a7221 */ /* 0x000fc80000010000 */
[----:B------:R-:W-:-:S07]  /*1b60*/  @P2 FADD.FTZ R10, R26, R10 ;  /* 0x0000000a1a0a2221 */ /* 0x000fce0000010000 */
.L_x_10923:
[----:B------:R-:W-:Y:S01]  /*1b70*/  SHF.L.U32 R11, R11, 0x10, RZ ;  /* 0x000000100b0b7819 */ /* 0x000fe200000006ff */
[----:B------:R-:W-:Y:S06]  /*1b80*/  @P3 BRA `(.L_x_10924) ;  /* 0x00000000000c3947 */ /* 0x000fec0003800000 */
[----:B------:R-:W-:Y:S05]  /*1b90*/  @!P2 BRA `(.L_x_10925) ;  /* 0x000000000018a947 */ /* 0x000fea0003800000 */
[----:B-----5:R-:W-:Y:S01]  /*1ba0*/  FADD.FTZ R11, R27, R11 ;  /* 0x0000000b1b0b7221 */ /* 0x020fe20000010000 */
[----:B------:R-:W-:Y:S06]  /*1bb0*/  BRA `(.L_x_10925) ;  /* 0x0000000000107947 */ /* 0x000fec0003800000 */
.L_x_10924:
[----:B-----5:R-:W-:-:S04]  /*1bc0*/  PRMT R168, R29, 0x7632, R168 ;  /* 0x000076321da87816 */ /* 0x020fc800000000a8 */
[----:B------:R-:W-:-:S05]  /*1bd0*/  SHF.L.U32 R168, R168, 0x10, RZ ;  /* 0x00000010a8a87819 */ /* 0x000fca00000006ff */
[----:B------:R-:W-:-:S04]  /*1be0*/  FADD.FTZ R11, R168, R11 ;  /* 0x0000000ba80b7221 */ /* 0x000fc80000010000 */
[----:B------:R-:W-:-:S07]  /*1bf0*/  @P2 FADD.FTZ R11, R27, R11 ;  /* 0x0000000b1b0b2221 */ /* 0x000fce0000010000 */
.L_x_10925:
[C---:B------:R-:W-:Y:S02]  /*1c00*/  PRMT R169, R170.reuse, 0x7632, R169 ;  /* 0x00007632aaa97816 */ /* 0x040fe400000000a9 */
[----:B------:R-:W-:Y:S01]  /*1c10*/  SHF.L.U32 R168, R170, 0x10, RZ ;  /* 0x00000010aaa87819 */ /* 0x000fe200000006ff */
[----:B------:R-:W-:Y:S06]  /*1c20*/  @P3 BRA `(.L_x_10926) ;  /* 0x00000000000c3947 */ /* 0x000fec0003800000 */
[----:B------:R-:W-:Y:S05]  /*1c30*/  @!P2 BRA `(.L_x_10927) ;  /* 0x000000000014a947 */ /* 0x000fea0003800000 */
[----:B-----5:R-:W-:Y:S01]  /*1c40*/  FADD.FTZ R168, R20, R168 ;  /* 0x000000a814a87221 */ /* 0x020fe20000010000 */
[----:B------:R-:W-:Y:S06]  /*1c50*/  BRA `(.L_x_10927) ;  /* 0x00000000000c7947 */ /* 0x000fec0003800000 */
.L_x_10926:
[----:B-----5:R-:W-:-:S05]  /*1c60*/  SHF.L.U32 R183, R30, 0x10, RZ ;  /* 0x000000101eb77819 */ /* 0x020fca00000006ff */
[----:B------:R-:W-:-:S04]  /*1c70*/  FADD.FTZ R168, R183, R168 ;  /* 0x000000a8b7a87221 */ /* 0x000fc80000010000 */
[----:B------:R-:W-:-:S07]  /*1c80*/  @P2 FADD.FTZ R168, R20, R168 ;  /* 0x000000a814a82221 */ /* 0x000fce0000010000 */
.L_x_10927:
[----:B------:R-:W-:Y:S01]  /*1c90*/  SHF.L.U32 R169, R169, 0x10, RZ ;  /* 0x00000010a9a97819 */ /* 0x000fe200000006ff */
[----:B------:R-:W-:Y:S06]  /*1ca0*/  @P3 BRA `(.L_x_10928) ;  /* 0x00000000000c3947 */ /* 0x000fec0003800000 */
[----:B------:R-:W-:Y:S05]  /*1cb0*/  @!P2 BRA `(.L_x_10929) ;  /* 0x000000000018a947 */ /* 0x000fea0003800000 */
[----:B-----5:R-:W-:Y:S01]  /*1cc0*/  FADD.FTZ R169, R21, R169 ;  /* 0x000000a915a97221 */ /* 0x020fe20000010000 */
[----:B------:R-:W-:Y:S06]  /*1cd0*/  BRA `(.L_x_10929) ;  /* 0x0000000000107947 */ /* 0x000fec0003800000 */
.L_x_10928:
[----:B-----5:R-:W-:-:S04]  /*1ce0*/  PRMT R170, R30, 0x7632, R170 ;  /* 0x000076321eaa7816 */ /* 0x020fc800000000aa */
[----:B------:R-:W-:-:S05]  /*1cf0*/  SHF.L.U32 R170, R170, 0x10, RZ ;  /* 0x00000010aaaa7819 */ /* 0x000fca00000006ff */
[----:B------:R-:W-:-:S04]  /*1d00*/  FADD.FTZ R169, R170, R169 ;  /* 0x000000a9aaa97221 */ /* 0x000fc80000010000 */
[----:B------:R-:W-:-:S07]  /*1d10*/  @P2 FADD.FTZ R169, R21, R169 ;  /* 0x000000a915a92221 */ /* 0x000fce0000010000 */
.L_x_10929:
[C---:B------:R-:W-:Y:S02]  /*1d20*/  PRMT R182, R171.reuse, 0x7632, R182 ;  /* 0x00007632abb67816 */ /* 0x040fe400000000b6 */
[----:B------:R-:W-:Y:S01]  /*1d30*/  SHF.L.U32 R170, R171, 0x10, RZ ;  /* 0x00000010abaa7819 */ /* 0x000fe200000006ff */
[----:B------:R-:W-:Y:S06]  /*1d40*/  @P3 BRA `(.L_x_10930) ;  /* 0x00000000000c3947 */ /* 0x000fec0003800000 */
[----:B------:R-:W-:Y:S05]  /*1d50*/  @!P2 BRA `(.L_x_10931) ;  /* 0x000000000014a947 */ /* 0x000fea0003800000 */
[----:B-----5:R-:W-:Y:S01]  /*1d60*/  FADD.FTZ R170, R22, R170 ;  /* 0x000000aa16aa7221 */ /* 0x020fe20000010000 */
[----:B------:R-:W-:Y:S06]  /*1d70*/  BRA `(.L_x_10931) ;  /* 0x00000000000c7947 */ /* 0x000fec0003800000 */
.L_x_10930:
[----:B-----5:R-:W-:-:S05]  /*1d80*/  SHF.L.U32 R171, R31, 0x10, RZ ;  /* 0x000000101fab7819 */ /* 0x020fca00000006ff */
[----:B------:R-:W-:-:S04]  /*1d90*/  FADD.FTZ R170, R171, R170 ;  /* 0x000000aaabaa7221 */ /* 0x000fc80000010000 */
[----:B------:R-:W-:-:S07]  /*1da0*/  @P2 FADD.FTZ R170, R22, R170 ;  /* 0x000000aa16aa2221 */ /* 0x000fce0000010000 */
.L_x_10931:
[----:B------:R-:W-:Y:S01]  /*1db0*/  SHF.L.U32 R171, R182, 0x10, RZ ;  /* 0x00000010b6ab7819 */ /* 0x000fe200000006ff */
[----:B------:R-:W-:Y:S06]  /*1dc0*/  @P3 BRA `(.L_x_10932) ;  /* 0x00000000000c3947 */ /* 0x000fec0003800000 */
[----:B------:R-:W-:Y:S05]  /*1dd0*/  @!P2 BRA `(.L_x_10933) ;  /* 0x000000000018a947 */ /* 0x000fea0003800000 */
[----:B-----5:R-:W-:Y:S01]  /*1de0*/  FADD.FTZ R171, R23, R171 ;  /* 0x000000ab17ab7221 */ /* 0x020fe20000010000 */
[----:B------:R-:W-:Y:S06]  /*1df0*/  BRA `(.L_x_10933) ;  /* 0x0000000000107947 */ /* 0x000fec0003800000 */
.L_x_10932:
[----:B-----5:R-:W-:-:S04]  /*1e00*/  PRMT R182, R31, 0x7632, R182 ;  /* 0x000076321fb67816 */ /* 0x020fc800000000b6 */
[----:B------:R-:W-:-:S05]  /*1e10*/  SHF.L.U32 R182, R182, 0x10, RZ ;  /* 0x00000010b6b67819 */ /* 0x000fca00000006ff */
[----:B------:R-:W-:-:S04]  /*1e20*/  FADD.FTZ R171, R182, R171 ;  /* 0x000000abb6ab7221 */ /* 0x000fc80000010000 */
[----:B------:R-:W-:-:S07]  /*1e30*/  @P2 FADD.FTZ R171, R23, R171 ;  /* 0x000000ab17ab2221 */ /* 0x000fce0000010000 */
.L_x_10933:
[----:B------:R-:W-:-:S04]  /*1e40*/  LEA R182, P2, R181, UR10, 0x5 ;  /* 0x0000000ab5b67c11 */ /* 0x000fc8000f8428ff */
[C---:B------:R-:W-:Y:S02]  /*1e50*/  LEA.HI.X R183, R181.reuse, UR11, RZ, 0x5, P2 ;  /* 0x0000000bb5b77c11 */ /* 0x040fe400090f2cff */
[----:B------:R-:W-:-:S03]  /*1e60*/  IADD3 R181, R181, 0x80, RZ ;  /* 0x00000080b5b57810 */ /* 0x000fc60007ffe0ff */
[----:B------:R4:W-:Y:S04]  /*1e70*/  STG.E.128 desc[UR4][R182.64], R8 ;  /* 0x00000008b6007986 */ /* 0x0009e8000c101d04 */
[----:B------:R4:W-:Y:S02]  /*1e80*/  STG.E.128 desc[UR4][R182.64+0x10], R168 ;  /* 0x000010a8b6007986 */ /* 0x0009e4000c101d04 */
.L_x_10917:
[----:B------:R-:W-:Y:S05]  /*1e90*/  BSYNC B0 ;  /* 0x0000000000007941 */ /* 0x000fea0003800000 */
.L_x_10916:
[----:B------:R-:W-:Y:S04]  /*1ea0*/  BSSY B0, `(.L_x_10934) ;  /* 0x000005e000007945 */ /* 0x000fe80003800000 */
[----:B------:R-:W-:Y:S05]  /*1eb0*/  @!P1 BRA `(.L_x_10935) ;  /* 0x0000000400709947 */ /* 0x000fea0003800000 */
[----:B------:R-:W-:Y:S01]  /*1ec0*/  ISETP.NE.U32.AND P3, PT, RZ, UR6, PT ;  /* 0x00000006ff007c0c */ /* 0x000fe2000bf65070 */
[----:B------:R-:W0:Y:S03]  /*1ed0*/  LDC.64 R172, c[0x0][0x220] ;  /* 0x00008800ffac7b82 */ /* 0x000e260000000a00 */
[----:B------:R-:W-:-:S13]  /*1ee0*/  ISETP.NE.AND.EX P3, PT, RZ, UR7, PT, P3 ;  /* 0x00000007ff007c0c */ /* 0x000fda000bf65330 */
[----:B--234-:R-:W-:-:S04]  /*1ef0*/  @P3 LEA R182, P2, R181, UR6, 0x4 ;  /* 0x00000006b5b63c11 */ /* 0x01cfc8000f8420ff */
        /* <DEDUP_REMOVED lines=18> */
.L_x_10936:
[----:B-----5:R-:W-:-:S05]  /*2020*/  SHF.L.U32 R7, R28, 0x10, RZ ;  /* 0x000000101c077819 */ /* 0x020fca00000006ff */
[----:B------:R-:W-:-:S04]  /*2030*/  FADD.FTZ R4, R7, R4 ;  /* 0x0000000407047221 */ /* 0x000fc80000010000 */
[----:B------:R-:W-:-:S07]  /*2040*/  @P2 FADD.FTZ R4, R24, R4 ;  /* 0x0000000418042221 */ /* 0x000fce0000010000 */
.L_x_10937:
[----:B------:R-:W-:Y:S01]  /*2050*/  SHF.L.U32 R5, R5, 0x10, RZ ;  /* 0x0000001005057819 */ /* 0x000fe200000006ff */
[----:B------:R-:W-:Y:S06]  /*2060*/  @P3 BRA `(.L_x_10938) ;  /* 0x00000000000c3947 */ /* 0x000fec0003800000 */
[----:B------:R-:W-:Y:S05]  /*2070*/  @!P2 BRA `(.L_x_10939) ;  /* 0x000000000018a947 */ /* 0x000fea0003800000 */
[----:B-----5:R-:W-:Y:S01]  /*2080*/  FADD.FTZ R5, R25, R5 ;  /* 0x0000000519057221 */ /* 0x020fe20000010000 */
[----:B------:R-:W-:Y:S06]  /*2090*/  BRA `(.L_x_10939) ;  /* 0x0000000000107947 */ /* 0x000fec0003800000 */
.L_x_10938:
[----:B-----5:R-:W-:-:S04]  /*20a0*/  PRMT R6, R28, 0x7632, R6 ;  /* 0x000076321c067816 */ /* 0x020fc80000000006 */
[----:B------:R-:W-:-:S05]  /*20b0*/  SHF.L.U32 R6, R6, 0x10, RZ ;  /* 0x0000001006067819 */ /* 0x000fca00000006ff */
[----:B------:R-:W-:-:S04]  /*20c0*/  FADD.FTZ R5, R6, R5 ;  /* 0x0000000506057221 */ /* 0x000fc80000010000 */
[----:B------:R-:W-:-:S07]  /*20d0*/  @P2 FADD.FTZ R5, R25, R5 ;  /* 0x0000000519052221 */ /* 0x000fce0000010000 */
.L_x_10939:
[C---:B------:R-:W-:Y:S02]  /*20e0*/  PRMT R7, R173.reuse, 0x7632, R7 ;  /* 0x00007632ad077816 */ /* 0x040fe40000000007 */
[----:B------:R-:W-:Y:S01]  /*20f0*/  SHF.L.U32 R6, R173, 0x10, RZ ;  /* 0x00000010ad067819 */ /* 0x000fe200000006ff */
[----:B------:R-:W-:Y:S06]  /*2100*/  @P3 BRA `(.L_x_10940) ;  /* 0x00000000000c3947 */ /* 0x000fec0003800000 */
[----:B------:R-:W-:Y:S05]  /*2110*/  @!P2 BRA `(.L_x_10941) ;  /* 0x000000000014a947 */ /* 0x000fea0003800000 */
[----:B-----5:R-:W-:Y:S01]  /*2120*/  FADD.FTZ R6, R26, R6 ;  /* 0x000000061a067221 */ /* 0x020fe20000010000 */
[----:B------:R-:W-:Y:S06]  /*2130*/  BRA `(.L_x_10941) ;  /* 0x00000000000c7947 */ /* 0x000fec0003800000 */
.L_x_10940:
[----:B-----5:R-:W-:-:S05]  /*2140*/  SHF.L.U32 R173, R29, 0x10, RZ ;  /* 0x000000101dad7819 */ /* 0x020fca00000006ff */
[----:B------:R-:W-:-:S04]  /*2150*/  FADD.FTZ R6, R173, R6 ;  /* 0x00000006ad067221 */ /* 0x000fc80000010000 */
[----:B------:R-:W-:-:S07]  /*2160*/  @P2 FADD.FTZ R6, R26, R6 ;  /* 0x000000061a062221 */ /* 0x000fce0000010000 */
.L_x_10941:
[----:B------:R-:W-:Y:S01]  /*2170*/  SHF.L.U32 R7, R7, 0x10, RZ ;  /* 0x0000001007077819 */ /* 0x000fe200000006ff */
[----:B------:R-:W-:Y:S06]  /*2180*/  @P3 BRA `(.L_x_10942) ;  /* 0x00000000000c3947 */ /* 0x000fec0003800000 */
[----:B------:R-:W-:Y:S05]  /*2190*/  @!P2 BRA `(.L_x_10943) ;  /* 0x000000000018a947 */ /* 0x000fea0003800000 */
[----:B-----5:R-:W-:Y:S01]  /*21a0*/  FADD.FTZ R7, R27, R7 ;  /* 0x000000071b077221 */ /* 0x020fe20000010000 */
[----:B------:R-:W-:Y:S06]  /*21b0*/  BRA `(.L_x_10943) ;  /* 0x0000000000107947 */ /* 0x000fec0003800000 */
.L_x_10942:
[----:B-----5:R-:W-:-:S04]  /*21c0*/  PRMT R172, R29, 0x7632, R172 ;  /* 0x000076321dac7816 */ /* 0x020fc800000000ac */
[----:B------:R-:W-:-:S05]  /*21d0*/  SHF.L.U32 R172, R172, 0x10, RZ ;  /* 0x00000010acac7819 */ /* 0x000fca00000006ff */
[----:B------:R-:W-:-:S04]  /*21e0*/  FADD.FTZ R7, R172, R7 ;  /* 0x00000007ac077221 */ /* 0x000fc80000010000 */
[----:B------:R-:W-:-:S07]  /*21f0*/  @P2 FADD.FTZ R7, R27, R7 ;  /* 0x000000071b072221 */ /* 0x000fce0000010000 */
.L_x_10943:
[C---:B------:R-:W-:Y:S02]  /*2200*/  PRMT R173, R174.reuse, 0x7632, R173 ;  /* 0x00007632aead7816 */ /* 0x040fe400000000ad */
[----:B------:R-:W-:Y:S01]  /*2210*/  SHF.L.U32 R172, R174, 0x10, RZ ;  /* 0x00000010aeac7819 */ /* 0x000fe200000006ff */
[----:B------:R-:W-:Y:S06]  /*2220*/  @P3 BRA `(.L_x_10944) ;  /* 0x00000000000c3947 */ /* 0x000fec0003800000 */
[----:B------:R-:W-:Y:S05]  /*2230*/  @!P2 BRA `(.L_x_10945) ;  /* 0x000000000014a947 */ /* 0x000fea0003800000 */
[----:B-----5:R-:W-:Y:S01]  /*2240*/  FADD.FTZ R172, R20, R172 ;  /* 0x000000ac14ac7221 */ /* 0x020fe20000010000 */
[----:B------:R-:W-:Y:S06]  /*2250*/  BRA `(.L_x_10945) ;  /* 0x00000000000c7947 */ /* 0x000fec0003800000 */
.L_x_10944:
[----:B-----5:R-:W-:-:S05]  /*2260*/  SHF.L.U32 R183, R30, 0x10, RZ ;  /* 0x000000101eb77819 */ /* 0x020fca00000006ff */
[----:B------:R-:W-:-:S04]  /*2270*/  FADD.FTZ R172, R183, R172 ;  /* 0x000000acb7ac7221 */ /* 0x000fc80000010000 */
[----:B------:R-:W-:-:S07]  /*2280*/  @P2 FADD.FTZ R172, R20, R172 ;  /* 0x000000ac14ac2221 */ /* 0x000fce0000010000 */
.L_x_10945:
[----:B------:R-:W-:Y:S01]  /*2290*/  SHF.L.U32 R173, R173, 0x10, RZ ;  /* 0x00000010adad7819 */ /* 0x000fe200000006ff */
[----:B------:R-:W-:Y:S06]  /*22a0*/  @P3 BRA `(.L_x_10946) ;  /* 0x00000000000c3947 */ /* 0x000fec0003800000 */
[----:B------:R-:W-:Y:S05]  /*22b0*/  @!P2 BRA `(.L_x_10947) ;  /* 0x000000000018a947 */ /* 0x000fea0003800000 */
[----:B-----5:R-:W-:Y:S01]  /*22c0*/  FADD.FTZ R173, R21, R173 ;  /* 0x000000ad15ad7221 */ /* 0x020fe20000010000 */
[----:B------:R-:W-:Y:S06]  /*22d0*/  BRA `(.L_x_10947) ;  /* 0x0000000000107947 */ /* 0x000fec0003800000 */
.L_x_10946:
[----:B-----5:R-:W-:-:S04]  /*22e0*/  PRMT R174, R30, 0x7632, R174 ;  /* 0x000076321eae7816 */ /* 0x020fc800000000ae */
[----:B------:R-:W-:-:S05]  /*22f0*/  SHF.L.U32 R174, R174, 0x10, RZ ;  /* 0x00000010aeae7819 */ /* 0x000fca00000006ff */
[----:B------:R-:W-:-:S04]  /*2300*/  FADD.FTZ R173, R174, R173 ;  /* 0x000000adaead7221 */ /* 0x000fc80000010000 */
[----:B------:R-:W-:-:S07]  /*2310*/  @P2 FADD.FTZ R173, R21, R173 ;  /* 0x000000ad15ad2221 */ /* 0x000fce0000010000 */
.L_x_10947:
[C---:B------:R-:W-:Y:S02]  /*2320*/  PRMT R182, R175.reuse, 0x7632, R182 ;  /* 0x00007632afb67816 */ /* 0x040fe400000000b6 */
[----:B------:R-:W-:Y:S01]  /*2330*/  SHF.L.U32 R174, R175, 0x10, RZ ;  /* 0x00000010afae7819 */ /* 0x000fe200000006ff */
[----:B------:R-:W-:Y:S06]  /*2340*/  @P3 BRA `(.L_x_10948) ;  /* 0x00000000000c3947 */ /* 0x000fec0003800000 */
[----:B------:R-:W-:Y:S05]  /*2350*/  @!P2 BRA `(.L_x_10949) ;  /* 0x000000000014a947 */ /* 0x000fea0003800000 */
[----:B-----5:R-:W-:Y:S01]  /*2360*/  FADD.FTZ R174, R22, R174 ;  /* 0x000000ae16ae7221 */ /* 0x020fe20000010000 */
[----:B------:R-:W-:Y:S06]  /*2370*/  BRA `(.L_x_10949) ;  /* 0x00000000000c7947 */ /* 0x000fec0003800000 */
.L_x_10948:
[----:B-----5:R-:W-:-:S05]  /*2380*/  SHF.L.U32 R175, R31, 0x10, RZ ;  /* 0x000000101faf7819 */ /* 0x020fca00000006ff */
[----:B------:R-:W-:-:S04]  /*2390*/  FADD.FTZ R174, R175, R174 ;  /* 0x000000aeafae7221 */ /* 0x000fc80000010000 */
[----:B------:R-:W-:-:S07]  /*23a0*/  @P2 FADD.FTZ R174, R22, R174 ;  /* 0x000000ae16ae2221 */ /* 0x000fce0000010000 */
.L_x_10949:
[----:B------:R-:W-:Y:S01]  /*23b0*/  SHF.L.U32 R175, R182, 0x10, RZ ;  /* 0x00000010b6af7819 */ /* 0x000fe200000006ff */
[----:B------:R-:W-:Y:S06]  /*23c0*/  @P3 BRA `(.L_x_10950) ;  /* 0x00000000000c3947 */ /* 0x000fec0003800000 */
[----:B------:R-:W-:Y:S05]  /*23d0*/  @!P2 BRA `(.L_x_10951) ;  /* 0x000000000018a947 */ /* 0x000fea0003800000 */
[----:B-----5:R-:W-:Y:S01]  /*23e0*/  FADD.FTZ R175, R23, R175 ;  /* 0x000000af17af7221 */ /* 0x020fe20000010000 */
[----:B------:R-:W-:Y:S06]  /*23f0*/  BRA `(.L_x_10951) ;  /* 0x0000000000107947 */ /* 0x000fec0003800000 */
.L_x_10950:
[----:B-----5:R-:W-:-:S04]  /*2400*/  PRMT R182, R31, 0x7632, R182 ;  /* 0x000076321fb67816 */ /* 0x020fc800000000b6 */
[----:B------:R-:W-:-:S05]  /*2410*/  SHF.L.U32 R182, R182, 0x10, RZ ;  /* 0x00000010b6b67819 */ /* 0x000fca00000006ff */
[----:B------:R-:W-:-:S04]  /*2420*/  FADD.FTZ R175, R182, R175 ;  /* 0x000000afb6af7221 */ /* 0x000fc80000010000 */
[----:B------:R-:W-:-:S07]  /*2430*/  @P2 FADD.FTZ R175, R23, R175 ;  /* 0x000000af17af2221 */ /* 0x000fce0000010000 */
.L_x_10951:
[----:B------:R-:W-:-:S04]  /*2440*/  LEA R182, P2, R181, UR10, 0x5 ;  /* 0x0000000ab5b67c11 */ /* 0x000fc8000f8428ff */
[----:B------:R-:W-:-:S05]  /*2450*/  LEA.HI.X R183, R181, UR11, RZ, 0x5, P2 ;  /* 0x0000000bb5b77c11 */ /* 0x000fca00090f2cff */
[----:B------:R0:W-:Y:S04]  /*2460*/  STG.E.128 desc[UR4][R182.64], R4 ;  /* 0x00000004b6007986 */ /* 0x0001e8000c101d04 */
[----:B------:R0:W-:Y:S02]  /*2470*/  STG.E.128 desc[UR4][R182.64+0x10], R172 ;  /* 0x000010acb6007986 */ /* 0x0001e4000c101d04 */
.L_x_10935:
[----:B------:R-:W-:Y:S05]  /*2480*/  BSYNC B0 ;  /* 0x0000000000007941 */ /* 0x000fea0003800000 */
.L_x_10934:
[----:B0-234-:R-:W-:Y:S01]  /*2490*/  FADD.FTZ R182, RZ, R16 ;  /* 0x00000010ffb67221 */ /* 0x01dfe20000010000 */
[C---:B------:R-:W-:Y:S01]  /*24a0*/  ISETP.GT.U32.AND P2, PT, R3.reuse, 0xff, PT ;  /* 0x000000ff0300780c */ /* 0x040fe20003f44070 */
[----:B------:R-:W-:Y:S01]  /*24b0*/  UMOV UR16, 0xffffffff ;  /* 0xffffffff00107882 */ /* 0x000fe20000000000 */
[----:B------:R-:W-:Y:S01]  /*24c0*/  ISETP.GT.U32.AND P3, PT, R3, 0x17f, PT ;  /* 0x0000017f0300780c */ /* 0x000fe20003f64070 */
        /* <DEDUP_REMOVED lines=50> */
[----:B-1----:R-:W-:-:S04]  /*27f0*/  FMUL.FTZ R182, R178, R189 ;  /* 0x000000bdb2b67220 */ /* 0x002fc80000410000 */
        /* <DEDUP_REMOVED lines=74> */
.L_x_10972:
[----:B------:R-:W-:Y:S01]  /*2ca0*/  LOP3.LUT P2, RZ, R2, 0x1f, RZ, 0xc0, !PT ;  /* 0x0000001f02ff7812 */ /* 0x000fe2000784c0ff */
[----:B-1----:R-:W-:Y:S01]  /*2cb0*/  FADD.FTZ R183, R188, R187 ;  /* 0x000000bbbcb77221 */ /* 0x002fe20000010000 */
[----:B------:R-:W-:Y:S01]  /*2cc0*/  LOP3.LUT R181, R181, 0x3, RZ, 0xc0, !PT ;  /* 0x00000003b5b57812 */ /* 0x000fe200078ec0ff */
[----:B------:R-:W-:Y:S10]  /*2cd0*/  WARPSYNC.ALL ;  /* 0x0000000000007948 */ /* 0x000ff40003800000 */
[----:B------:R-:W1:Y:S01]  /*2ce0*/  @!P2 S2R R185, SR_CgaCtaId ;  /* 0x0000000000b9a919 */ /* 0x000e620000008800 */
[----:B------:R-:W-:-:S04]  /*2cf0*/  @!P2 MOV R0, 0x400 ;  /* 0x000004000000a802 */ /* 0x000fc80000000f00 */
[----:B-1----:R-:W-:Y:S02]  /*2d00*/  @!P2 LEA R185, R185, R0, 0x18 ;  /* 0x00000000b9b9a211 */ /* 0x002fe400078ec0ff */
[----:B------:R-:W-:-:S04]  /*2d10*/  @!P2 IADD3 R0, R184, R181, RZ ;  /* 0x000000b5b800a210 */ /* 0x000fc80007ffe0ff */
[----:B------:R-:W-:Y:S02]  /*2d20*/  @!P2 LEA R0, R0, R185, 0x3 ;  /* 0x000000b90000a211 */ /* 0x000fe400078e18ff */
[----:B------:R-:W-:-:S03]  /*2d30*/  LOP3.LUT R185, R2, 0x1f, RZ, 0xc0, !PT ;  /* 0x0000001f02b97812 */ /* 0x000fc600078ec0ff */
        /* <DEDUP_REMOVED lines=9> */
[----:B------:R-:W-:Y:S01]  /*2dd0*/  CS2R R182, SRZ ;  /* 0x0000000000b67805 */ /* 0x000fe2000001ff00 */
[----:B------:R-:W-:Y:S01]  /*2de0*/  HFMA2.MMA R0, -RZ, RZ, 0, 0 ;  /* 0x00000000ff007435 */ /* 0x000fe200000001ff */
[----:B------:R-:W-:-:S05]  /*2df0*/  @!P2 LEA R184, R184, R185, 0x3 ;  /* 0x000000b9b8b8a211 */ /* 0x000fca00078e18ff */
[----:B------:R-:W-:Y:S01]  /*2e00*/  @!P2 MOV R0, R179 ;  /* 0x000000b30000a202 */ /* 0x000fe20000000f00 */
        /* <DEDUP_REMOVED lines=15> */
[----:B------:R-:W-:-:S04]  /*2f00*/  FADD.FTZ R187, -R187, R182 ;  /* 0x000000b6bbbb7221 */ /* 0x000fc80000010100 */
[----:B------:R-:W0:Y:S01]  /*2f10*/  MUFU.RCP R188, R188 ;  /* 0x000000bc00bc7308 */ /* 0x000e220000001000 */
[----:B------:R-:W-:Y:S01]  /*2f20*/  FFMA.FTZ R185, R184, R182, R185 ;  /* 0x000000b6b8b97223 */ /* 0x000fe200000100b9 */
[----:B------:R-:W-:Y:S01]  /*2f30*/  FMUL.FTZ R187, R187, R187 ;  /* 0x000000bbbbbb7220 */ /* 0x000fe20000410000 */
[----:B---3--:R-:W-:Y:S02]  /*2f40*/  FADD.FTZ R183, R186, R183 ;  /* 0x000000b7bab77221 */ /* 0x008fe40000010000 */
[----:B-1----:R-:W-:Y:S01]  /*2f50*/  FMUL.FTZ R0, R190, R185 ;  /* 0x000000b9be007220 */ /* 0x002fe20000410000 */
        /* <DEDUP_REMOVED lines=22> */
[----:B------:R-:W-:Y:S01]  /*30c0*/  FSEL R186, R181, RZ, P3 ;  /* 0x000000ffb5ba7208 */ /* 0x000fe20001800000 */
[----:B---3--:R-:W-:-:S04]  /*30d0*/  @!P2 IMAD.WIDE R184, R177, 0x4, R184 ;  /* 0x00000004b1b8a825 */ /* 0x008fc800078e02b8 */
[----:B--2---:R-:W-:-:S04]  /*30e0*/  FFMA.FTZ R181, R188, UR12, R187 ;  /* 0x0000000cbcb57c23 */ /* 0x004fc800080100bb */
[----:B------:R-:W-:Y:S01]  /*30f0*/  FADD.FTZ R186, R181, R186 ;  /* 0x000000bab5ba7221 */ /* 0x000fe20000010000 */
[----:B------:R-:W-:-:S03]  /*3100*/  FSEL R181, R189, RZ, !P3 ;  /* 0x000000ffbdb57208 */ /* 0x000fc60005800000 */
        /* <DEDUP_REMOVED lines=50> */
.L_x_10954:
[----:B------:R-:W-:Y:S05]  /*3430*/  BSYNC B0 ;  /* 0x0000000000007941 */ /* 0x000fea0003800000 */
.L_x_10953:
        /* <DEDUP_REMOVED lines=50> */
.L_x_10956:
[----:B------:R-:W-:Y:S05]  /*3760*/  BSYNC B0 ;  /* 0x0000000000007941 */ /* 0x000fea0003800000 */
.L_x_10955:
        /* <DEDUP_REMOVED lines=50> */
.L_x_10958:
[----:B------:R-:W-:Y:S05]  /*3a90*/  BSYNC B0 ;  /* 0x0000000000007941 */ /* 0x000fea0003800000 */
.L_x_10957:
[----:B------:R-:W-:Y:S04]  /*3aa0*/  BSSY B0, `(.L_x_10959) ;  /* 0x0000030000007945 */ /* 0x000fe80003800000 */
        /* <DEDUP_REMOVED lines=34> */
[-C--:B------:R-:W-:Y:S01]  /*3cd0*/  FFMA.FTZ R183, R42, R199.reuse, R58 ;  /* 0x000000c72ab77223 */ /* 0x080fe2000001003a */
[----:B------:R-:W-:Y:S01]  /*3ce0*/  F2FP.BF16.F32.PACK_AB R182, R193, R192 ;  /* 0x000000c0c1b6723e */ /* 0x000fe200000010ff */
[-C--:B------:R-:W-:Y:S01]  /*3cf0*/  FFMA.FTZ R192, R43, R198.reuse, R59 ;  /* 0x000000c62bc07223 */ /* 0x080fe2000001003b */
[----:B------:R-:W-:Y:S01]  /*3d00*/  FFMA.FTZ R199, R34, R199, R50 ;  /* 0x000000c722c77223 */ /* 0x000fe20000010032 */
[----:B------:R-:W-:Y:S01]  /*3d10*/  FFMA.FTZ R198, R35, R198, R51 ;  /* 0x000000c623c67223 */ /* 0x000fe20000010033 */
[----:B------:R-:W-:Y:S01]  /*3d20*/  FFMA.FTZ R189, R37, R188, R53 ;  /* 0x000000bc25bd7223 */ /* 0x000fe20000010035 */
[----:B------:R-:W-:Y:S02]  /*3d30*/  F2FP.BF16.F32.PACK_AB R197, R190, R191 ;  /* 0x000000bfbec5723e */ /* 0x000fe400000010ff */
[----:B------:R-:W-:-:S02]  /*3d40*/  F2FP.BF16.F32.PACK_AB R183, R192, R183 ;  /* 0x000000b7c0b7723e */ /* 0x000fc400000010ff */
[----:B------:R-:W-:Y:S02]  /*3d50*/  F2FP.BF16.F32.PACK_AB R199, R198, R199 ;  /* 0x000000c7c6c7723e */ /* 0x000fe400000010ff */
[----:B------:R-:W-:Y:S01]  /*3d60*/  F2FP.BF16.F32.PACK_AB R198, R196, R195 ;  /* 0x000000c3c4c6723e */ /* 0x000fe200000010ff */
[----:B------:R4:W-:Y:S01]  /*3d70*/  STG.E.128 desc[UR4][R184.64], R180 ;  /* 0x000000b4b8007986 */ /* 0x0009e2000c101d04 */
[----:B------:R-:W-:-:S05]  /*3d80*/  F2FP.BF16.F32.PACK_AB R196, R189, R0 ;  /* 0x00000000bdc4723e */ /* 0x000fca00000010ff */
[----:B------:R4:W-:Y:S02]  /*3d90*/  STG.E.128 desc[UR4][R186.64], R196 ;  /* 0x000000c4ba007986 */ /* 0x0009e4000c101d04 */
.L_x_10960:
[----:B------:R-:W-:Y:S05]  /*3da0*/  BSYNC B0 ;  /* 0x0000000000007941 */ /* 0x000fea0003800000 */
.L_x_10959:
[----:B------:R-:W-:Y:S02]  /*3db0*/  IADD3 R177, R177, UR14, RZ ;  /* 0x0000000eb1b17c10 */ /* 0x000fe4000fffe0ff */
[----:B0-----:R-:W-:Y:S02]  /*3dc0*/  SEL R0, RZ, 0x1, P4 ;  /* 0x00000001ff007807 */ /* 0x001fe40002000000 */
[----:B------:R-:W-:-:S13]  /*3dd0*/  ISETP.GE.AND P2, PT, R177, UR15, PT ;  /* 0x0000000fb1007c0c */ /* 0x000fda000bf46270 */
[----:B------:R-:W-:Y:S05]  /*3de0*/  @!P2 BRA `(.L_x_10961) ;  /* 0xffffffcc0090a947 */ /* 0x000fea000383ffff */
[----:B------:R-:W-:Y:S05]  /*3df0*/  EXIT ;  /* 0x000000000000794d */ /* 0x000fea0003800000 */
.L_x_10952:
[----:B------:R-:W-:Y:S01]  /*3e00*/  HFMA2.MMA R192, -RZ, RZ, 0, 5.9604644775390625e-08 ;  /* 0x00000001ffc07435 */ /* 0x000fe200000001ff */
[----:B------:R-:W-:Y:S02]  /*3e10*/  MOV R191, R183 ;  /* 0x000000b700bf7202 */ /* 0x000fe40000000f00 */
[----:B------:R-:W-:Y:S02]  /*3e20*/  MOV R193, 0x1f ;  /* 0x0000001f00c17802 */ /* 0x000fe40000000f00 */
[----:B------:R-:W-:-:S07]  /*3e30*/  MOV R190, 0xffffffff ;  /* 0xffffffff00be7802 */ /* 0x000fce0000000f00 */
[----:B-1---5:R-:W-:Y:S05]  /*3e40*/  WARPSYNC.COLLECTIVE R190, `(.L_x_10962) ;  /* 0x00000000be087348 */ /* 0x022fea0003c00000 */
[----:B------:R0:W2:Y:S02]  /*3e50*/  SHFL.BFLY P6, R189, R191, R192, R193 ;  /* 0x0c0000c0bfbd7389 */ /* 0x0000a400000c00c1 */
[----:B012--5:R-:W-:Y:S01]  /*3e60*/  ENDCOLLECTIVE ;  /* 0x000000000000791b */ /* 0x027fe20003800000 */
.L_x_10962:
[----:B------:R-:W-:Y:S01]  /*3e70*/  HFMA2.MMA R192, -RZ, RZ, 0, 1.1920928955078125e-07 ;  /* 0x00000002ffc07435 */ /* 0x000fe200000001ff */
[----:B------:R-:W-:-:S05]  /*3e80*/  MOV R0, R189 ;  /* 0x000000bd00007202 */ /* 0x000fca0000000f00 */
[----:B------:R-:W-:-:S05]  /*3e90*/  FADD.FTZ R185, R183, R0 ;  /* 0x00000000b7b97221 */ /* 0x000fca0000010000 */
[----:B------:R-:W-:-:S07]  /*3ea0*/  MOV R191, R185 ;  /* 0x000000b900bf7202 */ /* 0x000fce0000000f00 */
[----:B------:R-:W-:Y:S05]  /*3eb0*/  WARPSYNC.COLLECTIVE R190, `(.L_x_10963) ;  /* 0x00000000be087348 */ /* 0x000fea0003c00000 */
[----:B------:R0:W1:Y:S02]  /*3ec0*/  SHFL.BFLY P6, R189, R191, R192, R193 ;  /* 0x0c0000c0bfbd7389 */ /* 0x00006400000c00c1 */
[----:B01----:R-:W-:Y:S01]  /*3ed0*/  ENDCOLLECTIVE ;  /* 0x000000000000791b */ /* 0x003fe20003800000 */
.L_x_10963:
[----:B------:R-:W-:Y:S01]  /*3ee0*/  HFMA2.MMA R192, -RZ, RZ, 0, 2.384185791015625e-07 ;  /* 0x00000004ffc07435 */ /* 0x000fe200000001ff */
[----:B------:R-:W-:-:S05]  /*3ef0*/  MOV R0, R189 ;  /* 0x000000bd00007202 */ /* 0x000fca0000000f00 */
[----:B------:R-:W-:-:S05]  /*3f00*/  FADD.FTZ R186, R185, R0 ;  /* 0x00000000b9ba7221 */ /* 0x000fca0000010000 */
[----:B------:R-:W-:-:S07]  /*3f10*/  MOV R191, R186 ;  /* 0x000000ba00bf7202 */ /* 0x000fce0000000f00 */
[----:B------:R-:W-:Y:S05]  /*3f20*/  WARPSYNC.COLLECTIVE R190, `(.L_x_10964) ;  /* 0x00000000be087348 */ /* 0x000fea0003c00000 */
[----:B------:R0:W1:Y:S02]  /*3f30*/  SHFL.BFLY P6, R189, R191, R192, R193 ;  /* 0x0c0000c0bfbd7389 */ /* 0x00006400000c00c1 */
[----:B01----:R-:W-:Y:S01]  /*3f40*/  ENDCOLLECTIVE ;  /* 0x000000000000791b */ /* 0x003fe20003800000 */
.L_x_10964:
[----:B------:R-:W-:Y:S01]  /*3f50*/  HFMA2.MMA R192, -RZ, RZ, 0, 4.76837158203125e-07 ;  /* 0x00000008ffc07435 */ /* 0x000fe200000001ff */
[----:B------:R-:W-:-:S05]  /*3f60*/  MOV R187, R189 ;  /* 0x000000bd00bb7202 */ /* 0x000fca0000000f00 */
[----:B------:R-:W-:-:S05]  /*3f70*/  FADD.FTZ R187, R186, R187 ;  /* 0x000000bbbabb7221 */ /* 0x000fca0000010000 */
[----:B------:R-:W-:-:S07]  /*3f80*/  MOV R191, R187 ;  /* 0x000000bb00bf7202 */ /* 0x000fce0000000f00 */
[----:B------:R-:W-:Y:S05]  /*3f90*/  WARPSYNC.COLLECTIVE R190, `(.L_x_10965) ;  /* 0x00000000be087348 */ /* 0x000fea0003c00000 */
[----:B------:R0:W1:Y:S02]  /*3fa0*/  SHFL.BFLY P6, R189, R191, R192, R193 ;  /* 0x0c0000c0bfbd7389 */ /* 0x00006400000c00c1 */
[----:B01----:R-:W-:Y:S01]  /*3fb0*/  ENDCOLLECTIVE ;  /* 0x000000000000791b */ /* 0x003fe20003800000 */
.L_x_10965:
[----:B------:R-:W-:Y:S01]  /*3fc0*/  HFMA2.MMA R192, -RZ, RZ, 0, 9.5367431640625e-07 ;  /* 0x00000010ffc07435 */ /* 0x000fe200000001ff */
[----:B------:R-:W-:-:S05]  /*3fd0*/  MOV R0, R189 ;  /* 0x000000bd00007202 */ /* 0x000fca0000000f00 */
[----:B------:R-:W-:-:S05]  /*3fe0*/  FADD.FTZ R188, R187, R0 ;  /* 0x00000000bbbc7221 */ /* 0x000fca0000010000 */
[----:B------:R-:W-:-:S07]  /*3ff0*/  MOV R191, R188 ;  /* 0x000000bc00bf7202 */ /* 0x000fce0000000f00 */
[----:B------:R-:W-:Y:S05]  /*4000*/  WARPSYNC.COLLECTIVE R190, `(.L_x_10966) ;  /* 0x00000000be087348 */ /* 0x000fea0003c00000 */
[----:B------:R0:W1:Y:S02]  /*4010*/  SHFL.BFLY P6, R189, R191, R192, R193 ;  /* 0x0c0000c0bfbd7389 */ /* 0x00006400000c00c1 */
[----:B01----:R-:W-:Y:S01]  /*4020*/  ENDCOLLECTIVE ;  /* 0x000000000000791b */ /* 0x003fe20003800000 */
.L_x_10966:
[----:B------:R-:W-:Y:S01]  /*4030*/  HFMA2.MMA R192, -RZ, RZ, 0, 5.9604644775390625e-08 ;  /* 0x00000001ffc07435 */ /* 0x000fe200000001ff */
        /* <DEDUP_REMOVED lines=71> */
.L_x_10967:
[----:B------:R-:W-:Y:S01]  /*44b0*/  HFMA2.MMA R192, -RZ, RZ, 0, 1.1920928955078125e-07 ;  /* 0x00000002ffc07435 */ /* 0x000fe200000001ff */
[----:B------:R-:W-:-:S05]  /*44c0*/  MOV R183, R189 ;  /* 0x000000bd00b77202 */ /* 0x000fca0000000f00 */
[----:B------:R-:W-:-:S05]  /*44d0*/  FADD.FTZ R183, R0, R183 ;  /* 0x000000b700b77221 */ /* 0x000fca0000010000 */
[----:B------:R-:W-:-:S07]  /*44e0*/  MOV R191, R183 ;  /* 0x000000b700bf7202 */ /* 0x000fce0000000f00 */
[----:B------:R-:W-:Y:S05]  /*44f0*/  WARPSYNC.COLLECTIVE R190, `(.L_x_10968) ;  /* 0x00000000be087348 */ /* 0x000fea0003c00000 */
[----:B------:R0:W1:Y:S02]  /*4500*/  SHFL.BFLY P6, R189, R191, R192, R193 ;  /* 0x0c0000c0bfbd7389 */ /* 0x00006400000c00c1 */
[----:B01----:R-:W-:Y:S01]  /*4510*/  ENDCOLLECTIVE ;  /* 0x000000000000791b */ /* 0x003fe20003800000 */
.L_x_10968:
[----:B------:R-:W-:Y:S01]  /*4520*/  HFMA2.MMA R192, -RZ, RZ, 0, 2.384185791015625e-07 ;  /* 0x00000004ffc07435 */ /* 0x000fe200000001ff */
[----:B------:R-:W-:-:S05]  /*4530*/  MOV R186, R189 ;  /* 0x000000bd00ba7202 */ /* 0x000fca0000000f00 */
[----:B------:R-:W-:-:S05]  /*4540*/  FADD.FTZ R186, R183, R186 ;  /* 0x000000bab7ba7221 */ /* 0x000fca0000010000 */
[----:B------:R-:W-:-:S07]  /*4550*/  MOV R191, R186 ;  /* 0x000000ba00bf7202 */ /* 0x000fce0000000f00 */
[----:B------:R-:W-:Y:S05]  /*4560*/  WARPSYNC.COLLECTIVE R190, `(.L_x_10969) ;  /* 0x00000000be087348 */ /* 0x000fea0003c00000 */
[----:B------:R0:W1:Y:S02]  /*4570*/  SHFL.BFLY P6, R189, R191, R192, R193 ;  /* 0x0c0000c0bfbd7389 */ /* 0x00006400000c00c1 */
[----:B01----:R-:W-:Y:S01]  /*4580*/  ENDCOLLECTIVE ;  /* 0x000000000000791b */ /* 0x003fe20003800000 */
.L_x_10969:
[----:B------:R-:W-:Y:S01]  /*4590*/  HFMA2.MMA R192, -RZ, RZ, 0, 4.76837158203125e-07 ;  /* 0x00000008ffc07435 */ /* 0x000fe200000001ff */
[----:B------:R-:W-:-:S05]  /*45a0*/  MOV R185, R189 ;  /* 0x000000bd00b97202 */ /* 0x000fca0000000f00 */
[----:B------:R-:W-:-:S05]  /*45b0*/  FADD.FTZ R185, R186, R185 ;  /* 0x000000b9bab97221 */ /* 0x000fca0000010000 */
[----:B------:R-:W-:-:S07]  /*45c0*/  MOV R191, R185 ;  /* 0x000000b900bf7202 */ /* 0x000fce0000000f00 */
[----:B------:R-:W-:Y:S05]  /*45d0*/  WARPSYNC.COLLECTIVE R190, `(.L_x_10970) ;  /* 0x00000000be087348 */ /* 0x000fea0003c00000 */
[----:B------:R0:W1:Y:S02]  /*45e0*/  SHFL.BFLY P6, R189, R191, R192, R193 ;  /* 0x0c0000c0bfbd7389 */ /* 0x00006400000c00c1 */
[----:B01----:R-:W-:Y:S01]  /*45f0*/  ENDCOLLECTIVE ;  /* 0x000000000000791b */ /* 0x003fe20003800000 */
.L_x_10970:
[----:B------:R-:W-:Y:S01]  /*4600*/  HFMA2.MMA R192, -RZ, RZ, 0, 9.5367431640625e-07 ;  /* 0x00000010ffc07435 */ /* 0x000fe200000001ff */
[----:B------:R-:W-:-:S05]  /*4610*/  MOV R188, R189 ;  /* 0x000000bd00bc7202 */ /* 0x000fca0000000f00 */
[----:B------:R-:W-:-:S05]  /*4620*/  FADD.FTZ R188, R185, R188 ;  /* 0x000000bcb9bc7221 */ /* 0x000fca0000010000 */
[----:B------:R-:W-:-:S07]  /*4630*/  MOV R191, R188 ;  /* 0x000000bc00bf7202 */ /* 0x000fce0000000f00 */
[----:B------:R-:W-:Y:S05]  /*4640*/  WARPSYNC.COLLECTIVE R190, `(.L_x_10971) ;  /* 0x00000000be087348 */ /* 0x000fea0003c00000 */
[----:B------:R0:W1:Y:S02]  /*4650*/  SHFL.BFLY P6, R189, R191, R192, R193 ;  /* 0x0c0000c0bfbd7389 */ /* 0x00006400000c00c1 */
[----:B01----:R-:W-:Y:S01]  /*4660*/  ENDCOLLECTIVE ;  /* 0x000000000000791b */ /* 0x003fe20003800000 */
.L_x_10971:
[----:B------:R-:W-:Y:S01]  /*4670*/  MOV R187, R189 ;  /* 0x000000bd00bb7202 */ /* 0x000fe20000000f00 */
[----:B------:R-:W-:Y:S06]  /*4680*/  BRA `(.L_x_10972) ;  /* 0xffffffe400847947 */ /* 0x000fec000383ffff */
.L_x_10973:
        /* <DEDUP_REMOVED lines=15> */
.L_x_27052:


//--------------------- .text._ZN10layer_norm31ln_parallel_residual_fwd_kernelINS_13Kernel_traitsIf13__nv_bfloat16fS2_fjLj4096ELj1ELj1ELj4ELj16ENS_18Kernel_traits_baseILj4096EfS2_fS2_fjLj128EEEEELb0ELb0ELb1EEEvNS_9FwdParamsE --------------------------
	.section	.text._ZN10layer_norm31ln_parallel_residual_fwd_kernelINS_13Kernel_traitsIf13__nv_bfloat16fS2_fjLj4096ELj1ELj1ELj4ELj16ENS_18Kernel_traits_baseILj4096EfS2_fS2_fjLj128EEEEELb0ELb0ELb1EEEvNS_9FwdParamsE,"ax",@progbits
	.align	128
        .global         _ZN10layer_norm31ln_parallel_residual_fwd_kernelINS_13Kernel_traitsIf13__nv_bfloat16fS2_fjLj4096ELj1ELj1ELj4ELj16ENS_18Kernel_traits_baseILj4096EfS2_fS2_fjLj128EEEEELb0ELb0ELb1EEEvNS_9FwdParamsE
        .type           _ZN10layer_norm31ln_parallel_residual_fwd_kernelINS_13Kernel_traitsIf13__nv_bfloat16fS2_fjLj4096ELj1ELj1ELj4ELj16ENS_18Kernel_traits_baseILj4096EfS2_fS2_fjLj128EEEEELb0ELb0ELb1EEEvNS_9FwdParamsE,@function
        .size           _ZN10layer_norm31ln_parallel_residual_fwd_kernelINS_13Kernel_traitsIf13__nv_bfloat16fS2_fjLj4096ELj1ELj1ELj4ELj16ENS_18Kernel_traits_baseILj4096EfS2_fS2_fjLj128EEEEELb0ELb0ELb1EEEvNS_9FwdParamsE,(.L_x_27053 - _ZN10layer_norm31ln_parallel_residual_fwd_kernelINS_13Kernel_traitsIf13__nv_bfloat16fS2_fjLj4096ELj1ELj1ELj4ELj16ENS_18Kernel_traits_baseILj4096EfS2_fS2_fjLj128EEEEELb0ELb0ELb1EEEvNS_9FwdParamsE)
        .other          _ZN10layer_norm31ln_parallel_residual_fwd_kernelINS_13Kernel_traitsIf13__nv_bfloat16fS2_fjLj4096ELj1ELj1ELj4ELj16ENS_18Kernel_traits_baseILj4096EfS2_fS2_fjLj128EEEEELb0ELb0ELb1EEEvNS_9FwdParamsE,@"STO_CUDA_ENTRY STV_DEFAULT"
_ZN10layer_norm31ln_parallel_residual_fwd_kernelINS_13Kernel_traitsIf13__nv_bfloat16fS2_fjLj4096ELj1ELj1ELj4ELj16ENS_18Kernel_traits_baseILj4096EfS2_fS2_fjLj128EEEEELb0ELb0ELb1EEEvNS_9FwdParamsE:
.text._ZN10layer_norm31ln_parallel_residual_fwd_kernelINS_13Kernel_traitsIf13__nv_bfloat16fS2_fjLj4096ELj1ELj1ELj4ELj16ENS_18Kernel_traits_baseILj4096EfS2_fS2_fjLj128EEEEELb0ELb0ELb1EEEvNS_9FwdParamsE:
[----:B------:R-:W-:Y:S01]  /*0000*/  LDC R1, c[0x0][0x28] ;  /* 0x00000a00ff017b82 */ /* 0x000fe20000000800 */
[----:B------:R-:W0:Y:S01]  /*0010*/  S2R R155, SR_TID.X ;  /* 0x00000000009b7919 */ /* 0x000e220000002100 */
[----:B------:R-:W-:Y:S01]  /*0020*/  ULDC.64 UR6, c[0x0][0x260] ;  /* 0x0000980000067ab9 */ /* 0x000fe20000000a00 */
[----:B------:R-:W-:Y:S01]  /*0030*/  ULDC.64 UR8, c[0x0][0x2d0] ;  /* 0x0000b40000087ab9 */ /* 0x000fe20000000a00 */
[----:B------:R-:W-:Y:S01]  /*0040*/  ULDC.64 UR4, c[0x0][0x2c8] ;  /* 0x0000b20000047ab9 */ /* 0x000fe20000000a00 */
        /* <DEDUP_REMOVED lines=23> */
[C---:B0-----:R-:W-:Y:S02]  /*01c0*/  SHF.L.U32 R0, R155.reuse, 0x5, RZ ;  /* 0x000000059b007819 */ /* 0x041fe400000006ff */
[----:B------:R-:W-:Y:S02]  /*01d0*/  LOP3.LUT R154, R155, 0x7f, RZ, 0xc0, !PT ;  /* 0x0000007f9b9a7812 */ /* 0x000fe400078ec0ff */
[----:B------:R-:W-:Y:S02]  /*01e0*/  LOP3.LUT R0, R0, 0xfe0, RZ, 0xc0, !PT ;  /* 0x00000fe000007812 */ /* 0x000fe400078ec0ff */
[----:B------:R-:W-:Y:S02]  /*01f0*/  SHF.L.U32 R8, R154, 0x5, RZ ;  /* 0x000000059a087819 */ /* 0x000fe400000006ff */
[----:B------:R-:W-:-:S02]  /*0200*/  IADD3 R2, P0, R0, UR6, RZ ;  /* 0x0000000600027c10 */ /* 0x000fc4000ff1e0ff */
[----:B------:R-:W-:Y:S02]  /*0210*/  CS2R R100, SRZ ;  /* 0x0000000000647805 */ /* 0x000fe4000001ff00 */
[----:B------:R-:W-:Y:S02]  /*0220*/  IADD3 R4, P2, R0, UR4, RZ ;  /* 0x0000000400047c10 */ /* 0x000fe4000ff5e0ff */
[----:B------:R-:W-:Y:S01]  /*0230*/  IADD3.X R3, RZ, UR7, RZ, P0, !PT ;  /* 0x00000007ff037c10 */ /* 0x000fe200087fe4ff */
[----:B------:R-:W-:Y:S01]  /*0240*/  ULDC.64 UR6, c[0x0][0x268] ;  /* 0x00009a0000067ab9 */ /* 0x000fe20000000a00 */
[----:B------:R-:W-:Y:S02]  /*0250*/  ISETP.NE.U32.AND P0, PT, RZ, UR4, PT ;  /* 0x00000004ff007c0c */ /* 0x000fe4000bf05070 */
[C---:B------:R-:W-:Y:S02]  /*0260*/  IADD3 R6, P3, R8.reuse, UR6, RZ ;  /* 0x0000000608067c10 */ /* 0x040fe4000ff7e0ff */
[----:B------:R-:W-:-:S02]  /*0270*/  IADD3 R8, P4, R8, UR8, RZ ;  /* 0x0000000808087c10 */ /* 0x000fc4000ff9e0ff */
        /* <DEDUP_REMOVED lines=10> */
[----:B------:R-:W-:Y:S02]  /*0320*/  IADD3.X R9, RZ, UR9, RZ, P4, !PT ;  /* 0x00000009ff097c10 */ /* 0x000fe4000a7fe4ff */
[----:B------:R-:W-:-:S02]  /*0330*/  ISETP.NE.AND.EX P0, PT, RZ, UR5, PT, P0 ;  /* 0x00000005ff007c0c */ /* 0x000fc4000bf05300 */
[----:B------:R-:W-:Y:S01]  /*0340*/  IADD3.X R5, RZ, UR5, RZ, P2, !PT ;  /* 0x00000005ff057c10 */ /* 0x000fe200097fe4ff */
[----:B------:R-:W-:Y:S01]  /*0350*/  ULDC.64 UR4, c[0x0][0x208] ;  /* 0x0000820000047ab9 */ /* 0x000fe20000000a00 */
[----:B------:R-:W0:Y:S01]  /*0360*/  S2UR UR6, SR_CTAID.X ;  /* 0x00000000000679c3 */ /* 0x000e220000002500 */
[----:B------:R1:W5:Y:S01]  /*0370*/  @P1 LDG.E.128 R108, desc[UR4][R8.64] ;  /* 0x00000004086c1981 */ /* 0x000362000c1e1d00 */
[----:B------:R-:W-:Y:S02]  /*0380*/  SHF.R.U32.HI R152, RZ, 0x7, R155 ;  /* 0x00000007ff987819 */ /* 0x000fe4000001169b */
[----:B------:R-:W-:Y:S01]  /*0390*/  IADD3.X R7, RZ, UR7, RZ, P3, !PT ;  /* 0x00000007ff077c10 */ /* 0x000fe20009ffe4ff */
[----:B------:R1:W5:Y:S01]  /*03a0*/  @P1 LDG.E.128 R104, desc[UR4][R8.64+0x10] ;  /* 0x0000100408681981 */ /* 0x000362000c1e1d00 */
[----:B------:R-:W-:-:S03]  /*03b0*/  ULDC UR7, c[0x0][0x214] ;  /* 0x0000850000077ab9 */ /* 0x000fc60000000800 */
[----:B------:R1:W5:Y:S04]  /*03c0*/  @P1 LDG.E.128 R100, desc[UR4][R8.64+0x1000] ;  /* 0x0010000408641981 */ /* 0x000368000c1e1d00 */
[----:B------:R1:W5:Y:S04]  /*03d0*/  @P1 LDG.E.128 R96, desc[UR4][R8.64+0x1010] ;  /* 0x0010100408601981 */ /* 0x000368000c1e1d00 */
[----:B------:R1:W5:Y:S04]  /*03e0*/  @P1 LDG.E.128 R92, desc[UR4][R8.64+0x2000] ;  /* 0x00200004085c1981 */ /* 0x000368000c1e1d00 */
[----:B------:R1:W5:Y:S04]  /*03f0*/  @P1 LDG.E.128 R88, desc[UR4][R8.64+0x2010] ;  /* 0x0020100408581981 */ /* 0x000368000c1e1d00 */
[----:B------:R1:W5:Y:S04]  /*0400*/  @P1 LDG.E.128 R84, desc[UR4][R8.64+0x3000] ;  /* 0x0030000408541981 */ /* 0x000368000c1e1d00 */
[----:B------:R1:W5:Y:S01]  /*0410*/  @P1 LDG.E.128 R80, desc[UR4][R8.64+0x3010] ;  /* 0x0030100408501981 */ /* 0x000362000c1e1d00 */
[----:B0-----:R-:W-:-:S03]  /*0420*/  IADD3 R153, R152, UR6, RZ ;  /* 0x0000000698997c10 */ /* 0x001fc6000fffe0ff */
        /* <DEDUP_REMOVED lines=9> */
[----:B-1----:R-:W-:Y:S05]  /*04c0*/  @P0 EXIT ;  /* 0x000000000000094d */ /* 0x002fea0003800000 */
[----:B------:R-:W5:Y:S01]  /*04d0*/  LDG.E.128 R44, desc[UR4][R6.64] ;  /* 0x00000004062c7981 */ /* 0x000f62000c1e1d00 */
[----:B------:R-:W-:-:S03]  /*04e0*/  ULDC.64 UR6, c[0x0][0x228] ;  /* 0x00008a0000067ab9 */ /* 0x000fc60000000a00 */
[----:B------:R-:W5:Y:S04]  /*04f0*/  LDG.E.128 R40, desc[UR4][R6.64+0x10] ;  /* 0x0000100406287981 */ /* 0x000f68000c1e1d00 */
[----:B------:R-:W5:Y:S04]  /*0500*/  LDG.E.128 R36, desc[UR4][R6.64+0x1000] ;  /* 0x0010000406247981 */ /* 0x000f68000c1e1d00 */
[----:B------:R-:W5:Y:S04]  /*0510*/  LDG.E.128 R32, desc[UR4][R6.64+0x1010] ;  /* 0x0010100406207981 */ /* 0x000f68000c1e1d00 */
[----:B------:R-:W5:Y:S04]  /*0520*/  LDG.E.128 R28, desc[UR4][R6.64+0x2000] ;  /* 0x00200004061c7981 */ /* 0x000f68000c1e1d00 */
[----:B------:R-:W5:Y:S04]  /*0530*/  LDG.E.128 R24, desc[UR4][R6.64+0x2010] ;  /* 0x0020100406187981 */ /* 0x000f68000c1e1d00 */
[----:B------:R-:W5:Y:S04]  /*0540*/  LDG.E.128 R20, desc[UR4][R6.64+0x3000] ;  /* 0x0030000406147981 */ /* 0x000f68000c1e1d00 */
[----:B------:R-:W5:Y:S01]  /*0550*/  LDG.E.128 R16, desc[UR4][R6.64+0x3010] ;  /* 0x0030100406107981 */ /* 0x000f62000c1e1d00 */
[----:B------:R-:W-:Y:S01]  /*0560*/  ISETP.NE.U32.AND P0, PT, RZ, UR6, PT ;  /* 0x00000006ff007c0c */ /* 0x000fe2000bf05070 */
[----:B------:R-:W-:-:S02]  /*0570*/  ULDC.U8 UR6, c[0x0][0x2a0] ;  /* 0x0000a80000067ab9 */ /* 0x000fc40000000000 */
[----:B------:R-:W5:Y:S01]  /*0580*/  LDG.E.128 R76, desc[UR4][R2.64] ;  /* 0x00000004024c7981 */ /* 0x000f62000c1e1d00 */
[----:B------:R-:W-:-:S03]  /*0590*/  HFMA2.MMA R0, -RZ, RZ, 0, 5.9604644775390625e-08 ;  /* 0x00000001ff007435 */ /* 0x000fc600000001ff */
[----:B------:R-:W5:Y:S04]  /*05a0*/  LDG.E.128 R72, desc[UR4][R2.64+0x10] ;  /* 0x0000100402487981 */ /* 0x000f68000c1e1d00 */
[----:B------:R-:W5:Y:S04]  /*05b0*/  LDG.E.128 R68, desc[UR4][R2.64+0x1000] ;  /* 0x0010000402447981 */ /* 0x000f68000c1e1d00 */
[----:B------:R-:W5:Y:S04]  /*05c0*/  LDG.E.128 R64, desc[UR4][R2.64+0x1010] ;  /* 0x0010100402407981 */ /* 0x000f68000c1e1d00 */
[----:B------:R-:W5:Y:S04]  /*05d0*/  LDG.E.128 R60, desc[UR4][R2.64+0x2000] ;  /* 0x00200004023c7981 */ /* 0x000f68000c1e1d00 */
[----:B------:R-:W5:Y:S04]  /*05e0*/  LDG.E.128 R56, desc[UR4][R2.64+0x2010] ;  /* 0x0020100402387981 */ /* 0x000f68000c1e1d00 */
[----:B------:R-:W5:Y:S04]  /*05f0*/  LDG.E.128 R52, desc[UR4][R2.64+0x3000] ;  /* 0x0030000402347981 */ /* 0x000f68000c1e1d00 */
[----:B------:R0:W5:Y:S01]  /*0600*/  LDG.E.128 R48, desc[UR4][R2.64+0x3010] ;  /* 0x0030100402307981 */ /* 0x000162000c1e1d00 */
[----:B------:R-:W-:Y:S01]  /*0610*/  LEA R152, R152, 0x4, 0x2 ;  /* 0x0000000498987811 */ /* 0x000fe200078e10ff */
[----:B------:R-:W-:Y:S01]  /*0620*/  ULDC UR12, c[0x0][0x290] ;  /* 0x0000a400000c7ab9 */ /* 0x000fe20000000800 */
[----:B------:R-:W-:Y:S01]  /*0630*/  ISETP.NE.AND P3, PT, RZ, UR6, PT ;  /* 0x00000006ff007c0c */ /* 0x000fe2000bf65270 */
[----:B------:R-:W-:Y:S01]  /*0640*/  ULDC.64 UR20, c[0x0][0x228] ;  /* 0x00008a0000147ab9 */ /* 0x000fe20000000a00 */
[----:B------:R-:W-:Y:S01]  /*0650*/  ULDC.64 UR8, c[0x0][0x230] ;  /* 0x00008c0000087ab9 */ /* 0x000fe20000000a00 */
[----:B------:R-:W-:Y:S01]  /*0660*/  ULDC.64 UR10, c[0x0][0x238] ;  /* 0x00008e00000a7ab9 */ /* 0x000fe20000000a00 */
[----:B------:R-:W-:Y:S01]  /*0670*/  ULDC.64 UR14, c[0x0][0x2b8] ;  /* 0x0000ae00000e7ab9 */ /* 0x000fe20000000a00 */
[----:B------:R-:W-:Y:S01]  /*0680*/  ULDC.64 UR16, c[0x0][0x2c0] ;  /* 0x0000b00000107ab9 */ /* 0x000fe20000000a00 */
[----:B------:R-:W-:Y:S01]  /*0690*/  ULDC.64 UR18, c[0x0][0x210] ;  /* 0x0000840000127ab9 */ /* 0x000fe20000000a00 */
[----:B0-----:R-:W-:-:S02]  /*06a0*/  SHF.R.U32.HI R2, RZ, 0x5, R155 ;  /* 0x00000005ff027819 */ /* 0x001fc4000001169b */
[----:B------:R-:W-:Y:S02]  /*06b0*/  LOP3.LUT R3, R155, 0x1f, RZ, 0xc0, !PT ;  /* 0x0000001f9b037812 */ /* 0x000fe400078ec0ff */
[----:B------:R-:W-:Y:S02]  /*06c0*/  LOP3.LUT R2, R2, 0x3, RZ, 0xc0, !PT ;  /* 0x0000000302027812 */ /* 0x000fe400078ec0ff */
[----:B------:R-:W-:Y:S01]  /*06d0*/  ISETP.NE.AND.EX P0, PT, RZ, UR7, PT, P0 ;  /* 0x00000007ff007c0c */ /* 0x000fe2000bf05300 */
[----:B------:R-:W-:-:S12]  /*06e0*/  ULDC UR7, c[0x0][0x218] ;  /* 0x0000860000077ab9 */ /* 0x000fd80000000800 */
.L_x_11039:
[----:B0-----:R-:W0:Y:S01]  /*06f0*/  LDC.64 R176, c[0x0][0x220] ;  /* 0x00008800ffb07b82 */ /* 0x001e220000000a00 */
[----:B------:R-:W-:Y:S01]  /*0700*/  IMAD R144, R153, UR7, RZ ;  /* 0x0000000799907c24 */ /* 0x000fe2000f8e02ff */
[----:B------:R-:W-:-:S04]  /*0710*/  ISETP.NE.U32.AND P1, PT, RZ, UR8, PT ;  /* 0x00000008ff007c0c */ /* 0x000fc8000bf25070 */
[----:B------:R-:W-:Y:S02]  /*0720*/  ISETP.NE.AND.EX P1, PT, RZ, UR9, PT, P1 ;  /* 0x00000009ff007c0c */ /* 0x000fe4000bf25310 */
[----:B------:R-:W-:-:S04]  /*0730*/  SHF.R.S32.HI R145, RZ, 0x1f, R144 ;  /* 0x0000001fff917819 */ /* 0x000fc80000011490 */
[----:B------:R-:W-:-:S04]  /*0740*/  LEA.HI R145, R145, R144, RZ, 0x3 ;  /* 0x0000009091917211 */ /* 0x000fc800078f18ff */
[----:B------:R-:W-:-:S04]  /*0750*/  LEA.HI.SX32 R175, R145, R154, 0x1d ;  /* 0x0000009a91af7211 */ /* 0x000fc800078feaff */
[C---:B------:R-:W-:Y:S02]  /*0760*/  @P0 LEA R148, P2, R175.reuse, UR20, 0x4 ;  /* 0x00000014af940c11 */ /* 0x040fe4000f8420ff */
[C---:B------:R-:W-:Y:S01]  /*0770*/  @P1 LEA R146, P4, R175.reuse, UR8, 0x5 ;  /* 0x00000008af921c11 */ /* 0x040fe2000f8828ff */
[C---:B0-----:R-:W-:Y:S01]  /*0780*/  IMAD.WIDE.U32 R144, R175.reuse, 0x10, R176 ;  /* 0x00000010af907825 */ /* 0x041fe200078e00b0 */
[C---:B------:R-:W-:Y:S02]  /*0790*/  @P0 LEA.HI.X R149, R175.reuse, UR21, RZ, 0x4, P2 ;  /* 0x00000015af950c11 */ /* 0x040fe400090f24ff */
[----:B------:R-:W-:Y:S02]  /*07a0*/  @P1 LEA.HI.X R147, R175, UR9, RZ, 0x5, P4 ;  /* 0x00000009af931c11 */ /* 0x000fe4000a0f2cff */
[----:B------:R-:W2:Y:S04]  /*07b0*/  LDG.E.128 R156, desc[UR4][R144.64] ;  /* 0x00000004909c7981 */ /* 0x000ea8000c1e1d00 */
[----:B-----5:R0:W5:Y:S04]  /*07c0*/  @P0 LDG.E.128 R12, desc[UR4][R148.64] ;  /* 0x00000004940c0981 */ /* 0x020168000c1e1d00 */
        /* <DEDUP_REMOVED lines=10> */
.L_x_10974:
[----:B-----5:R-:W-:-:S05]  /*0870*/  SHF.L.U32 R145, R12, 0x10, RZ ;  /* 0x000000100c917819 */ /* 0x020fca00000006ff */
[----:B------:R-:W-:-:S04]  /*0880*/  FADD.FTZ R160, R160, R145 ;  /* 0x00000091a0a07221 */ /* 0x000fc80000010000 */
[----:B------:R-:W-:-:S07]  /*0890*/  @P1 FADD.FTZ R160, R8, R160 ;  /* 0x000000a008a01221 */ /* 0x000fce0000010000 */
.L_x_10975:
[----:B------:R-:W-:Y:S01]  /*08a0*/  SHF.L.U32 R161, R161, 0x10, RZ ;  /* 0x00000010a1a17819 */ /* 0x000fe200000006ff */
[----:B------:R-:W-:Y:S06]  /*08b0*/  @P2 BRA `(.L_x_10976) ;  /* 0x00000000000c2947 */ /* 0x000fec0003800000 */
[----:B------:R-:W-:Y:S05]  /*08c0*/  @!P1 BRA `(.L_x_10977) ;  /* 0x0000000000189947 */ /* 0x000fea0003800000 */
[----:B-----5:R-:W-:Y:S01]  /*08d0*/  FADD.FTZ R161, R9, R161 ;  /* 0x000000a109a17221 */ /* 0x020fe20000010000 */
[----:B------:R-:W-:Y:S06]  /*08e0*/  BRA `(.L_x_10977) ;  /* 0x0000000000107947 */ /* 0x000fec0003800000 */
.L_x_10976:
[----:B-----5:R-:W-:-:S04]  /*08f0*/  PRMT R144, R12, 0x7632, R144 ;  /* 0x000076320c907816 */ /* 0x020fc80000000090 */
[----:B------:R-:W-:-:S05]  /*0900*/  SHF.L.U32 R144, R144, 0x10, RZ ;  /* 0x0000001090907819 */ /* 0x000fca00000006ff */
[----:B------:R-:W-:-:S04]  /*0910*/  FADD.FTZ R161, R161, R144 ;  /* 0x00000090a1a17221 */ /* 0x000fc80000010000 */
[----:B------:R-:W-:-:S07]  /*0920*/  @P1 FADD.FTZ R161, R9, R161 ;  /* 0x000000a109a11221 */ /* 0x000fce0000010000 */
.L_x_10977:
[C---:B------:R-:W-:Y:S02]  /*0930*/  PRMT R163, R157.reuse, 0x7632, R163 ;  /* 0x000076329da37816 */ /* 0x040fe400000000a3 */
[----:B------:R-:W-:Y:S01]  /*0940*/  SHF.L.U32 R162, R157, 0x10, RZ ;  /* 0x000000109da27819 */ /* 0x000fe200000006ff */
[----:B------:R-:W-:Y:S06]  /*0950*/  @P2 BRA `(.L_x_10978) ;  /* 0x00000000000c2947 */ /* 0x000fec0003800000 */
[----:B------:R-:W-:Y:S05]  /*0960*/  @!P1 BRA `(.L_x_10979) ;  /* 0x0000000000149947 */ /* 0x000fea0003800000 */
[----:B-----5:R-:W-:Y:S01]  /*0970*/  FADD.FTZ R162, R10, R162 ;  /* 0x000000a20aa27221 */ /* 0x020fe20000010000 */
[----:B------:R-:W-:Y:S06]  /*0980*/  BRA `(.L_x_10979) ;  /* 0x00000000000c7947 */ /* 0x000fec0003800000 */
.L_x_10978:
[----:B-----5:R-:W-:-:S05]  /*0990*/  SHF.L.U32 R145, R13, 0x10, RZ ;  /* 0x000000100d917819 */ /* 0x020fca00000006ff */
[----:B------:R-:W-:-:S04]  /*09a0*/  FADD.FTZ R162, R162, R145 ;  /* 0x00000091a2a27221 */ /* 0x000fc80000010000 */
[----:B------:R-:W-:-:S07]  /*09b0*/  @P1 FADD.FTZ R162, R10, R162 ;  /* 0x000000a20aa21221 */ /* 0x000fce0000010000 */
.L_x_10979:
[----:B------:R-:W-:Y:S01]  /*09c0*/  SHF.L.U32 R163, R163, 0x10, RZ ;  /* 0x00000010a3a37819 */ /* 0x000fe200000006ff */
[----:B------:R-:W-:Y:S06]  /*09d0*/  @P2 BRA `(.L_x_10980) ;  /* 0x00000000000c2947 */ /* 0x000fec0003800000 */
[----:B------:R-:W-:Y:S05]  /*09e0*/  @!P1 BRA `(.L_x_10981) ;  /* 0x0000000000189947 */ /* 0x000fea0003800000 */
[----:B-----5:R-:W-:Y:S01]  /*09f0*/  FADD.FTZ R163, R11, R163 ;  /* 0x000000a30ba37221 */ /* 0x020fe20000010000 */
[----:B------:R-:W-:Y:S06]  /*0a00*/  BRA `(.L_x_10981) ;  /* 0x0000000000107947 */ /* 0x000fec0003800000 */
.L_x_10980:
[----:B-----5:R-:W-:-:S04]  /*0a10*/  PRMT R144, R13, 0x7632, R144 ;  /* 0x000076320d907816 */ /* 0x020fc80000000090 */
[----:B------:R-:W-:-:S05]  /*0a20*/  SHF.L.U32 R144, R144, 0x10, RZ ;  /* 0x0000001090907819 */ /* 0x000fca00000006ff */
[----:B------:R-:W-:-:S04]  /*0a30*/  FADD.FTZ R163, R163, R144 ;  /* 0x00000090a3a37221 */ /* 0x000fc80000010000 */
[----:B------:R-:W-:-:S07]  /*0a40*/  @P1 FADD.FTZ R163, R11, R163 ;  /* 0x000000a30ba31221 */ /* 0x000fce0000010000 */
.L_x_10981:
[C---:B------:R-:W-:Y:S02]  /*0a50*/  PRMT R165, R158.reuse, 0x7632, R165 ;  /* 0x000076329ea57816 */ /* 0x040fe400000000a5 */
[----:B------:R-:W-:Y:S01]  /*0a60*/  SHF.L.U32 R164, R158, 0x10, RZ ;  /* 0x000000109ea47819 */ /* 0x000fe200000006ff */
[----:B------:R-:W-:Y:S06]  /*0a70*/  @P2 BRA `(.L_x_10982) ;  /* 0x00000000000c2947 */ /* 0x000fec0003800000 */
[----:B------:R-:W-:Y:S05]  /*0a80*/  @!P1 BRA `(.L_x_10983) ;  /* 0x0000000000149947 */ /* 0x000fea0003800000 */
[----:B-----5:R-:W-:Y:S01]  /*0a90*/  FADD.FTZ R164, R4, R164 ;  /* 0x000000a404a47221 */ /* 0x020fe20000010000 */
[----:B------:R-:W-:Y:S06]  /*0aa0*/  BRA `(.L_x_10983) ;  /* 0x00000000000c7947 */ /* 0x000fec0003800000 */
.L_x_10982:
[----:B-----5:R-:W-:-:S05]  /*0ab0*/  SHF.L.U32 R145, R14, 0x10, RZ ;  /* 0x000000100e917819 */ /* 0x020fca00000006ff */
[----:B------:R-:W-:-:S04]  /*0ac0*/  FADD.FTZ R164, R164, R145 ;  /* 0x00000091a4a47221 */ /* 0x000fc80000010000 */
[----:B------:R-:W-:-:S07]  /*0ad0*/  @P1 FADD.FTZ R164, R4, R164 ;  /* 0x000000a404a41221 */ /* 0x000fce0000010000 */
.L_x_10983:
[----:B------:R-:W-:Y:S01]  /*0ae0*/  SHF.L.U32 R165, R165, 0x10, RZ ;  /* 0x00000010a5a57819 */ /* 0x000fe200000006ff */
[----:B------:R-:W-:Y:S06]  /*0af0*/  @P2 BRA `(.L_x_10984) ;  /* 0x00000000000c2947 */ /* 0x000fec0003800000 */
[----:B------:R-:W-:Y:S05]  /*0b00*/  @!P1 BRA `(.L_x_10985) ;  /* 0x0000000000189947 */ /* 0x000fea0003800000 */
[----:B-----5:R-:W-:Y:S01]  /*0b10*/  FADD.FTZ R165, R5, R165 ;  /* 0x000000a505a57221 */ /* 0x020fe20000010000 */
[----:B------:R-:W-:Y:S06]  /*0b20*/  BRA `(.L_x_10985) ;  /* 0x0000000000107947 */ /* 0x000fec0003800000 */
.L_x_10984:
[----:B-----5:R-:W-:-:S04]  /*0b30*/  PRMT R144, R14, 0x7632, R144 ;  /* 0x000076320e907816 */ /* 0x020fc80000000090 */
[----:B------:R-:W-:-:S05]  /*0b40*/  SHF.L.U32 R144, R144, 0x10, RZ ;  /* 0x0000001090907819 */ /* 0x000fca00000006ff */
[----:B------:R-:W-:-:S04]  /*0b50*/  FADD.FTZ R165, R165, R144 ;  /* 0x00000090a5a57221 */ /* 0x000fc80000010000 */
[----:B------:R-:W-:-:S07]  /*0b60*/  @P1 FADD.FTZ R165, R5, R165 ;  /* 0x000000a505a51221 */ /* 0x000fce0000010000 */
.L_x_10985:
[C---:B------:R-:W-:Y:S02]  /*0b70*/  PRMT R167, R159.reuse, 0x7632, R167 ;  /* 0x000076329fa77816 */ /* 0x040fe400000000a7 */
[----:B------:R-:W-:Y:S01]  /*0b80*/  SHF.L.U32 R166, R159, 0x10, RZ ;  /* 0x000000109fa67819 */ /* 0x000fe200000006ff */
[----:B------:R-:W-:Y:S06]  /*0b90*/  @P2 BRA `(.L_x_10986) ;  /* 0x00000000000c2947 */ /* 0x000fec0003800000 */
[----:B------:R-:W-:Y:S05]  /*0ba0*/  @!P1 BRA `(.L_x_10987) ;  /* 0x0000000000149947 */ /* 0x000fea0003800000 */
[----:B-----5:R-:W-:Y:S01]  /*0bb0*/  FADD.FTZ R166, R6, R166 ;  /* 0x000000a606a67221 */ /* 0x020fe20000010000 */
[----:B------:R-:W-:Y:S06]  /*0bc0*/  BRA `(.L_x_10987) ;  /* 0x00000000000c7947 */ /* 0x000fec0003800000 */
.L_x_10986:
[----:B-----5:R-:W-:-:S05]  /*0bd0*/  SHF.L.U32 R145, R15, 0x10, RZ ;  /* 0x000000100f917819 */ /* 0x020fca00000006ff */
[----:B------:R-:W-:-:S04]  /*0be0*/  FADD.FTZ R166, R166, R145 ;  /* 0x00000091a6a67221 */ /* 0x000fc80000010000 */
[----:B------:R-:W-:-:S07]  /*0bf0*/  @P1 FADD.FTZ R166, R6, R166 ;  /* 0x000000a606a61221 */ /* 0x000fce0000010000 */
.L_x_10987:
[----:B------:R-:W-:Y:S01]  /*0c00*/  SHF.L.U32 R167, R167, 0x10, RZ ;  /* 0x00000010a7a77819 */ /* 0x000fe200000006ff */
[----:B------:R-:W-:Y:S06]  /*0c10*/  @P2 BRA `(.L_x_10988) ;  /* 0x00000000000c2947 */ /* 0x000fec0003800000 */
[----:B------:R-:W-:Y:S05]  /*0c20*/  @!P1 BRA `(.L_x_10989) ;  /* 0x0000000000189947 */ /* 0x000fea0003800000 */
[----:B-----5:R-:W-:Y:S01]  /*0c30*/  FADD.FTZ R167, R7, R167 ;  /* 0x000000a707a77221 */ /* 0x020fe20000010000 */
[----:B------:R-:W-:Y:S06]  /*0c40*/  BRA `(.L_x_10989) ;  /* 0x0000000000107947 */ /* 0x000fec0003800000 */
.L_x_10988:
[----:B-----5:R-:W-:-:S04]  /*0c50*/  PRMT R144, R15, 0x7632, R144 ;  /* 0x000076320f907816 */ /* 0x020fc80000000090 */
[----:B------:R-:W-:-:S05]  /*0c60*/  SHF.L.U32 R144, R144, 0x10, RZ ;  /* 0x0000001090907819 */ /* 0x000fca00000006ff */
[----:B------:R-:W-:-:S04]  /*0c70*/  FADD.FTZ R167, R167, R144 ;  /* 0x00000090a7a77221 */ /* 0x000fc80000010000 */
[----:B------:R-:W-:-:S07]  /*0c80*/  @P1 FADD.FTZ R167, R7, R167 ;  /* 0x000000a707a71221 */ /* 0x000fce0000010000 */
.L_x_10989:
        /* <DEDUP_REMOVED lines=20> */
.L_x_10990:
[----:B-----5:R-:W-:-:S05]  /*0dd0*/  SHF.L.U32 R149, R12, 0x10, RZ ;  /* 0x000000100c957819 */ /* 0x020fca00000006ff */
[----:B------:R-:W-:-:S04]  /*0de0*/  FADD.FTZ R156, R149, R156 ;  /* 0x0000009c959c7221 */ /* 0x000fc80000010000 */
[----:B------:R-:W-:-:S07]  /*0df0*/  @P1 FADD.FTZ R156, R8, R156 ;  /* 0x0000009c089c1221 */ /* 0x000fce0000010000 */
.L_x_10991:
[----:B------:R-:W-:Y:S01]  /*0e00*/  SHF.L.U32 R157, R157, 0x10, RZ ;  /* 0x000000109d9d7819 */ /* 0x000fe200000006ff */
[----:B------:R-:W-:Y:S06]  /*0e10*/  @P2 BRA `(.L_x_10992) ;  /* 0x00000000000c2947 */ /* 0x000fec0003800000 */
[----:B------:R-:W-:Y:S05]  /*0e20*/  @!P1 BRA `(.L_x_10993) ;  /* 0x0000000000189947 */ /* 0x000fea0003800000 */
[----:B-----5:R-:W-:Y:S01]  /*0e30*/  FADD.FTZ R157, R9, R157 ;  /* 0x0000009d099d7221 */ /* 0x020fe20000010000 */
[----:B------:R-:W-:Y:S06]  /*0e40*/  BRA `(.L_x_10993) ;  /* 0x0000000000107947 */ /* 0x000fec0003800000 */
.L_x_10992:
[----:B-----5:R-:W-:-:S04]  /*0e50*/  PRMT R144, R12, 0x7632, R144 ;  /* 0x000076320c907816 */ /* 0x020fc80000000090 */
[----:B------:R-:W-:-:S05]  /*0e60*/  SHF.L.U32 R144, R144, 0x10, RZ ;  /* 0x0000001090907819 */ /* 0x000fca00000006ff */
[----:B------:R-:W-:-:S04]  /*0e70*/  FADD.FTZ R157, R157, R144 ;  /* 0x000000909d9d7221 */ /* 0x000fc80000010000 */
[----:B------:R-:W-:-:S07]  /*0e80*/  @P1 FADD.FTZ R157, R9, R157 ;  /* 0x0000009d099d1221 */ /* 0x000fce0000010000 */
.L_x_10993:
[C---:B------:R-:W-:Y:S02]  /*0e90*/  PRMT R159, R145.reuse, 0x7632, R159 ;  /* 0x00007632919f7816 */ /* 0x040fe4000000009f */
[----:B------:R-:W-:Y:S01]  /*0ea0*/  SHF.L.U32 R158, R145, 0x10, RZ ;  /* 0x00000010919e7819 */ /* 0x000fe200000006ff */
[----:B------:R-:W-:Y:S06]  /*0eb0*/  @P2 BRA `(.L_x_10994) ;  /* 0x00000000000c2947 */ /* 0x000fec0003800000 */
[----:B------:R-:W-:Y:S05]  /*0ec0*/  @!P1 BRA `(.L_x_10995) ;  /* 0x0000000000149947 */ /* 0x000fea0003800000 */
[----:B-----5:R-:W-:Y:S01]  /*0ed0*/  FADD.FTZ R158, R10, R158 ;  /* 0x0000009e0a9e7221 */ /* 0x020fe20000010000 */
[----:B------:R-:W-:Y:S06]  /*0ee0*/  BRA `(.L_x_10995) ;  /* 0x00000000000c7947 */ /* 0x000fec0003800000 */
.L_x_10994:
[----:B-----5:R-:W-:-:S05]  /*0ef0*/  SHF.L.U32 R145, R13, 0x10, RZ ;  /* 0x000000100d917819 */ /* 0x020fca00000006ff */
[----:B------:R-:W-:-:S04]  /*0f00*/  FADD.FTZ R158, R145, R158 ;  /* 0x0000009e919e7221 */ /* 0x000fc80000010000 */
[----:B------:R-:W-:-:S07]  /*0f10*/  @P1 FADD.FTZ R158, R10, R158 ;  /* 0x0000009e0a9e1221 */ /* 0x000fce0000010000 */
.L_x_10995:
[----:B------:R-:W-:Y:S01]  /*0f20*/  SHF.L.U32 R159, R159, 0x10, RZ ;  /* 0x000000109f9f7819 */ /* 0x000fe200000006ff */
[----:B------:R-:W-:Y:S06]  /*0f30*/  @P2 BRA `(.L_x_10996) ;  /* 0x00000000000c2947 */ /* 0x000fec0003800000 */
[----:B------:R-:W-:Y:S05]  /*0f40*/  @!P1 BRA `(.L_x_10997) ;  /* 0x0000000000189947 */ /* 0x000fea0003800000 */
[----:B-----5:R-:W-:Y:S01]  /*0f50*/  FADD.FTZ R159, R11, R159 ;  /* 0x0000009f0b9f7221 */ /* 0x020fe20000010000 */
[----:B------:R-:W-:Y:S06]  /*0f60*/  BRA `(.L_x_10997) ;  /* 0x0000000000107947 */ /* 0x000fec0003800000 */
.L_x_10996:
[----:B-----5:R-:W-:-:S04]  /*0f70*/  PRMT R144, R13, 0x7632, R144 ;  /* 0x000076320d907816 */ /* 0x020fc80000000090 */
[----:B------:R-:W-:-:S05]  /*0f80*/  SHF.L.U32 R144, R144, 0x10, RZ ;  /* 0x0000001090907819 */ /* 0x000fca00000006ff */
[----:B------:R-:W-:-:S04]  /*0f90*/  FADD.FTZ R159, R159, R144 ;  /* 0x000000909f9f7221 */ /* 0x000fc80000010000 */
[----:B------:R-:W-:-:S07]  /*0fa0*/  @P1 FADD.FTZ R159, R11, R159 ;  /* 0x0000009f0b9f1221 */ /* 0x000fce0000010000 */
.L_x_10997:
[C---:B------:R-:W-:Y:S02]  /*0fb0*/  PRMT R149, R146.reuse, 0x7632, R149 ;  /* 0x0000763292957816 */ /* 0x040fe40000000095 */
[----:B------:R-:W-:Y:S01]  /*0fc0*/  SHF.L.U32 R148, R146, 0x10, RZ ;  /* 0x0000001092947819 */ /* 0x000fe200000006ff */
[----:B------:R-:W-:Y:S06]  /*0fd0*/  @P2 BRA `(.L_x_10998) ;  /* 0x00000000000c2947 */ /* 0x000fec0003800000 */
[----:B------:R-:W-:Y:S05]  /*0fe0*/  @!P1 BRA `(.L_x_10999) ;  /* 0x0000000000149947 */ /* 0x000fea0003800000 */
[----:B-----5:R-:W-:Y:S01]  /*0ff0*/  FADD.FTZ R148, R4, R148 ;  /* 0x0000009404947221 */ /* 0x020fe20000010000 */
[----:B------:R-:W-:Y:S06]  /*1000*/  BRA `(.L_x_10999) ;  /* 0x00000000000c7947 */ /* 0x000fec0003800000 */
.L_x_10998:
[----:B-----5:R-:W-:-:S05]  /*1010*/  SHF.L.U32 R145, R14, 0x10, RZ ;  /* 0x000000100e917819 */ /* 0x020fca00000006ff */
[----:B------:R-:W-:-:S04]  /*1020*/  FADD.FTZ R148, R145, R148 ;  /* 0x0000009491947221 */ /* 0x000fc80000010000 */
[----:B------:R-:W-:-:S07]  /*1030*/  @P1 FADD.FTZ R148, R4, R148 ;  /* 0x0000009404941221 */ /* 0x000fce0000010000 */
.L_x_10999:
[----:B------:R-:W-:Y:S01]  /*1040*/  SHF.L.U32 R149, R149, 0x10, RZ ;  /* 0x0000001095957819 */ /* 0x000fe200000006ff */
[----:B------:R-:W-:Y:S06]  /*1050*/  @P2 BRA `(.L_x_11000) ;  /* 0x00000000000c2947 */ /* 0x000fec0003800000 */
[----:B------:R-:W-:Y:S05]  /*1060*/  @!P1 BRA `(.L_x_11001) ;  /* 0x0000000000189947 */ /* 0x000fea0003800000 */
[----:B-----5:R-:W-:Y:S01]  /*1070*/  FADD.FTZ R149, R5, R149 ;  /* 0x0000009505957221 */ /* 0x020fe20000010000 */
[----:B------:R-:W-:Y:S06]  /*1080*/  BRA `(.L_x_11001) ;  /* 0x0000000000107947 */ /* 0x000fec0003800000 */
.L_x_11000:
[----:B-----5:R-:W-:-:S04]  /*1090*/  PRMT R144, R14, 0x7632, R144 ;  /* 0x000076320e907816 */ /* 0x020fc80000000090 */
[----:B------:R-:W-:-:S05]  /*10a0*/  SHF.L.U32 R144, R144, 0x10, RZ ;  /* 0x0000001090907819 */ /* 0x000fca00000006ff */
[----:B------:R-:W-:-:S04]  /*10b0*/  FADD.FTZ R149, R149, R144 ;  /* 0x0000009095957221 */ /* 0x000fc80000010000 */
[----:B------:R-:W-:-:S07]  /*10c0*/  @P1 FADD.FTZ R149, R5, R149 ;  /* 0x0000009505951221 */ /* 0x000fce0000010000 */
.L_x_11001:
[C---:B------:R-:W-:Y:S02]  /*10d0*/  PRMT R151, R147.reuse, 0x7632, R151 ;  /* 0x0000763293977816 */ /* 0x040fe40000000097 */
[----:B------:R-:W-:Y:S01]  /*10e0*/  SHF.L.U32 R150, R147, 0x10, RZ ;  /* 0x0000001093967819 */ /* 0x000fe200000006ff */
[----:B------:R-:W-:Y:S06]  /*10f0*/  @P2 BRA `(.L_x_11002) ;  /* 0x00000000000c2947 */ /* 0x000fec0003800000 */
[----:B------:R-:W-:Y:S05]  /*1100*/  @!P1 BRA `(.L_x_11003) ;  /* 0x0000000000149947 */ /* 0x000fea0003800000 */
[----:B-----5:R-:W-:Y:S01]  /*1110*/  FADD.FTZ R150, R6, R150 ;  /* 0x0000009606967221 */ /* 0x020fe20000010000 */
[----:B------:R-:W-:Y:S06]  /*1120*/  BRA `(.L_x_11003) ;  /* 0x00000000000c7947 */ /* 0x000fec0003800000 */
.L_x_11002:
[----:B-----5:R-:W-:-:S05]  /*1130*/  SHF.L.U32 R145, R15, 0x10, RZ ;  /* 0x000000100f917819 */ /* 0x020fca00000006ff */
[----:B------:R-:W-:-:S04]  /*1140*/  FADD.FTZ R150, R145, R150 ;  /* 0x0000009691967221 */ /* 0x000fc80000010000 */
[----:B------:R-:W-:-:S07]  /*1150*/  @P1 FADD.FTZ R150, R6, R150 ;  /* 0x0000009606961221 */ /* 0x000fce0000010000 */
.L_x_11003:
[----:B------:R-:W-:Y:S01]  /*1160*/  SHF.L.U32 R151, R151, 0x10, RZ ;  /* 0x0000001097977819 */ /* 0x000fe200000006ff */
[----:B------:R-:W-:Y:S06]  /*1170*/  @P2 BRA `(.L_x_11004) ;  /* 0x00000000000c2947 */ /* 0x000fec0003800000 */
[----:B------:R-:W-:Y:S05]  /*1180*/  @!P1 BRA `(.L_x_11005) ;  /* 0x0000000000189947 */ /* 0x000fea0003800000 */
[----:B-----5:R-:W-:Y:S01]  /*1190*/  FADD.FTZ R151, R7, R151 ;  /* 0x0000009707977221 */ /* 0x020fe20000010000 */
[----:B------:R-:W-:Y:S06]  /*11a0*/  BRA `(.L_x_11005) ;  /* 0x0000000000107947 */ /* 0x000fec0003800000 */
.L_x_11004:
[----:B-----5:R-:W-:-:S04]  /*11b0*/  PRMT R144, R15, 0x7632, R144 ;  /* 0x000076320f907816 */ /* 0x020fc80000000090 */
[----:B------:R-:W-:-:S05]  /*11c0*/  SHF.L.U32 R144, R144, 0x10, RZ ;  /* 0x0000001090907819 */ /* 0x000fca00000006ff */
[----:B------:R-:W-:-:S04]  /*11d0*/  FADD.FTZ R151, R151, R144 ;  /* 0x0000009097977221 */ /* 0x000fc80000010000 */
[----:B------:R-:W-:-:S07]  /*11e0*/  @P1 FADD.FTZ R151, R7, R151 ;  /* 0x0000009707971221 */ /* 0x000fce0000010000 */
.L_x_11005:
        /* <DEDUP_REMOVED lines=20> */
.L_x_11006:
[----:B-----5:R-:W-:-:S05]  /*1330*/  SHF.L.U32 R147, R12, 0x10, RZ ;  /* 0x000000100c937819 */ /* 0x020fca00000006ff */
[----:B------:R-:W-:-:S04]  /*1340*/  FADD.FTZ R144, R147, R144 ;  /* 0x0000009093907221 */ /* 0x000fc80000010000 */
[----:B------:R-:W-:-:S07]  /*1350*/  @P1 FADD.FTZ R144, R8, R144 ;  /* 0x0000009008901221 */ /* 0x000fce0000010000 */
.L_x_11007:
[----:B------:R-:W-:Y:S01]  /*1360*/  SHF.L.U32 R145, R145, 0x10, RZ ;  /* 0x0000001091917819 */ /* 0x000fe200000006ff */
[----:B------:R-:W-:Y:S06]  /*1370*/  @P2 BRA `(.L_x_11008) ;  /* 0x00000000000c2947 */ /* 0x000fec0003800000 */
[----:B------:R-:W-:Y:S05]  /*1380*/  @!P1 BRA `(.L_x_11009) ;  /* 0x0000000000189947 */ /* 0x000fea0003800000 */
[----:B-----5:R-:W-:Y:S01]  /*1390*/  FADD.FTZ R145, R9, R145 ;  /* 0x0000009109917221 */ /* 0x020fe20000010000 */
[----:B------:R-:W-:Y:S06]  /*13a0*/  BRA `(.L_x_11009) ;  /* 0x0000000000107947 */ /* 0x000fec0003800000 */
.L_x_11008:
[----:B-----5:R-:W-:-:S04]  /*13b0*/  PRMT R146, R12, 0x7632, R146 ;  /* 0x000076320c927816 */ /* 0x020fc80000000092 */
[----:B------:R-:W-:-:S05]  /*13c0*/  SHF.L.U32 R146, R146, 0x10, RZ ;  /* 0x0000001092927819 */ /* 0x000fca00000006ff */
[----:B------:R-:W-:-:S04]  /*13d0*/  FADD.FTZ R145, R145, R146 ;  /* 0x0000009291917221 */ /* 0x000fc80000010000 */
[----:B------:R-:W-:-:S07]  /*13e0*/  @P1 FADD.FTZ R145, R9, R145 ;  /* 0x0000009109911221 */ /* 0x000fce0000010000 */
.L_x_11009:
[C---:B------:R-:W-:Y:S02]  /*13f0*/  PRMT R147, R169.reuse, 0x7632, R147 ;  /* 0x00007632a9937816 */ /* 0x040fe40000000093 */
[----:B------:R-:W-:Y:S01]  /*1400*/  SHF.L.U32 R146, R169, 0x10, RZ ;  /* 0x00000010a9927819 */ /* 0x000fe200000006ff */
[----:B------:R-:W-:Y:S06]  /*1410*/  @P2 BRA `(.L_x_11010) ;  /* 0x00000000000c2947 */ /* 0x000fec0003800000 */
[----:B------:R-:W-:Y:S05]  /*1420*/  @!P1 BRA `(.L_x_11011) ;  /* 0x0000000000149947 */ /* 0x000fea0003800000 */
[----:B-----5:R-:W-:Y:S01]  /*1430*/  FADD.FTZ R146, R10, R146 ;  /* 0x000000920a927221 */ /* 0x020fe20000010000 */
[----:B------:R-:W-:Y:S06]  /*1440*/  BRA `(.L_x_11011) ;  /* 0x00000000000c7947 */ /* 0x000fec0003800000 */
.L_x_11010:
[----:B-----5:R-:W-:-:S05]  /*1450*/  SHF.L.U32 R169, R13, 0x10, RZ ;  /* 0x000000100da97819 */ /* 0x020fca00000006ff */
[----:B------:R-:W-:-:S04]  /*1460*/  FADD.FTZ R146, R169, R146 ;  /* 0x00000092a9927221 */ /* 0x000fc80000010000 */
[----:B------:R-:W-:-:S07]  /*1470*/  @P1 FADD.FTZ R146, R10, R146 ;  /* 0x000000920a921221 */ /* 0x000fce0000010000 */
.L_x_11011:
[----:B------:R-:W-:Y:S01]  /*1480*/  SHF.L.U32 R147, R147, 0x10, RZ ;  /* 0x0000001093937819 */ /* 0x000fe200000006ff */
[----:B------:R-:W-:Y:S06]  /*1490*/  @P2 BRA `(.L_x_11012) ;  /* 0x00000000000c2947 */ /* 0x000fec0003800000 */
[----:B------:R-:W-:Y:S05]  /*14a0*/  @!P1 BRA `(.L_x_11013) ;  /* 0x0000000000189947 */ /* 0x000fea0003800000 */
[----:B-----5:R-:W-:Y:S01]  /*14b0*/  FADD.FTZ R147, R11, R147 ;  /* 0x000000930b937221 */ /* 0x020fe20000010000 */
[----:B------:R-:W-:Y:S06]  /*14c0*/  BRA `(.L_x_11013) ;  /* 0x0000000000107947 */ /* 0x000fec0003800000 */
.L_x_11012:
[----:B-----5:R-:W-:-:S04]  /*14d0*/  PRMT R168, R13, 0x7632, R168 ;  /* 0x000076320da87816 */ /* 0x020fc800000000a8 */
[----:B------:R-:W-:-:S05]  /*14e0*/  SHF.L.U32 R168, R168, 0x10, RZ ;  /* 0x00000010a8a87819 */ /* 0x000fca00000006ff */
[----:B------:R-:W-:-:S04]  /*14f0*/  FADD.FTZ R147, R147, R168 ;  /* 0x000000a893937221 */ /* 0x000fc80000010000 */
[----:B------:R-:W-:-:S07]  /*1500*/  @P1 FADD.FTZ R147, R11, R147 ;  /* 0x000000930b931221 */ /* 0x000fce0000010000 */
.L_x_11013:
[C---:B------:R-:W-:Y:S02]  /*1510*/  PRMT R169, R170.reuse, 0x7632, R169 ;  /* 0x00007632aaa97816 */ /* 0x040fe400000000a9 */
[----:B------:R-:W-:Y:S01]  /*1520*/  SHF.L.U32 R168, R170, 0x10, RZ ;  /* 0x00000010aaa87819 */ /* 0x000fe200000006ff */
[----:B------:R-:W-:Y:S06]  /*1530*/  @P2 BRA `(.L_x_11014) ;  /* 0x00000000000c2947 */ /* 0x000fec0003800000 */
[----:B------:R-:W-:Y:S05]  /*1540*/  @!P1 BRA `(.L_x_11015) ;  /* 0x0000000000149947 */ /* 0x000fea0003800000 */
[----:B-----5:R-:W-:Y:S01]  /*1550*/  FADD.FTZ R168, R4, R168 ;  /* 0x000000a804a87221 */ /* 0x020fe20000010000 */
[----:B------:R-:W-:Y:S06]  /*1560*/  BRA `(.L_x_11015) ;  /* 0x00000000000c7947 */ /* 0x000fec0003800000 */
.L_x_11014:
[----:B-----5:R-:W-:-:S05]  /*1570*/  SHF.L.U32 R179, R14, 0x10, RZ ;  /* 0x000000100eb37819 */ /* 0x020fca00000006ff */
[----:B------:R-:W-:-:S04]  /*1580*/  FADD.FTZ R168, R179, R168 ;  /* 0x000000a8b3a87221 */ /* 0x000fc80000010000 */
[----:B------:R-:W-:-:S07]  /*1590*/  @P1 FADD.FTZ R168, R4, R168 ;  /* 0x000000a804a81221 */ /* 0x000fce0000010000 */
.L_x_11015:
[----:B------:R-:W-:Y:S01]  /*15a0*/  SHF.L.U32 R169, R169, 0x10, RZ ;  /* 0x00000010a9a97819 */ /* 0x000fe200000006ff */
[----:B------:R-:W-:Y:S06]  /*15b0*/  @P2 BRA `(.L_x_11016) ;  /* 0x00000000000c2947 */ /* 0x000fec0003800000 */
[----:B------:R-:W-:Y:S05]  /*15c0*/  @!P1 BRA `(.L_x_11017) ;  /* 0x0000000000189947 */ /* 0x000fea0003800000 */
[----:B-----5:R-:W-:Y:S01]  /*15d0*/  FADD.FTZ R169, R5, R169 ;  /* 0x000000a905a97221 */ /* 0x020fe20000010000 */
[----:B------:R-:W-:Y:S06]  /*15e0*/  BRA `(.L_x_11017) ;  /* 0x0000000000107947 */ /* 0x000fec0003800000 */
.L_x_11016:
[----:B-----5:R-:W-:-:S04]  /*15f0*/  PRMT R170, R14, 0x7632, R170 ;  /* 0x000076320eaa7816 */ /* 0x020fc800000000aa */
[----:B------:R-:W-:-:S05]  /*1600*/  SHF.L.U32 R170, R170, 0x10, RZ ;  /* 0x00000010aaaa7819 */ /* 0x000fca00000006ff */
[----:B------:R-:W-:-:S04]  /*1610*/  FADD.FTZ R169, R169, R170 ;  /* 0x000000aaa9a97221 */ /* 0x000fc80000010000 */
[----:B------:R-:W-:-:S07]  /*1620*/  @P1 FADD.FTZ R169, R5, R169 ;  /* 0x000000a905a91221 */ /* 0x000fce0000010000 */
.L_x_11017:
[C---:B------:R-:W-:Y:S02]  /*1630*/  PRMT R174, R171.reuse, 0x7632, R174 ;  /* 0x00007632abae7816 */ /* 0x040fe400000000ae */
[----:B------:R-:W-:Y:S01]  /*1640*/  SHF.L.U32 R170, R171, 0x10, RZ ;  /* 0x00000010abaa7819 */ /* 0x000fe200000006ff */
[----:B------:R-:W-:Y:S06]  /*1650*/  @P2 BRA `(.L_x_11018) ;  /* 0x00000000000c2947 */ /* 0x000fec0003800000 */
[----:B------:R-:W-:Y:S05]  /*1660*/  @!P1 BRA `(.L_x_11019) ;  /* 0x0000000000149947 */ /* 0x000fea0003800000 */
[----:B-----5:R-:W-:Y:S01]  /*1670*/  FADD.FTZ R170, R6, R170 ;  /* 0x000000aa06aa7221 */ /* 0x020fe20000010000 */
[----:B------:R-:W-:Y:S06]  /*1680*/  BRA `(.L_x_11019) ;  /* 0x00000000000c7947 */ /* 0x000fec0003800000 */
.L_x_11018:
[----:B-----5:R-:W-:-:S05]  /*1690*/  SHF.L.U32 R171, R15, 0x10, RZ ;  /* 0x000000100fab7819 */ /* 0x020fca00000006ff */
[----:B------:R-:W-:-:S04]  /*16a0*/  FADD.FTZ R170, R171, R170 ;  /* 0x000000aaabaa7221 */ /* 0x000fc80000010000 */
[----:B------:R-:W-:-:S07]  /*16b0*/  @P1 FADD.FTZ R170, R6, R170 ;  /* 0x000000aa06aa1221 */ /* 0x000fce0000010000 */
.L_x_11019:
[----:B------:R-:W-:Y:S01]  /*16c0*/  SHF.L.U32 R171, R174, 0x10, RZ ;  /* 0x00000010aeab7819 */ /* 0x000fe200000006ff */
[----:B------:R-:W-:Y:S06]  /*16d0*/  @P2 BRA `(.L_x_11020) ;  /* 0x00000000000c2947 */ /* 0x000fec0003800000 */
[----:B------:R-:W-:Y:S05]  /*16e0*/  @!P1 BRA `(.L_x_11021) ;  /* 0x0000000000189947 */ /* 0x000fea0003800000 */
[----:B-----5:R-:W-:Y:S01]  /*16f0*/  FADD.FTZ R171, R7, R171 ;  /* 0x000000ab07ab7221 */ /* 0x020fe20000010000 */
[----:B------:R-:W-:Y:S06]  /*1700*/  BRA `(.L_x_11021) ;  /* 0x0000000000107947 */ /* 0x000fec0003800000 */
.L_x_11020:
[----:B-----5:R-:W-:-:S04]  /*1710*/  PRMT R174, R15, 0x7632, R174 ;  /* 0x000076320fae7816 */ /* 0x020fc800000000ae */
[----:B------:R-:W-:-:S05]  /*1720*/  SHF.L.U32 R174, R174, 0x10, RZ ;  /* 0x00000010aeae7819 */ /* 0x000fca00000006ff */
[----:B------:R-:W-:-:S04]  /*1730*/  FADD.FTZ R171, R171, R174 ;  /* 0x000000aeabab7221 */ /* 0x000fc80000010000 */
[----:B------:R-:W-:-:S07]  /*1740*/  @P1 FADD.FTZ R171, R7, R171 ;  /* 0x000000ab07ab1221 */ /* 0x000fce0000010000 */
.L_x_11021:
        /* <DEDUP_REMOVED lines=20> */
.L_x_11022:
[----:B-----5:R-:W-:-:S05]  /*1890*/  SHF.L.U32 R183, R12, 0x10, RZ ;  /* 0x000000100cb77819 */ /* 0x020fca00000006ff */
[----:B------:R-:W-:-:S04]  /*18a0*/  FADD.FTZ R180, R183, R180 ;  /* 0x000000b4b7b47221 */ /* 0x000fc80000010000 */
[----:B------:R-:W-:-:S07]  /*18b0*/  @P1 FADD.FTZ R180, R8, R180 ;  /* 0x000000b408b41221 */ /* 0x000fce0000010000 */
.L_x_11023:
[----:B------:R-:W-:Y:S01]  /*18c0*/  SHF.L.U32 R181, R181, 0x10, RZ ;  /* 0x00000010b5b57819 */ /* 0x000fe200000006ff */
[----:B------:R-:W-:Y:S06]  /*18d0*/  @P2 BRA `(.L_x_11024) ;  /* 0x00000000000c2947 */ /* 0x000fec0003800000 */
[----:B------:R-:W-:Y:S05]  /*18e0*/  @!P1 BRA `(.L_x_11025) ;  /* 0x0000000000189947 */ /* 0x000fea0003800000 */
[----:B-----5:R-:W-:Y:S01]  /*18f0*/  FADD.FTZ R181, R9, R181 ;  /* 0x000000b509b57221 */ /* 0x020fe20000010000 */
[----:B------:R-:W-:Y:S06]  /*1900*/  BRA `(.L_x_11025) ;  /* 0x0000000000107947 */ /* 0x000fec0003800000 */
.L_x_11024:
[----:B-----5:R-:W-:-:S04]  /*1910*/  PRMT R176, R12, 0x7632, R176 ;  /* 0x000076320cb07816 */ /* 0x020fc800000000b0 */
[----:B------:R-:W-:-:S05]  /*1920*/  SHF.L.U32 R176, R176, 0x10, RZ ;  /* 0x00000010b0b07819 */ /* 0x000fca00000006ff */
[----:B------:R-:W-:-:S04]  /*1930*/  FADD.FTZ R181, R181, R176 ;  /* 0x000000b0b5b57221 */ /* 0x000fc80000010000 */
[----:B------:R-:W-:-:S07]  /*1940*/  @P1 FADD.FTZ R181, R9, R181 ;  /* 0x000000b509b51221 */ /* 0x000fce0000010000 */
.L_x_11025:
[C---:B------:R-:W-:Y:S02]  /*1950*/  PRMT R183, R177.reuse, 0x7632, R183 ;  /* 0x00007632b1b77816 */ /* 0x040fe400000000b7 */
[----:B------:R-:W-:Y:S01]  /*1960*/  SHF.L.U32 R182, R177, 0x10, RZ ;  /* 0x00000010b1b67819 */ /* 0x000fe200000006ff */
[----:B------:R-:W-:Y:S06]  /*1970*/  @P2 BRA `(.L_x_11026) ;  /* 0x00000000000c2947 */ /* 0x000fec0003800000 */
[----:B------:R-:W-:Y:S05]  /*1980*/  @!P1 BRA `(.L_x_11027) ;  /* 0x0000000000149947 */ /* 0x000fea0003800000 */
[----:B-----5:R-:W-:Y:S01]  /*1990*/  FADD.FTZ R182, R10, R182 ;  /* 0x000000b60ab67221 */ /* 0x020fe20000010000 */
[----:B------:R-:W-:Y:S06]  /*19a0*/  BRA `(.L_x_11027) ;  /* 0x00000000000c7947 */ /* 0x000fec0003800000 */
.L_x_11026:
[----:B-----5:R-:W-:-:S05]  /*19b0*/  SHF.L.U32 R177, R13, 0x10, RZ ;  /* 0x000000100db17819 */ /* 0x020fca00000006ff */
[----:B------:R-:W-:-:S04]  /*19c0*/  FADD.FTZ R182, R177, R182 ;  /* 0x000000b6b1b67221 */ /* 0x000fc80000010000 */
[----:B------:R-:W-:-:S07]  /*19d0*/  @P1 FADD.FTZ R182, R10, R182 ;  /* 0x000000b60ab61221 */ /* 0x000fce0000010000 */
.L_x_11027:
[----:B------:R-:W-:Y:S01]  /*19e0*/  SHF.L.U32 R183, R183, 0x10, RZ ;  /* 0x00000010b7b77819 */ /* 0x000fe200000006ff */
[----:B------:R-:W-:Y:S06]  /*19f0*/  @P2 BRA `(.L_x_11028) ;  /* 0x00000000000c2947 */ /* 0x000fec0003800000 */
[----:B------:R-:W-:Y:S05]  /*1a00*/  @!P1 BRA `(.L_x_11029) ;  /* 0x0000000000189947 */ /* 0x000fea0003800000 */
[----:B-----5:R-:W-:Y:S01]  /*1a10*/  FADD.FTZ R183, R11, R183 ;  /* 0x000000b70bb77221 */ /* 0x020fe20000010000 */
[----:B------:R-:W-:Y:S06]  /*1a20*/  BRA `(.L_x_11029) ;  /* 0x0000000000107947 */ /* 0x000fec0003800000 */
.L_x_11028:
[----:B-----5:R-:W-:-:S04]  /*1a30*/  PRMT R176, R13, 0x7632, R176 ;  /* 0x000076320db07816 */ /* 0x020fc800000000b0 */
[----:B------:R-:W-:-:S05]  /*1a40*/  SHF.L.U32 R176, R176, 0x10, RZ ;  /* 0x00000010b0b07819 */ /* 0x000fca00000006ff */
[----:B------:R-:W-:-:S04]  /*1a50*/  FADD.FTZ R183, R183, R176 ;  /* 0x000000b0b7b77221 */ /* 0x000fc80000010000 */
[----:B------:R-:W-:-:S07]  /*1a60*/  @P1 FADD.FTZ R183, R11, R183 ;  /* 0x000000b70bb71221 */ /* 0x000fce0000010000 */
.L_x_11029:
[C---:B------:R-:W-:Y:S02]  /*1a70*/  PRMT R177, R178.reuse, 0x7632, R177 ;  /* 0x00007632b2b17816 */ /* 0x040fe400000000b1 */
[----:B------:R-:W-:Y:S01]  /*1a80*/  SHF.L.U32 R176, R178, 0x10, RZ ;  /* 0x00000010b2b07819 */ /* 0x000fe200000006ff */
[----:B------:R-:W-:Y:S06]  /*1a90*/  @P2 BRA `(.L_x_11030) ;  /* 0x00000000000c2947 */ /* 0x000fec0003800000 */
[----:B------:R-:W-:Y:S05]  /*1aa0*/  @!P1 BRA `(.L_x_11031) ;  /* 0x0000000000149947 */ /* 0x000fea0003800000 */
[----:B-----5:R-:W-:Y:S01]  /*1ab0*/  FADD.FTZ R176, R4, R176 ;  /* 0x000000b004b07221 */ /* 0x020fe20000010000 */
[----:B------:R-:W-:Y:S06]  /*1ac0*/  BRA `(.L_x_11031) ;  /* 0x00000000000c7947 */ /* 0x000fec0003800000 */
.L_x_11030:
[----:B-----5:R-:W-:-:S05]  /*1ad0*/  SHF.L.U32 R185, R14, 0x10, RZ ;  /* 0x000000100eb97819 */ /* 0x020fca00000006ff */
[----:B------:R-:W-:-:S04]  /*1ae0*/  FADD.FTZ R176, R185, R176 ;  /* 0x000000b0b9b07221 */ /* 0x000fc80000010000 */
[----:B------:R-:W-:-:S07]  /*1af0*/  @P1 FADD.FTZ R176, R4, R176 ;  /* 0x000000b004b01221 */ /* 0x000fce0000010000 */
.L_x_11031:
[----:B------:R-:W-:Y:S01]  /*1b00*/  SHF.L.U32 R177, R177, 0x10, RZ ;  /* 0x00000010b1b17819 */ /* 0x000fe200000006ff */
[----:B------:R-:W-:Y:S06]  /*1b10*/  @P2 BRA `(.L_x_11032) ;  /* 0x00000000000c2947 */ /* 0x000fec0003800000 */
[----:B------:R-:W-:Y:S05]  /*1b20*/  @!P1 BRA `(.L_x_11033) ;  /* 0x0000000000189947 */ /* 0x000fea0003800000 */
[----:B-----5:R-:W-:Y:S01]  /*1b30*/  FADD.FTZ R177, R5, R177 ;  /* 0x000000b105b17221 */ /* 0x020fe20000010000 */
[----:B------:R-:W-:Y:S06]  /*1b40*/  BRA `(.L_x_11033) ;  /* 0x0000000000107947 */ /* 0x000fec0003800000 */
.L_x_11032:
[----:B-----5:R-:W-:-:S04]  /*1b50*/  PRMT R178, R14, 0x7632, R178 ;  /* 0x000076320eb27816 */ /* 0x020fc800000000b2 */
[----:B------:R-:W-:-:S05]  /*1b60*/  SHF.L.U32 R178, R178, 0x10, RZ ;  /* 0x00000010b2b27819 */ /* 0x000fca00000006ff */
[----:B------:R-:W-:-:S04]  /*1b70*/  FADD.FTZ R177, R177, R178 ;  /* 0x000000b2b1b17221 */ /* 0x000fc80000010000 */
[----:B------:R-:W-:-:S07]  /*1b80*/  @P1 FADD.FTZ R177, R5, R177 ;  /* 0x000000b105b11221 */ /* 0x000fce0000010000 */
.L_x_11033:
[C---:B------:R-:W-:Y:S02]  /*1b90*/  PRMT R184, R179.reuse, 0x7632, R184 ;  /* 0x00007632b3b87816 */ /* 0x040fe400000000b8 */
[----:B------:R-:W-:Y:S01]  /*1ba0*/  SHF.L.U32 R178, R179, 0x10, RZ ;  /* 0x00000010b3b27819 */ /* 0x000fe200000006ff */
[----:B------:R-:W-:Y:S06]  /*1bb0*/  @P2 BRA `(.L_x_11034) ;  /* 0x00000000000c2947 */ /* 0x000fec0003800000 */
[----:B------:R-:W-:Y:S05]  /*1bc0*/  @!P1 BRA `(.L_x_11035) ;  /* 0x0000000000149947 */ /* 0x000fea0003800000 */
[----:B-----5:R-:W-:Y:S01]  /*1bd0*/  FADD.FTZ R178, R6, R178 ;  /* 0x000000b206b27221 */ /* 0x020fe20000010000 */
[----:B------:R-:W-:Y:S06]  /*1be0*/  BRA `(.L_x_11035) ;  /* 0x00000000000c7947 */ /* 0x000fec0003800000 */
.L_x_11034:
[----:B-----5:R-:W-:-:S05]  /*1bf0*/  SHF.L.U32 R179, R15, 0x10, RZ ;  /* 0x000000100fb37819 */ /* 0x020fca00000006ff */
[----:B------:R-:W-:-:S04]  /*1c00*/  FADD.FTZ R178, R179, R178 ;  /* 0x000000b2b3b27221 */ /* 0x000fc80000010000 */
[----:B------:R-:W-:-:S07]  /*1c10*/  @P1 FADD.FTZ R178, R6, R178 ;  /* 0x000000b206b21221 */ /* 0x000fce0000010000 */
.L_x_11035:
[----:B------:R-:W-:Y:S01]  /*1c20*/  SHF.L.U32 R179, R184, 0x10, RZ ;  /* 0x00000010b8b37819 */ /* 0x000fe200000006ff */
[----:B------:R-:W-:Y:S06]  /*1c30*/  @P2 BRA `(.L_x_11036) ;  /* 0x00000000000c2947 */ /* 0x000fec0003800000 */
[----:B------:R-:W-:Y:S05]  /*1c40*/  @!P1 BRA `(.L_x_11037) ;  /* 0x0000000000189947 */ /* 0x000fea0003800000 */
[----:B-----5:R-:W-:Y:S01]  /*1c50*/  FADD.FTZ R179, R7, R179 ;  /* 0x000000b307b37221 */ /* 0x020fe20000010000 */
[----:B------:R-:W-:Y:S06]  /*1c60*/  BRA `(.L_x_11037) ;  /* 0x0000000000107947 */ /* 0x000fec0003800000 */
.L_x_11036:
[----:B-----5:R-:W-:-:S04]  /*1c70*/  PRMT R184, R15, 0x7632, R184 ;  /* 0x000076320fb87816 */ /* 0x020fc800000000b8 */
[----:B------:R-:W-:-:S05]  /*1c80*/  SHF.L.U32 R184, R184, 0x10, RZ ;  /* 0x00000010b8b87819 */ /* 0x000fca00000006ff */
[----:B------:R-:W-:-:S04]  /*1c90*/  FADD.FTZ R179, R179, R184 ;  /* 0x000000b8b3b37221 */ /* 0x000fc80000010000 */
[----:B------:R-:W-:-:S07]  /*1ca0*/  @P1 FADD.FTZ R179, R7, R179 ;  /* 0x000000b307b31221 */ /* 0x000fce0000010000 */
.L_x_11037:
[----:B------:R-:W-:Y:S01]  /*1cb0*/  FADD.FTZ R184, RZ, R160 ;  /* 0x000000a0ffb87221 */ /* 0x000fe20000010000 */
[----:B------:R-:W0:Y:S01]  /*1cc0*/  S2R R188, SR_TID.X ;  /* 0x0000000000bc7919 */ /* 0x000e220000002100 */
[----:B------:R-:W-:Y:S01]  /*1cd0*/  LEA R186, P1, R174, UR10, 0x5 ;  /* 0x0000000aaeba7c11 */ /* 0x000fe2000f8228ff */
[----:B------:R-:W-:Y:S01]  /*1ce0*/  UMOV UR6, 0xffffffff ;  /* 0xffffffff00067882 */ /* 0x000fe20000000000 */
[----:B------:R-:W-:Y:S02]  /*1cf0*/  FADD.FTZ R185, R184, R161 ;  /* 0x000000a1b8b97221 */ /* 0x000fe40000010000 */
[----:B------:R-:W-:Y:S02]  /*1d00*/  LEA.HI.X R187, R174, UR11, RZ, 0x5, P1 ;  /* 0x0000000baebb7c11 */ /* 0x000fe400088f2cff */
[----:B------:R-:W-:Y:S01]  /*1d10*/  FADD.FTZ R184, R185, R162 ;  /* 0x000000a2b9b87221 */ /* 0x000fe20000010000 */
[----:B------:R-:W-:Y:S02]  /*1d20*/  LOP3.LUT P1, RZ, R0, 0xff, RZ, 0xc0, !PT ;  /* 0x000000ff00ff7812 */ /* 0x000fe4000782c0ff */
[----:B------:R1:W-:Y:S01]  /*1d30*/  STG.E.128 desc[UR4][R186.64], R180 ;  /* 0x000000b4ba007986 */ /* 0x0003e2000c101d04 */
[----:B------:R-:W-:-:S03]  /*1d40*/  FADD.FTZ R185, R184, R163 ;  /* 0x000000a3b8b97221 */ /* 0x000fc60000010000 */
[----:B------:R1:W-:Y:S01]  /*1d50*/  STG.E.128 desc[UR4][R186.64+0x10], R176 ;  /* 0x000010b0ba007986 */ /* 0x0003e2000c101d04 */
        /* <DEDUP_REMOVED lines=116> */
.L_x_11050:
[C---:B------:R-:W-:Y:S01]  /*24a0*/  ISETP.NE.AND P2, PT, R3.reuse, RZ, PT ;  /* 0x000000ff0300720c */ /* 0x040fe20003f45270 */
[----:B------:R-:W-:Y:S05]  /*24b0*/  WARPSYNC.ALL ;  /* 0x0000000000007948 */ /* 0x000fea0003800000 */
[----:B------:R-:W-:Y:S02]  /*24c0*/  ISETP.GT.U32.AND P4, PT, R3, 0x3, PT ;  /* 0x000000030300780c */ /* 0x000fe40003f84070 */
[----:B------:R-:W-:-:S05]  /*24d0*/  SHF.L.U32 R195, R175, 0x4, RZ ;  /* 0x00000004afc37819 */ /* 0x000fca00000006ff */
[----:B------:R-:W2:Y:S01]  /*24e0*/  @!P2 S2R R187, SR_CgaCtaId ;  /* 0x0000000000bba919 */ /* 0x000ea20000008800 */
[----:B------:R-:W-:-:S05]  /*24f0*/  @!P2 MOV R0, 0x400 ;  /* 0x000004000000a802 */ /* 0x000fca0000000f00 */
[----:B------:R-:W3:Y:S01]  /*2500*/  @!P4 S2R R189, SR_CgaCtaId ;  /* 0x0000000000bdc919 */ /* 0x000ee20000008800 */
[----:B------:R-:W-:Y:S02]  /*2510*/  @!P4 MOV R186, 0x400 ;  /* 0x0000040000bac802 */ /* 0x000fe40000000f00 */
[----:B--2---:R-:W-:Y:S02]  /*2520*/  @!P2 LEA R187, R187, R0, 0x18 ;  /* 0x00000000bbbba211 */ /* 0x004fe400078ec0ff */
[-C--:B------:R-:W-:Y:S02]  /*2530*/  @!P2 IADD3 R0, R2, R185.reuse, RZ ;  /* 0x000000b90200a210 */ /* 0x080fe40007ffe0ff */
[----:B---3--:R-:W-:Y:S02]  /*2540*/  @!P4 LEA R189, R189, R186, 0x18 ;  /* 0x000000babdbdc211 */ /* 0x008fe400078ec0ff */
[----:B------:R-:W-:Y:S01]  /*2550*/  @!P4 IADD3 R186, R3, R185, RZ ;  /* 0x000000b903bac210 */ /* 0x000fe20007ffe0ff */
[----:B-1----:R-:W-:Y:S01]  /*2560*/  FADD.FTZ R185, R188, R191 ;  /* 0x000000bfbcb97221 */ /* 0x002fe20000010000 */
[----:B------:R-:W-:Y:S01]  /*2570*/  @!P2 LEA R0, R0, R187, 0x3 ;  /* 0x000000bb0000a211 */ /* 0x000fe200078e18ff */
[----:B0-----:R-:W-:Y:S01]  /*2580*/  HFMA2.MMA R188, -RZ, RZ, 0, 0 ;  /* 0x00000000ffbc7435 */ /* 0x001fe200000001ff */
[----:B------:R-:W-:-:S02]  /*2590*/  @!P4 LEA R189, R186, R189, 0x3 ;  /* 0x000000bdbabdc211 */ /* 0x000fc400078e18ff */
[----:B------:R-:W-:Y:S01]  /*25a0*/  CS2R R186, SRZ ;  /* 0x0000000000ba7805 */ /* 0x000fe2000001ff00 */
[----:B------:R0:W-:Y:S01]  /*25b0*/  @!P2 STS.64 [R0], R184 ;  /* 0x000000b80000a388 */ /* 0x0001e20000000a00 */
[----:B------:R-:W-:Y:S01]  /*25c0*/  BAR.SYNC.DEFER_BLOCKING 0x0 ;  /* 0x0000000000007b1d */ /* 0x000fe20000010000 */
[----:B------:R-:W-:Y:S02]  /*25d0*/  @!P4 MOV R188, 0x400 ;  /* 0x0000040000bcc802 */ /* 0x000fe40000000f00 */
[----:B------:R-:W-:-:S03]  /*25e0*/  LOP3.LUT P2, RZ, R2, 0x1f, R155, 0xf8, !PT ;  /* 0x0000001f02ff7812 */ /* 0x000fc6000784f89b */
[----:B------:R-:W1:Y:S01]  /*25f0*/  SHFL.DOWN PT, R191, R188, 0x2, 0x1f ;  /* 0x08401f00bcbf7f89 */ /* 0x000e6200000e0000 */
[----:B0-----:R-:W-:-:S03]  /*2600*/  I2FP.F32.S32 R185, R188 ;  /* 0x000000bc00b97245 */ /* 0x001fc60000201400 */
[----:B------:R-:W-:Y:S01]  /*2610*/  @!P4 LDS.64 R186, [R189] ;  /* 0x00000000bdbac984 */ /* 0x000fe20000000a00 */
[----:B-1----:R-:W-:Y:S02]  /*2620*/  IADD3 R190, R191, R188, RZ ;  /* 0x000000bcbfbe7210 */ /* 0x002fe40007ffe0ff */
        /* <DEDUP_REMOVED lines=28> */
[----:B------:R-:W-:Y:S01]  /*27f0*/  FMUL.FTZ R192, R192, R191 ;  /* 0x000000bfc0c07220 */ /* 0x000fe20000410000 */
[----:B------:R-:W0:Y:S02]  /*2800*/  LDC R0, c[0x0][0x2d8] ;  /* 0x0000b600ff007b82 */ /* 0x000e240000000800 */
[----:B------:R-:W1:Y:S01]  /*2810*/  SHFL.IDX PT, R193, R193, RZ, 0x1f ;  /* 0x00001fffc1c17589 */ /* 0x000e6200000e0000 */
[----:B------:R-:W-:-:S06]  /*2820*/  FFMA.FTZ R185, R190, R192, R185 ;  /* 0x000000c0beb97223 */ /* 0x000fcc00000100b9 */
[----:B------:R-:W0:Y:S01]  /*2830*/  SHFL.IDX PT, R185, R185, RZ, 0x1f ;  /* 0x00001fffb9b97589 */ /* 0x000e2200000e0000 */
[C---:B-1----:R-:W-:Y:S01]  /*2840*/  FSEL R186, R193.reuse, RZ, !P3 ;  /* 0x000000ffc1ba7208 */ /* 0x042fe20005800000 */
[----:B------:R-:W-:-:S04]  /*2850*/  FMUL.FTZ R184, R193, R193 ;  /* 0x000000c1c1b87220 */ /* 0x000fc80000410000 */
[----:B------:R-:W-:Y:S01]  /*2860*/  FADD.FTZ R190, -R186, R161 ;  /* 0x000000a1babe7221 */ /* 0x000fe20000010100 */
[----:B------:R-:W-:Y:S01]  /*2870*/  FSEL R161, R184, RZ, P3 ;  /* 0x000000ffb8a17208 */ /* 0x000fe20001800000 */
[----:B0-----:R-:W-:Y:S01]  /*2880*/  FFMA.FTZ R0, R185, UR12, R0 ;  /* 0x0000000cb9007c23 */ /* 0x001fe20008010000 */
[C---:B------:R-:W-:Y:S01]  /*2890*/  FADD.FTZ R202, -R186.reuse, R159 ;  /* 0x0000009fbaca7221 */ /* 0x040fe20000010100 */
[C---:B------:R-:W-:Y:S01]  /*28a0*/  FADD.FTZ R188, -R186.reuse, R160 ;  /* 0x000000a0babc7221 */ /* 0x040fe20000010100 */
[----:B------:R-:W-:Y:S01]  /*28b0*/  FADD.FTZ R196, -R186, R156 ;  /* 0x0000009cbac47221 */ /* 0x000fe20000010100 */
[----:B------:R-:W-:Y:S01]  /*28c0*/  FADD.FTZ R0, R0, R161 ;  /* 0x000000a100007221 */ /* 0x000fe20000010000 */
[C---:B------:R-:W-:Y:S01]  /*28d0*/  FADD.FTZ R198, -R186.reuse, R157 ;  /* 0x0000009dbac67221 */ /* 0x040fe20000010100 */
[----:B------:R-:W0:Y:S01]  /*28e0*/  @!P2 LDC.64 R160, c[0x0][0x250] ;  /* 0x00009400ffa0ab82 */ /* 0x000e220000000a00 */
[C---:B------:R-:W-:Y:S01]  /*28f0*/  FADD.FTZ R228, -R186.reuse, R181 ;  /* 0x000000b5bae47221 */ /* 0x040fe20000010100 */
[----:B------:R-:W1:Y:S01]  /*2900*/  MUFU.RSQ R159, R0 ;  /* 0x00000000009f7308 */ /* 0x000e620000001400 */
[C---:B------:R-:W-:Y:S01]  /*2910*/  FADD.FTZ R164, -R186.reuse, R164 ;  /* 0x000000a4baa47221 */ /* 0x040fe20000010100 */
[C---:B------:R-:W-:Y:S01]  /*2920*/  FADD.FTZ R184, -R186.reuse, R165 ;  /* 0x000000a5bab87221 */ /* 0x040fe20000010100 */
[C---:B------:R-:W-:Y:S01]  /*2930*/  FADD.FTZ R166, -R186.reuse, R166 ;  /* 0x000000a6baa67221 */ /* 0x040fe20000010100 */
        /* <DEDUP_REMOVED lines=24> */
[----:B------:R-:W-:Y:S01]  /*2ac0*/  FFMA.FTZ R145, R77, R190, R141 ;  /* 0x000000be4d917223 */ /* 0x000fe2000001008d */
[C---:B------:R-:W-:Y:S01]  /*2ad0*/  FADD.FTZ R232, -R186.reuse, R177 ;  /* 0x000000b1bae87221 */ /* 0x040fe20000010100 */
[C---:B------:R-:W-:Y:S01]  /*2ae0*/  FADD.FTZ R178, -R186.reuse, R178 ;  /* 0x000000b2bab27221 */ /* 0x040fe20000010100 */
[C---:B------:R-:W-:Y:S01]  /*2af0*/  FMUL.FTZ R183, R159.reuse, R164 ;  /* 0x000000a49fb77220 */ /* 0x040fe20000410000 */
[C---:B------:R-:W-:Y:S01]  /*2b00*/  FMUL.FTZ R184, R159.reuse, R184 ;  /* 0x000000b89fb87220 */ /* 0x040fe20000410000 */
[----:B------:R-:W-:Y:S01]  /*2b10*/  FADD.FTZ R186, -R186, R179 ;  /* 0x000000b3baba7221 */ /* 0x000fe20000010100 */
        /* <DEDUP_REMOVED lines=11> */
[----:B------:R-:W-:Y:S01]  /*2bd0*/  SHF.R.U32.HI R158, RZ, 0x1c, R175 ;  /* 0x0000001cff9e7819 */ /* 0x000fe200000116af */
[----:B0-----:R-:W-:Y:S01]  /*2be0*/  @!P2 IMAD.WIDE R160, R153, 0x4, R160 ;  /* 0x0000000499a0a825 */ /* 0x001fe200078e02a0 */
[----:B------:R-:W-:-:S03]  /*2bf0*/  IADD3 R148, P4, R195, UR14, RZ ;  /* 0x0000000ec3947c10 */ /* 0x000fc6000ff9e0ff */
[----:B------:R-:W-:Y:S01]  /*2c00*/  FMUL.FTZ R189, R159, R200 ;  /* 0x000000c89fbd7220 */ /* 0x000fe20000410000 */
[----:B------:R-:W-:Y:S01]  /*2c10*/  F2FP.BF16.F32.PACK_AB R146, R147, R146 ;  /* 0x000000929392723e */ /* 0x000fe200000010ff */
[----:B--2---:R-:W-:Y:S01]  /*2c20*/  @!P2 IMAD.WIDE R156, R153, 0x4, R156 ;  /* 0x00000004999ca825 */ /* 0x004fe200078e029c */
[----:B------:R-:W-:-:S03]  /*2c30*/  F2FP.BF16.F32.PACK_AB R147, R150, R149 ;  /* 0x000000959693723e */ /* 0x000fc600000010ff */
[C---:B------:R-:W-:Y:S01]  /*2c40*/  FMUL.FTZ R202, R159.reuse, R202 ;  /* 0x000000ca9fca7220 */ /* 0x040fe20000410000 */
[----:B------:R-:W-:Y:S01]  /*2c50*/  F2FP.BF16.F32.PACK_AB R145, R0, R145 ;  /* 0x000000910091723e */ /* 0x000fe200000010ff */
[----:B------:R0:W-:Y:S01]  /*2c60*/  @!P2 STG.E desc[UR4][R160.64], R193 ;  /* 0x000000c1a000a986 */ /* 0x0001e2000c101904 */
[----:B------:R-:W-:Y:S01]  /*2c70*/  IADD3.X R149, R158, UR15, RZ, P4, !PT ;  /* 0x0000000f9e957c10 */ /* 0x000fe2000a7fe4ff */
[C---:B------:R-:W-:Y:S01]  /*2c80*/  FMUL.FTZ R185, R159.reuse, R196 ;  /* 0x000000c49fb97220 */ /* 0x040fe20000410000 */
[C---:B------:R-:W-:Y:S01]  /*2c90*/  FMUL.FTZ R198, R159.reuse, R198 ;  /* 0x000000c69fc67220 */ /* 0x040fe20000410000 */
[----:B------:R1:W-:Y:S01]  /*2ca0*/  @!P2 STG.E desc[UR4][R156.64], R159 ;  /* 0x0000009f9c00a986 */ /* 0x0003e2000c101904 */
[C---:B------:R-:W-:Y:S01]  /*2cb0*/  FMUL.FTZ R165, R159.reuse, R178 ;  /* 0x000000b29fa57220 */ /* 0x040fe20000410000 */
[C---:B------:R-:W-:Y:S01]  /*2cc0*/  FMUL.FTZ R191, R159.reuse, R204 ;  /* 0x000000cc9fbf7220 */ /* 0x040fe20000410000 */
[----:B------:R-:W-:Y:S01]  /*2cd0*/  FMUL.FTZ R206, R159, R206 ;  /* 0x000000ce9fce7220 */ /* 0x000fe20000410000 */
[----:B------:R2:W-:Y:S01]  /*2ce0*/  STG.E.128 desc[UR4][R148.64], R144 ;  /* 0x0000009094007986 */ /* 0x0005e2000c101d04 */
[----:B------:R-:W-:Y:S01]  /*2cf0*/  FFMA.FTZ R178, R68, R185, R132 ;  /* 0x000000b944b27223 */ /* 0x000fe20000010084 */
[----:B------:R-:W-:Y:S01]  /*2d00*/  FFMA.FTZ R187, R69, R198, R133 ;  /* 0x000000c645bb7223 */ /* 0x000fe20000010085 */
[C---:B------:R-:W-:Y:S01]  /*2d10*/  FMUL.FTZ R210, R159.reuse, R210 ;  /* 0x000000d29fd27220 */ /* 0x040fe20000410000 */
[C---:B0-----:R-:W-:Y:S01]  /*2d20*/  FMUL.FTZ R193, R159.reuse, R208 ;  /* 0x000000d09fc17220 */ /* 0x041fe20000410000 */
[C---:B------:R-:W-:Y:S01]  /*2d30*/  FMUL.FTZ R161, R159.reuse, R182 ;  /* 0x000000b69fa17220 */ /* 0x040fe20000410000 */
[----:B------:R-:W-:Y:S01]  /*2d40*/  SHF.L.U32 R182, R172, 0x4, RZ ;  /* 0x00000004acb67819 */ /* 0x000fe200000006ff */
[----:B------:R-:W-:Y:S01]  /*2d50*/  FFMA.FTZ R150, R40, R183, R104 ;  /* 0x000000b728967223 */ /* 0x000fe20000010068 */
[----:B-1----:R-:W-:Y:S01]  /*2d60*/  FFMA.FTZ R156, R70, R189, R134 ;  /* 0x000000bd469c7223 */ /* 0x002fe20000010086 */
        /* <DEDUP_REMOVED lines=9> */
[----:B--2---:R-:W-:Y:S01]  /*2e00*/  FFMA.FTZ R145, R71, R202, R135 ;  /* 0x000000ca47917223 */ /* 0x004fe20000010087 */
        /* <DEDUP_REMOVED lines=17> */
[----:B------:R-:W-:Y:S01]  /*2f20*/  IADD3 R156, P2, R195, UR16, RZ ;  /* 0x00000010c39c7c10 */ /* 0x000fe2000ff5e0ff */
[-C--:B------:R-:W-:Y:S01]  /*2f30*/  FFMA.FTZ R180, R67, R210.reuse, R131 ;  /* 0x000000d243b47223 */ /* 0x080fe20000010083 */
[----:B------:R-:W-:Y:S01]  /*2f40*/  SHF.R.U32.HI R184, RZ, 0x1c, R172 ;  /* 0x0000001cffb87819 */ /* 0x000fe200000116ac */
        /* <DEDUP_REMOVED lines=24> */
[----:B------:R-:W-:-:S02]  /*30d0*/  F2FP.BF16.F32.PACK_AB R158, R181, R158 ;  /* 0x0000009eb59e723e */ /* 0x000fc400000010ff */
[----:B------:R-:W-:Y:S01]  /*30e0*/  IADD3 R153, R153, UR18, RZ ;  /* 0x0000001299997c10 */ /* 0x000fe2000fffe0ff */
[----:B0-----:R-:W-:Y:S01]  /*30f0*/  FFMA.FTZ R148, R62, R169, R126 ;  /* 0x000000a93e947223 */ /* 0x001fe2000001007e */
[----:B------:R-:W-:Y:S01]  /*3100*/  FFMA.FTZ R150, R58, R177, R122 ;  /* 0x000000b13a967223 */ /* 0x000fe2000001007a */
[----:B------:R-:W-:Y:S01]  /*3110*/  FFMA.FTZ R151, R59, R176, R123 ;  /* 0x000000b03b977223 */ /* 0x000fe2000001007b */
[----:B------:R-:W-:Y:S01]  /*3120*/  F2FP.BF16.F32.PACK_AB R157, R202, R189 ;  /* 0x000000bdca9d723e */ /* 0x000fe200000010ff */
[----:B-1----:R-:W-:Y:S01]  /*3130*/  FFMA.FTZ R145, R63, R168, R127 ;  /* 0x000000a83f917223 */ /* 0x002fe2000001007f */
[----:B------:R-:W-:Y:S01]  /*3140*/  SHF.L.U32 R178, R173, 0x4, RZ ;  /* 0x00000004adb27819 */ /* 0x000fe200000006ff */
[----:B------:R-:W-:Y:S01]  /*3150*/  FFMA.FTZ R146, R56, R171, R120 ;  /* 0x000000ab38927223 */ /* 0x000fe20000010078 */
[----:B------:R-:W-:Y:S01]  /*3160*/  FFMA.FTZ R147, R57, R170, R121 ;  /* 0x000000aa39937223 */ /* 0x000fe20000010079 */
[----:B------:R-:W-:Y:S01]  /*3170*/  F2FP.BF16.F32.PACK_AB R144, R183, R172 ;  /* 0x000000acb790723e */ /* 0x000fe200000010ff */
[----:B------:R-:W-:Y:S01]  /*3180*/  FFMA.FTZ R176, R27, R176, R91 ;  /* 0x000000b01bb07223 */ /* 0x000fe2000001005b */
[----:B------:R-:W-:Y:S01]  /*3190*/  F2FP.BF16.F32.PACK_AB R145, R145, R148 ;  /* 0x000000949191723e */ /* 0x000fe200000010ff */
[----:B------:R-:W-:Y:S01]  /*31a0*/  FFMA.FTZ R169, R30, R169, R94 ;  /* 0x000000a91ea97223 */ /* 0x000fe2000001005e */
[----:B------:R-:W-:Y:S01]  /*31b0*/  IADD3 R148, P2, R182, UR16, RZ ;  /* 0x00000010b6947c10 */ /* 0x000fe2000ff5e0ff */
[----:B------:R-:W-:Y:S01]  /*31c0*/  FFMA.FTZ R168, R31, R168, R95 ;  /* 0x000000a81fa87223 */ /* 0x000fe2000001005f */
[----:B------:R-:W-:-:S02]  /*31d0*/  SHF.R.U32.HI R179, RZ, 0x1c, R173 ;  /* 0x0000001cffb37819 */ /* 0x000fc400000116ad */
[----:B------:R-:W-:Y:S02]  /*31e0*/  IADD3 R172, P4, R178, UR14, RZ ;  /* 0x0000000eb2ac7c10 */ /* 0x000fe4000ff9e0ff */
[----:B------:R-:W-:Y:S02]  /*31f0*/  F2FP.BF16.F32.PACK_AB R156, R198, R185 ;  /* 0x000000b9c69c723e */ /* 0x000fe400000010ff */
        /* <DEDUP_REMOVED lines=8> */
[-C--:B------:R-:W-:Y:S01]  /*3280*/  FFMA.FTZ R170, R52, R163.reuse, R116 ;  /* 0x000000a334aa7223 */ /* 0x080fe20000010074 */
[----:B------:R1:W-:Y:S01]  /*3290*/  STG.E.128 desc[UR4][R172.64], R144 ;  /* 0x00000090ac007986 */ /* 0x0003e2000c101d04 */
[----:B------:R-:W-:Y:S01]  /*32a0*/  FFMA.FTZ R177, R53, R160, R117 ;  /* 0x000000a035b17223 */ /* 0x000fe20000010075 */
[----:B------:R-:W-:Y:S01]  /*32b0*/  FFMA.FTZ R163, R20, R163, R84 ;  /* 0x000000a314a37223 */ /* 0x000fe20000010054 */
[----:B------:R-:W-:-:S02]  /*32c0*/  F2FP.BF16.F32.PACK_AB R151, R176, R151 ;  /* 0x00000097b097723e */ /* 0x000fc400000010ff */
[----:B------:R-:W-:Y:S01]  /*32d0*/  F2FP.BF16.F32.PACK_AB R150, R171, R150 ;  /* 0x00000096ab96723e */ /* 0x000fe200000010ff */
[-C--:B0-----:R-:W-:Y:S01]  /*32e0*/  FFMA.FTZ R156, R54, R161.reuse, R118 ;  /* 0x000000a1369c7223 */ /* 0x081fe20000010076 */
[-C--:B------:R-:W-:Y:S01]  /*32f0*/  FFMA.FTZ R157, R51, R164.reuse, R115 ;  /* 0x000000a4339d7223 */ /* 0x080fe20000010073 */
[----:B------:R-:W-:Y:S01]  /*3300*/  FFMA.FTZ R161, R22, R161, R86 ;  /* 0x000000a116a17223 */ /* 0x000fe20000010056 */
[----:B------:R-:W-:Y:S01]  /*3310*/  FFMA.FTZ R164, R19, R164, R83 ;  /* 0x000000a413a47223 */ /* 0x000fe20000010053 */
[----:B-1----:R-:W-:Y:S01]  /*3320*/  FFMA.FTZ R145, R55, R0, R119 ;  /* 0x0000000037917223 */ /* 0x002fe20000010077 */
[-C--:B------:R-:W-:Y:S01]  /*3330*/  FFMA.FTZ R146, R48, R167.reuse, R112 ;  /* 0x000000a730927223 */ /* 0x080fe20000010070 */
[-C--:B------:R-:W-:Y:S01]  /*3340*/  FFMA.FTZ R147, R49, R162.reuse, R113 ;  /* 0x000000a231937223 */ /* 0x080fe20000010071 */
[----:B------:R-:W-:Y:S01]  /*3350*/  FFMA.FTZ R167, R16, R167, R80 ;  /* 0x000000a710a77223 */ /* 0x000fe20000010050 */
[----:B------:R-:W-:Y:S01]  /*3360*/  FFMA.FTZ R162, R17, R162, R81 ;  /* 0x000000a211a27223 */ /* 0x000fe20000010051 */
[----:B------:R-:W-:Y:S01]  /*3370*/  F2FP.BF16.F32.PACK_AB R145, R145, R156 ;  /* 0x0000009c9191723e */ /* 0x000fe200000010ff */
[-C--:B------:R-:W-:Y:S01]  /*3380*/  FFMA.FTZ R156, R50, R165.reuse, R114 ;  /* 0x000000a5329c7223 */ /* 0x080fe20000010072 */
[----:B------:R-:W-:Y:S01]  /*3390*/  F2FP.BF16.F32.PACK_AB R146, R147, R146 ;  /* 0x000000929392723e */ /* 0x000fe200000010ff */
[----:B------:R-:W-:Y:S01]  /*33a0*/  FFMA.FTZ R165, R18, R165, R82 ;  /* 0x000000a512a57223 */ /* 0x000fe20000010052 */
[----:B------:R-:W-:-:S02]  /*33b0*/  F2FP.BF16.F32.PACK_AB R144, R177, R170 ;  /* 0x000000aab190723e */ /* 0x000fc400000010ff */
[----:B------:R-:W-:Y:S02]  /*33c0*/  F2FP.BF16.F32.PACK_AB R147, R157, R156 ;  /* 0x0000009c9d93723e */ /* 0x000fe400000010ff */
[----:B------:R-:W-:Y:S02]  /*33d0*/  SHF.L.U32 R157, R174, 0x4, RZ ;  /* 0x00000004ae9d7819 */ /* 0x000fe400000006ff */
[----:B------:R-:W-:Y:S01]  /*33e0*/  F2FP.BF16.F32.PACK_AB R170, R162, R167 ;  /* 0x000000a7a2aa723e */ /* 0x000fe200000010ff */
[----:B------:R-:W-:Y:S01]  /*33f0*/  FFMA.FTZ R162, R23, R0, R87 ;  /* 0x0000000017a27223 */ /* 0x000fe20000010057 */
[----:B------:R-:W-:Y:S01]  /*3400*/  IADD3 R156, P2, R178, UR16, RZ ;  /* 0x00000010b29c7c10 */ /* 0x000fe2000ff5e0ff */
[----:B------:R-:W-:Y:S01]  /*3410*/  FFMA.FTZ R0, R21, R160, R85 ;  /* 0x000000a015007223 */ /* 0x000fe20000010055 */
[----:B------:R-:W-:Y:S02]  /*3420*/  SHF.R.U32.HI R174, RZ, 0x1c, R174 ;  /* 0x0000001cffae7819 */ /* 0x000fe400000116ae */
[----:B------:R-:W-:-:S02]  /*3430*/  IADD3 R158, P4, R157, UR14, RZ ;  /* 0x0000000e9d9e7c10 */ /* 0x000fc4000ff9e0ff */
[----:B------:R-:W-:Y:S02]  /*3440*/  IADD3 R160, P5, R157, UR16, RZ ;  /* 0x000000109da07c10 */ /* 0x000fe4000ffbe0ff */
[----:B------:R-:W-:Y:S02]  /*3450*/  F2FP.BF16.F32.PACK_AB R149, R168, R169 ;  /* 0x000000a9a895723e */ /* 0x000fe400000010ff */
[----:B------:R-:W-:Y:S02]  /*3460*/  F2FP.BF16.F32.PACK_AB R148, R166, R175 ;  /* 0x000000afa694723e */ /* 0x000fe400000010ff */
[----:B------:R-:W-:Y:S02]  /*3470*/  IADD3.X R157, R179, UR17, RZ, P2, !PT ;  /* 0x00000011b39d7c10 */ /* 0x000fe400097fe4ff */
[----:B------:R-:W-:Y:S02]  /*3480*/  F2FP.BF16.F32.PACK_AB R169, R162, R161 ;  /* 0x000000a1a2a9723e */ /* 0x000fe400000010ff */
[----:B------:R-:W-:Y:S01]  /*3490*/  IADD3.X R159, R174, UR15, RZ, P4, !PT ;  /* 0x0000000fae9f7c10 */ /* 0x000fe2000a7fe4ff */
[----:B------:R0:W-:Y:S01]  /*34a0*/  STG.E.128 desc[UR4][R156.64], R148 ;  /* 0x000000949c007986 */ /* 0x0001e2000c101d04 */
[----:B------:R-:W-:-:S02]  /*34b0*/  F2FP.BF16.F32.PACK_AB R171, R164, R165 ;  /* 0x000000a5a4ab723e */ /* 0x000fc400000010ff */
[----:B------:R-:W-:Y:S01]  /*34c0*/  F2FP.BF16.F32.PACK_AB R168, R0, R163 ;  /* 0x000000a300a8723e */ /* 0x000fe200000010ff */
[----:B------:R0:W-:Y:S01]  /*34d0*/  STG.E.128 desc[UR4][R158.64], R144 ;  /* 0x000000909e007986 */ /* 0x0001e2000c101d04 */
[----:B------:R-:W-:Y:S02]  /*34e0*/  IADD3.X R161, R174, UR17, RZ, P5, !PT ;  /* 0x00000011aea17c10 */ /* 0x000fe4000affe4ff */
[----:B------:R-:W-:Y:S02]  /*34f0*/  ISETP.GE.AND P2, PT, R153, UR19, PT ;  /* 0x0000001399007c0c */ /* 0x000fe4000bf46270 */
[----:B------:R-:W-:Y:S01]  /*3500*/  SEL R0, RZ, 0x1, P1 ;  /* 0x00000001ff007807 */ /* 0x000fe20000800000 */
[----:B------:R0:W-:Y:S10]  /*3510*/  STG.E.128 desc[UR4][R160.64], R168 ;  /* 0x000000a8a0007986 */ /* 0x0001f4000c101d04 */
[----:B------:R-:W-:Y:S05]  /*3520*/  @!P2 BRA `(.L_x_11039) ;  /* 0xffffffd00070a947 */ /* 0x000fea000383ffff */
[----:B------:R-:W-:Y:S05]  /*3530*/  EXIT ;  /* 0x000000000000794d */ /* 0x000fea0003800000 */
.L_x_11038:
[----:B------:R-:W-:Y:S01]  /*3540*/  HFMA2.MMA R192, -RZ, RZ, 0, 5.9604644775390625e-08 ;  /* 0x00000001ffc07435 */ /* 0x000fe200000001ff */
[----:B------:R-:W-:Y:S02]  /*3550*/  MOV R193, R0 ;  /* 0x0000000000c17202 */ /* 0x000fe40000000f00 */
[----:B------:R-:W-:Y:S02]  /*3560*/  MOV R195, 0x1f ;  /* 0x0000001f00c37802 */ /* 0x000fe40000000f00 */
[----:B------:R-:W-:-:S07]  /*3570*/  MOV R190, 0xffffffff ;  /* 0xffffffff00be7802 */ /* 0x000fce0000000f00 */
[----:B-----5:R-:W-:Y:S05]  /*3580*/  WARPSYNC.COLLECTIVE R190, `(.L_x_11040) ;  /* 0x00000000be087348 */ /* 0x020fea0003c00000 */
[----:B------:R0:W1:Y:S02]  /*3590*/  SHFL.BFLY P2, R191, R193, R192, R195 ;  /* 0x0c0000c0c1bf7389 */ /* 0x00006400000400c3 */
[----:B01---5:R-:W-:Y:S01]  /*35a0*/  ENDCOLLECTIVE ;  /* 0x000000000000791b */ /* 0x023fe20003800000 */
.L_x_11040:
[----:B------:R-:W-:Y:S01]  /*35b0*/  HFMA2.MMA R192, -RZ, RZ, 0, 1.1920928955078125e-07 ;  /* 0x00000002ffc07435 */ /* 0x000fe200000001ff */
[----:B------:R-:W-:-:S05]  /*35c0*/  MOV R187, R191 ;  /* 0x000000bf00bb7202 */ /* 0x000fca0000000f00 */
[----:B------:R-:W-:-:S05]  /*35d0*/  FADD.FTZ R187, R0, R187 ;  /* 0x000000bb00bb7221 */ /* 0x000fca0000010000 */
[----:B------:R-:W-:-:S07]  /*35e0*/  MOV R193, R187 ;  /* 0x000000bb00c17202 */ /* 0x000fce0000000f00 */
[----:B------:R-:W-:Y:S05]  /*35f0*/  WARPSYNC.COLLECTIVE R190, `(.L_x_11041) ;  /* 0x00000000be087348 */ /* 0x000fea0003c00000 */
[----:B------:R0:W1:Y:S02]  /*3600*/  SHFL.BFLY P2, R191, R193, R192, R195 ;  /* 0x0c0000c0c1bf7389 */ /* 0x00006400000400c3 */
[----:B01----:R-:W-:Y:S01]  /*3610*/  ENDCOLLECTIVE ;  /* 0x000000000000791b */ /* 0x003fe20003800000 */
.L_x_11041:
[----:B------:R-:W-:Y:S01]  /*3620*/  HFMA2.MMA R192, -RZ, RZ, 0, 2.384185791015625e-07 ;  /* 0x00000004ffc07435 */ /* 0x000fe200000001ff */
[----:B------:R-:W-:-:S05]  /*3630*/  MOV R184, R191 ;  /* 0x000000bf00b87202 */ /* 0x000fca0000000f00 */
[----:B------:R-:W-:-:S05]  /*3640*/  FADD.FTZ R186, R187, R184 ;  /* 0x000000b8bbba7221 */ /* 0x000fca0000010000 */
[----:B------:R-:W-:-:S07]  /*3650*/  MOV R193, R186 ;  /* 0x000000ba00c17202 */ /* 0x000fce0000000f00 */
[----:B------:R-:W-:Y:S05]  /*3660*/  WARPSYNC.COLLECTIVE R190, `(.L_x_11042) ;  /* 0x00000000be087348 */ /* 0x000fea0003c00000 */
[----:B------:R0:W1:Y:S02]  /*3670*/  SHFL.BFLY P2, R191, R193, R192, R195 ;  /* 0x0c0000c0c1bf7389 */ /* 0x00006400000400c3 */
[----:B01----:R-:W-:Y:S01]  /*3680*/  ENDCOLLECTIVE ;  /* 0x000000000000791b */ /* 0x003fe20003800000 */
.L_x_11042:
[----:B------:R-:W-:Y:S01]  /*3690*/  HFMA2.MMA R192, -RZ, RZ, 0, 4.76837158203125e-07 ;  /* 0x00000008ffc07435 */ /* 0x000fe200000001ff */
[----:B------:R-:W-:-:S05]  /*36a0*/  MOV R189, R191 ;  /* 0x000000bf00bd7202 */ /* 0x000fca0000000f00 */
[----:B------:R-:W-:-:S05]  /*36b0*/  FADD.FTZ R189, R186, R189 ;  /* 0x000000bdbabd7221 */ /* 0x000fca0000010000 */
[----:B------:R-:W-:-:S07]  /*36c0*/  MOV R193, R189 ;  /* 0x000000bd00c17202 */ /* 0x000fce0000000f00 */
[----:B------:R-:W-:Y:S05]  /*36d0*/  WARPSYNC.COLLECTIVE R190, `(.L_x_11043) ;  /* 0x00000000be087348 */ /* 0x000fea0003c00000 */
[----:B------:R0:W1:Y:S02]  /*36e0*/  SHFL.BFLY P2, R191, R193, R192, R195 ;  /* 0x0c0000c0c1bf7389 */ /* 0x00006400000400c3 */
[----:B01----:R-:W-:Y:S01]  /*36f0*/  ENDCOLLECTIVE ;  /* 0x000000000000791b */ /* 0x003fe20003800000 */
.L_x_11043:
[----:B------:R-:W-:Y:S01]  /*3700*/  HFMA2.MMA R192, -RZ, RZ, 0, 9.5367431640625e-07 ;  /* 0x00000010ffc07435 */ /* 0x000fe200000001ff */
[----:B------:R-:W-:-:S05]  /*3710*/  MOV R184, R191 ;  /* 0x000000bf00b87202 */ /* 0x000fca0000000f00 */
[----:B------:R-:W-:-:S05]  /*3720*/  FADD.FTZ R188, R189, R184 ;  /* 0x000000b8bdbc7221 */ /* 0x000fca0000010000 */
[----:B------:R-:W-:-:S07]  /*3730*/  MOV R193, R188 ;  /* 0x000000bc00c17202 */ /* 0x000fce0000000f00 */
[----:B------:R-:W-:Y:S05]  /*3740*/  WARPSYNC.COLLECTIVE R190, `(.L_x_11044) ;  /* 0x00000000be087348 */ /* 0x000fea0003c00000 */
[----:B------:R0:W1:Y:S02]  /*3750*/  SHFL.BFLY P2, R191, R193, R192, R195 ;  /* 0x0c0000c0c1bf7389 */ /* 0x00006400000400c3 */
[----:B01----:R-:W-:Y:S01]  /*3760*/  ENDCOLLECTIVE ;  /* 0x000000000000791b */ /* 0x003fe20003800000 */
.L_x_11044:
        /* <DEDUP_REMOVED lines=71> */
.L_x_11045:
[----:B------:R-:W-:Y:S01]  /*3be0*/  HFMA2.MMA R192, -RZ, RZ, 0, 1.1920928955078125e-07 ;  /* 0x00000002ffc07435 */ /* 0x000fe200000001ff */
[----:B------:R-:W-:-:S05]  /*3bf0*/  MOV R187, R191 ;  /* 0x000000bf00bb7202 */ /* 0x000fca0000000f00 */
[----:B------:R-:W-:-:S05]  /*3c00*/  FADD.FTZ R187, R0, R187 ;  /* 0x000000bb00bb7221 */ /* 0x000fca0000010000 */
[----:B------:R-:W-:-:S07]  /*3c10*/  MOV R193, R187 ;  /* 0x000000bb00c17202 */ /* 0x000fce0000000f00 */
[----:B------:R-:W-:Y:S05]  /*3c20*/  WARPSYNC.COLLECTIVE R190, `(.L_x_11046) ;  /* 0x00000000be087348 */ /* 0x000fea0003c00000 */
[----:B------:R0:W1:Y:S02]  /*3c30*/  SHFL.BFLY P2, R191, R193, R192, R195 ;  /* 0x0c0000c0c1bf7389 */ /* 0x00006400000400c3 */
[----:B01----:R-:W-:Y:S01]  /*3c40*/  ENDCOLLECTIVE ;  /* 0x000000000000791b */ /* 0x003fe20003800000 */
.L_x_11046:
[----:B------:R-:W-:Y:S01]  /*3c50*/  HFMA2.MMA R192, -RZ, RZ, 0, 2.384185791015625e-07 ;  /* 0x00000004ffc07435 */ /* 0x000fe200000001ff */
[----:B------:R-:W-:-:S05]  /*3c60*/  MOV R186, R191 ;  /* 0x000000bf00ba7202 */ /* 0x000fca0000000f00 */
[----:B------:R-:W-:-:S05]  /*3c70*/  FADD.FTZ R186, R187, R186 ;  /* 0x000000babbba7221 */ /* 0x000fca0000010000 */
[----:B------:R-:W-:-:S07]  /*3c80*/  MOV R193, R186 ;  /* 0x000000ba00c17202 */ /* 0x000fce0000000f00 */
[----:B------:R-:W-:Y:S05]  /*3c90*/  WARPSYNC.COLLECTIVE R190, `(.L_x_11047) ;  /* 0x00000000be087348 */ /* 0x000fea0003c00000 */
[----:B------:R0:W1:Y:S02]  /*3ca0*/  SHFL.BFLY P2, R191, R193, R192, R195 ;  /* 0x0c0000c0c1bf7389 */ /* 0x00006400000400c3 */
[----:B01----:R-:W-:Y:S01]  /*3cb0*/  ENDCOLLECTIVE ;  /* 0x000000000000791b */ /* 0x003fe20003800000 */
.L_x_11047:
[----:B------:R-:W-:Y:S01]  /*3cc0*/  HFMA2.MMA R192, -RZ, RZ, 0, 4.76837158203125e-07 ;  /* 0x00000008ffc07435 */ /* 0x000fe200000001ff */
[----:B------:R-:W-:-:S05]  /*3cd0*/  MOV R189, R191 ;  /* 0x000000bf00bd7202 */ /* 0x000fca0000000f00 */
[----:B------:R-:W-:-:S05]  /*3ce0*/  FADD.FTZ R189, R186, R189 ;  /* 0x000000bdbabd7221 */ /* 0x000fca0000010000 */
[----:B------:R-:W-:-:S07]  /*3cf0*/  MOV R193, R189 ;  /* 0x000000bd00c17202 */ /* 0x000fce0000000f00 */
[----:B------:R-:W-:Y:S05]  /*3d00*/  WARPSYNC.COLLECTIVE R190, `(.L_x_11048) ;  /* 0x00000000be087348 */ /* 0x000fea0003c00000 */
[----:B------:R0:W1:Y:S02]  /*3d10*/  SHFL.BFLY P2, R191, R193, R192, R195 ;  /* 0x0c0000c0c1bf7389 */ /* 0x00006400000400c3 */
[----:B01----:R-:W-:Y:S01]  /*3d20*/  ENDCOLLECTIVE ;  /* 0x000000000000791b */ /* 0x003fe20003800000 */
.L_x_11048:
[----:B------:R-:W-:Y:S01]  /*3d30*/  HFMA2.MMA R192, -RZ, RZ, 0, 9.5367431640625e-07 ;  /* 0x00000010ffc07435 */ /* 0x000fe200000001ff */
[----:B------:R-:W-:-:S05]  /*3d40*/  MOV R188, R191 ;  /* 0x000000bf00bc7202 */ /* 0x000fca0000000f00 */
[----:B------:R-:W-:-:S05]  /*3d50*/  FADD.FTZ R188, R189, R188 ;  /* 0x000000bcbdbc7221 */ /* 0x000fca0000010000 */
[----:B------:R-:W-:-:S07]  /*3d60*/  MOV R193, R188 ;  /* 0x000000bc00c17202 */ /* 0x000fce0000000f00 */
[----:B------:R-:W-:Y:S05]  /*3d70*/  WARPSYNC.COLLECTIVE R190, `(.L_x_11049) ;  /* 0x00000000be087348 */ /* 0x000fea0003c00000 */
[----:B------:R0:W1:Y:S02]  /*3d80*/  SHFL.BFLY P2, R191, R193, R192, R195 ;  /* 0x0c0000c0c1bf7389 */ /* 0x00006400000400c3 */
[----:B01----:R-:W-:Y:S01]  /*3d90*/  ENDCOLLECTIVE ;  /* 0x000000000000791b */ /* 0x003fe20003800000 */
.L_x_11049:
[----:B------:R-:W-:Y:S05]  /*3da0*/  BRA `(.L_x_11050) ;  /* 0xffffffe400bc7947 */ /* 0x000fea000383ffff */
.L_x_11051:
        /* <DEDUP_REMOVED lines=13> */
.L_x_27053:


//--------------------- .text._ZN10layer_norm31ln_parallel_residual_fwd_kernelINS_13Kernel_traitsIf13__nv_bfloat16fS2_fjLj4096ELj1ELj1ELj4ELj16ENS_18Kernel_traits_baseILj4096EfS2_fS2_fjLj128EEEEELb0ELb1ELb0EEEvNS_9FwdParamsE --------------------------
	.section	.text._ZN10layer_norm31ln_parallel_residual_fwd_kernelINS_13Kernel_traitsIf13__nv_bfloat16fS2_fjLj4096ELj1ELj1ELj4ELj16ENS_18Kernel_traits_baseILj4096EfS2_fS2_fjLj128EEEEELb0ELb1ELb0EEEvNS_9FwdParamsE,"ax",@progbits
	.align	128
        .global         _ZN10layer_norm31ln_parallel_residual_fwd_kernelINS_13Kernel_traitsIf13__nv_bfloat16fS2_fjLj4096ELj1ELj1ELj4ELj16ENS_18Kernel_traits_baseILj4096EfS2_fS2_fjLj128EEEEELb0ELb1ELb0EEEvNS_9FwdParamsE
        .type           _ZN10layer_norm31ln_parallel_residual_fwd_kernelINS_13Kernel_traitsIf13__nv_bfloat16fS2_fjLj4096ELj1ELj1ELj4ELj16ENS_18Kernel_traits_baseILj4096EfS2_fS2_fjLj128EEEEELb0ELb1ELb0EEEvNS_9FwdParamsE,@function
        .size           _ZN10layer_norm31ln_parallel_residual_fwd_kernelINS_13Kernel_traitsIf13__nv_bfloat16fS2_fjLj4096ELj1ELj1ELj4ELj16ENS_18Kernel_traits_baseILj4096EfS2_fS2_fjLj128EEEEELb0ELb1ELb0EEEvNS_9FwdParamsE,(.L_x_27054 - _ZN10layer_norm31ln_parallel_residual_fwd_kernelINS_13Kernel_traitsIf13__nv_bfloat16fS2_fjLj4096ELj1ELj1ELj4ELj16ENS_18Kernel_traits_baseILj4096EfS2_fS2_fjLj128EEEEELb0ELb1ELb0EEEvNS_9FwdParamsE)
        .other          _ZN10layer_norm31ln_parallel_residual_fwd_kernelINS_13Kernel_traitsIf13__nv_bfloat16fS2_fjLj4096ELj1ELj1ELj4ELj16ENS_18Kernel_traits_baseILj4096EfS2_fS2_fjLj128EEEEELb0ELb1ELb0EEEvNS_9FwdParamsE,@"STO_CUDA_ENTRY STV_DEFAULT"
_ZN10layer_norm31ln_parallel_residual_fwd_kernelINS_13Kernel_traitsIf13__nv_bfloat16fS2_fjLj4096ELj1ELj1ELj4ELj16ENS_18Kernel_traits_baseILj4096EfS2_fS2_fjLj128EEEEELb0ELb1ELb0EEEvNS_9FwdParamsE:
.text._ZN10layer_norm31ln_parallel_residual_fwd_kernelINS_13Kernel_traitsIf13__nv_bfloat16fS2_fjLj4096ELj1ELj1ELj4ELj16ENS_18Kernel_traits_baseILj4096EfS2_fS2_fjLj128EEEEELb0ELb1ELb0EEEvNS_9FwdParamsE:
        /* <DEDUP_REMOVED lines=34> */
.L_x_11053:
[----:B------:R-:W-:Y:S05]  /*0220*/  BSYNC B0 ;  /* 0x0000000000007941 */ /* 0x000fea0003800000 */
.L_x_11052:
[----:B------:R-:W-:Y:S04]  /*0230*/  BSSY B0, `(.L_x_11054) ;  /* 0x0000012000007945 */ /* 0x000fe80003800000 */
[----:B------:R-:W-:Y:S05]  /*0240*/  @!P5 BRA `(.L_x_11055) ;  /* 0x000000000040d947 */ /* 0x000fea0003800000 */
[----:B------:R-:W1:Y:S01]  /*0250*/  LDC.64 R24, c[0x0][0x260] ;  /* 0x00009800ff187b82 */ /* 0x000e620000000a00 */
[----:B------:R-:W-:Y:S01]  /*0260*/  ULDC.64 UR6, c[0x0][0x2c8] ;  /* 0x0000b20000067ab9 */ /* 0x000fe20000000a00 */
[----:B------:R-:W-:Y:S02]  /*0270*/  CS2R R22, SRZ ;  /* 0x0000000000167805 */ /* 0x000fe4000001ff00 */
[----:B------:R-:W-:Y:S02]  /*0280*/  ISETP.NE.U32.AND P2, PT, RZ, UR6, PT ;  /* 0x00000006ff007c0c */ /* 0x000fe4000bf45070 */
[----:B0-----:R-:W-:Y:S02]  /*0290*/  CS2R R20, SRZ ;  /* 0x0000000000147805 */ /* 0x001fe4000001ff00 */
[----:B------:R-:W-:Y:S02]  /*02a0*/  CS2R R26, SRZ ;  /* 0x00000000001a7805 */ /* 0x000fe4000001ff00 */
[----:B------:R-:W-:-:S13]  /*02b0*/  ISETP.NE.AND.EX P2, PT, RZ, UR7, PT, P2 ;  /* 0x00000007ff007c0c */ /* 0x000fda000bf45320 */
[C---:B------:R-:W-:Y:S01]  /*02c0*/  @P2 LEA R2, P3, R57.reuse, UR6, 0x5 ;  /* 0x0000000639022c11 */ /* 0x040fe2000f8628ff */
[C---:B-1----:R-:W-:Y:S01]  /*02d0*/  IMAD.WIDE.U32 R36, R57.reuse, 0x20, R24 ;  /* 0x0000002039247825 */ /* 0x042fe200078e0018 */
[----:B------:R-:W-:Y:S02]  /*02e0*/  CS2R R24, SRZ ;  /* 0x0000000000187805 */ /* 0x000fe4000001ff00 */
[C---:B------:R-:W-:Y:S02]  /*02f0*/  @P2 LEA.HI.X R3, R57.reuse, UR7, RZ, 0x5, P3 ;  /* 0x0000000739032c11 */ /* 0x040fe400098f2cff */
[----:B------:R1:W5:Y:S04]  /*0300*/  LDG.E.128 R28, desc[UR4][R36.64] ;  /* 0x00000004241c7981 */ /* 0x000368000c1e1d00 */
[----:B------:R1:W5:Y:S04]  /*0310*/  @P2 LDG.E.128 R20, desc[UR4][R2.64] ;  /* 0x0000000402142981 */ /* 0x000368000c1e1d00 */
[----:B------:R1:W5:Y:S04]  /*0320*/  @P2 LDG.E.128 R24, desc[UR4][R2.64+0x10] ;  /* 0x0000100402182981 */ /* 0x000368000c1e1d00 */
[----:B------:R1:W5:Y:S01]  /*0330*/  LDG.E.128 R32, desc[UR4][R36.64+0x10] ;  /* 0x0000100424207981 */ /* 0x000362000c1e1d00 */
[----:B------:R-:W-:-:S07]  /*0340*/  IADD3 R57, R57, 0x80, RZ ;  /* 0x0000008039397810 */ /* 0x000fce0007ffe0ff */
.L_x_11055:
[----:B------:R-:W-:Y:S05]  /*0350*/  BSYNC B0 ;  /* 0x0000000000007941 */ /* 0x000fea0003800000 */
.L_x_11054:
[----:B------:R-:W-:Y:S04]  /*0360*/  BSSY B0, `(.L_x_11056) ;  /* 0x0000012000007945 */ /* 0x000fe80003800000 */
[----:B------:R-:W-:Y:S05]  /*0370*/  @!P4 BRA `(.L_x_11057) ;  /* 0x000000000040c947 */ /* 0x000fea0003800000 */
[----:B------:R-:W2:Y:S01]  /*0380*/  LDC.64 R40, c[0x0][0x260] ;  /* 0x00009800ff287b82 */ /* 0x000ea20000000a00 */
[----:B------:R-:W-:Y:S01]  /*0390*/  ULDC.64 UR6, c[0x0][0x2c8] ;  /* 0x0000b20000067ab9 */ /* 0x000fe20000000a00 */
[----:B------:R-:W-:Y:S02]  /*03a0*/  CS2R R38, SRZ ;  /* 0x0000000000267805 */ /* 0x000fe4000001ff00 */
[----:B------:R-:W-:Y:S02]  /*03b0*/  ISETP.NE.U32.AND P2, PT, RZ, UR6, PT ;  /* 0x00000006ff007c0c */ /* 0x000fe4000bf45070 */
[----:B-1----:R-:W-:Y:S02]  /*03c0*/  CS2R R36, SRZ ;  /* 0x0000000000247805 */ /* 0x002fe4000001ff00 */
[----:B------:R-:W-:Y:S02]  /*03d0*/  CS2R R42, SRZ ;  /* 0x00000000002a7805 */ /* 0x000fe4000001ff00 */
[----:B------:R-:W-:-:S13]  /*03e0*/  ISETP.NE.AND.EX P2, PT, RZ, UR7, PT, P2 ;  /* 0x00000007ff007c0c */ /* 0x000fda000bf45320 */
[C---:B0-----:R-:W-:Y:S01]  /*03f0*/  @P2 LEA R2, P3, R57.reuse, UR6, 0x5 ;  /* 0x0000000639022c11 */ /* 0x041fe2000f8628ff */
[C---:B--2---:R-:W-:Y:S01]  /*0400*/  IMAD.WIDE.U32 R52, R57.reuse, 0x20, R40 ;  /* 0x0000002039347825 */ /* 0x044fe200078e0028 */
[----:B------:R-:W-:Y:S02]  /*0410*/  CS2R R40, SRZ ;  /* 0x0000000000287805 */ /* 0x000fe4000001ff00 */
[C---:B------:R-:W-:Y:S02]  /*0420*/  @P2 LEA.HI.X R3, R57.reuse, UR7, RZ, 0x5, P3 ;  /* 0x0000000739032c11 */ /* 0x040fe400098f2cff */
[----:B------:R2:W5:Y:S04]  /*0430*/  LDG.E.128 R44, desc[UR4][R52.64] ;  /* 0x00000004342c7981 */ /* 0x000568000c1e1d00 */
[----:B------:R2:W5:Y:S04]  /*0440*/  @P2 LDG.E.128 R36, desc[UR4][R2.64] ;  /* 0x0000000402242981 */ /* 0x000568000c1e1d00 */
[----:B------:R2:W5:Y:S04]  /*0450*/  @P2 LDG.E.128 R40, desc[UR4][R2.64+0x10] ;  /* 0x0000100402282981 */ /* 0x000568000c1e1d00 */
[----:B------:R2:W5:Y:S01]  /*0460*/  LDG.E.128 R48, desc[UR4][R52.64+0x10] ;  /* 0x0000100434307981 */ /* 0x000562000c1e1d00 */
[----:B------:R-:W-:-:S07]  /*0470*/  IADD3 R57, R57, 0x80, RZ ;  /* 0x0000008039397810 */ /* 0x000fce0007ffe0ff */
.L_x_11057:
[----:B------:R-:W-:Y:S05]  /*0480*/  BSYNC B0 ;  /* 0x0000000000007941 */ /* 0x000fea0003800000 */
.L_x_11056:
        /* <DEDUP_REMOVED lines=8> */
[----:B------:R-:W-:-:S13]  /*0510*/  ISETP.NE.AND.EX P2, PT, RZ, UR7, PT, P2 ;  /* 0x00000007ff007c0c */ /* 0x000fda000bf45320 */
[C---:B------:R-:W-:Y:S01]  /*0520*/  @P2 LEA R68, P3, R57.reuse, UR6, 0x5 ;  /* 0x0000000639442c11 */ /* 0x040fe2000f8628ff */
[----:B0-----:R-:W-:-:S03]  /*0530*/  IMAD.WIDE.U32 R2, R57, 0x20, R2 ;  /* 0x0000002039027825 */ /* 0x001fc600078e0002 */
[----:B------:R-:W-:Y:S02]  /*0540*/  @P2 LEA.HI.X R69, R57, UR7, RZ, 0x5, P3 ;  /* 0x0000000739452c11 */ /* 0x000fe400098f2cff */
[----:B------:R-:W-:Y:S01]  /*0550*/  CS2R R56, SRZ ;  /* 0x0000000000387805 */ /* 0x000fe2000001ff00 */
[----:B------:R3:W5:Y:S04]  /*0560*/  LDG.E.128 R60, desc[UR4][R2.64] ;  /* 0x00000004023c7981 */ /* 0x000768000c1e1d00 */
[----:B------:R3:W5:Y:S04]  /*0570*/  @P2 LDG.E.128 R52, desc[UR4][R68.64] ;  /* 0x0000000444342981 */ /* 0x000768000c1e1d00 */
[----:B------:R3:W5:Y:S04]  /*0580*/  @P2 LDG.E.128 R56, desc[UR4][R68.64+0x10] ;  /* 0x0000100444382981 */ /* 0x000768000c1e1d00 */
[----:B------:R3:W5:Y:S02]  /*0590*/  LDG.E.128 R64, desc[UR4][R2.64+0x10] ;  /* 0x0000100402407981 */ /* 0x000764000c1e1d00 */
.L_x_11059:
[----:B------:R-:W-:Y:S05]  /*05a0*/  BSYNC B0 ;  /* 0x0000000000007941 */ /* 0x000fea0003800000 */
.L_x_11058:
[----:B------:R-:W4:Y:S02]  /*05b0*/  S2UR UR6, SR_CTAID.X ;  /* 0x00000000000679c3 */ /* 0x000f240000002500 */
[----:B----4-:R-:W-:Y:S01]  /*05c0*/  LEA.HI R117, R0, UR6, RZ, 0x19 ;  /* 0x0000000600757c11 */ /* 0x010fe2000f8fc8ff */
[----:B------:R-:W-:-:S03]  /*05d0*/  ULDC UR6, c[0x0][0x214] ;  /* 0x0000850000067ab9 */ /* 0x000fc60000000800 */
[----:B------:R-:W-:-:S13]  /*05e0*/  ISETP.GE.AND P2, PT, R117, UR6, PT ;  /* 0x0000000675007c0c */ /* 0x000fda000bf46270 */
[----:B------:R-:W-:Y:S05]  /*05f0*/  @P2 EXIT ;  /* 0x000000000000294d */ /* 0x000fea0003800000 */
[----:B------:R-:W-:Y:S01]  /*0600*/  SHF.R.S32.HI R70, RZ, 0x3, R70 ;  /* 0x00000003ff467819 */ /* 0x000fe20000011446 */
[----:B------:R-:W-:Y:S01]  /*0610*/  HFMA2.MMA R112, -RZ, RZ, 0, 5.9604644775390625e-08 ;  /* 0x00000001ff707435 */ /* 0x000fe200000001ff */
[----:B0123--:R-:W-:Y:S01]  /*0620*/  LOP3.LUT R3, R0, 0x60, RZ, 0xc0, !PT ;  /* 0x0000006000037812 */ /* 0x00ffe200078ec0ff */
[----:B------:R-:W-:Y:S01]  /*0630*/  ULDC.U8 UR6, c[0x0][0x2a0] ;  /* 0x0000a80000067ab9 */ /* 0x000fe20000000000 */
[----:B------:R-:W-:Y:S01]  /*0640*/  LOP3.LUT R2, R70, 0x7f, RZ, 0xc0, !PT ;  /* 0x0000007f46027812 */ /* 0x000fe200078ec0ff */
[----:B------:R-:W-:Y:S01]  /*0650*/  UISETP.NE.AND UP0, UPT, UR6, URZ, UPT ;  /* 0x0000003f0600728c */ /* 0x000fe2000bf05270 */
[----:B------:R-:W-:Y:S01]  /*0660*/  SHF.R.U32.HI R70, RZ, 0x2, R70 ;  /* 0x00000002ff467819 */ /* 0x000fe20000011646 */
[----:B------:R-:W-:Y:S01]  /*0670*/  ULDC UR13, c[0x0][0x218] ;  /* 0x00008600000d7ab9 */ /* 0x000fe20000000800 */
[----:B------:R-:W-:Y:S01]  /*0680*/  VIADDMNMX R3, R2, -R3, RZ, !PT ;  /* 0x8000000302037246 */ /* 0x000fe200078001ff */
[----:B------:R-:W-:Y:S01]  /*0690*/  ULDC UR12, c[0x0][0x290] ;  /* 0x0000a400000c7ab9 */ /* 0x000fe20000000800 */
[----:B------:R-:W-:Y:S01]  /*06a0*/  LOP3.LUT R70, R70, 0x3fffffe0, RZ, 0xc0, !PT ;  /* 0x3fffffe046467812 */ /* 0x000fe200078ec0ff */
[----:B------:R-:W-:Y:S01]  /*06b0*/  ULDC.64 UR6, c[0x0][0x228] ;  /* 0x00008a0000067ab9 */ /* 0x000fe20000000a00 */
[----:B------:R-:W-:Y:S01]  /*06c0*/  VIMNMX R3, R3, 0x20, PT ;  /* 0x0000002003037848 */ /* 0x000fe20003fe0100 */
[----:B------:R-:W-:Y:S01]  /*06d0*/  ULDC.64 UR8, c[0x0][0x230] ;  /* 0x00008c0000087ab9 */ /* 0x000fe20000000a00 */
[----:B------:R-:W-:Y:S01]  /*06e0*/  SHF.L.U32 R68, R0, 0x5, RZ ;  /* 0x0000000500447819 */ /* 0x000fe200000006ff */
[----:B------:R-:W-:Y:S01]  /*06f0*/  ULDC.64 UR10, c[0x0][0x238] ;  /* 0x00008e00000a7ab9 */ /* 0x000fe20000000a00 */
[----:B------:R-:W-:Y:S01]  /*0700*/  IADD3 R3, R3, R70, RZ ;  /* 0x0000004603037210 */ /* 0x000fe20007ffe0ff */
[----:B------:R-:W-:Y:S01]  /*0710*/  ULDC.64 UR14, c[0x0][0x210] ;  /* 0x00008400000e7ab9 */ /* 0x000fe20000000a00 */
[----:B------:R-:W-:-:S02]  /*0720*/  LOP3.LUT R69, R68, 0x3e0, RZ, 0xc0, !PT ;  /* 0x000003e044457812 */ /* 0x000fc400078ec0ff */
[----:B------:R-:W-:Y:S02]  /*0730*/  SHF.L.U32 R3, R3, 0x3, RZ ;  /* 0x0000000303037819 */ /* 0x000fe400000006ff */
[----:B------:R-:W-:Y:S02]  /*0740*/  VIADDMNMX R69, R2, -R69, RZ, !PT ;  /* 0x8000004502457246 */ /* 0x000fe400078001ff */
[----:B------:R-:W-:Y:S02]  /*0750*/  I2FP.F32.U32 R116, R3 ;  /* 0x0000000300747245 */ /* 0x000fe40000201000 */
[----:B------:R-:W-:-:S04]  /*0760*/  VIMNMX R69, R69, 0x20, PT ;  /* 0x0000002045457848 */ /* 0x000fc80003fe0100 */
[----:B------:R-:W0:Y:S01]  /*0770*/  MUFU.RCP R116, R116 ;  /* 0x0000007400747308 */ /* 0x000e220000001000 */
[----:B------:R-:W-:-:S04]  /*0780*/  IADD3 R3, R70, R69, RZ ;  /* 0x0000004546037210 */ /* 0x000fc80007ffe0ff */
[----:B------:R-:W-:-:S07]  /*0790*/  SHF.L.U32 R3, R3, 0x3, RZ ;  /* 0x0000000303037819 */ /* 0x000fce00000006ff */
.L_x_11141:
[----:B------:R-:W-:Y:S01]  /*07a0*/  IMAD R2, R117, UR13, RZ ;  /* 0x0000000d75027c24 */ /* 0x000fe2000f8e02ff */
[----:B------:R-:W-:Y:S04]  /*07b0*/  BSSY B0, `(.L_x_11060) ;  /* 0x0000063000007945 */ /* 0x000fe80003800000 */
[----:B------:R-:W-:-:S04]  /*07c0*/  SHF.R.S32.HI R113, RZ, 0x1f, R2 ;  /* 0x0000001fff717819 */ /* 0x000fc80000011402 */
[----:B------:R-:W-:-:S04]  /*07d0*/  LEA.HI R2, R113, R2, RZ, 0x3 ;  /* 0x0000000271027211 */ /* 0x000fc800078f18ff */
[----:B------:R-:W-:-:S04]  /*07e0*/  LEA.HI.SX32 R2, R2, R119, 0x1d ;  /* 0x0000007702027211 */ /* 0x000fc800078feaff */
[----:B------:R-:W-:Y:S01]  /*07f0*/  MOV R113, R2 ;  /* 0x0000000200717202 */ /* 0x000fe20000000f00 */
[----:B-----5:R-:W-:Y:S06]  /*0800*/  @!P0 BRA `(.L_x_11061) ;  /* 0x0000000400748947 */ /* 0x020fec0003800000 */
[----:B------:R-:W1:Y:S01]  /*0810*/  LDC.64 R84, c[0x0][0x220] ;  /* 0x00008800ff547b82 */ /* 0x000e620000000a00 */
[----:B------:R-:W-:Y:S02]  /*0820*/  ISETP.NE.U32.AND P3, PT, RZ, UR6, PT ;  /* 0x00000006ff007c0c */ /* 0x000fe4000bf65070 */
[----:B------:R-:W-:Y:S02]  /*0830*/  ISETP.NE.U32.AND P2, PT, RZ, UR8, PT ;  /* 0x00000008ff007c0c */ /* 0x000fe4000bf45070 */
[----:B------:R-:W-:Y:S02]  /*0840*/  ISETP.NE.AND.EX P3, PT, RZ, UR7, PT, P3 ;  /* 0x00000007ff007c0c */ /* 0x000fe4000bf65330 */
[----:B------:R-:W-:-:S11]  /*0850*/  ISETP.NE.AND.EX P2, PT, RZ, UR9, PT, P2 ;  /* 0x00000009ff007c0c */ /* 0x000fd6000bf45320 */
[----:B------:R-:W-:-:S04]  /*0860*/  @P3 LEA R114, P4, R2, UR6, 0x4 ;  /* 0x0000000602723c11 */ /* 0x000fc8000f8820ff */
[C---:B------:R-:W-:Y:S01]  /*0870*/  @P3 LEA.HI.X R115, R2.reuse, UR7, RZ, 0x4, P4 ;  /* 0x0000000702733c11 */ /* 0x040fe2000a0f24ff */
[C---:B-1----:R-:W-:Y:S01]  /*0880*/  IMAD.WIDE.U32 R84, R2.reuse, 0x10, R84 ;  /* 0x0000001002547825 */ /* 0x042fe200078e0054 */
        /* <DEDUP_REMOVED lines=14> */
.L_x_11062:
[----:B-----5:R-:W-:-:S05]  /*0970*/  SHF.L.U32 R83, R68, 0x10, RZ ;  /* 0x0000001044537819 */ /* 0x020fca00000006ff */
[----:B------:R-:W-:-:S04]  /*0980*/  FADD.FTZ R80, R83, R80 ;  /* 0x0000005053507221 */ /* 0x000fc80000010000 */
[----:B------:R-:W-:-:S07]  /*0990*/  @P2 FADD.FTZ R80, R72, R80 ;  /* 0x0000005048502221 */ /* 0x000fce0000010000 */
.L_x_11063:
[----:B------:R-:W-:Y:S01]  /*09a0*/  SHF.L.U32 R81, R81, 0x10, RZ ;  /* 0x0000001051517819 */ /* 0x000fe200000006ff */
[----:B------:R-:W-:Y:S06]  /*09b0*/  @P3 BRA `(.L_x_11064) ;  /* 0x00000000000c3947 */ /* 0x000fec0003800000 */
[----:B------:R-:W-:Y:S05]  /*09c0*/  @!P2 BRA `(.L_x_11065) ;  /* 0x000000000018a947 */ /* 0x000fea0003800000 */
[----:B-----5:R-:W-:Y:S01]  /*09d0*/  FADD.FTZ R81, R73, R81 ;  /* 0x0000005149517221 */ /* 0x020fe20000010000 */
[----:B------:R-:W-:Y:S06]  /*09e0*/  BRA `(.L_x_11065) ;  /* 0x0000000000107947 */ /* 0x000fec0003800000 */
.L_x_11064:
[----:B-----5:R-:W-:-:S04]  /*09f0*/  PRMT R82, R68, 0x7632, R82 ;  /* 0x0000763244527816 */ /* 0x020fc80000000052 */
[----:B------:R-:W-:-:S05]  /*0a00*/  SHF.L.U32 R82, R82, 0x10, RZ ;  /* 0x0000001052527819 */ /* 0x000fca00000006ff */
[----:B------:R-:W-:-:S04]  /*0a10*/  FADD.FTZ R81, R82, R81 ;  /* 0x0000005152517221 */ /* 0x000fc80000010000 */
[----:B------:R-:W-:-:S07]  /*0a20*/  @P2 FADD.FTZ R81, R73, R81 ;  /* 0x0000005149512221 */ /* 0x000fce0000010000 */
.L_x_11065:
[C---:B------:R-:W-:Y:S02]  /*0a30*/  PRMT R83, R85.reuse, 0x7632, R83 ;  /* 0x0000763255537816 */ /* 0x040fe40000000053 */
[----:B------:R-:W-:Y:S01]  /*0a40*/  SHF.L.U32 R82, R85, 0x10, RZ ;  /* 0x0000001055527819 */ /* 0x000fe200000006ff */
[----:B------:R-:W-:Y:S06]  /*0a50*/  @P3 BRA `(.L_x_11066) ;  /* 0x00000000000c3947 */ /* 0x000fec0003800000 */
[----:B------:R-:W-:Y:S05]  /*0a60*/  @!P2 BRA `(.L_x_11067) ;  /* 0x000000000014a947 */ /* 0x000fea0003800000 */
[----:B-----5:R-:W-:Y:S01]  /*0a70*/  FADD.FTZ R82, R74, R82 ;  /* 0x000000524a527221 */ /* 0x020fe20000010000 */
[----:B------:R-:W-:Y:S06]  /*0a80*/  BRA `(.L_x_11067) ;  /* 0x00000000000c7947 */ /* 0x000fec0003800000 */
.L_x_11066:
[----:B-----5:R-:W-:-:S05]  /*0a90*/  SHF.L.U32 R85, R69, 0x10, RZ ;  /* 0x0000001045557819 */ /* 0x020fca00000006ff */
[----:B------:R-:W-:-:S04]  /*0aa0*/  FADD.FTZ R82, R85, R82 ;  /* 0x0000005255527221 */ /* 0x000fc80000010000 */
[----:B------:R-:W-:-:S07]  /*0ab0*/  @P2 FADD.FTZ R82, R74, R82 ;  /* 0x000000524a522221 */ /* 0x000fce0000010000 */
.L_x_11067:
[----:B------:R-:W-:Y:S01]  /*0ac0*/  SHF.L.U32 R83, R83, 0x10, RZ ;  /* 0x0000001053537819 */ /* 0x000fe200000006ff */
[----:B------:R-:W-:Y:S06]  /*0ad0*/  @P3 BRA `(.L_x_11068) ;  /* 0x00000000000c3947 */ /* 0x000fec0003800000 */
[----:B------:R-:W-:Y:S05]  /*0ae0*/  @!P2 BRA `(.L_x_11069) ;  /* 0x000000000018a947 */ /* 0x000fea0003800000 */
[----:B-----5:R-:W-:Y:S01]  /*0af0*/  FADD.FTZ R83, R75, R83 ;  /* 0x000000534b537221 */ /* 0x020fe20000010000 */
[----:B------:R-:W-:Y:S06]  /*0b00*/  BRA `(.L_x_11069) ;  /* 0x0000000000107947 */ /* 0x000fec0003800000 */
.L_x_11068:
[----:B-----5:R-:W-:-:S04]  /*0b10*/  PRMT R84, R69, 0x7632, R84 ;  /* 0x0000763245547816 */ /* 0x020fc80000000054 */
[----:B------:R-:W-:-:S05]  /*0b20*/  SHF.L.U32 R84, R84, 0x10, RZ ;  /* 0x0000001054547819 */ /* 0x000fca00000006ff */
[----:B------:R-:W-:-:S04]  /*0b30*/  FADD.FTZ R83, R84, R83 ;  /* 0x0000005354537221 */ /* 0x000fc80000010000 */
[----:B------:R-:W-:-:S07]  /*0b40*/  @P2 FADD.FTZ R83, R75, R83 ;  /* 0x000000534b532221 */ /* 0x000fce0000010000 */
.L_x_11069:
[C---:B------:R-:W-:Y:S02]  /*0b50*/  PRMT R85, R86.reuse, 0x7632, R85 ;  /* 0x0000763256557816 */ /* 0x040fe40000000055 */
[----:B------:R-:W-:Y:S01]  /*0b60*/  SHF.L.U32 R84, R86, 0x10, RZ ;  /* 0x0000001056547819 */ /* 0x000fe200000006ff */
[----:B------:R-:W-:Y:S06]  /*0b70*/  @P3 BRA `(.L_x_11070) ;  /* 0x00000000000c3947 */ /* 0x000fec0003800000 */
[----:B------:R-:W-:Y:S05]  /*0b80*/  @!P2 BRA `(.L_x_11071) ;  /* 0x000000000014a947 */ /* 0x000fea0003800000 */
[----:B-----5:R-:W-:Y:S01]  /*0b90*/  FADD.FTZ R84, R76, R84 ;  /* 0x000000544c547221 */ /* 0x020fe20000010000 */
[----:B------:R-:W-:Y:S06]  /*0ba0*/  BRA `(.L_x_11071) ;  /* 0x00000000000c7947 */ /* 0x000fec0003800000 */
.L_x_11070:
[----:B-----5:R-:W-:-:S05]  /*0bb0*/  SHF.L.U32 R113, R70, 0x10, RZ ;  /* 0x0000001046717819 */ /* 0x020fca00000006ff */
[----:B------:R-:W-:-:S04]  /*0bc0*/  FADD.FTZ R84, R113, R84 ;  /* 0x0000005471547221 */ /* 0x000fc80000010000 */
[----:B------:R-:W-:-:S07]  /*0bd0*/  @P2 FADD.FTZ R84, R76, R84 ;  /* 0x000000544c542221 */ /* 0x000fce0000010000 */
.L_x_11071:
[----:B------:R-:W-:Y:S01]  /*0be0*/  SHF.L.U32 R85, R85, 0x10, RZ ;  /* 0x0000001055557819 */ /* 0x000fe200000006ff */
[----:B------:R-:W-:Y:S06]  /*0bf0*/  @P3 BRA `(.L_x_11072) ;  /* 0x00000000000c3947 */ /* 0x000fec0003800000 */
[----:B------:R-:W-:Y:S05]  /*0c00*/  @!P2 BRA `(.L_x_11073) ;  /* 0x000000000018a947 */ /* 0x000fea0003800000 */
[----:B-----5:R-:W-:Y:S01]  /*0c10*/  FADD.FTZ R85, R77, R85 ;  /* 0x000000554d557221 */ /* 0x020fe20000010000 */
[----:B------:R-:W-:Y:S06]  /*0c20*/  BRA `(.L_x_11073) ;  /* 0x0000000000107947 */ /* 0x000fec0003800000 */
.L_x_11072:
[----:B-----5:R-:W-:-:S04]  /*0c30*/  PRMT R86, R70, 0x7632, R86 ;  /* 0x0000763246567816 */ /* 0x020fc80000000056 */
[----:B------:R-:W-:-:S05]  /*0c40*/  SHF.L.U32 R86, R86, 0x10, RZ ;  /* 0x0000001056567819 */ /* 0x000fca00000006ff */
[----:B------:R-:W-:-:S04]  /*0c50*/  FADD.FTZ R85, R86, R85 ;  /* 0x0000005556557221 */ /* 0x000fc80000010000 */
[----:B------:R-:W-:-:S07]  /*0c60*/  @P2 FADD.FTZ R85, R77, R85 ;  /* 0x000000554d552221 */ /* 0x000fce0000010000 */
.L_x_11073:
[C---:B------:R-:W-:Y:S02]  /*0c70*/  PRMT R113, R87.reuse, 0x7632, R113 ;  /* 0x0000763257717816 */ /* 0x040fe40000000071 */
[----:B------:R-:W-:Y:S01]  /*0c80*/  SHF.L.U32 R86, R87, 0x10, RZ ;  /* 0x0000001057567819 */ /* 0x000fe200000006ff */
[----:B------:R-:W-:Y:S06]  /*0c90*/  @P3 BRA `(.L_x_11074) ;  /* 0x00000000000c3947 */ /* 0x000fec0003800000 */
[----:B------:R-:W-:Y:S05]  /*0ca0*/  @!P2 BRA `(.L_x_11075) ;  /* 0x000000000014a947 */ /* 0x000fea0003800000 */
[----:B-----5:R-:W-:Y:S01]  /*0cb0*/  FADD.FTZ R86, R78, R86 ;  /* 0x000000564e567221 */ /* 0x020fe20000010000 */
[----:B------:R-:W-:Y:S06]  /*0cc0*/  BRA `(.L_x_11075) ;  /* 0x00000000000c7947 */ /* 0x000fec0003800000 */
.L_x_11074:
[----:B-----5:R-:W-:-:S05]  /*0cd0*/  SHF.L.U32 R87, R71, 0x10, RZ ;  /* 0x0000001047577819 */ /* 0x020fca00000006ff */
[----:B------:R-:W-:-:S04]  /*0ce0*/  FADD.FTZ R86, R87, R86 ;  /* 0x0000005657567221 */ /* 0x000fc80000010000 */
[----:B------:R-:W-:-:S07]  /*0cf0*/  @P2 FADD.FTZ R86, R78, R86 ;  /* 0x000000564e562221 */ /* 0x000fce0000010000 */
.L_x_11075:
[----:B------:R-:W-:Y:S01]  /*0d00*/  SHF.L.U32 R87, R113, 0x10, RZ ;  /* 0x0000001071577819 */ /* 0x000fe200000006ff */
[----:B------:R-:W-:Y:S06]  /*0d10*/  @P3 BRA `(.L_x_11076) ;  /* 0x00000000000c3947 */ /* 0x000fec0003800000 */
[----:B------:R-:W-:Y:S05]  /*0d20*/  @!P2 BRA `(.L_x_11077) ;  /* 0x000000000018a947 */ /* 0x000fea0003800000 */
[----:B-----5:R-:W-:Y:S01]  /*0d30*/  FADD.FTZ R87, R79, R87 ;  /* 0x000000574f577221 */ /* 0x020fe20000010000 */
[----:B------:R-:W-:Y:S06]  /*0d40*/  BRA `(.L_x_11077) ;  /* 0x0000000000107947 */ /* 0x000fec0003800000 */
.L_x_11076:
[----:B-----5:R-:W-:-:S04]  /*0d50*/  PRMT R113, R71, 0x7632, R113 ;  /* 0x0000763247717816 */ /* 0x020fc80000000071 */
[----:B------:R-:W-:-:S05]  /*0d60*/  SHF.L.U32 R114, R113, 0x10, RZ ;  /* 0x0000001071727819 */ /* 0x000fca00000006ff */
[----:B------:R-:W-:-:S04]  /*0d70*/  FADD.FTZ R87, R114, R87 ;  /* 0x0000005772577221 */ /* 0x000fc80000010000 */
[----:B------:R-:W-:-:S07]  /*0d80*/  @P2 FADD.FTZ R87, R79, R87 ;  /* 0x000000574f572221 */ /* 0x000fce0000010000 */
.L_x_11077:
[C---:B------:R-:W-:Y:S02]  /*0d90*/  LEA R114, P2, R2.reuse, UR10, 0x5 ;  /* 0x0000000a02727c11 */ /* 0x040fe4000f8428ff */
[C---:B------:R-:W-:Y:S02]  /*0da0*/  IADD3 R113, R2.reuse, 0x80, RZ ;  /* 0x0000008002717810 */ /* 0x040fe40007ffe0ff */
[----:B------:R-:W-:-:S05]  /*0db0*/  LEA.HI.X R115, R2, UR11, RZ, 0x5, P2 ;  /* 0x0000000b02737c11 */ /* 0x000fca00090f2cff */
[----:B------:R1:W-:Y:S04]  /*0dc0*/  STG.E.128 desc[UR4][R114.64], R80 ;  /* 0x0000005072007986 */ /* 0x0003e8000c101d04 */
[----:B------:R1:W-:Y:S02]  /*0dd0*/  STG.E.128 desc[UR4][R114.64+0x10], R84 ;  /* 0x0000105472007986 */ /* 0x0003e4000c101d04 */
.L_x_11061:
[----:B------:R-:W-:Y:S05]  /*0de0*/  BSYNC B0 ;  /* 0x0000000000007941 */ /* 0x000fea0003800000 */
.L_x_11060:
        /* <DEDUP_REMOVED lines=8> */
[----:B-1----:R-:W-:-:S04]  /*0e70*/  @P3 LEA R114, P4, R113, UR6, 0x4 ;  /* 0x0000000671723c11 */ /* 0x002fc8000f8820ff */
        /* <DEDUP_REMOVED lines=16> */
.L_x_11080:
[----:B-----5:R-:W-:-:S05]  /*0f80*/  SHF.L.U32 R91, R68, 0x10, RZ ;  /* 0x00000010445b7819 */ /* 0x020fca00000006ff */
[----:B------:R-:W-:-:S04]  /*0f90*/  FADD.FTZ R88, R91, R88 ;  /* 0x000000585b587221 */ /* 0x000fc80000010000 */
[----:B------:R-:W-:-:S07]  /*0fa0*/  @P2 FADD.FTZ R88, R72, R88 ;  /* 0x0000005848582221 */ /* 0x000fce0000010000 */
.L_x_11081:
[----:B------:R-:W-:Y:S01]  /*0fb0*/  SHF.L.U32 R89, R89, 0x10, RZ ;  /* 0x0000001059597819 */ /* 0x000fe200000006ff */
[----:B------:R-:W-:Y:S06]  /*0fc0*/  @P3 BRA `(.L_x_11082) ;  /* 0x00000000000c3947 */ /* 0x000fec0003800000 */
[----:B------:R-:W-:Y:S05]  /*0fd0*/  @!P2 BRA `(.L_x_11083) ;  /* 0x000000000018a947 */ /* 0x000fea0003800000 */
[----:B-----5:R-:W-:Y:S01]  /*0fe0*/  FADD.FTZ R89, R73, R89 ;  /* 0x0000005949597221 */ /* 0x020fe20000010000 */
[----:B------:R-:W-:Y:S06]  /*0ff0*/  BRA `(.L_x_11083) ;  /* 0x0000000000107947 */ /* 0x000fec0003800000 */
.L_x_11082:
[----:B-----5:R-:W-:-:S04]  /*1000*/  PRMT R90, R68, 0x7632, R90 ;  /* 0x00007632445a7816 */ /* 0x020fc8000000005a */
[----:B------:R-:W-:-:S05]  /*1010*/  SHF.L.U32 R90, R90, 0x10, RZ ;  /* 0x000000105a5a7819 */ /* 0x000fca00000006ff */
[----:B------:R-:W-:-:S04]  /*1020*/  FADD.FTZ R89, R90, R89 ;  /* 0x000000595a597221 */ /* 0x000fc80000010000 */
[----:B------:R-:W-:-:S07]  /*1030*/  @P2 FADD.FTZ R89, R73, R89 ;  /* 0x0000005949592221 */ /* 0x000fce0000010000 */
.L_x_11083:
[C---:B------:R-:W-:Y:S02]  /*1040*/  PRMT R91, R93.reuse, 0x7632, R91 ;  /* 0x000076325d5b7816 */ /* 0x040fe4000000005b */
[----:B------:R-:W-:Y:S01]  /*1050*/  SHF.L.U32 R90, R93, 0x10, RZ ;  /* 0x000000105d5a7819 */ /* 0x000fe200000006ff */
[----:B------:R-:W-:Y:S06]  /*1060*/  @P3 BRA `(.L_x_11084) ;  /* 0x00000000000c3947 */ /* 0x000fec0003800000 */
[----:B------:R-:W-:Y:S05]  /*1070*/  @!P2 BRA `(.L_x_11085) ;  /* 0x000000000014a947 */ /* 0x000fea0003800000 */
[----:B-----5:R-:W-:Y:S01]  /*1080*/  FADD.FTZ R90, R74, R90 ;  /* 0x0000005a4a5a7221 */ /* 0x020fe20000010000 */
[----:B------:R-:W-:Y:S06]  /*1090*/  BRA `(.L_x_11085) ;  /* 0x00000000000c7947 */ /* 0x000fec0003800000 */
.L_x_11084:
[----:B-----5:R-:W-:-:S05]  /*10a0*/  SHF.L.U32 R93, R69, 0x10, RZ ;  /* 0x00000010455d7819 */ /* 0x020fca00000006ff */
[----:B------:R-:W-:-:S04]  /*10b0*/  FADD.FTZ R90, R93, R90 ;  /* 0x0000005a5d5a7221 */ /* 0x000fc80000010000 */
[----:B------:R-:W-:-:S07]  /*10c0*/  @P2 FADD.FTZ R90, R74, R90 ;  /* 0x0000005a4a5a2221 */ /* 0x000fce0000010000 */
.L_x_11085:
[----:B------:R-:W-:Y:S01]  /*10d0*/  SHF.L.U32 R91, R91, 0x10, RZ ;  /* 0x000000105b5b7819 */ /* 0x000fe200000006ff */
[----:B------:R-:W-:Y:S06]  /*10e0*/  @P3 BRA `(.L_x_11086) ;  /* 0x00000000000c3947 */ /* 0x000fec0003800000 */
[----:B------:R-:W-:Y:S05]  /*10f0*/  @!P2 BRA `(.L_x_11087) ;  /* 0x000000000018a947 */ /* 0x000fea0003800000 */
[----:B-----5:R-:W-:Y:S01]  /*1100*/  FADD.FTZ R91, R75, R91 ;  /* 0x0000005b4b5b7221 */ /* 0x020fe20000010000 */
[----:B------:R-:W-:Y:S06]  /*1110*/  BRA `(.L_x_11087) ;  /* 0x0000000000107947 */ /* 0x000fec0003800000 */
.L_x_11086:
[----:B-----5:R-:W-:-:S04]  /*1120*/  PRMT R92, R69, 0x7632, R92 ;  /* 0x00007632455c7816 */ /* 0x020fc8000000005c */
[----:B------:R-:W-:-:S05]  /*1130*/  SHF.L.U32 R92, R92, 0x10, RZ ;  /* 0x000000105c5c7819 */ /* 0x000fca00000006ff */
[----:B------:R-:W-:-:S04]  /*1140*/  FADD.FTZ R91, R92, R91 ;  /* 0x0000005b5c5b7221 */ /* 0x000fc80000010000 */
[----:B------:R-:W-:-:S07]  /*1150*/  @P2 FADD.FTZ R91, R75, R91 ;  /* 0x0000005b4b5b2221 */ /* 0x000fce0000010000 */
.L_x_11087:
[C---:B------:R-:W-:Y:S02]  /*1160*/  PRMT R93, R94.reuse, 0x7632, R93 ;  /* 0x000076325e5d7816 */ /* 0x040fe4000000005d */
[----:B------:R-:W-:Y:S01]  /*1170*/  SHF.L.U32 R92, R94, 0x10, RZ ;  /* 0x000000105e5c7819 */ /* 0x000fe200000006ff */
[----:B------:R-:W-:Y:S06]  /*1180*/  @P3 BRA `(.L_x_11088) ;  /* 0x00000000000c3947 */ /* 0x000fec0003800000 */
[----:B------:R-:W-:Y:S05]  /*1190*/  @!P2 BRA `(.L_x_11089) ;  /* 0x000000000014a947 */ /* 0x000fea0003800000 */
[----:B-----5:R-:W-:Y:S01]  /*11a0*/  FADD.FTZ R92, R76, R92 ;  /* 0x0000005c4c5c7221 */ /* 0x020fe20000010000 */
[----:B------:R-:W-:Y:S06]  /*11b0*/  BRA `(.L_x_11089) ;  /* 0x00000000000c7947 */ /* 0x000fec0003800000 */
.L_x_11088:
[----:B-----5:R-:W-:-:S05]  /*11c0*/  SHF.L.U32 R115, R70, 0x10, RZ ;  /* 0x0000001046737819 */ /* 0x020fca00000006ff */
[----:B------:R-:W-:-:S04]  /*11d0*/  FADD.FTZ R92, R115, R92 ;  /* 0x0000005c735c7221 */ /* 0x000fc80000010000 */
[----:B------:R-:W-:-:S07]  /*11e0*/  @P2 FADD.FTZ R92, R76, R92 ;  /* 0x0000005c4c5c2221 */ /* 0x000fce0000010000 */
.L_x_11089:
[----:B------:R-:W-:Y:S01]  /*11f0*/  SHF.L.U32 R93, R93, 0x10, RZ ;  /* 0x000000105d5d7819 */ /* 0x000fe200000006ff */
[----:B------:R-:W-:Y:S06]  /*1200*/  @P3 BRA `(.L_x_11090) ;  /* 0x00000000000c3947 */ /* 0x000fec0003800000 */
[----:B------:R-:W-:Y:S05]  /*1210*/  @!P2 BRA `(.L_x_11091) ;  /* 0x000000000018a947 */ /* 0x000fea0003800000 */
[----:B-----5:R-:W-:Y:S01]  /*1220*/  FADD.FTZ R93, R77, R93 ;  /* 0x0000005d4d5d7221 */ /* 0x020fe20000010000 */
[----:B------:R-:W-:Y:S06]  /*1230*/  BRA `(.L_x_11091) ;  /* 0x0000000000107947 */ /* 0x000fec0003800000 */
.L_x_11090:
[----:B-----5:R-:W-:-:S04]  /*1240*/  PRMT R94, R70, 0x7632, R94 ;  /* 0x00007632465e7816 */ /* 0x020fc8000000005e */
[----:B------:R-:W-:-:S05]  /*1250*/  SHF.L.U32 R94, R94, 0x10, RZ ;  /* 0x000000105e5e7819 */ /* 0x000fca00000006ff */
[----:B------:R-:W-:-:S04]  /*1260*/  FADD.FTZ R93, R94, R93 ;  /* 0x0000005d5e5d7221 */ /* 0x000fc80000010000 */
[----:B------:R-:W-:-:S07]  /*1270*/  @P2 FADD.FTZ R93, R77, R93 ;  /* 0x0000005d4d5d2221 */ /* 0x000fce0000010000 */
.L_x_11091:
[C---:B------:R-:W-:Y:S02]  /*1280*/  PRMT R114, R95.reuse, 0x7632, R114 ;  /* 0x000076325f727816 */ /* 0x040fe40000000072 */
[----:B------:R-:W-:Y:S01]  /*1290*/  SHF.L.U32 R94, R95, 0x10, RZ ;  /* 0x000000105f5e7819 */ /* 0x000fe200000006ff */
[----:B------:R-:W-:Y:S06]  /*12a0*/  @P3 BRA `(.L_x_11092) ;  /* 0x00000000000c3947 */ /* 0x000fec0003800000 */
[----:B------:R-:W-:Y:S05]  /*12b0*/  @!P2 BRA `(.L_x_11093) ;  /* 0x000000000014a947 */ /* 0x000fea0003800000 */
[----:B-----5:R-:W-:Y:S01]  /*12c0*/  FADD.FTZ R94, R78, R94 ;  /* 0x0000005e4e5e7221 */ /* 0x020fe20000010000 */
[----:B------:R-:W-:Y:S06]  /*12d0*/  BRA `(.L_x_11093) ;  /* 0x00000000000c7947 */ /* 0x000fec0003800000 */
.L_x_11092:
[----:B-----5:R-:W-:-:S05]  /*12e0*/  SHF.L.U32 R95, R71, 0x10, RZ ;  /* 0x00000010475f7819 */ /* 0x020fca00000006ff */
[----:B------:R-:W-:-:S04]  /*12f0*/  FADD.FTZ R94, R95, R94 ;  /* 0x0000005e5f5e7221 */ /* 0x000fc80000010000 */
[----:B------:R-:W-:-:S07]  /*1300*/  @P2 FADD.FTZ R94, R78, R94 ;  /* 0x0000005e4e5e2221 */ /* 0x000fce0000010000 */
.L_x_11093:
[----:B------:R-:W-:Y:S01]  /*1310*/  SHF.L.U32 R95, R114, 0x10, RZ ;  /* 0x00000010725f7819 */ /* 0x000fe200000006ff */
[----:B------:R-:W-:Y:S06]  /*1320*/  @P3 BRA `(.L_x_11094) ;  /* 0x00000000000c3947 */ /* 0x000fec0003800000 */
[----:B------:R-:W-:Y:S05]  /*1330*/  @!P2 BRA `(.L_x_11095) ;  /* 0x000000000018a947 */ /* 0x000fea0003800000 */
[----:B-----5:R-:W-:Y:S01]  /*1340*/  FADD.FTZ R95, R79, R95 ;  /* 0x0000005f4f5f7221 */ /* 0x020fe20000010000 */
[----:B------:R-:W-:Y:S06]  /*1350*/  BRA `(.L_x_11095) ;  /* 0x0000000000107947 */ /* 0x000fec0003800000 */
.L_x_11094:
[----:B-----5:R-:W-:-:S04]  /*1360*/  PRMT R114, R71, 0x7632, R114 ;  /* 0x0000763247727816 */ /* 0x020fc80000000072 */
[----:B------:R-:W-:-:S05]  /*1370*/  SHF.L.U32 R114, R114, 0x10, RZ ;  /* 0x0000001072727819 */ /* 0x000fca00000006ff */
[----:B------:R-:W-:-:S04]  /*1380*/  FADD.FTZ R95, R114, R95 ;  /* 0x0000005f725f7221 */ /* 0x000fc80000010000 */
[----:B------:R-:W-:-:S07]  /*1390*/  @P2 FADD.FTZ R95, R79, R95 ;  /* 0x0000005f4f5f2221 */ /* 0x000fce0000010000 */
.L_x_11095:
[----:B------:R-:W-:-:S04]  /*13a0*/  LEA R114, P2, R113, UR10, 0x5 ;  /* 0x0000000a71727c11 */ /* 0x000fc8000f8428ff */
[C---:B------:R-:W-:Y:S02]  /*13b0*/  LEA.HI.X R115, R113.reuse, UR11, RZ, 0x5, P2 ;  /* 0x0000000b71737c11 */ /* 0x040fe400090f2cff */
[----:B------:R-:W-:-:S03]  /*13c0*/  IADD3 R113, R113, 0x80, RZ ;  /* 0x0000008071717810 */ /* 0x000fc60007ffe0ff */
[----:B------:R2:W-:Y:S04]  /*13d0*/  STG.E.128 desc[UR4][R114.64], R88 ;  /* 0x0000005872007986 */ /* 0x0005e8000c101d04 */
[----:B------:R2:W-:Y:S02]  /*13e0*/  STG.E.128 desc[UR4][R114.64+0x10], R92 ;  /* 0x0000105c72007986 */ /* 0x0005e4000c101d04 */
.L_x_11079:
[----:B------:R-:W-:Y:S05]  /*13f0*/  BSYNC B0 ;  /* 0x0000000000007941 */ /* 0x000fea0003800000 */
.L_x_11078:
[----:B------:R-:W-:Y:S01]  /*1400*/  ISETP.GE.U32.AND P2, PT, R118, 0x180, PT ;  /* 0x000001807600780c */ /* 0x000fe20003f46070 */
[----:B------:R-:W-:-:S12]  /*1410*/  BSSY B0, `(.L_x_11096) ;  /* 0x000005f000007945 */ /* 0x000fd80003800000 */
[----:B------:R-:W-:Y:S05]  /*1420*/  @!P2 BRA `(.L_x_11097) ;  /* 0x000000040074a947 */ /* 0x000fea0003800000 */
[----:B------:R-:W3:Y:S01]  /*1430*/  LDC.64 R96, c[0x0][0x220] ;  /* 0x00008800ff607b82 */ /* 0x000ee20000000a00 */
[----:B------:R-:W-:Y:S02]  /*1440*/  ISETP.NE.U32.AND P3, PT, RZ, UR6, PT ;  /* 0x00000006ff007c0c */ /* 0x000fe4000bf65070 */
[----:B------:R-:W-:Y:S02]  /*1450*/  ISETP.NE.U32.AND P2, PT, RZ, UR8, PT ;  /* 0x00000008ff007c0c */ /* 0x000fe4000bf45070 */
[----:B------:R-:W-:Y:S02]  /*1460*/  ISETP.NE.AND.EX P3, PT, RZ, UR7, PT, P3 ;  /* 0x00000007ff007c0c */ /* 0x000fe4000bf65330 */
[----:B------:R-:W-:-:S11]  /*1470*/  ISETP.NE.AND.EX P2, PT, RZ, UR9, PT, P2 ;  /* 0x00000009ff007c0c */ /* 0x000fd6000bf45320 */
[----:B-12---:R-:W-:-:S04]  /*1480*/  @P3 LEA R114, P4, R113, UR6, 0x4 ;  /* 0x0000000671723c11 */ /* 0x006fc8000f8820ff */
        /* <DEDUP_REMOVED lines=16> */
.L_x_11098:
[----:B-----5:R-:W-:-:S05]  /*1590*/  SHF.L.U32 R99, R68, 0x10, RZ ;  /* 0x0000001044637819 */ /* 0x020fca00000006ff */
[----:B------:R-:W-:-:S04]  /*15a0*/  FADD.FTZ R96, R99, R96 ;  /* 0x0000006063607221 */ /* 0x000fc80000010000 */
[----:B------:R-:W-:-:S07]  /*15b0*/  @P2 FADD.FTZ R96, R72, R96 ;  /* 0x0000006048602221 */ /* 0x000fce0000010000 */
.L_x_11099:
[----:B------:R-:W-:Y:S01]  /*15c0*/  SHF.L.U32 R97, R97, 0x10, RZ ;  /* 0x0000001061617819 */ /* 0x000fe200000006ff */
[----:B------:R-:W-:Y:S06]  /*15d0*/  @P3 BRA `(.L_x_11100) ;  /* 0x00000000000c3947 */ /* 0x000fec0003800000 */
[----:B------:R-:W-:Y:S05]  /*15e0*/  @!P2 BRA `(.L_x_11101) ;  /* 0x000000000018a947 */ /* 0x000fea0003800000 */
[----:B-----5:R-:W-:Y:S01]  /*15f0*/  FADD.FTZ R97, R73, R97 ;  /* 0x0000006149617221 */ /* 0x020fe20000010000 */
[----:B------:R-:W-:Y:S06]  /*1600*/  BRA `(.L_x_11101) ;  /* 0x0000000000107947 */ /* 0x000fec0003800000 */
.L_x_11100:
[----:B-----5:R-:W-:-:S04]  /*1610*/  PRMT R98, R68, 0x7632, R98 ;  /* 0x0000763244627816 */ /* 0x020fc80000000062 */
[----:B------:R-:W-:-:S05]  /*1620*/  SHF.L.U32 R98, R98, 0x10, RZ ;  /* 0x0000001062627819 */ /* 0x000fca00000006ff */
[----:B------:R-:W-:-:S04]  /*1630*/  FADD.FTZ R97, R98, R97 ;  /* 0x0000006162617221 */ /* 0x000fc80000010000 */
[----:B------:R-:W-:-:S07]  /*1640*/  @P2 FADD.FTZ R97, R73, R97 ;  /* 0x0000006149612221 */ /* 0x000fce0000010000 */
.L_x_11101:
[C---:B------:R-:W-:Y:S02]  /*1650*/  PRMT R99, R101.reuse, 0x7632, R99 ;  /* 0x0000763265637816 */ /* 0x040fe40000000063 */
[----:B------:R-:W-:Y:S01]  /*1660*/  SHF.L.U32 R98, R101, 0x10, RZ ;  /* 0x0000001065627819 */ /* 0x000fe200000006ff */
[----:B------:R-:W-:Y:S06]  /*1670*/  @P3 BRA `(.L_x_11102) ;  /* 0x00000000000c3947 */ /* 0x000fec0003800000 */
[----:B------:R-:W-:Y:S05]  /*1680*/  @!P2 BRA `(.L_x_11103) ;  /* 0x000000000014a947 */ /* 0x000fea0003800000 */
[----:B-----5:R-:W-:Y:S01]  /*1690*/  FADD.FTZ R98, R74, R98 ;  /* 0x000000624a627221 */ /* 0x020fe20000010000 */
[----:B------:R-:W-:Y:S06]  /*16a0*/  BRA `(.L_x_11103) ;  /* 0x00000000000c7947 */ /* 0x000fec0003800000 */
.L_x_11102:
[----:B-----5:R-:W-:-:S05]  /*16b0*/  SHF.L.U32 R101, R69, 0x10, RZ ;  /* 0x0000001045657819 */ /* 0x020fca00000006ff */
[----:B------:R-:W-:-:S04]  /*16c0*/  FADD.FTZ R98, R101, R98 ;  /* 0x0000006265627221 */ /* 0x000fc80000010000 */
[----:B------:R-:W-:-:S07]  /*16d0*/  @P2 FADD.FTZ R98, R74, R98 ;  /* 0x000000624a622221 */ /* 0x000fce0000010000 */
.L_x_11103:
[----:B------:R-:W-:Y:S01]  /*16e0*/  SHF.L.U32 R99, R99, 0x10, RZ ;  /* 0x0000001063637819 */ /* 0x000fe200000006ff */
[----:B------:R-:W-:Y:S06]  /*16f0*/  @P3 BRA `(.L_x_11104) ;  /* 0x00000000000c3947 */ /* 0x000fec0003800000 */
[----:B------:R-:W-:Y:S05]  /*1700*/  @!P2 BRA `(.L_x_11105) ;  /* 0x000000000018a947 */ /* 0x000fea0003800000 */
[----:B-----5:R-:W-:Y:S01]  /*1710*/  FADD.FTZ R99, R75, R99 ;  /* 0x000000634b637221 */ /* 0x020fe20000010000 */
[----:B------:R-:W-:Y:S06]  /*1720*/  BRA `(.L_x_11105) ;  /* 0x0000000000107947 */ /* 0x000fec0003800000 */
.L_x_11104:
[----:B-----5:R-:W-:-:S04]  /*1730*/  PRMT R100, R69, 0x7632, R100 ;  /* 0x0000763245647816 */ /* 0x020fc80000000064 */
[----:B------:R-:W-:-:S05]  /*1740*/  SHF.L.U32 R100, R100, 0x10, RZ ;  /* 0x0000001064647819 */ /* 0x000fca00000006ff */
[----:B------:R-:W-:-:S04]  /*1750*/  FADD.FTZ R99, R100, R99 ;  /* 0x0000006364637221 */ /* 0x000fc80000010000 */
[----:B------:R-:W-:-:S07]  /*1760*/  @P2 FADD.FTZ R99, R75, R99 ;  /* 0x000000634b632221 */ /* 0x000fce0000010000 */
.L_x_11105:
[C---:B------:R-:W-:Y:S02]  /*1770*/  PRMT R101, R102.reuse, 0x7632, R101 ;  /* 0x0000763266657816 */ /* 0x040fe40000000065 */
[----:B------:R-:W-:Y:S01]  /*1780*/  SHF.L.U32 R100, R102, 0x10, RZ ;  /* 0x0000001066647819 */ /* 0x000fe200000006ff */
[----:B------:R-:W-:Y:S06]  /*1790*/  @P3 BRA `(.L_x_11106) ;  /* 0x00000000000c3947 */ /* 0x000fec0003800000 */
[----:B------:R-:W-:Y:S05]  /*17a0*/  @!P2 BRA `(.L_x_11107) ;  /* 0x000000000014a947 */ /* 0x000fea0003800000 */
[----:B-----5:R-:W-:Y:S01]  /*17b0*/  FADD.FTZ R100, R76, R100 ;  /* 0x000000644c647221 */ /* 0x020fe20000010000 */
[----:B------:R-:W-:Y:S06]  /*17c0*/  BRA `(.L_x_11107) ;  /* 0x00000000000c7947 */ /* 0x000fec0003800000 */
.L_x_11106:
[----:B-----5:R-:W-:-:S05]  /*17d0*/  SHF.L.U32 R115, R70, 0x10, RZ ;  /* 0x0000001046737819 */ /* 0x020fca00000006ff */
[----:B------:R-:W-:-:S04]  /*17e0*/  FADD.FTZ R100, R115, R100 ;  /* 0x0000006473647221 */ /* 0x000fc80000010000 */
[----:B------:R-:W-:-:S07]  /*17f0*/  @P2 FADD.FTZ R100, R76, R100 ;  /* 0x000000644c642221 */ /* 0x000fce0000010000 */
.L_x_11107:
[----:B------:R-:W-:Y:S01]  /*1800*/  SHF.L.U32 R101, R101, 0x10, RZ ;  /* 0x0000001065657819 */ /* 0x000fe200000006ff */
[----:B------:R-:W-:Y:S06]  /*1810*/  @P3 BRA `(.L_x_11108) ;  /* 0x00000000000c3947 */ /* 0x000fec0003800000 */
[----:B------:R-:W-:Y:S05]  /*1820*/  @!P2 BRA `(.L_x_11109) ;  /* 0x000000000018a947 */ /* 0x000fea0003800000 */
[----:B-----5:R-:W-:Y:S01]  /*1830*/  FADD.FTZ R101, R77, R101 ;  /* 0x000000654d657221 */ /* 0x020fe20000010000 */
[----:B------:R-:W-:Y:S06]  /*1840*/  BRA `(.L_x_11109) ;  /* 0x0000000000107947 */ /* 0x000fec0003800000 */
.L_x_11108:
[----:B-----5:R-:W-:-:S04]  /*1850*/  PRMT R102, R70, 0x7632, R102 ;  /* 0x0000763246667816 */ /* 0x020fc80000000066 */
[----:B------:R-:W-:-:S05]  /*1860*/  SHF.L.U32 R102, R102, 0x10, RZ ;  /* 0x0000001066667819 */ /* 0x000fca00000006ff */
[----:B------:R-:W-:-:S04]  /*1870*/  FADD.FTZ R101, R102, R101 ;  /* 0x0000006566657221 */ /* 0x000fc80000010000 */
[----:B------:R-:W-:-:S07]  /*1880*/  @P2 FADD.FTZ R101, R77, R101 ;  /* 0x000000654d652221 */ /* 0x000fce0000010000 */
.L_x_11109:
[C---:B------:R-:W-:Y:S02]  /*1890*/  PRMT R114, R103.reuse, 0x7632, R114 ;  /* 0x0000763267727816 */ /* 0x040fe40000000072 */
[----:B------:R-:W-:Y:S01]  /*18a0*/  SHF.L.U32 R102, R103, 0x10, RZ ;  /* 0x0000001067667819 */ /* 0x000fe200000006ff */
[----:B------:R-:W-:Y:S06]  /*18b0*/  @P3 BRA `(.L_x_11110) ;  /* 0x00000000000c3947 */ /* 0x000fec0003800000 */
[----:B------:R-:W-:Y:S05]  /*18c0*/  @!P2 BRA `(.L_x_11111) ;  /* 0x000000000014a947 */ /* 0x000fea0003800000 */
[----:B-----5:R-:W-:Y:S01]  /*18d0*/  FADD.FTZ R102, R78, R102 ;  /* 0x000000664e667221 */ /* 0x020fe20000010000 */
[----:B------:R-:W-:Y:S06]  /*18e0*/  BRA `(.L_x_11111) ;  /* 0x00000000000c7947 */ /* 0x000fec0003800000 */
.L_x_11110:
[----:B-----5:R-:W-:-:S05]  /*18f0*/  SHF.L.U32 R103, R71, 0x10, RZ ;  /* 0x0000001047677819 */ /* 0x020fca00000006ff */
[----:B------:R-:W-:-:S04]  /*1900*/  FADD.FTZ R102, R103, R102 ;  /* 0x0000006667667221 */ /* 0x000fc80000010000 */
[----:B------:R-:W-:-:S07]  /*1910*/  @P2 FADD.FTZ R102, R78, R102 ;  /* 0x000000664e662221 */ /* 0x000fce0000010000 */
.L_x_11111:
[----:B------:R-:W-:Y:S01]  /*1920*/  SHF.L.U32 R103, R114, 0x10, RZ ;  /* 0x0000001072677819 */ /* 0x000fe200000006ff */
[----:B------:R-:W-:Y:S06]  /*1930*/  @P3 BRA `(.L_x_11112) ;  /* 0x00000000000c3947 */ /* 0x000fec0003800000 */
[----:B------:R-:W-:Y:S05]  /*1940*/  @!P2 BRA `(.L_x_11113) ;  /* 0x000000000018a947 */ /* 0x000fea0003800000 */
[----:B-----5:R-:W-:Y:S01]  /*1950*/  FADD.FTZ R103, R79, R103 ;  /* 0x000000674f677221 */ /* 0x020fe20000010000 */
[----:B------:R-:W-:Y:S06]  /*1960*/  BRA `(.L_x_11113) ;  /* 0x0000000000107947 */ /* 0x000fec0003800000 */
.L_x_11112:
[----:B-----5:R-:W-:-:S04]  /*1970*/  PRMT R114, R71, 0x7632, R114 ;  /* 0x0000763247727816 */ /* 0x020fc80000000072 */
[----:B------:R-:W-:-:S05]  /*1980*/  SHF.L.U32 R114, R114, 0x10, RZ ;  /* 0x0000001072727819 */ /* 0x000fca00000006ff */
[----:B------:R-:W-:-:S04]  /*1990*/  FADD.FTZ R103, R114, R103 ;  /* 0x0000006772677221 */ /* 0x000fc80000010000 */
[----:B------:R-:W-:-:S07]  /*19a0*/  @P2 FADD.FTZ R103, R79, R103 ;  /* 0x000000674f672221 */ /* 0x000fce0000010000 */
.L_x_11113:
[----:B------:R-:W-:-:S04]  /*19b0*/  LEA R114, P2, R113, UR10, 0x5 ;  /* 0x0000000a71727c11 */ /* 0x000fc8000f8428ff */
[C---:B------:R-:W-:Y:S02]  /*19c0*/  LEA.HI.X R115, R113.reuse, UR11, RZ, 0x5, P2 ;  /* 0x0000000b71737c11 */ /* 0x040fe400090f2cff */
[----:B------:R-:W-:-:S03]  /*19d0*/  IADD3 R113, R113, 0x80, RZ ;  /* 0x0000008071717810 */ /* 0x000fc60007ffe0ff */
[----:B------:R3:W-:Y:S04]  /*19e0*/  STG.E.128 desc[UR4][R114.64], R96 ;  /* 0x0000006072007986 */ /* 0x0007e8000c101d04 */
[----:B------:R3:W-:Y:S02]  /*19f0*/  STG.E.128 desc[UR4][R114.64+0x10], R100 ;  /* 0x0000106472007986 */ /* 0x0007e4000c101d04 */
.L_x_11097:
[----:B------:R-:W-:Y:S05]  /*1a00*/  BSYNC B0 ;  /* 0x0000000000007941 */ /* 0x000fea0003800000 */
.L_x_11096:
[----:B------:R-:W-:Y:S04]  /*1a10*/  BSSY B0, `(.L_x_11114) ;  /* 0x000005e000007945 */ /* 0x000fe80003800000 */
[----:B------:R-:W-:Y:S05]  /*1a20*/  @!P1 BRA `(.L_x_11115) ;  /* 0x0000000400709947 */ /* 0x000fea0003800000 */
[----:B------:R-:W4:Y:S01]  /*1a30*/  LDC.64 R108, c[0x0][0x220] ;  /* 0x00008800ff6c7b82 */ /* 0x000f220000000a00 */
[----:B------:R-:W-:Y:S02]  /*1a40*/  ISETP.NE.U32.AND P3, PT, RZ, UR6, PT ;  /* 0x00000006ff007c0c */ /* 0x000fe4000bf65070 */
[----:B------:R-:W-:Y:S02]  /*1a50*/  ISETP.NE.U32.AND P2, PT, RZ, UR8, PT ;  /* 0x00000008ff007c0c */ /* 0x000fe4000bf45070 */
[----:B------:R-:W-:Y:S02]  /*1a60*/  ISETP.NE.AND.EX P3, PT, RZ, UR7, PT, P3 ;  /* 0x00000007ff007c0c */ /* 0x000fe4000bf65330 */
[----:B------:R-:W-:-:S11]  /*1a70*/  ISETP.NE.AND.EX P2, PT, RZ, UR9, PT, P2 ;  /* 0x00000009ff007c0c */ /* 0x000fd6000bf45320 */
[----:B-123--:R-:W-:-:S04]  /*1a80*/  @P3 LEA R114, P4, R113, UR6, 0x4 ;  /* 0x0000000671723c11 */ /* 0x00efc8000f8820ff */
[C---:B------:R-:W-:Y:S01]  /*1a90*/  @P3 LEA.HI.X R115, R113.reuse, UR7, RZ, 0x4, P4 ;  /* 0x0000000771733c11 */ /* 0x040fe2000a0f24ff */
[C---:B----4-:R-:W-:Y:S01]  /*1aa0*/  IMAD.WIDE.U32 R108, R113.reuse, 0x10, R108 ;  /* 0x00000010716c7825 */ /* 0x050fe200078e006c */
        /* <DEDUP_REMOVED lines=14> */
.L_x_11116:
[----:B-----5:R-:W-:-:S05]  /*1b90*/  SHF.L.U32 R107, R68, 0x10, RZ ;  /* 0x00000010446b7819 */ /* 0x020fca00000006ff */
[----:B------:R-:W-:-:S04]  /*1ba0*/  FADD.FTZ R104, R107, R104 ;  /* 0x000000686b687221 */ /* 0x000fc80000010000 */
[----:B------:R-:W-:-:S07]  /*1bb0*/  @P2 FADD.FTZ R104, R72, R104 ;  /* 0x0000006848682221 */ /* 0x000fce0000010000 */
.L_x_11117:
[----:B------:R-:W-:Y:S01]  /*1bc0*/  SHF.L.U32 R105, R105, 0x10, RZ ;  /* 0x0000001069697819 */ /* 0x000fe200000006ff */
[----:B------:R-:W-:Y:S06]  /*1bd0*/  @P3 BRA `(.L_x_11118) ;  /* 0x00000000000c3947 */ /* 0x000fec0003800000 */
[----:B------:R-:W-:Y:S05]  /*1be0*/  @!P2 BRA `(.L_x_11119) ;  /* 0x000000000018a947 */ /* 0x000fea0003800000 */
[----:B-----5:R-:W-:Y:S01]  /*1bf0*/  FADD.FTZ R105, R73, R105 ;  /* 0x0000006949697221 */ /* 0x020fe20000010000 */
[----:B------:R-:W-:Y:S06]  /*1c00*/  BRA `(.L_x_11119) ;  /* 0x0000000000107947 */ /* 0x000fec0003800000 */
.L_x_11118:
[----:B-----5:R-:W-:-:S04]  /*1c10*/  PRMT R106, R68, 0x7632, R106 ;  /* 0x00007632446a7816 */ /* 0x020fc8000000006a */
[----:B------:R-:W-:-:S05]  /*1c20*/  SHF.L.U32 R106, R106, 0x10, RZ ;  /* 0x000000106a6a7819 */ /* 0x000fca00000006ff */
[----:B------:R-:W-:-:S04]  /*1c30*/  FADD.FTZ R105, R106, R105 ;  /* 0x000000696a697221 */ /* 0x000fc80000010000 */
[----:B------:R-:W-:-:S07]  /*1c40*/  @P2 FADD.FTZ R105, R73, R105 ;  /* 0x0000006949692221 */ /* 0x000fce0000010000 */
.L_x_11119:
[C---:B------:R-:W-:Y:S02]  /*1c50*/  PRMT R107, R109.reuse, 0x7632, R107 ;  /* 0x000076326d6b7816 */ /* 0x040fe4000000006b */
[----:B------:R-:W-:Y:S01]  /*1c60*/  SHF.L.U32 R106, R109, 0x10, RZ ;  /* 0x000000106d6a7819 */ /* 0x000fe200000006ff */
[----:B------:R-:W-:Y:S06]  /*1c70*/  @P3 BRA `(.L_x_11120) ;  /* 0x00000000000c3947 */ /* 0x000fec0003800000 */
[----:B------:R-:W-:Y:S05]  /*1c80*/  @!P2 BRA `(.L_x_11121) ;  /* 0x000000000014a947 */ /* 0x000fea0003800000 */
[----:B-----5:R-:W-:Y:S01]  /*1c90*/  FADD.FTZ R106, R74, R106 ;  /* 0x0000006a4a6a7221 */ /* 0x020fe20000010000 */
[----:B------:R-:W-:Y:S06]  /*1ca0*/  BRA `(.L_x_11121) ;  /* 0x00000000000c7947 */ /* 0x000fec0003800000 */
.L_x_11120:
[----:B-----5:R-:W-:-:S05]  /*1cb0*/  SHF.L.U32 R109, R69, 0x10, RZ ;  /* 0x00000010456d7819 */ /* 0x020fca00000006ff */
[----:B------:R-:W-:-:S04]  /*1cc0*/  FADD.FTZ R106, R109, R106 ;  /* 0x0000006a6d6a7221 */ /* 0x000fc80000010000 */
[----:B------:R-:W-:-:S07]  /*1cd0*/  @P2 FADD.FTZ R106, R74, R106 ;  /* 0x0000006a4a6a2221 */ /* 0x000fce0000010000 */
.L_x_11121:
[----:B------:R-:W-:Y:S01]  /*1ce0*/  SHF.L.U32 R107, R107, 0x10, RZ ;  /* 0x000000106b6b7819 */ /* 0x000fe200000006ff */
[----:B------:R-:W-:Y:S06]  /*1cf0*/  @P3 BRA `(.L_x_11122) ;  /* 0x00000000000c3947 */ /* 0x000fec0003800000 */
[----:B------:R-:W-:Y:S05]  /*1d00*/  @!P2 BRA `(.L_x_11123) ;  /* 0x000000000018a947 */ /* 0x000fea0003800000 */
[----:B-----5:R-:W-:Y:S01]  /*1d10*/  FADD.FTZ R107, R75, R107 ;  /* 0x0000006b4b6b7221 */ /* 0x020fe20000010000 */
[----:B------:R-:W-:Y:S06]  /*1d20*/  BRA `(.L_x_11123) ;  /* 0x0000000000107947 */ /* 0x000fec0003800000 */
.L_x_11122:
[----:B-----5:R-:W-:-:S04]  /*1d30*/  PRMT R108, R69, 0x7632, R108 ;  /* 0x00007632456c7816 */ /* 0x020fc8000000006c */
[----:B------:R-:W-:-:S05]  /*1d40*/  SHF.L.U32 R108, R108, 0x10, RZ ;  /* 0x000000106c6c7819 */ /* 0x000fca00000006ff */
[----:B------:R-:W-:-:S04]  /*1d50*/  FADD.FTZ R107, R108, R107 ;  /* 0x0000006b6c6b7221 */ /* 0x000fc80000010000 */
[----:B------:R-:W-:-:S07]  /*1d60*/  @P2 FADD.FTZ R107, R75, R107 ;  /* 0x0000006b4b6b2221 */ /* 0x000fce0000010000 */
.L_x_11123:
[C---:B------:R-:W-:Y:S02]  /*1d70*/  PRMT R109, R110.reuse, 0x7632, R109 ;  /* 0x000076326e6d7816 */ /* 0x040fe4000000006d */
[----:B------:R-:W-:Y:S01]  /*1d80*/  SHF.L.U32 R108, R110, 0x10, RZ ;  /* 0x000000106e6c7819 */ /* 0x000fe200000006ff */
[----:B------:R-:W-:Y:S06]  /*1d90*/  @P3 BRA `(.L_x_11124) ;  /* 0x00000000000c3947 */ /* 0x000fec0003800000 */
[----:B------:R-:W-:Y:S05]  /*1da0*/  @!P2 BRA `(.L_x_11125) ;  /* 0x000000000014a947 */ /* 0x000fea0003800000 */
[----:B-----5:R-:W-:Y:S01]  /*1db0*/  FADD.FTZ R108, R76, R108 ;  /* 0x0000006c4c6c7221 */ /* 0x020fe20000010000 */
[----:B------:R-:W-:Y:S06]  /*1dc0*/  BRA `(.L_x_11125) ;  /* 0x00000000000c7947 */ /* 0x000fec0003800000 */
.L_x_11124:
[----:B-----5:R-:W-:-:S05]  /*1dd0*/  SHF.L.U32 R115, R70, 0x10, RZ ;  /* 0x0000001046737819 */ /* 0x020fca00000006ff */
[----:B------:R-:W-:-:S04]  /*1de0*/  FADD.FTZ R108, R115, R108 ;  /* 0x0000006c736c7221 */ /* 0x000fc80000010000 */
[----:B------:R-:W-:-:S07]  /*1df0*/  @P2 FADD.FTZ R108, R76, R108 ;  /* 0x0000006c4c6c2221 */ /* 0x000fce0000010000 */
.L_x_11125:
[----:B------:R-:W-:Y:S01]  /*1e00*/  SHF.L.U32 R109, R109, 0x10, RZ ;  /* 0x000000106d6d7819 */ /* 0x000fe200000006ff */
[----:B------:R-:W-:Y:S06]  /*1e10*/  @P3 BRA `(.L_x_11126) ;  /* 0x00000000000c3947 */ /* 0x000fec0003800000 */
[----:B------:R-:W-:Y:S05]  /*1e20*/  @!P2 BRA `(.L_x_11127) ;  /* 0x000000000018a947 */ /* 0x000fea0003800000 */
[----:B-----5:R-:W-:Y:S01]  /*1e30*/  FADD.FTZ R109, R77, R109 ;  /* 0x0000006d4d6d7221 */ /* 0x020fe20000010000 */
[----:B------:R-:W-:Y:S06]  /*1e40*/  BRA `(.L_x_11127) ;  /* 0x0000000000107947 */ /* 0x000fec0003800000 */
.L_x_11126:
[----:B-----5:R-:W-:-:S04]  /*1e50*/  PRMT R110, R70, 0x7632, R110 ;  /* 0x00007632466e7816 */ /* 0x020fc8000000006e */
[----:B------:R-:W-:-:S05]  /*1e60*/  SHF.L.U32 R110, R110, 0x10, RZ ;  /* 0x000000106e6e7819 */ /* 0x000fca00000006ff */
[----:B------:R-:W-:-:S04]  /*1e70*/  FADD.FTZ R109, R110, R109 ;  /* 0x0000006d6e6d7221 */ /* 0x000fc80000010000 */
[----:B------:R-:W-:-:S07]  /*1e80*/  @P2 FADD.FTZ R109, R77, R109 ;  /* 0x0000006d4d6d2221 */ /* 0x000fce0000010000 */
.L_x_11127:
[C---:B------:R-:W-:Y:S02]  /*1e90*/  PRMT R114, R111.reuse, 0x7632, R114 ;  /* 0x000076326f727816 */ /* 0x040fe40000000072 */
[----:B------:R-:W-:Y:S01]  /*1ea0*/  SHF.L.U32 R110, R111, 0x10, RZ ;  /* 0x000000106f6e7819 */ /* 0x000fe200000006ff */
[----:B------:R-:W-:Y:S06]  /*1eb0*/  @P3 BRA `(.L_x_11128) ;  /* 0x00000000000c3947 */ /* 0x000fec0003800000 */
[----:B------:R-:W-:Y:S05]  /*1ec0*/  @!P2 BRA `(.L_x_11129) ;  /* 0x000000000014a947 */ /* 0x000fea0003800000 */
[----:B-----5:R-:W-:Y:S01]  /*1ed0*/  FADD.FTZ R110, R78, R110 ;  /* 0x0000006e4e6e7221 */ /* 0x020fe20000010000 */
[----:B------:R-:W-:Y:S06]  /*1ee0*/  BRA `(.L_x_11129) ;  /* 0x00000000000c7947 */ /* 0x000fec0003800000 */
.L_x_11128:
[----:B-----5:R-:W-:-:S05]  /*1ef0*/  SHF.L.U32 R111, R71, 0x10, RZ ;  /* 0x00000010476f7819 */ /* 0x020fca00000006ff */
[----:B------:R-:W-:-:S04]  /*1f00*/  FADD.FTZ R110, R111, R110 ;  /* 0x0000006e6f6e7221 */ /* 0x000fc80000010000 */
[----:B------:R-:W-:-:S07]  /*1f10*/  @P2 FADD.FTZ R110, R78, R110 ;  /* 0x0000006e4e6e2221 */ /* 0x000fce0000010000 */
.L_x_11129:
[----:B------:R-:W-:Y:S01]  /*1f20*/  SHF.L.U32 R111, R114, 0x10, RZ ;  /* 0x00000010726f7819 */ /* 0x000fe200000006ff */
[----:B------:R-:W-:Y:S06]  /*1f30*/  @P3 BRA `(.L_x_11130) ;  /* 0x00000000000c3947 */ /* 0x000fec0003800000 */
[----:B------:R-:W-:Y:S05]  /*1f40*/  @!P2 BRA `(.L_x_11131) ;  /* 0x000000000018a947 */ /* 0x000fea0003800000 */
[----:B-----5:R-:W-:Y:S01]  /*1f50*/  FADD.FTZ R111, R79, R111 ;  /* 0x0000006f4f6f7221 */ /* 0x020fe20000010000 */
[----:B------:R-:W-:Y:S06]  /*1f60*/  BRA `(.L_x_11131) ;  /* 0x0000000000107947 */ /* 0x000fec0003800000 */
.L_x_11130:
[----:B-----5:R-:W-:-:S04]  /*1f70*/  PRMT R114, R71, 0x7632, R114 ;  /* 0x0000763247727816 */ /* 0x020fc80000000072 */
[----:B------:R-:W-:-:S05]  /*1f80*/  SHF.L.U32 R114, R114, 0x10, RZ ;  /* 0x0000001072727819 */ /* 0x000fca00000006ff */
[----:B------:R-:W-:-:S04]  /*1f90*/  FADD.FTZ R111, R114, R111 ;  /* 0x0000006f726f7221 */ /* 0x000fc80000010000 */
[----:B------:R-:W-:-:S07]  /*1fa0*/  @P2 FADD.FTZ R111, R79, R111 ;  /* 0x0000006f4f6f2221 */ /* 0x000fce0000010000 */
.L_x_11131:
[----:B------:R-:W-:-:S04]  /*1fb0*/  LEA R114, P2, R113, UR10, 0x5 ;  /* 0x0000000a71727c11 */ /* 0x000fc8000f8428ff */
[----:B------:R-:W-:-:S05]  /*1fc0*/  LEA.HI.X R115, R113, UR11, RZ, 0x5, P2 ;  /* 0x0000000b71737c11 */ /* 0x000fca00090f2cff */
[----:B------:R4:W-:Y:S04]  /*1fd0*/  STG.E.128 desc[UR4][R114.64], R104 ;  /* 0x0000006872007986 */ /* 0x0009e8000c101d04 */
[----:B------:R4:W-:Y:S02]  /*1fe0*/  STG.E.128 desc[UR4][R114.64+0x10], R108 ;  /* 0x0000106c72007986 */ /* 0x0009e4000c101d04 */
.L_x_11115:
[----:B------:R-:W-:Y:S05]  /*1ff0*/  BSYNC B0 ;  /* 0x0000000000007941 */ /* 0x000fea0003800000 */
.L_x_11114:
        /* <DEDUP_REMOVED lines=129> */
.L_x_11152:
        /* <DEDUP_REMOVED lines=77> */
[--C-:B------:R-:W-:Y:S02]  /*2ce0*/  FADD.FTZ R124, R83, -R120.reuse ;  /* 0x80000078537c7221 */ /* 0x100fe40000010000 */
[----:B------:R-:W-:Y:S01]  /*2cf0*/  FMUL.FTZ R113, R121, R112 ;  /* 0x0000007079717220 */ /* 0x000fe20000410000 */
[--C-:B------:R-:W-:Y:S01]  /*2d00*/  FADD.FTZ R112, R81, -R120.reuse ;  /* 0x8000007851707221 */ /* 0x100fe20000010000 */
[C---:B------:R-:W-:Y:S01]  /*2d10*/  FMUL.FTZ R115, R121.reuse, R122 ;  /* 0x0000007a79737220 */ /* 0x040fe20000410000 */
[----:B------:R-:W-:Y:S01]  /*2d20*/  FMUL.FTZ R124, R121, R124 ;  /* 0x0000007c797c7220 */ /* 0x000fe20000410000 */
        /* <DEDUP_REMOVED lines=25> */
.L_x_11134:
[----:B------:R-:W-:Y:S05]  /*2ec0*/  BSYNC B0 ;  /* 0x0000000000007941 */ /* 0x000fea0003800000 */
.L_x_11133:
[----:B------:R-:W-:Y:S01]  /*2ed0*/  ISETP.GE.U32.AND P2, PT, R118, 0x100, PT ;  /* 0x000001007600780c */ /* 0x000fe20003f46070 */
[----:B------:R-:W-:-:S12]  /*2ee0*/  BSSY B0, `(.L_x_11135) ;  /* 0x0000022000007945 */ /* 0x000fd80003800000 */
[----:B------:R-:W-:Y:S05]  /*2ef0*/  @!P2 BRA `(.L_x_11136) ;  /* 0x000000000080a947 */ /* 0x000fea0003800000 */
[--C-:B01----:R-:W-:Y:S01]  /*2f00*/  FADD.FTZ R112, R88, -R120.reuse ;  /* 0x8000007858707221 */ /* 0x103fe20000010000 */
        /* <DEDUP_REMOVED lines=31> */
.L_x_11136:
[----:B------:R-:W-:Y:S05]  /*3100*/  BSYNC B0 ;  /* 0x0000000000007941 */ /* 0x000fea0003800000 */
.L_x_11135:
[----:B------:R-:W-:Y:S01]  /*3110*/  ISETP.GE.U32.AND P2, PT, R118, 0x180, PT ;  /* 0x000001807600780c */ /* 0x000fe20003f46070 */
[----:B------:R-:W-:-:S12]  /*3120*/  BSSY B0, `(.L_x_11137) ;  /* 0x0000022000007945 */ /* 0x000fd80003800000 */
[----:B------:R-:W-:Y:S05]  /*3130*/  @!P2 BRA `(.L_x_11138) ;  /* 0x000000000080a947 */ /* 0x000fea0003800000 */
[--C-:B012---:R-:W-:Y:S01]  /*3140*/  FADD.FTZ R112, R96, -R120.reuse ;  /* 0x8000007860707221 */ /* 0x107fe20000010000 */
        /* <DEDUP_REMOVED lines=31> */
.L_x_11138:
[----:B------:R-:W-:Y:S05]  /*3340*/  BSYNC B0 ;  /* 0x0000000000007941 */ /* 0x000fea0003800000 */
.L_x_11137:
[----:B------:R-:W-:Y:S04]  /*3350*/  BSSY B0, `(.L_x_11139) ;  /* 0x0000021000007945 */ /* 0x000fe80003800000 */
        /* <DEDUP_REMOVED lines=32> */
.L_x_11140:
[----:B------:R-:W-:Y:S05]  /*3560*/  BSYNC B0 ;  /* 0x0000000000007941 */ /* 0x000fea0003800000 */
.L_x_11139:
[----:B------:R-:W-:Y:S02]  /*3570*/  IADD3 R117, R117, UR14, RZ ;  /* 0x0000000e75757c10 */ /* 0x000fe4000fffe0ff */
[----:B01234-:R-:W-:Y:S02]  /*3580*/  SEL R112, RZ, 0x1, P5 ;  /* 0x00000001ff707807 */ /* 0x01ffe40002800000 */
[----:B------:R-:W-:-:S13]  /*3590*/  ISETP.GE.AND P2, PT, R117, UR15, PT ;  /* 0x0000000f75007c0c */ /* 0x000fda000bf46270 */
[----:B------:R-:W-:Y:S05]  /*35a0*/  @!P2 BRA `(.L_x_11141) ;  /* 0xffffffd0007ca947 */ /* 0x000fea000383ffff */
[----:B------:R-:W-:Y:S05]  /*35b0*/  EXIT ;  /* 0x000000000000794d */ /* 0x000fea0003800000 */
.L_x_11132:
[----:B------:R-:W-:Y:S01]  /*35c0*/  HFMA2.MMA R120, -RZ, RZ, 0, 5.9604644775390625e-08 ;  /* 0x00000001ff787435 */ /* 0x000fe200000001ff */
[----:B------:R-:W-:Y:S02]  /*35d0*/  MOV R121, 0x1f ;  /* 0x0000001f00797802 */ /* 0x000fe40000000f00 */
[----:B------:R-:W-:-:S08]  /*35e0*/  MOV R122, 0xffffffff ;  /* 0xffffffff007a7802 */ /* 0x000fd00000000f00 */
[----:B0----5:R-:W-:Y:S05]  /*35f0*/  WARPSYNC.COLLECTIVE R122, `(.L_x_11142) ;  /* 0x000000007a087348 */ /* 0x021fea0003c00000 */
[----:B------:R1:W2:Y:S02]  /*3600*/  SHFL.BFLY P6, R123, R113, R120, R121 ;  /* 0x0c000078717b7389 */ /* 0x0002a400000c0079 */
[----:B012--5:R-:W-:Y:S01]  /*3610*/  ENDCOLLECTIVE ;  /* 0x000000000000791b */ /* 0x027fe20003800000 */
.L_x_11142:
[----:B------:R-:W-:Y:S01]  /*3620*/  HFMA2.MMA R120, -RZ, RZ, 0, 1.1920928955078125e-07 ;  /* 0x00000002ff787435 */ /* 0x000fe200000001ff */
[----:B------:R-:W-:-:S05]  /*3630*/  FADD.FTZ R124, R113, R123 ;  /* 0x0000007b717c7221 */ /* 0x000fca0000010000 */
[----:B------:R-:W-:-:S07]  /*3640*/  MOV R113, R124 ;  /* 0x0000007c00717202 */ /* 0x000fce0000000f00 */
[----:B------:R-:W-:Y:S05]  /*3650*/  WARPSYNC.COLLECTIVE R122, `(.L_x_11143) ;  /* 0x000000007a087348 */ /* 0x000fea0003c00000 */
[----:B------:R0:W1:Y:S02]  /*3660*/  SHFL.BFLY P6, R123, R113, R120, R121 ;  /* 0x0c000078717b7389 */ /* 0x00006400000c0079 */
[----:B01----:R-:W-:Y:S01]  /*3670*/  ENDCOLLECTIVE ;  /* 0x000000000000791b */ /* 0x003fe20003800000 */
.L_x_11143:
[----:B------:R-:W-:Y:S01]  /*3680*/  HFMA2.MMA R120, -RZ, RZ, 0, 2.384185791015625e-07 ;  /* 0x00000004ff787435 */ /* 0x000fe200000001ff */
[----:B------:R-:W-:-:S05]  /*3690*/  FADD.FTZ R125, R124, R123 ;  /* 0x0000007b7c7d7221 */ /* 0x000fca0000010000 */
[----:B------:R-:W-:-:S07]  /*36a0*/  MOV R113, R125 ;  /* 0x0000007d00717202 */ /* 0x000fce0000000f00 */
[----:B------:R-:W-:Y:S05]  /*36b0*/  WARPSYNC.COLLECTIVE R122, `(.L_x_11144) ;  /* 0x000000007a087348 */ /* 0x000fea0003c00000 */
[----:B------:R0:W1:Y:S02]  /*36c0*/  SHFL.BFLY P6, R123, R113, R120, R121 ;  /* 0x0c000078717b7389 */ /* 0x00006400000c0079 */
[----:B01----:R-:W-:Y:S01]  /*36d0*/  ENDCOLLECTIVE ;  /* 0x000000000000791b */ /* 0x003fe20003800000 */
.L_x_11144:
[----:B------:R-:W-:Y:S01]  /*36e0*/  HFMA2.MMA R120, -RZ, RZ, 0, 4.76837158203125e-07 ;  /* 0x00000008ff787435 */ /* 0x000fe200000001ff */
[----:B------:R-:W-:-:S05]  /*36f0*/  FADD.FTZ R125, R125, R123 ;  /* 0x0000007b7d7d7221 */ /* 0x000fca0000010000 */
[----:B------:R-:W-:-:S07]  /*3700*/  MOV R113, R125 ;  /* 0x0000007d00717202 */ /* 0x000fce0000000f00 */
[----:B------:R-:W-:Y:S05]  /*3710*/  WARPSYNC.COLLECTIVE R122, `(.L_x_11145) ;  /* 0x000000007a087348 */ /* 0x000fea0003c00000 */
[----:B------:R0:W1:Y:S02]  /*3720*/  SHFL.BFLY P6, R123, R113, R120, R121 ;  /* 0x0c000078717b7389 */ /* 0x00006400000c0079 */
[----:B01----:R-:W-:Y:S01]  /*3730*/  ENDCOLLECTIVE ;  /* 0x000000000000791b */ /* 0x003fe20003800000 */
.L_x_11145:
[----:B------:R-:W-:Y:S01]  /*3740*/  HFMA2.MMA R120, -RZ, RZ, 0, 9.5367431640625e-07 ;  /* 0x00000010ff787435 */ /* 0x000fe200000001ff */
[----:B------:R-:W-:-:S05]  /*3750*/  FADD.FTZ R112, R125, R123 ;  /* 0x0000007b7d707221 */ /* 0x000fca0000010000 */
[----:B------:R-:W-:-:S07]  /*3760*/  MOV R113, R112 ;  /* 0x0000007000717202 */ /* 0x000fce0000000f00 */
[----:B------:R-:W-:Y:S05]  /*3770*/  WARPSYNC.COLLECTIVE R122, `(.L_x_11146) ;  /* 0x000000007a087348 */ /* 0x000fea0003c00000 */
[----:B------:R0:W1:Y:S02]  /*3780*/  SHFL.BFLY P6, R123, R113, R120, R121 ;  /* 0x0c000078717b7389 */ /* 0x00006400000c0079 */
[----:B01----:R-:W-:Y:S01]  /*3790*/  ENDCOLLECTIVE ;  /* 0x000000000000791b */ /* 0x003fe20003800000 */
.L_x_11146:
        /* <DEDUP_REMOVED lines=72> */
.L_x_11147:
[----:B------:R-:W-:Y:S01]  /*3c20*/  HFMA2.MMA R120, -RZ, RZ, 0, 1.1920928955078125e-07 ;  /* 0x00000002ff787435 */ /* 0x000fe200000001ff */
[----:B------:R-:W-:-:S05]  /*3c30*/  FADD.FTZ R124, R113, R123 ;  /* 0x0000007b717c7221 */ /* 0x000fca0000010000 */
[----:B------:R-:W-:-:S07]  /*3c40*/  MOV R113, R124 ;  /* 0x0000007c00717202 */ /* 0x000fce0000000f00 */
[----:B------:R-:W-:Y:S05]  /*3c50*/  WARPSYNC.COLLECTIVE R122, `(.L_x_11148) ;  /* 0x000000007a087348 */ /* 0x000fea0003c00000 */
[----:B------:R0:W1:Y:S02]  /*3c60*/  SHFL.BFLY P6, R123, R113, R120, R121 ;  /* 0x0c000078717b7389 */ /* 0x00006400000c0079 */
[----:B01----:R-:W-:Y:S01]  /*3c70*/  ENDCOLLECTIVE ;  /* 0x000000000000791b */ /* 0x003fe20003800000 */
.L_x_11148:
[----:B------:R-:W-:Y:S01]  /*3c80*/  HFMA2.MMA R120, -RZ, RZ, 0, 2.384185791015625e-07 ;  /* 0x00000004ff787435 */ /* 0x000fe200000001ff */
[----:B------:R-:W-:-:S05]  /*3c90*/  FADD.FTZ R125, R124, R123 ;  /* 0x0000007b7c7d7221 */ /* 0x000fca0000010000 */
[----:B------:R-:W-:-:S07]  /*3ca0*/  MOV R113, R125 ;  /* 0x0000007d00717202 */ /* 0x000fce0000000f00 */
[----:B------:R-:W-:Y:S05]  /*3cb0*/  WARPSYNC.COLLECTIVE R122, `(.L_x_11149) ;  /* 0x000000007a087348 */ /* 0x000fea0003c00000 */
[----:B------:R0:W1:Y:S02]  /*3cc0*/  SHFL.BFLY P6, R123, R113, R120, R121 ;  /* 0x0c000078717b7389 */ /* 0x00006400000c0079 */
[----:B01----:R-:W-:Y:S01]  /*3cd0*/  ENDCOLLECTIVE ;  /* 0x000000000000791b */ /* 0x003fe20003800000 */
.L_x_11149:
[----:B------:R-:W-:Y:S01]  /*3ce0*/  HFMA2.MMA R120, -RZ, RZ, 0, 4.76837158203125e-07 ;  /* 0x00000008ff787435 */ /* 0x000fe200000001ff */
[----:B------:R-:W-:-:S05]  /*3cf0*/  FADD.FTZ R125, R125, R123 ;  /* 0x0000007b7d7d7221 */ /* 0x000fca0000010000 */
[----:B------:R-:W-:-:S07]  /*3d00*/  MOV R113, R125 ;  /* 0x0000007d00717202 */ /* 0x000fce0000000f00 */
[----:B------:R-:W-:Y:S05]  /*3d10*/  WARPSYNC.COLLECTIVE R122, `(.L_x_11150) ;  /* 0x000000007a087348 */ /* 0x000fea0003c00000 */
[----:B------:R0:W1:Y:S02]  /*3d20*/  SHFL.BFLY P6, R123, R113, R120, R121 ;  /* 0x0c000078717b7389 */ /* 0x00006400000c0079 */
[----:B01----:R-:W-:Y:S01]  /*3d30*/  ENDCOLLECTIVE ;  /* 0x000000000000791b */ /* 0x003fe20003800000 */
.L_x_11150:
[----:B------:R-:W-:Y:S01]  /*3d40*/  MOV R120, 0x10 ;  /* 0x0000001000787802 */ /* 0x000fe20000000f00 */
[----:B------:R-:W-:-:S07]  /*3d50*/  FADD.FTZ R113, R125, R123 ;  /* 0x0000007b7d717221 */ /* 0x000fce0000010000 */
[----:B------:R-:W-:Y:S05]  /*3d60*/  WARPSYNC.COLLECTIVE R122, `(.L_x_11151) ;  /* 0x000000007a087348 */ /* 0x000fea0003c00000 */
[----:B------:R0:W1:Y:S02]  /*3d70*/  SHFL.BFLY P6, R123, R113, R120, R121 ;  /* 0x0c000078717b7389 */ /* 0x00006400000c0079 */
[----:B01----:R-:W-:Y:S01]  /*3d80*/  ENDCOLLECTIVE ;  /* 0x000000000000791b */ /* 0x003fe20003800000 */
.L_x_11151:
[----:B------:R-:W-:Y:S05]  /*3d90*/  BRA `(.L_x_11152) ;  /* 0xffffffe8009c7947 */ /* 0x000fea000383ffff */
.L_x_11153:
        /* <DEDUP_REMOVED lines=14> */
.L_x_27054:


//--------------------- .text._ZN10layer_norm31ln_parallel_residual_fwd_kernelINS_13Kernel_traitsIf13__nv_bfloat16fS2_fjLj4096ELj1ELj1ELj4ELj16ENS_18Kernel_traits_baseILj4096EfS2_fS2_fjLj128EEEEELb0ELb1ELb1EEEvNS_9FwdParamsE --------------------------
	.section	.text._ZN10layer_norm31ln_parallel_residual_fwd_kernelINS_13Kernel_traitsIf13__nv_bfloat16fS2_fjLj4096ELj1ELj1ELj4ELj16ENS_18Kernel_traits_baseILj4096EfS2_fS2_fjLj128EEEEELb0ELb1ELb1EEEvNS_9FwdParamsE,"ax",@progbits
	.align	128
        .global         _ZN10layer_norm31ln_parallel_residual_fwd_kernelINS_13Kernel_traitsIf13__nv_bfloat16fS2_fjLj4096ELj1ELj1ELj4ELj16ENS_18Kernel_traits_baseILj4096EfS2_fS2_fjLj128EEEEELb0ELb1ELb1EEEvNS_9FwdParamsE
        .type           _ZN10layer_norm31ln_parallel_residual_fwd_kernelINS_13Kernel_traitsIf13__nv_bfloat16fS2_fjLj4096ELj1ELj1ELj4ELj16ENS_18Kernel_traits_baseILj4096EfS2_fS2_fjLj128EEEEELb0ELb1ELb1EEEvNS_9FwdParamsE,@function
        .size           _ZN10layer_norm31ln_parallel_residual_fwd_kernelINS_13Kernel_traitsIf13__nv_bfloat16fS2_fjLj4096ELj1ELj1ELj4ELj16ENS_18Kernel_traits_baseILj4096EfS2_fS2_fjLj128EEEEELb0ELb1ELb1EEEvNS_9FwdParamsE,(.L_x_27055 - _ZN10layer_norm31ln_parallel_residual_fwd_kernelINS_13Kernel_traitsIf13__nv_bfloat16fS2_fjLj4096ELj1ELj1ELj4ELj16ENS_18Kernel_traits_baseILj4096EfS2_fS2_fjLj128EEEEELb0ELb1ELb1EEEvNS_9FwdParamsE)
        .other          _ZN10layer_norm31ln_parallel_residual_fwd_kernelINS_13Kernel_traitsIf13__nv_bfloat16fS2_fjLj4096ELj1ELj1ELj4ELj16ENS_18Kernel_traits_baseILj4096EfS2_fS2_fjLj128EEEEELb0ELb1ELb1EEEvNS_9FwdParamsE,@"STO_CUDA_ENTRY STV_DEFAULT"
_ZN10layer_norm31ln_parallel_residual_fwd_kernelINS_13Kernel_traitsIf13__nv_bfloat16fS2_fjLj4096ELj1ELj1ELj4ELj16ENS_18Kernel_traits_baseILj4096EfS2_fS2_fjLj128EEEEELb0ELb1ELb1EEEvNS_9FwdParamsE:
.text._ZN10layer_norm31ln_parallel_residual_fwd_kernelINS_13Kernel_traitsIf13__nv_bfloat16fS2_fjLj4096ELj1ELj1ELj4ELj16ENS_18Kernel_traits_baseILj4096EfS2_fS2_fjLj128EEEEELb0ELb1ELb1EEEvNS_9FwdParamsE:
        /* <DEDUP_REMOVED lines=22> */
[----:B0-----:R-:W-:-:S04]  /*0160*/  SHF.L.U32 R2, R0, 0x5, RZ ;  /* 0x0000000500027819 */ /* 0x001fc800000006ff */
[----:B------:R-:W-:-:S04]  /*0170*/  LOP3.LUT R4, R2, 0xfe0, RZ, 0xc0, !PT ;  /* 0x00000fe002047812 */ /* 0x000fc800078ec0ff */
[C---:B------:R-:W-:Y:S02]  /*0180*/  IADD3 R2, P2, R4.reuse, UR4, RZ ;  /* 0x0000000404027c10 */ /* 0x040fe4000ff5e0ff */
[----:B------:R-:W-:Y:S01]  /*0190*/  IADD3 R4, P1, R4, UR6, RZ ;  /* 0x0000000604047c10 */ /* 0x000fe2000ff3e0ff */
[----:B------:R-:W0:Y:S01]  /*01a0*/  S2UR UR6, SR_CTAID.X ;  /* 0x00000000000679c3 */ /* 0x000e220000002500 */
[----:B------:R-:W-:Y:S01]  /*01b0*/  IADD3.X R3, RZ, UR5, RZ, P2, !PT ;  /* 0x00000005ff037c10 */ /* 0x000fe200097fe4ff */
[----:B------:R-:W-:Y:S01]  /*01c0*/  ULDC.64 UR4, c[0x0][0x208] ;  /* 0x0000820000047ab9 */ /* 0x000fe20000000a00 */
[----:B------:R-:W-:Y:S01]  /*01d0*/  IADD3.X R5, RZ, UR7, RZ, P1, !PT ;  /* 0x00000007ff057c10 */ /* 0x000fe20008ffe4ff */
[----:B------:R-:W-:Y:S02]  /*01e0*/  ULDC UR7, c[0x0][0x214] ;  /* 0x0000850000077ab9 */ /* 0x000fe40000000800 */
[----:B------:R1:W5:Y:S04]  /*01f0*/  @P0 LDG.E.128 R20, desc[UR4][R2.64] ;  /* 0x0000000402140981 */ /* 0x000368000c1e1d00 */
[----:B------:R1:W5:Y:S04]  /*0200*/  @P0 LDG.E.128 R24, desc[UR4][R2.64+0x10] ;  /* 0x0000100402180981 */ /* 0x000368000c1e1d00 */
[----:B------:R1:W5:Y:S04]  /*0210*/  @P0 LDG.E.128 R28, desc[UR4][R2.64+0x1000] ;  /* 0x00100004021c0981 */ /* 0x000368000c1e1d00 */
[----:B------:R1:W5:Y:S04]  /*0220*/  @P0 LDG.E.128 R32, desc[UR4][R2.64+0x1010] ;  /* 0x0010100402200981 */ /* 0x000368000c1e1d00 */
[----:B------:R1:W5:Y:S01]  /*0230*/  @P0 LDG.E.128 R36, desc[UR4][R2.64+0x2000] ;  /* 0x0020000402240981 */ /* 0x000362000c1e1d00 */
[----:B0-----:R-:W-:-:S03]  /*0240*/  LEA.HI R6, R0, UR6, RZ, 0x19 ;  /* 0x0000000600067c11 */ /* 0x001fc6000f8fc8ff */
[----:B------:R1:W5:Y:S01]  /*0250*/  @P0 LDG.E.128 R40, desc[UR4][R2.64+0x2010] ;  /* 0x0020100402280981 */ /* 0x000362000c1e1d00 */
[----:B------:R-:W-:-:S03]  /*0260*/  ISETP.GE.AND P1, PT, R6, UR7, PT ;  /* 0x0000000706007c0c */ /* 0x000fc6000bf26270 */
[----:B------:R1:W5:Y:S04]  /*0270*/  @P0 LDG.E.128 R44, desc[UR4][R2.64+0x3000] ;  /* 0x00300004022c0981 */ /* 0x000368000c1e1d00 */
[----:B------:R1:W5:Y:S06]  /*0280*/  @P0 LDG.E.128 R48, desc[UR4][R2.64+0x3010] ;  /* 0x0030100402300981 */ /* 0x00036c000c1e1d00 */
[----:B------:R-:W-:Y:S05]  /*0290*/  @P1 EXIT ;  /* 0x000000000000194d */ /* 0x000fea0003800000 */
[----:B------:R0:W5:Y:S01]  /*02a0*/  LDG.E.128 R52, desc[UR4][R4.64] ;  /* 0x0000000404347981 */ /* 0x000162000c1e1d00 */
[----:B------:R-:W-:-:S03]  /*02b0*/  ULDC.64 UR6, c[0x0][0x228] ;  /* 0x00008a0000067ab9 */ /* 0x000fc60000000a00 */
[----:B------:R0:W5:Y:S04]  /*02c0*/  LDG.E.128 R56, desc[UR4][R4.64+0x10] ;  /* 0x0000100404387981 */ /* 0x000168000c1e1d00 */
[----:B------:R0:W5:Y:S04]  /*02d0*/  LDG.E.128 R60, desc[UR4][R4.64+0x1000] ;  /* 0x00100004043c7981 */ /* 0x000168000c1e1d00 */
[----:B------:R0:W5:Y:S04]  /*02e0*/  LDG.E.128 R64, desc[UR4][R4.64+0x1010] ;  /* 0x0010100404407981 */ /* 0x000168000c1e1d00 */
[----:B------:R0:W5:Y:S04]  /*02f0*/  LDG.E.128 R68, desc[UR4][R4.64+0x2000] ;  /* 0x0020000404447981 */ /* 0x000168000c1e1d00 */
[----:B------:R0:W5:Y:S04]  /*0300*/  LDG.E.128 R72, desc[UR4][R4.64+0x2010] ;  /* 0x0020100404487981 */ /* 0x000168000c1e1d00 */
[----:B------:R0:W5:Y:S04]  /*0310*/  LDG.E.128 R76, desc[UR4][R4.64+0x3000] ;  /* 0x00300004044c7981 */ /* 0x000168000c1e1d00 */
[----:B------:R0:W5:Y:S01]  /*0320*/  LDG.E.128 R80, desc[UR4][R4.64+0x3010] ;  /* 0x0030100404507981 */ /* 0x000162000c1e1d00 */
[----:B------:R-:W-:Y:S01]  /*0330*/  ISETP.NE.U32.AND P0, PT, RZ, UR6, PT ;  /* 0x00000006ff007c0c */ /* 0x000fe2000bf05070 */
[----:B------:R-:W-:Y:S01]  /*0340*/  HFMA2.MMA R116, -RZ, RZ, 0, 5.9604644775390625e-08 ;  /* 0x00000001ff747435 */ /* 0x000fe200000001ff */
[----:B------:R-:W-:Y:S01]  /*0350*/  ULDC.U8 UR6, c[0x0][0x2a0] ;  /* 0x0000a80000067ab9 */ /* 0x000fe20000000000 */
[----:B-1----:R-:W-:Y:S01]  /*0360*/  MOV R3, R6 ;  /* 0x0000000600037202 */ /* 0x002fe20000000f00 */
[----:B------:R-:W-:Y:S01]  /*0370*/  ULDC.64 UR12, c[0x0][0x228] ;  /* 0x00008a00000c7ab9 */ /* 0x000fe20000000a00 */
[----:B------:R-:W-:Y:S01]  /*0380*/  LOP3.LUT R2, R0, 0x7f, RZ, 0xc0, !PT ;  /* 0x0000007f00027812 */ /* 0x000fe200078ec0ff */
[----:B------:R-:W-:Y:S01]  /*0390*/  ULDC.64 UR8, c[0x0][0x230] ;  /* 0x00008c0000087ab9 */ /* 0x000fe20000000a00 */
[----:B------:R-:W-:Y:S01]  /*03a0*/  ISETP.NE.AND.EX P0, PT, RZ, UR7, PT, P0 ;  /* 0x00000007ff007c0c */ /* 0x000fe2000bf05300 */
[----:B------:R-:W-:Y:S01]  /*03b0*/  ULDC UR7, c[0x0][0x290] ;  /* 0x0000a40000077ab9 */ /* 0x000fe20000000800 */
[----:B------:R-:W-:Y:S01]  /*03c0*/  ISETP.NE.AND P3, PT, RZ, UR6, PT ;  /* 0x00000006ff007c0c */ /* 0x000fe2000bf65270 */
[----:B------:R-:W-:Y:S01]  /*03d0*/  ULDC UR6, c[0x0][0x218] ;  /* 0x0000860000067ab9 */ /* 0x000fe20000000800 */
[----:B0-----:R-:W-:-:S11]  /*03e0*/  ULDC.64 UR10, c[0x0][0x210] ;  /* 0x00008400000a7ab9 */ /* 0x001fd60000000a00 */
.L_x_11219:
        /* <DEDUP_REMOVED lines=14> */
[----:B------:R0:W5:Y:S04]  /*04d0*/  @P2 LDG.E.128 R12, desc[UR4][R88.64] ;  /* 0x00000004580c2981 */ /* 0x000168000c1e1d00 */
[----:B------:R0:W5:Y:S01]  /*04e0*/  @P2 LDG.E.128 R8, desc[UR4][R88.64+0x10] ;  /* 0x0000100458082981 */ /* 0x000162000c1e1d00 */
[----:B------:R-:W-:-:S04]  /*04f0*/  ISETP.NE.U32.AND P1, PT, RZ, UR12, PT ;  /* 0x0000000cff007c0c */ /* 0x000fc8000bf25070 */
[----:B------:R-:W-:Y:S02]  /*0500*/  ISETP.NE.AND.EX P1, PT, RZ, UR13, PT, P1 ;  /* 0x0000000dff007c0c */ /* 0x000fe4000bf25310 */
[C---:B---3--:R-:W-:Y:S02]  /*0510*/  PRMT R85, R4.reuse, 0x7632, R85 ;  /* 0x0000763204557816 */ /* 0x048fe40000000055 */
[----:B------:R-:W-:-:S09]  /*0520*/  SHF.L.U32 R84, R4, 0x10, RZ ;  /* 0x0000001004547819 */ /* 0x000fd200000006ff */
[----:B0-----:R-:W-:Y:S05]  /*0530*/  @P1 BRA `(.L_x_11154) ;  /* 0x00000000000c1947 */ /* 0x001fea0003800000 */
[----:B------:R-:W-:Y:S05]  /*0540*/  @!P2 BRA `(.L_x_11155) ;  /* 0x000000000014a947 */ /* 0x000fea0003800000 */
[----:B-----5:R-:W-:Y:S01]  /*0550*/  FADD.FTZ R84, R12, R84 ;  /* 0x000000540c547221 */ /* 0x020fe20000010000 */
[----:B------:R-:W-:Y:S06]  /*0560*/  BRA `(.L_x_11155) ;  /* 0x00000000000c7947 */ /* 0x000fec0003800000 */
.L_x_11154:
[----:B-----5:R-:W-:-:S05]  /*0570*/  SHF.L.U32 R87, R16, 0x10, RZ ;  /* 0x0000001010577819 */ /* 0x020fca00000006ff */
[----:B------:R-:W-:-:S04]  /*0580*/  FADD.FTZ R84, R84, R87 ;  /* 0x0000005754547221 */ /* 0x000fc80000010000 */
[----:B------:R-:W-:-:S07]  /*0590*/  @P2 FADD.FTZ R84, R12, R84 ;  /* 0x000000540c542221 */ /* 0x000fce0000010000 */
.L_x_11155:
[----:B------:R-:W-:Y:S01]  /*05a0*/  SHF.L.U32 R85, R85, 0x10, RZ ;  /* 0x0000001055557819 */ /* 0x000fe200000006ff */
[----:B------:R-:W-:Y:S06]  /*05b0*/  @P1 BRA `(.L_x_11156) ;  /* 0x00000000000c1947 */ /* 0x000fec0003800000 */
[----:B------:R-:W-:Y:S05]  /*05c0*/  @!P2 BRA `(.L_x_11157) ;  /* 0x000000000018a947 */ /* 0x000fea0003800000 */
[----:B-----5:R-:W-:Y:S01]  /*05d0*/  FADD.FTZ R85, R13, R85 ;  /* 0x000000550d557221 */ /* 0x020fe20000010000 */
[----:B------:R-:W-:Y:S06]  /*05e0*/  BRA `(.L_x_11157) ;  /* 0x0000000000107947 */ /* 0x000fec0003800000 */
.L_x_11156:
[----:B-----5:R-:W-:-:S04]  /*05f0*/  PRMT R2, R16, 0x7632, R2 ;  /* 0x0000763210027816 */ /* 0x020fc80000000002 */
[----:B------:R-:W-:-:S05]  /*0600*/  SHF.L.U32 R2, R2, 0x10, RZ ;  /* 0x0000001002027819 */ /* 0x000fca00000006ff */
[----:B------:R-:W-:-:S04]  /*0610*/  FADD.FTZ R85, R85, R2 ;  /* 0x0000000255557221 */ /* 0x000fc80000010000 */
[----:B------:R-:W-:-:S07]  /*0620*/  @P2 FADD.FTZ R85, R13, R85 ;  /* 0x000000550d552221 */ /* 0x000fce0000010000 */
.L_x_11157:
[C---:B------:R-:W-:Y:S02]  /*0630*/  PRMT R87, R5.reuse, 0x7632, R87 ;  /* 0x0000763205577816 */ /* 0x040fe40000000057 */
[----:B------:R-:W-:Y:S01]  /*0640*/  SHF.L.U32 R86, R5, 0x10, RZ ;  /* 0x0000001005567819 */ /* 0x000fe200000006ff */
[----:B------:R-:W-:Y:S06]  /*0650*/  @P1 BRA `(.L_x_11158) ;  /* 0x00000000000c1947 */ /* 0x000fec0003800000 */
[----:B------:R-:W-:Y:S05]  /*0660*/  @!P2 BRA `(.L_x_11159) ;  /* 0x000000000014a947 */ /* 0x000fea0003800000 */
[----:B-----5:R-:W-:Y:S01]  /*0670*/  FADD.FTZ R86, R14, R86 ;  /* 0x000000560e567221 */ /* 0x020fe20000010000 */
[----:B------:R-:W-:Y:S06]  /*0680*/  BRA `(.L_x_11159) ;  /* 0x00000000000c7947 */ /* 0x000fec0003800000 */
.L_x_11158:
[----:B-----5:R-:W-:-:S05]  /*0690*/  SHF.L.U32 R5, R17, 0x10, RZ ;  /* 0x0000001011057819 */ /* 0x020fca00000006ff */
[----:B------:R-:W-:-:S04]  /*06a0*/  FADD.FTZ R86, R86, R5 ;  /* 0x0000000556567221 */ /* 0x000fc80000010000 */
[----:B------:R-:W-:-:S07]  /*06b0*/  @P2 FADD.FTZ R86, R14, R86 ;  /* 0x000000560e562221 */ /* 0x000fce0000010000 */
.L_x_11159:
[----:B------:R-:W-:Y:S01]  /*06c0*/  SHF.L.U32 R87, R87, 0x10, RZ ;  /* 0x0000001057577819 */ /* 0x000fe200000006ff */
[----:B------:R-:W-:Y:S06]  /*06d0*/  @P1 BRA `(.L_x_11160) ;  /* 0x00000000000c1947 */ /* 0x000fec0003800000 */
[----:B------:R-:W-:Y:S05]  /*06e0*/  @!P2 BRA `(.L_x_11161) ;  /* 0x000000000018a947 */ /* 0x000fea0003800000 */
[----:B-----5:R-:W-:Y:S01]  /*06f0*/  FADD.FTZ R87, R15, R87 ;  /* 0x000000570f577221 */ /* 0x020fe20000010000 */
[----:B------:R-:W-:Y:S06]  /*0700*/  BRA `(.L_x_11161) ;  /* 0x0000000000107947 */ /* 0x000fec0003800000 */
.L_x_11160:
[----:B-----5:R-:W-:-:S04]  /*0710*/  PRMT R2, R17, 0x7632, R2 ;  /* 0x0000763211027816 */ /* 0x020fc80000000002 */
[----:B------:R-:W-:-:S05]  /*0720*/  SHF.L.U32 R2, R2, 0x10, RZ ;  /* 0x0000001002027819 */ /* 0x000fca00000006ff */
[----:B------:R-:W-:-:S04]  /*0730*/  FADD.FTZ R87, R87, R2 ;  /* 0x0000000257577221 */ /* 0x000fc80000010000 */
[----:B------:R-:W-:-:S07]  /*0740*/  @P2 FADD.FTZ R87, R15, R87 ;  /* 0x000000570f572221 */ /* 0x000fce0000010000 */
.L_x_11161:
[C---:B------:R-:W-:Y:S02]  /*0750*/  PRMT R89, R6.reuse, 0x7632, R89 ;  /* 0x0000763206597816 */ /* 0x040fe40000000059 */
[----:B------:R-:W-:Y:S01]  /*0760*/  SHF.L.U32 R88, R6, 0x10, RZ ;  /* 0x0000001006587819 */ /* 0x000fe200000006ff */
[----:B------:R-:W-:Y:S06]  /*0770*/  @P1 BRA `(.L_x_11162) ;  /* 0x00000000000c1947 */ /* 0x000fec0003800000 */
[----:B------:R-:W-:Y:S05]  /*0780*/  @!P2 BRA `(.L_x_11163) ;  /* 0x000000000014a947 */ /* 0x000fea0003800000 */
[----:B-----5:R-:W-:Y:S01]  /*0790*/  FADD.FTZ R88, R8, R88 ;  /* 0x0000005808587221 */ /* 0x020fe20000010000 */
[----:B------:R-:W-:Y:S06]  /*07a0*/  BRA `(.L_x_11163) ;  /* 0x00000000000c7947 */ /* 0x000fec0003800000 */
.L_x_11162:
[----:B-----5:R-:W-:-:S05]  /*07b0*/  SHF.L.U32 R5, R18, 0x10, RZ ;  /* 0x0000001012057819 */ /* 0x020fca00000006ff */
[----:B------:R-:W-:-:S04]  /*07c0*/  FADD.FTZ R88, R88, R5 ;  /* 0x0000000558587221 */ /* 0x000fc80000010000 */
[----:B------:R-:W-:-:S07]  /*07d0*/  @P2 FADD.FTZ R88, R8, R88 ;  /* 0x0000005808582221 */ /* 0x000fce0000010000 */
.L_x_11163:
[----:B------:R-:W-:Y:S01]  /*07e0*/  SHF.L.U32 R89, R89, 0x10, RZ ;  /* 0x0000001059597819 */ /* 0x000fe200000006ff */
[----:B------:R-:W-:Y:S06]  /*07f0*/  @P1 BRA `(.L_x_11164) ;  /* 0x00000000000c1947 */ /* 0x000fec0003800000 */
[----:B------:R-:W-:Y:S05]  /*0800*/  @!P2 BRA `(.L_x_11165) ;  /* 0x000000000018a947 */ /* 0x000fea0003800000 */
[----:B-----5:R-:W-:Y:S01]  /*0810*/  FADD.FTZ R89, R9, R89 ;  /* 0x0000005909597221 */ /* 0x020fe20000010000 */
[----:B------:R-:W-:Y:S06]  /*0820*/  BRA `(.L_x_11165) ;  /* 0x0000000000107947 */ /* 0x000fec0003800000 */
.L_x_11164:
[----:B-----5:R-:W-:-:S04]  /*0830*/  PRMT R2, R18, 0x7632, R2 ;  /* 0x0000763212027816 */ /* 0x020fc80000000002 */
[----:B------:R-:W-:-:S05]  /*0840*/  SHF.L.U32 R2, R2, 0x10, RZ ;  /* 0x0000001002027819 */ /* 0x000fca00000006ff */
[----:B------:R-:W-:-:S04]  /*0850*/  FADD.FTZ R89, R89, R2 ;  /* 0x0000000259597221 */ /* 0x000fc80000010000 */
[----:B------:R-:W-:-:S07]  /*0860*/  @P2 FADD.FTZ R89, R9, R89 ;  /* 0x0000005909592221 */ /* 0x000fce0000010000 */
.L_x_11165:
[C---:B------:R-:W-:Y:S02]  /*0870*/  PRMT R91, R7.reuse, 0x7632, R91 ;  /* 0x00007632075b7816 */ /* 0x040fe4000000005b */
[----:B------:R-:W-:Y:S01]  /*0880*/  SHF.L.U32 R90, R7, 0x10, RZ ;  /* 0x00000010075a7819 */ /* 0x000fe200000006ff */
[----:B------:R-:W-:Y:S06]  /*0890*/  @P1 BRA `(.L_x_11166) ;  /* 0x00000000000c1947 */ /* 0x000fec0003800000 */
[----:B------:R-:W-:Y:S05]  /*08a0*/  @!P2 BRA `(.L_x_11167) ;  /* 0x000000000014a947 */ /* 0x000fea0003800000 */
[----:B-----5:R-:W-:Y:S01]  /*08b0*/  FADD.FTZ R90, R10, R90 ;  /* 0x0000005a0a5a7221 */ /* 0x020fe20000010000 */
[----:B------:R-:W-:Y:S06]  /*08c0*/  BRA `(.L_x_11167) ;  /* 0x00000000000c7947 */ /* 0x000fec0003800000 */
.L_x_11166:
[----:B-----5:R-:W-:-:S05]  /*08d0*/  SHF.L.U32 R5, R19, 0x10, RZ ;  /* 0x0000001013057819 */ /* 0x020fca00000006ff */
[----:B------:R-:W-:-:S04]  /*08e0*/  FADD.FTZ R90, R90, R5 ;  /* 0x000000055a5a7221 */ /* 0x000fc80000010000 */
[----:B------:R-:W-:-:S07]  /*08f0*/  @P2 FADD.FTZ R90, R10, R90 ;  /* 0x0000005a0a5a2221 */ /* 0x000fce0000010000 */
.L_x_11167:
[----:B------:R-:W-:Y:S01]  /*0900*/  SHF.L.U32 R91, R91, 0x10, RZ ;  /* 0x000000105b5b7819 */ /* 0x000fe200000006ff */
[----:B------:R-:W-:Y:S06]  /*0910*/  @P1 BRA `(.L_x_11168) ;  /* 0x00000000000c1947 */ /* 0x000fec0003800000 */
[----:B------:R-:W-:Y:S05]  /*0920*/  @!P2 BRA `(.L_x_11169) ;  /* 0x000000000018a947 */ /* 0x000fea0003800000 */
[----:B-----5:R-:W-:Y:S01]  /*0930*/  FADD.FTZ R91, R11, R91 ;  /* 0x0000005b0b5b7221 */ /* 0x020fe20000010000 */
[----:B------:R-:W-:Y:S06]  /*0940*/  BRA `(.L_x_11169) ;  /* 0x0000000000107947 */ /* 0x000fec0003800000 */
.L_x_11168:
[----:B-----5:R-:W-:-:S04]  /*0950*/  PRMT R2, R19, 0x7632, R2 ;  /* 0x0000763213027816 */ /* 0x020fc80000000002 */
[----:B------:R-:W-:-:S05]  /*0960*/  SHF.L.U32 R2, R2, 0x10, RZ ;  /* 0x0000001002027819 */ /* 0x000fca00000006ff */
[----:B------:R-:W-:-:S04]  /*0970*/  FADD.FTZ R91, R91, R2 ;  /* 0x000000025b5b7221 */ /* 0x000fc80000010000 */
[----:B------:R-:W-:-:S07]  /*0980*/  @P2 FADD.FTZ R91, R11, R91 ;  /* 0x0000005b0b5b2221 */ /* 0x000fce0000010000 */
.L_x_11169:
[----:B------:R-:W0:Y:S01]  /*0990*/  LDC.64 R114, c[0x0][0x238] ;  /* 0x00008e00ff727b82 */ /* 0x000e220000000a00 */
[----:B------:R-:W-:-:S05]  /*09a0*/  IADD3 R101, R112, 0x80, RZ ;  /* 0x0000008070657810 */ /* 0x000fca0007ffe0ff */
[----:B------:R-:W-:Y:S02]  /*09b0*/  IMAD.WIDE.U32 R4, R101, 0x10, R108 ;  /* 0x0000001065047825 */ /* 0x000fe400078e006c */
[----:B------:R-:W1:Y:S08]  /*09c0*/  @P0 LDC.64 R96, c[0x0][0x228] ;  /* 0x00008a00ff600b82 */ /* 0x000e700000000a00 */
[----:B------:R-:W2:Y:S01]  /*09d0*/  @P2 LDC.64 R98, c[0x0][0x230] ;  /* 0x00008c00ff622b82 */ /* 0x000ea20000000a00 */
[----:B0-----:R-:W-:-:S05]  /*09e0*/  IMAD.WIDE.U32 R94, R112, 0x20, R114 ;  /* 0x00000020705e7825 */ /* 0x001fca00078e0072 */
[----:B------:R0:W-:Y:S01]  /*09f0*/  STG.E.128 desc[UR4][R94.64], R84 ;  /* 0x000000545e007986 */ /* 0x0001e2000c101d04 */
[----:B-1----:R-:W-:-:S03]  /*0a00*/  @P0 IMAD.WIDE.U32 R96, R101, 0x10, R96 ;  /* 0x0000001065600825 */ /* 0x002fc600078e0060 */
[----:B------:R0:W-:Y:S04]  /*0a10*/  STG.E.128 desc[UR4][R94.64+0x10], R88 ;  /* 0x000010585e007986 */ /* 0x0001e8000c101d04 */
[----:B------:R-:W3:Y:S01]  /*0a20*/  LDG.E.128 R4, desc[UR4][R4.64] ;  /* 0x0000000404047981 */ /* 0x000ee2000c1e1d00 */
[----:B--2---:R-:W-:-:S03]  /*0a30*/  @P2 IMAD.WIDE.U32 R98, R101, 0x20, R98 ;  /* 0x0000002065622825 */ /* 0x004fc600078e0062 */
[----:B-----5:R0:W5:Y:S04]  /*0a40*/  @P0 LDG.E.128 R16, desc[UR4][R96.64] ;  /* 0x0000000460100981 */ /* 0x020168000c1e1d00 */
[----:B------:R0:W5:Y:S04]  /*0a50*/  @P2 LDG.E.128 R12, desc[UR4][R98.64] ;  /* 0x00000004620c2981 */ /* 0x000168000c1e1d00 */
[----:B------:R0:W5:Y:S01]  /*0a60*/  @P2 LDG.E.128 R8, desc[UR4][R98.64+0x10] ;  /* 0x0000100462082981 */ /* 0x000162000c1e1d00 */
[----:B------:R-:W-:Y:S02]  /*0a70*/  LOP3.LUT R2, R0, 0x7f, RZ, 0xc0, !PT ;  /* 0x0000007f00027812 */ /* 0x000fe400078ec0ff */
[----:B---3--:R-:W-:-:S02]  /*0a80*/  PRMT R93, R4, 0x7632, R93 ;  /* 0x00007632045d7816 */ /* 0x008fc4000000005d */
[----:B------:R-:W-:Y:S01]  /*0a90*/  SHF.L.U32 R92, R4, 0x10, RZ ;  /* 0x00000010045c7819 */ /* 0x000fe200000006ff */
[----:B0-----:R-:W-:Y:S06]  /*0aa0*/  @P1 BRA `(.L_x_11170) ;  /* 0x00000000000c1947 */ /* 0x001fec0003800000 */
[----:B------:R-:W-:Y:S05]  /*0ab0*/  @!P2 BRA `(.L_x_11171) ;  /* 0x000000000014a947 */ /* 0x000fea0003800000 */
[----:B-----5:R-:W-:Y:S01]  /*0ac0*/  FADD.FTZ R92, R12, R92 ;  /* 0x0000005c0c5c7221 */ /* 0x020fe20000010000 */
[----:B------:R-:W-:Y:S06]  /*0ad0*/  BRA `(.L_x_11171) ;  /* 0x00000000000c7947 */ /* 0x000fec0003800000 */
.L_x_11170:
[----:B-----5:R-:W-:-:S05]  /*0ae0*/  SHF.L.U32 R95, R16, 0x10, RZ ;  /* 0x00000010105f7819 */ /* 0x020fca00000006ff */
[----:B------:R-:W-:-:S04]  /*0af0*/  FADD.FTZ R92, R95, R92 ;  /* 0x0000005c5f5c7221 */ /* 0x000fc80000010000 */
[----:B------:R-:W-:-:S07]  /*0b00*/  @P2 FADD.FTZ R92, R12, R92 ;  /* 0x0000005c0c5c2221 */ /* 0x000fce0000010000 */
.L_x_11171:
[----:B------:R-:W-:Y:S01]  /*0b10*/  SHF.L.U32 R93, R93, 0x10, RZ ;  /* 0x000000105d5d7819 */ /* 0x000fe200000006ff */
[----:B------:R-:W-:Y:S06]  /*0b20*/  @P1 BRA `(.L_x_11172) ;  /* 0x00000000000c1947 */ /* 0x000fec0003800000 */
[----:B------:R-:W-:Y:S05]  /*0b30*/  @!P2 BRA `(.L_x_11173) ;  /* 0x000000000018a947 */ /* 0x000fea0003800000 */
[----:B-----5:R-:W-:Y:S01]  /*0b40*/  FADD.FTZ R93, R13, R93 ;  /* 0x0000005d0d5d7221 */ /* 0x020fe20000010000 */
[----:B------:R-:W-:Y:S06]  /*0b50*/  BRA `(.L_x_11173) ;  /* 0x0000000000107947 */ /* 0x000fec0003800000 */
.L_x_11172:
[----:B-----5:R-:W-:-:S04]  /*0b60*/  PRMT R4, R16, 0x7632, R4 ;  /* 0x0000763210047816 */ /* 0x020fc80000000004 */
[----:B------:R-:W-:-:S05]  /*0b70*/  SHF.L.U32 R4, R4, 0x10, RZ ;  /* 0x0000001004047819 */ /* 0x000fca00000006ff */
[----:B------:R-:W-:-:S04]  /*0b80*/  FADD.FTZ R93, R93, R4 ;  /* 0x000000045d5d7221 */ /* 0x000fc80000010000 */
[----:B------:R-:W-:-:S07]  /*0b90*/  @P2 FADD.FTZ R93, R13, R93 ;  /* 0x0000005d0d5d2221 */ /* 0x000fce0000010000 */
.L_x_11173:
[C---:B------:R-:W-:Y:S02]  /*0ba0*/  PRMT R95, R5.reuse, 0x7632, R95 ;  /* 0x00007632055f7816 */ /* 0x040fe4000000005f */
[----:B------:R-:W-:Y:S01]  /*0bb0*/  SHF.L.U32 R94, R5, 0x10, RZ ;  /* 0x00000010055e7819 */ /* 0x000fe200000006ff */
[----:B------:R-:W-:Y:S06]  /*0bc0*/  @P1 BRA `(.L_x_11174) ;  /* 0x00000000000c1947 */ /* 0x000fec0003800000 */
[----:B------:R-:W-:Y:S05]  /*0bd0*/  @!P2 BRA `(.L_x_11175) ;  /* 0x000000000014a947 */ /* 0x000fea0003800000 */
[----:B-----5:R-:W-:Y:S01]  /*0be0*/  FADD.FTZ R94, R14, R94 ;  /* 0x0000005e0e5e7221 */ /* 0x020fe20000010000 */
[----:B------:R-:W-:Y:S06]  /*0bf0*/  BRA `(.L_x_11175) ;  /* 0x00000000000c7947 */ /* 0x000fec0003800000 */
.L_x_11174:
[----:B-----5:R-:W-:-:S05]  /*0c00*/  SHF.L.U32 R5, R17, 0x10, RZ ;  /* 0x0000001011057819 */ /* 0x020fca00000006ff */
[----:B------:R-:W-:-:S04]  /*0c10*/  FADD.FTZ R94, R5, R94 ;  /* 0x0000005e055e7221 */ /* 0x000fc80000010000 */
[----:B------:R-:W-:-:S07]  /*0c20*/  @P2 FADD.FTZ R94, R14, R94 ;  /* 0x0000005e0e5e2221 */ /* 0x000fce0000010000 */
.L_x_11175:
[----:B------:R-:W-:Y:S01]  /*0c30*/  SHF.L.U32 R95, R95, 0x10, RZ ;  /* 0x000000105f5f7819 */ /* 0x000fe200000006ff */
[----:B------:R-:W-:Y:S06]  /*0c40*/  @P1 BRA `(.L_x_11176) ;  /* 0x00000000000c1947 */ /* 0x000fec0003800000 */
[----:B------:R-:W-:Y:S05]  /*0c50*/  @!P2 BRA `(.L_x_11177) ;  /* 0x000000000018a947 */ /* 0x000fea0003800000 */
[----:B-----5:R-:W-:Y:S01]  /*0c60*/  FADD.FTZ R95, R15, R95 ;  /* 0x0000005f0f5f7221 */ /* 0x020fe20000010000 */
[----:B------:R-:W-:Y:S06]  /*0c70*/  BRA `(.L_x_11177) ;  /* 0x0000000000107947 */ /* 0x000fec0003800000 */
.L_x_11176:
[----:B-----5:R-:W-:-:S04]  /*0c80*/  PRMT R4, R17, 0x7632, R4 ;  /* 0x0000763211047816 */ /* 0x020fc80000000004 */
[----:B------:R-:W-:-:S05]  /*0c90*/  SHF.L.U32 R4, R4, 0x10, RZ ;  /* 0x0000001004047819 */ /* 0x000fca00000006ff */
[----:B------:R-:W-:-:S04]  /*0ca0*/  FADD.FTZ R95, R95, R4 ;  /* 0x000000045f5f7221 */ /* 0x000fc80000010000 */
[----:B------:R-:W-:-:S07]  /*0cb0*/  @P2 FADD.FTZ R95, R15, R95 ;  /* 0x0000005f0f5f2221 */ /* 0x000fce0000010000 */
.L_x_11177:
[C---:B------:R-:W-:Y:S02]  /*0cc0*/  PRMT R97, R6.reuse, 0x7632, R97 ;  /* 0x0000763206617816 */ /* 0x040fe40000000061 */
[----:B------:R-:W-:Y:S01]  /*0cd0*/  SHF.L.U32 R96, R6, 0x10, RZ ;  /* 0x0000001006607819 */ /* 0x000fe200000006ff */
[----:B------:R-:W-:Y:S06]  /*0ce0*/  @P1 BRA `(.L_x_11178) ;  /* 0x00000000000c1947 */ /* 0x000fec0003800000 */
[----:B------:R-:W-:Y:S05]  /*0cf0*/  @!P2 BRA `(.L_x_11179) ;  /* 0x000000000014a947 */ /* 0x000fea0003800000 */
[----:B-----5:R-:W-:Y:S01]  /*0d00*/  FADD.FTZ R96, R8, R96 ;  /* 0x0000006008607221 */ /* 0x020fe20000010000 */
[----:B------:R-:W-:Y:S06]  /*0d10*/  BRA `(.L_x_11179) ;  /* 0x00000000000c7947 */ /* 0x000fec0003800000 */
.L_x_11178:
[----:B-----5:R-:W-:-:S05]  /*0d20*/  SHF.L.U32 R5, R18, 0x10, RZ ;  /* 0x0000001012057819 */ /* 0x020fca00000006ff */
[----:B------:R-:W-:-:S04]  /*0d30*/  FADD.FTZ R96, R5, R96 ;  /* 0x0000006005607221 */ /* 0x000fc80000010000 */
[----:B------:R-:W-:-:S07]  /*0d40*/  @P2 FADD.FTZ R96, R8, R96 ;  /* 0x0000006008602221 */ /* 0x000fce0000010000 */
.L_x_11179:
[----:B------:R-:W-:Y:S01]  /*0d50*/  SHF.L.U32 R97, R97, 0x10, RZ ;  /* 0x0000001061617819 */ /* 0x000fe200000006ff */
[----:B------:R-:W-:Y:S06]  /*0d60*/  @P1 BRA `(.L_x_11180) ;  /* 0x00000000000c1947 */ /* 0x000fec0003800000 */
[----:B------:R-:W-:Y:S05]  /*0d70*/  @!P2 BRA `(.L_x_11181) ;  /* 0x000000000018a947 */ /* 0x000fea0003800000 */
[----:B-----5:R-:W-:Y:S01]  /*0d80*/  FADD.FTZ R97, R9, R97 ;  /* 0x0000006109617221 */ /* 0x020fe20000010000 */
[----:B------:R-:W-:Y:S06]  /*0d90*/  BRA `(.L_x_11181) ;  /* 0x0000000000107947 */ /* 0x000fec0003800000 */
.L_x_11180:
[----:B-----5:R-:W-:-:S04]  /*0da0*/  PRMT R4, R18, 0x7632, R4 ;  /* 0x0000763212047816 */ /* 0x020fc80000000004 */
[----:B------:R-:W-:-:S05]  /*0db0*/  SHF.L.U32 R4, R4, 0x10, RZ ;  /* 0x0000001004047819 */ /* 0x000fca00000006ff */
[----:B------:R-:W-:-:S04]  /*0dc0*/  FADD.FTZ R97, R97, R4 ;  /* 0x0000000461617221 */ /* 0x000fc80000010000 */
[----:B------:R-:W-:-:S07]  /*0dd0*/  @P2 FADD.FTZ R97, R9, R97 ;  /* 0x0000006109612221 */ /* 0x000fce0000010000 */
.L_x_11181:
[C---:B------:R-:W-:Y:S02]  /*0de0*/  PRMT R99, R7.reuse, 0x7632, R99 ;  /* 0x0000763207637816 */ /* 0x040fe40000000063 */
[----:B------:R-:W-:Y:S01]  /*0df0*/  SHF.L.U32 R98, R7, 0x10, RZ ;  /* 0x0000001007627819 */ /* 0x000fe200000006ff */
[----:B------:R-:W-:Y:S06]  /*0e00*/  @P1 BRA `(.L_x_11182) ;  /* 0x00000000000c1947 */ /* 0x000fec0003800000 */
[----:B------:R-:W-:Y:S05]  /*0e10*/  @!P2 BRA `(.L_x_11183) ;  /* 0x000000000014a947 */ /* 0x000fea0003800000 */
[----:B-----5:R-:W-:Y:S01]  /*0e20*/  FADD.FTZ R98, R10, R98 ;  /* 0x000000620a627221 */ /* 0x020fe20000010000 */
[----:B------:R-:W-:Y:S06]  /*0e30*/  BRA `(.L_x_11183) ;  /* 0x00000000000c7947 */ /* 0x000fec0003800000 */
.L_x_11182:
[----:B-----5:R-:W-:-:S05]  /*0e40*/  SHF.L.U32 R5, R19, 0x10, RZ ;  /* 0x0000001013057819 */ /* 0x020fca00000006ff */
[----:B------:R-:W-:-:S04]  /*0e50*/  FADD.FTZ R98, R5, R98 ;  /* 0x0000006205627221 */ /* 0x000fc80000010000 */
[----:B------:R-:W-:-:S07]  /*0e60*/  @P2 FADD.FTZ R98, R10, R98 ;  /* 0x000000620a622221 */ /* 0x000fce0000010000 */
.L_x_11183:
[----:B------:R-:W-:Y:S01]  /*0e70*/  SHF.L.U32 R99, R99, 0x10, RZ ;  /* 0x0000001063637819 */ /* 0x000fe200000006ff */
[----:B------:R-:W-:Y:S06]  /*0e80*/  @P1 BRA `(.L_x_11184) ;  /* 0x00000000000c1947 */ /* 0x000fec0003800000 */
[----:B------:R-:W-:Y:S05]  /*0e90*/  @!P2 BRA `(.L_x_11185) ;  /* 0x000000000018a947 */ /* 0x000fea0003800000 */
[----:B-----5:R-:W-:Y:S01]  /*0ea0*/  FADD.FTZ R99, R11, R99 ;  /* 0x000000630b637221 */ /* 0x020fe20000010000 */
[----:B------:R-:W-:Y:S06]  /*0eb0*/  BRA `(.L_x_11185) ;  /* 0x0000000000107947 */ /* 0x000fec0003800000 */
.L_x_11184:
[----:B-----5:R-:W-:-:S04]  /*0ec0*/  PRMT R4, R19, 0x7632, R4 ;  /* 0x0000763213047816 */ /* 0x020fc80000000004 */
[----:B------:R-:W-:-:S05]  /*0ed0*/  SHF.L.U32 R4, R4, 0x10, RZ ;  /* 0x0000001004047819 */ /* 0x000fca00000006ff */
[----:B------:R-:W-:-:S04]  /*0ee0*/  FADD.FTZ R99, R99, R4 ;  /* 0x0000000463637221 */ /* 0x000fc80000010000 */
[----:B------:R-:W-:-:S07]  /*0ef0*/  @P2 FADD.FTZ R99, R11, R99 ;  /* 0x000000630b632221 */ /* 0x000fce0000010000 */
.L_x_11185:
[----:B------:R-:W0:Y:S01]  /*0f00*/  @P0 LDC.64 R104, c[0x0][0x228] ;  /* 0x00008a00ff680b82 */ /* 0x000e220000000a00 */
[----:B------:R-:W-:Y:S01]  /*0f10*/  IADD3 R111, R112, 0x100, RZ ;  /* 0x00000100706f7810 */ /* 0x000fe20007ffe0ff */
[----:B------:R-:W-:-:S04]  /*0f20*/  IMAD.WIDE.U32 R102, R101, 0x20, R114 ;  /* 0x0000002065667825 */ /* 0x000fc800078e0072 */
[C---:B------:R-:W-:Y:S01]  /*0f30*/  IMAD.WIDE.U32 R4, R111.reuse, 0x10, R108 ;  /* 0x000000106f047825 */ /* 0x040fe200078e006c */
[----:B------:R1:W-:Y:S01]  /*0f40*/  STG.E.128 desc[UR4][R102.64], R92 ;  /* 0x0000005c66007986 */ /* 0x0003e2000c101d04 */
[----:B------:R-:W2:Y:S03]  /*0f50*/  @P2 LDC.64 R106, c[0x0][0x230] ;  /* 0x00008c00ff6a2b82 */ /* 0x000ea60000000a00 */
[----:B------:R1:W-:Y:S04]  /*0f60*/  STG.E.128 desc[UR4][R102.64+0x10], R96 ;  /* 0x0000106066007986 */ /* 0x0003e8000c101d04 */
[----:B------:R-:W3:Y:S01]  /*0f70*/  LDG.E.128 R4, desc[UR4][R4.64] ;  /* 0x0000000404047981 */ /* 0x000ee2000c1e1d00 */
[----:B0-----:R-:W-:-:S05]  /*0f80*/  @P0 IMAD.WIDE.U32 R104, R111, 0x10, R104 ;  /* 0x000000106f680825 */ /* 0x001fca00078e0068 */
[----:B-----5:R1:W5:Y:S01]  /*0f90*/  @P0 LDG.E.128 R16, desc[UR4][R104.64] ;  /* 0x0000000468100981 */ /* 0x020362000c1e1d00 */
[----:B--2---:R-:W-:-:S05]  /*0fa0*/  @P2 IMAD.WIDE.U32 R106, R111, 0x20, R106 ;  /* 0x000000206f6a2825 */ /* 0x004fca00078e006a */
[----:B------:R1:W5:Y:S04]  /*0fb0*/  @P2 LDG.E.128 R12, desc[UR4][R106.64] ;  /* 0x000000046a0c2981 */ /* 0x000368000c1e1d00 */
[----:B------:R1:W5:Y:S01]  /*0fc0*/  @P2 LDG.E.128 R8, desc[UR4][R106.64+0x10] ;  /* 0x000010046a082981 */ /* 0x000362000c1e1d00 */
[C---:B---3--:R-:W-:Y:S02]  /*0fd0*/  PRMT R101, R4.reuse, 0x7632, R101 ;  /* 0x0000763204657816 */ /* 0x048fe40000000065 */
[----:B------:R-:W-:Y:S01]  /*0fe0*/  SHF.L.U32 R100, R4, 0x10, RZ ;  /* 0x0000001004647819 */ /* 0x000fe200000006ff */
[----:B-1----:R-:W-:Y:S06]  /*0ff0*/  @P1 BRA `(.L_x_11186) ;  /* 0x00000000000c1947 */ /* 0x002fec0003800000 */
[----:B------:R-:W-:Y:S05]  /*1000*/  @!P2 BRA `(.L_x_11187) ;  /* 0x000000000014a947 */ /* 0x000fea0003800000 */
[----:B-----5:R-:W-:Y:S01]  /*1010*/  FADD.FTZ R100, R12, R100 ;  /* 0x000000640c647221 */ /* 0x020fe20000010000 */
[----:B------:R-:W-:Y:S06]  /*1020*/  BRA `(.L_x_11187) ;  /* 0x00000000000c7947 */ /* 0x000fec0003800000 */
.L_x_11186:
[----:B-----5:R-:W-:-:S05]  /*1030*/  SHF.L.U32 R103, R16, 0x10, RZ ;  /* 0x0000001010677819 */ /* 0x020fca00000006ff */
[----:B------:R-:W-:-:S04]  /*1040*/  FADD.FTZ R100, R103, R100 ;  /* 0x0000006467647221 */ /* 0x000fc80000010000 */
[----:B------:R-:W-:-:S07]  /*1050*/  @P2 FADD.FTZ R100, R12, R100 ;  /* 0x000000640c642221 */ /* 0x000fce0000010000 */
.L_x_11187:
[----:B------:R-:W-:Y:S01]  /*1060*/  SHF.L.U32 R101, R101, 0x10, RZ ;  /* 0x0000001065657819 */ /* 0x000fe200000006ff */
[----:B------:R-:W-:Y:S06]  /*1070*/  @P1 BRA `(.L_x_11188) ;  /* 0x00000000000c1947 */ /* 0x000fec0003800000 */
[----:B------:R-:W-:Y:S05]  /*1080*/  @!P2 BRA `(.L_x_11189) ;  /* 0x000000000018a947 */ /* 0x000fea0003800000 */
[----:B-----5:R-:W-:Y:S01]  /*1090*/  FADD.FTZ R101, R13, R101 ;  /* 0x000000650d657221 */ /* 0x020fe20000010000 */
[----:B------:R-:W-:Y:S06]  /*10a0*/  BRA `(.L_x_11189) ;  /* 0x0000000000107947 */ /* 0x000fec0003800000 */
.L_x_11188:
[----:B-----5:R-:W-:-:S04]  /*10b0*/  PRMT R4, R16, 0x7632, R4 ;  /* 0x0000763210047816 */ /* 0x020fc80000000004 */
[----:B------:R-:W-:-:S05]  /*10c0*/  SHF.L.U32 R4, R4, 0x10, RZ ;  /* 0x0000001004047819 */ /* 0x000fca00000006ff */
[----:B------:R-:W-:-:S04]  /*10d0*/  FADD.FTZ R101, R101, R4 ;  /* 0x0000000465657221 */ /* 0x000fc80000010000 */
[----:B------:R-:W-:-:S07]  /*10e0*/  @P2 FADD.FTZ R101, R13, R101 ;  /* 0x000000650d652221 */ /* 0x000fce0000010000 */
.L_x_11189:
[C---:B------:R-:W-:Y:S02]  /*10f0*/  PRMT R103, R5.reuse, 0x7632, R103 ;  /* 0x0000763205677816 */ /* 0x040fe40000000067 */
[----:B------:R-:W-:Y:S01]  /*1100*/  SHF.L.U32 R102, R5, 0x10, RZ ;  /* 0x0000001005667819 */ /* 0x000fe200000006ff */
[----:B------:R-:W-:Y:S06]  /*1110*/  @P1 BRA `(.L_x_11190) ;  /* 0x00000000000c1947 */ /* 0x000fec0003800000 */
[----:B------:R-:W-:Y:S05]  /*1120*/  @!P2 BRA `(.L_x_11191) ;  /* 0x000000000014a947 */ /* 0x000fea0003800000 */
[----:B-----5:R-:W-:Y:S01]  /*1130*/  FADD.FTZ R102, R14, R102 ;  /* 0x000000660e667221 */ /* 0x020fe20000010000 */
[----:B------:R-:W-:Y:S06]  /*1140*/  BRA `(.L_x_11191) ;  /* 0x00000000000c7947 */ /* 0x000fec0003800000 */
.L_x_11190:
[----:B-----5:R-:W-:-:S05]  /*1150*/  SHF.L.U32 R5, R17, 0x10, RZ ;  /* 0x0000001011057819 */ /* 0x020fca00000006ff */
[----:B------:R-:W-:-:S04]  /*1160*/  FADD.FTZ R102, R5, R102 ;  /* 0x0000006605667221 */ /* 0x000fc80000010000 */
[----:B------:R-:W-:-:S07]  /*1170*/  @P2 FADD.FTZ R102, R14, R102 ;  /* 0x000000660e662221 */ /* 0x000fce0000010000 */
.L_x_11191:
[----:B------:R-:W-:Y:S01]  /*1180*/  SHF.L.U32 R103, R103, 0x10, RZ ;  /* 0x0000001067677819 */ /* 0x000fe200000006ff */
[----:B------:R-:W-:Y:S06]  /*1190*/  @P1 BRA `(.L_x_11192) ;  /* 0x00000000000c1947 */ /* 0x000fec0003800000 */
[----:B------:R-:W-:Y:S05]  /*11a0*/  @!P2 BRA `(.L_x_11193) ;  /* 0x000000000018a947 */ /* 0x000fea0003800000 */
[----:B-----5:R-:W-:Y:S01]  /*11b0*/  FADD.FTZ R103, R15, R103 ;  /* 0x000000670f677221 */ /* 0x020fe20000010000 */
[----:B------:R-:W-:Y:S06]  /*11c0*/  BRA `(.L_x_11193) ;  /* 0x0000000000107947 */ /* 0x000fec0003800000 */
.L_x_11192:
[----:B-----5:R-:W-:-:S04]  /*11d0*/  PRMT R4, R17, 0x7632, R4 ;  /* 0x0000763211047816 */ /* 0x020fc80000000004 */
[----:B------:R-:W-:-:S05]  /*11e0*/  SHF.L.U32 R4, R4, 0x10, RZ ;  /* 0x0000001004047819 */ /* 0x000fca00000006ff */
[----:B------:R-:W-:-:S04]  /*11f0*/  FADD.FTZ R103, R103, R4 ;  /* 0x0000000467677221 */ /* 0x000fc80000010000 */
[----:B------:R-:W-:-:S07]  /*1200*/  @P2 FADD.FTZ R103, R15, R103 ;  /* 0x000000670f672221 */ /* 0x000fce0000010000 */
.L_x_11193:
[C---:B------:R-:W-:Y:S02]  /*1210*/  PRMT R105, R6.reuse, 0x7632, R105 ;  /* 0x0000763206697816 */ /* 0x040fe40000000069 */
[----:B------:R-:W-:Y:S01]  /*1220*/  SHF.L.U32 R104, R6, 0x10, RZ ;  /* 0x0000001006687819 */ /* 0x000fe200000006ff */
[----:B------:R-:W-:Y:S06]  /*1230*/  @P1 BRA `(.L_x_11194) ;  /* 0x00000000000c1947 */ /* 0x000fec0003800000 */
[----:B------:R-:W-:Y:S05]  /*1240*/  @!P2 BRA `(.L_x_11195) ;  /* 0x000000000014a947 */ /* 0x000fea0003800000 */
[----:B-----5:R-:W-:Y:S01]  /*1250*/  FADD.FTZ R104, R8, R104 ;  /* 0x0000006808687221 */ /* 0x020fe20000010000 */
[----:B------:R-:W-:Y:S06]  /*1260*/  BRA `(.L_x_11195) ;  /* 0x00000000000c7947 */ /* 0x000fec0003800000 */
.L_x_11194:
[----:B-----5:R-:W-:-:S05]  /*1270*/  SHF.L.U32 R5, R18, 0x10, RZ ;  /* 0x0000001012057819 */ /* 0x020fca00000006ff */
[----:B------:R-:W-:-:S04]  /*1280*/  FADD.FTZ R104, R5, R104 ;  /* 0x0000006805687221 */ /* 0x000fc80000010000 */
[----:B------:R-:W-:-:S07]  /*1290*/  @P2 FADD.FTZ R104, R8, R104 ;  /* 0x0000006808682221 */ /* 0x000fce0000010000 */
.L_x_11195:
[----:B------:R-:W-:Y:S01]  /*12a0*/  SHF.L.U32 R105, R105, 0x10, RZ ;  /* 0x0000001069697819 */ /* 0x000fe200000006ff */
[----:B------:R-:W-:Y:S06]  /*12b0*/  @P1 BRA `(.L_x_11196) ;  /* 0x00000000000c1947 */ /* 0x000fec0003800000 */
[----:B------:R-:W-:Y:S05]  /*12c0*/  @!P2 BRA `(.L_x_11197) ;  /* 0x000000000018a947 */ /* 0x000fea0003800000 */
[----:B-----5:R-:W-:Y:S01]  /*12d0*/  FADD.FTZ R105, R9, R105 ;  /* 0x0000006909697221 */ /* 0x020fe20000010000 */
[----:B------:R-:W-:Y:S06]  /*12e0*/  BRA `(.L_x_11197) ;  /* 0x0000000000107947 */ /* 0x000fec0003800000 */
.L_x_11196:
[----:B-----5:R-:W-:-:S04]  /*12f0*/  PRMT R4, R18, 0x7632, R4 ;  /* 0x0000763212047816 */ /* 0x020fc80000000004 */
[----:B------:R-:W-:-:S05]  /*1300*/  SHF.L.U32 R4, R4, 0x10, RZ ;  /* 0x0000001004047819 */ /* 0x000fca00000006ff */
[----:B------:R-:W-:-:S04]  /*1310*/  FADD.FTZ R105, R105, R4 ;  /* 0x0000000469697221 */ /* 0x000fc80000010000 */
[----:B------:R-:W-:-:S07]  /*1320*/  @P2 FADD.FTZ R105, R9, R105 ;  /* 0x0000006909692221 */ /* 0x000fce0000010000 */
.L_x_11197:
[C---:B------:R-:W-:Y:S02]  /*1330*/  PRMT R107, R7.reuse, 0x7632, R107 ;  /* 0x00007632076b7816 */ /* 0x040fe4000000006b */
[----:B------:R-:W-:Y:S01]  /*1340*/  SHF.L.U32 R106, R7, 0x10, RZ ;  /* 0x00000010076a7819 */ /* 0x000fe200000006ff */
[----:B------:R-:W-:Y:S06]  /*1350*/  @P1 BRA `(.L_x_11198) ;  /* 0x00000000000c1947 */ /* 0x000fec0003800000 */
[----:B------:R-:W-:Y:S05]  /*1360*/  @!P2 BRA `(.L_x_11199) ;  /* 0x000000000014a947 */ /* 0x000fea0003800000 */
[----:B-----5:R-:W-:Y:S01]  /*1370*/  FADD.FTZ R106, R10, R106 ;  /* 0x0000006a0a6a7221 */ /* 0x020fe20000010000 */
[----:B------:R-:W-:Y:S06]  /*1380*/  BRA `(.L_x_11199) ;  /* 0x00000000000c7947 */ /* 0x000fec0003800000 */
.L_x_11198:
[----:B-----5:R-:W-:-:S05]  /*1390*/  SHF.L.U32 R5, R19, 0x10, RZ ;  /* 0x0000001013057819 */ /* 0x020fca00000006ff */
[----:B------:R-:W-:-:S04]  /*13a0*/  FADD.FTZ R106, R5, R106 ;  /* 0x0000006a056a7221 */ /* 0x000fc80000010000 */
[----:B------:R-:W-:-:S07]  /*13b0*/  @P2 FADD.FTZ R106, R10, R106 ;  /* 0x0000006a0a6a2221 */ /* 0x000fce0000010000 */
.L_x_11199:
[----:B------:R-:W-:Y:S01]  /*13c0*/  SHF.L.U32 R107, R107, 0x10, RZ ;  /* 0x000000106b6b7819 */ /* 0x000fe200000006ff */
[----:B------:R-:W-:Y:S06]  /*13d0*/  @P1 BRA `(.L_x_11200) ;  /* 0x00000000000c1947 */ /* 0x000fec0003800000 */
[----:B------:R-:W-:Y:S05]  /*13e0*/  @!P2 BRA `(.L_x_11201) ;  /* 0x000000000018a947 */ /* 0x000fea0003800000 */
[----:B-----5:R-:W-:Y:S01]  /*13f0*/  FADD.FTZ R107, R11, R107 ;  /* 0x0000006b0b6b7221 */ /* 0x020fe20000010000 */
[----:B------:R-:W-:Y:S06]  /*1400*/  BRA `(.L_x_11201) ;  /* 0x0000000000107947 */ /* 0x000fec0003800000 */
.L_x_11200:
[----:B-----5:R-:W-:-:S04]  /*1410*/  PRMT R4, R19, 0x7632, R4 ;  /* 0x0000763213047816 */ /* 0x020fc80000000004 */
[----:B------:R-:W-:-:S05]  /*1420*/  SHF.L.U32 R4, R4, 0x10, RZ ;  /* 0x0000001004047819 */ /* 0x000fca00000006ff */
[----:B------:R-:W-:-:S04]  /*1430*/  FADD.FTZ R107, R107, R4 ;  /* 0x000000046b6b7221 */ /* 0x000fc80000010000 */
[----:B------:R-:W-:-:S07]  /*1440*/  @P2 FADD.FTZ R107, R11, R107 ;  /* 0x0000006b0b6b2221 */ /* 0x000fce0000010000 */
.L_x_11201:
[----:B------:R-:W0:Y:S01]  /*1450*/  @P0 LDC.64 R6, c[0x0][0x228] ;  /* 0x00008a00ff060b82 */ /* 0x000e220000000a00 */
[C---:B------:R-:W-:Y:S02]  /*1460*/  IADD3 R119, R112.reuse, 0x100, RZ ;  /* 0x0000010070777810 */ /* 0x040fe40007ffe0ff */
[----:B------:R-:W-:-:S03]  /*1470*/  IADD3 R121, R112, 0x180, RZ ;  /* 0x0000018070797810 */ /* 0x000fc60007ffe0ff */
[----:B------:R-:W-:Y:S02]  /*1480*/  IMAD.WIDE.U32 R118, R119, 0x20, R114 ;  /* 0x0000002077767825 */ /* 0x000fe400078e0072 */
[----:B------:R-:W1:Y:S02]  /*1490*/  @P2 LDC.64 R4, c[0x0][0x230] ;  /* 0x00008c00ff042b82 */ /* 0x000e640000000a00 */
[C---:B------:R-:W-:Y:S01]  /*14a0*/  IMAD.WIDE.U32 R108, R121.reuse, 0x10, R108 ;  /* 0x00000010796c7825 */ /* 0x040fe200078e006c */
[----:B------:R2:W-:Y:S04]  /*14b0*/  STG.E.128 desc[UR4][R118.64], R100 ;  /* 0x0000006476007986 */ /* 0x0005e8000c101d04 */
[----:B------:R2:W-:Y:S04]  /*14c0*/  STG.E.128 desc[UR4][R118.64+0x10], R104 ;  /* 0x0000106876007986 */ /* 0x0005e8000c101d04 */
[----:B------:R-:W3:Y:S01]  /*14d0*/  LDG.E.128 R108, desc[UR4][R108.64] ;  /* 0x000000046c6c7981 */ /* 0x000ee2000c1e1d00 */
[----:B0-----:R-:W-:-:S05]  /*14e0*/  @P0 IMAD.WIDE.U32 R6, R121, 0x10, R6 ;  /* 0x0000001079060825 */ /* 0x001fca00078e0006 */
[----:B-----5:R2:W5:Y:S01]  /*14f0*/  @P0 LDG.E.128 R16, desc[UR4][R6.64] ;  /* 0x0000000406100981 */ /* 0x020562000c1e1d00 */
[----:B-1----:R-:W-:-:S05]  /*1500*/  @P2 IMAD.WIDE.U32 R120, R121, 0x20, R4 ;  /* 0x0000002079782825 */ /* 0x002fca00078e0004 */
[----:B------:R2:W5:Y:S04]  /*1510*/  @P2 LDG.E.128 R12, desc[UR4][R120.64] ;  /* 0x00000004780c2981 */ /* 0x000568000c1e1d00 */
[----:B------:R2:W5:Y:S01]  /*1520*/  @P2 LDG.E.128 R8, desc[UR4][R120.64+0x10] ;  /* 0x0000100478082981 */ /* 0x000562000c1e1d00 */
[C---:B---3--:R-:W-:Y:S02]  /*1530*/  PRMT R5, R108.reuse, 0x7632, R5 ;  /* 0x000076326c057816 */ /* 0x048fe40000000005 */
[----:B------:R-:W-:Y:S01]  /*1540*/  SHF.L.U32 R4, R108, 0x10, RZ ;  /* 0x000000106c047819 */ /* 0x000fe200000006ff */
[----:B--2---:R-:W-:Y:S06]  /*1550*/  @P1 BRA `(.L_x_11202) ;  /* 0x00000000000c1947 */ /* 0x004fec0003800000 */
[----:B------:R-:W-:Y:S05]  /*1560*/  @!P2 BRA `(.L_x_11203) ;  /* 0x000000000014a947 */ /* 0x000fea0003800000 */
[----:B-----5:R-:W-:Y:S01]  /*1570*/  FADD.FTZ R4, R12, R4 ;  /* 0x000000040c047221 */ /* 0x020fe20000010000 */
[----:B------:R-:W-:Y:S06]  /*1580*/  BRA `(.L_x_11203) ;  /* 0x00000000000c7947 */ /* 0x000fec0003800000 */
.L_x_11202:
[----:B-----5:R-:W-:-:S05]  /*1590*/  SHF.L.U32 R7, R16, 0x10, RZ ;  /* 0x0000001010077819 */ /* 0x020fca00000006ff */
[----:B------:R-:W-:-:S04]  /*15a0*/  FADD.FTZ R4, R7, R4 ;  /* 0x0000000407047221 */ /* 0x000fc80000010000 */
[----:B------:R-:W-:-:S07]  /*15b0*/  @P2 FADD.FTZ R4, R12, R4 ;  /* 0x000000040c042221 */ /* 0x000fce0000010000 */
.L_x_11203:
[----:B------:R-:W-:Y:S01]  /*15c0*/  SHF.L.U32 R5, R5, 0x10, RZ ;  /* 0x0000001005057819 */ /* 0x000fe200000006ff */
[----:B------:R-:W-:Y:S06]  /*15d0*/  @P1 BRA `(.L_x_11204) ;  /* 0x00000000000c1947 */ /* 0x000fec0003800000 */
[----:B------:R-:W-:Y:S05]  /*15e0*/  @!P2 BRA `(.L_x_11205) ;  /* 0x000000000018a947 */ /* 0x000fea0003800000 */
[----:B-----5:R-:W-:Y:S01]  /*15f0*/  FADD.FTZ R5, R13, R5 ;  /* 0x000000050d057221 */ /* 0x020fe20000010000 */
[----:B------:R-:W-:Y:S06]  /*1600*/  BRA `(.L_x_11205) ;  /* 0x0000000000107947 */ /* 0x000fec0003800000 */
.L_x_11204:
[----:B-----5:R-:W-:-:S04]  /*1610*/  PRMT R6, R16, 0x7632, R6 ;  /* 0x0000763210067816 */ /* 0x020fc80000000006 */
[----:B------:R-:W-:-:S05]  /*1620*/  SHF.L.U32 R6, R6, 0x10, RZ ;  /* 0x0000001006067819 */ /* 0x000fca00000006ff */
[----:B------:R-:W-:-:S04]  /*1630*/  FADD.FTZ R5, R5, R6 ;  /* 0x0000000605057221 */ /* 0x000fc80000010000 */
[----:B------:R-:W-:-:S07]  /*1640*/  @P2 FADD.FTZ R5, R13, R5 ;  /* 0x000000050d052221 */ /* 0x000fce0000010000 */
.L_x_11205:
[C---:B------:R-:W-:Y:S02]  /*1650*/  PRMT R7, R109.reuse, 0x7632, R7 ;  /* 0x000076326d077816 */ /* 0x040fe40000000007 */
[----:B------:R-:W-:Y:S01]  /*1660*/  SHF.L.U32 R6, R109, 0x10, RZ ;  /* 0x000000106d067819 */ /* 0x000fe200000006ff */
[----:B------:R-:W-:Y:S06]  /*1670*/  @P1 BRA `(.L_x_11206) ;  /* 0x00000000000c1947 */ /* 0x000fec0003800000 */
[----:B------:R-:W-:Y:S05]  /*1680*/  @!P2 BRA `(.L_x_11207) ;  /* 0x000000000014a947 */ /* 0x000fea0003800000 */
[----:B-----5:R-:W-:Y:S01]  /*1690*/  FADD.FTZ R6, R14, R6 ;  /* 0x000000060e067221 */ /* 0x020fe20000010000 */
[----:B------:R-:W-:Y:S06]  /*16a0*/  BRA `(.L_x_11207) ;  /* 0x00000000000c7947 */ /* 0x000fec0003800000 */
.L_x_11206:
[----:B-----5:R-:W-:-:S05]  /*16b0*/  SHF.L.U32 R109, R17, 0x10, RZ ;  /* 0x00000010116d7819 */ /* 0x020fca00000006ff */
[----:B------:R-:W-:-:S04]  /*16c0*/  FADD.FTZ R6, R109, R6 ;  /* 0x000000066d067221 */ /* 0x000fc80000010000 */
[----:B------:R-:W-:-:S07]  /*16d0*/  @P2 FADD.FTZ R6, R14, R6 ;  /* 0x000000060e062221 */ /* 0x000fce0000010000 */
.L_x_11207:
[----:B------:R-:W-:Y:S01]  /*16e0*/  SHF.L.U32 R7, R7, 0x10, RZ ;  /* 0x0000001007077819 */ /* 0x000fe200000006ff */
[----:B------:R-:W-:Y:S06]  /*16f0*/  @P1 BRA `(.L_x_11208) ;  /* 0x00000000000c1947 */ /* 0x000fec0003800000 */
[----:B------:R-:W-:Y:S05]  /*1700*/  @!P2 BRA `(.L_x_11209) ;  /* 0x000000000018a947 */ /* 0x000fea0003800000 */
[----:B-----5:R-:W-:Y:S01]  /*1710*/  FADD.FTZ R7, R15, R7 ;  /* 0x000000070f077221 */ /* 0x020fe20000010000 */
[----:B------:R-:W-:Y:S06]  /*1720*/  BRA `(.L_x_11209) ;  /* 0x0000000000107947 */ /* 0x000fec0003800000 */
.L_x_11208:
[----:B-----5:R-:W-:-:S04]  /*1730*/  PRMT R108, R17, 0x7632, R108 ;  /* 0x00007632116c7816 */ /* 0x020fc8000000006c */
[----:B------:R-:W-:-:S05]  /*1740*/  SHF.L.U32 R108, R108, 0x10, RZ ;  /* 0x000000106c6c7819 */ /* 0x000fca00000006ff */
[----:B------:R-:W-:-:S04]  /*1750*/  FADD.FTZ R7, R7, R108 ;  /* 0x0000006c07077221 */ /* 0x000fc80000010000 */
[----:B------:R-:W-:-:S07]  /*1760*/  @P2 FADD.FTZ R7, R15, R7 ;  /* 0x000000070f072221 */ /* 0x000fce0000010000 */
.L_x_11209:
[C---:B------:R-:W-:Y:S02]  /*1770*/  PRMT R109, R110.reuse, 0x7632, R109 ;  /* 0x000076326e6d7816 */ /* 0x040fe4000000006d */
[----:B------:R-:W-:Y:S01]  /*1780*/  SHF.L.U32 R108, R110, 0x10, RZ ;  /* 0x000000106e6c7819 */ /* 0x000fe200000006ff */
[----:B------:R-:W-:Y:S06]  /*1790*/  @P1 BRA `(.L_x_11210) ;  /* 0x00000000000c1947 */ /* 0x000fec0003800000 */
[----:B------:R-:W-:Y:S05]  /*17a0*/  @!P2 BRA `(.L_x_11211) ;  /* 0x000000000014a947 */ /* 0x000fea0003800000 */
[----:B-----5:R-:W-:Y:S01]  /*17b0*/  FADD.FTZ R108, R8, R108 ;  /* 0x0000006c086c7221 */ /* 0x020fe20000010000 */
[----:B------:R-:W-:Y:S06]  /*17c0*/  BRA `(.L_x_11211) ;  /* 0x00000000000c7947 */ /* 0x000fec0003800000 */
.L_x_11210:
[----:B-----5:R-:W-:-:S05]  /*17d0*/  SHF.L.U32 R113, R18, 0x10, RZ ;  /* 0x0000001012717819 */ /* 0x020fca00000006ff */
[----:B------:R-:W-:-:S04]  /*17e0*/  FADD.FTZ R108, R113, R108 ;  /* 0x0000006c716c7221 */ /* 0x000fc80000010000 */
[----:B------:R-:W-:-:S07]  /*17f0*/  @P2 FADD.FTZ R108, R8, R108 ;  /* 0x0000006c086c2221 */ /* 0x000fce0000010000 */
.L_x_11211:
[----:B------:R-:W-:Y:S01]  /*1800*/  SHF.L.U32 R109, R109, 0x10, RZ ;  /* 0x000000106d6d7819 */ /* 0x000fe200000006ff */
[----:B------:R-:W-:Y:S06]  /*1810*/  @P1 BRA `(.L_x_11212) ;  /* 0x00000000000c1947 */ /* 0x000fec0003800000 */
[----:B------:R-:W-:Y:S05]  /*1820*/  @!P2 BRA `(.L_x_11213) ;  /* 0x000000000018a947 */ /* 0x000fea0003800000 */
[----:B-----5:R-:W-:Y:S01]  /*1830*/  FADD.FTZ R109, R9, R109 ;  /* 0x0000006d096d7221 */ /* 0x020fe20000010000 */
[----:B------:R-:W-:Y:S06]  /*1840*/  BRA `(.L_x_11213) ;  /* 0x0000000000107947 */ /* 0x000fec0003800000 */
.L_x_11212:
[----:B-----5:R-:W-:-:S04]  /*1850*/  PRMT R110, R18, 0x7632, R110 ;  /* 0x00007632126e7816 */ /* 0x020fc8000000006e */
[----:B------:R-:W-:-:S05]  /*1860*/  SHF.L.U32 R110, R110, 0x10, RZ ;  /* 0x000000106e6e7819 */ /* 0x000fca00000006ff */
[----:B------:R-:W-:-:S04]  /*1870*/  FADD.FTZ R109, R109, R110 ;  /* 0x0000006e6d6d7221 */ /* 0x000fc80000010000 */
[----:B------:R-:W-:-:S07]  /*1880*/  @P2 FADD.FTZ R109, R9, R109 ;  /* 0x0000006d096d2221 */ /* 0x000fce0000010000 */
.L_x_11213:
[C---:B------:R-:W-:Y:S02]  /*1890*/  PRMT R113, R111.reuse, 0x7632, R113 ;  /* 0x000076326f717816 */ /* 0x040fe40000000071 */
[----:B------:R-:W-:Y:S01]  /*18a0*/  SHF.L.U32 R110, R111, 0x10, RZ ;  /* 0x000000106f6e7819 */ /* 0x000fe200000006ff */
[----:B------:R-:W-:Y:S06]  /*18b0*/  @P1 BRA `(.L_x_11214) ;  /* 0x00000000000c1947 */ /* 0x000fec0003800000 */
[----:B------:R-:W-:Y:S05]  /*18c0*/  @!P2 BRA `(.L_x_11215) ;  /* 0x000000000014a947 */ /* 0x000fea0003800000 */
[----:B-----5:R-:W-:Y:S01]  /*18d0*/  FADD.FTZ R110, R10, R110 ;  /* 0x0000006e0a6e7221 */ /* 0x020fe20000010000 */
[----:B------:R-:W-:Y:S06]  /*18e0*/  BRA `(.L_x_11215) ;  /* 0x00000000000c7947 */ /* 0x000fec0003800000 */
.L_x_11214:
[----:B-----5:R-:W-:-:S05]  /*18f0*/  SHF.L.U32 R111, R19, 0x10, RZ ;  /* 0x00000010136f7819 */ /* 0x020fca00000006ff */
[----:B------:R-:W-:-:S04]  /*1900*/  FADD.FTZ R110, R111, R110 ;  /* 0x0000006e6f6e7221 */ /* 0x000fc80000010000 */
[----:B------:R-:W-:-:S07]  /*1910*/  @P2 FADD.FTZ R110, R10, R110 ;  /* 0x0000006e0a6e2221 */ /* 0x000fce0000010000 */
.L_x_11215:
[----:B------:R-:W-:Y:S01]  /*1920*/  SHF.L.U32 R111, R113, 0x10, RZ ;  /* 0x00000010716f7819 */ /* 0x000fe200000006ff */
[----:B------:R-:W-:Y:S06]  /*1930*/  @P1 BRA `(.L_x_11216) ;  /* 0x00000000000c1947 */ /* 0x000fec0003800000 */
[----:B------:R-:W-:Y:S05]  /*1940*/  @!P2 BRA `(.L_x_11217) ;  /* 0x000000000018a947 */ /* 0x000fea0003800000 */
[----:B-----5:R-:W-:Y:S01]  /*1950*/  FADD.FTZ R111, R11, R111 ;  /* 0x0000006f0b6f7221 */ /* 0x020fe20000010000 */
[----:B------:R-:W-:Y:S06]  /*1960*/  BRA `(.L_x_11217) ;  /* 0x0000000000107947 */ /* 0x000fec0003800000 */
.L_x_11216:
[----:B-----5:R-:W-:-:S04]  /*1970*/  PRMT R113, R19, 0x7632, R113 ;  /* 0x0000763213717816 */ /* 0x020fc80000000071 */
[----:B------:R-:W-:-:S05]  /*1980*/  SHF.L.U32 R118, R113, 0x10, RZ ;  /* 0x0000001071767819 */ /* 0x000fca00000006ff */
[----:B------:R-:W-:-:S04]  /*1990*/  FADD.FTZ R111, R111, R118 ;  /* 0x000000766f6f7221 */ /* 0x000fc80000010000 */
[----:B------:R-:W-:-:S07]  /*19a0*/  @P2 FADD.FTZ R111, R11, R111 ;  /* 0x0000006f0b6f2221 */ /* 0x000fce0000010000 */
.L_x_11217:
[----:B------:R-:W-:Y:S01]  /*19b0*/  IADD3 R113, R112, 0x180, RZ ;  /* 0x0000018070717810 */ /* 0x000fe20007ffe0ff */
[----:B------:R-:W-:Y:S01]  /*19c0*/  FADD.FTZ R118, RZ, R84 ;  /* 0x00000054ff767221 */ /* 0x000fe20000010000 */
[----:B------:R-:W-:Y:S01]  /*19d0*/  LOP3.LUT P1, RZ, R116, 0xff, RZ, 0xc0, !PT ;  /* 0x000000ff74ff7812 */ /* 0x000fe2000782c0ff */
[----:B------:R-:W-:Y:S01]  /*19e0*/  UMOV UR14, 0xffffffff ;  /* 0xffffffff000e7882 */ /* 0x000fe20000000000 */
[----:B------:R-:W-:Y:S01]  /*19f0*/  SHF.R.U32.HI R117, RZ, 0x5, R0 ;  /* 0x00000005ff757819 */ /* 0x000fe20000011600 */
[----:B------:R-:W-:-:S04]  /*1a00*/  IMAD.WIDE.U32 R114, R113, 0x20, R114 ;  /* 0x0000002071727825 */ /* 0x000fc800078e0072 */
[----:B------:R-:W-:Y:S01]  /*1a10*/  FADD.FTZ R113, R118, R85 ;  /* 0x0000005576717221 */ /* 0x000fe20000010000 */
[----:B------:R-:W-:Y:S02]  /*1a20*/  LOP3.LUT P2, RZ, R0, 0x1f, RZ, 0xc0, !PT ;  /* 0x0000001f00ff7812 */ /* 0x000fe4000784c0ff */
[----:B------:R-:W-:Y:S01]  /*1a30*/  LOP3.LUT R116, R117, 0x7fffffc, RZ, 0xc0, !PT ;  /* 0x07fffffc75747812 */ /* 0x000fe200078ec0ff */
[----:B------:R-:W-:Y:S01]  /*1a40*/  FADD.FTZ R118, R113, R86 ;  /* 0x0000005671767221 */ /* 0x000fe20000010000 */
[----:B------:R-:W-:Y:S03]  /*1a50*/  STG.E.128 desc[UR4][R114.64], R4 ;  /* 0x0000000472007986 */ /* 0x000fe6000c101d04 */
[----:B------:R-:W-:Y:S01]  /*1a60*/  FADD.FTZ R113, R118, R87 ;  /* 0x0000005776717221 */ /* 0x000fe20000010000 */
[----:B------:R0:W-:Y:S01]  /*1a70*/  STG.E.128 desc[UR4][R114.64+0x10], R108 ;  /* 0x0000106c72007986 */ /* 0x0001e2000c101d04 */
[----:B------:R-:W-:-:S02]  /*1a80*/  @!P1 IADD3 R116, R116, 0x4, RZ ;  /* 0x0000000474749810 */ /* 0x000fc40007ffe0ff */
        /* <DEDUP_REMOVED lines=113> */
.L_x_11230:
[----:B------:R-:W2:Y:S01]  /*21a0*/  @!P2 S2R R120, SR_CgaCtaId ;  /* 0x000000000078a919 */ /* 0x000ea20000008800 */
[----:B------:R-:W-:Y:S01]  /*21b0*/  LOP3.LUT R119, R0, 0x1f, RZ, 0xc0, !PT ;  /* 0x0000001f00777812 */ /* 0x000fe200078ec0ff */
[----:B-1----:R-:W-:Y:S01]  /*21c0*/  FADD.FTZ R115, R124, R113 ;  /* 0x000000717c737221 */ /* 0x002fe20000010000 */
[----:B------:R-:W-:Y:S01]  /*21d0*/  LOP3.LUT R113, R117, 0x3, RZ, 0xc0, !PT ;  /* 0x0000000375717812 */ /* 0x000fe200078ec0ff */
[----:B------:R-:W-:Y:S05]  /*21e0*/  WARPSYNC.ALL ;  /* 0x0000000000007948 */ /* 0x000fea0003800000 */
[----:B------:R-:W-:Y:S02]  /*21f0*/  ISETP.GT.U32.AND P4, PT, R119, 0x3, PT ;  /* 0x000000037700780c */ /* 0x000fe40003f84070 */
[----:B------:R-:W-:-:S11]  /*2200*/  @!P2 MOV R117, 0x400 ;  /* 0x000004000075a802 */ /* 0x000fd60000000f00 */
[----:B------:R-:W1:Y:S01]  /*2210*/  @!P4 S2R R118, SR_CgaCtaId ;  /* 0x000000000076c919 */ /* 0x000e620000008800 */
[----:B--2---:R-:W-:Y:S02]  /*2220*/  @!P2 LEA R120, R120, R117, 0x18 ;  /* 0x000000757878a211 */ /* 0x004fe400078ec0ff */
[C---:B------:R-:W-:Y:S02]  /*2230*/  @!P2 IADD3 R117, R116.reuse, R113, RZ ;  /* 0x000000717475a210 */ /* 0x040fe40007ffe0ff */
[----:B------:R-:W-:Y:S01]  /*2240*/  @!P4 IADD3 R116, R116, R119, RZ ;  /* 0x000000777474c210 */ /* 0x000fe20007ffe0ff */
[----:B------:R-:W-:Y:S01]  /*2250*/  HFMA2.MMA R119, -RZ, RZ, 0, 0 ;  /* 0x00000000ff777435 */ /* 0x000fe200000001ff */
[----:B------:R-:W-:Y:S02]  /*2260*/  @!P2 LEA R120, R117, R120, 0x3 ;  /* 0x000000787578a211 */ /* 0x000fe400078e18ff */
[----:B------:R-:W-:-:S03]  /*2270*/  @!P4 MOV R117, 0x400 ;  /* 0x000004000075c802 */ /* 0x000fc60000000f00 */
[----:B------:R-:W-:Y:S01]  /*2280*/  @!P2 STS.64 [R120], R114 ;  /* 0x000000727800a388 */ /* 0x000fe20000000a00 */
[----:B------:R-:W-:Y:S01]  /*2290*/  @!P4 MOV R119, 0x400 ;  /* 0x000004000077c802 */ /* 0x000fe20000000f00 */
[----:B------:R-:W-:Y:S03]  /*22a0*/  BAR.SYNC.DEFER_BLOCKING 0x0 ;  /* 0x0000000000007b1d */ /* 0x000fe60000010000 */
[----:B------:R-:W-:Y:S02]  /*22b0*/  I2FP.F32.S32 R123, R119 ;  /* 0x00000077007b7245 */ /* 0x000fe40000201400 */
[----:B------:R-:W-:Y:S02]  /*22c0*/  LOP3.LUT P2, RZ, R113, 0x1f, R0, 0xf8, !PT ;  /* 0x0000001f71ff7812 */ /* 0x000fe4000784f800 */
[----:B-1----:R-:W-:Y:S01]  /*22d0*/  @!P4 LEA R117, R118, R117, 0x18 ;  /* 0x000000757675c211 */ /* 0x002fe200078ec0ff */
[----:B------:R-:W1:Y:S03]  /*22e0*/  SHFL.DOWN PT, R114, R119, 0x2, 0x1f ;  /* 0x08401f0077727f89 */ /* 0x000e6600000e0000 */
[----:B------:R-:W-:-:S02]  /*22f0*/  @!P4 LEA R121, R116, R117, 0x3 ;  /* 0x000000757479c211 */ /* 0x000fc400078e18ff */
[----:B------:R-:W-:-:S06]  /*2300*/  CS2R R116, SRZ ;  /* 0x0000000000747805 */ /* 0x000fcc000001ff00 */
[----:B------:R-:W2:Y:S01]  /*2310*/  @!P4 LDS.64 R116, [R121] ;  /* 0x000000007974c984 */ /* 0x000ea20000000a00 */
[----:B-1----:R-:W-:Y:S02]  /*2320*/  I2FP.F32.S32 R118, R114 ;  /* 0x0000007200767245 */ /* 0x002fe40000201400 */
[----:B------:R-:W-:-:S05]  /*2330*/  IADD3 R114, R114, R119, RZ ;  /* 0x0000007772727210 */ /* 0x000fca0007ffe0ff */
[----:B------:R-:W-:Y:S04]  /*2340*/  SHFL.DOWN PT, R119, R114, 0x1, 0x1f ;  /* 0x08201f0072777f89 */ /* 0x000fe800000e0000 */
[----:B--2---:R-:W1:Y:S02]  /*2350*/  SHFL.DOWN PT, R115, R116, 0x2, 0x1f ;  /* 0x08401f0074737f89 */ /* 0x004e6400000e0000 */
[C---:B-1----:R-:W-:Y:S01]  /*2360*/  FADD.FTZ R120, -R115.reuse, R116 ;  /* 0x0000007473787221 */ /* 0x042fe20000010100 */
[----:B------:R-:W-:Y:S01]  /*2370*/  FMUL.FTZ R122, R115, R118 ;  /* 0x00000076737a7220 */ /* 0x000fe20000410000 */
[----:B------:R-:W-:Y:S02]  /*2380*/  I2FP.F32.S32 R115, R114 ;  /* 0x0000007200737245 */ /* 0x000fe40000201400 */
[----:B------:R-:W-:Y:S01]  /*2390*/  FMUL.FTZ R120, R120, R120 ;  /* 0x0000007878787220 */ /* 0x000fe20000410000 */
[----:B------:R-:W-:-:S02]  /*23a0*/  FFMA.FTZ R121, R123, R116, R122 ;  /* 0x000000747b797223 */ /* 0x000fc4000001007a */
[----:B------:R-:W1:Y:S01]  /*23b0*/  SHFL.DOWN PT, R122, R117, 0x2, 0x1f ;  /* 0x08401f00757a7f89 */ /* 0x000e6200000e0000 */
[----:B------:R-:W-:Y:S02]  /*23c0*/  FMUL.FTZ R123, R120, R123 ;  /* 0x0000007b787b7220 */ /* 0x000fe40000410000 */
[----:B------:R-:W2:Y:S02]  /*23d0*/  MUFU.RCP R120, R115 ;  /* 0x0000007300787308 */ /* 0x000ea40000001000 */
[----:B------:R-:W-:Y:S01]  /*23e0*/  FMUL.FTZ R118, R123, R118 ;  /* 0x000000767b767220 */ /* 0x000fe20000410000 */
[----:B--2---:R-:W-:Y:S01]  /*23f0*/  FMUL.FTZ R116, R120, R121 ;  /* 0x0000007978747220 */ /* 0x004fe20000410000 */
[----:B-1----:R-:W-:-:S04]  /*2400*/  FADD.FTZ R123, R122, R117 ;  /* 0x000000757a7b7221 */ /* 0x002fc80000010000 */
[----:B------:R-:W1:Y:S01]  /*2410*/  SHFL.DOWN PT, R121, R116, 0x1, 0x1f ;  /* 0x08201f0074797f89 */ /* 0x000e6200000e0000 */
[----:B------:R-:W-:Y:S01]  /*2420*/  FFMA.FTZ R123, R120, R118, R123 ;  /* 0x00000076787b7223 */ /* 0x000fe2000001007b */
[-C--:B------:R-:W-:Y:S02]  /*2430*/  IADD3 R120, R114, R119.reuse, RZ ;  /* 0x0000007772787210 */ /* 0x080fe40007ffe0ff */
[----:B------:R-:W-:Y:S02]  /*2440*/  I2FP.F32.S32 R119, R119 ;  /* 0x0000007700777245 */ /* 0x000fe40000201400 */
[----:B------:R-:W2:Y:S01]  /*2450*/  SHFL.DOWN PT, R118, R123, 0x1, 0x1f ;  /* 0x08201f007b767f89 */ /* 0x000ea200000e0000 */
[----:B------:R-:W-:-:S04]  /*2460*/  I2FP.F32.S32 R120, R120 ;  /* 0x0000007800787245 */ /* 0x000fc80000201400 */
[----:B------:R-:W3:Y:S01]  /*2470*/  MUFU.RCP R113, R120 ;  /* 0x0000007800717308 */ /* 0x000ee20000001000 */
[----:B-1----:R-:W-:Y:S01]  /*2480*/  FADD.FTZ R117, R116, -R121 ;  /* 0x8000007974757221 */ /* 0x002fe20000010000 */
[----:B------:R-:W-:-:S03]  /*2490*/  FMUL.FTZ R122, R121, R119 ;  /* 0x00000077797a7220 */ /* 0x000fc60000410000 */
[----:B------:R-:W-:Y:S01]  /*24a0*/  FMUL.FTZ R114, R117, R117 ;  /* 0x0000007575727220 */ /* 0x000fe20000410000 */
[----:B------:R-:W-:-:S03]  /*24b0*/  FFMA.FTZ R122, R115, R116, R122 ;  /* 0x00000074737a7223 */ /* 0x000fc6000001007a */
[----:B------:R-:W-:Y:S01]  /*24c0*/  FMUL.FTZ R114, R115, R114 ;  /* 0x0000007273727220 */ /* 0x000fe20000410000 */
[----:B---3--:R-:W-:Y:S01]  /*24d0*/  FMUL.FTZ R122, R113, R122 ;  /* 0x0000007a717a7220 */ /* 0x008fe20000410000 */
[----:B--2---:R-:W-:Y:S01]  /*24e0*/  FADD.FTZ R118, R123, R118 ;  /* 0x000000767b767221 */ /* 0x004fe20000010000 */
[----:B------:R-:W-:Y:S01]  /*24f0*/  IADD3 R123, R112, 0x80, RZ ;  /* 0x00000080707b7810 */ /* 0x000fe20007ffe0ff */
[----:B------:R-:W-:Y:S02]  /*2500*/  FMUL.FTZ R114, R114, R119 ;  /* 0x0000007772727220 */ /* 0x000fe40000410000 */
[----:B------:R-:W1:Y:S01]  /*2510*/  SHFL.IDX PT, R121, R122, RZ, 0x1f ;  /* 0x00001fff7a797589 */ /* 0x000e6200000e0000 */
[----:B------:R-:W2:Y:S01]  /*2520*/  LDC R119, c[0x0][0x2d8] ;  /* 0x0000b600ff777b82 */ /* 0x000ea20000000800 */
[----:B------:R-:W-:-:S06]  /*2530*/  FFMA.FTZ R118, R113, R114, R118 ;  /* 0x0000007271767223 */ /* 0x000fcc0000010076 */
[----:B------:R-:W2:Y:S01]  /*2540*/  SHFL.IDX PT, R118, R118, RZ, 0x1f ;  /* 0x00001fff76767589 */ /* 0x000ea200000e0000 */
[----:B------:R-:W3:Y:S01]  /*2550*/  @!P2 LDC.64 R114, c[0x0][0x250] ;  /* 0x00009400ff72ab82 */ /* 0x000ee20000000a00 */
[----:B-1----:R-:W-:Y:S01]  /*2560*/  FMUL.FTZ R113, R121, R121 ;  /* 0x0000007979717220 */ /* 0x002fe20000410000 */
[----:B---3--:R-:W-:-:S04]  /*2570*/  @!P2 IMAD.WIDE R116, R3, 0x4, R114 ;  /* 0x000000040374a825 */ /* 0x008fc800078e0272 */
[----:B------:R-:W-:Y:S01]  /*2580*/  FSEL R115, R113, RZ, P3 ;  /* 0x000000ff71737208 */ /* 0x000fe20001800000 */
[----:B--2---:R-:W-:Y:S01]  /*2590*/  FFMA.FTZ R114, R118, UR7, R119 ;  /* 0x0000000776727c23 */ /* 0x004fe20008010077 */
[----:B------:R-:W-:Y:S01]  /*25a0*/  FSEL R113, R121, RZ, !P3 ;  /* 0x000000ff79717208 */ /* 0x000fe20005800000 */
[----:B------:R1:W-:Y:S02]  /*25b0*/  @!P2 STG.E desc[UR4][R116.64], R121 ;  /* 0x000000797400a986 */ /* 0x0003e4000c101904 */
[----:B------:R-:W-:Y:S02]  /*25c0*/  FADD.FTZ R114, R114, R115 ;  /* 0x0000007372727221 */ /* 0x000fe40000010000 */
        /* <DEDUP_REMOVED lines=9> */
[----:B-1----:R-:W0:Y:S01]  /*2660*/  LDC.64 R120, c[0x0][0x2b8] ;  /* 0x0000ae00ff787b82 */ /* 0x002e220000000a00 */
        /* <DEDUP_REMOVED lines=11> */
[C---:B--2---:R-:W-:Y:S01]  /*2720*/  FMUL.FTZ R5, R114.reuse, R88 ;  /* 0x0000005872057220 */ /* 0x044fe20000410000 */
        /* <DEDUP_REMOVED lines=15> */
[----:B------:R-:W-:Y:S01]  /*2820*/  IADD3 R113, R112, 0x100, RZ ;  /* 0x0000010070717810 */ /* 0x000fe20007ffe0ff */
[C---:B------:R-:W-:Y:S01]  /*2830*/  FMUL.FTZ R7, R114.reuse, R90 ;  /* 0x0000005a72077220 */ /* 0x040fe20000410000 */
[----:B------:R-:W-:Y:S01]  /*2840*/  FMUL.FTZ R88, R114, R91 ;  /* 0x0000005b72587220 */ /* 0x000fe20000410000 */
[----:B------:R-:W-:Y:S01]  /*2850*/  FFMA.FTZ R5, R57, R4, R25 ;  /* 0x0000000439057223 */ /* 0x000fe20000010019 */
[C---:B------:R-:W-:Y:S01]  /*2860*/  IADD3 R89, R112.reuse, 0x180, RZ ;  /* 0x0000018070597810 */ /* 0x040fe20007ffe0ff */
[----:B0-----:R-:W-:-:S04]  /*2870*/  IMAD.WIDE.U32 R124, R112, 0x10, R120 ;  /* 0x00000010707c7825 */ /* 0x001fc800078e0078 */
[----:B------:R-:W-:Y:S01]  /*2880*/  FFMA.FTZ R7, R58, R7, R26 ;  /* 0x000000073a077223 */ /* 0x000fe2000001001a */
[----:B------:R-:W-:Y:S01]  /*2890*/  FFMA.FTZ R4, R59, R88, R27 ;  /* 0x000000583b047223 */ /* 0x000fe2000001001b */
[----:B------:R-:W-:Y:S01]  /*28a0*/  F2FP.BF16.F32.PACK_AB R6, R5, R6 ;  /* 0x000000060506723e */ /* 0x000fe200000010ff */
[----:B------:R-:W-:-:S04]  /*28b0*/  IMAD.WIDE.U32 R122, R123, 0x10, R120 ;  /* 0x000000107b7a7825 */ /* 0x000fc800078e0078 */
[C---:B------:R-:W-:Y:S01]  /*28c0*/  FMUL.FTZ R5, R114.reuse, R84 ;  /* 0x0000005472057220 */ /* 0x040fe20000410000 */
[----:B------:R-:W-:Y:S01]  /*28d0*/  FMUL.FTZ R84, R114, R85 ;  /* 0x0000005572547220 */ /* 0x000fe20000410000 */
[----:B------:R-:W-:Y:S01]  /*28e0*/  F2FP.BF16.F32.PACK_AB R7, R4, R7 ;  /* 0x000000070407723e */ /* 0x000fe200000010ff */
[----:B------:R-:W-:-:S04]  /*28f0*/  IMAD.WIDE.U32 R112, R113, 0x10, R120 ;  /* 0x0000001071707825 */ /* 0x000fc800078e0078 */
[----:B------:R-:W-:Y:S01]  /*2900*/  FFMA.FTZ R4, R52, R5, R20 ;  /* 0x0000000534047223 */ /* 0x000fe20000010014 */
[----:B------:R-:W-:Y:S01]  /*2910*/  FFMA.FTZ R85, R53, R84, R21 ;  /* 0x0000005435557223 */ /* 0x000fe20000010015 */
[----:B------:R-:W-:Y:S01]  /*2920*/  FMUL.FTZ R88, R114, R99 ;  /* 0x0000006372587220 */ /* 0x000fe20000410000 */
[----:B------:R-:W-:-:S04]  /*2930*/  IMAD.WIDE.U32 R120, R89, 0x10, R120 ;  /* 0x0000001059787825 */ /* 0x000fc800078e0078 */
[C---:B------:R-:W-:Y:S01]  /*2940*/  FMUL.FTZ R89, R114.reuse, R86 ;  /* 0x0000005672597220 */ /* 0x040fe20000410000 */
[C---:B------:R-:W-:Y:S01]  /*2950*/  FMUL.FTZ R86, R114.reuse, R87 ;  /* 0x0000005772567220 */ /* 0x040fe20000410000 */
[----:B------:R-:W-:Y:S01]  /*2960*/  FMUL.FTZ R87, R114, R98 ;  /* 0x0000006272577220 */ /* 0x000fe20000410000 */
[----:B------:R-:W-:Y:S01]  /*2970*/  FFMA.FTZ R88, R67, R88, R35 ;  /* 0x0000005843587223 */ /* 0x000fe20000010023 */
[----:B------:R-:W-:Y:S01]  /*2980*/  FFMA.FTZ R5, R54, R89, R22 ;  /* 0x0000005936057223 */ /* 0x000fe20000010016 */
[----:B------:R-:W-:Y:S01]  /*2990*/  FFMA.FTZ R86, R55, R86, R23 ;  /* 0x0000005637567223 */ /* 0x000fe20000010017 */
[----:B------:R-:W-:Y:S01]  /*29a0*/  FFMA.FTZ R87, R66, R87, R34 ;  /* 0x0000005742577223 */ /* 0x000fe20000010022 */
[----:B------:R-:W-:Y:S01]  /*29b0*/  F2FP.BF16.F32.PACK_AB R4, R85, R4 ;  /* 0x000000045504723e */ /* 0x000fe200000010ff */
[C---:B------:R-:W-:Y:S01]  /*29c0*/  FMUL.FTZ R85, R114.reuse, R92 ;  /* 0x0000005c72557220 */ /* 0x040fe20000410000 */
[----:B------:R-:W-:Y:S01]  /*29d0*/  FMUL.FTZ R89, R114, R94 ;  /* 0x0000005e72597220 */ /* 0x000fe20000410000 */
[----:B------:R-:W-:Y:S01]  /*29e0*/  F2FP.BF16.F32.PACK_AB R5, R86, R5 ;  /* 0x000000055605723e */ /* 0x000fe200000010ff */
[C---:B------:R-:W-:Y:S01]  /*29f0*/  FMUL.FTZ R86, R114.reuse, R93 ;  /* 0x0000005d72567220 */ /* 0x040fe20000410000 */
[C---:B------:R-:W-:Y:S01]  /*2a00*/  FMUL.FTZ R93, R114.reuse, R104 ;  /* 0x00000068725d7220 */ /* 0x040fe20000410000 */
[C---:B------:R-:W-:Y:S01]  /*2a10*/  FMUL.FTZ R92, R114.reuse, R105 ;  /* 0x00000069725c7220 */ /* 0x040fe20000410000 */
[C---:B------:R-:W-:Y:S01]  /*2a20*/  FMUL.FTZ R91, R114.reuse, R96 ;  /* 0x00000060725b7220 */ /* 0x040fe20000410000 */
[----:B------:R-:W-:Y:S01]  /*2a30*/  FMUL.FTZ R90, R114, R97 ;  /* 0x00000061725a7220 */ /* 0x000fe20000410000 */
[----:B------:R-:W-:Y:S01]  /*2a40*/  F2FP.BF16.F32.PACK_AB R87, R88, R87 ;  /* 0x000000575857723e */ /* 0x000fe200000010ff */
        /* <DEDUP_REMOVED lines=8> */
[----:B------:R-:W0:Y:S01]  /*2ad0*/  @!P2 LDC.64 R92, c[0x0][0x258] ;  /* 0x00009600ff5cab82 */ /* 0x000e220000000a00 */
[----:B------:R-:W-:Y:S01]  /*2ae0*/  FFMA.FTZ R88, R63, R88, R31 ;  /* 0x000000583f587223 */ /* 0x000fe2000001001f */
[----:B------:R-:W-:Y:S01]  /*2af0*/  F2FP.BF16.F32.PACK_AB R84, R89, R84 ;  /* 0x000000545954723e */ /* 0x000fe200000010ff */
[----:B------:R-:W-:Y:S01]  /*2b00*/  FMUL.FTZ R89, R114, R100 ;  /* 0x0000006472597220 */ /* 0x000fe20000410000 */
[----:B------:R-:W-:Y:S01]  /*2b10*/  F2FP.BF16.F32.PACK_AB R86, R90, R91 ;  /* 0x0000005b5a56723e */ /* 0x000fe200000010ff */
[----:B------:R-:W-:Y:S01]  /*2b20*/  FMUL.FTZ R91, R114, R102 ;  /* 0x00000066725b7220 */ /* 0x000fe20000410000 */
[----:B------:R-:W-:Y:S01]  /*2b30*/  F2FP.BF16.F32.PACK_AB R85, R88, R85 ;  /* 0x000000555855723e */ /* 0x000fe200000010ff */
        /* <DEDUP_REMOVED lines=10> */
[----:B------:R-:W-:Y:S01]  /*2be0*/  F2FP.BF16.F32.PACK_AB R90, R98, R97 ;  /* 0x00000061625a723e */ /* 0x000fe200000010ff */
[C---:B------:R-:W-:Y:S01]  /*2bf0*/  FMUL.FTZ R115, R114.reuse, R115 ;  /* 0x0000007372737220 */ /* 0x040fe20000410000 */
[C---:B------:R-:W-:Y:S01]  /*2c00*/  FMUL.FTZ R116, R114.reuse, R116 ;  /* 0x0000007472747220 */ /* 0x040fe20000410000 */
[----:B------:R-:W-:Y:S01]  /*2c10*/  F2FP.BF16.F32.PACK_AB R88, R95, R94 ;  /* 0x0000005e5f58723e */ /* 0x000fe200000010ff */
[----:B------:R-:W-:Y:S01]  /*2c20*/  FMUL.FTZ R95, R114, R108 ;  /* 0x0000006c725f7220 */ /* 0x000fe20000410000 */
[----:B------:R-:W-:Y:S01]  /*2c30*/  F2FP.BF16.F32.PACK_AB R89, R96, R89 ;  /* 0x000000596059723e */ /* 0x000fe200000010ff */
        /* <DEDUP_REMOVED lines=13> */
[----:B0-----:R-:W-:Y:S01]  /*2d10*/  @!P2 IMAD.WIDE R96, R3, 0x4, R92 ;  /* 0x000000040360a825 */ /* 0x001fe200078e025c */
[----:B------:R-:W-:-:S02]  /*2d20*/  F2FP.BF16.F32.PACK_AB R91, R100, R91 ;  /* 0x0000005b645b723e */ /* 0x000fc400000010ff */
[----:B------:R-:W-:Y:S02]  /*2d30*/  F2FP.BF16.F32.PACK_AB R95, R98, R95 ;  /* 0x0000005f625f723e */ /* 0x000fe400000010ff */
[----:B------:R-:W-:Y:S01]  /*2d40*/  F2FP.BF16.F32.PACK_AB R94, R99, R94 ;  /* 0x0000005e635e723e */ /* 0x000fe200000010ff */
[----:B------:R0:W-:Y:S01]  /*2d50*/  @!P2 STG.E desc[UR4][R96.64], R114 ;  /* 0x000000726000a986 */ /* 0x0001e2000c101904 */
[----:B------:R-:W-:Y:S02]  /*2d60*/  F2FP.BF16.F32.PACK_AB R93, R118, R117 ;  /* 0x00000075765d723e */ /* 0x000fe400000010ff */
[----:B------:R-:W-:Y:S01]  /*2d70*/  F2FP.BF16.F32.PACK_AB R92, R116, R115 ;  /* 0x00000073745c723e */ /* 0x000fe200000010ff */
[----:B------:R0:W-:Y:S01]  /*2d80*/  STG.E.128 desc[UR4][R124.64], R4 ;  /* 0x000000047c007986 */ /* 0x0001e2000c101d04 */
[----:B------:R-:W-:Y:S02]  /*2d90*/  IADD3 R3, R3, UR10, RZ ;  /* 0x0000000a03037c10 */ /* 0x000fe4000fffe0ff */
[----:B------:R-:W-:Y:S01]  /*2da0*/  SEL R116, RZ, 0x1, P1 ;  /* 0x00000001ff747807 */ /* 0x000fe20000800000 */
[----:B------:R0:W-:Y:S01]  /*2db0*/  STG.E.128 desc[UR4][R122.64], R84 ;  /* 0x000000547a007986 */ /* 0x0001e2000c101d04 */
[----:B------:R-:W-:-:S03]  /*2dc0*/  ISETP.GE.AND P2, PT, R3, UR11, PT ;  /* 0x0000000b03007c0c */ /* 0x000fc6000bf46270 */
[----:B------:R0:W-:Y:S04]  /*2dd0*/  STG.E.128 desc[UR4][R112.64], R88 ;  /* 0x0000005870007986 */ /* 0x0001e8000c101d04 */
[----:B------:R0:W-:Y:S06]  /*2de0*/  STG.E.128 desc[UR4][R120.64], R92 ;  /* 0x0000005c78007986 */ /* 0x0001ec000c101d04 */
[----:B------:R-:W-:Y:S05]  /*2df0*/  @!P2 BRA `(.L_x_11219) ;  /* 0xffffffd4007ca947 */ /* 0x000fea000383ffff */
[----:B------:R-:W-:Y:S05]  /*2e00*/  EXIT ;  /* 0x000000000000794d */ /* 0x000fea0003800000 */
.L_x_11218:
[----:B------:R-:W-:Y:S01]  /*2e10*/  HFMA2.MMA R119, -RZ, RZ, 0, 5.9604644775390625e-08 ;  /* 0x00000001ff777435 */ /* 0x000fe200000001ff */
[----:B------:R-:W-:Y:S02]  /*2e20*/  MOV R125, R120 ;  /* 0x00000078007d7202 */ /* 0x000fe40000000f00 */
[----:B------:R-:W-:Y:S02]  /*2e30*/  MOV R118, 0x1f ;  /* 0x0000001f00767802 */ /* 0x000fe40000000f00 */
[----:B------:R-:W-:-:S07]  /*2e40*/  MOV R115, 0xffffffff ;  /* 0xffffffff00737802 */ /* 0x000fce0000000f00 */
[----:B-----5:R-:W-:Y:S05]  /*2e50*/  WARPSYNC.COLLECTIVE R115, `(.L_x_11220) ;  /* 0x0000000073087348 */ /* 0x020fea0003c00000 */
[----:B------:R0:W1:Y:S02]  /*2e60*/  SHFL.BFLY P4, R113, R125, R119, R118 ;  /* 0x0c0000777d717389 */ /* 0x0000640000080076 */
[----:B01---5:R-:W-:Y:S01]  /*2e70*/  ENDCOLLECTIVE ;  /* 0x000000000000791b */ /* 0x023fe20003800000 */
.L_x_11220:
[----:B------:R-:W-:Y:S01]  /*2e80*/  HFMA2.MMA R119, -RZ, RZ, 0, 1.1920928955078125e-07 ;  /* 0x00000002ff777435 */ /* 0x000fe200000001ff */
[----:B------:R-:W-:-:S05]  /*2e90*/  FADD.FTZ R121, R120, R113 ;  /* 0x0000007178797221 */ /* 0x000fca0000010000 */
[----:B------:R-:W-:-:S07]  /*2ea0*/  MOV R125, R121 ;  /* 0x00000079007d7202 */ /* 0x000fce0000000f00 */
[----:B------:R-:W-:Y:S05]  /*2eb0*/  WARPSYNC.COLLECTIVE R115, `(.L_x_11221) ;  /* 0x0000000073087348 */ /* 0x000fea0003c00000 */
[----:B------:R0:W1:Y:S02]  /*2ec0*/  SHFL.BFLY P4, R113, R125, R119, R118 ;  /* 0x0c0000777d717389 */ /* 0x0000640000080076 */
[----:B01----:R-:W-:Y:S01]  /*2ed0*/  ENDCOLLECTIVE ;  /* 0x000000000000791b */ /* 0x003fe20003800000 */
.L_x_11221:
[----:B------:R-:W-:Y:S01]  /*2ee0*/  HFMA2.MMA R119, -RZ, RZ, 0, 2.384185791015625e-07 ;  /* 0x00000004ff777435 */ /* 0x000fe200000001ff */
[----:B------:R-:W-:-:S05]  /*2ef0*/  FADD.FTZ R122, R121, R113 ;  /* 0x00000071797a7221 */ /* 0x000fca0000010000 */
[----:B------:R-:W-:-:S07]  /*2f00*/  MOV R125, R122 ;  /* 0x0000007a007d7202 */ /* 0x000fce0000000f00 */
[----:B------:R-:W-:Y:S05]  /*2f10*/  WARPSYNC.COLLECTIVE R115, `(.L_x_11222) ;  /* 0x0000000073087348 */ /* 0x000fea0003c00000 */
[----:B------:R0:W1:Y:S02]  /*2f20*/  SHFL.BFLY P4, R113, R125, R119, R118 ;  /* 0x0c0000777d717389 */ /* 0x0000640000080076 */
[----:B01----:R-:W-:Y:S01]  /*2f30*/  ENDCOLLECTIVE ;  /* 0x000000000000791b */ /* 0x003fe20003800000 */
.L_x_11222:
[----:B------:R-:W-:Y:S01]  /*2f40*/  HFMA2.MMA R119, -RZ, RZ, 0, 4.76837158203125e-07 ;  /* 0x00000008ff777435 */ /* 0x000fe200000001ff */
[----:B------:R-:W-:-:S05]  /*2f50*/  FADD.FTZ R123, R122, R113 ;  /* 0x000000717a7b7221 */ /* 0x000fca0000010000 */
[----:B------:R-:W-:-:S07]  /*2f60*/  MOV R125, R123 ;  /* 0x0000007b007d7202 */ /* 0x000fce0000000f00 */
[----:B------:R-:W-:Y:S05]  /*2f70*/  WARPSYNC.COLLECTIVE R115, `(.L_x_11223) ;  /* 0x0000000073087348 */ /* 0x000fea0003c00000 */
[----:B------:R0:W1:Y:S02]  /*2f80*/  SHFL.BFLY P4, R113, R125, R119, R118 ;  /* 0x0c0000777d717389 */ /* 0x0000640000080076 */
[----:B01----:R-:W-:Y:S01]  /*2f90*/  ENDCOLLECTIVE ;  /* 0x000000000000791b */ /* 0x003fe20003800000 */
.L_x_11223:
[----:B------:R-:W-:Y:S01]  /*2fa0*/  HFMA2.MMA R119, -RZ, RZ, 0, 9.5367431640625e-07 ;  /* 0x00000010ff777435 */ /* 0x000fe200000001ff */
[----:B------:R-:W-:-:S05]  /*2fb0*/  FADD.FTZ R124, R123, R113 ;  /* 0x000000717b7c7221 */ /* 0x000fca0000010000 */
[----:B------:R-:W-:-:S07]  /*2fc0*/  MOV R125, R124 ;  /* 0x0000007c007d7202 */ /* 0x000fce0000000f00 */
[----:B------:R-:W-:Y:S05]  /*2fd0*/  WARPSYNC.COLLECTIVE R115, `(.L_x_11224) ;  /* 0x0000000073087348 */ /* 0x000fea0003c00000 */
[----:B------:R0:W1:Y:S02]  /*2fe0*/  SHFL.BFLY P4, R113, R125, R119, R118 ;  /* 0x0c0000777d717389 */ /* 0x0000640000080076 */
[----:B01----:R-:W-:Y:S01]  /*2ff0*/  ENDCOLLECTIVE ;  /* 0x000000000000791b */ /* 0x003fe20003800000 */
.L_x_11224:
        /* <DEDUP_REMOVED lines=66> */
[----:B------:R-:W-:-:S03]  /*3420*/  MOV R118, 0x1f ;  /* 0x0000001f00767802 */ /* 0x000fc60000000f00 */
[----:B------:R-:W-:-:S05]  /*3430*/  FFMA.FTZ R120, R120, R120, R113 ;  /* 0x0000007878787223 */ /* 0x000fca0000010071 */
[----:B------:R-:W-:-:S07]  /*3440*/  MOV R125, R120 ;  /* 0x00000078007d7202 */ /* 0x000fce0000000f00 */
[----:B------:R-:W-:Y:S05]  /*3450*/  WARPSYNC.COLLECTIVE R115, `(.L_x_11225) ;  /* 0x0000000073087348 */ /* 0x000fea0003c00000 */
[----:B------:R0:W1:Y:S02]  /*3460*/  SHFL.BFLY P4, R113, R125, R119, R118 ;  /* 0x0c0000777d717389 */ /* 0x0000640000080076 */
[----:B01----:R-:W-:Y:S01]  /*3470*/  ENDCOLLECTIVE ;  /* 0x000000000000791b */ /* 0x003fe20003800000 */
.L_x_11225:
[----:B------:R-:W-:Y:S01]  /*3480*/  HFMA2.MMA R119, -RZ, RZ, 0, 1.1920928955078125e-07 ;  /* 0x00000002ff777435 */ /* 0x000fe200000001ff */
[----:B------:R-:W-:-:S05]  /*3490*/  FADD.FTZ R121, R120, R113 ;  /* 0x0000007178797221 */ /* 0x000fca0000010000 */
[----:B------:R-:W-:-:S07]  /*34a0*/  MOV R125, R121 ;  /* 0x00000079007d7202 */ /* 0x000fce0000000f00 */
[----:B------:R-:W-:Y:S05]  /*34b0*/  WARPSYNC.COLLECTIVE R115, `(.L_x_11226) ;  /* 0x0000000073087348 */ /* 0x000fea0003c00000 */
[----:B------:R0:W1:Y:S02]  /*34c0*/  SHFL.BFLY P4, R113, R125, R119, R118 ;  /* 0x0c0000777d717389 */ /* 0x0000640000080076 */
[----:B01----:R-:W-:Y:S01]  /*34d0*/  ENDCOLLECTIVE ;  /* 0x000000000000791b */ /* 0x003fe20003800000 */
.L_x_11226:
[----:B------:R-:W-:Y:S01]  /*34e0*/  HFMA2.MMA R119, -RZ, RZ, 0, 2.384185791015625e-07 ;  /* 0x00000004ff777435 */ /* 0x000fe200000001ff */
[----:B------:R-:W-:-:S05]  /*34f0*/  FADD.FTZ R122, R121, R113 ;  /* 0x00000071797a7221 */ /* 0x000fca0000010000 */
[----:B------:R-:W-:-:S07]  /*3500*/  MOV R125, R122 ;  /* 0x0000007a007d7202 */ /* 0x000fce0000000f00 */
[----:B------:R-:W-:Y:S05]  /*3510*/  WARPSYNC.COLLECTIVE R115, `(.L_x_11227) ;  /* 0x0000000073087348 */ /* 0x000fea0003c00000 */
[----:B------:R0:W1:Y:S02]  /*3520*/  SHFL.BFLY P4, R113, R125, R119, R118 ;  /* 0x0c0000777d717389 */ /* 0x0000640000080076 */
[----:B01----:R-:W-:Y:S01]  /*3530*/  ENDCOLLECTIVE ;  /* 0x000000000000791b */ /* 0x003fe20003800000 */
.L_x_11227:
[----:B------:R-:W-:Y:S01]  /*3540*/  HFMA2.MMA R119, -RZ, RZ, 0, 4.76837158203125e-07 ;  /* 0x00000008ff777435 */ /* 0x000fe200000001ff */
[----:B------:R-:W-:-:S05]  /*3550*/  FADD.FTZ R123, R122, R113 ;  /* 0x000000717a7b7221 */ /* 0x000fca0000010000 */
[----:B------:R-:W-:-:S07]  /*3560*/  MOV R125, R123 ;  /* 0x0000007b007d7202 */ /* 0x000fce0000000f00 */
[----:B------:R-:W-:Y:S05]  /*3570*/  WARPSYNC.COLLECTIVE R115, `(.L_x_11228) ;  /* 0x0000000073087348 */ /* 0x000fea0003c00000 */
[----:B------:R0:W1:Y:S02]  /*3580*/  SHFL.BFLY P4, R113, R125, R119, R118 ;  /* 0x0c0000777d717389 */ /* 0x0000640000080076 */
[----:B01----:R-:W-:Y:S01]  /*3590*/  ENDCOLLECTIVE ;  /* 0x000000000000791b */ /* 0x003fe20003800000 */
.L_x_11228:
[----:B------:R-:W-:Y:S01]  /*35a0*/  HFMA2.MMA R119, -RZ, RZ, 0, 9.5367431640625e-07 ;  /* 0x00000010ff777435 */ /* 0x000fe200000001ff */
[----:B------:R-:W-:-:S05]  /*35b0*/  FADD.FTZ R124, R123, R113 ;  /* 0x000000717b7c7221 */ /* 0x000fca0000010000 */
[----:B------:R-:W-:-:S07]  /*35c0*/  MOV R125, R124 ;  /* 0x0000007c007d7202 */ /* 0x000fce0000000f00 */
[----:B------:R-:W-:Y:S05]  /*35d0*/  WARPSYNC.COLLECTIVE R115, `(.L_x_11229) ;  /* 0x0000000073087348 */ /* 0x000fea0003c00000 */
[----:B------:R0:W1:Y:S02]  /*35e0*/  SHFL.BFLY P4, R113, R125, R119, R118 ;  /* 0x0c0000777d717389 */ /* 0x0000640000080076 */
[----:B01----:R-:W-:Y:S01]  /*35f0*/  ENDCOLLECTIVE ;  /* 0x000000000000791b */ /* 0x003fe20003800000 */
.L_x_11229:
[----:B------:R-:W-:Y:S05]  /*3600*/  BRA `(.L_x_11230) ;  /* 0xffffffe800e47947 */ /* 0x000fea000383ffff */
.L_x_11231:
        /* <DEDUP_REMOVED lines=15> */
.L_x_27055:


//--------------------- .text._ZN10layer_norm31ln_parallel_residual_fwd_kernelINS_13Kernel_traitsIf13__nv_bfloat16fS2_fjLj4096ELj1ELj1ELj4ELj16ENS_18Kernel_traits_baseILj4096EfS2_fS2_fjLj128EEEEELb1ELb0ELb0EEEvNS_9FwdParamsE --------------------------
	.section	.text._ZN10layer_norm31ln_parallel_residual_fwd_kernelINS_13Kernel_traitsIf13__nv_bfloat16fS2_fjLj4096ELj1ELj1ELj4ELj16ENS_18Kernel_traits_baseILj4096EfS2_fS2_fjLj128EEEEELb1ELb0ELb0EEEvNS_9FwdParamsE,"ax",@progbits
	.align	128
        .global         _ZN10layer_norm31ln_parallel_residual_fwd_kernelINS_13Kernel_traitsIf13__nv_bfloat16fS2_fjLj4096ELj1ELj1ELj4ELj16ENS_18Kernel_traits_baseILj4096EfS2_fS2_fjLj128EEEEELb1ELb0ELb0EEEvNS_9FwdParamsE
        .type           _ZN10layer_norm31ln_parallel_residual_fwd_kernelINS_13Kernel_traitsIf13__nv_bfloat16fS2_fjLj4096ELj1ELj1ELj4ELj16ENS_18Kernel_traits_baseILj4096EfS2_fS2_fjLj128EEEEELb1ELb0ELb0EEEvNS_9FwdParamsE,@function
        .size           _ZN10layer_norm31ln_parallel_residual_fwd_kernelINS_13Kernel_traitsIf13__nv_bfloat16fS2_fjLj4096ELj1ELj1ELj4ELj16ENS_18Kernel_traits_baseILj4096EfS2_fS2_fjLj128EEEEELb1ELb0ELb0EEEvNS_9FwdParamsE,(.L_x_27056 - _ZN10layer_norm31ln_parallel_residual_fwd_kernelINS_13Kernel_traitsIf13__nv_bfloat16fS2_fjLj4096ELj1ELj1ELj4ELj16ENS_18Kernel_traits_baseILj4096EfS2_fS2_fjLj128EEEEELb1ELb0ELb0EEEvNS_9FwdParamsE)
        .other          _ZN10layer_norm31ln_parallel_residual_fwd_kernelINS_13Kernel_traitsIf13__nv_bfloat16fS2_fjLj4096ELj1ELj1ELj4ELj16ENS_18Kernel_traits_baseILj4096EfS2_fS2_fjLj128EEEEELb1ELb0ELb0EEEvNS_9FwdParamsE,@"STO_CUDA_ENTRY STV_DEFAULT"
_ZN10layer_norm31ln_parallel_residual_fwd_kernelINS_13Kernel_traitsIf13__nv_bfloat16fS2_fjLj4096ELj1ELj1ELj4ELj16ENS_18Kernel_traits_baseILj4096EfS2_fS2_fjLj128EEEEELb1ELb0ELb0EEEvNS_9FwdParamsE:
.text._ZN10layer_norm31ln_parallel_residual_fwd_kernelINS_13Kernel_traitsIf13__nv_bfloat16fS2_fjLj4096ELj1ELj1ELj4ELj16ENS_18Kernel_traits_baseILj4096EfS2_fS2_fjLj128EEEEELb1ELb0ELb0EEEvNS_9FwdParamsE:
        /* <DEDUP_REMOVED lines=133> */
.L_x_11233:
[----:B------:R-:W-:Y:S05]  /*0850*/  BSYNC B0 ;  /* 0x0000000000007941 */ /* 0x000fea0003800000 */
.L_x_11232:
        /* <DEDUP_REMOVED lines=36> */
.L_x_11235:
[----:B------:R-:W-:Y:S05]  /*0aa0*/  BSYNC B0 ;  /* 0x0000000000007941 */ /* 0x000fea0003800000 */
.L_x_11234:
        /* <DEDUP_REMOVED lines=36> */
.L_x_11237:
[----:B------:R-:W-:Y:S05]  /*0cf0*/  BSYNC B0 ;  /* 0x0000000000007941 */ /* 0x000fea0003800000 */
.L_x_11236:
        /* <DEDUP_REMOVED lines=23> */
[----:B------:R-:W-:Y:S02]  /*0e70*/  IADD3 R134, P2, R136, UR26, RZ ;  /* 0x0000001a88867c10 */ /* 0x000fe4000ff5e0ff */
[----:B------:R3:W5:Y:S02]  /*0e80*/  @P0 LDG.E.128 R32, desc[UR4][R132.64] ;  /* 0x0000000484200981 */ /* 0x000764000c1e1d00 */
[----:B------:R-:W-:Y:S02]  /*0e90*/  IADD3.X R135, R4, UR27, RZ, P2, !PT ;  /* 0x0000001b04877c10 */ /* 0x000fe400097fe4ff */
        /* <DEDUP_REMOVED lines=9> */
.L_x_11239:
[----:B------:R-:W-:Y:S05]  /*0f30*/  BSYNC B0 ;  /* 0x0000000000007941 */ /* 0x000fea0003800000 */
.L_x_11238:
[----:B------:R-:W-:Y:S01]  /*0f40*/  ULDC UR26, c[0x0][0x214] ;  /* 0x00008500001a7ab9 */ /* 0x000fe20000000800 */
[----:B------:R-:W-:Y:S02]  /*0f50*/  LOP3.LUT R141, R141, UR23, R138, 0x96, !PT ;  /* 0x000000178d8d7c12 */ /* 0x000fe4000f8e968a */
[----:B------:R-:W-:-:S13]  /*0f60*/  ISETP.GE.AND P0, PT, R190, UR26, PT ;  /* 0x0000001abe007c0c */ /* 0x000fda000bf06270 */
[----:B------:R-:W-:Y:S05]  /*0f70*/  @P0 EXIT ;  /* 0x000000000000094d */ /* 0x000fea0003800000 */
[----:B------:R-:W-:Y:S01]  /*0f80*/  SHF.R.S32.HI R140, RZ, 0x3, R140 ;  /* 0x00000003ff8c7819 */ /* 0x000fe2000001148c */
[C---:B---3--:R-:W-:Y:S01]  /*0f90*/  IMAD.SHL.U32 R132, R196.reuse, 0x20, RZ ;  /* 0x00000020c4847824 */ /* 0x048fe200078e00ff */
[----:B012---:R-:W-:Y:S01]  /*0fa0*/  LOP3.LUT R3, R196, 0x60, RZ, 0xc0, !PT ;  /* 0x00000060c4037812 */ /* 0x007fe200078ec0ff */
        /* <DEDUP_REMOVED lines=12> */
[----:B------:R-:W-:Y:S01]  /*1070*/  ULDC UR38, c[0x0][0x218] ;  /* 0x0000860000267ab9 */ /* 0x000fe20000000800 */
[----:B------:R-:W-:Y:S01]  /*1080*/  LOP3.LUT R187, R0, 0x3, RZ, 0xc0, !PT ;  /* 0x0000000300bb7812 */ /* 0x000fe200078ec0ff */
[----:B------:R-:W-:Y:S01]  /*1090*/  IMAD.IADD R3, R3, 0x1, R140 ;  /* 0x0000000103037824 */ /* 0x000fe200078e028c */
[----:B------:R-:W-:Y:S01]  /*10a0*/  VIADDMNMX R133, R2, -R133, RZ, !PT ;  /* 0x8000008502857246 */ /* 0x000fe200078001ff */
[----:B------:R-:W-:Y:S01]  /*10b0*/  IMAD.HI.U32 R2, R141, -0x326172a9, RZ ;  /* 0xcd9e8d578d027827 */ /* 0x000fe200078e00ff */
[----:B------:R-:W-:Y:S01]  /*10c0*/  LOP3.LUT R188, R135, UR25, R188, 0x96, !PT ;  /* 0x0000001987bc7c12 */ /* 0x000fe2000f8e96bc */
[----:B------:R-:W-:Y:S01]  /*10d0*/  ULDC UR29, c[0x0][0x290] ;  /* 0x0000a400001d7ab9 */ /* 0x000fe20000000800 */
[----:B------:R-:W-:Y:S01]  /*10e0*/  VIMNMX R133, R133, 0x20, PT ;  /* 0x0000002085857848 */ /* 0x000fe20003fe0100 */
[----:B------:R-:W-:Y:S01]  /*10f0*/  IMAD.SHL.U32 R3, R3, 0x8, RZ ;  /* 0x0000000803037824 */ /* 0x000fe200078e00ff */
[----:B------:R-:W-:Y:S01]  /*1100*/  LOP3.LUT R189, R2, UR24, R189, 0x96, !PT ;  /* 0x0000001802bd7c12 */ /* 0x000fe2000f8e96bd */
[----:B------:R-:W-:Y:S01]  /*1110*/  IMAD.MOV.U32 R0, RZ, RZ, 0x1 ;  /* 0x00000001ff007424 */ /* 0x000fe200078e00ff */
[----:B------:R-:W-:Y:S01]  /*1120*/  IADD3 R2, R140, R133, RZ ;  /* 0x000000858c027210 */ /* 0x000fe20007ffe0ff */
[----:B------:R-:W-:Y:S01]  /*1130*/  ULDC.64 UR26, c[0x0][0x230] ;  /* 0x00008c00001a7ab9 */ /* 0x000fe20000000a00 */
[----:B------:R-:W-:Y:S01]  /*1140*/  I2FP.F32.U32 R185, R3 ;  /* 0x0000000300b97245 */ /* 0x000fe20000201000 */
[----:B------:R-:W-:Y:S01]  /*1150*/  IMAD.MOV.U32 R3, RZ, RZ, RZ ;  /* 0x000000ffff037224 */ /* 0x000fe200078e00ff */
[----:B------:R-:W-:Y:S01]  /*1160*/  UISETP.NE.AND UP0, UPT, UR28, URZ, UPT ;  /* 0x0000003f1c00728c */ /* 0x000fe2000bf05270 */
[----:B------:R-:W-:Y:S01]  /*1170*/  IMAD.SHL.U32 R2, R2, 0x8, RZ ;  /* 0x0000000802027824 */ /* 0x000fe200078e00ff */
[----:B------:R-:W-:Y:S01]  /*1180*/  ULDC.64 UR30, c[0x0][0x238] ;  /* 0x00008e00001e7ab9 */ /* 0x000fe20000000a00 */
[----:B------:R-:W-:Y:S01]  /*1190*/  ULDC.64 UR32, c[0x0][0x240] ;  /* 0x0000900000207ab9 */ /* 0x000fe20000000a00 */
[----:B------:R-:W0:Y:S01]  /*11a0*/  MUFU.RCP R185, R185 ;  /* 0x000000b900b97308 */ /* 0x000e220000001000 */
[----:B------:R-:W-:Y:S01]  /*11b0*/  ULDC.64 UR34, c[0x0][0x248] ;  /* 0x0000920000227ab9 */ /* 0x000fe20000000a00 */
[----:B------:R-:W-:-:S05]  /*11c0*/  ULDC.64 UR36, c[0x0][0x210] ;  /* 0x0000840000247ab9 */ /* 0x000fca0000000a00 */
.L_x_11772:
        /* <DEDUP_REMOVED lines=8> */
[----:B------:R-:W1:Y:S01]  /*1250*/  LDC.64 R144, c[0x0][0x228] ;  /* 0x00008a00ff907b82 */ /* 0x000e620000000a00 */
[----:B------:R-:W-:-:S04]  /*1260*/  ISETP.NE.U32.AND P1, PT, RZ, UR26, PT ;  /* 0x0000001aff007c0c */ /* 0x000fc8000bf25070 */
[----:B------:R-:W-:-:S03]  /*1270*/  ISETP.NE.AND.EX P1, PT, RZ, UR27, PT, P1 ;  /* 0x0000001bff007c0c */ /* 0x000fc6000bf25310 */
[----:B------:R-:W2:Y:S01]  /*1280*/  LDC.64 R160, c[0x0][0x220] ;  /* 0x00008800ffa07b82 */ /* 0x000ea20000000a00 */
[----:B-1----:R-:W-:-:S04]  /*1290*/  ISETP.NE.U32.AND P0, PT, R144, RZ, PT ;  /* 0x000000ff9000720c */ /* 0x002fc80003f05070 */
        /* <DEDUP_REMOVED lines=22> */
.L_x_11243:
[----:B------:R-:W-:-:S07]  /*1400*/  IMAD.MOV.U32 R146, RZ, RZ, R186 ;  /* 0x000000ffff927224 */ /* 0x000fce00078e00ba */
.L_x_11244:
[----:B------:R-:W-:Y:S05]  /*1410*/  BSYNC B1 ;  /* 0x0000000000017941 */ /* 0x000fea0003800000 */
.L_x_11242:
        /* <DEDUP_REMOVED lines=16> */
.L_x_11248:
[----:B------:R-:W-:Y:S05]  /*1520*/  BSYNC B2 ;  /* 0x0000000000027941 */ /* 0x000fea0003800000 */
.L_x_11247:
        /* <DEDUP_REMOVED lines=43> */
.L_x_11246:
[----:B------:R-:W-:Y:S05]  /*17e0*/  BSYNC B1 ;  /* 0x0000000000017941 */ /* 0x000fea0003800000 */
.L_x_11245:
[----:B------:R-:W1:Y:S01]  /*17f0*/  LDC R177, c[0x0][0x294] ;  /* 0x0000a500ffb17b82 */ /* 0x000e620000000800 */
[----:B------:R-:W-:Y:S01]  /*1800*/  I2FP.F32.U32 R147, R146 ;  /* 0x0000009200937245 */ /* 0x000fe20000201000 */
[----:B------:R-:W-:Y:S01]  /*1810*/  IMAD.MOV.U32 R178, RZ, RZ, 0x2f800000 ;  /* 0x2f800000ffb27424 */ /* 0x000fe200078e00ff */
[----:B------:R-:W-:Y:S02]  /*1820*/  ISETP.NE.U32.AND P2, PT, R144, RZ, PT ;  /* 0x000000ff9000720c */ /* 0x000fe40003f45070 */
[----:B-----5:R-:W-:Y:S01]  /*1830*/  SHF.L.U32 R181, R160, 0x10, RZ ;  /* 0x00000010a0b57819 */ /* 0x020fe200000006ff */
[----:B------:R-:W-:Y:S01]  /*1840*/  FFMA.FTZ R144, R147, R178, 1.1641532182693481445e-10 ;  /* 0x2f00000093907423 */ /* 0x000fe200000100b2 */
[----:B------:R-:W-:Y:S01]  /*1850*/  ISETP.NE.AND.EX P2, PT, R145, RZ, PT, P2 ;  /* 0x000000ff9100720c */ /* 0x000fe20003f45320 */
[----:B------:R-:W2:Y:S01]  /*1860*/  LDC R176, c[0x0][0x298] ;  /* 0x0000a600ffb07b82 */ /* 0x000ea20000000800 */
[----:B------:R-:W-:Y:S02]  /*1870*/  LOP3.LUT R206, R206, 0xffffffef, RZ, 0xc0, !PT ;  /* 0xffffffefcece7812 */ /* 0x000fe400078ec0ff */
[----:B------:R-:W-:-:S02]  /*1880*/  PRMT R160, R160, 0x7632, R160 ;  /* 0x00007632a0a07816 */ /* 0x000fc400000000a0 */
[----:B-1----:R-:W-:Y:S01]  /*1890*/  FSETP.GTU.FTZ.AND P3, PT, R144, R177, PT ;  /* 0x000000b19000720b */ /* 0x002fe20003f7c000 */
[----:B--2---:R-:W-:-:S12]  /*18a0*/  FMUL.FTZ R181, R181, R176 ;  /* 0x000000b0b5b57220 */ /* 0x004fd80000410000 */
[----:B------:R-:W-:Y:S02]  /*18b0*/  @P3 LOP3.LUT R206, R206, 0x10, RZ, 0xfc, !PT ;  /* 0x00000010cece3812 */ /* 0x000fe400078efcff */
[----:B------:R-:W-:Y:S01]  /*18c0*/  FSEL R144, R181, RZ, !P3 ;  /* 0x000000ffb5907208 */ /* 0x000fe20005800000 */
[----:B------:R-:W-:Y:S06]  /*18d0*/  @P2 BRA `(.L_x_11249) ;  /* 0x0000000000142947 */ /* 0x000fec0003800000 */
[----:B------:R-:W-:Y:S01]  /*18e0*/  IMAD.MOV.U32 R146, RZ, RZ, R179 ;  /* 0x000000ffff927224 */ /* 0x000fe200078e00b3 */
[----:B------:R-:W-:Y:S06]  /*18f0*/  @!P1 BRA `(.L_x_11250) ;  /* 0x00000004005c9947 */ /* 0x000fec0003800000 */
[----:B------:R-:W-:Y:S02]  /*1900*/  IMAD.MOV.U32 R146, RZ, RZ, R179 ;  /* 0x000000ffff927224 */ /* 0x000fe400078e00b3 */
[----:B------:R-:W-:Y:S01]  /*1910*/  FADD.FTZ R144, R132, R144 ;  /* 0x0000009084907221 */ /* 0x000fe20000010000 */
[----:B------:R-:W-:Y:S06]  /*1920*/  BRA `(.L_x_11250) ;  /* 0x0000000400507947 */ /* 0x000fec0003800000 */
.L_x_11249:
        /* <DEDUP_REMOVED lines=12> */
.L_x_11252:
[----:B------:R-:W-:-:S07]  /*19f0*/  IMAD.MOV.U32 R145, RZ, RZ, R186 ;  /* 0x000000ffff917224 */ /* 0x000fce00078e00ba */
.L_x_11253:
[----:B------:R-:W-:Y:S05]  /*1a00*/  BSYNC B1 ;  /* 0x0000000000017941 */ /* 0x000fea0003800000 */
.L_x_11251:
        /* <DEDUP_REMOVED lines=16> */
.L_x_11257:
[----:B------:R-:W-:Y:S05]  /*1b10*/  BSYNC B2 ;  /* 0x0000000000027941 */ /* 0x000fea0003800000 */
.L_x_11256:
        /* <DEDUP_REMOVED lines=43> */
.L_x_11255:
[----:B------:R-:W-:Y:S05]  /*1dd0*/  BSYNC B1 ;  /* 0x0000000000017941 */ /* 0x000fea0003800000 */
.L_x_11254:
        /* <DEDUP_REMOVED lines=9> */
.L_x_11250:
        /* <DEDUP_REMOVED lines=12> */
.L_x_11259:
[----:B------:R-:W-:-:S07]  /*1f30*/  IMAD.MOV.U32 R145, RZ, RZ, R186 ;  /* 0x000000ffff917224 */ /* 0x000fce00078e00ba */
.L_x_11260:
[----:B------:R-:W-:Y:S05]  /*1f40*/  BSYNC B1 ;  /* 0x0000000000017941 */ /* 0x000fea0003800000 */
.L_x_11258:
        /* <DEDUP_REMOVED lines=16> */
.L_x_11264:
[----:B------:R-:W-:Y:S05]  /*2050*/  BSYNC B2 ;  /* 0x0000000000027941 */ /* 0x000fea0003800000 */
.L_x_11263:
        /* <DEDUP_REMOVED lines=43> */
.L_x_11262:
[----:B------:R-:W-:Y:S05]  /*2310*/  BSYNC B1 ;  /* 0x0000000000017941 */ /* 0x000fea0003800000 */
.L_x_11261:
        /* <DEDUP_REMOVED lines=14> */
.L_x_11265:
        /* <DEDUP_REMOVED lines=12> */
.L_x_11268:
[----:B------:R-:W-:-:S07]  /*24c0*/  MOV R146, R186 ;  /* 0x000000ba00927202 */ /* 0x000fce0000000f00 */
.L_x_11269:
[----:B------:R-:W-:Y:S05]  /*24d0*/  BSYNC B1 ;  /* 0x0000000000017941 */ /* 0x000fea0003800000 */
.L_x_11267:
        /* <DEDUP_REMOVED lines=16> */
.L_x_11273:
[----:B------:R-:W-:Y:S05]  /*25e0*/  BSYNC B2 ;  /* 0x0000000000027941 */ /* 0x000fea0003800000 */
.L_x_11272:
        /* <DEDUP_REMOVED lines=44> */
.L_x_11271:
[----:B------:R-:W-:Y:S05]  /*28b0*/  BSYNC B1 ;  /* 0x0000000000017941 */ /* 0x000fea0003800000 */
.L_x_11270:
        /* <DEDUP_REMOVED lines=10> */
.L_x_11266:
        /* <DEDUP_REMOVED lines=12> */
.L_x_11275:
[----:B------:R-:W-:-:S07]  /*2a20*/  IMAD.MOV.U32 R146, RZ, RZ, R186 ;  /* 0x000000ffff927224 */ /* 0x000fce00078e00ba */
.L_x_11276:
[----:B------:R-:W-:Y:S05]  /*2a30*/  BSYNC B1 ;  /* 0x0000000000017941 */ /* 0x000fea0003800000 */
.L_x_11274:
        /* <DEDUP_REMOVED lines=16> */
.L_x_11280:
[----:B------:R-:W-:Y:S05]  /*2b40*/  BSYNC B2 ;  /* 0x0000000000027941 */ /* 0x000fea0003800000 */
.L_x_11279:
        /* <DEDUP_REMOVED lines=44> */
.L_x_11278:
[----:B------:R-:W-:Y:S05]  /*2e10*/  BSYNC B1 ;  /* 0x0000000000017941 */ /* 0x000fea0003800000 */
.L_x_11277:
        /* <DEDUP_REMOVED lines=15> */
.L_x_11281:
        /* <DEDUP_REMOVED lines=12> */
.L_x_11284:
[----:B------:R-:W-:-:S07]  /*2fd0*/  IMAD.MOV.U32 R147, RZ, RZ, R186 ;  /* 0x000000ffff937224 */ /* 0x000fce00078e00ba */
.L_x_11285:
[----:B------:R-:W-:Y:S05]  /*2fe0*/  BSYNC B1 ;  /* 0x0000000000017941 */ /* 0x000fea0003800000 */
.L_x_11283:
        /* <DEDUP_REMOVED lines=16> */
.L_x_11289:
[----:B------:R-:W-:Y:S05]  /*30f0*/  BSYNC B2 ;  /* 0x0000000000027941 */ /* 0x000fea0003800000 */
.L_x_11288:
        /* <DEDUP_REMOVED lines=44> */
.L_x_11287:
[----:B------:R-:W-:Y:S05]  /*33c0*/  BSYNC B1 ;  /* 0x0000000000017941 */ /* 0x000fea0003800000 */
.L_x_11286:
        /* <DEDUP_REMOVED lines=9> */
.L_x_11282:
        /* <DEDUP_REMOVED lines=12> */
.L_x_11291:
[----:B------:R-:W-:-:S07]  /*3520*/  IMAD.MOV.U32 R147, RZ, RZ, R186 ;  /* 0x000000ffff937224 */ /* 0x000fce00078e00ba */
.L_x_11292:
[----:B------:R-:W-:Y:S05]  /*3530*/  BSYNC B1 ;  /* 0x0000000000017941 */ /* 0x000fea0003800000 */
.L_x_11290:
        /* <DEDUP_REMOVED lines=16> */
.L_x_11296:
[----:B------:R-:W-:Y:S05]  /*3640*/  BSYNC B2 ;  /* 0x0000000000027941 */ /* 0x000fea0003800000 */
.L_x_11295:
        /* <DEDUP_REMOVED lines=9> */
[----:B------:R-:W-:Y:S01]  /*36e0*/  IMAD.WIDE.U32 R186, R179, -0x2daee0ad, RZ ;  /* 0xd2511f53b3ba7825 */ /* 0x000fe200078e00ff */
[----:B------:R-:W-:-:S03]  /*36f0*/  HFMA2.MMA R179, -RZ, RZ, 0, 0 ;  /* 0x00000000ffb37435 */ /* 0x000fc600000001ff */
        /* <DEDUP_REMOVED lines=33> */
.L_x_11294:
[----:B------:R-:W-:Y:S05]  /*3910*/  BSYNC B1 ;  /* 0x0000000000017941 */ /* 0x000fea0003800000 */
.L_x_11293:
        /* <DEDUP_REMOVED lines=14> */
.L_x_11297:
        /* <DEDUP_REMOVED lines=12> */
.L_x_11300:
[----:B------:R-:W-:-:S07]  /*3ac0*/  IMAD.MOV.U32 R160, RZ, RZ, R186 ;  /* 0x000000ffffa07224 */ /* 0x000fce00078e00ba */
.L_x_11301:
[----:B------:R-:W-:Y:S05]  /*3ad0*/  BSYNC B1 ;  /* 0x0000000000017941 */ /* 0x000fea0003800000 */
.L_x_11299:
        /* <DEDUP_REMOVED lines=16> */
.L_x_11305:
[----:B------:R-:W-:Y:S05]  /*3be0*/  BSYNC B2 ;  /* 0x0000000000027941 */ /* 0x000fea0003800000 */
.L_x_11304:
        /* <DEDUP_REMOVED lines=44> */
.L_x_11303:
[----:B------:R-:W-:Y:S05]  /*3eb0*/  BSYNC B1 ;  /* 0x0000000000017941 */ /* 0x000fea0003800000 */
.L_x_11302:
        /* <DEDUP_REMOVED lines=10> */
.L_x_11298:
        /* <DEDUP_REMOVED lines=12> */
.L_x_11307:
[----:B------:R-:W-:-:S07]  /*4020*/  MOV R160, R186 ;  /* 0x000000ba00a07202 */ /* 0x000fce0000000f00 */
.L_x_11308:
[----:B------:R-:W-:Y:S05]  /*4030*/  BSYNC B1 ;  /* 0x0000000000017941 */ /* 0x000fea0003800000 */
.L_x_11306:
        /* <DEDUP_REMOVED lines=16> */
.L_x_11312:
[----:B------:R-:W-:Y:S05]  /*4140*/  BSYNC B2 ;  /* 0x0000000000027941 */ /* 0x000fea0003800000 */
.L_x_11311:
        /* <DEDUP_REMOVED lines=44> */
.L_x_11310:
[----:B------:R-:W-:Y:S05]  /*4410*/  BSYNC B1 ;  /* 0x0000000000017941 */ /* 0x000fea0003800000 */
.L_x_11309:
        /* <DEDUP_REMOVED lines=15> */
.L_x_11313:
        /* <DEDUP_REMOVED lines=12> */
.L_x_11316:
[----:B------:R-:W-:-:S07]  /*45d0*/  MOV R161, R186 ;  /* 0x000000ba00a17202 */ /* 0x000fce0000000f00 */
.L_x_11317:
[----:B------:R-:W-:Y:S05]  /*45e0*/  BSYNC B1 ;  /* 0x0000000000017941 */ /* 0x000fea0003800000 */
.L_x_11315:
        /* <DEDUP_REMOVED lines=16> */
.L_x_11321:
[----:B------:R-:W-:Y:S05]  /*46f0*/  BSYNC B2 ;  /* 0x0000000000027941 */ /* 0x000fea0003800000 */
.L_x_11320:
        /* <DEDUP_REMOVED lines=44> */
.L_x_11319:
[----:B------:R-:W-:Y:S05]  /*49c0*/  BSYNC B1 ;  /* 0x0000000000017941 */ /* 0x000fea0003800000 */
.L_x_11318:
        /* <DEDUP_REMOVED lines=9> */
.L_x_11314:
        /* <DEDUP_REMOVED lines=12> */
.L_x_11323:
[----:B------:R-:W-:-:S07]  /*4b20*/  IMAD.MOV.U32 R161, RZ, RZ, R186 ;  /* 0x000000ffffa17224 */ /* 0x000fce00078e00ba */
.L_x_11324:
[----:B------:R-:W-:Y:S05]  /*4b30*/  BSYNC B1 ;  /* 0x0000000000017941 */ /* 0x000fea0003800000 */
.L_x_11322:
        /* <DEDUP_REMOVED lines=16> */
.L_x_11328:
[----:B------:R-:W-:Y:S05]  /*4c40*/  BSYNC B2 ;  /* 0x0000000000027941 */ /* 0x000fea0003800000 */
.L_x_11327:
        /* <DEDUP_REMOVED lines=44> */
.L_x_11326:
[----:B------:R-:W-:Y:S05]  /*4f10*/  BSYNC B1 ;  /* 0x0000000000017941 */ /* 0x000fea0003800000 */
.L_x_11325:
        /* <DEDUP_REMOVED lines=12> */
.L_x_11329:
        /* <DEDUP_REMOVED lines=12> */
.L_x_11332:
[----:B------:R-:W-:-:S07]  /*50a0*/  IMAD.MOV.U32 R162, RZ, RZ, R186 ;  /* 0x000000ffffa27224 */ /* 0x000fce00078e00ba */
.L_x_11333:
[----:B------:R-:W-:Y:S05]  /*50b0*/  BSYNC B1 ;  /* 0x0000000000017941 */ /* 0x000fea0003800000 */
.L_x_11331:
        /* <DEDUP_REMOVED lines=16> */
.L_x_11337:
[----:B------:R-:W-:Y:S05]  /*51c0*/  BSYNC B2 ;  /* 0x0000000000027941 */ /* 0x000fea0003800000 */
.L_x_11336:
        /* <DEDUP_REMOVED lines=44> */
.L_x_11335:
[----:B------:R-:W-:Y:S05]  /*5490*/  BSYNC B1 ;  /* 0x0000000000017941 */ /* 0x000fea0003800000 */
.L_x_11334:
        /* <DEDUP_REMOVED lines=10> */
.L_x_11330:
        /* <DEDUP_REMOVED lines=12> */
.L_x_11339:
[----:B------:R-:W-:-:S07]  /*5600*/  IMAD.MOV.U32 R162, RZ, RZ, R186 ;  /* 0x000000ffffa27224 */ /* 0x000fce00078e00ba */
.L_x_11340:
[----:B------:R-:W-:Y:S05]  /*5610*/  BSYNC B1 ;  /* 0x0000000000017941 */ /* 0x000fea0003800000 */
.L_x_11338:
        /* <DEDUP_REMOVED lines=16> */
.L_x_11344:
[----:B------:R-:W-:Y:S05]  /*5720*/  BSYNC B2 ;  /* 0x0000000000027941 */ /* 0x000fea0003800000 */
.L_x_11343:
        /* <DEDUP_REMOVED lines=44> */
.L_x_11342:
[----:B------:R-:W-:Y:S05]  /*59f0*/  BSYNC B1 ;  /* 0x0000000000017941 */ /* 0x000fea0003800000 */
.L_x_11341:
        /* <DEDUP_REMOVED lines=13> */
.L_x_11345:
        /* <DEDUP_REMOVED lines=12> */
.L_x_11348:
[----:B------:R-:W-:-:S07]  /*5b90*/  IMAD.MOV.U32 R179, RZ, RZ, R186 ;  /* 0x000000ffffb37224 */ /* 0x000fce00078e00ba */
.L_x_11349:
[----:B------:R-:W-:Y:S05]  /*5ba0*/  BSYNC B1 ;  /* 0x0000000000017941 */ /* 0x000fea0003800000 */
.L_x_11347:
        /* <DEDUP_REMOVED lines=16> */
.L_x_11353:
[----:B------:R-:W-:Y:S05]  /*5cb0*/  BSYNC B2 ;  /* 0x0000000000027941 */ /* 0x000fea0003800000 */
.L_x_11352:
        /* <DEDUP_REMOVED lines=44> */
.L_x_11351:
[----:B------:R-:W-:Y:S05]  /*5f80*/  BSYNC B1 ;  /* 0x0000000000017941 */ /* 0x000fea0003800000 */
.L_x_11350:
        /* <DEDUP_REMOVED lines=9> */
.L_x_11346:
        /* <DEDUP_REMOVED lines=12> */
.L_x_11355:
[----:B------:R-:W-:-:S07]  /*60e0*/  MOV R179, R186 ;  /* 0x000000ba00b37202 */ /* 0x000fce0000000f00 */
.L_x_11356:
[----:B------:R-:W-:Y:S05]  /*60f0*/  BSYNC B1 ;  /* 0x0000000000017941 */ /* 0x000fea0003800000 */
.L_x_11354:
        /* <DEDUP_REMOVED lines=16> */
.L_x_11360:
[----:B------:R-:W-:Y:S05]  /*6200*/  BSYNC B2 ;  /* 0x0000000000027941 */ /* 0x000fea0003800000 */
.L_x_11359:
        /* <DEDUP_REMOVED lines=44> */
.L_x_11358:
[----:B------:R-:W-:Y:S05]  /*64d0*/  BSYNC B1 ;  /* 0x0000000000017941 */ /* 0x000fea0003800000 */
.L_x_11357:
        /* <DEDUP_REMOVED lines=12> */
.L_x_11361:
        /* <DEDUP_REMOVED lines=12> */
.L_x_11364:
[----:B------:R-:W-:-:S07]  /*6660*/  MOV R179, R186 ;  /* 0x000000ba00b37202 */ /* 0x000fce0000000f00 */
.L_x_11365:
[----:B------:R-:W-:Y:S05]  /*6670*/  BSYNC B1 ;  /* 0x0000000000017941 */ /* 0x000fea0003800000 */
.L_x_11363:
        /* <DEDUP_REMOVED lines=16> */
.L_x_11369:
[----:B------:R-:W-:Y:S05]  /*6780*/  BSYNC B2 ;  /* 0x0000000000027941 */ /* 0x000fea0003800000 */
.L_x_11368:
        /* <DEDUP_REMOVED lines=44> */
.L_x_11367:
[----:B------:R-:W-:Y:S05]  /*6a50*/  BSYNC B1 ;  /* 0x0000000000017941 */ /* 0x000fea0003800000 */
.L_x_11366:
        /* <DEDUP_REMOVED lines=10> */
.L_x_11362:
        /* <DEDUP_REMOVED lines=31> */
[----:B-1----:R-:W-:Y:S01]  /*6cf0*/  IMAD.U32 R176, R203, 0x10000, RZ ;  /* 0x00010000cbb07824 */ /* 0x002fe200078e00ff */
        /* <DEDUP_REMOVED lines=19> */
.L_x_11370:
[----:B-12---:R-:W-:-:S07]  /*6e30*/  VIADD R176, R205, 0x80 ;  /* 0x00000080cdb07836 */ /* 0x006fce0000000000 */
.L_x_11241:
[----:B------:R-:W-:Y:S05]  /*6e40*/  BSYNC B0 ;  /* 0x0000000000007941 */ /* 0x000fea0003800000 */
.L_x_11240:
[----:B------:R-:W-:Y:S01]  /*6e50*/  LOP3.LUT P0, RZ, R206, 0x100, RZ, 0xc0, !PT ;  /* 0x00000100ceff7812 */ /* 0x000fe2000780c0ff */
[----:B------:R-:W-:-:S12]  /*6e60*/  BSSY B0, `(.L_x_11371) ;  /* 0x00005be000007945 */ /* 0x000fd80003800000 */
[----:B------:R-:W-:Y:S05]  /*6e70*/  @!P0 BRA `(.L_x_11372) ;  /* 0x0000005800f08947 */ /* 0x000fea0003800000 */
        /* <DEDUP_REMOVED lines=27> */
.L_x_11374:
[----:B------:R-:W-:-:S07]  /*7030*/  IMAD.MOV.U32 R150, RZ, RZ, R186 ;  /* 0x000000ffff967224 */ /* 0x000fce00078e00ba */
.L_x_11375:
[----:B------:R-:W-:Y:S05]  /*7040*/  BSYNC B1 ;  /* 0x0000000000017941 */ /* 0x000fea0003800000 */
.L_x_11373:
        /* <DEDUP_REMOVED lines=16> */
.L_x_11379:
[----:B------:R-:W-:Y:S05]  /*7150*/  BSYNC B2 ;  /* 0x0000000000027941 */ /* 0x000fea0003800000 */
.L_x_11378:
        /* <DEDUP_REMOVED lines=43> */
.L_x_11377:
[----:B------:R-:W-:Y:S05]  /*7410*/  BSYNC B1 ;  /* 0x0000000000017941 */ /* 0x000fea0003800000 */
.L_x_11376:
        /* <DEDUP_REMOVED lines=20> */
.L_x_11380:
        /* <DEDUP_REMOVED lines=12> */
.L_x_11383:
[----:B------:R-:W-:-:S07]  /*7620*/  IMAD.MOV.U32 R149, RZ, RZ, R186 ;  /* 0x000000ffff957224 */ /* 0x000fce00078e00ba */
.L_x_11384:
[----:B------:R-:W-:Y:S05]  /*7630*/  BSYNC B1 ;  /* 0x0000000000017941 */ /* 0x000fea0003800000 */
.L_x_11382:
        /* <DEDUP_REMOVED lines=16> */
.L_x_11388:
[----:B------:R-:W-:Y:S05]  /*7740*/  BSYNC B2 ;  /* 0x0000000000027941 */ /* 0x000fea0003800000 */
.L_x_11387:
        /* <DEDUP_REMOVED lines=43> */
.L_x_11386:
[----:B------:R-:W-:Y:S05]  /*7a00*/  BSYNC B1 ;  /* 0x0000000000017941 */ /* 0x000fea0003800000 */
.L_x_11385:
        /* <DEDUP_REMOVED lines=9> */
.L_x_11381:
        /* <DEDUP_REMOVED lines=12> */
.L_x_11390:
[----:B------:R-:W-:-:S07]  /*7b60*/  IMAD.MOV.U32 R149, RZ, RZ, R186 ;  /* 0x000000ffff957224 */ /* 0x000fce00078e00ba */
.L_x_11391:
[----:B------:R-:W-:Y:S05]  /*7b70*/  BSYNC B1 ;  /* 0x0000000000017941 */ /* 0x000fea0003800000 */
.L_x_11389:
        /* <DEDUP_REMOVED lines=16> */
.L_x_11395:
[----:B------:R-:W-:Y:S05]  /*7c80*/  BSYNC B2 ;  /* 0x0000000000027941 */ /* 0x000fea0003800000 */
.L_x_11394:
        /* <DEDUP_REMOVED lines=43> */
.L_x_11393:
[----:B------:R-:W-:Y:S05]  /*7f40*/  BSYNC B1 ;  /* 0x0000000000017941 */ /* 0x000fea0003800000 */
.L_x_11392:
        /* <DEDUP_REMOVED lines=14> */
.L_x_11396:
        /* <DEDUP_REMOVED lines=12> */
.L_x_11399:
[----:B------:R-:W-:-:S07]  /*80f0*/  MOV R150, R186 ;  /* 0x000000ba00967202 */ /* 0x000fce0000000f00 */
.L_x_11400:
[----:B------:R-:W-:Y:S05]  /*8100*/  BSYNC B1 ;  /* 0x0000000000017941 */ /* 0x000fea0003800000 */
.L_x_11398:
        /* <DEDUP_REMOVED lines=16> */
.L_x_11404:
[----:B------:R-:W-:Y:S05]  /*8210*/  BSYNC B2 ;  /* 0x0000000000027941 */ /* 0x000fea0003800000 */
.L_x_11403:
        /* <DEDUP_REMOVED lines=44> */
.L_x_11402:
[----:B------:R-:W-:Y:S05]  /*84e0*/  BSYNC B1 ;  /* 0x0000000000017941 */ /* 0x000fea0003800000 */
.L_x_11401:
        /* <DEDUP_REMOVED lines=10> */
.L_x_11397:
        /* <DEDUP_REMOVED lines=12> */
.L_x_11406:
[----:B------:R-:W-:-:S07]  /*8650*/  IMAD.MOV.U32 R150, RZ, RZ, R186 ;  /* 0x000000ffff967224 */ /* 0x000fce00078e00ba */
.L_x_11407:
[----:B------:R-:W-:Y:S05]  /*8660*/  BSYNC B1 ;  /* 0x0000000000017941 */ /* 0x000fea0003800000 */
.L_x_11405:
        /* <DEDUP_REMOVED lines=16> */
.L_x_11411:
[----:B------:R-:W-:Y:S05]  /*8770*/  BSYNC B2 ;  /* 0x0000000000027941 */ /* 0x000fea0003800000 */
.L_x_11410:
        /* <DEDUP_REMOVED lines=44> */
.L_x_11409:
[----:B------:R-:W-:Y:S05]  /*8a40*/  BSYNC B1 ;  /* 0x0000000000017941 */ /* 0x000fea0003800000 */
.L_x_11408:
        /* <DEDUP_REMOVED lines=15> */
.L_x_11412:
        /* <DEDUP_REMOVED lines=12> */
.L_x_11415:
[----:B------:R-:W-:-:S07]  /*8c00*/  IMAD.MOV.U32 R151, RZ, RZ, R186 ;  /* 0x000000ffff977224 */ /* 0x000fce00078e00ba */
.L_x_11416:
[----:B------:R-:W-:Y:S05]  /*8c10*/  BSYNC B1 ;  /* 0x0000000000017941 */ /* 0x000fea0003800000 */
.L_x_11414:
        /* <DEDUP_REMOVED lines=16> */
.L_x_11420:
[----:B------:R-:W-:Y:S05]  /*8d20*/  BSYNC B2 ;  /* 0x0000000000027941 */ /* 0x000fea0003800000 */
.L_x_11419:
        /* <DEDUP_REMOVED lines=44> */
.L_x_11418:
[----:B------:R-:W-:Y:S05]  /*8ff0*/  BSYNC B1 ;  /* 0x0000000000017941 */ /* 0x000fea0003800000 */
.L_x_11417:
        /* <DEDUP_REMOVED lines=9> */
.L_x_11413:
        /* <DEDUP_REMOVED lines=12> */
.L_x_11422:
[----:B------:R-:W-:-:S07]  /*9150*/  IMAD.MOV.U32 R151, RZ, RZ, R186 ;  /* 0x000000ffff977224 */ /* 0x000fce00078e00ba */
.L_x_11423:
[----:B------:R-:W-:Y:S05]  /*9160*/  BSYNC B1 ;  /* 0x0000000000017941 */ /* 0x000fea0003800000 */
.L_x_11421:
        /* <DEDUP_REMOVED lines=16> */
.L_x_11427:
[----:B------:R-:W-:Y:S05]  /*9270*/  BSYNC B2 ;  /* 0x0000000000027941 */ /* 0x000fea0003800000 */
.L_x_11426:
        /* <DEDUP_REMOVED lines=44> */
.L_x_11425:
[----:B------:R-:W-:Y:S05]  /*9540*/  BSYNC B1 ;  /* 0x0000000000017941 */ /* 0x000fea0003800000 */
.L_x_11424:
        /* <DEDUP_REMOVED lines=14> */
.L_x_11428:
        /* <DEDUP_REMOVED lines=12> */
.L_x_11431:
[----:B------:R-:W-:-:S07]  /*96f0*/  IMAD.MOV.U32 R164, RZ, RZ, R186 ;  /* 0x000000ffffa47224 */ /* 0x000fce00078e00ba */
.L_x_11432:
[----:B------:R-:W-:Y:S05]  /*9700*/  BSYNC B1 ;  /* 0x0000000000017941 */ /* 0x000fea0003800000 */
.L_x_11430:
        /* <DEDUP_REMOVED lines=16> */
.L_x_11436:
[----:B------:R-:W-:Y:S05]  /*9810*/  BSYNC B2 ;  /* 0x0000000000027941 */ /* 0x000fea0003800000 */
.L_x_11435:
        /* <DEDUP_REMOVED lines=44> */
.L_x_11434:
[----:B------:R-:W-:Y:S05]  /*9ae0*/  BSYNC B1 ;  /* 0x0000000000017941 */ /* 0x000fea0003800000 */
.L_x_11433:
        /* <DEDUP_REMOVED lines=10> */
.L_x_11429:
        /* <DEDUP_REMOVED lines=12> */
.L_x_11438:
[----:B------:R-:W-:-:S07]  /*9c50*/  MOV R164, R186 ;  /* 0x000000ba00a47202 */ /* 0x000fce0000000f00 */
.L_x_11439:
[----:B------:R-:W-:Y:S05]  /*9c60*/  BSYNC B1 ;  /* 0x0000000000017941 */ /* 0x000fea0003800000 */
.L_x_11437:
        /* <DEDUP_REMOVED lines=16> */
.L_x_11443:
[----:B------:R-:W-:Y:S05]  /*9d70*/  BSYNC B2 ;  /* 0x0000000000027941 */ /* 0x000fea0003800000 */
.L_x_11442:
        /* <DEDUP_REMOVED lines=44> */
.L_x_11441:
[----:B------:R-:W-:Y:S05]  /*a040*/  BSYNC B1 ;  /* 0x0000000000017941 */ /* 0x000fea0003800000 */
.L_x_11440:
        /* <DEDUP_REMOVED lines=15> */
.L_x_11444:
        /* <DEDUP_REMOVED lines=12> */
.L_x_11447:
[----:B------:R-:W-:-:S07]  /*a200*/  MOV R165, R186 ;  /* 0x000000ba00a57202 */ /* 0x000fce0000000f00 */
.L_x_11448:
[----:B------:R-:W-:Y:S05]  /*a210*/  BSYNC B1 ;  /* 0x0000000000017941 */ /* 0x000fea0003800000 */
.L_x_11446:
        /* <DEDUP_REMOVED lines=16> */
.L_x_11452:
[----:B------:R-:W-:Y:S05]  /*a320*/  BSYNC B2 ;  /* 0x0000000000027941 */ /* 0x000fea0003800000 */
.L_x_11451:
        /* <DEDUP_REMOVED lines=44> */
.L_x_11450:
[----:B------:R-:W-:Y:S05]  /*a5f0*/  BSYNC B1 ;  /* 0x0000000000017941 */ /* 0x000fea0003800000 */
.L_x_11449:
        /* <DEDUP_REMOVED lines=9> */
.L_x_11445:
        /* <DEDUP_REMOVED lines=12> */
.L_x_11454:
[----:B------:R-:W-:-:S07]  /*a750*/  IMAD.MOV.U32 R165, RZ, RZ, R186 ;  /* 0x000000ffffa57224 */ /* 0x000fce00078e00ba */
.L_x_11455:
[----:B------:R-:W-:Y:S05]  /*a760*/  BSYNC B1 ;  /* 0x0000000000017941 */ /* 0x000fea0003800000 */
.L_x_11453:
        /* <DEDUP_REMOVED lines=16> */
.L_x_11459:
[----:B------:R-:W-:Y:S05]  /*a870*/  BSYNC B2 ;  /* 0x0000000000027941 */ /* 0x000fea0003800000 */
.L_x_11458:
        /* <DEDUP_REMOVED lines=44> */
.L_x_11457:
[----:B------:R-:W-:Y:S05]  /*ab40*/  BSYNC B1 ;  /* 0x0000000000017941 */ /* 0x000fea0003800000 */
.L_x_11456:
        /* <DEDUP_REMOVED lines=12> */
.L_x_11460:
        /* <DEDUP_REMOVED lines=12> */
.L_x_11463:
[----:B------:R-:W-:-:S07]  /*acd0*/  IMAD.MOV.U32 R166, RZ, RZ, R186 ;  /* 0x000000ffffa67224 */ /* 0x000fce00078e00ba */
.L_x_11464:
[----:B------:R-:W-:Y:S05]  /*ace0*/  BSYNC B1 ;  /* 0x0000000000017941 */ /* 0x000fea0003800000 */
.L_x_11462:
        /* <DEDUP_REMOVED lines=16> */
.L_x_11468:
[----:B------:R-:W-:Y:S05]  /*adf0*/  BSYNC B2 ;  /* 0x0000000000027941 */ /* 0x000fea0003800000 */
.L_x_11467:
        /* <DEDUP_REMOVED lines=44> */
.L_x_11466:
[----:B------:R-:W-:Y:S05]  /*b0c0*/  BSYNC B1 ;  /* 0x0000000000017941 */ /* 0x000fea0003800000 */
.L_x_11465:
        /* <DEDUP_REMOVED lines=10> */
.L_x_11461:
        /* <DEDUP_REMOVED lines=12> */
.L_x_11470:
[----:B------:R-:W-:-:S07]  /*b230*/  IMAD.MOV.U32 R166, RZ, RZ, R186 ;  /* 0x000000ffffa67224 */ /* 0x000fce00078e00ba */
.L_x_11471:
[----:B------:R-:W-:Y:S05]  /*b240*/  BSYNC B1 ;  /* 0x0000000000017941 */ /* 0x000fea0003800000 */
.L_x_11469:
        /* <DEDUP_REMOVED lines=16> */
.L_x_11475:
[----:B------:R-:W-:Y:S05]  /*b350*/  BSYNC B2 ;  /* 0x0000000000027941 */ /* 0x000fea0003800000 */
.L_x_11474:
        /* <DEDUP_REMOVED lines=44> */
.L_x_11473:
[----:B------:R-:W-:Y:S05]  /*b620*/  BSYNC B1 ;  /* 0x0000000000017941 */ /* 0x000fea0003800000 */
.L_x_11472:
        /* <DEDUP_REMOVED lines=13> */
.L_x_11476:
        /* <DEDUP_REMOVED lines=12> */
.L_x_11479:
[----:B------:R-:W-:-:S07]  /*b7c0*/  IMAD.MOV.U32 R180, RZ, RZ, R186 ;  /* 0x000000ffffb47224 */ /* 0x000fce00078e00ba */
.L_x_11480:
[----:B------:R-:W-:Y:S05]  /*b7d0*/  BSYNC B1 ;  /* 0x0000000000017941 */ /* 0x000fea0003800000 */
.L_x_11478:
        /* <DEDUP_REMOVED lines=16> */
.L_x_11484:
[----:B------:R-:W-:Y:S05]  /*b8e0*/  BSYNC B2 ;  /* 0x0000000000027941 */ /* 0x000fea0003800000 */
.L_x_11483:
        /* <DEDUP_REMOVED lines=43> */
.L_x_11482:
[----:B------:R-:W-:Y:S05]  /*bba0*/  BSYNC B1 ;  /* 0x0000000000017941 */ /* 0x000fea0003800000 */
.L_x_11481:
        /* <DEDUP_REMOVED lines=9> */
.L_x_11477:
        /* <DEDUP_REMOVED lines=12> */
.L_x_11486:
[----:B------:R-:W-:-:S07]  /*bd00*/  IMAD.MOV.U32 R180, RZ, RZ, R186 ;  /* 0x000000ffffb47224 */ /* 0x000fce00078e00ba */
.L_x_11487:
[----:B------:R-:W-:Y:S05]  /*bd10*/  BSYNC B1 ;  /* 0x0000000000017941 */ /* 0x000fea0003800000 */
.L_x_11485:
        /* <DEDUP_REMOVED lines=16> */
.L_x_11491:
[----:B------:R-:W-:Y:S05]  /*be20*/  BSYNC B2 ;  /* 0x0000000000027941 */ /* 0x000fea0003800000 */
.L_x_11490:
        /* <DEDUP_REMOVED lines=43> */
.L_x_11489:
[----:B------:R-:W-:Y:S05]  /*c0e0*/  BSYNC B1 ;  /* 0x0000000000017941 */ /* 0x000fea0003800000 */
.L_x_11488:
        /* <DEDUP_REMOVED lines=12> */
.L_x_11492:
        /* <DEDUP_REMOVED lines=12> */
.L_x_11495:
[----:B------:R-:W-:-:S07]  /*c270*/  IMAD.MOV.U32 R180, RZ, RZ, R186 ;  /* 0x000000ffffb47224 */ /* 0x000fce00078e00ba */
.L_x_11496:
[----:B------:R-:W-:Y:S05]  /*c280*/  BSYNC B1 ;  /* 0x0000000000017941 */ /* 0x000fea0003800000 */
.L_x_11494:
        /* <DEDUP_REMOVED lines=16> */
.L_x_11500:
[----:B------:R-:W-:Y:S05]  /*c390*/  BSYNC B2 ;  /* 0x0000000000027941 */ /* 0x000fea0003800000 */
.L_x_11499:
        /* <DEDUP_REMOVED lines=43> */
.L_x_11498:
[----:B------:R-:W-:Y:S05]  /*c650*/  BSYNC B1 ;  /* 0x0000000000017941 */ /* 0x000fea0003800000 */
.L_x_11497:
        /* <DEDUP_REMOVED lines=10> */
.L_x_11493:
        /* <DEDUP_REMOVED lines=18> */
[----:B------:R-:W-:Y:S02]  /*c820*/  SHF.L.U32 R207, R176, 0x3, RZ ;  /* 0x00000003b0cf7819 */ /* 0x000fe400000006ff */
        /* <DEDUP_REMOVED lines=18> */
[----:B------:R-:W-:-:S02]  /*c950*/  LOP3.LUT R182, R199, 0xff, RZ, 0xc0, !PT ;  /* 0x000000ffc7b67812 */ /* 0x000fc400078ec0ff */
[----:B------:R-:W-:Y:S02]  /*c960*/  LOP3.LUT R208, R198, 0xff, RZ, 0xc0, !PT ;  /* 0x000000ffc6d07812 */ /* 0x000fe400078ec0ff */
[----:B------:R-:W-:Y:S01]  /*c970*/  LOP3.LUT R178, R177, 0xff00, R180, 0xf8, !PT ;  /* 0x0000ff00b1b27812 */ /* 0x000fe200078ef8b4 */
[----:B------:R-:W-:-:S03]  /*c980*/  IMAD.WIDE.U32 R180, R181, 0x1000000, RZ ;  /* 0x01000000b5b47825 */ /* 0x000fc600078e00ff */
[----:B------:R-:W-:Y:S01]  /*c990*/  LOP3.LUT R177, R178, 0xff, R201, 0xf8, !PT ;  /* 0x000000ffb2b17812 */ /* 0x000fe200078ef8c9 */
[----:B------:R-:W-:Y:S01]  /*c9a0*/  IMAD.WIDE.U32 R182, R182, 0x10000, RZ ;  /* 0x00010000b6b67825 */ /* 0x000fe200078e00ff */
[----:B------:R-:W-:-:S03]  /*c9b0*/  IADD3 R178, P0, R207, UR34, RZ ;  /* 0x00000022cfb27c10 */ /* 0x000fc6000ff1e0ff */
[----:B------:R-:W-:Y:S01]  /*c9c0*/  IMAD.WIDE.U32 R208, R208, 0x100, RZ ;  /* 0x00000100d0d07825 */ /* 0x000fe200078e00ff */
[----:B------:R-:W-:Y:S02]  /*c9d0*/  LOP3.LUT R177, R183, R177, R181, 0xfe, !PT ;  /* 0x000000b1b7b17212 */ /* 0x000fe400078efeb5 */
[----:B------:R-:W-:Y:S02]  /*c9e0*/  IADD3.X R179, R210, UR35, RZ, P0, !PT ;  /* 0x00000023d2b37c10 */ /* 0x000fe400087fe4ff */
[----:B------:R-:W-:Y:S02]  /*c9f0*/  LOP3.LUT R180, R208, R180, R182, 0xfe, !PT ;  /* 0x000000b4d0b47212 */ /* 0x000fe400078efeb6 */
[----:B------:R-:W-:Y:S02]  /*ca00*/  LOP3.LUT R181, R177, R209, RZ, 0xfc, !PT ;  /* 0x000000d1b1b57212 */ /* 0x000fe400078efcff */
[----:B------:R-:W-:-:S05]  /*ca10*/  LOP3.LUT R180, R180, 0xff, R197, 0xf8, !PT ;  /* 0x000000ffb4b47812 */ /* 0x000fca00078ef8c5 */
[----:B------:R2:W-:Y:S02]  /*ca20*/  STG.E.64 desc[UR4][R178.64], R180 ;  /* 0x000000b4b2007986 */ /* 0x0005e4000c101b04 */
.L_x_11501:
[----:B------:R-:W-:-:S07]  /*ca30*/  VIADD R176, R176, 0x80 ;  /* 0x00000080b0b07836 */ /* 0x000fce0000000000 */
.L_x_11372:
[----:B------:R-:W-:Y:S05]  /*ca40*/  BSYNC B0 ;  /* 0x0000000000007941 */ /* 0x000fea0003800000 */
.L_x_11371:
[----:B------:R-:W-:Y:S01]  /*ca50*/  LOP3.LUT P0, RZ, R206, 0x80, RZ, 0xc0, !PT ;  /* 0x00000080ceff7812 */ /* 0x000fe2000780c0ff */
[----:B------:R-:W-:-:S12]  /*ca60*/  BSSY B0, `(.L_x_11502) ;  /* 0x00005be000007945 */ /* 0x000fd80003800000 */
[----:B------:R-:W-:Y:S05]  /*ca70*/  @!P0 BRA `(.L_x_11503) ;  /* 0x0000005800f08947 */ /* 0x000fea0003800000 */
[----:B------:R-:W3:Y:S01]  /*ca80*/  LDC.64 R152, c[0x0][0x228] ;  /* 0x00008a00ff987b82 */ /* 0x000ee20000000a00 */
[----:B------:R-:W-:-:S04]  /*ca90*/  ISETP.NE.U32.AND P1, PT, RZ, UR26, PT ;  /* 0x0000001aff007c0c */ /* 0x000fc8000bf25070 */
[----:B------:R-:W-:-:S03]  /*caa0*/  ISETP.NE.AND.EX P1, PT, RZ, UR27, PT, P1 ;  /* 0x0000001bff007c0c */ /* 0x000fc6000bf25310 */
[----:B------:R-:W4:Y:S01]  /*cab0*/  LDC.64 R168, c[0x0][0x220] ;  /* 0x00008800ffa87b82 */ /* 0x000f220000000a00 */
[----:B---3--:R-:W-:-:S04]  /*cac0*/  ISETP.NE.U32.AND P0, PT, R152, RZ, PT ;  /* 0x000000ff9800720c */ /* 0x008fc80003f05070 */
[----:B------:R-:W-:Y:S01]  /*cad0*/  ISETP.NE.AND.EX P0, PT, R153, RZ, PT, P0 ;  /* 0x000000ff9900720c */ /* 0x000fe20003f05300 */
[----:B----4-:R-:W-:-:S06]  /*cae0*/  IMAD.WIDE.U32 R168, R176, 0x10, R168 ;  /* 0x00000010b0a87825 */ /* 0x010fcc00078e00a8 */
[----:B------:R-:W5:Y:S06]  /*caf0*/  LDG.E.128 R168, desc[UR4][R168.64] ;  /* 0x00000004a8a87981 */ /* 0x000f6c000c1e1d00 */
[----:B-12---:R-:W-:-:S04]  /*cb00*/  @P0 LEA R178, P2, R176, R152, 0x4 ;  /* 0x00000098b0b20211 */ /* 0x006fc800078420ff */
        /* <DEDUP_REMOVED lines=18> */
.L_x_11505:
[----:B------:R-:W-:-:S07]  /*cc30*/  IMAD.MOV.U32 R154, RZ, RZ, R186 ;  /* 0x000000ffff9a7224 */ /* 0x000fce00078e00ba */
.L_x_11506:
[----:B------:R-:W-:Y:S05]  /*cc40*/  BSYNC B1 ;  /* 0x0000000000017941 */ /* 0x000fea0003800000 */
.L_x_11504:
        /* <DEDUP_REMOVED lines=16> */
.L_x_11510:
[----:B------:R-:W-:Y:S05]  /*cd50*/  BSYNC B2 ;  /* 0x0000000000027941 */ /* 0x000fea0003800000 */
.L_x_11509:
        /* <DEDUP_REMOVED lines=43> */
.L_x_11508:
[----:B------:R-:W-:Y:S05]  /*d010*/  BSYNC B1 ;  /* 0x0000000000017941 */ /* 0x000fea0003800000 */
.L_x_11507:
        /* <DEDUP_REMOVED lines=20> */
.L_x_11511:
        /* <DEDUP_REMOVED lines=12> */
.L_x_11514:
[----:B------:R-:W-:-:S07]  /*d220*/  IMAD.MOV.U32 R153, RZ, RZ, R186 ;  /* 0x000000ffff997224 */ /* 0x000fce00078e00ba */
.L_x_11515:
[----:B------:R-:W-:Y:S05]  /*d230*/  BSYNC B1 ;  /* 0x0000000000017941 */ /* 0x000fea0003800000 */
.L_x_11513:
        /* <DEDUP_REMOVED lines=16> */
.L_x_11519:
[----:B------:R-:W-:Y:S05]  /*d340*/  BSYNC B2 ;  /* 0x0000000000027941 */ /* 0x000fea0003800000 */
.L_x_11518:
        /* <DEDUP_REMOVED lines=43> */
.L_x_11517:
[----:B------:R-:W-:Y:S05]  /*d600*/  BSYNC B1 ;  /* 0x0000000000017941 */ /* 0x000fea0003800000 */
.L_x_11516:
        /* <DEDUP_REMOVED lines=9> */
.L_x_11512:
        /* <DEDUP_REMOVED lines=12> */
.L_x_11521:
[----:B------:R-:W-:-:S07]  /*d760*/  IMAD.MOV.U32 R153, RZ, RZ, R186 ;  /* 0x000000ffff997224 */ /* 0x000fce00078e00ba */
.L_x_11522:
[----:B------:R-:W-:Y:S05]  /*d770*/  BSYNC B1 ;  /* 0x0000000000017941 */ /* 0x000fea0003800000 */
.L_x_11520:
        /* <DEDUP_REMOVED lines=16> */
.L_x_11526:
[----:B------:R-:W-:Y:S05]  /*d880*/  BSYNC B2 ;  /* 0x0000000000027941 */ /* 0x000fea0003800000 */
.L_x_11525:
        /* <DEDUP_REMOVED lines=43> */
.L_x_11524:
[----:B------:R-:W-:Y:S05]  /*db40*/  BSYNC B1 ;  /* 0x0000000000017941 */ /* 0x000fea0003800000 */
.L_x_11523:
        /* <DEDUP_REMOVED lines=14> */
.L_x_11527:
        /* <DEDUP_REMOVED lines=12> */
.L_x_11530:
[----:B------:R-:W-:-:S07]  /*dcf0*/  MOV R154, R186 ;  /* 0x000000ba009a7202 */ /* 0x000fce0000000f00 */
.L_x_11531:
[----:B------:R-:W-:Y:S05]  /*dd00*/  BSYNC B1 ;  /* 0x0000000000017941 */ /* 0x000fea0003800000 */
.L_x_11529:
        /* <DEDUP_REMOVED lines=16> */
.L_x_11535:
[----:B------:R-:W-:Y:S05]  /*de10*/  BSYNC B2 ;  /* 0x0000000000027941 */ /* 0x000fea0003800000 */
.L_x_11534:
        /* <DEDUP_REMOVED lines=44> */
.L_x_11533:
[----:B------:R-:W-:Y:S05]  /*e0e0*/  BSYNC B1 ;  /* 0x0000000000017941 */ /* 0x000fea0003800000 */
.L_x_11532:
        /* <DEDUP_REMOVED lines=10> */
.L_x_11528:
        /* <DEDUP_REMOVED lines=12> */
.L_x_11537:
[----:B------:R-:W-:-:S07]  /*e250*/  IMAD.MOV.U32 R154, RZ, RZ, R186 ;  /* 0x000000ffff9a7224 */ /* 0x000fce00078e00ba */
.L_x_11538:
[----:B------:R-:W-:Y:S05]  /*e260*/  BSYNC B1 ;  /* 0x0000000000017941 */ /* 0x000fea0003800000 */
.L_x_11536:
        /* <DEDUP_REMOVED lines=16> */
.L_x_11542:
[----:B------:R-:W-:Y:S05]  /*e370*/  BSYNC B2 ;  /* 0x0000000000027941 */ /* 0x000fea0003800000 */
.L_x_11541:
        /* <DEDUP_REMOVED lines=44> */
.L_x_11540:
[----:B------:R-:W-:Y:S05]  /*e640*/  BSYNC B1 ;  /* 0x0000000000017941 */ /* 0x000fea0003800000 */
.L_x_11539:
        /* <DEDUP_REMOVED lines=15> */
.L_x_11543:
        /* <DEDUP_REMOVED lines=12> */
.L_x_11546:
[----:B------:R-:W-:-:S07]  /*e800*/  IMAD.MOV.U32 R155, RZ, RZ, R186 ;  /* 0x000000ffff9b7224 */ /* 0x000fce00078e00ba */
.L_x_11547:
[----:B------:R-:W-:Y:S05]  /*e810*/  BSYNC B1 ;  /* 0x0000000000017941 */ /* 0x000fea0003800000 */
.L_x_11545:
        /* <DEDUP_REMOVED lines=16> */
.L_x_11551:
[----:B------:R-:W-:Y:S05]  /*e920*/  BSYNC B2 ;  /* 0x0000000000027941 */ /* 0x000fea0003800000 */
.L_x_11550:
        /* <DEDUP_REMOVED lines=44> */
.L_x_11549:
[----:B------:R-:W-:Y:S05]  /*ebf0*/  BSYNC B1 ;  /* 0x0000000000017941 */ /* 0x000fea0003800000 */
.L_x_11548:
        /* <DEDUP_REMOVED lines=9> */
.L_x_11544:
        /* <DEDUP_REMOVED lines=12> */
.L_x_11553:
[----:B------:R-:W-:-:S07]  /*ed50*/  IMAD.MOV.U32 R155, RZ, RZ, R186 ;  /* 0x000000ffff9b7224 */ /* 0x000fce00078e00ba */
.L_x_11554:
[----:B------:R-:W-:Y:S05]  /*ed60*/  BSYNC B1 ;  /* 0x0000000000017941 */ /* 0x000fea0003800000 */
.L_x_11552:
        /* <DEDUP_REMOVED lines=16> */
.L_x_11558:
[----:B------:R-:W-:Y:S05]  /*ee70*/  BSYNC B2 ;  /* 0x0000000000027941 */ /* 0x000fea0003800000 */
.L_x_11557:
        /* <DEDUP_REMOVED lines=44> */
.L_x_11556:
[----:B------:R-:W-:Y:S05]  /*f140*/  BSYNC B1 ;  /* 0x0000000000017941 */ /* 0x000fea0003800000 */
.L_x_11555:
        /* <DEDUP_REMOVED lines=14> */
.L_x_11559:
        /* <DEDUP_REMOVED lines=12> */
.L_x_11562:
[----:B------:R-:W-:-:S07]  /*f2f0*/  IMAD.MOV.U32 R168, RZ, RZ, R186 ;  /* 0x000000ffffa87224 */ /* 0x000fce00078e00ba */
.L_x_11563:
[----:B------:R-:W-:Y:S05]  /*f300*/  BSYNC B1 ;  /* 0x0000000000017941 */ /* 0x000fea0003800000 */
.L_x_11561:
        /* <DEDUP_REMOVED lines=16> */
.L_x_11567:
[----:B------:R-:W-:Y:S05]  /*f410*/  BSYNC B2 ;  /* 0x0000000000027941 */ /* 0x000fea0003800000 */
.L_x_11566:
        /* <DEDUP_REMOVED lines=44> */
.L_x_11565:
[----:B------:R-:W-:Y:S05]  /*f6e0*/  BSYNC B1 ;  /* 0x0000000000017941 */ /* 0x000fea0003800000 */
.L_x_11564:
        /* <DEDUP_REMOVED lines=10> */
.L_x_11560:
        /* <DEDUP_REMOVED lines=12> */
.L_x_11569:
[----:B------:R-:W-:-:S07]  /*f850*/  MOV R168, R186 ;  /* 0x000000ba00a87202 */ /* 0x000fce0000000f00 */
.L_x_11570:
[----:B------:R-:W-:Y:S05]  /*f860*/  BSYNC B1 ;  /* 0x0000000000017941 */ /* 0x000fea0003800000 */
.L_x_11568:
        /* <DEDUP_REMOVED lines=16> */
.L_x_11574:
[----:B------:R-:W-:Y:S05]  /*f970*/  BSYNC B2 ;  /* 0x0000000000027941 */ /* 0x000fea0003800000 */
.L_x_11573:
        /* <DEDUP_REMOVED lines=44> */
.L_x_11572:
[----:B------:R-:W-:Y:S05]  /*fc40*/  BSYNC B1 ;  /* 0x0000000000017941 */ /* 0x000fea0003800000 */
.L_x_11571:
        /* <DEDUP_REMOVED lines=15> */
.L_x_11575:
        /* <DEDUP_REMOVED lines=12> */
.L_x_11578:
[----:B------:R-:W-:-:S07]  /*fe00*/  MOV R169, R186 ;  /* 0x000000ba00a97202 */ /* 0x000fce0000000f00 */
.L_x_11579:
[----:B------:R-:W-:Y:S05]  /*fe10*/  BSYNC B1 ;  /* 0x0000000000017941 */ /* 0x000fea0003800000 */
.L_x_11577:
        /* <DEDUP_REMOVED lines=16> */
.L_x_11583:
[----:B------:R-:W-:Y:S05]  /*ff20*/  BSYNC B2 ;  /* 0x0000000000027941 */ /* 0x000fea0003800000 */
.L_x_11582:
        /* <DEDUP_REMOVED lines=44> */
.L_x_11581:
[----:B------:R-:W-:Y:S05]  /*101f0*/  BSYNC B1 ;  /* 0x0000000000017941 */ /* 0x000fea0003800000 */
.L_x_11580:
        /* <DEDUP_REMOVED lines=9> */
.L_x_11576:
        /* <DEDUP_REMOVED lines=12> */
.L_x_11585:
[----:B------:R-:W-:-:S07]  /*10350*/  IMAD.MOV.U32 R169, RZ, RZ, R186 ;  /* 0x000000ffffa97224 */ /* 0x000fce00078e00ba */
.L_x_11586:
[----:B------:R-:W-:Y:S05]  /*10360*/  BSYNC B1 ;  /* 0x0000000000017941 */ /* 0x000fea0003800000 */
.L_x_11584:
        /* <DEDUP_REMOVED lines=16> */
.L_x_11590:
[----:B------:R-:W-:Y:S05]  /*10470*/  BSYNC B2 ;  /* 0x0000000000027941 */ /* 0x000fea0003800000 */
.L_x_11589:
        /* <DEDUP_REMOVED lines=44> */
.L_x_11588:
[----:B------:R-:W-:Y:S05]  /*10740*/  BSYNC B1 ;  /* 0x0000000000017941 */ /* 0x000fea0003800000 */
.L_x_11587:
        /* <DEDUP_REMOVED lines=12> */
.L_x_11591:
        /* <DEDUP_REMOVED lines=12> */
.L_x_11594:
[----:B------:R-:W-:-:S07]  /*108d0*/  IMAD.MOV.U32 R170, RZ, RZ, R186 ;  /* 0x000000ffffaa7224 */ /* 0x000fce00078e00ba */
.L_x_11595:
[----:B------:R-:W-:Y:S05]  /*108e0*/  BSYNC B1 ;  /* 0x0000000000017941 */ /* 0x000fea0003800000 */
.L_x_11593:
        /* <DEDUP_REMOVED lines=16> */
.L_x_11599:
[----:B------:R-:W-:Y:S05]  /*109f0*/  BSYNC B2 ;  /* 0x0000000000027941 */ /* 0x000fea0003800000 */
.L_x_11598:
        /* <DEDUP_REMOVED lines=44> */
.L_x_11597:
[----:B------:R-:W-:Y:S05]  /*10cc0*/  BSYNC B1 ;  /* 0x0000000000017941 */ /* 0x000fea0003800000 */
.L_x_11596:
        /* <DEDUP_REMOVED lines=10> */
.L_x_11592:
        /* <DEDUP_REMOVED lines=12> */
.L_x_11601:
[----:B------:R-:W-:-:S07]  /*10e30*/  IMAD.MOV.U32 R170, RZ, RZ, R186 ;  /* 0x000000ffffaa7224 */ /* 0x000fce00078e00ba */
.L_x_11602:
[----:B------:R-:W-:Y:S05]  /*10e40*/  BSYNC B1 ;  /* 0x0000000000017941 */ /* 0x000fea0003800000 */
.L_x_11600:
        /* <DEDUP_REMOVED lines=16> */
.L_x_11606:
[----:B------:R-:W-:Y:S05]  /*10f50*/  BSYNC B2 ;  /* 0x0000000000027941 */ /* 0x000fea0003800000 */
.L_x_11605:
        /* <DEDUP_REMOVED lines=44> */
.L_x_11604:
[----:B------:R-:W-:Y:S05]  /*11220*/  BSYNC B1 ;  /* 0x0000000000017941 */ /* 0x000fea0003800000 */
.L_x_11603:
        /* <DEDUP_REMOVED lines=13> */
.L_x_11607:
        /* <DEDUP_REMOVED lines=12> */
.L_x_11610:
[----:B------:R-:W-:-:S07]  /*113c0*/  IMAD.MOV.U32 R180, RZ, RZ, R186 ;  /* 0x000000ffffb47224 */ /* 0x000fce00078e00ba */
.L_x_11611:
[----:B------:R-:W-:Y:S05]  /*113d0*/  BSYNC B1 ;  /* 0x0000000000017941 */ /* 0x000fea0003800000 */
.L_x_11609:
        /* <DEDUP_REMOVED lines=16> */
.L_x_11615:
[----:B------:R-:W-:Y:S05]  /*114e0*/  BSYNC B2 ;  /* 0x0000000000027941 */ /* 0x000fea0003800000 */
.L_x_11614:
        /* <DEDUP_REMOVED lines=43> */
.L_x_11613:
[----:B------:R-:W-:Y:S05]  /*117a0*/  BSYNC B1 ;  /* 0x0000000000017941 */ /* 0x000fea0003800000 */
.L_x_11612:
        /* <DEDUP_REMOVED lines=9> */
.L_x_11608:
        /* <DEDUP_REMOVED lines=12> */
.L_x_11617:
[----:B------:R-:W-:-:S07]  /*11900*/  IMAD.MOV.U32 R180, RZ, RZ, R186 ;  /* 0x000000ffffb47224 */ /* 0x000fce00078e00ba */
.L_x_11618:
[----:B------:R-:W-:Y:S05]  /*11910*/  BSYNC B1 ;  /* 0x0000000000017941 */ /* 0x000fea0003800000 */
.L_x_11616:
        /* <DEDUP_REMOVED lines=16> */
.L_x_11622:
[----:B------:R-:W-:Y:S05]  /*11a20*/  BSYNC B2 ;  /* 0x0000000000027941 */ /* 0x000fea0003800000 */
.L_x_11621:
        /* <DEDUP_REMOVED lines=43> */
.L_x_11620:
[----:B------:R-:W-:Y:S05]  /*11ce0*/  BSYNC B1 ;  /* 0x0000000000017941 */ /* 0x000fea0003800000 */
.L_x_11619:
        /* <DEDUP_REMOVED lines=12> */
.L_x_11623:
        /* <DEDUP_REMOVED lines=12> */
.L_x_11626:
[----:B------:R-:W-:-:S07]  /*11e70*/  IMAD.MOV.U32 R180, RZ, RZ, R186 ;  /* 0x000000ffffb47224 */ /* 0x000fce00078e00ba */
.L_x_11627:
[----:B------:R-:W-:Y:S05]  /*11e80*/  BSYNC B1 ;  /* 0x0000000000017941 */ /* 0x000fea0003800000 */
.L_x_11625:
        /* <DEDUP_REMOVED lines=16> */
.L_x_11631:
[----:B------:R-:W-:Y:S05]  /*11f90*/  BSYNC B2 ;  /* 0x0000000000027941 */ /* 0x000fea0003800000 */
.L_x_11630:
        /* <DEDUP_REMOVED lines=43> */
.L_x_11629:
[----:B------:R-:W-:Y:S05]  /*12250*/  BSYNC B1 ;  /* 0x0000000000017941 */ /* 0x000fea0003800000 */
.L_x_11628:
        /* <DEDUP_REMOVED lines=10> */
.L_x_11624:
        /* <DEDUP_REMOVED lines=51> */
.L_x_11632:
[----:B------:R-:W-:-:S07]  /*12630*/  VIADD R176, R176, 0x80 ;  /* 0x00000080b0b07836 */ /* 0x000fce0000000000 */
.L_x_11503:
[----:B------:R-:W-:Y:S05]  /*12640*/  BSYNC B0 ;  /* 0x0000000000007941 */ /* 0x000fea0003800000 */
.L_x_11502:
        /* <DEDUP_REMOVED lines=30> */
.L_x_11636:
[----:B------:R-:W-:-:S07]  /*12830*/  IMAD.MOV.U32 R158, RZ, RZ, R186 ;  /* 0x000000ffff9e7224 */ /* 0x000fce00078e00ba */
.L_x_11637:
[----:B------:R-:W-:Y:S05]  /*12840*/  BSYNC B1 ;  /* 0x0000000000017941 */ /* 0x000fea0003800000 */
.L_x_11635:
        /* <DEDUP_REMOVED lines=16> */
.L_x_11641:
[----:B------:R-:W-:Y:S05]  /*12950*/  BSYNC B2 ;  /* 0x0000000000027941 */ /* 0x000fea0003800000 */
.L_x_11640:
        /* <DEDUP_REMOVED lines=43> */
.L_x_11639:
[----:B------:R-:W-:Y:S05]  /*12c10*/  BSYNC B1 ;  /* 0x0000000000017941 */ /* 0x000fea0003800000 */
.L_x_11638:
        /* <DEDUP_REMOVED lines=20> */
.L_x_11642:
        /* <DEDUP_REMOVED lines=12> */
.L_x_11645:
[----:B------:R-:W-:-:S07]  /*12e20*/  IMAD.MOV.U32 R157, RZ, RZ, R186 ;  /* 0x000000ffff9d7224 */ /* 0x000fce00078e00ba */
.L_x_11646:
[----:B------:R-:W-:Y:S05]  /*12e30*/  BSYNC B1 ;  /* 0x0000000000017941 */ /* 0x000fea0003800000 */
.L_x_11644:
        /* <DEDUP_REMOVED lines=16> */
.L_x_11650:
[----:B------:R-:W-:Y:S05]  /*12f40*/  BSYNC B2 ;  /* 0x0000000000027941 */ /* 0x000fea0003800000 */
.L_x_11649:
        /* <DEDUP_REMOVED lines=43> */
.L_x_11648:
[----:B------:R-:W-:Y:S05]  /*13200*/  BSYNC B1 ;  /* 0x0000000000017941 */ /* 0x000fea0003800000 */
.L_x_11647:
        /* <DEDUP_REMOVED lines=9> */
.L_x_11643:
        /* <DEDUP_REMOVED lines=12> */
.L_x_11652:
[----:B------:R-:W-:-:S07]  /*13360*/  IMAD.MOV.U32 R157, RZ, RZ, R186 ;  /* 0x000000ffff9d7224 */ /* 0x000fce00078e00ba */
.L_x_11653:
[----:B------:R-:W-:Y:S05]  /*13370*/  BSYNC B1 ;  /* 0x0000000000017941 */ /* 0x000fea0003800000 */
.L_x_11651:
        /* <DEDUP_REMOVED lines=16> */
.L_x_11657:
[----:B------:R-:W-:Y:S05]  /*13480*/  BSYNC B2 ;  /* 0x0000000000027941 */ /* 0x000fea0003800000 */
.L_x_11656:
        /* <DEDUP_REMOVED lines=43> */
.L_x_11655:
[----:B------:R-:W-:Y:S05]  /*13740*/  BSYNC B1 ;  /* 0x0000000000017941 */ /* 0x000fea0003800000 */
.L_x_11654:
        /* <DEDUP_REMOVED lines=14> */
.L_x_11658:
        /* <DEDUP_REMOVED lines=12> */
.L_x_11661:
[----:B------:R-:W-:-:S07]  /*138f0*/  MOV R158, R186 ;  /* 0x000000ba009e7202 */ /* 0x000fce0000000f00 */
.L_x_11662:
[----:B------:R-:W-:Y:S05]  /*13900*/  BSYNC B1 ;  /* 0x0000000000017941 */ /* 0x000fea0003800000 */
.L_x_11660:
        /* <DEDUP_REMOVED lines=16> */
.L_x_11666:
[----:B------:R-:W-:Y:S05]  /*13a10*/  BSYNC B2 ;  /* 0x0000000000027941 */ /* 0x000fea0003800000 */
.L_x_11665:
        /* <DEDUP_REMOVED lines=44> */
.L_x_11664:
[----:B------:R-:W-:Y:S05]  /*13ce0*/  BSYNC B1 ;  /* 0x0000000000017941 */ /* 0x000fea0003800000 */
.L_x_11663:
        /* <DEDUP_REMOVED lines=10> */
.L_x_11659:
        /* <DEDUP_REMOVED lines=12> */
.L_x_11668:
[----:B------:R-:W-:-:S07]  /*13e50*/  IMAD.MOV.U32 R158, RZ, RZ, R186 ;  /* 0x000000ffff9e7224 */ /* 0x000fce00078e00ba */
.L_x_11669:
[----:B------:R-:W-:Y:S05]  /*13e60*/  BSYNC B1 ;  /* 0x0000000000017941 */ /* 0x000fea0003800000 */
.L_x_11667:
        /* <DEDUP_REMOVED lines=16> */
.L_x_11673:
[----:B------:R-:W-:Y:S05]  /*13f70*/  BSYNC B2 ;  /* 0x0000000000027941 */ /* 0x000fea0003800000 */
.L_x_11672:
        /* <DEDUP_REMOVED lines=44> */
.L_x_11671:
[----:B------:R-:W-:Y:S05]  /*14240*/  BSYNC B1 ;  /* 0x0000000000017941 */ /* 0x000fea0003800000 */
.L_x_11670:
        /* <DEDUP_REMOVED lines=15> */
.L_x_11674:
        /* <DEDUP_REMOVED lines=12> */
.L_x_11677:
[----:B------:R-:W-:-:S07]  /*14400*/  IMAD.MOV.U32 R159, RZ, RZ, R186 ;  /* 0x000000ffff9f7224 */ /* 0x000fce00078e00ba */
.L_x_11678:
[----:B------:R-:W-:Y:S05]  /*14410*/  BSYNC B1 ;  /* 0x0000000000017941 */ /* 0x000fea0003800000 */
.L_x_11676:
        /* <DEDUP_REMOVED lines=16> */
.L_x_11682:
[----:B------:R-:W-:Y:S05]  /*14520*/  BSYNC B2 ;  /* 0x0000000000027941 */ /* 0x000fea0003800000 */
.L_x_11681:
        /* <DEDUP_REMOVED lines=44> */
.L_x_11680:
[----:B------:R-:W-:Y:S05]  /*147f0*/  BSYNC B1 ;  /* 0x0000000000017941 */ /* 0x000fea0003800000 */
.L_x_11679:
        /* <DEDUP_REMOVED lines=9> */
.L_x_11675:
        /* <DEDUP_REMOVED lines=12> */
.L_x_11684:
[----:B------:R-:W-:-:S07]  /*14950*/  IMAD.MOV.U32 R159, RZ, RZ, R186 ;  /* 0x000000ffff9f7224 */ /* 0x000fce00078e00ba */
.L_x_11685:
[----:B------:R-:W-:Y:S05]  /*14960*/  BSYNC B1 ;  /* 0x0000000000017941 */ /* 0x000fea0003800000 */
.L_x_11683:
        /* <DEDUP_REMOVED lines=16> */
.L_x_11689:
[----:B------:R-:W-:Y:S05]  /*14a70*/  BSYNC B2 ;  /* 0x0000000000027941 */ /* 0x000fea0003800000 */
.L_x_11688:
        /* <DEDUP_REMOVED lines=44> */
.L_x_11687:
[----:B------:R-:W-:Y:S05]  /*14d40*/  BSYNC B1 ;  /* 0x0000000000017941 */ /* 0x000fea0003800000 */
.L_x_11686:
        /* <DEDUP_REMOVED lines=14> */
.L_x_11690:
        /* <DEDUP_REMOVED lines=12> */
.L_x_11693:
[----:B------:R-:W-:-:S07]  /*14ef0*/  IMAD.MOV.U32 R172, RZ, RZ, R186 ;  /* 0x000000ffffac7224 */ /* 0x000fce00078e00ba */
.L_x_11694:
[----:B------:R-:W-:Y:S05]  /*14f00*/  BSYNC B1 ;  /* 0x0000000000017941 */ /* 0x000fea0003800000 */
.L_x_11692:
        /* <DEDUP_REMOVED lines=16> */
.L_x_11698:
[----:B------:R-:W-:Y:S05]  /*15010*/  BSYNC B2 ;  /* 0x0000000000027941 */ /* 0x000fea0003800000 */
.L_x_11697:
        /* <DEDUP_REMOVED lines=44> */
.L_x_11696:
[----:B------:R-:W-:Y:S05]  /*152e0*/  BSYNC B1 ;  /* 0x0000000000017941 */ /* 0x000fea0003800000 */
.L_x_11695:
        /* <DEDUP_REMOVED lines=10> */
.L_x_11691:
        /* <DEDUP_REMOVED lines=12> */
.L_x_11700:
[----:B------:R-:W-:-:S07]  /*15450*/  MOV R172, R186 ;  /* 0x000000ba00ac7202 */ /* 0x000fce0000000f00 */
.L_x_11701:
[----:B------:R-:W-:Y:S05]  /*15460*/  BSYNC B1 ;  /* 0x0000000000017941 */ /* 0x000fea0003800000 */
.L_x_11699:
        /* <DEDUP_REMOVED lines=16> */
.L_x_11705:
[----:B------:R-:W-:Y:S05]  /*15570*/  BSYNC B2 ;  /* 0x0000000000027941 */ /* 0x000fea0003800000 */
.L_x_11704:
        /* <DEDUP_REMOVED lines=44> */
.L_x_11703:
[----:B------:R-:W-:Y:S05]  /*15840*/  BSYNC B1 ;  /* 0x0000000000017941 */ /* 0x000fea0003800000 */
.L_x_11702:
        /* <DEDUP_REMOVED lines=15> */
.L_x_11706:
        /* <DEDUP_REMOVED lines=12> */
.L_x_11709:
[----:B------:R-:W-:-:S07]  /*15a00*/  MOV R173, R186 ;  /* 0x000000ba00ad7202 */ /* 0x000fce0000000f00 */
.L_x_11710:
[----:B------:R-:W-:Y:S05]  /*15a10*/  BSYNC B1 ;  /* 0x0000000000017941 */ /* 0x000fea0003800000 */
.L_x_11708:
        /* <DEDUP_REMOVED lines=16> */
.L_x_11714:
[----:B------:R-:W-:Y:S05]  /*15b20*/  BSYNC B2 ;  /* 0x0000000000027941 */ /* 0x000fea0003800000 */
.L_x_11713:
        /* <DEDUP_REMOVED lines=44> */
.L_x_11712:
[----:B------:R-:W-:Y:S05]  /*15df0*/  BSYNC B1 ;  /* 0x0000000000017941 */ /* 0x000fea0003800000 */
.L_x_11711:
        /* <DEDUP_REMOVED lines=9> */
.L_x_11707:
        /* <DEDUP_REMOVED lines=12> */
.L_x_11716:
[----:B------:R-:W-:-:S07]  /*15f50*/  IMAD.MOV.U32 R173, RZ, RZ, R186 ;  /* 0x000000ffffad7224 */ /* 0x000fce00078e00ba */
.L_x_11717:
[----:B------:R-:W-:Y:S05]  /*15f60*/  BSYNC B1 ;  /* 0x0000000000017941 */ /* 0x000fea0003800000 */
.L_x_11715:
        /* <DEDUP_REMOVED lines=16> */
.L_x_11721:
[----:B------:R-:W-:Y:S05]  /*16070*/  BSYNC B2 ;  /* 0x0000000000027941 */ /* 0x000fea0003800000 */
.L_x_11720:
        /* <DEDUP_REMOVED lines=44> */
.L_x_11719:
[----:B------:R-:W-:Y:S05]  /*16340*/  BSYNC B1 ;  /* 0x0000000000017941 */ /* 0x000fea0003800000 */
.L_x_11718:
        /* <DEDUP_REMOVED lines=12> */
.L_x_11722:
        /* <DEDUP_REMOVED lines=12> */
.L_x_11725:
[----:B------:R-:W-:-:S07]  /*164d0*/  IMAD.MOV.U32 R174, RZ, RZ, R186 ;  /* 0x000000ffffae7224 */ /* 0x000fce00078e00ba */
.L_x_11726:
[----:B------:R-:W-:Y:S05]  /*164e0*/  BSYNC B1 ;  /* 0x0000000000017941 */ /* 0x000fea0003800000 */
.L_x_11724:
        /* <DEDUP_REMOVED lines=16> */
.L_x_11730:
[----:B------:R-:W-:Y:S05]  /*165f0*/  BSYNC B2 ;  /* 0x0000000000027941 */ /* 0x000fea0003800000 */
.L_x_11729:
        /* <DEDUP_REMOVED lines=44> */
.L_x_11728:
[----:B------:R-:W-:Y:S05]  /*168c0*/  BSYNC B1 ;  /* 0x0000000000017941 */ /* 0x000fea0003800000 */
.L_x_11727:
        /* <DEDUP_REMOVED lines=10> */
.L_x_11723:
        /* <DEDUP_REMOVED lines=12> */
.L_x_11732:
[----:B------:R-:W-:-:S07]  /*16a30*/  IMAD.MOV.U32 R174, RZ, RZ, R186 ;  /* 0x000000ffffae7224 */ /* 0x000fce00078e00ba */
.L_x_11733:
[----:B------:R-:W-:Y:S05]  /*16a40*/  BSYNC B1 ;  /* 0x0000000000017941 */ /* 0x000fea0003800000 */
.L_x_11731:
        /* <DEDUP_REMOVED lines=16> */
.L_x_11737:
[----:B------:R-:W-:Y:S05]  /*16b50*/  BSYNC B2 ;  /* 0x0000000000027941 */ /* 0x000fea0003800000 */
.L_x_11736:
        /* <DEDUP_REMOVED lines=44> */
.L_x_11735:
[----:B------:R-:W-:Y:S05]  /*16e20*/  BSYNC B1 ;  /* 0x0000000000017941 */ /* 0x000fea0003800000 */
.L_x_11734:
        /* <DEDUP_REMOVED lines=13> */
.L_x_11738:
        /* <DEDUP_REMOVED lines=12> */
.L_x_11741:
[----:B------:R-:W-:-:S07]  /*16fc0*/  IMAD.MOV.U32 R180, RZ, RZ, R186 ;  /* 0x000000ffffb47224 */ /* 0x000fce00078e00ba */
.L_x_11742:
[----:B------:R-:W-:Y:S05]  /*16fd0*/  BSYNC B1 ;  /* 0x0000000000017941 */ /* 0x000fea0003800000 */
.L_x_11740:
        /* <DEDUP_REMOVED lines=16> */
.L_x_11746:
[----:B------:R-:W-:Y:S05]  /*170e0*/  BSYNC B2 ;  /* 0x0000000000027941 */ /* 0x000fea0003800000 */
.L_x_11745:
        /* <DEDUP_REMOVED lines=43> */
.L_x_11744:
[----:B------:R-:W-:Y:S05]  /*173a0*/  BSYNC B1 ;  /* 0x0000000000017941 */ /* 0x000fea0003800000 */
.L_x_11743:
        /* <DEDUP_REMOVED lines=9> */
.L_x_11739:
        /* <DEDUP_REMOVED lines=12> */
.L_x_11748:
[----:B------:R-:W-:-:S07]  /*17500*/  IMAD.MOV.U32 R180, RZ, RZ, R186 ;  /* 0x000000ffffb47224 */ /* 0x000fce00078e00ba */
.L_x_11749:
[----:B------:R-:W-:Y:S05]  /*17510*/  BSYNC B1 ;  /* 0x0000000000017941 */ /* 0x000fea0003800000 */
.L_x_11747:
        /* <DEDUP_REMOVED lines=16> */
.L_x_11753:
[----:B------:R-:W-:Y:S05]  /*17620*/  BSYNC B2 ;  /* 0x0000000000027941 */ /* 0x000fea0003800000 */
.L_x_11752:
        /* <DEDUP_REMOVED lines=43> */
.L_x_11751:
[----:B------:R-:W-:Y:S05]  /*178e0*/  BSYNC B1 ;  /* 0x0000000000017941 */ /* 0x000fea0003800000 */
.L_x_11750:
        /* <DEDUP_REMOVED lines=12> */
.L_x_11754:
        /* <DEDUP_REMOVED lines=12> */
.L_x_11757:
[----:B------:R-:W-:-:S07]  /*17a70*/  IMAD.MOV.U32 R180, RZ, RZ, R186 ;  /* 0x000000ffffb47224 */ /* 0x000fce00078e00ba */
.L_x_11758:
[----:B------:R-:W-:Y:S05]  /*17a80*/  BSYNC B1 ;  /* 0x0000000000017941 */ /* 0x000fea0003800000 */
.L_x_11756:
        /* <DEDUP_REMOVED lines=16> */
.L_x_11762:
[----:B------:R-:W-:Y:S05]  /*17b90*/  BSYNC B2 ;  /* 0x0000000000027941 */ /* 0x000fea0003800000 */
.L_x_11761:
        /* <DEDUP_REMOVED lines=43> */
.L_x_11760:
[----:B------:R-:W-:Y:S05]  /*17e50*/  BSYNC B1 ;  /* 0x0000000000017941 */ /* 0x000fea0003800000 */
.L_x_11759:
        /* <DEDUP_REMOVED lines=10> */
.L_x_11755:
        /* <DEDUP_REMOVED lines=20> */
[----:B------:R-:W-:Y:S02]  /*18040*/  SHF.R.U32.HI R208, RZ, 0x1d, R176 ;  /* 0x0000001dffd07819 */ /* 0x000fe400000116b0 */
[----:B------:R-:W-:-:S02]  /*18050*/  LEA.HI.X R181, R176, UR31, RZ, 0x5, P1 ;  /* 0x0000001fb0b57c11 */ /* 0x000fc400088f2cff */
[----:B------:R-:W-:Y:S02]  /*18060*/  IADD3 R176, P1, R207, UR32, RZ ;  /* 0x00000020cfb07c10 */ /* 0x000fe4000ff3e0ff */
        /* <DEDUP_REMOVED lines=8> */
[----:B---3--:R-:W-:Y:S01]  /*180f0*/  IMAD.U32 R177, R203, 0x10000, RZ ;  /* 0x00010000cbb17824 */ /* 0x008fe200078e00ff */
        /* <DEDUP_REMOVED lines=19> */
.L_x_11634:
[----:B------:R-:W-:Y:S05]  /*18230*/  BSYNC B0 ;  /* 0x0000000000007941 */ /* 0x000fea0003800000 */
.L_x_11633:
[----:B---34-:R-:W-:Y:S01]  /*18240*/  FADD.FTZ R176, RZ, R144 ;  /* 0x00000090ffb07221 */ /* 0x018fe20000010000 */
        /* <DEDUP_REMOVED lines=14> */
[----:B-12---:R-:W-:-:S05]  /*18330*/  FSEL R179, R176, RZ, P6 ;  /* 0x000000ffb0b37208 */ /* 0x006fca0003000000 */
        /* <DEDUP_REMOVED lines=41> */
[--C-:B------:R-:W-:Y:S01]  /*185d0*/  FADD.FTZ R207, R146, -R176.reuse ;  /* 0x800000b092cf7221 */ /* 0x100fe20000010000 */
[--C-:B------:R-:W-:Y:S01]  /*185e0*/  FADD.FTZ R181, R160, -R176.reuse ;  /* 0x800000b0a0b57221 */ /* 0x100fe20000010000 */
[----:B------:R-:W-:Y:S01]  /*185f0*/  FFMA.FTZ R0, R0, R0, RZ ;  /* 0x0000000000007223 */ /* 0x000fe200000100ff */
[--C-:B------:R-:W-:Y:S01]  /*18600*/  FADD.FTZ R180, R149, -R176.reuse ;  /* 0x800000b095b47221 */ /* 0x100fe20000010000 */
[----:B------:R-:W-:Y:S02]  /*18610*/  FADD.FTZ R182, R150, -R176 ;  /* 0x800000b096b67221 */ /* 0x000fe40000010000 */
        /* <DEDUP_REMOVED lines=67> */
.L_x_11783:
[----:B------:R-:W2:Y:S01]  /*18a50*/  @!P4 S2R R181, SR_CgaCtaId ;  /* 0x0000000000b5c919 */ /* 0x000ea20000008800 */
[----:B------:R-:W-:Y:S01]  /*18a60*/  @!P4 MOV R0, 0x400 ;  /* 0x000004000000c802 */ /* 0x000fe20000000f00 */
[----:B------:R-:W-:Y:S05]  /*18a70*/  WARPSYNC.ALL ;  /* 0x0000000000007948 */ /* 0x000fea0003800000 */
[----:B------:R-:W-:Y:S01]  /*18a80*/  LOP3.LUT R179, R177, 0x3, RZ, 0xc0, !PT ;  /* 0x00000003b1b37812 */ /* 0x000fe200078ec0ff */
[----:B-1----:R-:W-:Y:S01]  /*18a90*/  FADD.FTZ R177, R182, R183 ;  /* 0x000000b7b6b17221 */ /* 0x002fe20000010000 */
[----:B--2---:R-:W-:Y:S02]  /*18aa0*/  @!P4 LEA R181, R181, R0, 0x18 ;  /* 0x00000000b5b5c211 */ /* 0x004fe400078ec0ff */
        /* <DEDUP_REMOVED lines=12> */
[----:B------:R-:W-:Y:S01]  /*18b70*/  CS2R R176, SRZ ;  /* 0x0000000000b07805 */ /* 0x000fe2000001ff00 */
[----:B------:R-:W-:Y:S01]  /*18b80*/  IMAD.MOV.U32 R0, RZ, RZ, RZ ;  /* 0x000000ffff007224 */ /* 0x000fe200078e00ff */
[----:B------:R-:W-:Y:S01]  /*18b90*/  @!P0 LEA R178, R178, R181, 0x3 ;  /* 0x000000b5b2b28211 */ /* 0x000fe200078e18ff */
[----:B------:R-:W-:-:S04]  /*18ba0*/  @!P0 IMAD.MOV.U32 R0, RZ, RZ, R2 ;  /* 0x000000ffff008224 */ /* 0x000fc800078e0002 */
        /* <DEDUP_REMOVED lines=21> */
[----:B------:R-:W-:-:S04]  /*18d00*/  FMUL.FTZ R183, R183, R178 ;  /* 0x000000b2b7b77220 */ /* 0x000fc80000410000 */
[----:B------:R-:W1:Y:S01]  /*18d10*/  SHFL.DOWN PT, R181, R0, 0x1, 0x1f ;  /* 0x08201f0000b57f89 */ /* 0x000e6200000e0000 */
[----:B------:R-:W-:-:S04]  /*18d20*/  FMUL.FTZ R183, R183, R210 ;  /* 0x000000d2b7b77220 */ /* 0x000fc80000410000 */
[----:B------:R-:W-:-:S05]  /*18d30*/  FFMA.FTZ R177, R208, R183, R177 ;  /* 0x000000b7d0b17223 */ /* 0x000fca00000100b1 */
[----:B------:R-:W2:Y:S01]  /*18d40*/  SHFL.DOWN PT, R176, R177, 0x1, 0x1f ;  /* 0x08201f00b1b07f89 */ /* 0x000ea200000e0000 */
[----:B-1----:R-:W-:Y:S01]  /*18d50*/  FADD.FTZ R178, R0, -R181 ;  /* 0x800000b500b27221 */ /* 0x002fe20000010000 */
[----:B------:R-:W-:-:S03]  /*18d60*/  FMUL.FTZ R180, R181, R209 ;  /* 0x000000d1b5b47220 */ /* 0x000fc60000410000 */
[----:B------:R-:W-:Y:S01]  /*18d70*/  FMUL.FTZ R178, R178, R178 ;  /* 0x000000b2b2b27220 */ /* 0x000fe20000410000 */
[----:B------:R-:W-:-:S03]  /*18d80*/  FFMA.FTZ R181, R207, R0, R180 ;  /* 0x00000000cfb57223 */ /* 0x000fc600000100b4 */
[----:B------:R-:W-:Y:S01]  /*18d90*/  FMUL.FTZ R178, R207, R178 ;  /* 0x000000b2cfb27220 */ /* 0x000fe20000410000 */
[----:B0-----:R-:W-:Y:S01]  /*18da0*/  FMUL.FTZ R0, R182, R181 ;  /* 0x000000b5b6007220 */ /* 0x001fe20000410000 */
[----:B--2---:R-:W-:Y:S02]  /*18db0*/  FADD.FTZ R181, R177, R176 ;  /* 0x000000b0b1b57221 */ /* 0x004fe40000010000 */
[----:B------:R-:W-:Y:S01]  /*18dc0*/  FMUL.FTZ R178, R178, R209 ;  /* 0x000000d1b2b27220 */ /* 0x000fe20000410000 */
[----:B------:R-:W0:Y:S01]  /*18dd0*/  @!P0 LDC.64 R176, c[0x0][0x250] ;  /* 0x00009400ffb08b82 */ /* 0x000e220000000a00 */
[----:B------:R-:W1:Y:S02]  /*18de0*/  SHFL.IDX PT, R209, R0, RZ, 0x1f ;  /* 0x00001fff00d17589 */ /* 0x000e6400000e0000 */
[----:B------:R-:W-:-:S05]  /*18df0*/  FFMA.FTZ R181, R182, R178, R181 ;  /* 0x000000b2b6b57223 */ /* 0x000fca00000100b5 */
[----:B------:R-:W2:Y:S01]  /*18e00*/  LDC R182, c[0x0][0x2d8] ;  /* 0x0000b600ffb67b82 */ /* 0x000ea20000000800 */
[----:B------:R-:W2:Y:S07]  /*18e10*/  SHFL.IDX PT, R181, R181, RZ, 0x1f ;  /* 0x00001fffb5b57589 */ /* 0x000eae00000e0000 */
[----:B------:R-:W3:Y:S01]  /*18e20*/  @!P0 LDC.64 R178, c[0x0][0x258] ;  /* 0x00009600ffb28b82 */ /* 0x000ee20000000a00 */
[----:B0-----:R-:W-:-:S04]  /*18e30*/  @!P0 IMAD.WIDE R176, R190, 0x4, R176 ;  /* 0x00000004beb08825 */ /* 0x001fc800078e02b0 */
[----:B-1----:R-:W-:Y:S01]  /*18e40*/  FMUL.FTZ R180, R209, R209 ;  /* 0x000000d1d1b47220 */ /* 0x002fe20000410000 */
[----:B------:R0:W-:Y:S04]  /*18e50*/  @!P0 STG.E desc[UR4][R176.64], R209 ;  /* 0x000000d1b0008986 */ /* 0x0001e8000c101904 */
[----:B------:R-:W-:Y:S02]  /*18e60*/  FSEL R183, R180, RZ, !P1 ;  /* 0x000000ffb4b77208 */ /* 0x000fe40004800000 */
[----:B------:R-:W-:Y:S01]  /*18e70*/  PLOP3.LUT P1, PT, PT, PT, UP0, 0x40, 0x0 ;  /* 0x000000000000781c */ /* 0x000fe20003f2e808 */
[----:B--2---:R-:W-:-:S03]  /*18e80*/  FFMA.FTZ R180, R181, UR29, R182 ;  /* 0x0000001db5b47c23 */ /* 0x004fc600080100b6 */
[----:B------:R-:W-:Y:S01]  /*18e90*/  FSEL R207, R209, RZ, P1 ;  /* 0x000000ffd1cf7208 */ /* 0x000fe20000800000 */
[----:B------:R-:W-:Y:S01]  /*18ea0*/  FADD.FTZ R0, R180, R183 ;  /* 0x000000b7b4007221 */ /* 0x000fe20000010000 */
[----:B---3--:R-:W-:-:S05]  /*18eb0*/  @!P0 IMAD.WIDE R178, R190, 0x4, R178 ;  /* 0x00000004beb28825 */ /* 0x008fca00078e02b2 */
        /* <DEDUP_REMOVED lines=50> */
.L_x_11765:
[----:B------:R-:W-:Y:S05]  /*191e0*/  BSYNC B0 ;  /* 0x0000000000007941 */ /* 0x000fea0003800000 */
.L_x_11764:
        /* <DEDUP_REMOVED lines=50> */
.L_x_11767:
[----:B------:R-:W-:Y:S05]  /*19510*/  BSYNC B0 ;  /* 0x0000000000007941 */ /* 0x000fea0003800000 */
.L_x_11766:
        /* <DEDUP_REMOVED lines=50> */
.L_x_11769:
[----:B------:R-:W-:Y:S05]  /*19840*/  BSYNC B0 ;  /* 0x0000000000007941 */ /* 0x000fea0003800000 */
.L_x_11768:
        /* <DEDUP_REMOVED lines=22> */
[----:B------:R-:W-:Y:S01]  /*199b0*/  FMUL.FTZ R217, R0, R217 ;  /* 0x000000d900d97220 */ /* 0x000fe20000410000 */
[----:B------:R-:W-:Y:S01]  /*199c0*/  FFMA.FTZ R180, R12, R213, R28 ;  /* 0x000000d50cb47223 */ /* 0x000fe2000001001c */
[----:B------:R-:W-:Y:S01]  /*199d0*/  FFMA.FTZ R215, R13, R214, R29 ;  /* 0x000000d60dd77223 */ /* 0x000fe2000001001d */
[----:B------:R-:W-:Y:S01]  /*199e0*/  FFMA.FTZ R0, R16, R179, R32 ;  /* 0x000000b310007223 */ /* 0x000fe20000010020 */
[----:B------:R-:W-:Y:S01]  /*199f0*/  FFMA.FTZ R181, R17, R182, R33 ;  /* 0x000000b611b57223 */ /* 0x000fe20000010021 */
[----:B0-----:R-:W-:Y:S01]  /*19a00*/  IMAD.WIDE.U32 R210, R205, 0x10, R176 ;  /* 0x00000010cdd27825 */ /* 0x001fe200078e00b0 */
[----:B------:R-:W-:-:S03]  /*19a10*/  F2FP.BF16.F32.PACK_AB R177, R207, R178 ;  /* 0x000000b2cfb1723e */ /* 0x000fc600000010ff */
[----:B------:R-:W-:Y:S01]  /*19a20*/  FFMA.FTZ R213, R4, R213, R20 ;  /* 0x000000d504d57223 */ /* 0x000fe20000010014 */
[----:B------:R-:W-:Y:S01]  /*19a30*/  F2FP.BF16.F32.PACK_AB R178, R215, R180 ;  /* 0x000000b4d7b2723e */ /* 0x000fe200000010ff */
[----:B------:R-:W-:Y:S01]  /*19a40*/  FFMA.FTZ R180, R8, R179, R24 ;  /* 0x000000b308b47223 */ /* 0x000fe20000010018 */
[----:B------:R-:W-:Y:S01]  /*19a50*/  F2FP.BF16.F32.PACK_AB R176, R181, R0 ;  /* 0x00000000b5b0723e */ /* 0x000fe200000010ff */
        /* <DEDUP_REMOVED lines=16> */
.L_x_11771:
[----:B------:R-:W-:Y:S05]  /*19b60*/  BSYNC B0 ;  /* 0x0000000000007941 */ /* 0x000fea0003800000 */
.L_x_11770:
[----:B------:R-:W-:Y:S01]  /*19b70*/  VIADD R190, R190, UR36 ;  /* 0x00000024bebe7c36 */ /* 0x000fe20008000000 */
[----:B0-----:R-:W-:-:S04]  /*19b80*/  SEL R0, RZ, 0x1, P2 ;  /* 0x00000001ff007807 */ /* 0x001fc80001000000 */
[----:B------:R-:W-:-:S13]  /*19b90*/  ISETP.GE.AND P0, PT, R190, UR37, PT ;  /* 0x00000025be007c0c */ /* 0x000fda000bf06270 */
[----:B------:R-:W-:Y:S05]  /*19ba0*/  @!P0 BRA `(.L_x_11772) ;  /* 0xfffffe7400888947 */ /* 0x000fea000383ffff */
[----:B------:R-:W-:Y:S05]  /*19bb0*/  EXIT ;  /* 0x000000000000794d */ /* 0x000fea0003800000 */
.L_x_11763:
[----:B------:R-:W-:Y:S01]  /*19bc0*/  MOV R210, R179 ;  /* 0x000000b300d27202 */ /* 0x000fe20000000f00 */
[----:B------:R-:W-:Y:S01]  /*19bd0*/  IMAD.MOV.U32 R209, RZ, RZ, 0x1 ;  /* 0x00000001ffd17424 */ /* 0x000fe200078e00ff */
[----:B------:R-:W-:Y:S01]  /*19be0*/  MOV R207, 0xffffffff ;  /* 0xffffffff00cf7802 */ /* 0x000fe20000000f00 */
[----:B------:R-:W-:-:S07]  /*19bf0*/  IMAD.MOV.U32 R212, RZ, RZ, 0x1f ;  /* 0x0000001fffd47424 */ /* 0x000fce00078e00ff */
[----:B0----5:R-:W-:Y:S05]  /*19c00*/  WARPSYNC.COLLECTIVE R207, `(.L_x_11773) ;  /* 0x00000000cf087348 */ /* 0x021fea0003c00000 */
[----:B------:R1:W2:Y:S02]  /*19c10*/  SHFL.BFLY P5, R208, R210, R209, R212 ;  /* 0x0c0000d1d2d07389 */ /* 0x0002a400000a00d4 */
[----:B012--5:R-:W-:Y:S01]  /*19c20*/  ENDCOLLECTIVE ;  /* 0x000000000000791b */ /* 0x027fe20003800000 */
.L_x_11773:
[----:B------:R-:W-:Y:S01]  /*19c30*/  HFMA2.MMA R209, -RZ, RZ, 0, 1.1920928955078125e-07 ;  /* 0x00000002ffd17435 */ /* 0x000fe200000001ff */
[----:B------:R-:W-:-:S04]  /*19c40*/  IMAD.MOV.U32 R0, RZ, RZ, R208 ;  /* 0x000000ffff007224 */ /* 0x000fc800078e00d0 */
[----:B------:R-:W-:-:S04]  /*19c50*/  FADD.FTZ R180, R179, R0 ;  /* 0x00000000b3b47221 */ /* 0x000fc80000010000 */
[----:B------:R-:W-:-:S07]  /*19c60*/  IMAD.MOV.U32 R210, RZ, RZ, R180 ;  /* 0x000000ffffd27224 */ /* 0x000fce00078e00b4 */
[----:B------:R-:W-:Y:S05]  /*19c70*/  WARPSYNC.COLLECTIVE R207, `(.L_x_11774) ;  /* 0x00000000cf087348 */ /* 0x000fea0003c00000 */
[----:B------:R0:W1:Y:S02]  /*19c80*/  SHFL.BFLY P5, R208, R210, R209, R212 ;  /* 0x0c0000d1d2d07389 */ /* 0x00006400000a00d4 */
[----:B01----:R-:W-:Y:S01]  /*19c90*/  ENDCOLLECTIVE ;  /* 0x000000000000791b */ /* 0x003fe20003800000 */
.L_x_11774:
[----:B------:R-:W-:Y:S01]  /*19ca0*/  MOV R209, 0x4 ;  /* 0x0000000400d17802 */ /* 0x000fe20000000f00 */
[----:B------:R-:W-:-:S04]  /*19cb0*/  IMAD.MOV.U32 R181, RZ, RZ, R208 ;  /* 0x000000ffffb57224 */ /* 0x000fc800078e00d0 */
[----:B------:R-:W-:-:S04]  /*19cc0*/  FADD.FTZ R181, R180, R181 ;  /* 0x000000b5b4b57221 */ /* 0x000fc80000010000 */
[----:B------:R-:W-:-:S07]  /*19cd0*/  IMAD.MOV.U32 R210, RZ, RZ, R181 ;  /* 0x000000ffffd27224 */ /* 0x000fce00078e00b5 */
[----:B------:R-:W-:Y:S05]  /*19ce0*/  WARPSYNC.COLLECTIVE R207, `(.L_x_11775) ;  /* 0x00000000cf087348 */ /* 0x000fea0003c00000 */
[----:B------:R0:W1:Y:S02]  /*19cf0*/  SHFL.BFLY P5, R208, R210, R209, R212 ;  /* 0x0c0000d1d2d07389 */ /* 0x00006400000a00d4 */
[----:B01----:R-:W-:Y:S01]  /*19d00*/  ENDCOLLECTIVE ;  /* 0x000000000000791b */ /* 0x003fe20003800000 */
.L_x_11775:
[----:B------:R-:W-:Y:S01]  /*19d10*/  HFMA2.MMA R209, -RZ, RZ, 0, 4.76837158203125e-07 ;  /* 0x00000008ffd17435 */ /* 0x000fe200000001ff */
[----:B------:R-:W-:-:S04]  /*19d20*/  IMAD.MOV.U32 R0, RZ, RZ, R208 ;  /* 0x000000ffff007224 */ /* 0x000fc800078e00d0 */
[----:B------:R-:W-:-:S04]  /*19d30*/  FADD.FTZ R182, R181, R0 ;  /* 0x00000000b5b67221 */ /* 0x000fc80000010000 */
[----:B------:R-:W-:-:S07]  /*19d40*/  IMAD.MOV.U32 R210, RZ, RZ, R182 ;  /* 0x000000ffffd27224 */ /* 0x000fce00078e00b6 */
[----:B------:R-:W-:Y:S05]  /*19d50*/  WARPSYNC.COLLECTIVE R207, `(.L_x_11776) ;  /* 0x00000000cf087348 */ /* 0x000fea0003c00000 */
[----:B------:R0:W1:Y:S02]  /*19d60*/  SHFL.BFLY P5, R208, R210, R209, R212 ;  /* 0x0c0000d1d2d07389 */ /* 0x00006400000a00d4 */
[----:B01----:R-:W-:Y:S01]  /*19d70*/  ENDCOLLECTIVE ;  /* 0x000000000000791b */ /* 0x003fe20003800000 */
.L_x_11776:
[----:B------:R-:W-:Y:S01]  /*19d80*/  MOV R209, 0x10 ;  /* 0x0000001000d17802 */ /* 0x000fe20000000f00 */
[----:B------:R-:W-:-:S04]  /*19d90*/  IMAD.MOV.U32 R183, RZ, RZ, R208 ;  /* 0x000000ffffb77224 */ /* 0x000fc800078e00d0 */
[----:B------:R-:W-:-:S04]  /*19da0*/  FADD.FTZ R183, R182, R183 ;  /* 0x000000b7b6b77221 */ /* 0x000fc80000010000 */
[----:B------:R-:W-:-:S07]  /*19db0*/  IMAD.MOV.U32 R210, RZ, RZ, R183 ;  /* 0x000000ffffd27224 */ /* 0x000fce00078e00b7 */
[----:B------:R-:W-:Y:S05]  /*19dc0*/  WARPSYNC.COLLECTIVE R207, `(.L_x_11777) ;  /* 0x00000000cf087348 */ /* 0x000fea0003c00000 */
[----:B------:R0:W1:Y:S02]  /*19dd0*/  SHFL.BFLY P5, R208, R210, R209, R212 ;  /* 0x0c0000d1d2d07389 */ /* 0x00006400000a00d4 */
[----:B01----:R-:W-:Y:S01]  /*19de0*/  ENDCOLLECTIVE ;  /* 0x000000000000791b */ /* 0x003fe20003800000 */
.L_x_11777:
        /* <DEDUP_REMOVED lines=73> */
.L_x_11778:
[----:B------:R-:W-:Y:S01]  /*1a280*/  MOV R209, 0x2 ;  /* 0x0000000200d17802 */ /* 0x000fe20000000f00 */
[----:B------:R-:W-:-:S04]  /*1a290*/  IMAD.MOV.U32 R179, RZ, RZ, R208 ;  /* 0x000000ffffb37224 */ /* 0x000fc800078e00d0 */
[----:B------:R-:W-:-:S04]  /*1a2a0*/  FADD.FTZ R179, R0, R179 ;  /* 0x000000b300b37221 */ /* 0x000fc80000010000 */
[----:B------:R-:W-:-:S07]  /*1a2b0*/  IMAD.MOV.U32 R210, RZ, RZ, R179 ;  /* 0x000000ffffd27224 */ /* 0x000fce00078e00b3 */
[----:B------:R-:W-:Y:S05]  /*1a2c0*/  WARPSYNC.COLLECTIVE R207, `(.L_x_11779) ;  /* 0x00000000cf087348 */ /* 0x000fea0003c00000 */
[----:B------:R0:W1:Y:S02]  /*1a2d0*/  SHFL.BFLY P5, R208, R210, R209, R212 ;  /* 0x0c0000d1d2d07389 */ /* 0x00006400000a00d4 */
[----:B01----:R-:W-:Y:S01]  /*1a2e0*/  ENDCOLLECTIVE ;  /* 0x000000000000791b */ /* 0x003fe20003800000 */
.L_x_11779:
[----:B------:R-:W-:Y:S01]  /*1a2f0*/  HFMA2.MMA R209, -RZ, RZ, 0, 2.384185791015625e-07 ;  /* 0x00000004ffd17435 */ /* 0x000fe200000001ff */
[----:B------:R-:W-:-:S04]  /*1a300*/  IMAD.MOV.U32 R180, RZ, RZ, R208 ;  /* 0x000000ffffb47224 */ /* 0x000fc800078e00d0 */
[----:B------:R-:W-:-:S04]  /*1a310*/  FADD.FTZ R180, R179, R180 ;  /* 0x000000b4b3b47221 */ /* 0x000fc80000010000 */
[----:B------:R-:W-:-:S07]  /*1a320*/  IMAD.MOV.U32 R210, RZ, RZ, R180 ;  /* 0x000000ffffd27224 */ /* 0x000fce00078e00b4 */
[----:B------:R-:W-:Y:S05]  /*1a330*/  WARPSYNC.COLLECTIVE R207, `(.L_x_11780) ;  /* 0x00000000cf087348 */ /* 0x000fea0003c00000 */
[----:B------:R0:W1:Y:S02]  /*1a340*/  SHFL.BFLY P5, R208, R210, R209, R212 ;  /* 0x0c0000d1d2d07389 */ /* 0x00006400000a00d4 */
[----:B01----:R-:W-:Y:S01]  /*1a350*/  ENDCOLLECTIVE ;  /* 0x000000000000791b */ /* 0x003fe20003800000 */
.L_x_11780:
[----:B------:R-:W-:Y:S01]  /*1a360*/  MOV R209, 0x8 ;  /* 0x0000000800d17802 */ /* 0x000fe20000000f00 */
[----:B------:R-:W-:-:S04]  /*1a370*/  IMAD.MOV.U32 R181, RZ, RZ, R208 ;  /* 0x000000ffffb57224 */ /* 0x000fc800078e00d0 */
[----:B------:R-:W-:-:S04]  /*1a380*/  FADD.FTZ R181, R180, R181 ;  /* 0x000000b5b4b57221 */ /* 0x000fc80000010000 */
[----:B------:R-:W-:-:S07]  /*1a390*/  IMAD.MOV.U32 R210, RZ, RZ, R181 ;  /* 0x000000ffffd27224 */ /* 0x000fce00078e00b5 */
[----:B------:R-:W-:Y:S05]  /*1a3a0*/  WARPSYNC.COLLECTIVE R207, `(.L_x_11781) ;  /* 0x00000000cf087348 */ /* 0x000fea0003c00000 */
[----:B------:R0:W1:Y:S02]  /*1a3b0*/  SHFL.BFLY P5, R208, R210, R209, R212 ;  /* 0x0c0000d1d2d07389 */ /* 0x00006400000a00d4 */
[----:B01----:R-:W-:Y:S01]  /*1a3c0*/  ENDCOLLECTIVE ;  /* 0x000000000000791b */ /* 0x003fe20003800000 */
.L_x_11781:
[----:B------:R-:W-:Y:S01]  /*1a3d0*/  HFMA2.MMA R209, -RZ, RZ, 0, 9.5367431640625e-07 ;  /* 0x00000010ffd17435 */ /* 0x000fe200000001ff */
[----:B------:R-:W-:-:S04]  /*1a3e0*/  IMAD.MOV.U32 R182, RZ, RZ, R208 ;  /* 0x000000ffffb67224 */ /* 0x000fc800078e00d0 */
[----:B------:R-:W-:-:S04]  /*1a3f0*/  FADD.FTZ R182, R181, R182 ;  /* 0x000000b6b5b67221 */ /* 0x000fc80000010000 */
[----:B------:R-:W-:-:S07]  /*1a400*/  IMAD.MOV.U32 R210, RZ, RZ, R182 ;  /* 0x000000ffffd27224 */ /* 0x000fce00078e00b6 */
[----:B------:R-:W-:Y:S05]  /*1a410*/  WARPSYNC.COLLECTIVE R207, `(.L_x_11782) ;  /* 0x00000000cf087348 */ /* 0x000fea0003c00000 */
[----:B------:R0:W1:Y:S02]  /*1a420*/  SHFL.BFLY P5, R208, R210, R209, R212 ;  /* 0x0c0000d1d2d07389 */ /* 0x00006400000a00d4 */
[----:B01----:R-:W-:Y:S01]  /*1a430*/  ENDCOLLECTIVE ;  /* 0x000000000000791b */ /* 0x003fe20003800000 */
.L_x_11782:
[----:B------:R-:W-:Y:S01]  /*1a440*/  IMAD.MOV.U32 R183, RZ, RZ, R208 ;  /* 0x000000ffffb77224 */ /* 0x000fe200078e00d0 */
[----:B------:R-:W-:Y:S06]  /*1a450*/  BRA `(.L_x_11783) ;  /* 0xffffffe4007c7947 */ /* 0x000fec000383ffff */
.L_x_11784:
        /* <DEDUP_REMOVED lines=10> */
.L_x_27056:


//--------------------- .text._ZN10layer_norm31ln_parallel_residual_fwd_kernelINS_13Kernel_traitsIf13__nv_bfloat16fS2_fjLj4096ELj1ELj1ELj4ELj16ENS_18Kernel_traits_baseILj4096EfS2_fS2_fjLj128EEEEELb1ELb0ELb1EEEvNS_9FwdParamsE --------------------------
	.section	.text._ZN10layer_norm31ln_parallel_residual_fwd_kernelINS_13Kernel_traitsIf13__nv_bfloat16fS2_fjLj4096ELj1ELj1ELj4ELj16ENS_18Kernel_traits_baseILj4096EfS2_fS2_fjLj128EEEEELb1ELb0ELb1EEEvNS_9FwdParamsE,"ax",@progbits
	.align	128
        .global         _ZN10layer_norm31ln_parallel_residual_fwd_kernelINS_13Kernel_traitsIf13__nv_bfloat16fS2_fjLj4096ELj1ELj1ELj4ELj16ENS_18Kernel_traits_baseILj4096EfS2_fS2_fjLj128EEEEELb1ELb0ELb1EEEvNS_9FwdParamsE
        .type           _ZN10layer_norm31ln_parallel_residual_fwd_kernelINS_13Kernel_traitsIf13__nv_bfloat16fS2_fjLj4096ELj1ELj1ELj4ELj16ENS_18Kernel_traits_baseILj4096EfS2_fS2_fjLj128EEEEELb1ELb0ELb1EEEvNS_9FwdParamsE,@function
        .size           _ZN10layer_norm31ln_parallel_residual_fwd_kernelINS_13Kernel_traitsIf13__nv_bfloat16fS2_fjLj4096ELj1ELj1ELj4ELj16ENS_18Kernel_traits_baseILj4096EfS2_fS2_fjLj128EEEEELb1ELb0ELb1EEEvNS_9FwdParamsE,(.L_x_27057 - _ZN10layer_norm31ln_parallel_residual_fwd_kernelINS_13Kernel_traitsIf13__nv_bfloat16fS2_fjLj4096ELj1ELj1ELj4ELj16ENS_18Kernel_traits_baseILj4096EfS2_fS2_fjLj128EEEEELb1ELb0ELb1EEEvNS_9FwdParamsE)
        .other          _ZN10layer_norm31ln_parallel_residual_fwd_kernelINS_13Kernel_traitsIf13__nv_bfloat16fS2_fjLj4096ELj1ELj1ELj4ELj16ENS_18Kernel_traits_baseILj4096EfS2_fS2_fjLj128EEEEELb1ELb0ELb1EEEvNS_9FwdParamsE,@"STO_CUDA_ENTRY STV_DEFAULT"
_ZN10layer_norm31ln_parallel_residual_fwd_kernelINS_13Kernel_traitsIf13__nv_bfloat16fS2_fjLj4096ELj1ELj1ELj4ELj16ENS_18Kernel_traits_baseILj4096EfS2_fS2_fjLj128EEEEELb1ELb0ELb1EEEvNS_9FwdParamsE:
.text._ZN10layer_norm31ln_parallel_residual_fwd_kernelINS_13Kernel_traitsIf13__nv_bfloat16fS2_fjLj4096ELj1ELj1ELj4ELj16ENS_18Kernel_traits_baseILj4096EfS2_fS2_fjLj128EEEEELb1ELb0ELb1EEEvNS_9FwdParamsE:
        /* <DEDUP_REMOVED lines=10> */
[----:B------:R-:W-:Y:S01]  /*00a0*/  ULDC.64 UR10, c[0x0][0x260] ;  /* 0x00009800000a7ab9 */ /* 0x000fe20000000a00 */
[----:B------:R-:W-:Y:S01]  /*00b0*/  ULDC.64 UR14, c[0x0][0x2d0] ;  /* 0x0000b400000e7ab9 */ /* 0x000fe20000000a00 */
[----:B------:R-:W-:-:S03]  /*00c0*/  ULDC.64 UR12, c[0x0][0x268] ;  /* 0x00009a00000c7ab9 */ /* 0x000fc60000000a00 */
[----:B------:R-:W2:Y:S01]  /*00d0*/  S2UR UR8, SR_CTAID.X ;  /* 0x00000000000879c3 */ /* 0x000ea20000002500 */
[----:B------:R-:W3:Y:S07]  /*00e0*/  @P0 LDG.E.64 R2, desc[UR4][R2.64] ;  /* 0x0000000402020981 */ /* 0x000eee000c1e1b00 */
[----:B------:R-:W2:Y:S01]  /*00f0*/  LDC R174, c[0x0][RZ] ;  /* 0x00000000ffae7b82 */ /* 0x000ea20000000800 */
[----:B0-----:R-:W-:Y:S02]  /*0100*/  @P0 MOV R4, R192 ;  /* 0x000000c000040202 */ /* 0x001fe40000000f00 */
[----:B------:R-:W-:-:S02]  /*0110*/  CS2R R10, SRZ ;  /* 0x00000000000a7805 */ /* 0x000fc4000001ff00 */
[----:B------:R-:W-:Y:S02]  /*0120*/  CS2R R12, SRZ ;  /* 0x00000000000c7805 */ /* 0x000fe4000001ff00 */
[----:B------:R-:W-:Y:S02]  /*0130*/  CS2R R14, SRZ ;  /* 0x00000000000e7805 */ /* 0x000fe4000001ff00 */
[----:B------:R-:W-:Y:S02]  /*0140*/  CS2R R16, SRZ ;  /* 0x0000000000107805 */ /* 0x000fe4000001ff00 */
[----:B------:R-:W-:Y:S02]  /*0150*/  CS2R R18, SRZ ;  /* 0x0000000000127805 */ /* 0x000fe4000001ff00 */
[----:B------:R-:W-:Y:S01]  /*0160*/  CS2R R20, SRZ ;  /* 0x0000000000147805 */ /* 0x000fe2000001ff00 */
[----:B-1----:R-:W-:Y:S01]  /*0170*/  @P0 IMAD.MOV.U32 R5, RZ, RZ, R193 ;  /* 0x000000ffff050224 */ /* 0x002fe200078e00c1 */
[----:B------:R-:W0:Y:S01]  /*0180*/  @P0 LDC R7, c[0x0][0x2f0] ;  /* 0x0000bc00ff070b82 */ /* 0x000e220000000800 */
[----:B------:R-:W-:-:S02]  /*0190*/  CS2R R22, SRZ ;  /* 0x0000000000167805 */ /* 0x000fc4000001ff00 */
[----:B------:R-:W-:Y:S02]  /*01a0*/  CS2R R24, SRZ ;  /* 0x0000000000187805 */ /* 0x000fe4000001ff00 */
[----:B------:R-:W-:Y:S02]  /*01b0*/  CS2R R26, SRZ ;  /* 0x00000000001a7805 */ /* 0x000fe4000001ff00 */
[----:B------:R-:W-:Y:S01]  /*01c0*/  CS2R R28, SRZ ;  /* 0x00000000001c7805 */ /* 0x000fe2000001ff00 */
[----:B------:R-:W0:Y:S01]  /*01d0*/  @P0 LDG.E.64 R4, desc[UR4][R4.64] ;  /* 0x0000000404040981 */ /* 0x000e22000c1e1b00 */
[----:B------:R-:W-:Y:S02]  /*01e0*/  CS2R R30, SRZ ;  /* 0x00000000001e7805 */ /* 0x000fe4000001ff00 */
[----:B------:R-:W-:Y:S02]  /*01f0*/  CS2R R32, SRZ ;  /* 0x0000000000207805 */ /* 0x000fe4000001ff00 */
[----:B------:R-:W-:Y:S01]  /*0200*/  CS2R R34, SRZ ;  /* 0x0000000000227805 */ /* 0x000fe2000001ff00 */
[----:B------:R-:W-:Y:S01]  /*0210*/  ULDC UR9, c[0x0][0x214] ;  /* 0x0000850000097ab9 */ /* 0x000fe20000000800 */
[----:B--2---:R-:W-:Y:S01]  /*0220*/  IMAD R174, R174, UR8, R191 ;  /* 0x00000008aeae7c24 */ /* 0x004fe2000f8e02bf */
[----:B------:R-:W-:-:S04]  /*0230*/  SHF.L.U32 R0, R191, 0x5, RZ ;  /* 0x00000005bf007819 */ /* 0x000fc800000006ff */
[----:B------:R-:W-:Y:S02]  /*0240*/  LOP3.LUT R0, R0, 0xfe0, RZ, 0xc0, !PT ;  /* 0x00000fe000007812 */ /* 0x000fe400078ec0ff */
        /* <DEDUP_REMOVED lines=15> */
[----:B---3--:R-:W-:Y:S02]  /*0340*/  @P0 R2UR UR6, R2 ;  /* 0x00000000020602ca */ /* 0x008fe400000e0000 */
[----:B------:R-:W-:-:S02]  /*0350*/  @P0 R2UR UR7, R3 ;  /* 0x00000000030702ca */ /* 0x000fc400000e0000 */
[----:B0-----:R-:W-:-:S05]  /*0360*/  @P0 IADD3 R192, P1, R4, R7, RZ ;  /* 0x0000000704c00210 */ /* 0x001fca0007f3e0ff */
        /* <DEDUP_REMOVED lines=41> */
[----:B------:R-:W-:Y:S02]  /*0600*/  LOP3.LUT R7, R5, UR33, R8, 0x96, !PT ;  /* 0x0000002105077c12 */ /* 0x000fe4000f8e9608 */
[----:B------:R-:W-:Y:S02]  /*0610*/  IADD3 R132, P0, R0, UR10, RZ ;  /* 0x0000000a00847c10 */ /* 0x000fe4000ff1e0ff */
[----:B------:R-:W-:Y:S01]  /*0620*/  LOP3.LUT R8, R3, UR34, R6, 0x96, !PT ;  /* 0x0000002203087c12 */ /* 0x000fe2000f8e9606 */
[----:B------:R-:W-:Y:S01]  /*0630*/  UIADD3 UR36, UR7, 0x1fd5c5a3, URZ ;  /* 0x1fd5c5a307247890 */ /* 0x000fe2000fffe03f */
[----:B------:R-:W-:Y:S01]  /*0640*/  IMAD.WIDE.U32 R6, R7, -0x2daee0ad, RZ ;  /* 0xd2511f5307067825 */ /* 0x000fe200078e00ff */
[----:B------:R-:W-:-:S03]  /*0650*/  UIADD3 UR35, UR6, 0x5384540f, URZ ;  /* 0x5384540f06237890 */ /* 0x000fc6000fffe03f */
[----:B------:R-:W-:Y:S01]  /*0660*/  IMAD.WIDE.U32 R8, R8, -0x326172a9, RZ ;  /* 0xcd9e8d5708087825 */ /* 0x000fe200078e00ff */
[----:B------:R-:W-:-:S03]  /*0670*/  LOP3.LUT R172, R7, UR36, R2, 0x96, !PT ;  /* 0x0000002407ac7c12 */ /* 0x000fc6000f8e9602 */
[----:B------:R-:W-:Y:S01]  /*0680*/  IMAD.X R133, RZ, RZ, UR11, P0 ;  /* 0x0000000bff857e24 */ /* 0x000fe200080e06ff */
[----:B------:R-:W-:Y:S01]  /*0690*/  ULDC.64 UR10, c[0x0][0x2c8] ;  /* 0x0000b200000a7ab9 */ /* 0x000fe20000000a00 */
[----:B------:R-:W-:Y:S02]  /*06a0*/  LOP3.LUT R173, R9, UR35, R4, 0x96, !PT ;  /* 0x0000002309ad7c12 */ /* 0x000fe4000f8e9604 */
[----:B------:R-:W-:Y:S01]  /*06b0*/  ISETP.NE.U32.AND P0, PT, RZ, UR10, PT ;  /* 0x0000000aff007c0c */ /* 0x000fe2000bf05070 */
[----:B------:R-:W-:Y:S01]  /*06c0*/  UIADD3 UR37, UR6, -0xe443238, URZ ;  /* 0xf1bbcdc806257890 */ /* 0x000fe2000fffe03f */
[----:B------:R-:W-:Y:S01]  /*06d0*/  LOP3.LUT R2, R191, 0x7f, RZ, 0xc0, !PT ;  /* 0x0000007fbf027812 */ /* 0x000fe200078ec0ff */
[----:B------:R-:W-:Y:S01]  /*06e0*/  UIADD3 UR38, UR7, -0x24c28bd8, URZ ;  /* 0xdb3d742807267890 */ /* 0x000fe2000fffe03f */
[----:B------:R-:W-:Y:S01]  /*06f0*/  ISETP.NE.AND.EX P0, PT, RZ, UR11, PT, P0 ;  /* 0x0000000bff007c0c */ /* 0x000fe2000bf05300 */
[----:B------:R-:W-:Y:S01]  /*0700*/  IMAD.HI.U32 R5, R172, -0x326172a9, RZ ;  /* 0xcd9e8d57ac057827 */ /* 0x000fe200078e00ff */
[----:B------:R-:W-:-:S03]  /*0710*/  ISETP.NE.U32.AND P1, PT, RZ, UR14, PT ;  /* 0x0000000eff007c0c */ /* 0x000fc6000bf25070 */
[----:B------:R-:W-:Y:S01]  /*0720*/  IMAD.HI.U32 R3, R173, -0x2daee0ad, RZ ;  /* 0xd2511f53ad037827 */ /* 0x000fe200078e00ff */
[----:B------:R-:W-:-:S03]  /*0730*/  IADD3 R44, P2, R0, UR10, RZ ;  /* 0x0000000a002c7c10 */ /* 0x000fc6000ff5e0ff */
[----:B------:R-:W-:Y:S01]  /*0740*/  IMAD.SHL.U32 R68, R2, 0x20, RZ ;  /* 0x0000002002447824 */ /* 0x000fe200078e00ff */
[----:B------:R-:W-:Y:S02]  /*0750*/  LOP3.LUT R180, R5, UR37, R8, 0x96, !PT ;  /* 0x0000002505b47c12 */ /* 0x000fe4000f8e9608 */
[----:B------:R-:W-:Y:S02]  /*0760*/  CS2R R4, SRZ ;  /* 0x0000000000047805 */ /* 0x000fe4000001ff00 */
[----:B------:R-:W-:Y:S02]  /*0770*/  LOP3.LUT R178, R3, UR38, R6, 0x96, !PT ;  /* 0x0000002603b27c12 */ /* 0x000fe4000f8e9606 */
[----:B------:R-:W-:Y:S02]  /*0780*/  CS2R R6, SRZ ;  /* 0x0000000000067805 */ /* 0x000fe4000001ff00 */
[----:B------:R-:W-:Y:S02]  /*0790*/  ISETP.NE.AND.EX P1, PT, RZ, UR15, PT, P1 ;  /* 0x0000000fff007c0c */ /* 0x000fe4000bf25310 */
[----:B------:R-:W-:-:S02]  /*07a0*/  CS2R R8, SRZ ;  /* 0x0000000000087805 */ /* 0x000fc4000001ff00 */
[----:B------:R-:W-:Y:S02]  /*07b0*/  IADD3.X R45, RZ, UR11, RZ, P2, !PT ;  /* 0x0000000bff2d7c10 */ /* 0x000fe400097fe4ff */
[C---:B------:R-:W-:Y:S02]  /*07c0*/  IADD3 R134, P3, R68.reuse, UR12, RZ ;  /* 0x0000000c44867c10 */ /* 0x040fe4000ff7e0ff */
[----:B------:R-:W-:Y:S01]  /*07d0*/  IADD3 R68, P4, R68, UR14, RZ ;  /* 0x0000000e44447c10 */ /* 0x000fe2000ff9e0ff */
[----:B------:R-:W5:Y:S04]  /*07e0*/  @P0 LDG.E.128 R4, desc[UR4][R44.64] ;  /* 0x000000042c040981 */ /* 0x000f68000c1e1d00 */
[----:B------:R-:W5:Y:S01]  /*07f0*/  @P0 LDG.E.128 R8, desc[UR4][R44.64+0x10] ;  /* 0x000010042c080981 */ /* 0x000f62000c1e1d00 */
[----:B------:R-:W-:-:S03]  /*0800*/  IMAD.X R69, RZ, RZ, UR15, P4 ;  /* 0x0000000fff457e24 */ /* 0x000fc6000a0e06ff */
[----:B------:R-:W5:Y:S04]  /*0810*/  @P0 LDG.E.128 R12, desc[UR4][R44.64+0x1000] ;  /* 0x001000042c0c0981 */ /* 0x000f68000c1e1d00 */
[----:B------:R-:W5:Y:S04]  /*0820*/  @P0 LDG.E.128 R16, desc[UR4][R44.64+0x1010] ;  /* 0x001010042c100981 */ /* 0x000f68000c1e1d00 */
[----:B------:R-:W5:Y:S04]  /*0830*/  @P0 LDG.E.128 R20, desc[UR4][R44.64+0x2000] ;  /* 0x002000042c140981 */ /* 0x000f68000c1e1d00 */
[----:B------:R-:W5:Y:S04]  /*0840*/  @P0 LDG.E.128 R24, desc[UR4][R44.64+0x2010] ;  /* 0x002010042c180981 */ /* 0x000f68000c1e1d00 */
[----:B------:R-:W5:Y:S04]  /*0850*/  @P0 LDG.E.128 R28, desc[UR4][R44.64+0x3000] ;  /* 0x003000042c1c0981 */ /* 0x000f68000c1e1d00 */
[----:B------:R0:W5:Y:S04]  /*0860*/  @P0 LDG.E.128 R32, desc[UR4][R44.64+0x3010] ;  /* 0x003010042c200981 */ /* 0x000168000c1e1d00 */
[----:B------:R1:W5:Y:S04]  /*0870*/  @P1 LDG.E.128 R36, desc[UR4][R68.64] ;  /* 0x0000000444241981 */ /* 0x000368000c1e1d00 */
[----:B------:R1:W5:Y:S01]  /*0880*/  @P1 LDG.E.128 R40, desc[UR4][R68.64+0x10] ;  /* 0x0000100444281981 */ /* 0x000362000c1e1d00 */
[----:B0-----:R-:W-:-:S03]  /*0890*/  CS2R R44, SRZ ;  /* 0x00000000002c7805 */ /* 0x001fc6000001ff00 */
[----:B------:R1:W5:Y:S04]  /*08a0*/  @P1 LDG.E.128 R48, desc[UR4][R68.64+0x1010] ;  /* 0x0010100444301981 */ /* 0x000368000c1e1d00 */
[----:B------:R1:W5:Y:S04]  /*08b0*/  @P1 LDG.E.128 R44, desc[UR4][R68.64+0x1000] ;  /* 0x00100004442c1981 */ /* 0x000368000c1e1d00 */
[----:B------:R1:W5:Y:S04]  /*08c0*/  @P1 LDG.E.128 R52, desc[UR4][R68.64+0x2000] ;  /* 0x0020000444341981 */ /* 0x000368000c1e1d00 */
[----:B------:R1:W5:Y:S04]  /*08d0*/  @P1 LDG.E.128 R56, desc[UR4][R68.64+0x2010] ;  /* 0x0020100444381981 */ /* 0x000368000c1e1d00 */
[----:B------:R1:W5:Y:S04]  /*08e0*/  @P1 LDG.E.128 R60, desc[UR4][R68.64+0x3000] ;  /* 0x00300004443c1981 */ /* 0x000368000c1e1d00 */
[----:B------:R1:W5:Y:S01]  /*08f0*/  @P1 LDG.E.128 R64, desc[UR4][R68.64+0x3010] ;  /* 0x0030100444401981 */ /* 0x000362000c1e1d00 */
[----:B------:R-:W-:-:S04]  /*0900*/  LEA.HI R191, R191, UR8, RZ, 0x19 ;  /* 0x00000008bfbf7c11 */ /* 0x000fc8000f8fc8ff */
[----:B------:R-:W-:Y:S01]  /*0910*/  ISETP.GE.AND P0, PT, R191, UR9, PT ;  /* 0x00000009bf007c0c */ /* 0x000fe2000bf06270 */
[----:B------:R-:W-:-:S12]  /*0920*/  IMAD.X R135, RZ, RZ, UR13, P3 ;  /* 0x0000000dff877e24 */ /* 0x000fd800098e06ff */
[----:B-1----:R-:W-:Y:S05]  /*0930*/  @P0 EXIT ;  /* 0x000000000000094d */ /* 0x002fea0003800000 */
        /* <DEDUP_REMOVED lines=19> */
[----:B------:R-:W-:Y:S01]  /*0a70*/  IMAD.HI.U32 R0, R180, -0x2daee0ad, RZ ;  /* 0xd2511f53b4007827 */ /* 0x000fe200078e00ff */
[----:B------:R-:W-:Y:S01]  /*0a80*/  ULDC.64 UR8, c[0x0][0x228] ;  /* 0x00008a0000087ab9 */ /* 0x000fe20000000a00 */
[----:B------:R-:W-:Y:S01]  /*0a90*/  LOP3.LUT R192, R192, 0x3, RZ, 0xc0, !PT ;  /* 0x00000003c0c07812 */ /* 0x000fe200078ec0ff */
[----:B------:R-:W-:Y:S01]  /*0aa0*/  UISETP.NE.U32.AND UP0, UPT, UR8, URZ, UPT ;  /* 0x0000003f0800728c */ /* 0x000fe2000bf05070 */
[----:B------:R-:W-:Y:S01]  /*0ab0*/  IMAD R172, R172, -0x326172a9, RZ ;  /* 0xcd9e8d57acac7824 */ /* 0x000fe200078e02ff */
[----:B------:R-:W-:Y:S01]  /*0ac0*/  LOP3.LUT R173, R0, UR40, R173, 0x96, !PT ;  /* 0x0000002800ad7c12 */ /* 0x000fe2000f8e96ad */
[C---:B------:R-:W-:Y:S01]  /*0ad0*/  IMAD.HI.U32 R3, R178.reuse, -0x326172a9, RZ ;  /* 0xcd9e8d57b2037827 */ /* 0x040fe200078e00ff */
[----:B------:R-:W-:Y:S01]  /*0ae0*/  HFMA2.MMA R0, -RZ, RZ, 0, 5.9604644775390625e-08 ;  /* 0x00000001ff007435 */ /* 0x000fe200000001ff */
[----:B------:R-:W-:Y:S01]  /*0af0*/  ULDC.U8 UR8, c[0x0][0x2a0] ;  /* 0x0000a80000087ab9 */ /* 0x000fe20000000000 */
[----:B------:R-:W-:Y:S01]  /*0b00*/  UISETP.NE.AND.EX UP0, UPT, UR9, URZ, UPT, UP0 ;  /* 0x0000003f0900728c */ /* 0x000fe2000bf05300 */
[----:B------:R-:W-:Y:S01]  /*0b10*/  IMAD R178, R178, -0x326172a9, RZ ;  /* 0xcd9e8d57b2b27824 */ /* 0x000fe200078e02ff */
[----:B------:R-:W-:Y:S01]  /*0b20*/  LOP3.LUT R172, R3, UR39, R172, 0x96, !PT ;  /* 0x0000002703ac7c12 */ /* 0x000fe2000f8e96ac */
[----:B------:R-:W-:Y:S01]  /*0b30*/  IMAD R180, R180, -0x2daee0ad, RZ ;  /* 0xd2511f53b4b47824 */ /* 0x000fe200078e02ff */
[----:B------:R-:W-:Y:S01]  /*0b40*/  UISETP.NE.AND UP1, UPT, UR8, URZ, UPT ;  /* 0x0000003f0800728c */ /* 0x000fe2000bf25270 */
[----:B------:R-:W-:Y:S01]  /*0b50*/  IMAD.MOV.U32 R177, RZ, RZ, RZ ;  /* 0x000000ffffb17224 */ /* 0x000fe200078e00ff */
[----:B------:R-:W-:Y:S01]  /*0b60*/  ULDC UR19, c[0x0][0x218] ;  /* 0x0000860000137ab9 */ /* 0x000fe20000000800 */
[----:B------:R-:W-:Y:S01]  /*0b70*/  ULDC UR22, c[0x0][0x290] ;  /* 0x0000a40000167ab9 */ /* 0x000fe20000000800 */
[----:B------:R-:W-:Y:S01]  /*0b80*/  ULDC.64 UR8, c[0x0][0x228] ;  /* 0x00008a0000087ab9 */ /* 0x000fe20000000a00 */
[----:B------:R-:W-:Y:S01]  /*0b90*/  ULDC.64 UR10, c[0x0][0x230] ;  /* 0x00008c00000a7ab9 */ /* 0x000fe20000000a00 */
[----:B------:R-:W-:Y:S01]  /*0ba0*/  ULDC.64 UR12, c[0x0][0x2b8] ;  /* 0x0000ae00000c7ab9 */ /* 0x000fe20000000a00 */
[----:B------:R-:W-:Y:S01]  /*0bb0*/  ULDC.64 UR14, c[0x0][0x2c0] ;  /* 0x0000b000000e7ab9 */ /* 0x000fe20000000a00 */
[----:B0-----:R-:W-:-:S05]  /*0bc0*/  ULDC.64 UR16, c[0x0][0x210] ;  /* 0x0000840000107ab9 */ /* 0x001fca0000000a00 */
.L_x_12302:
        /* <DEDUP_REMOVED lines=14> */
[----:B-----5:R0:W5:Y:S05]  /*0cb0*/  @P2 LDG.E.128 R184, desc[UR4][R132.64] ;  /* 0x0000000484b82981 */ /* 0x02016a000c1e1d00 */
[----:B------:R-:W5:Y:S01]  /*0cc0*/  LDG.E.128 R144, desc[UR4][R144.64] ;  /* 0x0000000490907981 */ /* 0x000f62000c1e1d00 */
[----:B-1----:R-:W-:-:S05]  /*0cd0*/  @P0 IMAD.WIDE.U32 R134, R201, 0x20, R134 ;  /* 0x00000020c9860825 */ /* 0x002fca00078e0086 */
        /* <DEDUP_REMOVED lines=14> */
.L_x_11786:
[----:B------:R-:W-:-:S07]  /*0dc0*/  IMAD.MOV.U32 R152, RZ, RZ, R178 ;  /* 0x000000ffff987224 */ /* 0x000fce00078e00b2 */
.L_x_11787:
[----:B------:R-:W-:Y:S05]  /*0dd0*/  BSYNC B0 ;  /* 0x0000000000007941 */ /* 0x000fea0003800000 */
.L_x_11785:
        /* <DEDUP_REMOVED lines=16> */
.L_x_11791:
[----:B------:R-:W-:Y:S05]  /*0ee0*/  BSYNC B1 ;  /* 0x0000000000017941 */ /* 0x000fea0003800000 */
.L_x_11790:
        /* <DEDUP_REMOVED lines=44> */
.L_x_11789:
[----:B------:R-:W-:Y:S05]  /*11b0*/  BSYNC B0 ;  /* 0x0000000000007941 */ /* 0x000fea0003800000 */
.L_x_11788:
[----:B------:R-:W0:Y:S01]  /*11c0*/  LDC R204, c[0x0][0x294] ;  /* 0x0000a500ffcc7b82 */ /* 0x000e220000000800 */
[----:B------:R-:W-:Y:S01]  /*11d0*/  HFMA2.MMA R202, -RZ, RZ, 0.1171875, 0 ;  /* 0x2f800000ffca7435 */ /* 0x000fe200000001ff */
[----:B------:R-:W-:Y:S01]  /*11e0*/  I2FP.F32.U32 R133, R152 ;  /* 0x0000009800857245 */ /* 0x000fe20000201000 */
[----:B-----5:R-:W-:Y:S01]  /*11f0*/  IMAD.U32 R132, R144, 0x10000, RZ ;  /* 0x0001000090847824 */ /* 0x020fe200078e00ff */
        /* <DEDUP_REMOVED lines=16> */
.L_x_11792:
        /* <DEDUP_REMOVED lines=12> */
.L_x_11795:
[----:B------:R-:W-:-:S07]  /*13c0*/  IMAD.MOV.U32 R154, RZ, RZ, R178 ;  /* 0x000000ffff9a7224 */ /* 0x000fce00078e00b2 */
.L_x_11796:
[----:B------:R-:W-:Y:S05]  /*13d0*/  BSYNC B0 ;  /* 0x0000000000007941 */ /* 0x000fea0003800000 */
.L_x_11794:
        /* <DEDUP_REMOVED lines=16> */
.L_x_11800:
[----:B------:R-:W-:Y:S05]  /*14e0*/  BSYNC B1 ;  /* 0x0000000000017941 */ /* 0x000fea0003800000 */
.L_x_11799:
        /* <DEDUP_REMOVED lines=43> */
.L_x_11798:
[----:B------:R-:W-:Y:S05]  /*17a0*/  BSYNC B0 ;  /* 0x0000000000007941 */ /* 0x000fea0003800000 */
.L_x_11797:
        /* <DEDUP_REMOVED lines=9> */
.L_x_11793:
        /* <DEDUP_REMOVED lines=12> */
.L_x_11802:
[----:B------:R-:W-:-:S07]  /*1900*/  IMAD.MOV.U32 R154, RZ, RZ, R178 ;  /* 0x000000ffff9a7224 */ /* 0x000fce00078e00b2 */
.L_x_11803:
[----:B------:R-:W-:Y:S05]  /*1910*/  BSYNC B0 ;  /* 0x0000000000007941 */ /* 0x000fea0003800000 */
.L_x_11801:
        /* <DEDUP_REMOVED lines=16> */
.L_x_11807:
[----:B------:R-:W-:Y:S05]  /*1a20*/  BSYNC B1 ;  /* 0x0000000000017941 */ /* 0x000fea0003800000 */
.L_x_11806:
        /* <DEDUP_REMOVED lines=44> */
.L_x_11805:
[----:B------:R-:W-:Y:S05]  /*1cf0*/  BSYNC B0 ;  /* 0x0000000000007941 */ /* 0x000fea0003800000 */
.L_x_11804:
        /* <DEDUP_REMOVED lines=14> */
.L_x_11808:
        /* <DEDUP_REMOVED lines=12> */
.L_x_11811:
[----:B------:R-:W-:-:S07]  /*1ea0*/  IMAD.MOV.U32 R144, RZ, RZ, R178 ;  /* 0x000000ffff907224 */ /* 0x000fce00078e00b2 */
.L_x_11812:
[----:B------:R-:W-:Y:S05]  /*1eb0*/  BSYNC B0 ;  /* 0x0000000000007941 */ /* 0x000fea0003800000 */
.L_x_11810:
        /* <DEDUP_REMOVED lines=16> */
.L_x_11816:
[----:B------:R-:W-:Y:S05]  /*1fc0*/  BSYNC B1 ;  /* 0x0000000000017941 */ /* 0x000fea0003800000 */
.L_x_11815:
        /* <DEDUP_REMOVED lines=44> */
.L_x_11814:
[----:B------:R-:W-:Y:S05]  /*2290*/  BSYNC B0 ;  /* 0x0000000000007941 */ /* 0x000fea0003800000 */
.L_x_11813:
        /* <DEDUP_REMOVED lines=10> */
.L_x_11809:
        /* <DEDUP_REMOVED lines=12> */
.L_x_11818:
[----:B------:R-:W-:-:S07]  /*2400*/  MOV R154, R178 ;  /* 0x000000b2009a7202 */ /* 0x000fce0000000f00 */
.L_x_11819:
[----:B------:R-:W-:Y:S05]  /*2410*/  BSYNC B0 ;  /* 0x0000000000007941 */ /* 0x000fea0003800000 */
.L_x_11817:
        /* <DEDUP_REMOVED lines=16> */
.L_x_11823:
[----:B------:R-:W-:Y:S05]  /*2520*/  BSYNC B1 ;  /* 0x0000000000017941 */ /* 0x000fea0003800000 */
.L_x_11822:
        /* <DEDUP_REMOVED lines=44> */
.L_x_11821:
[----:B------:R-:W-:Y:S05]  /*27f0*/  BSYNC B0 ;  /* 0x0000000000007941 */ /* 0x000fea0003800000 */
.L_x_11820:
        /* <DEDUP_REMOVED lines=15> */
.L_x_11824:
        /* <DEDUP_REMOVED lines=12> */
.L_x_11827:
[----:B------:R-:W-:-:S07]  /*29b0*/  MOV R156, R178 ;  /* 0x000000b2009c7202 */ /* 0x000fce0000000f00 */
.L_x_11828:
[----:B------:R-:W-:Y:S05]  /*29c0*/  BSYNC B0 ;  /* 0x0000000000007941 */ /* 0x000fea0003800000 */
.L_x_11826:
        /* <DEDUP_REMOVED lines=16> */
.L_x_11832:
[----:B------:R-:W-:Y:S05]  /*2ad0*/  BSYNC B1 ;  /* 0x0000000000017941 */ /* 0x000fea0003800000 */
.L_x_11831:
        /* <DEDUP_REMOVED lines=44> */
.L_x_11830:
[----:B------:R-:W-:Y:S05]  /*2da0*/  BSYNC B0 ;  /* 0x0000000000007941 */ /* 0x000fea0003800000 */
.L_x_11829:
        /* <DEDUP_REMOVED lines=9> */
.L_x_11825:
        /* <DEDUP_REMOVED lines=12> */
.L_x_11834:
[----:B------:R-:W-:-:S07]  /*2f00*/  IMAD.MOV.U32 R156, RZ, RZ, R178 ;  /* 0x000000ffff9c7224 */ /* 0x000fce00078e00b2 */
.L_x_11835:
[----:B------:R-:W-:Y:S05]  /*2f10*/  BSYNC B0 ;  /* 0x0000000000007941 */ /* 0x000fea0003800000 */
.L_x_11833:
        /* <DEDUP_REMOVED lines=16> */
.L_x_11839:
[----:B------:R-:W-:Y:S05]  /*3020*/  BSYNC B1 ;  /* 0x0000000000017941 */ /* 0x000fea0003800000 */
.L_x_11838:
        /* <DEDUP_REMOVED lines=44> */
.L_x_11837:
[----:B------:R-:W-:Y:S05]  /*32f0*/  BSYNC B0 ;  /* 0x0000000000007941 */ /* 0x000fea0003800000 */
.L_x_11836:
        /* <DEDUP_REMOVED lines=14> */
.L_x_11840:
        /* <DEDUP_REMOVED lines=12> */
.L_x_11843:
[----:B------:R-:W-:-:S07]  /*34a0*/  IMAD.MOV.U32 R154, RZ, RZ, R178 ;  /* 0x000000ffff9a7224 */ /* 0x000fce00078e00b2 */
.L_x_11844:
[----:B------:R-:W-:Y:S05]  /*34b0*/  BSYNC B0 ;  /* 0x0000000000007941 */ /* 0x000fea0003800000 */
.L_x_11842:
        /* <DEDUP_REMOVED lines=16> */
.L_x_11848:
[----:B------:R-:W-:Y:S05]  /*35c0*/  BSYNC B1 ;  /* 0x0000000000017941 */ /* 0x000fea0003800000 */
.L_x_11847:
        /* <DEDUP_REMOVED lines=44> */
.L_x_11846:
[----:B------:R-:W-:Y:S05]  /*3890*/  BSYNC B0 ;  /* 0x0000000000007941 */ /* 0x000fea0003800000 */
.L_x_11845:
        /* <DEDUP_REMOVED lines=10> */
.L_x_11841:
        /* <DEDUP_REMOVED lines=12> */
.L_x_11850:
[----:B------:R-:W-:-:S07]  /*3a00*/  IMAD.MOV.U32 R154, RZ, RZ, R178 ;  /* 0x000000ffff9a7224 */ /* 0x000fce00078e00b2 */
.L_x_11851:
[----:B------:R-:W-:Y:S05]  /*3a10*/  BSYNC B0 ;  /* 0x0000000000007941 */ /* 0x000fea0003800000 */
.L_x_11849:
        /* <DEDUP_REMOVED lines=16> */
.L_x_11855:
[----:B------:R-:W-:Y:S05]  /*3b20*/  BSYNC B1 ;  /* 0x0000000000017941 */ /* 0x000fea0003800000 */
.L_x_11854:
        /* <DEDUP_REMOVED lines=44> */
.L_x_11853:
[----:B------:R-:W-:Y:S05]  /*3df0*/  BSYNC B0 ;  /* 0x0000000000007941 */ /* 0x000fea0003800000 */
.L_x_11852:
        /* <DEDUP_REMOVED lines=13> */
.L_x_11856:
        /* <DEDUP_REMOVED lines=12> */
.L_x_11859:
[----:B------:R-:W-:-:S07]  /*3f90*/  IMAD.MOV.U32 R156, RZ, RZ, R178 ;  /* 0x000000ffff9c7224 */ /* 0x000fce00078e00b2 */
.L_x_11860:
[----:B------:R-:W-:Y:S05]  /*3fa0*/  BSYNC B0 ;  /* 0x0000000000007941 */ /* 0x000fea0003800000 */
.L_x_11858:
        /* <DEDUP_REMOVED lines=16> */
.L_x_11864:
[----:B------:R-:W-:Y:S05]  /*40b0*/  BSYNC B1 ;  /* 0x0000000000017941 */ /* 0x000fea0003800000 */
.L_x_11863:
[----:B------:R-:W-:Y:S01]  /*40c0*/  IMAD.HI.U32 R145, R174, -0x326172a9, RZ ;  /* 0xcd9e8d57ae917827 */ /* 0x000fe200078e00ff */
[----:B------:R-:W-:-:S03]  /*40d0*/  LOP3.LUT R148, R148, UR7, R177, 0x96, !PT ;  /* 0x0000000794947c12 */ /* 0x000fc6000f8e96b1 */
[----:B------:R-:W-:Y:S01]  /*40e0*/  IMAD R153, R174, -0x326172a9, RZ ;  /* 0xcd9e8d57ae997824 */ /* 0x000fe200078e02ff */
[----:B------:R-:W-:Y:S01]  /*40f0*/  LOP3.LUT R145, R145, UR6, R176, 0x96, !PT ;  /* 0x0000000691917c12 */ /* 0x000fe2000f8e96b0 */
[----:B------:R-:W-:-:S04]  /*4100*/  IMAD.WIDE.U32 R150, R148, -0x326172a9, RZ ;  /* 0xcd9e8d5794967825 */ /* 0x000fc800078e00ff */
[----:B------:R-:W-:Y:S01]  /*4110*/  IMAD R155, R175, -0x2daee0ad, RZ ;  /* 0xd2511f53af9b7824 */ /* 0x000fe200078e02ff */
[----:B------:R-:W-:Y:S01]  /*4120*/  LOP3.LUT R153, R151, UR23, R153, 0x96, !PT ;  /* 0x0000001797997c12 */ /* 0x000fe2000f8e9699 */
[----:B------:R-:W-:Y:S01]  /*4130*/  IMAD.WIDE.U32 R148, R145, -0x2daee0ad, RZ ;  /* 0xd2511f5391947825 */ /* 0x000fe200078e00ff */
[----:B------:R-:W-:-:S03]  /*4140*/  HFMA2.MMA R145, -RZ, RZ, 0, 0 ;  /* 0x00000000ff917435 */ /* 0x000fc600000001ff */
        /* <DEDUP_REMOVED lines=35> */
.L_x_11862:
[----:B------:R-:W-:Y:S05]  /*4380*/  BSYNC B0 ;  /* 0x0000000000007941 */ /* 0x000fea0003800000 */
.L_x_11861:
        /* <DEDUP_REMOVED lines=9> */
.L_x_11857:
        /* <DEDUP_REMOVED lines=12> */
.L_x_11866:
[----:B------:R-:W-:-:S07]  /*44e0*/  MOV R156, R178 ;  /* 0x000000b2009c7202 */ /* 0x000fce0000000f00 */
.L_x_11867:
[----:B------:R-:W-:Y:S05]  /*44f0*/  BSYNC B0 ;  /* 0x0000000000007941 */ /* 0x000fea0003800000 */
.L_x_11865:
        /* <DEDUP_REMOVED lines=16> */
.L_x_11871:
[----:B------:R-:W-:Y:S05]  /*4600*/  BSYNC B1 ;  /* 0x0000000000017941 */ /* 0x000fea0003800000 */
.L_x_11870:
        /* <DEDUP_REMOVED lines=44> */
.L_x_11869:
[----:B------:R-:W-:Y:S05]  /*48d0*/  BSYNC B0 ;  /* 0x0000000000007941 */ /* 0x000fea0003800000 */
.L_x_11868:
        /* <DEDUP_REMOVED lines=12> */
.L_x_11872:
        /* <DEDUP_REMOVED lines=12> */
.L_x_11875:
[----:B------:R-:W-:-:S07]  /*4a60*/  MOV R156, R178 ;  /* 0x000000b2009c7202 */ /* 0x000fce0000000f00 */
.L_x_11876:
[----:B------:R-:W-:Y:S05]  /*4a70*/  BSYNC B0 ;  /* 0x0000000000007941 */ /* 0x000fea0003800000 */
.L_x_11874:
        /* <DEDUP_REMOVED lines=16> */
.L_x_11880:
[----:B------:R-:W-:Y:S05]  /*4b80*/  BSYNC B1 ;  /* 0x0000000000017941 */ /* 0x000fea0003800000 */
.L_x_11879:
        /* <DEDUP_REMOVED lines=44> */
.L_x_11878:
[----:B------:R-:W-:Y:S05]  /*4e50*/  BSYNC B0 ;  /* 0x0000000000007941 */ /* 0x000fea0003800000 */
.L_x_11877:
        /* <DEDUP_REMOVED lines=10> */
.L_x_11873:
        /* <DEDUP_REMOVED lines=12> */
.L_x_11882:
[----:B------:R-:W-:-:S07]  /*4fc0*/  IMAD.MOV.U32 R156, RZ, RZ, R178 ;  /* 0x000000ffff9c7224 */ /* 0x000fce00078e00b2 */
.L_x_11883:
[----:B------:R-:W-:Y:S05]  /*4fd0*/  BSYNC B0 ;  /* 0x0000000000007941 */ /* 0x000fea0003800000 */
.L_x_11881:
        /* <DEDUP_REMOVED lines=16> */
.L_x_11887:
[----:B------:R-:W-:Y:S05]  /*50e0*/  BSYNC B1 ;  /* 0x0000000000017941 */ /* 0x000fea0003800000 */
.L_x_11886:
        /* <DEDUP_REMOVED lines=44> */
.L_x_11885:
[----:B------:R-:W-:Y:S05]  /*53b0*/  BSYNC B0 ;  /* 0x0000000000007941 */ /* 0x000fea0003800000 */
.L_x_11884:
        /* <DEDUP_REMOVED lines=13> */
.L_x_11888:
        /* <DEDUP_REMOVED lines=12> */
.L_x_11891:
[----:B------:R-:W-:-:S07]  /*5550*/  IMAD.MOV.U32 R3, RZ, RZ, R178 ;  /* 0x000000ffff037224 */ /* 0x000fce00078e00b2 */
.L_x_11892:
[----:B------:R-:W-:Y:S05]  /*5560*/  BSYNC B0 ;  /* 0x0000000000007941 */ /* 0x000fea0003800000 */
.L_x_11890:
        /* <DEDUP_REMOVED lines=16> */
.L_x_11896:
[----:B------:R-:W-:Y:S05]  /*5670*/  BSYNC B1 ;  /* 0x0000000000017941 */ /* 0x000fea0003800000 */
.L_x_11895:
        /* <DEDUP_REMOVED lines=44> */
.L_x_11894:
[----:B------:R-:W-:Y:S05]  /*5940*/  BSYNC B0 ;  /* 0x0000000000007941 */ /* 0x000fea0003800000 */
.L_x_11893:
        /* <DEDUP_REMOVED lines=9> */
.L_x_11889:
        /* <DEDUP_REMOVED lines=12> */
.L_x_11898:
[----:B------:R-:W-:-:S07]  /*5aa0*/  IMAD.MOV.U32 R156, RZ, RZ, R178 ;  /* 0x000000ffff9c7224 */ /* 0x000fce00078e00b2 */
.L_x_11899:
[----:B------:R-:W-:Y:S05]  /*5ab0*/  BSYNC B0 ;  /* 0x0000000000007941 */ /* 0x000fea0003800000 */
.L_x_11897:
        /* <DEDUP_REMOVED lines=16> */
.L_x_11903:
[----:B------:R-:W-:Y:S05]  /*5bc0*/  BSYNC B1 ;  /* 0x0000000000017941 */ /* 0x000fea0003800000 */
.L_x_11902:
        /* <DEDUP_REMOVED lines=44> */
.L_x_11901:
[----:B------:R-:W-:Y:S05]  /*5e90*/  BSYNC B0 ;  /* 0x0000000000007941 */ /* 0x000fea0003800000 */
.L_x_11900:
        /* <DEDUP_REMOVED lines=12> */
.L_x_11904:
        /* <DEDUP_REMOVED lines=12> */
.L_x_11907:
[----:B------:R-:W-:-:S07]  /*6020*/  IMAD.MOV.U32 R156, RZ, RZ, R178 ;  /* 0x000000ffff9c7224 */ /* 0x000fce00078e00b2 */
.L_x_11908:
[----:B------:R-:W-:Y:S05]  /*6030*/  BSYNC B0 ;  /* 0x0000000000007941 */ /* 0x000fea0003800000 */
.L_x_11906:
        /* <DEDUP_REMOVED lines=18> */
.L_x_11912:
[----:B------:R-:W-:Y:S05]  /*6160*/  BSYNC B1 ;  /* 0x0000000000017941 */ /* 0x000fea0003800000 */
.L_x_11911:
        /* <DEDUP_REMOVED lines=43> */
.L_x_11910:
[----:B------:R-:W-:Y:S05]  /*6420*/  BSYNC B0 ;  /* 0x0000000000007941 */ /* 0x000fea0003800000 */
.L_x_11909:
        /* <DEDUP_REMOVED lines=10> */
.L_x_11905:
[----:B------:R-:W0:Y:S01]  /*64d0*/  LDC.64 R198, c[0x0][0x238] ;  /* 0x00008e00ffc67b82 */ /* 0x000e220000000a00 */
[----:B------:R-:W-:Y:S01]  /*64e0*/  SEL R148, RZ, 0x1000000, P5 ;  /* 0x01000000ff947807 */ /* 0x000fe20002800000 */
[----:B------:R-:W-:Y:S01]  /*64f0*/  VIADD R194, R201, 0x80 ;  /* 0x00000080c9c27836 */ /* 0x000fe20000000000 */
[----:B------:R-:W-:Y:S01]  /*6500*/  SEL R149, RZ, 0x10000, P4 ;  /* 0x00010000ff957807 */ /* 0x000fe20002000000 */
[----:B------:R-:W-:Y:S01]  /*6510*/  @UP0 ULDC.64 UR20, c[0x0][0x228] ;  /* 0x00008a0000140ab9 */ /* 0x000fe20000000a00 */
[----:B------:R-:W-:Y:S02]  /*6520*/  SEL R154, RZ, 0x100, P3 ;  /* 0x00000100ff9a7807 */ /* 0x000fe40001800000 */
[C---:B------:R-:W-:Y:S01]  /*6530*/  LOP3.LUT P3, RZ, R200.reuse, 0x2, RZ, 0xc0, !PT ;  /* 0x00000002c8ff7812 */ /* 0x040fe2000786c0ff */
[----:B------:R-:W1:Y:S01]  /*6540*/  LDC.64 R196, c[0x0][0x240] ;  /* 0x00009000ffc47b82 */ /* 0x000e620000000a00 */
[C---:B------:R-:W-:Y:S02]  /*6550*/  LOP3.LUT P5, RZ, R200.reuse, 0x8, RZ, 0xc0, !PT ;  /* 0x00000008c8ff7812 */ /* 0x040fe400078ac0ff */
[----:B------:R-:W-:-:S02]  /*6560*/  LOP3.LUT P4, RZ, R200, 0x4, RZ, 0xc0, !PT ;  /* 0x00000004c8ff7812 */ /* 0x000fc4000788c0ff */
[----:B------:R-:W-:Y:S02]  /*6570*/  LOP3.LUT R154, R154, R148, R149, 0xfe, !PT ;  /* 0x000000949a9a7212 */ /* 0x000fe400078efe95 */
[----:B------:R-:W-:Y:S01]  /*6580*/  SEL R148, RZ, 0x1, P3 ;  /* 0x00000001ff947807 */ /* 0x000fe20001800000 */
[----:B------:R-:W2:Y:S01]  /*6590*/  @P0 LDC.64 R160, c[0x0][0x230] ;  /* 0x00008c00ffa00b82 */ /* 0x000ea20000000a00 */
        /* <DEDUP_REMOVED lines=9> */
[----:B------:R-:W-:Y:S02]  /*6630*/  PLOP3.LUT P3, PT, PT, PT, UP0, 0x80, 0x0 ;  /* 0x000000000000781c */ /* 0x000fe40003f6f008 */
[----:B------:R-:W-:Y:S01]  /*6640*/  PLOP3.LUT P2, PT, PT, PT, UP0, 0x40, 0x0 ;  /* 0x000000000000781c */ /* 0x000fe20003f4e808 */
[----:B0-----:R-:W-:Y:S01]  /*6650*/  IMAD.WIDE.U32 R154, R201, 0x20, R198 ;  /* 0x00000020c99a7825 */ /* 0x001fe200078e00c6 */
[----:B------:R-:W-:Y:S02]  /*6660*/  LOP3.LUT R148, R152, R148, R150, 0xfe, !PT ;  /* 0x0000009498947212 */ /* 0x000fe400078efe96 */
[----:B------:R-:W-:Y:S01]  /*6670*/  LOP3.LUT R159, R153, R159, R151, 0xfe, !PT ;  /* 0x0000009f999f7212 */ /* 0x000fe200078efe97 */
[----:B-1----:R-:W-:Y:S01]  /*6680*/  IMAD.WIDE.U32 R156, R201, 0x8, R196 ;  /* 0x00000008c99c7825 */ /* 0x002fe200078e00c4 */
[----:B------:R-:W-:Y:S01]  /*6690*/  LOP3.LUT R158, R148, R149, RZ, 0xfc, !PT ;  /* 0x00000095949e7212 */ /* 0x000fe200078efcff */
[----:B------:R0:W-:Y:S01]  /*66a0*/  STG.E.128 desc[UR4][R154.64], R132 ;  /* 0x000000849a007986 */ /* 0x0001e2000c101d04 */
[----:B------:R-:W-:Y:S01]  /*66b0*/  PLOP3.LUT P4, PT, PT, PT, UP0, 0x80, 0x0 ;  /* 0x000000000000781c */ /* 0x000fe20003f8f008 */
[----:B------:R-:W-:-:S02]  /*66c0*/  IMAD.MOV.U32 R149, RZ, RZ, 0x10 ;  /* 0x00000010ff957424 */ /* 0x000fc400078e00ff */
        /* <DEDUP_REMOVED lines=20> */
[----:B------:R-:W-:Y:S02]  /*6810*/  LOP3.LUT R155, R157, R163, R155, 0xfe, !PT ;  /* 0x000000a39d9b7212 */ /* 0x000fe400078efe9b */
[----:B------:R-:W-:Y:S02]  /*6820*/  LOP3.LUT R156, R158, R154, R156, 0xfe, !PT ;  /* 0x0000009a9e9c7212 */ /* 0x000fe400078efe9c */
[----:B------:R-:W-:Y:S01]  /*6830*/  LOP3.LUT R157, R155, R159, RZ, 0xfc, !PT ;  /* 0x0000009f9b9d7212 */ /* 0x000fe200078efcff */
[----:B0-----:R-:W-:Y:S01]  /*6840*/  IMAD.WIDE.U32 R154, R201, 0x8, R160 ;  /* 0x00000008c99a7825 */ /* 0x001fe200078e00a0 */
[----:B------:R-:W-:-:S05]  /*6850*/  LOP3.LUT R156, R156, 0xff, R181, 0xf8, !PT ;  /* 0x000000ff9c9c7812 */ /* 0x000fca00078ef8b5 */
[----:B------:R1:W-:Y:S02]  /*6860*/  STG.E.64 desc[UR4][R154.64], R156 ;  /* 0x0000009c9a007986 */ /* 0x0003e4000c101b04 */
.L_x_11913:
        /* <DEDUP_REMOVED lines=16> */
.L_x_11915:
[----:B------:R-:W-:-:S07]  /*6970*/  IMAD.MOV.U32 R160, RZ, RZ, R178 ;  /* 0x000000ffffa07224 */ /* 0x000fce00078e00b2 */
.L_x_11916:
[----:B------:R-:W-:Y:S05]  /*6980*/  BSYNC B0 ;  /* 0x0000000000007941 */ /* 0x000fea0003800000 */
.L_x_11914:
        /* <DEDUP_REMOVED lines=16> */
.L_x_11920:
[----:B------:R-:W-:Y:S05]  /*6a90*/  BSYNC B1 ;  /* 0x0000000000017941 */ /* 0x000fea0003800000 */
.L_x_11919:
        /* <DEDUP_REMOVED lines=44> */
.L_x_11918:
[----:B------:R-:W-:Y:S05]  /*6d60*/  BSYNC B0 ;  /* 0x0000000000007941 */ /* 0x000fea0003800000 */
.L_x_11917:
        /* <DEDUP_REMOVED lines=15> */
.L_x_11921:
        /* <DEDUP_REMOVED lines=12> */
.L_x_11924:
[----:B------:R-:W-:-:S07]  /*6f20*/  IMAD.MOV.U32 R162, RZ, RZ, R178 ;  /* 0x000000ffffa27224 */ /* 0x000fce00078e00b2 */
.L_x_11925:
[----:B------:R-:W-:Y:S05]  /*6f30*/  BSYNC B0 ;  /* 0x0000000000007941 */ /* 0x000fea0003800000 */
.L_x_11923:
        /* <DEDUP_REMOVED lines=16> */
.L_x_11929:
[----:B------:R-:W-:Y:S05]  /*7040*/  BSYNC B1 ;  /* 0x0000000000017941 */ /* 0x000fea0003800000 */
.L_x_11928:
        /* <DEDUP_REMOVED lines=43> */
.L_x_11927:
[----:B------:R-:W-:Y:S05]  /*7300*/  BSYNC B0 ;  /* 0x0000000000007941 */ /* 0x000fea0003800000 */
.L_x_11926:
        /* <DEDUP_REMOVED lines=9> */
.L_x_11922:
        /* <DEDUP_REMOVED lines=12> */
.L_x_11931:
[----:B------:R-:W-:-:S07]  /*7460*/  IMAD.MOV.U32 R162, RZ, RZ, R178 ;  /* 0x000000ffffa27224 */ /* 0x000fce00078e00b2 */
.L_x_11932:
[----:B------:R-:W-:Y:S05]  /*7470*/  BSYNC B0 ;  /* 0x0000000000007941 */ /* 0x000fea0003800000 */
.L_x_11930:
        /* <DEDUP_REMOVED lines=16> */
.L_x_11936:
[----:B------:R-:W-:Y:S05]  /*7580*/  BSYNC B1 ;  /* 0x0000000000017941 */ /* 0x000fea0003800000 */
.L_x_11935:
        /* <DEDUP_REMOVED lines=44> */
.L_x_11934:
[----:B------:R-:W-:Y:S05]  /*7850*/  BSYNC B0 ;  /* 0x0000000000007941 */ /* 0x000fea0003800000 */
.L_x_11933:
        /* <DEDUP_REMOVED lines=14> */
.L_x_11937:
        /* <DEDUP_REMOVED lines=12> */
.L_x_11940:
[----:B------:R-:W-:-:S07]  /*7a00*/  IMAD.MOV.U32 R152, RZ, RZ, R178 ;  /* 0x000000ffff987224 */ /* 0x000fce00078e00b2 */
.L_x_11941:
[----:B------:R-:W-:Y:S05]  /*7a10*/  BSYNC B0 ;  /* 0x0000000000007941 */ /* 0x000fea0003800000 */
.L_x_11939:
        /* <DEDUP_REMOVED lines=16> */
.L_x_11945:
[----:B------:R-:W-:Y:S05]  /*7b20*/  BSYNC B1 ;  /* 0x0000000000017941 */ /* 0x000fea0003800000 */
.L_x_11944:
        /* <DEDUP_REMOVED lines=44> */
.L_x_11943:
[----:B------:R-:W-:Y:S05]  /*7df0*/  BSYNC B0 ;  /* 0x0000000000007941 */ /* 0x000fea0003800000 */
.L_x_11942:
        /* <DEDUP_REMOVED lines=10> */
.L_x_11938:
        /* <DEDUP_REMOVED lines=12> */
.L_x_11947:
[----:B------:R-:W-:-:S07]  /*7f60*/  MOV R162, R178 ;  /* 0x000000b200a27202 */ /* 0x000fce0000000f00 */
.L_x_11948:
[----:B------:R-:W-:Y:S05]  /*7f70*/  BSYNC B0 ;  /* 0x0000000000007941 */ /* 0x000fea0003800000 */
.L_x_11946:
        /* <DEDUP_REMOVED lines=16> */
.L_x_11952:
[----:B------:R-:W-:Y:S05]  /*8080*/  BSYNC B1 ;  /* 0x0000000000017941 */ /* 0x000fea0003800000 */
.L_x_11951:
        /* <DEDUP_REMOVED lines=44> */
.L_x_11950:
[----:B------:R-:W-:Y:S05]  /*8350*/  BSYNC B0 ;  /* 0x0000000000007941 */ /* 0x000fea0003800000 */
.L_x_11949:
        /* <DEDUP_REMOVED lines=15> */
.L_x_11953:
        /* <DEDUP_REMOVED lines=12> */
.L_x_11956:
[----:B------:R-:W-:-:S07]  /*8510*/  MOV R166, R178 ;  /* 0x000000b200a67202 */ /* 0x000fce0000000f00 */
.L_x_11957:
[----:B------:R-:W-:Y:S05]  /*8520*/  BSYNC B0 ;  /* 0x0000000000007941 */ /* 0x000fea0003800000 */
.L_x_11955:
        /* <DEDUP_REMOVED lines=16> */
.L_x_11961:
[----:B------:R-:W-:Y:S05]  /*8630*/  BSYNC B1 ;  /* 0x0000000000017941 */ /* 0x000fea0003800000 */
.L_x_11960:
        /* <DEDUP_REMOVED lines=44> */
.L_x_11959:
[----:B------:R-:W-:Y:S05]  /*8900*/  BSYNC B0 ;  /* 0x0000000000007941 */ /* 0x000fea0003800000 */
.L_x_11958:
        /* <DEDUP_REMOVED lines=9> */
.L_x_11954:
        /* <DEDUP_REMOVED lines=12> */
.L_x_11963:
[----:B------:R-:W-:-:S07]  /*8a60*/  IMAD.MOV.U32 R166, RZ, RZ, R178 ;  /* 0x000000ffffa67224 */ /* 0x000fce00078e00b2 */
.L_x_11964:
[----:B------:R-:W-:Y:S05]  /*8a70*/  BSYNC B0 ;  /* 0x0000000000007941 */ /* 0x000fea0003800000 */
.L_x_11962:
        /* <DEDUP_REMOVED lines=16> */
.L_x_11968:
[----:B------:R-:W-:Y:S05]  /*8b80*/  BSYNC B1 ;  /* 0x0000000000017941 */ /* 0x000fea0003800000 */
.L_x_11967:
        /* <DEDUP_REMOVED lines=44> */
.L_x_11966:
[----:B------:R-:W-:Y:S05]  /*8e50*/  BSYNC B0 ;  /* 0x0000000000007941 */ /* 0x000fea0003800000 */
.L_x_11965:
        /* <DEDUP_REMOVED lines=14> */
.L_x_11969:
        /* <DEDUP_REMOVED lines=12> */
.L_x_11972:
[----:B------:R-:W-:-:S07]  /*9000*/  IMAD.MOV.U32 R162, RZ, RZ, R178 ;  /* 0x000000ffffa27224 */ /* 0x000fce00078e00b2 */
.L_x_11973:
[----:B------:R-:W-:Y:S05]  /*9010*/  BSYNC B0 ;  /* 0x0000000000007941 */ /* 0x000fea0003800000 */
.L_x_11971:
        /* <DEDUP_REMOVED lines=16> */
.L_x_11977:
[----:B------:R-:W-:Y:S05]  /*9120*/  BSYNC B1 ;  /* 0x0000000000017941 */ /* 0x000fea0003800000 */
.L_x_11976:
        /* <DEDUP_REMOVED lines=44> */
.L_x_11975:
[----:B------:R-:W-:Y:S05]  /*93f0*/  BSYNC B0 ;  /* 0x0000000000007941 */ /* 0x000fea0003800000 */
.L_x_11974:
        /* <DEDUP_REMOVED lines=10> */
.L_x_11970:
        /* <DEDUP_REMOVED lines=12> */
.L_x_11979:
[----:B------:R-:W-:-:S07]  /*9560*/  IMAD.MOV.U32 R162, RZ, RZ, R178 ;  /* 0x000000ffffa27224 */ /* 0x000fce00078e00b2 */
.L_x_11980:
[----:B------:R-:W-:Y:S05]  /*9570*/  BSYNC B0 ;  /* 0x0000000000007941 */ /* 0x000fea0003800000 */
.L_x_11978:
        /* <DEDUP_REMOVED lines=16> */
.L_x_11984:
[----:B------:R-:W-:Y:S05]  /*9680*/  BSYNC B1 ;  /* 0x0000000000017941 */ /* 0x000fea0003800000 */
.L_x_11983:
        /* <DEDUP_REMOVED lines=44> */
.L_x_11982:
[----:B------:R-:W-:Y:S05]  /*9950*/  BSYNC B0 ;  /* 0x0000000000007941 */ /* 0x000fea0003800000 */
.L_x_11981:
        /* <DEDUP_REMOVED lines=13> */
.L_x_11985:
        /* <DEDUP_REMOVED lines=12> */
.L_x_11988:
[----:B------:R-:W-:-:S07]  /*9af0*/  IMAD.MOV.U32 R166, RZ, RZ, R178 ;  /* 0x000000ffffa67224 */ /* 0x000fce00078e00b2 */
.L_x_11989:
[----:B------:R-:W-:Y:S05]  /*9b00*/  BSYNC B0 ;  /* 0x0000000000007941 */ /* 0x000fea0003800000 */
.L_x_11987:
        /* <DEDUP_REMOVED lines=16> */
.L_x_11993:
[----:B------:R-:W-:Y:S05]  /*9c10*/  BSYNC B1 ;  /* 0x0000000000017941 */ /* 0x000fea0003800000 */
.L_x_11992:
        /* <DEDUP_REMOVED lines=44> */
.L_x_11991:
[----:B------:R-:W-:Y:S05]  /*9ee0*/  BSYNC B0 ;  /* 0x0000000000007941 */ /* 0x000fea0003800000 */
.L_x_11990:
        /* <DEDUP_REMOVED lines=9> */
.L_x_11986:
        /* <DEDUP_REMOVED lines=12> */
.L_x_11995:
[----:B------:R-:W-:-:S07]  /*a040*/  MOV R166, R178 ;  /* 0x000000b200a67202 */ /* 0x000fce0000000f00 */
.L_x_11996:
[----:B------:R-:W-:Y:S05]  /*a050*/  BSYNC B0 ;  /* 0x0000000000007941 */ /* 0x000fea0003800000 */
.L_x_11994:
        /* <DEDUP_REMOVED lines=16> */
.L_x_12000:
[----:B------:R-:W-:Y:S05]  /*a160*/  BSYNC B1 ;  /* 0x0000000000017941 */ /* 0x000fea0003800000 */
.L_x_11999:
        /* <DEDUP_REMOVED lines=44> */
.L_x_11998:
[----:B------:R-:W-:Y:S05]  /*a430*/  BSYNC B0 ;  /* 0x0000000000007941 */ /* 0x000fea0003800000 */
.L_x_11997:
        /* <DEDUP_REMOVED lines=12> */
.L_x_12001:
        /* <DEDUP_REMOVED lines=12> */
.L_x_12004:
[----:B------:R-:W-:-:S07]  /*a5c0*/  MOV R166, R178 ;  /* 0x000000b200a67202 */ /* 0x000fce0000000f00 */
.L_x_12005:
[----:B------:R-:W-:Y:S05]  /*a5d0*/  BSYNC B0 ;  /* 0x0000000000007941 */ /* 0x000fea0003800000 */
.L_x_12003:
        /* <DEDUP_REMOVED lines=16> */
.L_x_12009:
[----:B------:R-:W-:Y:S05]  /*a6e0*/  BSYNC B1 ;  /* 0x0000000000017941 */ /* 0x000fea0003800000 */
.L_x_12008:
        /* <DEDUP_REMOVED lines=44> */
.L_x_12007:
[----:B------:R-:W-:Y:S05]  /*a9b0*/  BSYNC B0 ;  /* 0x0000000000007941 */ /* 0x000fea0003800000 */
.L_x_12006:
        /* <DEDUP_REMOVED lines=10> */
.L_x_12002:
        /* <DEDUP_REMOVED lines=12> */
.L_x_12011:
[----:B------:R-:W-:-:S07]  /*ab20*/  IMAD.MOV.U32 R166, RZ, RZ, R178 ;  /* 0x000000ffffa67224 */ /* 0x000fce00078e00b2 */
.L_x_12012:
[----:B------:R-:W-:Y:S05]  /*ab30*/  BSYNC B0 ;  /* 0x0000000000007941 */ /* 0x000fea0003800000 */
.L_x_12010:
        /* <DEDUP_REMOVED lines=16> */
.L_x_12016:
[----:B------:R-:W-:Y:S05]  /*ac40*/  BSYNC B1 ;  /* 0x0000000000017941 */ /* 0x000fea0003800000 */
.L_x_12015:
        /* <DEDUP_REMOVED lines=44> */
.L_x_12014:
[----:B------:R-:W-:Y:S05]  /*af10*/  BSYNC B0 ;  /* 0x0000000000007941 */ /* 0x000fea0003800000 */
.L_x_12013:
        /* <DEDUP_REMOVED lines=13> */
.L_x_12017:
        /* <DEDUP_REMOVED lines=12> */
.L_x_12020:
[----:B------:R-:W-:-:S07]  /*b0b0*/  IMAD.MOV.U32 R3, RZ, RZ, R178 ;  /* 0x000000ffff037224 */ /* 0x000fce00078e00b2 */
.L_x_12021:
[----:B------:R-:W-:Y:S05]  /*b0c0*/  BSYNC B0 ;  /* 0x0000000000007941 */ /* 0x000fea0003800000 */
.L_x_12019:
        /* <DEDUP_REMOVED lines=16> */
.L_x_12025:
[----:B------:R-:W-:Y:S05]  /*b1d0*/  BSYNC B1 ;  /* 0x0000000000017941 */ /* 0x000fea0003800000 */
.L_x_12024:
        /* <DEDUP_REMOVED lines=44> */
.L_x_12023:
[----:B------:R-:W-:Y:S05]  /*b4a0*/  BSYNC B0 ;  /* 0x0000000000007941 */ /* 0x000fea0003800000 */
.L_x_12022:
        /* <DEDUP_REMOVED lines=9> */
.L_x_12018:
        /* <DEDUP_REMOVED lines=12> */
.L_x_12027:
[----:B------:R-:W-:-:S07]  /*b600*/  IMAD.MOV.U32 R166, RZ, RZ, R178 ;  /* 0x000000ffffa67224 */ /* 0x000fce00078e00b2 */
.L_x_12028:
[----:B------:R-:W-:Y:S05]  /*b610*/  BSYNC B0 ;  /* 0x0000000000007941 */ /* 0x000fea0003800000 */
.L_x_12026:
        /* <DEDUP_REMOVED lines=16> */
.L_x_12032:
[----:B------:R-:W-:Y:S05]  /*b720*/  BSYNC B1 ;  /* 0x0000000000017941 */ /* 0x000fea0003800000 */
.L_x_12031:
        /* <DEDUP_REMOVED lines=44> */
.L_x_12030:
[----:B------:R-:W-:Y:S05]  /*b9f0*/  BSYNC B0 ;  /* 0x0000000000007941 */ /* 0x000fea0003800000 */
.L_x_12029:
        /* <DEDUP_REMOVED lines=12> */
.L_x_12033:
        /* <DEDUP_REMOVED lines=12> */
.L_x_12036:
[----:B------:R-:W-:-:S07]  /*bb80*/  IMAD.MOV.U32 R166, RZ, RZ, R178 ;  /* 0x000000ffffa67224 */ /* 0x000fce00078e00b2 */
.L_x_12037:
[----:B------:R-:W-:Y:S05]  /*bb90*/  BSYNC B0 ;  /* 0x0000000000007941 */ /* 0x000fea0003800000 */
.L_x_12035:
        /* <DEDUP_REMOVED lines=18> */
.L_x_12041:
[----:B------:R-:W-:Y:S05]  /*bcc0*/  BSYNC B1 ;  /* 0x0000000000017941 */ /* 0x000fea0003800000 */
.L_x_12040:
        /* <DEDUP_REMOVED lines=43> */
.L_x_12039:
[----:B------:R-:W-:Y:S05]  /*bf80*/  BSYNC B0 ;  /* 0x0000000000007941 */ /* 0x000fea0003800000 */
.L_x_12038:
        /* <DEDUP_REMOVED lines=10> */
.L_x_12034:
[----:B------:R-:W-:Y:S01]  /*c030*/  SEL R159, RZ, 0x100, P3 ;  /* 0x00000100ff9f7807 */ /* 0x000fe20001800000 */
[----:B------:R-:W0:Y:S01]  /*c040*/  @P0 LDC.64 R156, c[0x0][0x230] ;  /* 0x00008c00ff9c0b82 */ /* 0x000e220000000a00 */
[----:B------:R-:W-:Y:S01]  /*c050*/  SEL R161, RZ, 0x1000000, P5 ;  /* 0x01000000ffa17807 */ /* 0x000fe20002800000 */
[----:B------:R-:W-:Y:S01]  /*c060*/  VIADD R195, R201, 0x100 ;  /* 0x00000100c9c37836 */ /* 0x000fe20000000000 */
[----:B------:R-:W-:Y:S01]  /*c070*/  SEL R162, RZ, 0x10000, P4 ;  /* 0x00010000ffa27807 */ /* 0x000fe20002000000 */
[----:B------:R-:W-:Y:S01]  /*c080*/  @UP0 ULDC.64 UR20, c[0x0][0x228] ;  /* 0x00008a0000140ab9 */ /* 0x000fe20000000a00 */
[C---:B------:R-:W-:Y:S02]  /*c090*/  LOP3.LUT P3, RZ, R200.reuse, 0x2, RZ, 0xc0, !PT ;  /* 0x00000002c8ff7812 */ /* 0x040fe4000786c0ff */
[C---:B------:R-:W-:Y:S02]  /*c0a0*/  LOP3.LUT P5, RZ, R200.reuse, 0x8, RZ, 0xc0, !PT ;  /* 0x00000008c8ff7812 */ /* 0x040fe400078ac0ff */
[----:B------:R-:W-:-:S02]  /*c0b0*/  LOP3.LUT P4, RZ, R200, 0x4, RZ, 0xc0, !PT ;  /* 0x00000004c8ff7812 */ /* 0x000fc4000788c0ff */
[----:B------:R-:W-:Y:S02]  /*c0c0*/  SEL R160, RZ, 0x1, P3 ;  /* 0x00000001ffa07807 */ /* 0x000fe40001800000 */
[----:B------:R-:W-:Y:S02]  /*c0d0*/  SEL R166, RZ, 0x1, P4 ;  /* 0x00000001ffa67807 */ /* 0x000fe40002000000 */
[----:B------:R-:W-:Y:S02]  /*c0e0*/  SEL R168, RZ, 0x1, P5 ;  /* 0x00000001ffa87807 */ /* 0x000fe40002800000 */
[----:B------:R-:W-:Y:S01]  /*c0f0*/  LOP3.LUT R159, R159, R161, R162, 0xfe, !PT ;  /* 0x000000a19f9f7212 */ /* 0x000fe200078efea2 */
        /* <DEDUP_REMOVED lines=9> */
[----:B------:R-:W-:Y:S01]  /*c190*/  IMAD.WIDE.U32 R162, R194, 0x20, R198 ;  /* 0x00000020c2a27825 */ /* 0x000fe200078e00c6 */
[----:B------:R-:W-:Y:S02]  /*c1a0*/  LOP3.LUT R160, R168, R160, R166, 0xfe, !PT ;  /* 0x000000a0a8a07212 */ /* 0x000fe400078efea6 */
[----:B------:R-:W-:Y:S01]  /*c1b0*/  LOP3.LUT R171, R169, R171, R167, 0xfe, !PT ;  /* 0x000000aba9ab7212 */ /* 0x000fe200078efea7 */
[----:B------:R-:W-:Y:S01]  /*c1c0*/  IMAD.WIDE.U32 R168, R194, 0x8, R196 ;  /* 0x00000008c2a87825 */ /* 0x000fe200078e00c4 */
        /* <DEDUP_REMOVED lines=30> */
.L_x_12042:
        /* <DEDUP_REMOVED lines=16> */
.L_x_12044:
[----:B------:R-:W-:-:S07]  /*c4b0*/  IMAD.MOV.U32 R156, RZ, RZ, R178 ;  /* 0x000000ffff9c7224 */ /* 0x000fce00078e00b2 */
.L_x_12045:
[----:B------:R-:W-:Y:S05]  /*c4c0*/  BSYNC B0 ;  /* 0x0000000000007941 */ /* 0x000fea0003800000 */
.L_x_12043:
        /* <DEDUP_REMOVED lines=16> */
.L_x_12049:
[----:B------:R-:W-:Y:S05]  /*c5d0*/  BSYNC B1 ;  /* 0x0000000000017941 */ /* 0x000fea0003800000 */
.L_x_12048:
        /* <DEDUP_REMOVED lines=44> */
.L_x_12047:
[----:B------:R-:W-:Y:S05]  /*c8a0*/  BSYNC B0 ;  /* 0x0000000000007941 */ /* 0x000fea0003800000 */
.L_x_12046:
        /* <DEDUP_REMOVED lines=15> */
.L_x_12050:
        /* <DEDUP_REMOVED lines=12> */
.L_x_12053:
[----:B------:R-:W-:-:S07]  /*ca60*/  IMAD.MOV.U32 R157, RZ, RZ, R178 ;  /* 0x000000ffff9d7224 */ /* 0x000fce00078e00b2 */
.L_x_12054:
[----:B------:R-:W-:Y:S05]  /*ca70*/  BSYNC B0 ;  /* 0x0000000000007941 */ /* 0x000fea0003800000 */
.L_x_12052:
        /* <DEDUP_REMOVED lines=16> */
.L_x_12058:
[----:B------:R-:W-:Y:S05]  /*cb80*/  BSYNC B1 ;  /* 0x0000000000017941 */ /* 0x000fea0003800000 */
.L_x_12057:
        /* <DEDUP_REMOVED lines=43> */
.L_x_12056:
[----:B------:R-:W-:Y:S05]  /*ce40*/  BSYNC B0 ;  /* 0x0000000000007941 */ /* 0x000fea0003800000 */
.L_x_12055:
        /* <DEDUP_REMOVED lines=9> */
.L_x_12051:
        /* <DEDUP_REMOVED lines=12> */
.L_x_12060:
[----:B------:R-:W-:-:S07]  /*cfa0*/  IMAD.MOV.U32 R157, RZ, RZ, R178 ;  /* 0x000000ffff9d7224 */ /* 0x000fce00078e00b2 */
.L_x_12061:
[----:B------:R-:W-:Y:S05]  /*cfb0*/  BSYNC B0 ;  /* 0x0000000000007941 */ /* 0x000fea0003800000 */
.L_x_12059:
        /* <DEDUP_REMOVED lines=16> */
.L_x_12065:
[----:B------:R-:W-:Y:S05]  /*d0c0*/  BSYNC B1 ;  /* 0x0000000000017941 */ /* 0x000fea0003800000 */
.L_x_12064:
        /* <DEDUP_REMOVED lines=44> */
.L_x_12063:
[----:B------:R-:W-:Y:S05]  /*d390*/  BSYNC B0 ;  /* 0x0000000000007941 */ /* 0x000fea0003800000 */
.L_x_12062:
        /* <DEDUP_REMOVED lines=14> */
.L_x_12066:
        /* <DEDUP_REMOVED lines=12> */
.L_x_12069:
[----:B------:R-:W-:-:S07]  /*d540*/  IMAD.MOV.U32 R158, RZ, RZ, R178 ;  /* 0x000000ffff9e7224 */ /* 0x000fce00078e00b2 */
.L_x_12070:
[----:B------:R-:W-:Y:S05]  /*d550*/  BSYNC B0 ;  /* 0x0000000000007941 */ /* 0x000fea0003800000 */
.L_x_12068:
        /* <DEDUP_REMOVED lines=16> */
.L_x_12074:
[----:B------:R-:W-:Y:S05]  /*d660*/  BSYNC B1 ;  /* 0x0000000000017941 */ /* 0x000fea0003800000 */
.L_x_12073:
[----:B------:R-:W-:Y:S01]  /*d670*/  IMAD.HI.U32 R159, R174, -0x326172a9, RZ ;  /* 0xcd9e8d57ae9f7827 */ /* 0x000fe200078e00ff */
[----:B------:R-:W-:-:S03]  /*d680*/  LOP3.LUT R160, R160, UR7, R177, 0x96, !PT ;  /* 0x00000007a0a07c12 */ /* 0x000fc6000f8e96b1 */
[----:B------:R-:W-:Y:S01]  /*d690*/  IMAD R171, R174, -0x326172a9, RZ ;  /* 0xcd9e8d57aeab7824 */ /* 0x000fe200078e02ff */
[----:B------:R-:W-:Y:S01]  /*d6a0*/  LOP3.LUT R159, R159, UR6, R176, 0x96, !PT ;  /* 0x000000069f9f7c12 */ /* 0x000fe2000f8e96b0 */
[----:B------:R-:W-:Y:S01]  /*d6b0*/  IMAD.WIDE.U32 R168, R160, -0x326172a9, RZ ;  /* 0xcd9e8d57a0a87825 */ /* 0x000fe200078e00ff */
[----:B------:R-:W-:-:S03]  /*d6c0*/  HFMA2.MMA R160, -RZ, RZ, 0, 0 ;  /* 0x00000000ffa07435 */ /* 0x000fc600000001ff */
        /* <DEDUP_REMOVED lines=38> */
.L_x_12072:
[----:B------:R-:W-:Y:S05]  /*d930*/  BSYNC B0 ;  /* 0x0000000000007941 */ /* 0x000fea0003800000 */
.L_x_12071:
        /* <DEDUP_REMOVED lines=10> */
.L_x_12067:
        /* <DEDUP_REMOVED lines=12> */
.L_x_12076:
[----:B------:R-:W-:-:S07]  /*daa0*/  MOV R158, R178 ;  /* 0x000000b2009e7202 */ /* 0x000fce0000000f00 */
.L_x_12077:
[----:B------:R-:W-:Y:S05]  /*dab0*/  BSYNC B0 ;  /* 0x0000000000007941 */ /* 0x000fea0003800000 */
.L_x_12075:
        /* <DEDUP_REMOVED lines=16> */
.L_x_12081:
[----:B------:R-:W-:Y:S05]  /*dbc0*/  BSYNC B1 ;  /* 0x0000000000017941 */ /* 0x000fea0003800000 */
.L_x_12080:
        /* <DEDUP_REMOVED lines=44> */
.L_x_12079:
[----:B------:R-:W-:Y:S05]  /*de90*/  BSYNC B0 ;  /* 0x0000000000007941 */ /* 0x000fea0003800000 */
.L_x_12078:
        /* <DEDUP_REMOVED lines=15> */
.L_x_12082:
        /* <DEDUP_REMOVED lines=12> */
.L_x_12085:
[----:B------:R-:W-:-:S07]  /*e050*/  MOV R159, R178 ;  /* 0x000000b2009f7202 */ /* 0x000fce0000000f00 */
.L_x_12086:
[----:B------:R-:W-:Y:S05]  /*e060*/  BSYNC B0 ;  /* 0x0000000000007941 */ /* 0x000fea0003800000 */
.L_x_12084:
        /* <DEDUP_REMOVED lines=16> */
.L_x_12090:
[----:B------:R-:W-:Y:S05]  /*e170*/  BSYNC B1 ;  /* 0x0000000000017941 */ /* 0x000fea0003800000 */
.L_x_12089:
        /* <DEDUP_REMOVED lines=44> */
.L_x_12088:
[----:B------:R-:W-:Y:S05]  /*e440*/  BSYNC B0 ;  /* 0x0000000000007941 */ /* 0x000fea0003800000 */
.L_x_12087:
        /* <DEDUP_REMOVED lines=9> */
.L_x_12083:
        /* <DEDUP_REMOVED lines=12> */
.L_x_12092:
[----:B------:R-:W-:-:S07]  /*e5a0*/  IMAD.MOV.U32 R159, RZ, RZ, R178 ;  /* 0x000000ffff9f7224 */ /* 0x000fce00078e00b2 */
.L_x_12093:
[----:B------:R-:W-:Y:S05]  /*e5b0*/  BSYNC B0 ;  /* 0x0000000000007941 */ /* 0x000fea0003800000 */
.L_x_12091:
        /* <DEDUP_REMOVED lines=16> */
.L_x_12097:
[----:B------:R-:W-:Y:S05]  /*e6c0*/  BSYNC B1 ;  /* 0x0000000000017941 */ /* 0x000fea0003800000 */
.L_x_12096:
        /* <DEDUP_REMOVED lines=44> */
.L_x_12095:
[----:B------:R-:W-:Y:S05]  /*e990*/  BSYNC B0 ;  /* 0x0000000000007941 */ /* 0x000fea0003800000 */
.L_x_12094:
        /* <DEDUP_REMOVED lines=14> */
.L_x_12098:
        /* <DEDUP_REMOVED lines=12> */
.L_x_12101:
[----:B------:R-:W-:-:S07]  /*eb40*/  IMAD.MOV.U32 R160, RZ, RZ, R178 ;  /* 0x000000ffffa07224 */ /* 0x000fce00078e00b2 */
.L_x_12102:
[----:B------:R-:W-:Y:S05]  /*eb50*/  BSYNC B0 ;  /* 0x0000000000007941 */ /* 0x000fea0003800000 */
.L_x_12100:
        /* <DEDUP_REMOVED lines=16> */
.L_x_12106:
[----:B------:R-:W-:Y:S05]  /*ec60*/  BSYNC B1 ;  /* 0x0000000000017941 */ /* 0x000fea0003800000 */
.L_x_12105:
        /* <DEDUP_REMOVED lines=44> */
.L_x_12104:
[----:B------:R-:W-:Y:S05]  /*ef30*/  BSYNC B0 ;  /* 0x0000000000007941 */ /* 0x000fea0003800000 */
.L_x_12103:
        /* <DEDUP_REMOVED lines=10> */
.L_x_12099:
        /* <DEDUP_REMOVED lines=12> */
.L_x_12108:
[----:B------:R-:W-:-:S07]  /*f0a0*/  IMAD.MOV.U32 R160, RZ, RZ, R178 ;  /* 0x000000ffffa07224 */ /* 0x000fce00078e00b2 */
.L_x_12109:
[----:B------:R-:W-:Y:S05]  /*f0b0*/  BSYNC B0 ;  /* 0x0000000000007941 */ /* 0x000fea0003800000 */
.L_x_12107:
        /* <DEDUP_REMOVED lines=16> */
.L_x_12113:
[----:B------:R-:W-:Y:S05]  /*f1c0*/  BSYNC B1 ;  /* 0x0000000000017941 */ /* 0x000fea0003800000 */
.L_x_12112:
        /* <DEDUP_REMOVED lines=44> */
.L_x_12111:
[----:B------:R-:W-:Y:S05]  /*f490*/  BSYNC B0 ;  /* 0x0000000000007941 */ /* 0x000fea0003800000 */
.L_x_12110:
        /* <DEDUP_REMOVED lines=13> */
.L_x_12114:
        /* <DEDUP_REMOVED lines=12> */
.L_x_12117:
[----:B------:R-:W-:-:S07]  /*f630*/  IMAD.MOV.U32 R161, RZ, RZ, R178 ;  /* 0x000000ffffa17224 */ /* 0x000fce00078e00b2 */
.L_x_12118:
[----:B------:R-:W-:Y:S05]  /*f640*/  BSYNC B0 ;  /* 0x0000000000007941 */ /* 0x000fea0003800000 */
.L_x_12116:
        /* <DEDUP_REMOVED lines=16> */
.L_x_12122:
[----:B------:R-:W-:Y:S05]  /*f750*/  BSYNC B1 ;  /* 0x0000000000017941 */ /* 0x000fea0003800000 */
.L_x_12121:
        /* <DEDUP_REMOVED lines=44> */
.L_x_12120:
[----:B------:R-:W-:Y:S05]  /*fa20*/  BSYNC B0 ;  /* 0x0000000000007941 */ /* 0x000fea0003800000 */
.L_x_12119:
        /* <DEDUP_REMOVED lines=9> */
.L_x_12115:
        /* <DEDUP_REMOVED lines=12> */
.L_x_12124:
[----:B------:R-:W-:-:S07]  /*fb80*/  MOV R161, R178 ;  /* 0x000000b200a17202 */ /* 0x000fce0000000f00 */
.L_x_12125:
[----:B------:R-:W-:Y:S05]  /*fb90*/  BSYNC B0 ;  /* 0x0000000000007941 */ /* 0x000fea0003800000 */
.L_x_12123:
        /* <DEDUP_REMOVED lines=16> */
.L_x_12129:
[----:B------:R-:W-:Y:S05]  /*fca0*/  BSYNC B1 ;  /* 0x0000000000017941 */ /* 0x000fea0003800000 */
.L_x_12128:
        /* <DEDUP_REMOVED lines=44> */
.L_x_12127:
[----:B------:R-:W-:Y:S05]  /*ff70*/  BSYNC B0 ;  /* 0x0000000000007941 */ /* 0x000fea0003800000 */
.L_x_12126:
        /* <DEDUP_REMOVED lines=12> */
.L_x_12130:
        /* <DEDUP_REMOVED lines=12> */
.L_x_12133:
[----:B------:R-:W-:-:S07]  /*10100*/  MOV R162, R178 ;  /* 0x000000b200a27202 */ /* 0x000fce0000000f00 */
.L_x_12134:
[----:B------:R-:W-:Y:S05]  /*10110*/  BSYNC B0 ;  /* 0x0000000000007941 */ /* 0x000fea0003800000 */
.L_x_12132:
        /* <DEDUP_REMOVED lines=16> */
.L_x_12138:
[----:B------:R-:W-:Y:S05]  /*10220*/  BSYNC B1 ;  /* 0x0000000000017941 */ /* 0x000fea0003800000 */
.L_x_12137:
        /* <DEDUP_REMOVED lines=44> */
.L_x_12136:
[----:B------:R-:W-:Y:S05]  /*104f0*/  BSYNC B0 ;  /* 0x0000000000007941 */ /* 0x000fea0003800000 */
.L_x_12135:
        /* <DEDUP_REMOVED lines=10> */
.L_x_12131:
        /* <DEDUP_REMOVED lines=12> */
.L_x_12140:
[----:B------:R-:W-:-:S07]  /*10660*/  MOV R162, R178 ;  /* 0x000000b200a27202 */ /* 0x000fce0000000f00 */
.L_x_12141:
[----:B------:R-:W-:Y:S05]  /*10670*/  BSYNC B0 ;  /* 0x0000000000007941 */ /* 0x000fea0003800000 */
.L_x_12139:
        /* <DEDUP_REMOVED lines=16> */
.L_x_12145:
[----:B------:R-:W-:Y:S05]  /*10780*/  BSYNC B1 ;  /* 0x0000000000017941 */ /* 0x000fea0003800000 */
.L_x_12144:
        /* <DEDUP_REMOVED lines=44> */
.L_x_12143:
[----:B------:R-:W-:Y:S05]  /*10a50*/  BSYNC B0 ;  /* 0x0000000000007941 */ /* 0x000fea0003800000 */
.L_x_12142:
        /* <DEDUP_REMOVED lines=13> */
.L_x_12146:
        /* <DEDUP_REMOVED lines=12> */
.L_x_12149:
[----:B------:R-:W-:-:S07]  /*10bf0*/  MOV R3, R178 ;  /* 0x000000b200037202 */ /* 0x000fce0000000f00 */
.L_x_12150:
[----:B------:R-:W-:Y:S05]  /*10c00*/  BSYNC B0 ;  /* 0x0000000000007941 */ /* 0x000fea0003800000 */
.L_x_12148:
        /* <DEDUP_REMOVED lines=16> */
.L_x_12154:
[----:B------:R-:W-:Y:S05]  /*10d10*/  BSYNC B1 ;  /* 0x0000000000017941 */ /* 0x000fea0003800000 */
.L_x_12153:
        /* <DEDUP_REMOVED lines=44> */
.L_x_12152:
[----:B------:R-:W-:Y:S05]  /*10fe0*/  BSYNC B0 ;  /* 0x0000000000007941 */ /* 0x000fea0003800000 */
.L_x_12151:
        /* <DEDUP_REMOVED lines=9> */
.L_x_12147:
        /* <DEDUP_REMOVED lines=12> */
.L_x_12156:
[----:B------:R-:W-:-:S07]  /*11140*/  MOV R166, R178 ;  /* 0x000000b200a67202 */ /* 0x000fce0000000f00 */
.L_x_12157:
[----:B------:R-:W-:Y:S05]  /*11150*/  BSYNC B0 ;  /* 0x0000000000007941 */ /* 0x000fea0003800000 */
.L_x_12155:
        /* <DEDUP_REMOVED lines=16> */
.L_x_12161:
[----:B------:R-:W-:Y:S05]  /*11260*/  BSYNC B1 ;  /* 0x0000000000017941 */ /* 0x000fea0003800000 */
.L_x_12160:
        /* <DEDUP_REMOVED lines=44> */
.L_x_12159:
[----:B------:R-:W-:Y:S05]  /*11530*/  BSYNC B0 ;  /* 0x0000000000007941 */ /* 0x000fea0003800000 */
.L_x_12158:
        /* <DEDUP_REMOVED lines=12> */
.L_x_12162:
        /* <DEDUP_REMOVED lines=12> */
.L_x_12165:
[----:B------:R-:W-:-:S07]  /*116c0*/  MOV R166, R178 ;  /* 0x000000b200a67202 */ /* 0x000fce0000000f00 */
.L_x_12166:
[----:B------:R-:W-:Y:S05]  /*116d0*/  BSYNC B0 ;  /* 0x0000000000007941 */ /* 0x000fea0003800000 */
.L_x_12164:
        /* <DEDUP_REMOVED lines=18> */
.L_x_12170:
[----:B------:R-:W-:Y:S05]  /*11800*/  BSYNC B1 ;  /* 0x0000000000017941 */ /* 0x000fea0003800000 */
.L_x_12169:
        /* <DEDUP_REMOVED lines=43> */
.L_x_12168:
[----:B------:R-:W-:Y:S05]  /*11ac0*/  BSYNC B0 ;  /* 0x0000000000007941 */ /* 0x000fea0003800000 */
.L_x_12167:
        /* <DEDUP_REMOVED lines=10> */
.L_x_12163:
[----:B------:R-:W-:Y:S01]  /*11b70*/  SEL R205, RZ, 0x100, P3 ;  /* 0x00000100ffcd7807 */ /* 0x000fe20001800000 */
[----:B------:R-:W-:Y:S01]  /*11b80*/  IMAD.WIDE.U32 R170, R195, 0x20, R198 ;  /* 0x00000020c3aa7825 */ /* 0x000fe200078e00c6 */
[----:B------:R-:W-:Y:S01]  /*11b90*/  SEL R167, RZ, 0x1000000, P5 ;  /* 0x01000000ffa77807 */ /* 0x000fe20002800000 */
[----:B------:R-:W-:Y:S01]  /*11ba0*/  HFMA2.MMA R210, -RZ, RZ, 0, 9.5367431640625e-07 ;  /* 0x00000010ffd27435 */ /* 0x000fe200000001ff */
[----:B------:R-:W-:Y:S01]  /*11bb0*/  SEL R166, RZ, 0x10000, P4 ;  /* 0x00010000ffa67807 */ /* 0x000fe20002000000 */
[----:B------:R-:W-:Y:S01]  /*11bc0*/  @UP0 ULDC.64 UR20, c[0x0][0x228] ;  /* 0x00008a0000140ab9 */ /* 0x000fe20000000a00 */
[C---:B------:R-:W-:Y:S01]  /*11bd0*/  LOP3.LUT P3, RZ, R200.reuse, 0x2, RZ, 0xc0, !PT ;  /* 0x00000002c8ff7812 */ /* 0x040fe2000786c0ff */
[----:B------:R0:W-:Y:S01]  /*11be0*/  STG.E.128 desc[UR4][R170.64], R156 ;  /* 0x0000009caa007986 */ /* 0x0001e2000c101d04 */
[C---:B------:R-:W-:Y:S02]  /*11bf0*/  LOP3.LUT P5, RZ, R200.reuse, 0x8, RZ, 0xc0, !PT ;  /* 0x00000008c8ff7812 */ /* 0x040fe400078ac0ff */
[----:B------:R-:W-:Y:S01]  /*11c00*/  LOP3.LUT P4, RZ, R200, 0x4, RZ, 0xc0, !PT ;  /* 0x00000004c8ff7812 */ /* 0x000fe2000788c0ff */
        /* <DEDUP_REMOVED lines=8> */
[----:B------:R-:W-:Y:S01]  /*11c90*/  LOP3.LUT P6, RZ, R200, 0x10, RZ, 0xc0, !PT ;  /* 0x00000010c8ff7812 */ /* 0x000fe200078cc0ff */
[----:B------:R-:W1:Y:S01]  /*11ca0*/  @P0 LDC.64 R166, c[0x0][0x230] ;  /* 0x00008c00ffa60b82 */ /* 0x000e620000000a00 */
[----:B------:R-:W-:Y:S01]  /*11cb0*/  LOP3.LUT R193, R169, R205, R193, 0xfe, !PT ;  /* 0x000000cda9c17212 */ /* 0x000fe200078efec1 */
[----:B------:R-:W-:Y:S01]  /*11cc0*/  IMAD.WIDE.U32 R208, R208, 0x100, RZ ;  /* 0x00000100d0d07825 */ /* 0x000fe200078e00ff */
[----:B------:R-:W-:-:S02]  /*11cd0*/  SEL R169, RZ, 0x1, P6 ;  /* 0x00000001ffa97807 */ /* 0x000fc40003000000 */
[----:B------:R-:W-:Y:S02]  /*11ce0*/  PLOP3.LUT P3, PT, PT, PT, UP0, 0x80, 0x0 ;  /* 0x000000000000781c */ /* 0x000fe40003f6f008 */
[----:B------:R-:W-:Y:S02]  /*11cf0*/  LOP3.LUT R168, R208, R168, R206, 0xfe, !PT ;  /* 0x000000a8d0a87212 */ /* 0x000fe400078efece */
[----:B------:R-:W-:Y:S01]  /*11d00*/  LOP3.LUT R209, R209, R193, R207, 0xfe, !PT ;  /* 0x000000c1d1d17212 */ /* 0x000fe200078efecf */
[----:B------:R-:W-:Y:S01]  /*11d10*/  IMAD.WIDE.U32 R206, R195, 0x8, R196 ;  /* 0x00000008c3ce7825 */ /* 0x000fe200078e00c4 */
[----:B------:R-:W-:Y:S02]  /*11d20*/  LOP3.LUT R208, R168, R169, RZ, 0xfc, !PT ;  /* 0x000000a9a8d07212 */ /* 0x000fe400078efcff */
[----:B------:R-:W-:Y:S01]  /*11d30*/  PLOP3.LUT P2, PT, PT, PT, UP0, 0x40, 0x0 ;  /* 0x000000000000781c */ /* 0x000fe20003f4e808 */
[----:B------:R-:W-:Y:S01]  /*11d40*/  VIADD R193, R201, 0x180 ;  /* 0x00000180c9c17836 */ /* 0x000fe20000000000 */
[----:B------:R-:W-:Y:S01]  /*11d50*/  PLOP3.LUT P4, PT, PT, PT, UP0, 0x80, 0x0 ;  /* 0x000000000000781c */ /* 0x000fe20003f8f008 */
[----:B------:R0:W-:Y:S02]  /*11d60*/  STG.E.64 desc[UR4][R206.64], R208 ;  /* 0x000000d0ce007986 */ /* 0x0001e4000c101b04 */
[----:B------:R-:W-:-:S04]  /*11d70*/  IMAD.WIDE.U32 R168, R193, 0x10, R164 ;  /* 0x00000010c1a87825 */ /* 0x000fc800078e00a4 */
[----:B------:R-:W-:-:S04]  /*11d80*/  @P3 IMAD.WIDE.U32 R164, R193, R210, UR20 ;  /* 0x00000014c1a43e25 */ /* 0x000fc8000f8e00d2 */
        /* <DEDUP_REMOVED lines=22> */
.L_x_12171:
[----:B------:R1:W5:Y:S04]  /*11ef0*/  @P4 LDG.E.128 R184, desc[UR4][R164.64] ;  /* 0x00000004a4b84981 */ /* 0x000368000c1e1d00 */
[----:B------:R1:W5:Y:S04]  /*11f00*/  @P0 LDG.E.128 R140, desc[UR4][R166.64] ;  /* 0x00000004a68c0981 */ /* 0x000368000c1e1d00 */
[----:B------:R1:W5:Y:S04]  /*11f10*/  @P0 LDG.E.128 R136, desc[UR4][R166.64+0x10] ;  /* 0x00001004a6880981 */ /* 0x000368000c1e1d00 */
[----:B0-----:R-:W5:Y:S01]  /*11f20*/  LDG.E.128 R168, desc[UR4][R168.64] ;  /* 0x00000004a8a87981 */ /* 0x001f62000c1e1d00 */
        /* <DEDUP_REMOVED lines=12> */
.L_x_12173:
[----:B------:R-:W-:-:S07]  /*11ff0*/  MOV R164, R178 ;  /* 0x000000b200a47202 */ /* 0x000fce0000000f00 */
.L_x_12174:
[----:B------:R-:W-:Y:S05]  /*12000*/  BSYNC B0 ;  /* 0x0000000000007941 */ /* 0x000fea0003800000 */
.L_x_12172:
        /* <DEDUP_REMOVED lines=16> */
.L_x_12178:
[----:B------:R-:W-:Y:S05]  /*12110*/  BSYNC B1 ;  /* 0x0000000000017941 */ /* 0x000fea0003800000 */
.L_x_12177:
        /* <DEDUP_REMOVED lines=44> */
.L_x_12176:
[----:B------:R-:W-:Y:S05]  /*123e0*/  BSYNC B0 ;  /* 0x0000000000007941 */ /* 0x000fea0003800000 */
.L_x_12175:
        /* <DEDUP_REMOVED lines=15> */
.L_x_12179:
        /* <DEDUP_REMOVED lines=12> */
.L_x_12182:
[----:B------:R-:W-:-:S07]  /*125a0*/  MOV R165, R178 ;  /* 0x000000b200a57202 */ /* 0x000fce0000000f00 */
.L_x_12183:
[----:B------:R-:W-:Y:S05]  /*125b0*/  BSYNC B0 ;  /* 0x0000000000007941 */ /* 0x000fea0003800000 */
.L_x_12181:
        /* <DEDUP_REMOVED lines=16> */
.L_x_12187:
[----:B------:R-:W-:Y:S05]  /*126c0*/  BSYNC B1 ;  /* 0x0000000000017941 */ /* 0x000fea0003800000 */
.L_x_12186:
        /* <DEDUP_REMOVED lines=42> */
[----:B------:R-:W-:Y:S01]  /*12970*/  IMAD.MOV.U32 R180, RZ, RZ, R166 ;  /* 0x000000ffffb47224 */ /* 0x000fe200078e00a6 */
[----:B------:R-:W-:-:S11]  /*12980*/  HFMA2.MMA R166, -RZ, RZ, 0, 0 ;  /* 0x00000000ffa67435 */ /* 0x000fd600000001ff */
.L_x_12185:
[----:B------:R-:W-:Y:S05]  /*12990*/  BSYNC B0 ;  /* 0x0000000000007941 */ /* 0x000fea0003800000 */
.L_x_12184:
        /* <DEDUP_REMOVED lines=9> */
.L_x_12180:
        /* <DEDUP_REMOVED lines=12> */
.L_x_12189:
[----:B------:R-:W-:-:S07]  /*12af0*/  MOV R165, R178 ;  /* 0x000000b200a57202 */ /* 0x000fce0000000f00 */
.L_x_12190:
[----:B------:R-:W-:Y:S05]  /*12b00*/  BSYNC B0 ;  /* 0x0000000000007941 */ /* 0x000fea0003800000 */
.L_x_12188:
        /* <DEDUP_REMOVED lines=16> */
.L_x_12194:
[----:B------:R-:W-:Y:S05]  /*12c10*/  BSYNC B1 ;  /* 0x0000000000017941 */ /* 0x000fea0003800000 */
.L_x_12193:
        /* <DEDUP_REMOVED lines=44> */
.L_x_12192:
[----:B------:R-:W-:Y:S05]  /*12ee0*/  BSYNC B0 ;  /* 0x0000000000007941 */ /* 0x000fea0003800000 */
.L_x_12191:
        /* <DEDUP_REMOVED lines=14> */
.L_x_12195:
        /* <DEDUP_REMOVED lines=12> */
.L_x_12198:
[----:B------:R-:W-:-:S07]  /*13090*/  MOV R166, R178 ;  /* 0x000000b200a67202 */ /* 0x000fce0000000f00 */
.L_x_12199:
[----:B------:R-:W-:Y:S05]  /*130a0*/  BSYNC B0 ;  /* 0x0000000000007941 */ /* 0x000fea0003800000 */
.L_x_12197:
        /* <DEDUP_REMOVED lines=16> */
.L_x_12203:
[----:B------:R-:W-:Y:S05]  /*131b0*/  BSYNC B1 ;  /* 0x0000000000017941 */ /* 0x000fea0003800000 */
.L_x_12202:
        /* <DEDUP_REMOVED lines=44> */
.L_x_12201:
[----:B------:R-:W-:Y:S05]  /*13480*/  BSYNC B0 ;  /* 0x0000000000007941 */ /* 0x000fea0003800000 */
.L_x_12200:
        /* <DEDUP_REMOVED lines=10> */
.L_x_12196:
        /* <DEDUP_REMOVED lines=12> */
.L_x_12205:
[----:B------:R-:W-:-:S07]  /*135f0*/  MOV R166, R178 ;  /* 0x000000b200a67202 */ /* 0x000fce0000000f00 */
.L_x_12206:
[----:B------:R-:W-:Y:S05]  /*13600*/  BSYNC B0 ;  /* 0x0000000000007941 */ /* 0x000fea0003800000 */
.L_x_12204:
        /* <DEDUP_REMOVED lines=16> */
.L_x_12210:
[----:B------:R-:W-:Y:S05]  /*13710*/  BSYNC B1 ;  /* 0x0000000000017941 */ /* 0x000fea0003800000 */
.L_x_12209:
        /* <DEDUP_REMOVED lines=44> */
.L_x_12208:
[----:B------:R-:W-:Y:S05]  /*139e0*/  BSYNC B0 ;  /* 0x0000000000007941 */ /* 0x000fea0003800000 */
.L_x_12207:
        /* <DEDUP_REMOVED lines=15> */
.L_x_12211:
        /* <DEDUP_REMOVED lines=12> */
.L_x_12214:
[----:B------:R-:W-:-:S07]  /*13ba0*/  MOV R167, R178 ;  /* 0x000000b200a77202 */ /* 0x000fce0000000f00 */
.L_x_12215:
[----:B------:R-:W-:Y:S05]  /*13bb0*/  BSYNC B0 ;  /* 0x0000000000007941 */ /* 0x000fea0003800000 */
.L_x_12213:
        /* <DEDUP_REMOVED lines=16> */
.L_x_12219:
[----:B------:R-:W-:Y:S05]  /*13cc0*/  BSYNC B1 ;  /* 0x0000000000017941 */ /* 0x000fea0003800000 */
.L_x_12218:
        /* <DEDUP_REMOVED lines=44> */
.L_x_12217:
[----:B------:R-:W-:Y:S05]  /*13f90*/  BSYNC B0 ;  /* 0x0000000000007941 */ /* 0x000fea0003800000 */
.L_x_12216:
        /* <DEDUP_REMOVED lines=9> */
.L_x_12212:
        /* <DEDUP_REMOVED lines=12> */
.L_x_12221:
[----:B------:R-:W-:-:S07]  /*140f0*/  MOV R167, R178 ;  /* 0x000000b200a77202 */ /* 0x000fce0000000f00 */
.L_x_12222:
[----:B------:R-:W-:Y:S05]  /*14100*/  BSYNC B0 ;  /* 0x0000000000007941 */ /* 0x000fea0003800000 */
.L_x_12220:
        /* <DEDUP_REMOVED lines=16> */
.L_x_12226:
[----:B------:R-:W-:Y:S05]  /*14210*/  BSYNC B1 ;  /* 0x0000000000017941 */ /* 0x000fea0003800000 */
.L_x_12225:
        /* <DEDUP_REMOVED lines=44> */
.L_x_12224:
[----:B------:R-:W-:Y:S05]  /*144e0*/  BSYNC B0 ;  /* 0x0000000000007941 */ /* 0x000fea0003800000 */
.L_x_12223:
        /* <DEDUP_REMOVED lines=14> */
.L_x_12227:
        /* <DEDUP_REMOVED lines=12> */
.L_x_12230:
[----:B------:R-:W-:-:S07]  /*14690*/  MOV R168, R178 ;  /* 0x000000b200a87202 */ /* 0x000fce0000000f00 */
.L_x_12231:
[----:B------:R-:W-:Y:S05]  /*146a0*/  BSYNC B0 ;  /* 0x0000000000007941 */ /* 0x000fea0003800000 */
.L_x_12229:
        /* <DEDUP_REMOVED lines=16> */
.L_x_12235:
[----:B------:R-:W-:Y:S05]  /*147b0*/  BSYNC B1 ;  /* 0x0000000000017941 */ /* 0x000fea0003800000 */
.L_x_12234:
        /* <DEDUP_REMOVED lines=44> */
.L_x_12233:
[----:B------:R-:W-:Y:S05]  /*14a80*/  BSYNC B0 ;  /* 0x0000000000007941 */ /* 0x000fea0003800000 */
.L_x_12232:
        /* <DEDUP_REMOVED lines=10> */
.L_x_12228:
        /* <DEDUP_REMOVED lines=12> */
.L_x_12237:
[----:B------:R-:W-:-:S07]  /*14bf0*/  MOV R168, R178 ;  /* 0x000000b200a87202 */ /* 0x000fce0000000f00 */
.L_x_12238:
[----:B------:R-:W-:Y:S05]  /*14c00*/  BSYNC B0 ;  /* 0x0000000000007941 */ /* 0x000fea0003800000 */
.L_x_12236:
        /* <DEDUP_REMOVED lines=16> */
.L_x_12242:
[----:B------:R-:W-:Y:S05]  /*14d10*/  BSYNC B1 ;  /* 0x0000000000017941 */ /* 0x000fea0003800000 */
.L_x_12241:
        /* <DEDUP_REMOVED lines=44> */
.L_x_12240:
[----:B------:R-:W-:Y:S05]  /*14fe0*/  BSYNC B0 ;  /* 0x0000000000007941 */ /* 0x000fea0003800000 */
.L_x_12239:
        /* <DEDUP_REMOVED lines=13> */
.L_x_12243:
        /* <DEDUP_REMOVED lines=12> */
.L_x_12246:
[----:B------:R-:W-:-:S07]  /*15180*/  MOV R169, R178 ;  /* 0x000000b200a97202 */ /* 0x000fce0000000f00 */
.L_x_12247:
[----:B------:R-:W-:Y:S05]  /*15190*/  BSYNC B0 ;  /* 0x0000000000007941 */ /* 0x000fea0003800000 */
.L_x_12245:
        /* <DEDUP_REMOVED lines=16> */
.L_x_12251:
[----:B------:R-:W-:Y:S05]  /*152a0*/  BSYNC B1 ;  /* 0x0000000000017941 */ /* 0x000fea0003800000 */
.L_x_12250:
        /* <DEDUP_REMOVED lines=44> */
.L_x_12249:
[----:B------:R-:W-:Y:S05]  /*15570*/  BSYNC B0 ;  /* 0x0000000000007941 */ /* 0x000fea0003800000 */
.L_x_12248:
        /* <DEDUP_REMOVED lines=9> */
.L_x_12244:
        /* <DEDUP_REMOVED lines=12> */
.L_x_12253:
[----:B------:R-:W-:-:S07]  /*156d0*/  MOV R169, R178 ;  /* 0x000000b200a97202 */ /* 0x000fce0000000f00 */
.L_x_12254:
[----:B------:R-:W-:Y:S05]  /*156e0*/  BSYNC B0 ;  /* 0x0000000000007941 */ /* 0x000fea0003800000 */
.L_x_12252:
        /* <DEDUP_REMOVED lines=16> */
.L_x_12258:
[----:B------:R-:W-:Y:S05]  /*157f0*/  BSYNC B1 ;  /* 0x0000000000017941 */ /* 0x000fea0003800000 */
.L_x_12257:
        /* <DEDUP_REMOVED lines=44> */
.L_x_12256:
[----:B------:R-:W-:Y:S05]  /*15ac0*/  BSYNC B0 ;  /* 0x0000000000007941 */ /* 0x000fea0003800000 */
.L_x_12255:
        /* <DEDUP_REMOVED lines=12> */
.L_x_12259:
        /* <DEDUP_REMOVED lines=12> */
.L_x_12262:
[----:B------:R-:W-:-:S07]  /*15c50*/  MOV R170, R178 ;  /* 0x000000b200aa7202 */ /* 0x000fce0000000f00 */
.L_x_12263:
[----:B------:R-:W-:Y:S05]  /*15c60*/  BSYNC B0 ;  /* 0x0000000000007941 */ /* 0x000fea0003800000 */
.L_x_12261:
        /* <DEDUP_REMOVED lines=16> */
.L_x_12267:
[----:B------:R-:W-:Y:S05]  /*15d70*/  BSYNC B1 ;  /* 0x0000000000017941 */ /* 0x000fea0003800000 */
.L_x_12266:
        /* <DEDUP_REMOVED lines=44> */
.L_x_12265:
[----:B------:R-:W-:Y:S05]  /*16040*/  BSYNC B0 ;  /* 0x0000000000007941 */ /* 0x000fea0003800000 */
.L_x_12264:
        /* <DEDUP_REMOVED lines=10> */
.L_x_12260:
        /* <DEDUP_REMOVED lines=12> */
.L_x_12269:
[----:B------:R-:W-:-:S07]  /*161b0*/  MOV R170, R178 ;  /* 0x000000b200aa7202 */ /* 0x000fce0000000f00 */
.L_x_12270:
[----:B------:R-:W-:Y:S05]  /*161c0*/  BSYNC B0 ;  /* 0x0000000000007941 */ /* 0x000fea0003800000 */
.L_x_12268:
        /* <DEDUP_REMOVED lines=16> */
.L_x_12274:
[----:B------:R-:W-:Y:S05]  /*162d0*/  BSYNC B1 ;  /* 0x0000000000017941 */ /* 0x000fea0003800000 */
.L_x_12273:
        /* <DEDUP_REMOVED lines=44> */
.L_x_12272:
[----:B------:R-:W-:Y:S05]  /*165a0*/  BSYNC B0 ;  /* 0x0000000000007941 */ /* 0x000fea0003800000 */
.L_x_12271:
        /* <DEDUP_REMOVED lines=13> */
.L_x_12275:
        /* <DEDUP_REMOVED lines=12> */
.L_x_12278:
[----:B------:R-:W-:-:S07]  /*16740*/  MOV R3, R178 ;  /* 0x000000b200037202 */ /* 0x000fce0000000f00 */
.L_x_12279:
[----:B------:R-:W-:Y:S05]  /*16750*/  BSYNC B0 ;  /* 0x0000000000007941 */ /* 0x000fea0003800000 */
.L_x_12277:
        /* <DEDUP_REMOVED lines=16> */
.L_x_12283:
[----:B------:R-:W-:Y:S05]  /*16860*/  BSYNC B1 ;  /* 0x0000000000017941 */ /* 0x000fea0003800000 */
.L_x_12282:
        /* <DEDUP_REMOVED lines=44> */
.L_x_12281:
[----:B------:R-:W-:Y:S05]  /*16b30*/  BSYNC B0 ;  /* 0x0000000000007941 */ /* 0x000fea0003800000 */
.L_x_12280:
        /* <DEDUP_REMOVED lines=9> */
.L_x_12276:
        /* <DEDUP_REMOVED lines=12> */
.L_x_12285:
[----:B------:R-:W-:-:S07]  /*16c90*/  MOV R192, R178 ;  /* 0x000000b200c07202 */ /* 0x000fce0000000f00 */
.L_x_12286:
[----:B------:R-:W-:Y:S05]  /*16ca0*/  BSYNC B0 ;  /* 0x0000000000007941 */ /* 0x000fea0003800000 */
.L_x_12284:
        /* <DEDUP_REMOVED lines=16> */
.L_x_12290:
[----:B------:R-:W-:Y:S05]  /*16db0*/  BSYNC B1 ;  /* 0x0000000000017941 */ /* 0x000fea0003800000 */
.L_x_12289:
        /* <DEDUP_REMOVED lines=44> */
.L_x_12288:
[----:B------:R-:W-:Y:S05]  /*17080*/  BSYNC B0 ;  /* 0x0000000000007941 */ /* 0x000fea0003800000 */
.L_x_12287:
        /* <DEDUP_REMOVED lines=12> */
.L_x_12291:
        /* <DEDUP_REMOVED lines=12> */
.L_x_12294:
[----:B------:R-:W-:-:S07]  /*17210*/  MOV R179, R178 ;  /* 0x000000b200b37202 */ /* 0x000fce0000000f00 */
.L_x_12295:
[----:B------:R-:W-:Y:S05]  /*17220*/  BSYNC B0 ;  /* 0x0000000000007941 */ /* 0x000fea0003800000 */
.L_x_12293:
        /* <DEDUP_REMOVED lines=16> */
.L_x_12299:
[----:B------:R-:W-:Y:S05]  /*17330*/  BSYNC B1 ;  /* 0x0000000000017941 */ /* 0x000fea0003800000 */
.L_x_12298:
        /* <DEDUP_REMOVED lines=44> */
.L_x_12297:
[----:B------:R-:W-:Y:S05]  /*17600*/  BSYNC B0 ;  /* 0x0000000000007941 */ /* 0x000fea0003800000 */
.L_x_12296:
        /* <DEDUP_REMOVED lines=10> */
.L_x_12292:
[----:B------:R-:W-:Y:S01]  /*176b0*/  FADD.FTZ R202, RZ, R132 ;  /* 0x00000084ffca7221 */ /* 0x000fe20000010000 */
[----:B------:R-:W-:Y:S02]  /*176c0*/  SEL R205, RZ, 0x1000000, P5 ;  /* 0x01000000ffcd7807 */ /* 0x000fe40002800000 */
[----:B------:R-:W-:Y:S01]  /*176d0*/  LOP3.LUT P5, RZ, R200, 0x1, RZ, 0xc0, !PT ;  /* 0x00000001c8ff7812 */ /* 0x000fe200078ac0ff */
[----:B------:R-:W-:Y:S01]  /*176e0*/  FADD.FTZ R203, R202, R133 ;  /* 0x00000085cacb7221 */ /* 0x000fe20000010000 */
[----:B------:R-:W-:Y:S02]  /*176f0*/  SEL R206, RZ, 0x10000, P4 ;  /* 0x00010000ffce7807 */ /* 0x000fe40002000000 */
[----:B------:R-:W-:Y:S01]  /*17700*/  SEL R211, RZ, 0x100, P3 ;  /* 0x00000100ffd37807 */ /* 0x000fe20001800000 */
[----:B------:R-:W-:Y:S01]  /*17710*/  FADD.FTZ R202, R203, R134 ;  /* 0x00000086cbca7221 */ /* 0x000fe20000010000 */
[C---:B------:R-:W-:Y:S02]  /*17720*/  LOP3.LUT P6, RZ, R200.reuse, 0x2, RZ, 0xc0, !PT ;  /* 0x00000002c8ff7812 */ /* 0x040fe400078cc0ff */
[----:B------:R-:W-:Y:S01]  /*17730*/  LOP3.LUT P0, RZ, R200, 0x4, RZ, 0xc0, !PT ;  /* 0x00000004c8ff7812 */ /* 0x000fe2000780c0ff */
[----:B------:R-:W-:Y:S01]  /*17740*/  FADD.FTZ R203, R202, R135 ;  /* 0x00000087cacb7221 */ /* 0x000fe20000010000 */
[----:B------:R-:W-:-:S02]  /*17750*/  LOP3.LUT R211, R211, R205, R206, 0xfe, !PT ;  /* 0x000000cdd3d37212 */ /* 0x000fc400078efece */
[----:B------:R-:W-:Y:S01]  /*17760*/  SEL R208, RZ, 0x1, P5 ;  /* 0x00000001ffd07807 */ /* 0x000fe20002800000 */
[----:B------:R-:W-:Y:S01]  /*17770*/  FADD.FTZ R202, R203, R144 ;  /* 0x00000090cbca7221 */ /* 0x000fe20000010000 */
[----:B------:R-:W-:Y:S02]  /*17780*/  SEL R206, RZ, 0x1, P0 ;  /* 0x00000001ffce7807 */ /* 0x000fe40000000000 */
[----:B------:R-:W-:Y:S01]  /*17790*/  SEL R213, RZ, 0x1, P2 ;  /* 0x00000001ffd57807 */ /* 0x000fe20001000000 */
[----:B------:R-:W-:Y:S01]  /*177a0*/  FADD.FTZ R203, R202, R145 ;  /* 0x00000091cacb7221 */ /* 0x000fe20000010000 */
[----:B------:R-:W-:Y:S01]  /*177b0*/  IMAD.WIDE.U32 R208, R208, 0x1000000, RZ ;  /* 0x01000000d0d07825 */ /* 0x000fe200078e00ff */
[----:B------:R-:W-:-:S03]  /*177c0*/  LOP3.LUT P1, RZ, R200, 0x8, RZ, 0xc0, !PT ;  /* 0x00000008c8ff7812 */ /* 0x000fc6000782c0ff */
[----:B------:R-:W-:Y:S01]  /*177d0*/  FADD.FTZ R202, R203, R146 ;  /* 0x00000092cbca7221 */ /* 0x000fe20000010000 */
[----:B------:R-:W-:Y:S01]  /*177e0*/  IMAD.WIDE.U32 R206, R206, 0x100, RZ ;  /* 0x00000100cece7825 */ /* 0x000fe200078e00ff */
[----:B------:R-:W-:-:S03]  /*177f0*/  LOP3.LUT R213, R209, R211, R213, 0xfe, !PT ;  /* 0x000000d3d1d57212 */ /* 0x000fc600078efed5 */
[----:B------:R-:W-:Y:S01]  /*17800*/  FADD.FTZ R203, R202, R147 ;  /* 0x00000093cacb7221 */ /* 0x000fe20000010000 */
[----:B------:R-:W-:Y:S02]  /*17810*/  SEL R211, RZ, 0x1, P1 ;  /* 0x00000001ffd37807 */ /* 0x000fe40000800000 */
[----:B------:R-:W-:Y:S01]  /*17820*/  LOP3.LUT P0, RZ, R0, 0xff, RZ, 0xc0, !PT ;  /* 0x000000ff00ff7812 */ /* 0x000fe2000780c0ff */
[----:B------:R-:W-:Y:S01]  /*17830*/  FADD.FTZ R202, R203, R148 ;  /* 0x00000094cbca7221 */ /* 0x000fe20000010000 */
[----:B------:R-:W-:-:S03]  /*17840*/  PLOP3.LUT P2, PT, PT, PT, UP0, 0x40, 0x0 ;  /* 0x000000000000781c */ /* 0x000fc60003f4e808 */
        /* <DEDUP_REMOVED lines=13> */
[----:B------:R-:W-:Y:S01]  /*17920*/  FADD.FTZ R203, R204, R161 ;  /* 0x000000a1cccb7221 */ /* 0x000fe20000010000 */
[----:B------:R-:W-:-:S03]  /*17930*/  SEL R204, RZ, 0x1, P6 ;  /* 0x00000001ffcc7807 */ /* 0x000fc60003000000 */
[----:B------:R-:W-:Y:S02]  /*17940*/  FADD.FTZ R210, R203, R162 ;  /* 0x000000a2cbd27221 */ /* 0x000fe40000010000 */
[----:B------:R-:W-:-:S04]  /*17950*/  IMAD.WIDE.U32 R204, R204, 0x10000, RZ ;  /* 0x00010000cccc7825 */ /* 0x000fc800078e00ff */
[----:B------:R-:W-:Y:S01]  /*17960*/  FADD.FTZ R203, R210, R163 ;  /* 0x000000a3d2cb7221 */ /* 0x000fe20000010000 */
[----:B------:R-:W-:Y:S01]  /*17970*/  LOP3.LUT R204, R206, R208, R204, 0xfe, !PT ;  /* 0x000000d0cecc7212 */ /* 0x000fe200078efecc */
[----:B------:R-:W-:Y:S01]  /*17980*/  IMAD.WIDE.U32 R208, R193, 0x20, R198 ;  /* 0x00000020c1d07825 */ /* 0x000fe200078e00c6 */
[----:B------:R-:W-:-:S03]  /*17990*/  LOP3.LUT R207, R207, R213, R205, 0xfe, !PT ;  /* 0x000000d5cfcf7212 */ /* 0x000fc600078efecd */
[----:B------:R-:W-:Y:S01]  /*179a0*/  FADD.FTZ R210, R203, R164 ;  /* 0x000000a4cbd27221 */ /* 0x000fe20000010000 */
[----:B------:R-:W-:Y:S01]  /*179b0*/  LOP3.LUT R206, R204, R211, RZ, 0xfc, !PT ;  /* 0x000000d3ccce7212 */ /* 0x000fe200078efcff */
[----:B------:R-:W-:Y:S01]  /*179c0*/  IMAD.WIDE.U32 R204, R193, 0x8, R196 ;  /* 0x00000008c1cc7825 */ /* 0x000fe200078e00c4 */
[----:B------:R1:W-:Y:S03]  /*179d0*/  STG.E.128 desc[UR4][R208.64], R164 ;  /* 0x000000a4d0007986 */ /* 0x0003e6000c101d04 */
[----:B------:R-:W-:Y:S01]  /*179e0*/  FADD.FTZ R203, R210, R165 ;  /* 0x000000a5d2cb7221 */ /* 0x000fe20000010000 */
[----:B------:R1:W-:Y:S03]  /*179f0*/  STG.E.128 desc[UR4][R208.64+0x10], R168 ;  /* 0x000010a8d0007986 */ /* 0x0003e6000c101d04 */
[----:B------:R-:W-:Y:S01]  /*17a00*/  FADD.FTZ R0, R203, R166 ;  /* 0x000000a6cb007221 */ /* 0x000fe20000010000 */
[----:B------:R1:W-:Y:S03]  /*17a10*/  STG.E.64 desc[UR4][R204.64], R206 ;  /* 0x000000cecc007986 */ /* 0x0003e6000c101b04 */
[----:B------:R-:W-:Y:S01]  /*17a20*/  FADD.FTZ R197, R0, R167 ;  /* 0x000000a700c57221 */ /* 0x000fe20000010000 */
[----:B0-----:R-:W-:-:S03]  /*17a30*/  LOP3.LUT P1, RZ, R202, 0x1f, RZ, 0xc0, !PT ;  /* 0x0000001fcaff7812 */ /* 0x001fc6000782c0ff */
[----:B------:R-:W-:Y:S01]  /*17a40*/  FADD.FTZ R0, R197, R168 ;  /* 0x000000a8c5007221 */ /* 0x000fe20000010000 */
[----:B------:R-:W-:-:S03]  /*17a50*/  SHF.R.U32.HI R197, RZ, 0x5, R202 ;  /* 0x00000005ffc57819 */ /* 0x000fc600000116ca */
[----:B------:R-:W-:Y:S01]  /*17a60*/  FADD.FTZ R199, R0, R169 ;  /* 0x000000a900c77221 */ /* 0x000fe20000010000 */
[----:B------:R-:W-:-:S03]  /*17a70*/  LOP3.LUT R198, R197, 0x7fffffc, RZ, 0xc0, !PT ;  /* 0x07fffffcc5c67812 */ /* 0x000fc600078ec0ff */
[----:B------:R-:W-:Y:S01]  /*17a80*/  FADD.FTZ R0, R199, R170 ;  /* 0x000000aac7007221 */ /* 0x000fe20000010000 */
[----:B-1----:R-:W-:Y:S06]  /*17a90*/  @P2 BRA `(.L_x_12300) ;  /* 0x0000000000502947 */ /* 0x002fec0003800000 */
        /* <DEDUP_REMOVED lines=20> */
.L_x_12300:
[----:B------:R-:W-:Y:S01]  /*17be0*/  UMOV UR18, 0xffffffff ;  /* 0xffffffff00127882 */ /* 0x000fe20000000000 */
[----:B------:R-:W-:Y:S02]  /*17bf0*/  @!P0 VIADD R198, R198, 0x4 ;  /* 0x00000004c6c68836 */ /* 0x000fe40000000000 */
[----:B------:R-:W-:Y:S01]  /*17c00*/  FADD.FTZ R0, R0, R171 ;  /* 0x000000ab00007221 */ /* 0x000fe20000010000 */
[----:B------:R-:W-:Y:S06]  /*17c10*/  BRA.DIV UR18, `(.L_x_12301) ;  /* 0x00000016126c7947 */ /* 0x000fec000b800000 */
[----:B------:R-:W1:Y:S02]  /*17c20*/  SHFL.BFLY PT, R199, R0, 0x1, 0x1f ;  /* 0x0c201f0000c77f89 */ /* 0x000e6400000e0000 */
[----:B-1----:R-:W-:-:S05]  /*17c30*/  FADD.FTZ R199, R0, R199 ;  /* 0x000000c700c77221 */ /* 0x002fca0000010000 */
[----:B------:R-:W1:Y:S02]  /*17c40*/  SHFL.BFLY PT, R196, R199, 0x2, 0x1f ;  /* 0x0c401f00c7c47f89 */ /* 0x000e6400000e0000 */
[----:B-1----:R-:W-:-:S05]  /*17c50*/  FADD.FTZ R203, R199, R196 ;  /* 0x000000c4c7cb7221 */ /* 0x002fca0000010000 */
        /* <DEDUP_REMOVED lines=80> */
.L_x_12313:
        /* <DEDUP_REMOVED lines=10> */
[----:B------:R-:W-:-:S03]  /*18200*/  @!P2 IADD3 R198, R198, R199, RZ ;  /* 0x000000c7c6c6a210 */ /* 0x000fc60007ffe0ff */
[----:B------:R-:W-:Y:S02]  /*18210*/  @!P1 IMAD R0, R0, 0x8, R197 ;  /* 0x0000000800009824 */ /* 0x000fe400078e02c5 */
[----:B-1----:R-:W-:-:S05]  /*18220*/  FADD.FTZ R197, R206, R205 ;  /* 0x000000cdcec57221 */ /* 0x002fca0000010000 */
[----:B------:R-:W-:Y:S01]  /*18230*/  @!P1 STS.64 [R0], R196 ;  /* 0x000000c400009388 */ /* 0x000fe20000000a00 */
[----:B------:R-:W-:Y:S01]  /*18240*/  BAR.SYNC.DEFER_BLOCKING 0x0 ;  /* 0x0000000000007b1d */ /* 0x000fe20000010000 */
[----:B------:R-:W-:Y:S02]  /*18250*/  PLOP3.LUT P1, PT, PT, PT, UP1, 0x40, 0x0 ;  /* 0x000000000000781c */ /* 0x000fe40003f2e818 */
[----:B---3--:R-:W-:Y:S01]  /*18260*/  @!P2 LEA R205, R209, R204, 0x18 ;  /* 0x000000ccd1cda211 */ /* 0x008fe200078ec0ff */
[----:B------:R-:W-:-:S04]  /*18270*/  HFMA2.MMA R204, -RZ, RZ, 0, 0 ;  /* 0x00000000ffcc7435 */ /* 0x000fc800000001ff */
[----:B------:R-:W-:Y:S01]  /*18280*/  @!P2 IMAD R205, R198, 0x8, R205 ;  /* 0x00000008c6cda824 */ /* 0x000fe200078e02cd */
[----:B------:R-:W-:Y:S01]  /*18290*/  CS2R R198, SRZ ;  /* 0x0000000000c67805 */ /* 0x000fe2000001ff00 */
[----:B------:R-:W-:-:S05]  /*182a0*/  @!P2 IMAD.MOV.U32 R204, RZ, RZ, 0x400 ;  /* 0x00000400ffcca424 */ /* 0x000fca00078e00ff */
[----:B------:R-:W1:Y:S04]  /*182b0*/  SHFL.DOWN PT, R207, R204, 0x2, 0x1f ;  /* 0x08401f00cccf7f89 */ /* 0x000e6800000e0000 */
[----:B------:R2:W3:Y:S01]  /*182c0*/  @!P2 LDS.64 R198, [R205] ;  /* 0x00000000cdc6a984 */ /* 0x0004e20000000a00 */
[----:B------:R-:W-:Y:S02]  /*182d0*/  PLOP3.LUT P2, PT, PT, PT, UP1, 0x40, 0x0 ;  /* 0x000000000000781c */ /* 0x000fe40003f4e818 */
[-C--:B--2---:R-:W-:Y:S02]  /*182e0*/  I2FP.F32.S32 R205, R204.reuse ;  /* 0x000000cc00cd7245 */ /* 0x084fe40000201400 */
[----:B-1----:R-:W-:Y:S02]  /*182f0*/  IADD3 R196, R207, R204, RZ ;  /* 0x000000cccfc47210 */ /* 0x002fe40007ffe0ff */
[----:B------:R-:W-:-:S02]  /*18300*/  I2FP.F32.S32 R208, R207 ;  /* 0x000000cf00d07245 */ /* 0x000fc40000201400 */
[----:B------:R-:W-:Y:S01]  /*18310*/  I2FP.F32.S32 R197, R196 ;  /* 0x000000c400c57245 */ /* 0x000fe20000201400 */
[----:B------:R-:W1:Y:S03]  /*18320*/  SHFL.DOWN PT, R211, R196, 0x1, 0x1f ;  /* 0x08201f00c4d37f89 */ /* 0x000e6600000e0000 */
[----:B0-----:R-:W0:Y:S01]  /*18330*/  MUFU.RCP R206, R197 ;  /* 0x000000c500ce7308 */ /* 0x001e220000001000 */
[----:B---3--:R-:W2:Y:S04]  /*18340*/  SHFL.DOWN PT, R209, R198, 0x2, 0x1f ;  /* 0x08401f00c6d17f89 */ /* 0x008ea800000e0000 */
[----:B------:R-:W3:Y:S01]  /*18350*/  SHFL.DOWN PT, R0, R199, 0x2, 0x1f ;  /* 0x08401f00c7007f89 */ /* 0x000ee200000e0000 */
[----:B-1----:R-:W-:Y:S01]  /*18360*/  IMAD.IADD R196, R196, 0x1, R211 ;  /* 0x00000001c4c47824 */ /* 0x002fe200078e02d3 */
[----:B------:R-:W-:-:S04]  /*18370*/  I2FP.F32.S32 R211, R211 ;  /* 0x000000d300d37245 */ /* 0x000fc80000201400 */
[----:B------:R-:W-:-:S06]  /*18380*/  I2FP.F32.S32 R196, R196 ;  /* 0x000000c400c47245 */ /* 0x000fcc0000201400 */
[----:B------:R-:W1:Y:S01]  /*18390*/  MUFU.RCP R196, R196 ;  /* 0x000000c400c47308 */ /* 0x000e620000001000 */
[C---:B--2---:R-:W-:Y:S01]  /*183a0*/  FMUL.FTZ R210, R209.reuse, R208 ;  /* 0x000000d0d1d27220 */ /* 0x044fe20000410000 */
[----:B------:R-:W-:-:S03]  /*183b0*/  FADD.FTZ R209, -R209, R198 ;  /* 0x000000c6d1d17221 */ /* 0x000fc60000010100 */
[----:B------:R-:W-:Y:S01]  /*183c0*/  FFMA.FTZ R207, R205, R198, R210 ;  /* 0x000000c6cdcf7223 */ /* 0x000fe200000100d2 */
[----:B------:R-:W-:Y:S01]  /*183d0*/  FMUL.FTZ R209, R209, R209 ;  /* 0x000000d1d1d17220 */ /* 0x000fe20000410000 */
[----:B---3--:R-:W-:Y:S02]  /*183e0*/  FADD.FTZ R199, R0, R199 ;  /* 0x000000c700c77221 */ /* 0x008fe40000010000 */
        /* <DEDUP_REMOVED lines=14> */
[----:B------:R-:W0:Y:S02]  /*184d0*/  LDC R0, c[0x0][0x2d8] ;  /* 0x0000b600ff007b82 */ /* 0x000e240000000800 */
[----:B------:R-:W1:Y:S01]  /*184e0*/  SHFL.IDX PT, R197, R197, RZ, 0x1f ;  /* 0x00001fffc5c57589 */ /* 0x000e6200000e0000 */
[----:B------:R-:W-:-:S05]  /*184f0*/  FFMA.FTZ R204, R196, R204, R205 ;  /* 0x000000ccc4cc7223 */ /* 0x000fca00000100cd */
[----:B------:R-:W0:Y:S01]  /*18500*/  SHFL.IDX PT, R205, R204, RZ, 0x1f ;  /* 0x00001fffcccd7589 */ /* 0x000e2200000e0000 */
[C---:B-1----:R-:W-:Y:S01]  /*18510*/  FSEL R199, R197.reuse, RZ, P1 ;  /* 0x000000ffc5c77208 */ /* 0x042fe20000800000 */
[----:B------:R-:W-:Y:S01]  /*18520*/  FMUL.FTZ R196, R197, R197 ;  /* 0x000000c5c5c47220 */ /* 0x000fe20000410000 */
[----:B------:R-:W-:-:S03]  /*18530*/  LOP3.LUT P1, RZ, R203, 0x1f, R202, 0xf8, !PT ;  /* 0x0000001fcbff7812 */ /* 0x000fc6000782f8ca */
[----:B------:R-:W-:Y:S01]  /*18540*/  FADD.FTZ R228, -R199, R133 ;  /* 0x00000085c7e47221 */ /* 0x000fe20000010100 */
[----:B------:R-:W-:Y:S01]  /*18550*/  FSEL R133, R196, RZ, !P2 ;  /* 0x000000ffc4857208 */ /* 0x000fe20005000000 */
[----:B0-----:R-:W-:Y:S01]  /*18560*/  FFMA.FTZ R0, R205, UR22, R0 ;  /* 0x00000016cd007c23 */ /* 0x001fe20008010000 */
[C---:B------:R-:W-:Y:S01]  /*18570*/  FADD.FTZ R226, -R199.reuse, R132 ;  /* 0x00000084c7e27221 */ /* 0x040fe20000010100 */
[C---:B------:R-:W-:Y:S01]  /*18580*/  FADD.FTZ R204, -R199.reuse, R151 ;  /* 0x00000097c7cc7221 */ /* 0x040fe20000010100 */
[C---:B------:R-:W-:Y:S01]  /*18590*/  FADD.FTZ R236, -R199.reuse, R146 ;  /* 0x00000092c7ec7221 */ /* 0x040fe20000010100 */
[----:B------:R-:W-:Y:S01]  /*185a0*/  FADD.FTZ R0, R0, R133 ;  /* 0x0000008500007221 */ /* 0x000fe20000010000 */
[C---:B------:R-:W-:Y:S01]  /*185b0*/  FADD.FTZ R146, -R199.reuse, R148 ;  /* 0x00000094c7927221 */ /* 0x040fe20000010100 */
[C---:B------:R-:W-:Y:S01]  /*185c0*/  FADD.FTZ R202, -R199.reuse, R149 ;  /* 0x00000095c7ca7221 */ /* 0x040fe20000010100 */
[C---:B------:R-:W-:Y:S01]  /*185d0*/  FADD.FTZ R196, -R199.reuse, R150 ;  /* 0x00000096c7c47221 */ /* 0x040fe20000010100 */
[----:B------:R-:W0:Y:S01]  /*185e0*/  @!P1 LDC.64 R132, c[0x0][0x250] ;  /* 0x00009400ff849b82 */ /* 0x000e220000000a00 */
[----:B------:R1:W2:Y:S01]  /*185f0*/  MUFU.RSQ R151, R0 ;  /* 0x0000000000977308 */ /* 0x0002a20000001400 */
[C---:B------:R-:W-:Y:S01]  /*18600*/  FADD.FTZ R220, -R199.reuse, R153 ;  /* 0x00000099c7dc7221 */ /* 0x040fe20000010100 */
[C---:B------:R-:W-:Y:S01]  /*18610*/  FADD.FTZ R230, -R199.reuse, R134 ;  /* 0x00000086c7e67221 */ /* 0x040fe20000010100 */
[C---:B------:R-:W-:Y:S01]  /*18620*/  FADD.FTZ R232, -R199.reuse, R135 ;  /* 0x00000087c7e87221 */ /* 0x040fe20000010100 */
[C---:B------:R-:W-:Y:S01]  /*18630*/  FADD.FTZ R144, -R199.reuse, R144 ;  /* 0x00000090c7907221 */ /* 0x040fe20000010100 */
[C---:B------:R-:W-:Y:S01]  /*18640*/  FADD.FTZ R234, -R199.reuse, R145 ;  /* 0x00000091c7ea7221 */ /* 0x040fe20000010100 */
[C---:B------:R-:W-:Y:S01]  /*18650*/  FADD.FTZ R238, -R199.reuse, R147 ;  /* 0x00000093c7ee7221 */ /* 0x040fe20000010100 */
[----:B------:R-:W3:Y:S01]  /*18660*/  @!P1 LDC.64 R148, c[0x0][0x258] ;  /* 0x00009600ff949b82 */ /* 0x000ee20000000a00 */
[C---:B------:R-:W-:Y:S01]  /*18670*/  FADD.FTZ R216, -R199.reuse, R157 ;  /* 0x0000009dc7d87221 */ /* 0x040fe20000010100 */
[C---:B------:R-:W-:Y:S01]  /*18680*/  FADD.FTZ R212, -R199.reuse, R158 ;  /* 0x0000009ec7d47221 */ /* 0x040fe20000010100 */
[C---:B------:R-:W-:Y:S01]  /*18690*/  FADD.FTZ R158, -R199.reuse, R159 ;  /* 0x0000009fc79e7221 */ /* 0x040fe20000010100 */
[C---:B------:R-:W-:Y:S01]  /*186a0*/  FADD.FTZ R198, -R199.reuse, R152 ;  /* 0x00000098c7c67221 */ /* 0x040fe20000010100 */
[C---:B------:R-:W-:Y:S01]  /*186b0*/  FADD.FTZ R222, -R199.reuse, R154 ;  /* 0x0000009ac7de7221 */ /* 0x040fe20000010100 */
[----:B------:R-:W-:Y:S01]  /*186c0*/  FADD.FTZ R224, -R199, R155 ;  /* 0x0000009bc7e07221 */ /* 0x000fe20000010100 */
[----:B-1----:R-:W-:Y:S01]  /*186d0*/  SHF.L.U32 R0, R201, 0x4, RZ ;  /* 0x00000004c9007819 */ /* 0x002fe200000006ff */
[C---:B------:R-:W-:Y:S01]  /*186e0*/  FADD.FTZ R218, -R199.reuse, R156 ;  /* 0x0000009cc7da7221 */ /* 0x040fe20000010100 */
[----:B------:R-:W-:Y:S01]  /*186f0*/  FADD.FTZ R156, -R199, R166 ;  /* 0x000000a6c79c7221 */ /* 0x000fe20000010100 */
[C---:B--2---:R-:W-:Y:S01]  /*18700*/  FMUL.FTZ R153, R151.reuse, R226 ;  /* 0x000000e297997220 */ /* 0x044fe20000410000 */
[C---:B------:R-:W-:Y:S01]  /*18710*/  FMUL.FTZ R150, R151.reuse, R228 ;  /* 0x000000e497967220 */ /* 0x040fe20000410000 */
[C---:B------:R-:W-:Y:S01]  /*18720*/  FMUL.FTZ R157, R151.reuse, R230 ;  /* 0x000000e6979d7220 */ /* 0x040fe20000410000 */
[C---:B------:R-:W-:Y:S01]  /*18730*/  FMUL.FTZ R232, R151.reuse, R232 ;  /* 0x000000e897e87220 */ /* 0x040fe20000410000 */
[C---:B------:R-:W-:Y:S01]  /*18740*/  FMUL.FTZ R147, R151.reuse, R144 ;  /* 0x0000009097937220 */ /* 0x040fe20000410000 */
[----:B------:R-:W-:Y:S01]  /*18750*/  FMUL.FTZ R234, R151, R234 ;  /* 0x000000ea97ea7220 */ /* 0x000fe20000410000 */
[----:B0-----:R-:W-:-:S04]  /*18760*/  @!P1 IMAD.WIDE R134, R191, 0x4, R132 ;  /* 0x00000004bf869825 */ /* 0x001fc800078e0284 */
[----:B------:R-:W-:Y:S01]  /*18770*/  FFMA.FTZ R132, R68, R153, R4 ;  /* 0x0000009944847223 */ /* 0x000fe20000010004 */
[----:B------:R-:W-:Y:S01]  /*18780*/  FFMA.FTZ R133, R69, R150, R5 ;  /* 0x0000009645857223 */ /* 0x000fe20000010005 */
[C---:B------:R-:W-:Y:S01]  /*18790*/  FMUL.FTZ R159, R151.reuse, R236 ;  /* 0x000000ec979f7220 */ /* 0x040fe20000410000 */
[----:B------:R-:W-:Y:S01]  /*187a0*/  FMUL.FTZ R238, R151, R238 ;  /* 0x000000ee97ee7220 */ /* 0x000fe20000410000 */
[----:B------:R0:W-:Y:S01]  /*187b0*/  @!P1 STG.E desc[UR4][R134.64], R197 ;  /* 0x000000c586009986 */ /* 0x0001e2000c101904 */
[----:B------:R-:W-:Y:S01]  /*187c0*/  FFMA.FTZ R152, R71, R232, R7 ;  /* 0x000000e847987223 */ /* 0x000fe20000010007 */
[----:B------:R-:W-:Y:S01]  /*187d0*/  F2FP.BF16.F32.PACK_AB R132, R133, R132 ;  /* 0x000000848584723e */ /* 0x000fe200000010ff */
[----:B------:R-:W-:Y:S01]  /*187e0*/  FFMA.FTZ R133, R70, R157, R6 ;  /* 0x0000009d46857223 */ /* 0x000fe20000010006 */
[----:B------:R-:W-:Y:S01]  /*187f0*/  FFMA.FTZ R145, R74, R159, R10 ;  /* 0x0000009f4a917223 */ /* 0x000fe2000001000a */
[----:B------:R-:W-:Y:S01]  /*18800*/  FFMA.FTZ R154, R75, R238, R11 ;  /* 0x000000ee4b9a7223 */ /* 0x000fe2000001000b */
[----:B------:R-:W-:Y:S01]  /*18810*/  FMUL.FTZ R155, R151, R146 ;  /* 0x00000092979b7220 */ /* 0x000fe20000410000 */
[----:B------:R-:W-:Y:S01]  /*18820*/  FFMA.FTZ R146, R104, R147, R40 ;  /* 0x0000009368927223 */ /* 0x000fe20000010028 */
[----:B------:R-:W-:Y:S01]  /*18830*/  SHF.R.U32.HI R201, RZ, 0x1c, R201 ;  /* 0x0000001cffc97819 */ /* 0x000fe200000116c9 */
[----:B---3--:R-:W-:Y:S01]  /*18840*/  @!P1 IMAD.WIDE R148, R191, 0x4, R148 ;  /* 0x00000004bf949825 */ /* 0x008fe200078e0294 */
[----:B------:R-:W-:-:S03]  /*18850*/  IADD3 R144, P2, R0, UR12, RZ ;  /* 0x0000000c00907c10 */ /* 0x000fc6000ff5e0ff */
[----:B------:R-:W-:Y:S01]  /*18860*/  FMUL.FTZ R203, R151, R196 ;  /* 0x000000c497cb7220 */ /* 0x000fe20000410000 */
[----:B0-----:R-:W-:Y:S01]  /*18870*/  FFMA.FTZ R134, R72, R147, R8 ;  /* 0x0000009348867223 */ /* 0x001fe20000010008 */
[-C--:B------:R-:W-:Y:S01]  /*18880*/  FFMA.FTZ R135, R73, R234.reuse, R9 ;  /* 0x000000ea49877223 */ /* 0x080fe20000010009 */
[----:B------:R-:W-:Y:S01]  /*18890*/  FFMA.FTZ R147, R106, R159, R42 ;  /* 0x0000009f6a937223 */ /* 0x000fe2000001002a */
[----:B------:R-:W-:Y:S01]  /*188a0*/  FFMA.FTZ R159, R105, R234, R41 ;  /* 0x000000ea699f7223 */ /* 0x000fe20000010029 */
[----:B------:R-:W-:Y:S01]  /*188b0*/  F2FP.BF16.F32.PACK_AB R133, R152, R133 ;  /* 0x000000859885723e */ /* 0x000fe200000010ff */
[----:B------:R-:W-:Y:S01]  /*188c0*/  FMUL.FTZ R152, R151, R202 ;  /* 0x000000ca97987220 */ /* 0x000fe20000410000 */
[----:B------:R-:W-:Y:S01]  /*188d0*/  F2FP.BF16.F32.PACK_AB R134, R135, R134 ;  /* 0x000000868786723e */ /* 0x000fe200000010ff */
[----:B------:R-:W-:Y:S01]  /*188e0*/  FADD.FTZ R206, -R199, R163 ;  /* 0x000000a3c7ce7221 */ /* 0x000fe20000010100 */
[----:B------:R-:W-:Y:S01]  /*188f0*/  F2FP.BF16.F32.PACK_AB R135, R154, R145 ;  /* 0x000000919a87723e */ /* 0x000fe200000010ff */
[----:B------:R-:W-:Y:S01]  /*18900*/  FMUL.FTZ R154, R151, R204 ;  /* 0x000000cc979a7220 */ /* 0x000fe20000410000 */
[----:B------:R-:W-:Y:S01]  /*18910*/  FADD.FTZ R226, -R199, R168 ;  /* 0x000000a8c7e27221 */ /* 0x000fe20000010100 */
[----:B------:R-:W-:Y:S01]  /*18920*/  IADD3.X R145, R201, UR13, RZ, P2, !PT ;  /* 0x0000000dc9917c10 */ /* 0x000fe200097fe4ff */
[----:B------:R-:W-:Y:S01]  /*18930*/  FMUL.FTZ R163, R151, R156 ;  /* 0x0000009c97a37220 */ /* 0x000fe20000410000 */
[----:B------:R-:W-:Y:S01]  /*18940*/  F2FP.BF16.F32.PACK_AB R146, R159, R146 ;  /* 0x000000929f92723e */ /* 0x000fe200000010ff */
[----:B------:R-:W-:Y:S01]  /*18950*/  FMUL.FTZ R168, R151, R158 ;  /* 0x0000009e97a87220 */ /* 0x000fe20000410000 */
[----:B------:R0:W-:Y:S01]  /*18960*/  @!P1 STG.E desc[UR4][R148.64], R151 ;  /* 0x0000009794009986 */ /* 0x0001e2000c101904 */
[----:B------:R-:W-:Y:S01]  /*18970*/  FFMA.FTZ R157, R102, R157, R38 ;  /* 0x0000009d669d7223 */ /* 0x000fe20000010026 */
[----:B------:R-:W-:Y:S01]  /*18980*/  FFMA.FTZ R232, R103, R232, R39 ;  /* 0x000000e867e87223 */ /* 0x000fe20000010027 */
[----:B------:R-:W-:Y:S01]  /*18990*/  FFMA.FTZ R156, R76, R155, R12 ;  /* 0x0000009b4c9c7223 */ /* 0x000fe2000001000c */
[----:B------:R-:W-:Y:S01]  /*189a0*/  FFMA.FTZ R159, R77, R152, R13 ;  /* 0x000000984d9f7223 */ /* 0x000fe2000001000d */
[----:B------:R-:W-:Y:S01]  /*189b0*/  FFMA.FTZ R158, R78, R203, R14 ;  /* 0x000000cb4e9e7223 */ /* 0x000fe2000001000e */
[----:B------:R1:W-:Y:S01]  /*189c0*/  STG.E.128 desc[UR4][R144.64], R132 ;  /* 0x0000008490007986 */ /* 0x0003e2000c101d04 */
[C---:B------:R-:W-:Y:S01]  /*189d0*/  FMUL.FTZ R205, R151.reuse, R198 ;  /* 0x000000c697cd7220 */ /* 0x040fe20000410000 */
[----:B------:R-:W-:Y:S01]  /*189e0*/  FMUL.FTZ R202, R151, R220 ;  /* 0x000000dc97ca7220 */ /* 0x000fe20000410000 */
[----:B------:R-:W-:Y:S01]  /*189f0*/  FFMA.FTZ R153, R100, R153, R36 ;  /* 0x0000009964997223 */ /* 0x000fe20000010024 */
[----:B------:R-:W-:Y:S01]  /*18a00*/  FFMA.FTZ R150, R101, R150, R37 ;  /* 0x0000009665967223 */ /* 0x000fe20000010025 */
[----:B------:R-:W-:Y:S01]  /*18a10*/  FMUL.FTZ R207, R151, R222 ;  /* 0x000000de97cf7220 */ /* 0x000fe20000410000 */
[----:B0-----:R-:W-:Y:S01]  /*18a20*/  FFMA.FTZ R149, R79, R154, R15 ;  /* 0x0000009a4f957223 */ /* 0x001fe2000001000f */
[----:B------:R-:W-:Y:S01]  /*18a30*/  FMUL.FTZ R224, R151, R224 ;  /* 0x000000e097e07220 */ /* 0x000fe20000410000 */
[C---:B------:R-:W-:Y:S01]  /*18a40*/  FADD.FTZ R208, -R199.reuse, R160 ;  /* 0x000000a0c7d07221 */ /* 0x040fe20000010100 */
[C---:B------:R-:W-:Y:S01]  /*18a50*/  FADD.FTZ R214, -R199.reuse, R161 ;  /* 0x000000a1c7d67221 */ /* 0x040fe20000010100 */
[C---:B------:R-:W-:Y:S01]  /*18a60*/  FADD.FTZ R162, -R199.reuse, R162 ;  /* 0x000000a2c7a27221 */ /* 0x040fe20000010100 */
[C---:B------:R-:W-:Y:S01]  /*18a70*/  FADD.FTZ R210, -R199.reuse, R164 ;  /* 0x000000a4c7d27221 */ /* 0x040fe20000010100 */
[----:B------:R-:W-:Y:S01]  /*18a80*/  FFMA.FTZ R148, R108, R155, R44 ;  /* 0x0000009b6c947223 */ /* 0x000fe2000001002c */
[----:B------:R-:W-:Y:S01]  /*18a90*/  FADD.FTZ R164, -R199, R167 ;  /* 0x000000a7c7a47221 */ /* 0x000fe20000010100 */
[----:B------:R-:W-:Y:S01]  /*18aa0*/  FFMA.FTZ R155, R113, R202, R49 ;  /* 0x000000ca719b7223 */ /* 0x000fe20000010031 */
[----:B------:R-:W-:Y:S01]  /*18ab0*/  FFMA.FTZ R154, R111, R154, R47 ;  /* 0x0000009a6f9a7223 */ /* 0x000fe2000001002f */
[C---:B------:R-:W-:Y:S01]  /*18ac0*/  FADD.FTZ R228, -R199.reuse, R169 ;  /* 0x000000a9c7e47221 */ /* 0x040fe20000010100 */
[----:B------:R-:W-:Y:S01]  /*18ad0*/  FADD.FTZ R240, -R199, R170 ;  /* 0x000000aac7f07221 */ /* 0x000fe20000010100 */
[----:B-1----:R-:W-:Y:S01]  /*18ae0*/  F2FP.BF16.F32.PACK_AB R145, R232, R157 ;  /* 0x0000009de891723e */ /* 0x002fe200000010ff */
[----:B------:R-:W-:Y:S01]  /*18af0*/  FFMA.FTZ R134, R80, R205, R16 ;  /* 0x000000cd50867223 */ /* 0x000fe20000010010 */
[----:B------:R-:W-:Y:S01]  /*18b00*/  F2FP.BF16.F32.PACK_AB R132, R159, R156 ;  /* 0x0000009c9f84723e */ /* 0x000fe200000010ff */
[----:B------:R-:W-:Y:S01]  /*18b10*/  FFMA.FTZ R135, R81, R202, R17 ;  /* 0x000000ca51877223 */ /* 0x000fe20000010011 */
[----:B------:R-:W-:Y:S01]  /*18b20*/  F2FP.BF16.F32.PACK_AB R133, R149, R158 ;  /* 0x0000009e9585723e */ /* 0x000fe200000010ff */
[----:B------:R-:W0:Y:S01]  /*18b30*/  LDC.64 R156, c[0x0][0x2b8] ;  /* 0x0000ae00ff9c7b82 */ /* 0x000e220000000a00 */
[----:B------:R-:W-:Y:S01]  /*18b40*/  F2FP.BF16.F32.PACK_AB R144, R150, R153 ;  /* 0x000000999690723e */ /* 0x000fe200000010ff */
[----:B------:R-:W-:Y:S01]  /*18b50*/  FFMA.FTZ R153, R109, R152, R45 ;  /* 0x000000986d997223 */ /* 0x000fe2000001002d */
[----:B------:R-:W-:Y:S01]  /*18b60*/  F2FP.BF16.F32.PACK_AB R134, R135, R134 ;  /* 0x000000868786723e */ /* 0x000fe200000010ff */
[----:B------:R-:W-:Y:S01]  /*18b70*/  FFMA.FTZ R149, R110, R203, R46 ;  /* 0x000000cb6e957223 */ /* 0x000fe2000001002e */
[----:B------:R-:W-:Y:S01]  /*18b80*/  FFMA.FTZ R150, R112, R205, R48 ;  /* 0x000000cd70967223 */ /* 0x000fe20000010030 */
[----:B------:R-:W-:Y:S01]  /*18b90*/  FADD.FTZ R242, -R199, R171 ;  /* 0x000000abc7f27221 */ /* 0x000fe20000010100 */
[C---:B------:R-:W-:Y:S01]  /*18ba0*/  FMUL.FTZ R167, R151.reuse, R218 ;  /* 0x000000da97a77220 */ /* 0x040fe20000410000 */
[----:B------:R-:W1:Y:S01]  /*18bb0*/  LDC.64 R158, c[0x0][0x2c0] ;  /* 0x0000b000ff9e7b82 */ /* 0x000e620000000a00 */
[----:B------:R-:W-:Y:S01]  /*18bc0*/  FMUL.FTZ R166, R151, R216 ;  /* 0x000000d897a67220 */ /* 0x000fe20000410000 */
[----:B------:R-:W-:Y:S01]  /*18bd0*/  FFMA.FTZ R135, R82, R207, R18 ;  /* 0x000000cf52877223 */ /* 0x000fe20000010012 */
[----:B------:R-:W-:Y:S01]  /*18be0*/  FFMA.FTZ R204, R83, R224, R19 ;  /* 0x000000e053cc7223 */ /* 0x000fe20000010013 */
[----:B------:R-:W-:Y:S01]  /*18bf0*/  FADD.FTZ R160, -R199, R165 ;  /* 0x000000a5c7a07221 */ /* 0x000fe20000010100 */
[C---:B------:R-:W-:Y:S01]  /*18c00*/  FMUL.FTZ R169, R151.reuse, R212 ;  /* 0x000000d497a97220 */ /* 0x040fe20000410000 */
[C---:B------:R-:W-:Y:S01]  /*18c10*/  FMUL.FTZ R171, R151.reuse, R208 ;  /* 0x000000d097ab7220 */ /* 0x040fe20000410000 */
[C---:B------:R-:W-:Y:S01]  /*18c20*/  FMUL.FTZ R170, R151.reuse, R214 ;  /* 0x000000d697aa7220 */ /* 0x040fe20000410000 */
[C---:B------:R-:W-:Y:S01]  /*18c30*/  FMUL.FTZ R199, R151.reuse, R162 ;  /* 0x000000a297c77220 */ /* 0x040fe20000410000 */
[----:B------:R-:W-:Y:S01]  /*18c40*/  FMUL.FTZ R198, R151, R206 ;  /* 0x000000ce97c67220 */ /* 0x000fe20000410000 */
        /* <DEDUP_REMOVED lines=24> */
[----:B0-----:R-:W-:Y:S01]  /*18dd0*/  IMAD.WIDE.U32 R206, R195, 0x10, R156 ;  /* 0x00000010c3ce7825 */ /* 0x001fe200078e009c */
        /* <DEDUP_REMOVED lines=9> */
[----:B------:R-:W-:Y:S01]  /*18e70*/  IMAD.WIDE.U32 R204, R194, 0x10, R156 ;  /* 0x00000010c2cc7825 */ /* 0x000fe200078e009c */
[----:B------:R-:W-:Y:S01]  /*18e80*/  F2FP.BF16.F32.PACK_AB R151, R224, R151 ;  /* 0x00000097e097723e */ /* 0x000fe200000010ff */
[----:B------:R0:W-:Y:S02]  /*18e90*/  STG.E.128 desc[UR4][R202.64], R144 ;  /* 0x00000090ca007986 */ /* 0x0001e4000c101d04 */
[----:B------:R-:W-:Y:S01]  /*18ea0*/  FFMA.FTZ R199, R122, R199, R58 ;  /* 0x000000c77ac77223 */ /* 0x000fe2000001003a */
[----:B-1----:R-:W-:-:S04]  /*18eb0*/  IMAD.WIDE.U32 R156, R194, 0x10, R158 ;  /* 0x00000010c29c7825 */ /* 0x002fc800078e009e */
[----:B------:R-:W-:Y:S01]  /*18ec0*/  FFMA.FTZ R198, R123, R198, R59 ;  /* 0x000000c67bc67223 */ /* 0x000fe2000001003b */
[----:B------:R1:W-:Y:S01]  /*18ed0*/  STG.E.128 desc[UR4][R204.64], R132 ;  /* 0x00000084cc007986 */ /* 0x0003e2000c101d04 */
[----:B------:R-:W-:Y:S01]  /*18ee0*/  FFMA.FTZ R170, R121, R170, R57 ;  /* 0x000000aa79aa7223 */ /* 0x000fe20000010039 */
[----:B------:R-:W-:Y:S01]  /*18ef0*/  FFMA.FTZ R168, R119, R168, R55 ;  /* 0x000000a877a87223 */ /* 0x000fe20000010037 */
[-C--:B------:R-:W-:Y:S01]  /*18f00*/  FFMA.FTZ R0, R95, R164.reuse, R31 ;  /* 0x000000a45f007223 */ /* 0x080fe2000001001f */
[----:B------:R2:W-:Y:S01]  /*18f10*/  STG.E.128 desc[UR4][R156.64], R148 ;  /* 0x000000949c007986 */ /* 0x0005e2000c101d04 */
[----:B------:R-:W-:Y:S01]  /*18f20*/  FFMA.FTZ R164, R127, R164, R63 ;  /* 0x000000a47fa47223 */ /* 0x000fe2000001003f */
[----:B------:R-:W-:Y:S01]  /*18f30*/  IMAD.WIDE.U32 R158, R195, 0x10, R158 ;  /* 0x00000010c39e7825 */ /* 0x000fe200078e009e */
[----:B------:R-:W-:Y:S01]  /*18f40*/  IADD3 R191, R191, UR16, RZ ;  /* 0x00000010bfbf7c10 */ /* 0x000fe2000fffe0ff */
[----:B------:R3:W-:Y:S02]  /*18f50*/  STG.E.128 desc[UR4][R206.64], R152 ;  /* 0x00000098ce007986 */ /* 0x0007e4000c101d04 */
[----:B0-----:R-:W-:Y:S01]  /*18f60*/  FFMA.FTZ R144, R92, R161, R28 ;  /* 0x000000a15c907223 */ /* 0x001fe2000001001c */
[----:B------:R-:W-:Y:S01]  /*18f70*/  FFMA.FTZ R145, R93, R160, R29 ;  /* 0x000000a05d917223 */ /* 0x000fe2000001001d */
[----:B------:R-:W-:Y:S01]  /*18f80*/  FFMA.FTZ R146, R96, R165, R32 ;  /* 0x000000a560927223 */ /* 0x000fe20000010020 */
[----:B------:R-:W-:Y:S01]  /*18f90*/  FFMA.FTZ R147, R97, R162, R33 ;  /* 0x000000a261937223 */ /* 0x000fe20000010021 */
[----:B-1----:R-:W-:-:S02]  /*18fa0*/  F2FP.BF16.F32.PACK_AB R135, R198, R199 ;  /* 0x000000c7c687723e */ /* 0x002fc400000010ff */
[----:B------:R-:W-:Y:S01]  /*18fb0*/  F2FP.BF16.F32.PACK_AB R144, R145, R144 ;  /* 0x000000909190723e */ /* 0x000fe200000010ff */
[----:B------:R-:W-:Y:S01]  /*18fc0*/  FFMA.FTZ R145, R94, R163, R30 ;  /* 0x000000a35e917223 */ /* 0x000fe2000001001e */
[----:B--2---:R-:W-:Y:S01]  /*18fd0*/  FFMA.FTZ R148, R98, R197, R34 ;  /* 0x000000c562947223 */ /* 0x004fe20000010022 */
[----:B------:R-:W-:Y:S01]  /*18fe0*/  FFMA.FTZ R149, R99, R196, R35 ;  /* 0x000000c463957223 */ /* 0x000fe20000010023 */
[----:B------:R-:W-:Y:S01]  /*18ff0*/  F2FP.BF16.F32.PACK_AB R146, R147, R146 ;  /* 0x000000929392723e */ /* 0x000fe200000010ff */
[----:B------:R-:W-:Y:S01]  /*19000*/  FFMA.FTZ R150, R128, R165, R64 ;  /* 0x000000a580967223 */ /* 0x000fe20000010040 */
[----:B---3--:R-:W-:Y:S02]  /*19010*/  IMAD.SHL.U32 R154, R193, 0x10, RZ ;  /* 0x00000010c19a7824 */ /* 0x008fe400078e00ff */
[----:B------:R-:W-:Y:S01]  /*19020*/  FFMA.FTZ R153, R129, R162, R65 ;  /* 0x000000a281997223 */ /* 0x000fe20000010041 */
[----:B------:R-:W-:Y:S01]  /*19030*/  F2FP.BF16.F32.PACK_AB R147, R149, R148 ;  /* 0x000000949593723e */ /* 0x000fe200000010ff */
[----:B------:R-:W-:Y:S01]  /*19040*/  FFMA.FTZ R151, R130, R197, R66 ;  /* 0x000000c582977223 */ /* 0x000fe20000010042 */
[----:B------:R-:W-:Y:S01]  /*19050*/  FFMA.FTZ R196, R131, R196, R67 ;  /* 0x000000c483c47223 */ /* 0x000fe20000010043 */
[----:B------:R-:W-:Y:S01]  /*19060*/  SHF.R.U32.HI R193, RZ, 0x1c, R193 ;  /* 0x0000001cffc17819 */ /* 0x000fe200000116c1 */
[----:B------:R-:W-:Y:S01]  /*19070*/  FFMA.FTZ R149, R126, R163, R62 ;  /* 0x000000a37e957223 */ /* 0x000fe2000001003e */
[----:B------:R-:W-:Y:S01]  /*19080*/  IADD3 R152, P1, R154, UR12, RZ ;  /* 0x0000000c9a987c10 */ /* 0x000fe2000ff3e0ff */
[----:B------:R-:W-:Y:S01]  /*19090*/  FFMA.FTZ R148, R124, R161, R60 ;  /* 0x000000a17c947223 */ /* 0x000fe2000001003c */
[----:B------:R-:W-:Y:S01]  /*190a0*/  FFMA.FTZ R157, R125, R160, R61 ;  /* 0x000000a07d9d7223 */ /* 0x000fe2000001003d */
[----:B------:R-:W-:-:S02]  /*190b0*/  IADD3 R154, P2, R154, UR14, RZ ;  /* 0x0000000e9a9a7c10 */ /* 0x000fc4000ff5e0ff */
[----:B------:R-:W-:Y:S02]  /*190c0*/  F2FP.BF16.F32.PACK_AB R134, R170, R171 ;  /* 0x000000abaa86723e */ /* 0x000fe400000010ff */
[----:B------:R-:W-:Y:S02]  /*190d0*/  F2FP.BF16.F32.PACK_AB R133, R168, R169 ;  /* 0x000000a9a885723e */ /* 0x000fe400000010ff */
[----:B------:R-:W-:Y:S02]  /*190e0*/  F2FP.BF16.F32.PACK_AB R132, R166, R167 ;  /* 0x000000a7a684723e */ /* 0x000fe400000010ff */
[----:B------:R-:W-:Y:S02]  /*190f0*/  F2FP.BF16.F32.PACK_AB R150, R153, R150 ;  /* 0x000000969996723e */ /* 0x000fe400000010ff */
[----:B------:R-:W-:Y:S01]  /*19100*/  F2FP.BF16.F32.PACK_AB R145, R0, R145 ;  /* 0x000000910091723e */ /* 0x000fe200000010ff */
[----:B------:R0:W-:Y:S01]  /*19110*/  STG.E.128 desc[UR4][R158.64], R132 ;  /* 0x000000849e007986 */ /* 0x0001e2000c101d04 */
[----:B------:R-:W-:-:S02]  /*19120*/  IADD3.X R153, R193, UR13, RZ, P1, !PT ;  /* 0x0000000dc1997c10 */ /* 0x000fc40008ffe4ff */
[----:B------:R-:W-:Y:S02]  /*19130*/  F2FP.BF16.F32.PACK_AB R151, R196, R151 ;  /* 0x00000097c497723e */ /* 0x000fe400000010ff */
[----:B------:R-:W-:Y:S01]  /*19140*/  F2FP.BF16.F32.PACK_AB R149, R164, R149 ;  /* 0x00000095a495723e */ /* 0x000fe200000010ff */
[----:B------:R0:W-:Y:S01]  /*19150*/  STG.E.128 desc[UR4][R152.64], R144 ;  /* 0x0000009098007986 */ /* 0x0001e2000c101d04 */
[----:B------:R-:W-:Y:S02]  /*19160*/  IADD3.X R155, R193, UR15, RZ, P2, !PT ;  /* 0x0000000fc19b7c10 */ /* 0x000fe400097fe4ff */
[----:B------:R-:W-:Y:S02]  /*19170*/  F2FP.BF16.F32.PACK_AB R148, R157, R148 ;  /* 0x000000949d94723e */ /* 0x000fe400000010ff */
[----:B------:R-:W-:Y:S02]  /*19180*/  ISETP.GE.AND P1, PT, R191, UR17, PT ;  /* 0x00000011bf007c0c */ /* 0x000fe4000bf26270 */
[----:B------:R-:W-:Y:S01]  /*19190*/  SEL R0, RZ, 0x1, P0 ;  /* 0x00000001ff007807 */ /* 0x000fe20000000000 */
[----:B------:R0:W-:Y:S10]  /*191a0*/  STG.E.128 desc[UR4][R154.64], R148 ;  /* 0x000000949a007986 */ /* 0x0001f4000c101d04 */
[----:B------:R-:W-:Y:S05]  /*191b0*/  @!P1 BRA `(.L_x_12302) ;  /* 0xfffffe7800849947 */ /* 0x000fea000383ffff */
[----:B------:R-:W-:Y:S05]  /*191c0*/  EXIT ;  /* 0x000000000000794d */ /* 0x000fea0003800000 */
.L_x_12301:
[----:B------:R-:W-:Y:S01]  /*191d0*/  IMAD.MOV.U32 R210, RZ, RZ, R0 ;  /* 0x000000ffffd27224 */ /* 0x000fe200078e0000 */
[----:B------:R-:W-:Y:S01]  /*191e0*/  MOV R209, 0x1 ;  /* 0x0000000100d17802 */ /* 0x000fe20000000f00 */
[----:B------:R-:W-:Y:S01]  /*191f0*/  IMAD.MOV.U32 R212, RZ, RZ, 0x1f ;  /* 0x0000001fffd47424 */ /* 0x000fe200078e00ff */
[----:B0-----:R-:W-:-:S07]  /*19200*/  MOV R207, 0xffffffff ;  /* 0xffffffff00cf7802 */ /* 0x001fce0000000f00 */
[----:B------:R-:W-:Y:S05]  /*19210*/  WARPSYNC.COLLECTIVE R207, `(.L_x_12303) ;  /* 0x00000000cf087348 */ /* 0x000fea0003c00000 */
[----:B------:R0:W1:Y:S02]  /*19220*/  SHFL.BFLY P2, R208, R210, R209, R212 ;  /* 0x0c0000d1d2d07389 */ /* 0x00006400000400d4 */
[----:B01----:R-:W-:Y:S01]  /*19230*/  ENDCOLLECTIVE ;  /* 0x000000000000791b */ /* 0x003fe20003800000 */
.L_x_12303:
[----:B------:R-:W-:Y:S02]  /*19240*/  IMAD.MOV.U32 R209, RZ, RZ, 0x2 ;  /* 0x00000002ffd17424 */ /* 0x000fe400078e00ff */
[----:B------:R-:W-:-:S04]  /*19250*/  IMAD.MOV.U32 R199, RZ, RZ, R208 ;  /* 0x000000ffffc77224 */ /* 0x000fc800078e00d0 */
[----:B------:R-:W-:-:S05]  /*19260*/  FADD.FTZ R199, R0, R199 ;  /* 0x000000c700c77221 */ /* 0x000fca0000010000 */
[----:B------:R-:W-:-:S07]  /*19270*/  MOV R210, R199 ;  /* 0x000000c700d27202 */ /* 0x000fce0000000f00 */
[----:B------:R-:W-:Y:S05]  /*19280*/  WARPSYNC.COLLECTIVE R207, `(.L_x_12304) ;  /* 0x00000000cf087348 */ /* 0x000fea0003c00000 */
[----:B------:R0:W1:Y:S02]  /*19290*/  SHFL.BFLY P2, R208, R210, R209, R212 ;  /* 0x0c0000d1d2d07389 */ /* 0x00006400000400d4 */
[----:B01----:R-:W-:Y:S01]  /*192a0*/  ENDCOLLECTIVE ;  /* 0x000000000000791b */ /* 0x003fe20003800000 */
.L_x_12304:
[----:B------:R-:W-:Y:S01]  /*192b0*/  HFMA2.MMA R209, -RZ, RZ, 0, 2.384185791015625e-07 ;  /* 0x00000004ffd17435 */ /* 0x000fe200000001ff */
[----:B------:R-:W-:-:S05]  /*192c0*/  MOV R196, R208 ;  /* 0x000000d000c47202 */ /* 0x000fca0000000f00 */
[----:B------:R-:W-:-:S04]  /*192d0*/  FADD.FTZ R203, R199, R196 ;  /* 0x000000c4c7cb7221 */ /* 0x000fc80000010000 */
[----:B------:R-:W-:-:S07]  /*192e0*/  IMAD.MOV.U32 R210, RZ, RZ, R203 ;  /* 0x000000ffffd27224 */ /* 0x000fce00078e00cb */
[----:B------:R-:W-:Y:S05]  /*192f0*/  WARPSYNC.COLLECTIVE R207, `(.L_x_12305) ;  /* 0x00000000cf087348 */ /* 0x000fea0003c00000 */
[----:B------:R0:W1:Y:S02]  /*19300*/  SHFL.BFLY P2, R208, R210, R209, R212 ;  /* 0x0c0000d1d2d07389 */ /* 0x00006400000400d4 */
[----:B01----:R-:W-:Y:S01]  /*19310*/  ENDCOLLECTIVE ;  /* 0x000000000000791b */ /* 0x003fe20003800000 */
.L_x_12305:
[----:B------:R-:W-:Y:S02]  /*19320*/  IMAD.MOV.U32 R209, RZ, RZ, 0x8 ;  /* 0x00000008ffd17424 */ /* 0x000fe400078e00ff */
[----:B------:R-:W-:-:S04]  /*19330*/  IMAD.MOV.U32 R196, RZ, RZ, R208 ;  /* 0x000000ffffc47224 */ /* 0x000fc800078e00d0 */
[----:B------:R-:W-:-:S05]  /*19340*/  FADD.FTZ R204, R203, R196 ;  /* 0x000000c4cbcc7221 */ /* 0x000fca0000010000 */
[----:B------:R-:W-:-:S07]  /*19350*/  MOV R210, R204 ;  /* 0x000000cc00d27202 */ /* 0x000fce0000000f00 */
[----:B------:R-:W-:Y:S05]  /*19360*/  WARPSYNC.COLLECTIVE R207, `(.L_x_12306) ;  /* 0x00000000cf087348 */ /* 0x000fea0003c00000 */
[----:B------:R0:W1:Y:S02]  /*19370*/  SHFL.BFLY P2, R208, R210, R209, R212 ;  /* 0x0c0000d1d2d07389 */ /* 0x00006400000400d4 */
[----:B01----:R-:W-:Y:S01]  /*19380*/  ENDCOLLECTIVE ;  /* 0x000000000000791b */ /* 0x003fe20003800000 */
.L_x_12306:
[----:B------:R-:W-:Y:S01]  /*19390*/  HFMA2.MMA R209, -RZ, RZ, 0, 9.5367431640625e-07 ;  /* 0x00000010ffd17435 */ /* 0x000fe200000001ff */
[----:B------:R-:W-:-:S05]  /*193a0*/  MOV R205, R208 ;  /* 0x000000d000cd7202 */ /* 0x000fca0000000f00 */
[----:B------:R-:W-:-:S04]  /*193b0*/  FADD.FTZ R205, R204, R205 ;  /* 0x000000cdcccd7221 */ /* 0x000fc80000010000 */
[----:B------:R-:W-:-:S07]  /*193c0*/  IMAD.MOV.U32 R210, RZ, RZ, R205 ;  /* 0x000000ffffd27224 */ /* 0x000fce00078e00cd */
[----:B------:R-:W-:Y:S05]  /*193d0*/  WARPSYNC.COLLECTIVE R207, `(.L_x_12307) ;  /* 0x00000000cf087348 */ /* 0x000fea0003c00000 */
[----:B------:R0:W1:Y:S02]  /*193e0*/  SHFL.BFLY P2, R208, R210, R209, R212 ;  /* 0x0c0000d1d2d07389 */ /* 0x00006400000400d4 */
[----:B01----:R-:W-:Y:S01]  /*193f0*/  ENDCOLLECTIVE ;  /* 0x000000000000791b */ /* 0x003fe20003800000 */
.L_x_12307:
[----:B------:R-:W-:Y:S02]  /*19400*/  IMAD.MOV.U32 R209, RZ, RZ, 0x1 ;  /* 0x00000001ffd17424 */ /* 0x000fe400078e00ff */
[----:B------:R-:W-:-:S04]  /*19410*/  IMAD.MOV.U32 R196, RZ, RZ, R208 ;  /* 0x000000ffffc47224 */ /* 0x000fc800078e00d0 */
        /* <DEDUP_REMOVED lines=66> */
[----:B------:R-:W-:-:S07]  /*19840*/  MOV R210, R0 ;  /* 0x0000000000d27202 */ /* 0x000fce0000000f00 */
[----:B------:R-:W-:Y:S05]  /*19850*/  WARPSYNC.COLLECTIVE R207, `(.L_x_12308) ;  /* 0x00000000cf087348 */ /* 0x000fea0003c00000 */
[----:B------:R0:W1:Y:S02]  /*19860*/  SHFL.BFLY P2, R208, R210, R209, R212 ;  /* 0x0c0000d1d2d07389 */ /* 0x00006400000400d4 */
[----:B01----:R-:W-:Y:S01]  /*19870*/  ENDCOLLECTIVE ;  /* 0x000000000000791b */ /* 0x003fe20003800000 */
.L_x_12308:
[----:B------:R-:W-:Y:S01]  /*19880*/  HFMA2.MMA R209, -RZ, RZ, 0, 1.1920928955078125e-07 ;  /* 0x00000002ffd17435 */ /* 0x000fe200000001ff */
[----:B------:R-:W-:-:S05]  /*19890*/  MOV R199, R208 ;  /* 0x000000d000c77202 */ /* 0x000fca0000000f00 */
[----:B------:R-:W-:-:S04]  /*198a0*/  FADD.FTZ R199, R0, R199 ;  /* 0x000000c700c77221 */ /* 0x000fc80000010000 */
[----:B------:R-:W-:-:S07]  /*198b0*/  IMAD.MOV.U32 R210, RZ, RZ, R199 ;  /* 0x000000ffffd27224 */ /* 0x000fce00078e00c7 */
[----:B------:R-:W-:Y:S05]  /*198c0*/  WARPSYNC.COLLECTIVE R207, `(.L_x_12309) ;  /* 0x00000000cf087348 */ /* 0x000fea0003c00000 */
[----:B------:R0:W1:Y:S02]  /*198d0*/  SHFL.BFLY P2, R208, R210, R209, R212 ;  /* 0x0c0000d1d2d07389 */ /* 0x00006400000400d4 */
[----:B01----:R-:W-:Y:S01]  /*198e0*/  ENDCOLLECTIVE ;  /* 0x000000000000791b */ /* 0x003fe20003800000 */
.L_x_12309:
[----:B------:R-:W-:Y:S02]  /*198f0*/  IMAD.MOV.U32 R209, RZ, RZ, 0x4 ;  /* 0x00000004ffd17424 */ /* 0x000fe400078e00ff */
[----:B------:R-:W-:-:S04]  /*19900*/  IMAD.MOV.U32 R204, RZ, RZ, R208 ;  /* 0x000000ffffcc7224 */ /* 0x000fc800078e00d0 */
[----:B------:R-:W-:-:S05]  /*19910*/  FADD.FTZ R204, R199, R204 ;  /* 0x000000ccc7cc7221 */ /* 0x000fca0000010000 */
[----:B------:R-:W-:-:S07]  /*19920*/  MOV R210, R204 ;  /* 0x000000cc00d27202 */ /* 0x000fce0000000f00 */
[----:B------:R-:W-:Y:S05]  /*19930*/  WARPSYNC.COLLECTIVE R207, `(.L_x_12310) ;  /* 0x00000000cf087348 */ /* 0x000fea0003c00000 */
[----:B------:R0:W1:Y:S02]  /*19940*/  SHFL.BFLY P2, R208, R210, R209, R212 ;  /* 0x0c0000d1d2d07389 */ /* 0x00006400000400d4 */
[----:B01----:R-:W-:Y:S01]  /*19950*/  ENDCOLLECTIVE ;  /* 0x000000000000791b */ /* 0x003fe20003800000 */
.L_x_12310:
[----:B------:R-:W-:Y:S01]  /*19960*/  HFMA2.MMA R209, -RZ, RZ, 0, 4.76837158203125e-07 ;  /* 0x00000008ffd17435 */ /* 0x000fe200000001ff */
[----:B------:R-:W-:-:S05]  /*19970*/  MOV R203, R208 ;  /* 0x000000d000cb7202 */ /* 0x000fca0000000f00 */
[----:B------:R-:W-:-:S04]  /*19980*/  FADD.FTZ R203, R204, R203 ;  /* 0x000000cbcccb7221 */ /* 0x000fc80000010000 */
[----:B------:R-:W-:-:S07]  /*19990*/  IMAD.MOV.U32 R210, RZ, RZ, R203 ;  /* 0x000000ffffd27224 */ /* 0x000fce00078e00cb */
[----:B------:R-:W-:Y:S05]  /*199a0*/  WARPSYNC.COLLECTIVE R207, `(.L_x_12311) ;  /* 0x00000000cf087348 */ /* 0x000fea0003c00000 */
[----:B------:R0:W1:Y:S02]  /*199b0*/  SHFL.BFLY P2, R208, R210, R209, R212 ;  /* 0x0c0000d1d2d07389 */ /* 0x00006400000400d4 */
[----:B01----:R-:W-:Y:S01]  /*199c0*/  ENDCOLLECTIVE ;  /* 0x000000000000791b */ /* 0x003fe20003800000 */
.L_x_12311:
[----:B------:R-:W-:Y:S02]  /*199d0*/  IMAD.MOV.U32 R209, RZ, RZ, 0x10 ;  /* 0x00000010ffd17424 */ /* 0x000fe400078e00ff */
[----:B------:R-:W-:-:S04]  /*199e0*/  IMAD.MOV.U32 R206, RZ, RZ, R208 ;  /* 0x000000ffffce7224 */ /* 0x000fc800078e00d0 */
[----:B------:R-:W-:-:S05]  /*199f0*/  FADD.FTZ R206, R203, R206 ;  /* 0x000000cecbce7221 */ /* 0x000fca0000010000 */
[----:B------:R-:W-:-:S07]  /*19a00*/  MOV R210, R206 ;  /* 0x000000ce00d27202 */ /* 0x000fce0000000f00 */
[----:B------:R-:W-:Y:S05]  /*19a10*/  WARPSYNC.COLLECTIVE R207, `(.L_x_12312) ;  /* 0x00000000cf087348 */ /* 0x000fea0003c00000 */
[----:B------:R0:W1:Y:S02]  /*19a20*/  SHFL.BFLY P2, R208, R210, R209, R212 ;  /* 0x0c0000d1d2d07389 */ /* 0x00006400000400d4 */
[----:B01----:R-:W-:Y:S01]  /*19a30*/  ENDCOLLECTIVE ;  /* 0x000000000000791b */ /* 0x003fe20003800000 */
.L_x_12312:
[----:B------:R-:W-:Y:S01]  /*19a40*/  MOV R205, R208 ;  /* 0x000000d000cd7202 */ /* 0x000fe20000000f00 */
[----:B------:R-:W-:Y:S06]  /*19a50*/  BRA `(.L_x_12313) ;  /* 0xffffffe400c07947 */ /* 0x000fec000383ffff */
.L_x_12314:
        /* <DEDUP_REMOVED lines=10> */
.L_x_27057:


//--------------------- .text._ZN10layer_norm31ln_parallel_residual_fwd_kernelINS_13Kernel_traitsIf13__nv_bfloat16fS2_fjLj4096ELj1ELj1ELj4ELj16ENS_18Kernel_traits_baseILj4096EfS2_fS2_fjLj128EEEEELb1ELb1ELb0EEEvNS_9FwdParamsE --------------------------
	.section	.text._ZN10layer_norm31ln_parallel_residual_fwd_kernelINS_13Kernel_traitsIf13__nv_bfloat16fS2_fjLj4096ELj1ELj1ELj4ELj16ENS_18Kernel_traits_baseILj4096EfS2_fS2_fjLj128EEEEELb1ELb1ELb0EEEvNS_9FwdParamsE,"ax",@progbits
	.align	128
        .global         _ZN10layer_norm31ln_parallel_residual_fwd_kernelINS_13Kernel_traitsIf13__nv_bfloat16fS2_fjLj4096ELj1ELj1ELj4ELj16ENS_18Kernel_traits_baseILj4096EfS2_fS2_fjLj128EEEEELb1ELb1ELb0EEEvNS_9FwdParamsE
        .type           _ZN10layer_norm31ln_parallel_residual_fwd_kernelINS_13Kernel_traitsIf13__nv_bfloat16fS2_fjLj4096ELj1ELj1ELj4ELj16ENS_18Kernel_traits_baseILj4096EfS2_fS2_fjLj128EEEEELb1ELb1ELb0EEEvNS_9FwdParamsE,@function
        .size           _ZN10layer_norm31ln_parallel_residual_fwd_kernelINS_13Kernel_traitsIf13__nv_bfloat16fS2_fjLj4096ELj1ELj1ELj4ELj16ENS_18Kernel_traits_baseILj4096EfS2_fS2_fjLj128EEEEELb1ELb1ELb0EEEvNS_9FwdParamsE,(.L_x_27058 - _ZN10layer_norm31ln_parallel_residual_fwd_kernelINS_13Kernel_traitsIf13__nv_bfloat16fS2_fjLj4096ELj1ELj1ELj4ELj16ENS_18Kernel_traits_baseILj4096EfS2_fS2_fjLj128EEEEELb1ELb1ELb0EEEvNS_9FwdParamsE)
        .other          _ZN10layer_norm31ln_parallel_residual_fwd_kernelINS_13Kernel_traitsIf13__nv_bfloat16fS2_fjLj4096ELj1ELj1ELj4ELj16ENS_18Kernel_traits_baseILj4096EfS2_fS2_fjLj128EEEEELb1ELb1ELb0EEEvNS_9FwdParamsE,@"STO_CUDA_ENTRY STV_DEFAULT"
_ZN10layer_norm31ln_parallel_residual_fwd_kernelINS_13Kernel_traitsIf13__nv_bfloat16fS2_fjLj4096ELj1ELj1ELj4ELj16ENS_18Kernel_traits_baseILj4096EfS2_fS2_fjLj128EEEEELb1ELb1ELb0EEEvNS_9FwdParamsE:
.text._ZN10layer_norm31ln_parallel_residual_fwd_kernelINS_13Kernel_traitsIf13__nv_bfloat16fS2_fjLj4096ELj1ELj1ELj4ELj16ENS_18Kernel_traits_baseILj4096EfS2_fS2_fjLj128EEEEELb1ELb1ELb0EEEvNS_9FwdParamsE:
        /* <DEDUP_REMOVED lines=19> */
[----:B------:R-:W-:Y:S01]  /*0130*/  LOP3.LUT R128, R128, 0xffffffdf, RZ, 0xc0, !PT ;  /* 0xffffffdf80807812 */ /* 0x000fe200078ec0ff */
[----:B------:R-:W-:Y:S01]  /*0140*/  BSSY B0, `(.L_x_12315) ;  /* 0x000005f000007945 */ /* 0x000fe20003800000 */
[----:B--2---:R-:W-:-:S02]  /*0150*/  @P0 R2UR UR6, R2 ;  /* 0x00000000020602ca */ /* 0x004fc400000e0000 */
        /* <DEDUP_REMOVED lines=31> */
[----:B------:R-:W-:-:S04]  /*0350*/  LOP3.LUT R9, R5, UR26, R10, 0x96, !PT ;  /* 0x0000001a05097c12 */ /* 0x000fc8000f8e960a */
[----:B------:R-:W-:Y:S01]  /*0360*/  LOP3.LUT R10, R3, UR27, R8, 0x96, !PT ;  /* 0x0000001b030a7c12 */ /* 0x000fe2000f8e9608 */
[----:B------:R-:W-:-:S04]  /*0370*/  UIADD3 UR28, UR6, 0x1715609d, URZ ;  /* 0x1715609d061c7890 */ /* 0x000fc8000fffe03f */
[----:B------:R-:W-:Y:S01]  /*0380*/  IMAD.WIDE.U32 R10, R10, -0x326172a9, RZ ;  /* 0xcd9e8d570a0a7825 */ /* 0x000fe200078e00ff */
[----:B------:R-:W-:-:S03]  /*0390*/  UIADD3 UR29, UR7, -0x56f99767, URZ ;  /* 0xa9066899071d7890 */ /* 0x000fc6000fffe03f */
[----:B------:R-:W-:Y:S01]  /*03a0*/  IMAD.WIDE.U32 R8, R9, -0x2daee0ad, RZ ;  /* 0xd2511f5309087825 */ /* 0x000fe200078e00ff */
[----:B------:R-:W-:Y:S01]  /*03b0*/  LOP3.LUT R4, R11, UR28, R4, 0x96, !PT ;  /* 0x0000001c0b047c12 */ /* 0x000fe2000f8e9604 */
[----:B------:R-:W-:-:S03]  /*03c0*/  UIADD3 UR31, UR7, 0x646e171e, URZ ;  /* 0x646e171e071f7890 */ /* 0x000fc6000fffe03f */
[----:B------:R-:W-:Y:S01]  /*03d0*/  LOP3.LUT R16, R9, UR29, R2, 0x96, !PT ;  /* 0x0000001d09107c12 */ /* 0x000fe2000f8e9602 */
[----:B------:R-:W-:Y:S01]  /*03e0*/  IMAD.WIDE.U32 R4, R4, -0x2daee0ad, RZ ;  /* 0xd2511f5304047825 */ /* 0x000fe200078e00ff */
[----:B------:R-:W-:Y:S01]  /*03f0*/  LOP3.LUT R2, R0, 0x7f, RZ, 0xc0, !PT ;  /* 0x0000007f00027812 */ /* 0x000fe200078ec0ff */
[----:B------:R-:W-:Y:S02]  /*0400*/  UIADD3 UR30, UR6, -0x4ab325aa, URZ ;  /* 0xb54cda56061e7890 */ /* 0x000fe4000fffe03f */
[----:B------:R-:W-:Y:S01]  /*0410*/  IMAD.WIDE.U32 R16, R16, -0x326172a9, RZ ;  /* 0xcd9e8d5710107825 */ /* 0x000fe200078e00ff */
[----:B------:R-:W-:Y:S02]  /*0420*/  LOP3.LUT R8, R5, UR31, R8, 0x96, !PT ;  /* 0x0000001f05087c12 */ /* 0x000fe4000f8e9608 */
[----:B-1----:R-:W-:Y:S01]  /*0430*/  SHF.R.S32.HI R3, RZ, 0x1f, R18 ;  /* 0x0000001fff037819 */ /* 0x002fe20000011412 */
[----:B------:R-:W-:Y:S01]  /*0440*/  IMAD.MOV.U32 R5, RZ, RZ, R2 ;  /* 0x000000ffff057224 */ /* 0x000fe200078e0002 */
[----:B------:R-:W-:-:S02]  /*0450*/  LOP3.LUT R80, R17, UR30, R10, 0x96, !PT ;  /* 0x0000001e11507c12 */ /* 0x000fc4000f8e960a */
        /* <DEDUP_REMOVED lines=15> */
[----:B------:R-:W-:Y:S01]  /*0550*/  LOP3.LUT R83, R81, UR33, R4, 0x96, !PT ;  /* 0x0000002151537c12 */ /* 0x000fe2000f8e9604 */
[----:B------:R-:W-:Y:S01]  /*0560*/  UIADD3 UR34, UR6, -0xe443238, URZ ;  /* 0xf1bbcdc806227890 */ /* 0x000fe2000fffe03f */
[----:B------:R-:W-:Y:S02]  /*0570*/  @P3 LOP3.LUT R128, R128, 0x80, RZ, 0xfc, !PT ;  /* 0x0000008080803812 */ /* 0x000fe400078efcff */
[----:B------:R-:W-:Y:S01]  /*0580*/  LOP3.LUT R82, R9, UR32, R16, 0x96, !PT ;  /* 0x0000002009527c12 */ /* 0x000fe2000f8e9610 */
[----:B------:R-:W-:Y:S01]  /*0590*/  IMAD.HI.U32 R7, R83, -0x326172a9, RZ ;  /* 0xcd9e8d5753077827 */ /* 0x000fe200078e00ff */
[----:B------:R-:W-:Y:S01]  /*05a0*/  LOP3.LUT R128, R128, 0xffffffbf, RZ, 0xc0, !PT ;  /* 0xffffffbf80807812 */ /* 0x000fe200078ec0ff */
[----:B------:R-:W-:Y:S01]  /*05b0*/  UIADD3 UR35, UR7, -0x24c28bd8, URZ ;  /* 0xdb3d742807237890 */ /* 0x000fe2000fffe03f */
[----:B------:R-:W-:Y:S01]  /*05c0*/  LEA.HI R4, R0, UR8, RZ, 0x19 ;  /* 0x0000000800047c11 */ /* 0x000fe2000f8fc8ff */
[----:B------:R-:W-:-:S02]  /*05d0*/  UIADD3 UR36, UR6, -0x700cb87f, URZ ;  /* 0x8ff3478106247890 */ /* 0x000fc4000fffe03f */
        /* <DEDUP_REMOVED lines=21> */
.L_x_12316:
[----:B------:R-:W-:Y:S05]  /*0730*/  BSYNC B0 ;  /* 0x0000000000007941 */ /* 0x000fea0003800000 */
.L_x_12315:
        /* <DEDUP_REMOVED lines=18> */
.L_x_12318:
[----:B------:R-:W-:Y:S05]  /*0860*/  BSYNC B0 ;  /* 0x0000000000007941 */ /* 0x000fea0003800000 */
.L_x_12317:
        /* <DEDUP_REMOVED lines=18> */
.L_x_12320:
[----:B------:R-:W-:Y:S05]  /*0990*/  BSYNC B0 ;  /* 0x0000000000007941 */ /* 0x000fea0003800000 */
.L_x_12319:
        /* <DEDUP_REMOVED lines=17> */
.L_x_12322:
[----:B------:R-:W-:Y:S05]  /*0ab0*/  BSYNC B0 ;  /* 0x0000000000007941 */ /* 0x000fea0003800000 */
.L_x_12321:
[----:B------:R-:W-:Y:S01]  /*0ac0*/  ULDC UR8, c[0x0][0x214] ;  /* 0x0000850000087ab9 */ /* 0x000fe20000000800 */
[----:B------:R-:W-:Y:S02]  /*0ad0*/  LOP3.LUT R81, R7, UR35, R80, 0x96, !PT ;  /* 0x0000002307517c12 */ /* 0x000fe4000f8e9650 */
[----:B------:R-:W-:-:S13]  /*0ae0*/  ISETP.GE.AND P0, PT, R4, UR8, PT ;  /* 0x0000000804007c0c */ /* 0x000fda000bf06270 */
[----:B------:R-:W-:Y:S05]  /*0af0*/  @P0 EXIT ;  /* 0x000000000000094d */ /* 0x000fea0003800000 */
[----:B------:R-:W-:Y:S01]  /*0b00*/  SHF.R.S32.HI R15, RZ, 0x3, R15 ;  /* 0x00000003ff0f7819 */ /* 0x000fe2000001140f */
[C---:B------:R-:W-:Y:S01]  /*0b10*/  IMAD.SHL.U32 R7, R0.reuse, 0x20, RZ ;  /* 0x0000002000077824 */ /* 0x040fe200078e00ff */
[----:B0123--:R-:W-:Y:S01]  /*0b20*/  LOP3.LUT R8, R0, 0x60, RZ, 0xc0, !PT ;  /* 0x0000006000087812 */ /* 0x00ffe200078ec0ff */
        /* <DEDUP_REMOVED lines=8> */
[----:B------:R-:W-:Y:S01]  /*0bb0*/  IMAD.HI.U32 R80, R84, -0x2daee0ad, RZ ;  /* 0xd2511f5354507827 */ /* 0x000fe200078e00ff */
[----:B------:R-:W-:Y:S01]  /*0bc0*/  VIMNMX R8, R8, 0x20, PT ;  /* 0x0000002008087848 */ /* 0x000fe20003fe0100 */
[----:B------:R-:W-:Y:S01]  /*0bd0*/  ULDC UR38, c[0x0][0x218] ;  /* 0x0000860000267ab9 */ /* 0x000fe20000000800 */
[----:B------:R-:W-:Y:S01]  /*0be0*/  LOP3.LUT R10, R7, 0x3e0, RZ, 0xc0, !PT ;  /* 0x000003e0070a7812 */ /* 0x000fe200078ec0ff */
[----:B------:R-:W-:Y:S01]  /*0bf0*/  IMAD.MOV.U32 R124, RZ, RZ, 0x1 ;  /* 0x00000001ff7c7424 */ /* 0x000fe200078e00ff */
[----:B------:R-:W-:Y:S01]  /*0c00*/  LOP3.LUT R7, R6, 0x3, RZ, 0xc0, !PT ;  /* 0x0000000306077812 */ /* 0x000fe200078ec0ff */
[----:B------:R-:W-:Y:S01]  /*0c10*/  IMAD.IADD R8, R8, 0x1, R15 ;  /* 0x0000000108087824 */ /* 0x000fe200078e020f */
[----:B------:R-:W-:Y:S01]  /*0c20*/  VIADDMNMX R10, R5, -R10, RZ, !PT ;  /* 0x8000000a050a7246 */ /* 0x000fe200078001ff */
[----:B------:R-:W-:Y:S01]  /*0c30*/  IMAD.MOV.U32 R6, RZ, RZ, RZ ;  /* 0x000000ffff067224 */ /* 0x000fe200078e00ff */
[----:B------:R-:W-:Y:S01]  /*0c40*/  LOP3.LUT R11, R82, UR36, R11, 0x96, !PT ;  /* 0x00000024520b7c12 */ /* 0x000fe2000f8e960b */
[----:B------:R-:W-:Y:S01]  /*0c50*/  IMAD.SHL.U32 R8, R8, 0x8, RZ ;  /* 0x0000000808087824 */ /* 0x000fe200078e00ff */
[----:B------:R-:W-:Y:S01]  /*0c60*/  VIMNMX R10, R10, 0x20, PT ;  /* 0x000000200a0a7848 */ /* 0x000fe20003fe0100 */
[----:B------:R-:W-:Y:S01]  /*0c70*/  ULDC UR11, c[0x0][0x290] ;  /* 0x0000a400000b7ab9 */ /* 0x000fe20000000800 */
[----:B------:R-:W-:Y:S01]  /*0c80*/  LOP3.LUT R9, R80, UR37, R9, 0x96, !PT ;  /* 0x0000002550097c12 */ /* 0x000fe2000f8e9609 */
[----:B------:R-:W-:Y:S01]  /*0c90*/  ULDC.64 UR8, c[0x0][0x230] ;  /* 0x00008c0000087ab9 */ /* 0x000fe20000000a00 */
[----:B------:R-:W-:Y:S01]  /*0ca0*/  I2FP.F32.U32 R5, R8 ;  /* 0x0000000800057245 */ /* 0x000fe20000201000 */
[----:B------:R-:W-:Y:S01]  /*0cb0*/  IMAD R8, R84, -0x2daee0ad, RZ ;  /* 0xd2511f5354087824 */ /* 0x000fe200078e02ff */
[----:B------:R-:W-:Y:S01]  /*0cc0*/  IADD3 R15, R15, R10, RZ ;  /* 0x0000000a0f0f7210 */ /* 0x000fe20007ffe0ff */
[----:B------:R-:W-:Y:S01]  /*0cd0*/  IMAD R10, R81, -0x326172a9, RZ ;  /* 0xcd9e8d57510a7824 */ /* 0x000fe200078e02ff */
[----:B------:R-:W-:-:S02]  /*0ce0*/  UISETP.NE.AND UP0, UPT, UR10, URZ, UPT ;  /* 0x0000003f0a00728c */ /* 0x000fc4000bf05270 */
[----:B------:R-:W0:Y:S01]  /*0cf0*/  MUFU.RCP R5, R5 ;  /* 0x0000000500057308 */ /* 0x000e220000001000 */
[----:B------:R-:W-:Y:S01]  /*0d00*/  IMAD.SHL.U32 R15, R15, 0x8, RZ ;  /* 0x000000080f0f7824 */ /* 0x000fe200078e00ff */
[----:B------:R-:W-:Y:S01]  /*0d10*/  ULDC.64 UR12, c[0x0][0x238] ;  /* 0x00008e00000c7ab9 */ /* 0x000fe20000000a00 */
[----:B------:R-:W-:Y:S01]  /*0d20*/  ULDC.64 UR14, c[0x0][0x240] ;  /* 0x00009000000e7ab9 */ /* 0x000fe20000000a00 */
[----:B------:R-:W-:Y:S01]  /*0d30*/  ULDC.64 UR16, c[0x0][0x248] ;  /* 0x0000920000107ab9 */ /* 0x000fe20000000a00 */
[----:B------:R-:W-:-:S05]  /*0d40*/  ULDC.64 UR18, c[0x0][0x210] ;  /* 0x0000840000127ab9 */ /* 0x000fca0000000a00 */
.L_x_12855:
        /* <DEDUP_REMOVED lines=35> */
.L_x_12326:
[----:B------:R-:W-:-:S07]  /*0f80*/  IMAD.MOV.U32 R94, RZ, RZ, R10 ;  /* 0x000000ffff5e7224 */ /* 0x000fce00078e000a */
.L_x_12327:
[----:B------:R-:W-:Y:S05]  /*0f90*/  BSYNC B1 ;  /* 0x0000000000017941 */ /* 0x000fea0003800000 */
.L_x_12325:
        /* <DEDUP_REMOVED lines=16> */
.L_x_12331:
[----:B------:R-:W-:Y:S05]  /*10a0*/  BSYNC B2 ;  /* 0x0000000000027941 */ /* 0x000fea0003800000 */
.L_x_12330:
        /* <DEDUP_REMOVED lines=41> */
[----:B------:R-:W-:Y:S02]  /*1340*/  IMAD.MOV.U32 R8, RZ, RZ, R138 ;  /* 0x000000ffff087224 */ /* 0x000fe400078e008a */
[----:B------:R-:W-:-:S07]  /*1350*/  IMAD.MOV.U32 R138, RZ, RZ, RZ ;  /* 0x000000ffff8a7224 */ /* 0x000fce00078e00ff */
.L_x_12329:
[----:B------:R-:W-:Y:S05]  /*1360*/  BSYNC B1 ;  /* 0x0000000000017941 */ /* 0x000fea0003800000 */
.L_x_12328:
        /* <DEDUP_REMOVED lines=20> */
.L_x_12332:
        /* <DEDUP_REMOVED lines=12> */
.L_x_12335:
[----:B------:R-:W-:-:S07]  /*1570*/  IMAD.MOV.U32 R7, RZ, RZ, R10 ;  /* 0x000000ffff077224 */ /* 0x000fce00078e000a */
.L_x_12336:
[----:B------:R-:W-:Y:S05]  /*1580*/  BSYNC B1 ;  /* 0x0000000000017941 */ /* 0x000fea0003800000 */
.L_x_12334:
        /* <DEDUP_REMOVED lines=16> */
.L_x_12340:
[----:B------:R-:W-:Y:S05]  /*1690*/  BSYNC B2 ;  /* 0x0000000000027941 */ /* 0x000fea0003800000 */
.L_x_12339:
        /* <DEDUP_REMOVED lines=44> */
.L_x_12338:
[----:B------:R-:W-:Y:S05]  /*1960*/  BSYNC B1 ;  /* 0x0000000000017941 */ /* 0x000fea0003800000 */
.L_x_12337:
        /* <DEDUP_REMOVED lines=9> */
.L_x_12333:
        /* <DEDUP_REMOVED lines=12> */
.L_x_12342:
[----:B------:R-:W-:-:S07]  /*1ac0*/  IMAD.MOV.U32 R7, RZ, RZ, R10 ;  /* 0x000000ffff077224 */ /* 0x000fce00078e000a */
.L_x_12343:
[----:B------:R-:W-:Y:S05]  /*1ad0*/  BSYNC B1 ;  /* 0x0000000000017941 */ /* 0x000fea0003800000 */
.L_x_12341:
        /* <DEDUP_REMOVED lines=16> */
.L_x_12347:
[----:B------:R-:W-:Y:S05]  /*1be0*/  BSYNC B2 ;  /* 0x0000000000027941 */ /* 0x000fea0003800000 */
.L_x_12346:
        /* <DEDUP_REMOVED lines=42> */
.L_x_12345:
[----:B------:R-:W-:Y:S05]  /*1e90*/  BSYNC B1 ;  /* 0x0000000000017941 */ /* 0x000fea0003800000 */
.L_x_12344:
        /* <DEDUP_REMOVED lines=14> */
.L_x_12348:
        /* <DEDUP_REMOVED lines=12> */
.L_x_12351:
[----:B------:R-:W-:-:S07]  /*2040*/  IMAD.MOV.U32 R7, RZ, RZ, R10 ;  /* 0x000000ffff077224 */ /* 0x000fce00078e000a */
.L_x_12352:
[----:B------:R-:W-:Y:S05]  /*2050*/  BSYNC B1 ;  /* 0x0000000000017941 */ /* 0x000fea0003800000 */
.L_x_12350:
        /* <DEDUP_REMOVED lines=16> */
.L_x_12356:
[----:B------:R-:W-:Y:S05]  /*2160*/  BSYNC B2 ;  /* 0x0000000000027941 */ /* 0x000fea0003800000 */
.L_x_12355:
        /* <DEDUP_REMOVED lines=42> */
[----:B------:R-:W-:Y:S02]  /*2410*/  IMAD.MOV.U32 R8, RZ, RZ, R94 ;  /* 0x000000ffff087224 */ /* 0x000fe400078e005e */
[----:B------:R-:W-:-:S07]  /*2420*/  IMAD.MOV.U32 R95, RZ, RZ, RZ ;  /* 0x000000ffff5f7224 */ /* 0x000fce00078e00ff */
.L_x_12354:
[----:B------:R-:W-:Y:S05]  /*2430*/  BSYNC B1 ;  /* 0x0000000000017941 */ /* 0x000fea0003800000 */
.L_x_12353:
        /* <DEDUP_REMOVED lines=10> */
.L_x_12349:
        /* <DEDUP_REMOVED lines=12> */
.L_x_12358:
[----:B------:R-:W-:-:S07]  /*25a0*/  IMAD.MOV.U32 R7, RZ, RZ, R10 ;  /* 0x000000ffff077224 */ /* 0x000fce00078e000a */
.L_x_12359:
[----:B------:R-:W-:Y:S05]  /*25b0*/  BSYNC B1 ;  /* 0x0000000000017941 */ /* 0x000fea0003800000 */
.L_x_12357:
        /* <DEDUP_REMOVED lines=16> */
.L_x_12363:
[----:B------:R-:W-:Y:S05]  /*26c0*/  BSYNC B2 ;  /* 0x0000000000027941 */ /* 0x000fea0003800000 */
.L_x_12362:
        /* <DEDUP_REMOVED lines=44> */
.L_x_12361:
[----:B------:R-:W-:Y:S05]  /*2990*/  BSYNC B1 ;  /* 0x0000000000017941 */ /* 0x000fea0003800000 */
.L_x_12360:
        /* <DEDUP_REMOVED lines=15> */
.L_x_12364:
        /* <DEDUP_REMOVED lines=12> */
.L_x_12367:
[----:B------:R-:W-:-:S07]  /*2b50*/  IMAD.MOV.U32 R7, RZ, RZ, R10 ;  /* 0x000000ffff077224 */ /* 0x000fce00078e000a */
.L_x_12368:
[----:B------:R-:W-:Y:S05]  /*2b60*/  BSYNC B1 ;  /* 0x0000000000017941 */ /* 0x000fea0003800000 */
.L_x_12366:
        /* <DEDUP_REMOVED lines=16> */
.L_x_12372:
[----:B------:R-:W-:Y:S05]  /*2c70*/  BSYNC B2 ;  /* 0x0000000000027941 */ /* 0x000fea0003800000 */
.L_x_12371:
        /* <DEDUP_REMOVED lines=44> */
.L_x_12370:
[----:B------:R-:W-:Y:S05]  /*2f40*/  BSYNC B1 ;  /* 0x0000000000017941 */ /* 0x000fea0003800000 */
.L_x_12369:
        /* <DEDUP_REMOVED lines=9> */
.L_x_12365:
        /* <DEDUP_REMOVED lines=12> */
.L_x_12374:
[----:B------:R-:W-:-:S07]  /*30a0*/  MOV R7, R10 ;  /* 0x0000000a00077202 */ /* 0x000fce0000000f00 */
.L_x_12375:
[----:B------:R-:W-:Y:S05]  /*30b0*/  BSYNC B1 ;  /* 0x0000000000017941 */ /* 0x000fea0003800000 */
.L_x_12373:
        /* <DEDUP_REMOVED lines=16> */
.L_x_12379:
[----:B------:R-:W-:Y:S05]  /*31c0*/  BSYNC B2 ;  /* 0x0000000000027941 */ /* 0x000fea0003800000 */
.L_x_12378:
        /* <DEDUP_REMOVED lines=41> */
[----:B------:R-:W-:-:S07]  /*3460*/  LOP3.LUT R9, R9, UR37, R138, 0x96, !PT ;  /* 0x0000002509097c12 */ /* 0x000fce000f8e968a */
.L_x_12377:
[----:B------:R-:W-:Y:S05]  /*3470*/  BSYNC B1 ;  /* 0x0000000000017941 */ /* 0x000fea0003800000 */
.L_x_12376:
        /* <DEDUP_REMOVED lines=14> */
.L_x_12380:
        /* <DEDUP_REMOVED lines=12> */
.L_x_12383:
[----:B------:R-:W-:-:S07]  /*3620*/  IMAD.MOV.U32 R7, RZ, RZ, R10 ;  /* 0x000000ffff077224 */ /* 0x000fce00078e000a */
.L_x_12384:
[----:B------:R-:W-:Y:S05]  /*3630*/  BSYNC B1 ;  /* 0x0000000000017941 */ /* 0x000fea0003800000 */
.L_x_12382:
        /* <DEDUP_REMOVED lines=16> */
.L_x_12388:
[----:B------:R-:W-:Y:S05]  /*3740*/  BSYNC B2 ;  /* 0x0000000000027941 */ /* 0x000fea0003800000 */
.L_x_12387:
        /* <DEDUP_REMOVED lines=44> */
.L_x_12386:
[----:B------:R-:W-:Y:S05]  /*3a10*/  BSYNC B1 ;  /* 0x0000000000017941 */ /* 0x000fea0003800000 */
.L_x_12385:
        /* <DEDUP_REMOVED lines=10> */
.L_x_12381:
        /* <DEDUP_REMOVED lines=12> */
.L_x_12390:
[----:B------:R-:W-:-:S07]  /*3b80*/  IMAD.MOV.U32 R7, RZ, RZ, R10 ;  /* 0x000000ffff077224 */ /* 0x000fce00078e000a */
.L_x_12391:
[----:B------:R-:W-:Y:S05]  /*3b90*/  BSYNC B1 ;  /* 0x0000000000017941 */ /* 0x000fea0003800000 */
.L_x_12389:
        /* <DEDUP_REMOVED lines=16> */
.L_x_12395:
[----:B------:R-:W-:Y:S05]  /*3ca0*/  BSYNC B2 ;  /* 0x0000000000027941 */ /* 0x000fea0003800000 */
.L_x_12394:
        /* <DEDUP_REMOVED lines=44> */
.L_x_12393:
[----:B------:R-:W-:Y:S05]  /*3f70*/  BSYNC B1 ;  /* 0x0000000000017941 */ /* 0x000fea0003800000 */
.L_x_12392:
        /* <DEDUP_REMOVED lines=15> */
.L_x_12396:
        /* <DEDUP_REMOVED lines=12> */
.L_x_12399:
[----:B------:R-:W-:-:S07]  /*4130*/  IMAD.MOV.U32 R7, RZ, RZ, R10 ;  /* 0x000000ffff077224 */ /* 0x000fce00078e000a */
.L_x_12400:
[----:B------:R-:W-:Y:S05]  /*4140*/  BSYNC B1 ;  /* 0x0000000000017941 */ /* 0x000fea0003800000 */
.L_x_12398:
        /* <DEDUP_REMOVED lines=16> */
.L_x_12404:
[----:B------:R-:W-:Y:S05]  /*4250*/  BSYNC B2 ;  /* 0x0000000000027941 */ /* 0x000fea0003800000 */
.L_x_12403:
        /* <DEDUP_REMOVED lines=42> */
.L_x_12402:
[----:B------:R-:W-:Y:S05]  /*4500*/  BSYNC B1 ;  /* 0x0000000000017941 */ /* 0x000fea0003800000 */
.L_x_12401:
        /* <DEDUP_REMOVED lines=9> */
.L_x_12397:
        /* <DEDUP_REMOVED lines=12> */
.L_x_12406:
[----:B------:R-:W-:-:S07]  /*4660*/  IMAD.MOV.U32 R7, RZ, RZ, R10 ;  /* 0x000000ffff077224 */ /* 0x000fce00078e000a */
.L_x_12407:
[----:B------:R-:W-:Y:S05]  /*4670*/  BSYNC B1 ;  /* 0x0000000000017941 */ /* 0x000fea0003800000 */
.L_x_12405:
        /* <DEDUP_REMOVED lines=16> */
.L_x_12411:
[----:B------:R-:W-:Y:S05]  /*4780*/  BSYNC B2 ;  /* 0x0000000000027941 */ /* 0x000fea0003800000 */
.L_x_12410:
        /* <DEDUP_REMOVED lines=41> */
[----:B------:R-:W-:-:S11]  /*4a20*/  HFMA2.MMA R138, -RZ, RZ, 0, 0 ;  /* 0x00000000ff8a7435 */ /* 0x000fd600000001ff */
.L_x_12409:
[----:B------:R-:W-:Y:S05]  /*4a30*/  BSYNC B1 ;  /* 0x0000000000017941 */ /* 0x000fea0003800000 */
.L_x_12408:
        /* <DEDUP_REMOVED lines=12> */
.L_x_12412:
        /* <DEDUP_REMOVED lines=12> */
.L_x_12415:
[----:B------:R-:W-:-:S07]  /*4bc0*/  IMAD.MOV.U32 R7, RZ, RZ, R10 ;  /* 0x000000ffff077224 */ /* 0x000fce00078e000a */
.L_x_12416:
[----:B------:R-:W-:Y:S05]  /*4bd0*/  BSYNC B1 ;  /* 0x0000000000017941 */ /* 0x000fea0003800000 */
.L_x_12414:
        /* <DEDUP_REMOVED lines=16> */
.L_x_12420:
[----:B------:R-:W-:Y:S05]  /*4ce0*/  BSYNC B2 ;  /* 0x0000000000027941 */ /* 0x000fea0003800000 */
.L_x_12419:
        /* <DEDUP_REMOVED lines=44> */
.L_x_12418:
[----:B------:R-:W-:Y:S05]  /*4fb0*/  BSYNC B1 ;  /* 0x0000000000017941 */ /* 0x000fea0003800000 */
.L_x_12417:
        /* <DEDUP_REMOVED lines=10> */
.L_x_12413:
        /* <DEDUP_REMOVED lines=12> */
.L_x_12422:
[----:B------:R-:W-:-:S07]  /*5120*/  MOV R7, R10 ;  /* 0x0000000a00077202 */ /* 0x000fce0000000f00 */
.L_x_12423:
[----:B------:R-:W-:Y:S05]  /*5130*/  BSYNC B1 ;  /* 0x0000000000017941 */ /* 0x000fea0003800000 */
.L_x_12421:
        /* <DEDUP_REMOVED lines=16> */
.L_x_12427:
[----:B------:R-:W-:Y:S05]  /*5240*/  BSYNC B2 ;  /* 0x0000000000027941 */ /* 0x000fea0003800000 */
.L_x_12426:
        /* <DEDUP_REMOVED lines=42> */
.L_x_12425:
[----:B------:R-:W-:Y:S05]  /*54f0*/  BSYNC B1 ;  /* 0x0000000000017941 */ /* 0x000fea0003800000 */
.L_x_12424:
        /* <DEDUP_REMOVED lines=13> */
.L_x_12428:
        /* <DEDUP_REMOVED lines=12> */
.L_x_12431:
[----:B------:R-:W-:-:S07]  /*5690*/  IMAD.MOV.U32 R7, RZ, RZ, R10 ;  /* 0x000000ffff077224 */ /* 0x000fce00078e000a */
.L_x_12432:
[----:B------:R-:W-:Y:S05]  /*56a0*/  BSYNC B1 ;  /* 0x0000000000017941 */ /* 0x000fea0003800000 */
.L_x_12430:
        /* <DEDUP_REMOVED lines=16> */
.L_x_12436:
[----:B------:R-:W-:Y:S05]  /*57b0*/  BSYNC B2 ;  /* 0x0000000000027941 */ /* 0x000fea0003800000 */
.L_x_12435:
        /* <DEDUP_REMOVED lines=37> */
[----:B------:R-:W-:Y:S01]  /*5a10*/  LOP3.LUT R8, R141, UR34, R8, 0x96, !PT ;  /* 0x000000228d087c12 */ /* 0x000fe2000f8e9608 */
[----:B------:R-:W-:-:S04]  /*5a20*/  IMAD.WIDE.U32 R10, R10, -0x326172a9, RZ ;  /* 0xcd9e8d570a0a7825 */ /* 0x000fc800078e00ff */
[----:B------:R-:W-:Y:S01]  /*5a30*/  IMAD.WIDE.U32 R8, R8, -0x2daee0ad, RZ ;  /* 0xd2511f5308087825 */ /* 0x000fe200078e00ff */
[----:B------:R-:W-:-:S04]  /*5a40*/  LOP3.LUT R11, R11, UR36, R140, 0x96, !PT ;  /* 0x000000240b0b7c12 */ /* 0x000fc8000f8e968c */
[----:B------:R-:W-:-:S07]  /*5a50*/  LOP3.LUT R9, R9, UR37, R138, 0x96, !PT ;  /* 0x0000002509097c12 */ /* 0x000fce000f8e968a */
.L_x_12434:
[----:B------:R-:W-:Y:S05]  /*5a60*/  BSYNC B1 ;  /* 0x0000000000017941 */ /* 0x000fea0003800000 */
.L_x_12433:
        /* <DEDUP_REMOVED lines=9> */
.L_x_12429:
        /* <DEDUP_REMOVED lines=12> */
.L_x_12438:
[----:B------:R-:W-:-:S07]  /*5bc0*/  MOV R7, R10 ;  /* 0x0000000a00077202 */ /* 0x000fce0000000f00 */
.L_x_12439:
[----:B------:R-:W-:Y:S05]  /*5bd0*/  BSYNC B1 ;  /* 0x0000000000017941 */ /* 0x000fea0003800000 */
.L_x_12437:
        /* <DEDUP_REMOVED lines=16> */
.L_x_12443:
[----:B------:R-:W-:Y:S05]  /*5ce0*/  BSYNC B2 ;  /* 0x0000000000027941 */ /* 0x000fea0003800000 */
.L_x_12442:
        /* <DEDUP_REMOVED lines=42> */
.L_x_12441:
[----:B------:R-:W-:Y:S05]  /*5f90*/  BSYNC B1 ;  /* 0x0000000000017941 */ /* 0x000fea0003800000 */
.L_x_12440:
        /* <DEDUP_REMOVED lines=12> */
.L_x_12444:
        /* <DEDUP_REMOVED lines=12> */
.L_x_12447:
[----:B------:R-:W-:-:S07]  /*6120*/  IMAD.MOV.U32 R136, RZ, RZ, R10 ;  /* 0x000000ffff887224 */ /* 0x000fce00078e000a */
.L_x_12448:
[----:B------:R-:W-:Y:S05]  /*6130*/  BSYNC B1 ;  /* 0x0000000000017941 */ /* 0x000fea0003800000 */
.L_x_12446:
        /* <DEDUP_REMOVED lines=16> */
.L_x_12452:
[----:B------:R-:W-:Y:S05]  /*6240*/  BSYNC B2 ;  /* 0x0000000000027941 */ /* 0x000fea0003800000 */
.L_x_12451:
        /* <DEDUP_REMOVED lines=43> */
.L_x_12450:
[----:B------:R-:W-:Y:S05]  /*6500*/  BSYNC B1 ;  /* 0x0000000000017941 */ /* 0x000fea0003800000 */
.L_x_12449:
        /* <DEDUP_REMOVED lines=10> */
.L_x_12445:
        /* <DEDUP_REMOVED lines=15> */
[----:B------:R-:W-:Y:S01]  /*66a0*/  LOP3.LUT R145, R141, R125, R145, 0xfe, !PT ;  /* 0x0000007d8d917212 */ /* 0x000fe200078efe91 */
[----:B------:R-:W-:Y:S01]  /*66b0*/  IMAD.WIDE.U32 R138, R138, 0x100, RZ ;  /* 0x000001008a8a7825 */ /* 0x000fe200078e00ff */
[----:B------:R-:W-:Y:S02]  /*66c0*/  LOP3.LUT P2, RZ, R128, 0x10, RZ, 0xc0, !PT ;  /* 0x0000001080ff7812 */ /* 0x000fe4000784c0ff */
        /* <DEDUP_REMOVED lines=33> */
.L_x_12453:
[----:B------:R-:W-:-:S07]  /*68e0*/  VIADD R125, R137, 0x80 ;  /* 0x00000080897d7836 */ /* 0x000fce0000000000 */
.L_x_12324:
[----:B------:R-:W-:Y:S05]  /*68f0*/  BSYNC B0 ;  /* 0x0000000000007941 */ /* 0x000fea0003800000 */
.L_x_12323:
        /* <DEDUP_REMOVED lines=30> */
.L_x_12457:
[----:B------:R-:W-:-:S07]  /*6ae0*/  IMAD.MOV.U32 R102, RZ, RZ, R10 ;  /* 0x000000ffff667224 */ /* 0x000fce00078e000a */
.L_x_12458:
[----:B------:R-:W-:Y:S05]  /*6af0*/  BSYNC B1 ;  /* 0x0000000000017941 */ /* 0x000fea0003800000 */
.L_x_12456:
        /* <DEDUP_REMOVED lines=16> */
.L_x_12462:
[----:B------:R-:W-:Y:S05]  /*6c00*/  BSYNC B2 ;  /* 0x0000000000027941 */ /* 0x000fea0003800000 */
.L_x_12461:
        /* <DEDUP_REMOVED lines=43> */
.L_x_12460:
[----:B------:R-:W-:Y:S05]  /*6ec0*/  BSYNC B1 ;  /* 0x0000000000017941 */ /* 0x000fea0003800000 */
.L_x_12459:
        /* <DEDUP_REMOVED lines=20> */
.L_x_12463:
        /* <DEDUP_REMOVED lines=12> */
.L_x_12466:
[----:B------:R-:W-:-:S07]  /*70d0*/  IMAD.MOV.U32 R7, RZ, RZ, R10 ;  /* 0x000000ffff077224 */ /* 0x000fce00078e000a */
.L_x_12467:
[----:B------:R-:W-:Y:S05]  /*70e0*/  BSYNC B1 ;  /* 0x0000000000017941 */ /* 0x000fea0003800000 */
.L_x_12465:
        /* <DEDUP_REMOVED lines=16> */
.L_x_12471:
[----:B------:R-:W-:Y:S05]  /*71f0*/  BSYNC B2 ;  /* 0x0000000000027941 */ /* 0x000fea0003800000 */
.L_x_12470:
        /* <DEDUP_REMOVED lines=42> */
.L_x_12469:
[----:B------:R-:W-:Y:S05]  /*74a0*/  BSYNC B1 ;  /* 0x0000000000017941 */ /* 0x000fea0003800000 */
.L_x_12468:
        /* <DEDUP_REMOVED lines=9> */
.L_x_12464:
        /* <DEDUP_REMOVED lines=12> */
.L_x_12473:
[----:B------:R-:W-:-:S07]  /*7600*/  MOV R7, R10 ;  /* 0x0000000a00077202 */ /* 0x000fce0000000f00 */
.L_x_12474:
[----:B------:R-:W-:Y:S05]  /*7610*/  BSYNC B1 ;  /* 0x0000000000017941 */ /* 0x000fea0003800000 */
.L_x_12472:
        /* <DEDUP_REMOVED lines=16> */
.L_x_12478:
[----:B------:R-:W-:Y:S05]  /*7720*/  BSYNC B2 ;  /* 0x0000000000027941 */ /* 0x000fea0003800000 */
.L_x_12477:
        /* <DEDUP_REMOVED lines=42> */
.L_x_12476:
[----:B------:R-:W-:Y:S05]  /*79d0*/  BSYNC B1 ;  /* 0x0000000000017941 */ /* 0x000fea0003800000 */
.L_x_12475:
        /* <DEDUP_REMOVED lines=14> */
.L_x_12479:
        /* <DEDUP_REMOVED lines=12> */
.L_x_12482:
[----:B------:R-:W-:-:S07]  /*7b80*/  IMAD.MOV.U32 R7, RZ, RZ, R10 ;  /* 0x000000ffff077224 */ /* 0x000fce00078e000a */
.L_x_12483:
[----:B------:R-:W-:Y:S05]  /*7b90*/  BSYNC B1 ;  /* 0x0000000000017941 */ /* 0x000fea0003800000 */
.L_x_12481:
        /* <DEDUP_REMOVED lines=16> */
.L_x_12487:
[----:B------:R-:W-:Y:S05]  /*7ca0*/  BSYNC B2 ;  /* 0x0000000000027941 */ /* 0x000fea0003800000 */
.L_x_12486:
        /* <DEDUP_REMOVED lines=44> */
.L_x_12485:
[----:B------:R-:W-:Y:S05]  /*7f70*/  BSYNC B1 ;  /* 0x0000000000017941 */ /* 0x000fea0003800000 */
.L_x_12484:
        /* <DEDUP_REMOVED lines=10> */
.L_x_12480:
        /* <DEDUP_REMOVED lines=12> */
.L_x_12489:
[----:B------:R-:W-:-:S07]  /*80e0*/  IMAD.MOV.U32 R7, RZ, RZ, R10 ;  /* 0x000000ffff077224 */ /* 0x000fce00078e000a */
.L_x_12490:
[----:B------:R-:W-:Y:S05]  /*80f0*/  BSYNC B1 ;  /* 0x0000000000017941 */ /* 0x000fea0003800000 */
.L_x_12488:
        /* <DEDUP_REMOVED lines=16> */
.L_x_12494:
[----:B------:R-:W-:Y:S05]  /*8200*/  BSYNC B2 ;  /* 0x0000000000027941 */ /* 0x000fea0003800000 */
.L_x_12493:
        /* <DEDUP_REMOVED lines=42> */
.L_x_12492:
[----:B------:R-:W-:Y:S05]  /*84b0*/  BSYNC B1 ;  /* 0x0000000000017941 */ /* 0x000fea0003800000 */
.L_x_12491:
        /* <DEDUP_REMOVED lines=15> */
.L_x_12495:
        /* <DEDUP_REMOVED lines=12> */
.L_x_12498:
[----:B------:R-:W-:-:S07]  /*8670*/  MOV R103, R10 ;  /* 0x0000000a00677202 */ /* 0x000fce0000000f00 */
.L_x_12499:
[----:B------:R-:W-:Y:S05]  /*8680*/  BSYNC B1 ;  /* 0x0000000000017941 */ /* 0x000fea0003800000 */
.L_x_12497:
        /* <DEDUP_REMOVED lines=16> */
.L_x_12503:
[----:B------:R-:W-:Y:S05]  /*8790*/  BSYNC B2 ;  /* 0x0000000000027941 */ /* 0x000fea0003800000 */
.L_x_12502:
        /* <DEDUP_REMOVED lines=42> */
.L_x_12501:
[----:B------:R-:W-:Y:S05]  /*8a40*/  BSYNC B1 ;  /* 0x0000000000017941 */ /* 0x000fea0003800000 */
.L_x_12500:
        /* <DEDUP_REMOVED lines=9> */
.L_x_12496:
        /* <DEDUP_REMOVED lines=12> */
.L_x_12505:
[----:B------:R-:W-:-:S07]  /*8ba0*/  IMAD.MOV.U32 R103, RZ, RZ, R10 ;  /* 0x000000ffff677224 */ /* 0x000fce00078e000a */
.L_x_12506:
[----:B------:R-:W-:Y:S05]  /*8bb0*/  BSYNC B1 ;  /* 0x0000000000017941 */ /* 0x000fea0003800000 */
.L_x_12504:
        /* <DEDUP_REMOVED lines=16> */
.L_x_12510:
[----:B------:R-:W-:Y:S05]  /*8cc0*/  BSYNC B2 ;  /* 0x0000000000027941 */ /* 0x000fea0003800000 */
.L_x_12509:
        /* <DEDUP_REMOVED lines=42> */
.L_x_12508:
[----:B------:R-:W-:Y:S05]  /*8f70*/  BSYNC B1 ;  /* 0x0000000000017941 */ /* 0x000fea0003800000 */
.L_x_12507:
        /* <DEDUP_REMOVED lines=14> */
.L_x_12511:
        /* <DEDUP_REMOVED lines=12> */
.L_x_12514:
[----:B------:R-:W-:-:S07]  /*9120*/  MOV R7, R10 ;  /* 0x0000000a00077202 */ /* 0x000fce0000000f00 */
.L_x_12515:
[----:B------:R-:W-:Y:S05]  /*9130*/  BSYNC B1 ;  /* 0x0000000000017941 */ /* 0x000fea0003800000 */
.L_x_12513:
        /* <DEDUP_REMOVED lines=16> */
.L_x_12519:
[----:B------:R-:W-:Y:S05]  /*9240*/  BSYNC B2 ;  /* 0x0000000000027941 */ /* 0x000fea0003800000 */
.L_x_12518:
        /* <DEDUP_REMOVED lines=44> */
.L_x_12517:
[----:B------:R-:W-:Y:S05]  /*9510*/  BSYNC B1 ;  /* 0x0000000000017941 */ /* 0x000fea0003800000 */
.L_x_12516:
        /* <DEDUP_REMOVED lines=10> */
.L_x_12512:
        /* <DEDUP_REMOVED lines=12> */
.L_x_12521:
[----:B------:R-:W-:-:S07]  /*9680*/  IMAD.MOV.U32 R7, RZ, RZ, R10 ;  /* 0x000000ffff077224 */ /* 0x000fce00078e000a */
.L_x_12522:
[----:B------:R-:W-:Y:S05]  /*9690*/  BSYNC B1 ;  /* 0x0000000000017941 */ /* 0x000fea0003800000 */
.L_x_12520:
        /* <DEDUP_REMOVED lines=16> */
.L_x_12526:
[----:B------:R-:W-:Y:S05]  /*97a0*/  BSYNC B2 ;  /* 0x0000000000027941 */ /* 0x000fea0003800000 */
.L_x_12525:
        /* <DEDUP_REMOVED lines=42> */
.L_x_12524:
[----:B------:R-:W-:Y:S05]  /*9a50*/  BSYNC B1 ;  /* 0x0000000000017941 */ /* 0x000fea0003800000 */
.L_x_12523:
        /* <DEDUP_REMOVED lines=15> */
.L_x_12527:
        /* <DEDUP_REMOVED lines=12> */
.L_x_12530:
[----:B------:R-:W-:-:S07]  /*9c10*/  IMAD.MOV.U32 R7, RZ, RZ, R10 ;  /* 0x000000ffff077224 */ /* 0x000fce00078e000a */
.L_x_12531:
[----:B------:R-:W-:Y:S05]  /*9c20*/  BSYNC B1 ;  /* 0x0000000000017941 */ /* 0x000fea0003800000 */
.L_x_12529:
        /* <DEDUP_REMOVED lines=16> */
.L_x_12535:
[----:B------:R-:W-:Y:S05]  /*9d30*/  BSYNC B2 ;  /* 0x0000000000027941 */ /* 0x000fea0003800000 */
.L_x_12534:
        /* <DEDUP_REMOVED lines=42> */
.L_x_12533:
[----:B------:R-:W-:Y:S05]  /*9fe0*/  BSYNC B1 ;  /* 0x0000000000017941 */ /* 0x000fea0003800000 */
.L_x_12532:
        /* <DEDUP_REMOVED lines=9> */
.L_x_12528:
        /* <DEDUP_REMOVED lines=12> */
.L_x_12537:
[----:B------:R-:W-:-:S07]  /*a140*/  IMAD.MOV.U32 R7, RZ, RZ, R10 ;  /* 0x000000ffff077224 */ /* 0x000fce00078e000a */
.L_x_12538:
[----:B------:R-:W-:Y:S05]  /*a150*/  BSYNC B1 ;  /* 0x0000000000017941 */ /* 0x000fea0003800000 */
.L_x_12536:
        /* <DEDUP_REMOVED lines=16> */
.L_x_12542:
[----:B------:R-:W-:Y:S05]  /*a260*/  BSYNC B2 ;  /* 0x0000000000027941 */ /* 0x000fea0003800000 */
.L_x_12541:
        /* <DEDUP_REMOVED lines=42> */
.L_x_12540:
[----:B------:R-:W-:Y:S05]  /*a510*/  BSYNC B1 ;  /* 0x0000000000017941 */ /* 0x000fea0003800000 */
.L_x_12539:
        /* <DEDUP_REMOVED lines=12> */
.L_x_12543:
        /* <DEDUP_REMOVED lines=12> */
.L_x_12546:
[----:B------:R-:W-:-:S07]  /*a6a0*/  IMAD.MOV.U32 R7, RZ, RZ, R10 ;  /* 0x000000ffff077224 */ /* 0x000fce00078e000a */
.L_x_12547:
[----:B------:R-:W-:Y:S05]  /*a6b0*/  BSYNC B1 ;  /* 0x0000000000017941 */ /* 0x000fea0003800000 */
.L_x_12545:
        /* <DEDUP_REMOVED lines=16> */
.L_x_12551:
[----:B------:R-:W-:Y:S05]  /*a7c0*/  BSYNC B2 ;  /* 0x0000000000027941 */ /* 0x000fea0003800000 */
.L_x_12550:
        /* <DEDUP_REMOVED lines=42> */
.L_x_12549:
[----:B------:R-:W-:Y:S05]  /*aa70*/  BSYNC B1 ;  /* 0x0000000000017941 */ /* 0x000fea0003800000 */
.L_x_12548:
        /* <DEDUP_REMOVED lines=10> */
.L_x_12544:
        /* <DEDUP_REMOVED lines=12> */
.L_x_12553:
[----:B------:R-:W-:-:S07]  /*abe0*/  IMAD.MOV.U32 R7, RZ, RZ, R10 ;  /* 0x000000ffff077224 */ /* 0x000fce00078e000a */
.L_x_12554:
[----:B------:R-:W-:Y:S05]  /*abf0*/  BSYNC B1 ;  /* 0x0000000000017941 */ /* 0x000fea0003800000 */
.L_x_12552:
        /* <DEDUP_REMOVED lines=16> */
.L_x_12558:
[----:B------:R-:W-:Y:S05]  /*ad00*/  BSYNC B2 ;  /* 0x0000000000027941 */ /* 0x000fea0003800000 */
.L_x_12557:
        /* <DEDUP_REMOVED lines=42> */
.L_x_12556:
[----:B------:R-:W-:Y:S05]  /*afb0*/  BSYNC B1 ;  /* 0x0000000000017941 */ /* 0x000fea0003800000 */
.L_x_12555:
        /* <DEDUP_REMOVED lines=13> */
.L_x_12559:
        /* <DEDUP_REMOVED lines=12> */
.L_x_12562:
[----:B------:R-:W-:-:S07]  /*b150*/  IMAD.MOV.U32 R7, RZ, RZ, R10 ;  /* 0x000000ffff077224 */ /* 0x000fce00078e000a */
.L_x_12563:
[----:B------:R-:W-:Y:S05]  /*b160*/  BSYNC B1 ;  /* 0x0000000000017941 */ /* 0x000fea0003800000 */
.L_x_12561:
        /* <DEDUP_REMOVED lines=16> */
.L_x_12567:
[----:B------:R-:W-:Y:S05]  /*b270*/  BSYNC B2 ;  /* 0x0000000000027941 */ /* 0x000fea0003800000 */
.L_x_12566:
        /* <DEDUP_REMOVED lines=42> */
.L_x_12565:
[----:B------:R-:W-:Y:S05]  /*b520*/  BSYNC B1 ;  /* 0x0000000000017941 */ /* 0x000fea0003800000 */
.L_x_12564:
        /* <DEDUP_REMOVED lines=9> */
.L_x_12560:
        /* <DEDUP_REMOVED lines=12> */
.L_x_12569:
[----:B------:R-:W-:-:S07]  /*b680*/  IMAD.MOV.U32 R7, RZ, RZ, R10 ;  /* 0x000000ffff077224 */ /* 0x000fce00078e000a */
.L_x_12570:
[----:B------:R-:W-:Y:S05]  /*b690*/  BSYNC B1 ;  /* 0x0000000000017941 */ /* 0x000fea0003800000 */
.L_x_12568:
        /* <DEDUP_REMOVED lines=16> */
.L_x_12574:
[----:B------:R-:W-:Y:S05]  /*b7a0*/  BSYNC B2 ;  /* 0x0000000000027941 */ /* 0x000fea0003800000 */
.L_x_12573:
        /* <DEDUP_REMOVED lines=42> */
.L_x_12572:
[----:B------:R-:W-:Y:S05]  /*ba50*/  BSYNC B1 ;  /* 0x0000000000017941 */ /* 0x000fea0003800000 */
.L_x_12571:
        /* <DEDUP_REMOVED lines=12> */
.L_x_12575:
        /* <DEDUP_REMOVED lines=12> */
.L_x_12578:
[----:B------:R-:W-:-:S07]  /*bbe0*/  IMAD.MOV.U32 R136, RZ, RZ, R10 ;  /* 0x000000ffff887224 */ /* 0x000fce00078e000a */
.L_x_12579:
[----:B------:R-:W-:Y:S05]  /*bbf0*/  BSYNC B1 ;  /* 0x0000000000017941 */ /* 0x000fea0003800000 */
.L_x_12577:
        /* <DEDUP_REMOVED lines=16> */
.L_x_12583:
[----:B------:R-:W-:Y:S05]  /*bd00*/  BSYNC B2 ;  /* 0x0000000000027941 */ /* 0x000fea0003800000 */
.L_x_12582:
        /* <DEDUP_REMOVED lines=42> */
.L_x_12581:
[----:B------:R-:W-:Y:S05]  /*bfb0*/  BSYNC B1 ;  /* 0x0000000000017941 */ /* 0x000fea0003800000 */
.L_x_12580:
        /* <DEDUP_REMOVED lines=10> */
.L_x_12576:
        /* <DEDUP_REMOVED lines=51> */
.L_x_12584:
[----:B------:R-:W-:-:S07]  /*c390*/  VIADD R125, R125, 0x80 ;  /* 0x000000807d7d7836 */ /* 0x000fce0000000000 */
.L_x_12455:
[----:B------:R-:W-:Y:S05]  /*c3a0*/  BSYNC B0 ;  /* 0x0000000000007941 */ /* 0x000fea0003800000 */
.L_x_12454:
        /* <DEDUP_REMOVED lines=30> */
.L_x_12588:
[----:B------:R-:W-:-:S07]  /*c590*/  IMAD.MOV.U32 R110, RZ, RZ, R10 ;  /* 0x000000ffff6e7224 */ /* 0x000fce00078e000a */
.L_x_12589:
[----:B------:R-:W-:Y:S05]  /*c5a0*/  BSYNC B1 ;  /* 0x0000000000017941 */ /* 0x000fea0003800000 */
.L_x_12587:
        /* <DEDUP_REMOVED lines=16> */
.L_x_12593:
[----:B------:R-:W-:Y:S05]  /*c6b0*/  BSYNC B2 ;  /* 0x0000000000027941 */ /* 0x000fea0003800000 */
.L_x_12592:
        /* <DEDUP_REMOVED lines=43> */
.L_x_12591:
[----:B------:R-:W-:Y:S05]  /*c970*/  BSYNC B1 ;  /* 0x0000000000017941 */ /* 0x000fea0003800000 */
.L_x_12590:
        /* <DEDUP_REMOVED lines=20> */
.L_x_12594:
        /* <DEDUP_REMOVED lines=12> */
.L_x_12597:
[----:B------:R-:W-:-:S07]  /*cb80*/  IMAD.MOV.U32 R7, RZ, RZ, R10 ;  /* 0x000000ffff077224 */ /* 0x000fce00078e000a */
.L_x_12598:
[----:B------:R-:W-:Y:S05]  /*cb90*/  BSYNC B1 ;  /* 0x0000000000017941 */ /* 0x000fea0003800000 */
.L_x_12596:
        /* <DEDUP_REMOVED lines=16> */
.L_x_12602:
[----:B------:R-:W-:Y:S05]  /*cca0*/  BSYNC B2 ;  /* 0x0000000000027941 */ /* 0x000fea0003800000 */
.L_x_12601:
        /* <DEDUP_REMOVED lines=42> */
.L_x_12600:
[----:B------:R-:W-:Y:S05]  /*cf50*/  BSYNC B1 ;  /* 0x0000000000017941 */ /* 0x000fea0003800000 */
.L_x_12599:
        /* <DEDUP_REMOVED lines=9> */
.L_x_12595:
        /* <DEDUP_REMOVED lines=12> */
.L_x_12604:
[----:B------:R-:W-:-:S07]  /*d0b0*/  MOV R7, R10 ;  /* 0x0000000a00077202 */ /* 0x000fce0000000f00 */
.L_x_12605:
[----:B------:R-:W-:Y:S05]  /*d0c0*/  BSYNC B1 ;  /* 0x0000000000017941 */ /* 0x000fea0003800000 */
.L_x_12603:
        /* <DEDUP_REMOVED lines=16> */
.L_x_12609:
[----:B------:R-:W-:Y:S05]  /*d1d0*/  BSYNC B2 ;  /* 0x0000000000027941 */ /* 0x000fea0003800000 */
.L_x_12608:
        /* <DEDUP_REMOVED lines=42> */
.L_x_12607:
[----:B------:R-:W-:Y:S05]  /*d480*/  BSYNC B1 ;  /* 0x0000000000017941 */ /* 0x000fea0003800000 */
.L_x_12606:
        /* <DEDUP_REMOVED lines=14> */
.L_x_12610:
        /* <DEDUP_REMOVED lines=12> */
.L_x_12613:
[----:B------:R-:W-:-:S07]  /*d630*/  IMAD.MOV.U32 R7, RZ, RZ, R10 ;  /* 0x000000ffff077224 */ /* 0x000fce00078e000a */
.L_x_12614:
[----:B------:R-:W-:Y:S05]  /*d640*/  BSYNC B1 ;  /* 0x0000000000017941 */ /* 0x000fea0003800000 */
.L_x_12612:
        /* <DEDUP_REMOVED lines=16> */
.L_x_12618:
[----:B------:R-:W-:Y:S05]  /*d750*/  BSYNC B2 ;  /* 0x0000000000027941 */ /* 0x000fea0003800000 */
.L_x_12617:
        /* <DEDUP_REMOVED lines=44> */
.L_x_12616:
[----:B------:R-:W-:Y:S05]  /*da20*/  BSYNC B1 ;  /* 0x0000000000017941 */ /* 0x000fea0003800000 */
.L_x_12615:
        /* <DEDUP_REMOVED lines=10> */
.L_x_12611:
        /* <DEDUP_REMOVED lines=12> */
.L_x_12620:
[----:B------:R-:W-:-:S07]  /*db90*/  IMAD.MOV.U32 R7, RZ, RZ, R10 ;  /* 0x000000ffff077224 */ /* 0x000fce00078e000a */
.L_x_12621:
[----:B------:R-:W-:Y:S05]  /*dba0*/  BSYNC B1 ;  /* 0x0000000000017941 */ /* 0x000fea0003800000 */
.L_x_12619:
        /* <DEDUP_REMOVED lines=16> */
.L_x_12625:
[----:B------:R-:W-:Y:S05]  /*dcb0*/  BSYNC B2 ;  /* 0x0000000000027941 */ /* 0x000fea0003800000 */
.L_x_12624:
        /* <DEDUP_REMOVED lines=42> */
.L_x_12623:
[----:B------:R-:W-:Y:S05]  /*df60*/  BSYNC B1 ;  /* 0x0000000000017941 */ /* 0x000fea0003800000 */
.L_x_12622:
        /* <DEDUP_REMOVED lines=15> */
.L_x_12626:
        /* <DEDUP_REMOVED lines=12> */
.L_x_12629:
[----:B------:R-:W-:-:S07]  /*e120*/  MOV R111, R10 ;  /* 0x0000000a006f7202 */ /* 0x000fce0000000f00 */
.L_x_12630:
[----:B------:R-:W-:Y:S05]  /*e130*/  BSYNC B1 ;  /* 0x0000000000017941 */ /* 0x000fea0003800000 */
.L_x_12628:
        /* <DEDUP_REMOVED lines=16> */
.L_x_12634:
[----:B------:R-:W-:Y:S05]  /*e240*/  BSYNC B2 ;  /* 0x0000000000027941 */ /* 0x000fea0003800000 */
.L_x_12633:
        /* <DEDUP_REMOVED lines=42> */
.L_x_12632:
[----:B------:R-:W-:Y:S05]  /*e4f0*/  BSYNC B1 ;  /* 0x0000000000017941 */ /* 0x000fea0003800000 */
.L_x_12631:
        /* <DEDUP_REMOVED lines=9> */
.L_x_12627:
        /* <DEDUP_REMOVED lines=12> */
.L_x_12636:
[----:B------:R-:W-:-:S07]  /*e650*/  IMAD.MOV.U32 R111, RZ, RZ, R10 ;  /* 0x000000ffff6f7224 */ /* 0x000fce00078e000a */
.L_x_12637:
[----:B------:R-:W-:Y:S05]  /*e660*/  BSYNC B1 ;  /* 0x0000000000017941 */ /* 0x000fea0003800000 */
.L_x_12635:
        /* <DEDUP_REMOVED lines=16> */
.L_x_12641:
[----:B------:R-:W-:Y:S05]  /*e770*/  BSYNC B2 ;  /* 0x0000000000027941 */ /* 0x000fea0003800000 */
.L_x_12640:
        /* <DEDUP_REMOVED lines=42> */
.L_x_12639:
[----:B------:R-:W-:Y:S05]  /*ea20*/  BSYNC B1 ;  /* 0x0000000000017941 */ /* 0x000fea0003800000 */
.L_x_12638:
        /* <DEDUP_REMOVED lines=14> */
.L_x_12642:
        /* <DEDUP_REMOVED lines=12> */
.L_x_12645:
[----:B------:R-:W-:-:S07]  /*ebd0*/  MOV R7, R10 ;  /* 0x0000000a00077202 */ /* 0x000fce0000000f00 */
.L_x_12646:
[----:B------:R-:W-:Y:S05]  /*ebe0*/  BSYNC B1 ;  /* 0x0000000000017941 */ /* 0x000fea0003800000 */
.L_x_12644:
        /* <DEDUP_REMOVED lines=16> */
.L_x_12650:
[----:B------:R-:W-:Y:S05]  /*ecf0*/  BSYNC B2 ;  /* 0x0000000000027941 */ /* 0x000fea0003800000 */
.L_x_12649:
        /* <DEDUP_REMOVED lines=44> */
.L_x_12648:
[----:B------:R-:W-:Y:S05]  /*efc0*/  BSYNC B1 ;  /* 0x0000000000017941 */ /* 0x000fea0003800000 */
.L_x_12647:
        /* <DEDUP_REMOVED lines=10> */
.L_x_12643:
        /* <DEDUP_REMOVED lines=12> */
.L_x_12652:
[----:B------:R-:W-:-:S07]  /*f130*/  IMAD.MOV.U32 R7, RZ, RZ, R10 ;  /* 0x000000ffff077224 */ /* 0x000fce00078e000a */
.L_x_12653:
[----:B------:R-:W-:Y:S05]  /*f140*/  BSYNC B1 ;  /* 0x0000000000017941 */ /* 0x000fea0003800000 */
.L_x_12651:
        /* <DEDUP_REMOVED lines=16> */
.L_x_12657:
[----:B------:R-:W-:Y:S05]  /*f250*/  BSYNC B2 ;  /* 0x0000000000027941 */ /* 0x000fea0003800000 */
.L_x_12656:
        /* <DEDUP_REMOVED lines=42> */
.L_x_12655:
[----:B------:R-:W-:Y:S05]  /*f500*/  BSYNC B1 ;  /* 0x0000000000017941 */ /* 0x000fea0003800000 */
.L_x_12654:
        /* <DEDUP_REMOVED lines=15> */
.L_x_12658:
        /* <DEDUP_REMOVED lines=12> */
.L_x_12661:
[----:B------:R-:W-:-:S07]  /*f6c0*/  IMAD.MOV.U32 R7, RZ, RZ, R10 ;  /* 0x000000ffff077224 */ /* 0x000fce00078e000a */
.L_x_12662:
[----:B------:R-:W-:Y:S05]  /*f6d0*/  BSYNC B1 ;  /* 0x0000000000017941 */ /* 0x000fea0003800000 */
.L_x_12660:
        /* <DEDUP_REMOVED lines=16> */
.L_x_12666:
[----:B------:R-:W-:Y:S05]  /*f7e0*/  BSYNC B2 ;  /* 0x0000000000027941 */ /* 0x000fea0003800000 */
.L_x_12665:
        /* <DEDUP_REMOVED lines=42> */
.L_x_12664:
[----:B------:R-:W-:Y:S05]  /*fa90*/  BSYNC B1 ;  /* 0x0000000000017941 */ /* 0x000fea0003800000 */
.L_x_12663:
        /* <DEDUP_REMOVED lines=9> */
.L_x_12659:
        /* <DEDUP_REMOVED lines=12> */
.L_x_12668:
[----:B------:R-:W-:-:S07]  /*fbf0*/  IMAD.MOV.U32 R7, RZ, RZ, R10 ;  /* 0x000000ffff077224 */ /* 0x000fce00078e000a */
.L_x_12669:
[----:B------:R-:W-:Y:S05]  /*fc00*/  BSYNC B1 ;  /* 0x0000000000017941 */ /* 0x000fea0003800000 */
.L_x_12667:
        /* <DEDUP_REMOVED lines=16> */
.L_x_12673:
[----:B------:R-:W-:Y:S05]  /*fd10*/  BSYNC B2 ;  /* 0x0000000000027941 */ /* 0x000fea0003800000 */
.L_x_12672:
        /* <DEDUP_REMOVED lines=42> */
.L_x_12671:
[----:B------:R-:W-:Y:S05]  /*ffc0*/  BSYNC B1 ;  /* 0x0000000000017941 */ /* 0x000fea0003800000 */
.L_x_12670:
        /* <DEDUP_REMOVED lines=12> */
.L_x_12674:
        /* <DEDUP_REMOVED lines=12> */
.L_x_12677:
[----:B------:R-:W-:-:S07]  /*10150*/  IMAD.MOV.U32 R7, RZ, RZ, R10 ;  /* 0x000000ffff077224 */ /* 0x000fce00078e000a */
.L_x_12678:
[----:B------:R-:W-:Y:S05]  /*10160*/  BSYNC B1 ;  /* 0x0000000000017941 */ /* 0x000fea0003800000 */
.L_x_12676:
        /* <DEDUP_REMOVED lines=16> */
.L_x_12682:
[----:B------:R-:W-:Y:S05]  /*10270*/  BSYNC B2 ;  /* 0x0000000000027941 */ /* 0x000fea0003800000 */
.L_x_12681:
        /* <DEDUP_REMOVED lines=42> */
.L_x_12680:
[----:B------:R-:W-:Y:S05]  /*10520*/  BSYNC B1 ;  /* 0x0000000000017941 */ /* 0x000fea0003800000 */
.L_x_12679:
        /* <DEDUP_REMOVED lines=10> */
.L_x_12675:
        /* <DEDUP_REMOVED lines=12> */
.L_x_12684:
[----:B------:R-:W-:-:S07]  /*10690*/  IMAD.MOV.U32 R7, RZ, RZ, R10 ;  /* 0x000000ffff077224 */ /* 0x000fce00078e000a */
.L_x_12685:
[----:B------:R-:W-:Y:S05]  /*106a0*/  BSYNC B1 ;  /* 0x0000000000017941 */ /* 0x000fea0003800000 */
.L_x_12683:
        /* <DEDUP_REMOVED lines=16> */
.L_x_12689:
[----:B------:R-:W-:Y:S05]  /*107b0*/  BSYNC B2 ;  /* 0x0000000000027941 */ /* 0x000fea0003800000 */
.L_x_12688:
        /* <DEDUP_REMOVED lines=42> */
.L_x_12687:
[----:B------:R-:W-:Y:S05]  /*10a60*/  BSYNC B1 ;  /* 0x0000000000017941 */ /* 0x000fea0003800000 */
.L_x_12686:
        /* <DEDUP_REMOVED lines=13> */
.L_x_12690:
        /* <DEDUP_REMOVED lines=12> */
.L_x_12693:
[----:B------:R-:W-:-:S07]  /*10c00*/  IMAD.MOV.U32 R7, RZ, RZ, R10 ;  /* 0x000000ffff077224 */ /* 0x000fce00078e000a */
.L_x_12694:
[----:B------:R-:W-:Y:S05]  /*10c10*/  BSYNC B1 ;  /* 0x0000000000017941 */ /* 0x000fea0003800000 */
.L_x_12692:
        /* <DEDUP_REMOVED lines=16> */
.L_x_12698:
[----:B------:R-:W-:Y:S05]  /*10d20*/  BSYNC B2 ;  /* 0x0000000000027941 */ /* 0x000fea0003800000 */
.L_x_12697:
        /* <DEDUP_REMOVED lines=42> */
.L_x_12696:
[----:B------:R-:W-:Y:S05]  /*10fd0*/  BSYNC B1 ;  /* 0x0000000000017941 */ /* 0x000fea0003800000 */
.L_x_12695:
        /* <DEDUP_REMOVED lines=9> */
.L_x_12691:
        /* <DEDUP_REMOVED lines=12> */
.L_x_12700:
[----:B------:R-:W-:-:S07]  /*11130*/  IMAD.MOV.U32 R7, RZ, RZ, R10 ;  /* 0x000000ffff077224 */ /* 0x000fce00078e000a */
.L_x_12701:
[----:B------:R-:W-:Y:S05]  /*11140*/  BSYNC B1 ;  /* 0x0000000000017941 */ /* 0x000fea0003800000 */
.L_x_12699:
        /* <DEDUP_REMOVED lines=16> */
.L_x_12705:
[----:B------:R-:W-:Y:S05]  /*11250*/  BSYNC B2 ;  /* 0x0000000000027941 */ /* 0x000fea0003800000 */
.L_x_12704:
        /* <DEDUP_REMOVED lines=42> */
.L_x_12703:
[----:B------:R-:W-:Y:S05]  /*11500*/  BSYNC B1 ;  /* 0x0000000000017941 */ /* 0x000fea0003800000 */
.L_x_12702:
        /* <DEDUP_REMOVED lines=12> */
.L_x_12706:
        /* <DEDUP_REMOVED lines=12> */
.L_x_12709:
[----:B------:R-:W-:-:S07]  /*11690*/  IMAD.MOV.U32 R136, RZ, RZ, R10 ;  /* 0x000000ffff887224 */ /* 0x000fce00078e000a */
.L_x_12710:
[----:B------:R-:W-:Y:S05]  /*116a0*/  BSYNC B1 ;  /* 0x0000000000017941 */ /* 0x000fea0003800000 */
.L_x_12708:
        /* <DEDUP_REMOVED lines=16> */
.L_x_12714:
[----:B------:R-:W-:Y:S05]  /*117b0*/  BSYNC B2 ;  /* 0x0000000000027941 */ /* 0x000fea0003800000 */
.L_x_12713:
        /* <DEDUP_REMOVED lines=42> */
.L_x_12712:
[----:B------:R-:W-:Y:S05]  /*11a60*/  BSYNC B1 ;  /* 0x0000000000017941 */ /* 0x000fea0003800000 */
.L_x_12711:
        /* <DEDUP_REMOVED lines=10> */
.L_x_12707:
        /* <DEDUP_REMOVED lines=51> */
.L_x_12715:
[----:B------:R-:W-:-:S07]  /*11e40*/  VIADD R125, R125, 0x80 ;  /* 0x000000807d7d7836 */ /* 0x000fce0000000000 */
.L_x_12586:
[----:B------:R-:W-:Y:S05]  /*11e50*/  BSYNC B0 ;  /* 0x0000000000007941 */ /* 0x000fea0003800000 */
.L_x_12585:
        /* <DEDUP_REMOVED lines=30> */
.L_x_12719:
[----:B------:R-:W-:-:S07]  /*12040*/  IMAD.MOV.U32 R118, RZ, RZ, R10 ;  /* 0x000000ffff767224 */ /* 0x000fce00078e000a */
.L_x_12720:
[----:B------:R-:W-:Y:S05]  /*12050*/  BSYNC B1 ;  /* 0x0000000000017941 */ /* 0x000fea0003800000 */
.L_x_12718:
        /* <DEDUP_REMOVED lines=16> */
.L_x_12724:
[----:B------:R-:W-:Y:S05]  /*12160*/  BSYNC B2 ;  /* 0x0000000000027941 */ /* 0x000fea0003800000 */
.L_x_12723:
        /* <DEDUP_REMOVED lines=43> */
.L_x_12722:
[----:B------:R-:W-:Y:S05]  /*12420*/  BSYNC B1 ;  /* 0x0000000000017941 */ /* 0x000fea0003800000 */
.L_x_12721:
        /* <DEDUP_REMOVED lines=20> */
.L_x_12725:
        /* <DEDUP_REMOVED lines=12> */
.L_x_12728:
[----:B------:R-:W-:-:S07]  /*12630*/  IMAD.MOV.U32 R7, RZ, RZ, R10 ;  /* 0x000000ffff077224 */ /* 0x000fce00078e000a */
.L_x_12729:
[----:B------:R-:W-:Y:S05]  /*12640*/  BSYNC B1 ;  /* 0x0000000000017941 */ /* 0x000fea0003800000 */
.L_x_12727:
        /* <DEDUP_REMOVED lines=16> */
.L_x_12733:
[----:B------:R-:W-:Y:S05]  /*12750*/  BSYNC B2 ;  /* 0x0000000000027941 */ /* 0x000fea0003800000 */
.L_x_12732:
        /* <DEDUP_REMOVED lines=42> */
.L_x_12731:
[----:B------:R-:W-:Y:S05]  /*12a00*/  BSYNC B1 ;  /* 0x0000000000017941 */ /* 0x000fea0003800000 */
.L_x_12730:
        /* <DEDUP_REMOVED lines=9> */
.L_x_12726:
        /* <DEDUP_REMOVED lines=12> */
.L_x_12735:
[----:B------:R-:W-:-:S07]  /*12b60*/  MOV R7, R10 ;  /* 0x0000000a00077202 */ /* 0x000fce0000000f00 */
.L_x_12736:
[----:B------:R-:W-:Y:S05]  /*12b70*/  BSYNC B1 ;  /* 0x0000000000017941 */ /* 0x000fea0003800000 */
.L_x_12734:
        /* <DEDUP_REMOVED lines=16> */
.L_x_12740:
[----:B------:R-:W-:Y:S05]  /*12c80*/  BSYNC B2 ;  /* 0x0000000000027941 */ /* 0x000fea0003800000 */
.L_x_12739:
        /* <DEDUP_REMOVED lines=42> */
.L_x_12738:
[----:B------:R-:W-:Y:S05]  /*12f30*/  BSYNC B1 ;  /* 0x0000000000017941 */ /* 0x000fea0003800000 */
.L_x_12737:
        /* <DEDUP_REMOVED lines=14> */
.L_x_12741:
        /* <DEDUP_REMOVED lines=12> */
.L_x_12744:
[----:B------:R-:W-:-:S07]  /*130e0*/  IMAD.MOV.U32 R7, RZ, RZ, R10 ;  /* 0x000000ffff077224 */ /* 0x000fce00078e000a */
.L_x_12745:
[----:B------:R-:W-:Y:S05]  /*130f0*/  BSYNC B1 ;  /* 0x0000000000017941 */ /* 0x000fea0003800000 */
.L_x_12743:
        /* <DEDUP_REMOVED lines=16> */
.L_x_12749:
[----:B------:R-:W-:Y:S05]  /*13200*/  BSYNC B2 ;  /* 0x0000000000027941 */ /* 0x000fea0003800000 */
.L_x_12748:
        /* <DEDUP_REMOVED lines=44> */
.L_x_12747:
[----:B------:R-:W-:Y:S05]  /*134d0*/  BSYNC B1 ;  /* 0x0000000000017941 */ /* 0x000fea0003800000 */
.L_x_12746:
        /* <DEDUP_REMOVED lines=10> */
.L_x_12742:
        /* <DEDUP_REMOVED lines=12> */
.L_x_12751:
[----:B------:R-:W-:-:S07]  /*13640*/  IMAD.MOV.U32 R7, RZ, RZ, R10 ;  /* 0x000000ffff077224 */ /* 0x000fce00078e000a */
.L_x_12752:
[----:B------:R-:W-:Y:S05]  /*13650*/  BSYNC B1 ;  /* 0x0000000000017941 */ /* 0x000fea0003800000 */
.L_x_12750:
        /* <DEDUP_REMOVED lines=16> */
.L_x_12756:
[----:B------:R-:W-:Y:S05]  /*13760*/  BSYNC B2 ;  /* 0x0000000000027941 */ /* 0x000fea0003800000 */
.L_x_12755:
        /* <DEDUP_REMOVED lines=42> */
.L_x_12754:
[----:B------:R-:W-:Y:S05]  /*13a10*/  BSYNC B1 ;  /* 0x0000000000017941 */ /* 0x000fea0003800000 */
.L_x_12753:
        /* <DEDUP_REMOVED lines=15> */
.L_x_12757:
        /* <DEDUP_REMOVED lines=12> */
.L_x_12760:
[----:B------:R-:W-:-:S07]  /*13bd0*/  MOV R7, R10 ;  /* 0x0000000a00077202 */ /* 0x000fce0000000f00 */
.L_x_12761:
[----:B------:R-:W-:Y:S05]  /*13be0*/  BSYNC B1 ;  /* 0x0000000000017941 */ /* 0x000fea0003800000 */
.L_x_12759:
        /* <DEDUP_REMOVED lines=16> */
.L_x_12765:
[----:B------:R-:W-:Y:S05]  /*13cf0*/  BSYNC B2 ;  /* 0x0000000000027941 */ /* 0x000fea0003800000 */
.L_x_12764:
        /* <DEDUP_REMOVED lines=42> */
.L_x_12763:
[----:B------:R-:W-:Y:S05]  /*13fa0*/  BSYNC B1 ;  /* 0x0000000000017941 */ /* 0x000fea0003800000 */
.L_x_12762:
        /* <DEDUP_REMOVED lines=9> */
.L_x_12758:
        /* <DEDUP_REMOVED lines=12> */
.L_x_12767:
[----:B------:R-:W-:-:S07]  /*14100*/  IMAD.MOV.U32 R7, RZ, RZ, R10 ;  /* 0x000000ffff077224 */ /* 0x000fce00078e000a */
.L_x_12768:
[----:B------:R-:W-:Y:S05]  /*14110*/  BSYNC B1 ;  /* 0x0000000000017941 */ /* 0x000fea0003800000 */
.L_x_12766:
        /* <DEDUP_REMOVED lines=16> */
.L_x_12772:
[----:B------:R-:W-:Y:S05]  /*14220*/  BSYNC B2 ;  /* 0x0000000000027941 */ /* 0x000fea0003800000 */
.L_x_12771:
        /* <DEDUP_REMOVED lines=42> */
.L_x_12770:
[----:B------:R-:W-:Y:S05]  /*144d0*/  BSYNC B1 ;  /* 0x0000000000017941 */ /* 0x000fea0003800000 */
.L_x_12769:
        /* <DEDUP_REMOVED lines=14> */
.L_x_12773:
        /* <DEDUP_REMOVED lines=12> */
.L_x_12776:
[----:B------:R-:W-:-:S07]  /*14680*/  MOV R7, R10 ;  /* 0x0000000a00077202 */ /* 0x000fce0000000f00 */
.L_x_12777:
[----:B------:R-:W-:Y:S05]  /*14690*/  BSYNC B1 ;  /* 0x0000000000017941 */ /* 0x000fea0003800000 */
.L_x_12775:
        /* <DEDUP_REMOVED lines=16> */
.L_x_12781:
[----:B------:R-:W-:Y:S05]  /*147a0*/  BSYNC B2 ;  /* 0x0000000000027941 */ /* 0x000fea0003800000 */
.L_x_12780:
        /* <DEDUP_REMOVED lines=44> */
.L_x_12779:
[----:B------:R-:W-:Y:S05]  /*14a70*/  BSYNC B1 ;  /* 0x0000000000017941 */ /* 0x000fea0003800000 */
.L_x_12778:
        /* <DEDUP_REMOVED lines=10> */
.L_x_12774:
        /* <DEDUP_REMOVED lines=12> */
.L_x_12783:
[----:B------:R-:W-:-:S07]  /*14be0*/  IMAD.MOV.U32 R7, RZ, RZ, R10 ;  /* 0x000000ffff077224 */ /* 0x000fce00078e000a */
.L_x_12784:
[----:B------:R-:W-:Y:S05]  /*14bf0*/  BSYNC B1 ;  /* 0x0000000000017941 */ /* 0x000fea0003800000 */
.L_x_12782:
        /* <DEDUP_REMOVED lines=16> */
.L_x_12788:
[----:B------:R-:W-:Y:S05]  /*14d00*/  BSYNC B2 ;  /* 0x0000000000027941 */ /* 0x000fea0003800000 */
.L_x_12787:
        /* <DEDUP_REMOVED lines=42> */
.L_x_12786:
[----:B------:R-:W-:Y:S05]  /*14fb0*/  BSYNC B1 ;  /* 0x0000000000017941 */ /* 0x000fea0003800000 */
.L_x_12785:
        /* <DEDUP_REMOVED lines=15> */
.L_x_12789:
        /* <DEDUP_REMOVED lines=12> */
.L_x_12792:
[----:B------:R-:W-:-:S07]  /*15170*/  IMAD.MOV.U32 R7, RZ, RZ, R10 ;  /* 0x000000ffff077224 */ /* 0x000fce00078e000a */
.L_x_12793:
[----:B------:R-:W-:Y:S05]  /*15180*/  BSYNC B1 ;  /* 0x0000000000017941 */ /* 0x000fea0003800000 */
.L_x_12791:
        /* <DEDUP_REMOVED lines=16> */
.L_x_12797:
[----:B------:R-:W-:Y:S05]  /*15290*/  BSYNC B2 ;  /* 0x0000000000027941 */ /* 0x000fea0003800000 */
.L_x_12796:
        /* <DEDUP_REMOVED lines=42> */
.L_x_12795:
[----:B------:R-:W-:Y:S05]  /*15540*/  BSYNC B1 ;  /* 0x0000000000017941 */ /* 0x000fea0003800000 */
.L_x_12794:
        /* <DEDUP_REMOVED lines=9> */
.L_x_12790:
        /* <DEDUP_REMOVED lines=12> */
.L_x_12799:
[----:B------:R-:W-:-:S07]  /*156a0*/  IMAD.MOV.U32 R7, RZ, RZ, R10 ;  /* 0x000000ffff077224 */ /* 0x000fce00078e000a */
.L_x_12800:
[----:B------:R-:W-:Y:S05]  /*156b0*/  BSYNC B1 ;  /* 0x0000000000017941 */ /* 0x000fea0003800000 */
.L_x_12798:
        /* <DEDUP_REMOVED lines=16> */
.L_x_12804:
[----:B------:R-:W-:Y:S05]  /*157c0*/  BSYNC B2 ;  /* 0x0000000000027941 */ /* 0x000fea0003800000 */
.L_x_12803:
        /* <DEDUP_REMOVED lines=42> */
.L_x_12802:
[----:B------:R-:W-:Y:S05]  /*15a70*/  BSYNC B1 ;  /* 0x0000000000017941 */ /* 0x000fea0003800000 */
.L_x_12801:
        /* <DEDUP_REMOVED lines=12> */
.L_x_12805:
        /* <DEDUP_REMOVED lines=12> */
.L_x_12808:
[----:B------:R-:W-:-:S07]  /*15c00*/  IMAD.MOV.U32 R7, RZ, RZ, R10 ;  /* 0x000000ffff077224 */ /* 0x000fce00078e000a */
.L_x_12809:
[----:B------:R-:W-:Y:S05]  /*15c10*/  BSYNC B1 ;  /* 0x0000000000017941 */ /* 0x000fea0003800000 */
.L_x_12807:
        /* <DEDUP_REMOVED lines=16> */
.L_x_12813:
[----:B------:R-:W-:Y:S05]  /*15d20*/  BSYNC B2 ;  /* 0x0000000000027941 */ /* 0x000fea0003800000 */
.L_x_12812:
        /* <DEDUP_REMOVED lines=42> */
.L_x_12811:
[----:B------:R-:W-:Y:S05]  /*15fd0*/  BSYNC B1 ;  /* 0x0000000000017941 */ /* 0x000fea0003800000 */
.L_x_12810:
        /* <DEDUP_REMOVED lines=10> */
.L_x_12806:
        /* <DEDUP_REMOVED lines=12> */
.L_x_12815:
[----:B------:R-:W-:-:S07]  /*16140*/  IMAD.MOV.U32 R7, RZ, RZ, R10 ;  /* 0x000000ffff077224 */ /* 0x000fce00078e000a */
.L_x_12816:
[----:B------:R-:W-:Y:S05]  /*16150*/  BSYNC B1 ;  /* 0x0000000000017941 */ /* 0x000fea0003800000 */
.L_x_12814:
        /* <DEDUP_REMOVED lines=16> */
.L_x_12820:
[----:B------:R-:W-:Y:S05]  /*16260*/  BSYNC B2 ;  /* 0x0000000000027941 */ /* 0x000fea0003800000 */
.L_x_12819:
        /* <DEDUP_REMOVED lines=42> */
.L_x_12818:
[----:B------:R-:W-:Y:S05]  /*16510*/  BSYNC B1 ;  /* 0x0000000000017941 */ /* 0x000fea0003800000 */
.L_x_12817:
        /* <DEDUP_REMOVED lines=13> */
.L_x_12821:
        /* <DEDUP_REMOVED lines=12> */
.L_x_12824:
[----:B------:R-:W-:-:S07]  /*166b0*/  IMAD.MOV.U32 R7, RZ, RZ, R10 ;  /* 0x000000ffff077224 */ /* 0x000fce00078e000a */
.L_x_12825:
[----:B------:R-:W-:Y:S05]  /*166c0*/  BSYNC B1 ;  /* 0x0000000000017941 */ /* 0x000fea0003800000 */
.L_x_12823:
        /* <DEDUP_REMOVED lines=16> */
.L_x_12829:
[----:B------:R-:W-:Y:S05]  /*167d0*/  BSYNC B2 ;  /* 0x0000000000027941 */ /* 0x000fea0003800000 */
.L_x_12828:
        /* <DEDUP_REMOVED lines=42> */
.L_x_12827:
[----:B------:R-:W-:Y:S05]  /*16a80*/  BSYNC B1 ;  /* 0x0000000000017941 */ /* 0x000fea0003800000 */
.L_x_12826:
        /* <DEDUP_REMOVED lines=9> */
.L_x_12822:
        /* <DEDUP_REMOVED lines=12> */
.L_x_12831:
[----:B------:R-:W-:-:S07]  /*16be0*/  IMAD.MOV.U32 R7, RZ, RZ, R10 ;  /* 0x000000ffff077224 */ /* 0x000fce00078e000a */
.L_x_12832:
[----:B------:R-:W-:Y:S05]  /*16bf0*/  BSYNC B1 ;  /* 0x0000000000017941 */ /* 0x000fea0003800000 */
.L_x_12830:
        /* <DEDUP_REMOVED lines=16> */
.L_x_12836:
[----:B------:R-:W-:Y:S05]  /*16d00*/  BSYNC B2 ;  /* 0x0000000000027941 */ /* 0x000fea0003800000 */
.L_x_12835:
        /* <DEDUP_REMOVED lines=42> */
.L_x_12834:
[----:B------:R-:W-:Y:S05]  /*16fb0*/  BSYNC B1 ;  /* 0x0000000000017941 */ /* 0x000fea0003800000 */
.L_x_12833:
        /* <DEDUP_REMOVED lines=12> */
.L_x_12837:
        /* <DEDUP_REMOVED lines=12> */
.L_x_12840:
[----:B------:R-:W-:-:S07]  /*17140*/  IMAD.MOV.U32 R136, RZ, RZ, R10 ;  /* 0x000000ffff887224 */ /* 0x000fce00078e000a */
.L_x_12841:
[----:B------:R-:W-:Y:S05]  /*17150*/  BSYNC B1 ;  /* 0x0000000000017941 */ /* 0x000fea0003800000 */
.L_x_12839:
        /* <DEDUP_REMOVED lines=16> */
.L_x_12845:
[----:B------:R-:W-:Y:S05]  /*17260*/  BSYNC B2 ;  /* 0x0000000000027941 */ /* 0x000fea0003800000 */
.L_x_12844:
        /* <DEDUP_REMOVED lines=42> */
.L_x_12843:
[----:B------:R-:W-:Y:S05]  /*17510*/  BSYNC B1 ;  /* 0x0000000000017941 */ /* 0x000fea0003800000 */
.L_x_12842:
        /* <DEDUP_REMOVED lines=10> */
.L_x_12838:
        /* <DEDUP_REMOVED lines=51> */
.L_x_12717:
[----:B------:R-:W-:Y:S05]  /*178f0*/  BSYNC B0 ;  /* 0x0000000000007941 */ /* 0x000fea0003800000 */
.L_x_12716:
[----:B-1234-:R-:W-:Y:S01]  /*17900*/  FADD.FTZ R126, RZ, R92 ;  /* 0x0000005cff7e7221 */ /* 0x01efe20000010000 */
        /* <DEDUP_REMOVED lines=8> */
[----:B------:R-:W-:Y:S01]  /*17990*/  SHF.R.U32.HI R127, RZ, 0x5, R0 ;  /* 0x00000005ff7f7819 */ /* 0x000fe20000011600 */
[----:B------:R-:W-:Y:S01]  /*179a0*/  FADD.FTZ R125, R95, R126 ;  /* 0x0000007e5f7d7221 */ /* 0x000fe20000010000 */
[----:B------:R-:W-:-:S03]  /*179b0*/  LOP3.LUT P4, RZ, R0, 0x1f, RZ, 0xc0, !PT ;  /* 0x0000001f00ff7812 */ /* 0x000fc6000788c0ff */
        /* <DEDUP_REMOVED lines=25> */
[----:B------:R-:W-:Y:S01]  /*17b50*/  FADD.FTZ R124, R120, R125 ;  /* 0x0000007d787c7221 */ /* 0x000fe20000010000 */
[----:B------:R-:W-:-:S03]  /*17b60*/  LOP3.LUT R125, R127, 0x7fffffc, RZ, 0xc0, !PT ;  /* 0x07fffffc7f7d7812 */ /* 0x000fc600078ec0ff */
[----:B------:R-:W-:Y:S02]  /*17b70*/  FADD.FTZ R141, R121, R124 ;  /* 0x0000007c798d7221 */ /* 0x000fe40000010000 */
[----:B------:R-:W-:Y:S02]  /*17b80*/  @!P2 VIADD R125, R125, 0x4 ;  /* 0x000000047d7da836 */ /* 0x000fe40000000000 */
        /* <DEDUP_REMOVED lines=88> */
.L_x_12866:
[----:B------:R-:W2:Y:S01]  /*18110*/  @!P4 S2R R139, SR_CgaCtaId ;  /* 0x00000000008bc919 */ /* 0x000ea20000008800 */
[----:B------:R-:W-:Y:S01]  /*18120*/  @!P4 MOV R124, 0x400 ;  /* 0x00000400007cc802 */ /* 0x000fe20000000f00 */
[----:B------:R-:W-:Y:S05]  /*18130*/  WARPSYNC.ALL ;  /* 0x0000000000007948 */ /* 0x000fea0003800000 */
[----:B------:R-:W-:Y:S01]  /*18140*/  LOP3.LUT R138, R127, 0x3, RZ, 0xc0, !PT ;  /* 0x000000037f8a7812 */ /* 0x000fe200078ec0ff */
[----:B-1----:R-:W-:Y:S01]  /*18150*/  FADD.FTZ R127, R140, R143 ;  /* 0x0000008f8c7f7221 */ /* 0x002fe20000010000 */
[----:B0-----:R-:W-:-:S04]  /*18160*/  LOP3.LUT R140, R0, 0x1f, RZ, 0xc0, !PT ;  /* 0x0000001f008c7812 */ /* 0x001fc800078ec0ff */
[----:B------:R-:W-:Y:S02]  /*18170*/  ISETP.GT.U32.AND P0, PT, R140, 0x3, PT ;  /* 0x000000038c00780c */ /* 0x000fe40003f04070 */
[----:B--2---:R-:W-:Y:S02]  /*18180*/  @!P4 LEA R139, R139, R124, 0x18 ;  /* 0x0000007c8b8bc211 */ /* 0x004fe400078ec0ff */
[----:B------:R-:W-:-:S05]  /*18190*/  @!P4 IADD3 R124, R125, R138, RZ ;  /* 0x0000008a7d7cc210 */ /* 0x000fca0007ffe0ff */
[----:B------:R-:W-:-:S05]  /*181a0*/  @!P4 IMAD R124, R124, 0x8, R139 ;  /* 0x000000087c7cc824 */ /* 0x000fca00078e028b */
[----:B------:R0:W-:Y:S02]  /*181b0*/  @!P4 STS.64 [R124], R126 ;  /* 0x0000007e7c00c388 */ /* 0x0001e40000000a00 */
[----:B0-----:R-:W0:Y:S01]  /*181c0*/  @!P0 S2R R127, SR_CgaCtaId ;  /* 0x00000000007f8919 */ /* 0x001e220000008800 */
[----:B------:R-:W-:Y:S01]  /*181d0*/  @!P0 MOV R124, 0x400 ;  /* 0x00000400007c8802 */ /* 0x000fe20000000f00 */
[----:B------:R-:W-:Y:S01]  /*181e0*/  @!P0 IMAD.IADD R140, R125, 0x1, R140 ;  /* 0x000000017d8c8824 */ /* 0x000fe200078e028c */
[----:B------:R-:W-:Y:S01]  /*181f0*/  BAR.SYNC.DEFER_BLOCKING 0x0 ;  /* 0x0000000000007b1d */ /* 0x000fe20000010000 */
[----:B------:R-:W-:Y:S01]  /*18200*/  IMAD.MOV.U32 R126, RZ, RZ, RZ ;  /* 0x000000ffff7e7224 */ /* 0x000fe200078e00ff */
[----:B------:R-:W-:Y:S01]  /*18210*/  PLOP3.LUT P1, PT, PT, PT, UP0, 0x40, 0x0 ;  /* 0x000000000000781c */ /* 0x000fe20003f2e808 */
[----:B------:R-:W-:-:S03]  /*18220*/  @!P0 IMAD.MOV.U32 R126, RZ, RZ, R15 ;  /* 0x000000ffff7e8224 */ /* 0x000fc600078e000f */
[----:B------:R-:W-:Y:S01]  /*18230*/  BSSY B0, `(.L_x_12847) ;  /* 0x0000058000007945 */ /* 0x000fe20003800000 */
[----:B0-----:R-:W-:Y:S02]  /*18240*/  @!P0 LEA R127, R127, R124, 0x18 ;  /* 0x0000007c7f7f8211 */ /* 0x001fe400078ec0ff */
[----:B------:R-:W-:Y:S02]  /*18250*/  CS2R R124, SRZ ;  /* 0x00000000007c7805 */ /* 0x000fe4000001ff00 */
[----:B------:R-:W-:Y:S02]  /*18260*/  @!P0 LEA R140, R140, R127, 0x3 ;  /* 0x0000007f8c8c8211 */ /* 0x000fe400078e18ff */
[----:B------:R-:W0:Y:S04]  /*18270*/  SHFL.DOWN PT, R127, R126, 0x2, 0x1f ;  /* 0x08401f007e7f7f89 */ /* 0x000e2800000e0000 */
[----:B------:R-:W1:Y:S01]  /*18280*/  @!P0 LDS.64 R124, [R140] ;  /* 0x000000008c7c8984 */ /* 0x000e620000000a00 */
[----:B------:R-:W-:-:S02]  /*18290*/  LOP3.LUT P0, RZ, R138, 0x1f, R0, 0xf8, !PT ;  /* 0x0000001f8aff7812 */ /* 0x000fc4000780f800 */
[-C--:B0-----:R-:W-:Y:S02]  /*182a0*/  IADD3 R141, R127, R126.reuse, RZ ;  /* 0x0000007e7f8d7210 */ /* 0x081fe40007ffe0ff */
[----:B------:R-:W-:Y:S02]  /*182b0*/  I2FP.F32.S32 R146, R127 ;  /* 0x0000007f00927245 */ /* 0x000fe40000201400 */
[----:B------:R-:W-:Y:S01]  /*182c0*/  I2FP.F32.S32 R143, R141 ;  /* 0x0000008d008f7245 */ /* 0x000fe20000201400 */
[----:B------:R-:W0:Y:S01]  /*182d0*/  SHFL.DOWN PT, R148, R141, 0x1, 0x1f ;  /* 0x08201f008d947f89 */ /* 0x000e2200000e0000 */
[----:B------:R-:W-:Y:S02]  /*182e0*/  I2FP.F32.S32 R127, R126 ;  /* 0x0000007e007f7245 */ /* 0x000fe40000201400 */
[----:B------:R-:W2:Y:S01]  /*182f0*/  MUFU.RCP R144, R143 ;  /* 0x0000008f00907308 */ /* 0x000ea20000001000 */
[----:B-1----:R-:W1:Y:S04]  /*18300*/  SHFL.DOWN PT, R139, R124, 0x2, 0x1f ;  /* 0x08401f007c8b7f89 */ /* 0x002e6800000e0000 */
[----:B------:R-:W3:Y:S01]  /*18310*/  SHFL.DOWN PT, R142, R125, 0x2, 0x1f ;  /* 0x08401f007d8e7f89 */ /* 0x000ee200000e0000 */
[----:B0-----:R-:W-:Y:S01]  /*18320*/  IMAD.IADD R141, R141, 0x1, R148 ;  /* 0x000000018d8d7824 */ /* 0x001fe200078e0294 */
[----:B------:R-:W-:-:S04]  /*18330*/  I2FP.F32.S32 R148, R148 ;  /* 0x0000009400947245 */ /* 0x000fc80000201400 */
[----:B------:R-:W-:-:S06]  /*18340*/  I2FP.F32.S32 R141, R141 ;  /* 0x0000008d008d7245 */ /* 0x000fcc0000201400 */
[----:B------:R-:W0:Y:S01]  /*18350*/  MUFU.RCP R141, R141 ;  /* 0x0000008d008d7308 */ /* 0x000e220000001000 */
[C---:B-1----:R-:W-:Y:S01]  /*18360*/  FMUL.FTZ R140, R139.reuse, R146 ;  /* 0x000000928b8c7220 */ /* 0x042fe20000410000 */
[----:B------:R-:W-:-:S03]  /*18370*/  FADD.FTZ R139, -R139, R124 ;  /* 0x0000007c8b8b7221 */ /* 0x000fc60000010100 */
[----:B------:R-:W-:Y:S01]  /*18380*/  FFMA.FTZ R145, R127, R124, R140 ;  /* 0x0000007c7f917223 */ /* 0x000fe2000001008c */
[----:B------:R-:W-:Y:S01]  /*18390*/  FMUL.FTZ R139, R139, R139 ;  /* 0x0000008b8b8b7220 */ /* 0x000fe20000410000 */
[----:B---3--:R-:W-:Y:S02]  /*183a0*/  FADD.FTZ R125, R142, R125 ;  /* 0x0000007d8e7d7221 */ /* 0x008fe40000010000 */
[----:B--2---:R-:W-:Y:S01]  /*183b0*/  FMUL.FTZ R124, R144, R145 ;  /* 0x00000091907c7220 */ /* 0x004fe20000410000 */
        /* <DEDUP_REMOVED lines=27> */
[----:B---3--:R-:W-:-:S03]  /*18570*/  @!P0 IMAD.WIDE R126, R4, 0x4, R126 ;  /* 0x00000004047e8825 */ /* 0x008fc600078e027e */
        /* <DEDUP_REMOVED lines=35> */
.L_x_12848:
[----:B------:R-:W-:Y:S05]  /*187b0*/  BSYNC B0 ;  /* 0x0000000000007941 */ /* 0x000fea0003800000 */
.L_x_12847:
        /* <DEDUP_REMOVED lines=35> */
.L_x_12850:
[----:B------:R-:W-:Y:S05]  /*189f0*/  BSYNC B0 ;  /* 0x0000000000007941 */ /* 0x000fea0003800000 */
.L_x_12849:
        /* <DEDUP_REMOVED lines=35> */
.L_x_12852:
[----:B------:R-:W-:Y:S05]  /*18c30*/  BSYNC B0 ;  /* 0x0000000000007941 */ /* 0x000fea0003800000 */
.L_x_12851:
        /* <DEDUP_REMOVED lines=34> */
.L_x_12854:
[----:B------:R-:W-:Y:S05]  /*18e60*/  BSYNC B0 ;  /* 0x0000000000007941 */ /* 0x000fea0003800000 */
.L_x_12853:
[----:B------:R-:W-:Y:S01]  /*18e70*/  VIADD R4, R4, UR18 ;  /* 0x0000001204047c36 */ /* 0x000fe20008000000 */
[----:B01234-:R-:W-:-:S04]  /*18e80*/  SEL R124, RZ, 0x1, P2 ;  /* 0x00000001ff7c7807 */ /* 0x01ffc80001000000 */
[----:B------:R-:W-:-:S13]  /*18e90*/  ISETP.GE.AND P0, PT, R4, UR19, PT ;  /* 0x0000001304007c0c */ /* 0x000fda000bf06270 */
[----:B------:R-:W-:Y:S05]  /*18ea0*/  @!P0 BRA `(.L_x_12855) ;  /* 0xfffffe7c00a88947 */ /* 0x000fea000383ffff */
[----:B------:R-:W-:Y:S05]  /*18eb0*/  EXIT ;  /* 0x000000000000794d */ /* 0x000fea0003800000 */
.L_x_12846:
[----:B------:R-:W-:Y:S01]  /*18ec0*/  MOV R145, R139 ;  /* 0x0000008b00917202 */ /* 0x000fe20000000f00 */
[----:B------:R-:W-:Y:S01]  /*18ed0*/  IMAD.MOV.U32 R146, RZ, RZ, 0x1 ;  /* 0x00000001ff927424 */ /* 0x000fe200078e00ff */
[----:B------:R-:W-:Y:S01]  /*18ee0*/  MOV R142, 0xffffffff ;  /* 0xffffffff008e7802 */ /* 0x000fe20000000f00 */
[----:B------:R-:W-:-:S07]  /*18ef0*/  IMAD.MOV.U32 R147, RZ, RZ, 0x1f ;  /* 0x0000001fff937424 */ /* 0x000fce00078e00ff */
[----:B0----5:R-:W-:Y:S05]  /*18f00*/  WARPSYNC.COLLECTIVE R142, `(.L_x_12856) ;  /* 0x000000008e087348 */ /* 0x021fea0003c00000 */
[----:B------:R1:W2:Y:S02]  /*18f10*/  SHFL.BFLY P5, R144, R145, R146, R147 ;  /* 0x0c00009291907389 */ /* 0x0002a400000a0093 */
[----:B012--5:R-:W-:Y:S01]  /*18f20*/  ENDCOLLECTIVE ;  /* 0x000000000000791b */ /* 0x027fe20003800000 */
.L_x_12856:
[----:B------:R-:W-:Y:S01]  /*18f30*/  HFMA2.MMA R146, -RZ, RZ, 0, 1.1920928955078125e-07 ;  /* 0x00000002ff927435 */ /* 0x000fe200000001ff */
[----:B------:R-:W-:-:S04]  /*18f40*/  IMAD.MOV.U32 R124, RZ, RZ, R144 ;  /* 0x000000ffff7c7224 */ /* 0x000fc800078e0090 */
[----:B------:R-:W-:-:S04]  /*18f50*/  FADD.FTZ R138, R139, R124 ;  /* 0x0000007c8b8a7221 */ /* 0x000fc80000010000 */
[----:B------:R-:W-:-:S07]  /*18f60*/  IMAD.MOV.U32 R145, RZ, RZ, R138 ;  /* 0x000000ffff917224 */ /* 0x000fce00078e008a */
[----:B------:R-:W-:Y:S05]  /*18f70*/  WARPSYNC.COLLECTIVE R142, `(.L_x_12857) ;  /* 0x000000008e087348 */ /* 0x000fea0003c00000 */
[----:B------:R0:W1:Y:S02]  /*18f80*/  SHFL.BFLY P5, R144, R145, R146, R147 ;  /* 0x0c00009291907389 */ /* 0x00006400000a0093 */
[----:B01----:R-:W-:Y:S01]  /*18f90*/  ENDCOLLECTIVE ;  /* 0x000000000000791b */ /* 0x003fe20003800000 */
.L_x_12857:
[----:B------:R-:W-:Y:S01]  /*18fa0*/  MOV R146, 0x4 ;  /* 0x0000000400927802 */ /* 0x000fe20000000f00 */
[----:B------:R-:W-:-:S04]  /*18fb0*/  IMAD.MOV.U32 R141, RZ, RZ, R144 ;  /* 0x000000ffff8d7224 */ /* 0x000fc800078e0090 */
[----:B------:R-:W-:-:S04]  /*18fc0*/  FADD.FTZ R141, R138, R141 ;  /* 0x0000008d8a8d7221 */ /* 0x000fc80000010000 */
[----:B------:R-:W-:-:S07]  /*18fd0*/  IMAD.MOV.U32 R145, RZ, RZ, R141 ;  /* 0x000000ffff917224 */ /* 0x000fce00078e008d */
[----:B------:R-:W-:Y:S05]  /*18fe0*/  WARPSYNC.COLLECTIVE R142, `(.L_x_12858) ;  /* 0x000000008e087348 */ /* 0x000fea0003c00000 */
[----:B------:R0:W1:Y:S02]  /*18ff0*/  SHFL.BFLY P5, R144, R145, R146, R147 ;  /* 0x0c00009291907389 */ /* 0x00006400000a0093 */
[----:B01----:R-:W-:Y:S01]  /*19000*/  ENDCOLLECTIVE ;  /* 0x000000000000791b */ /* 0x003fe20003800000 */
.L_x_12858:
[----:B------:R-:W-:Y:S01]  /*19010*/  HFMA2.MMA R146, -RZ, RZ, 0, 4.76837158203125e-07 ;  /* 0x00000008ff927435 */ /* 0x000fe200000001ff */
[----:B------:R-:W-:-:S04]  /*19020*/  IMAD.MOV.U32 R124, RZ, RZ, R144 ;  /* 0x000000ffff7c7224 */ /* 0x000fc800078e0090 */
[----:B------:R-:W-:-:S04]  /*19030*/  FADD.FTZ R140, R141, R124 ;  /* 0x0000007c8d8c7221 */ /* 0x000fc80000010000 */
[----:B------:R-:W-:-:S07]  /*19040*/  IMAD.MOV.U32 R145, RZ, RZ, R140 ;  /* 0x000000ffff917224 */ /* 0x000fce00078e008c */
[----:B------:R-:W-:Y:S05]  /*19050*/  WARPSYNC.COLLECTIVE R142, `(.L_x_12859) ;  /* 0x000000008e087348 */ /* 0x000fea0003c00000 */
[----:B------:R0:W1:Y:S02]  /*19060*/  SHFL.BFLY P5, R144, R145, R146, R147 ;  /* 0x0c00009291907389 */ /* 0x00006400000a0093 */
[----:B01----:R-:W-:Y:S01]  /*19070*/  ENDCOLLECTIVE ;  /* 0x000000000000791b */ /* 0x003fe20003800000 */
.L_x_12859:
[----:B------:R-:W-:Y:S01]  /*19080*/  MOV R146, 0x10 ;  /* 0x0000001000927802 */ /* 0x000fe20000000f00 */
[----:B------:R-:W-:-:S04]  /*19090*/  IMAD.MOV.U32 R143, RZ, RZ, R144 ;  /* 0x000000ffff8f7224 */ /* 0x000fc800078e0090 */
[----:B------:R-:W-:-:S04]  /*190a0*/  FADD.FTZ R143, R140, R143 ;  /* 0x0000008f8c8f7221 */ /* 0x000fc80000010000 */
[----:B------:R-:W-:-:S07]  /*190b0*/  IMAD.MOV.U32 R145, RZ, RZ, R143 ;  /* 0x000000ffff917224 */ /* 0x000fce00078e008f */
[----:B------:R-:W-:Y:S05]  /*190c0*/  WARPSYNC.COLLECTIVE R142, `(.L_x_12860) ;  /* 0x000000008e087348 */ /* 0x000fea0003c00000 */
[----:B------:R0:W1:Y:S02]  /*190d0*/  SHFL.BFLY P5, R144, R145, R146, R147 ;  /* 0x0c00009291907389 */ /* 0x00006400000a0093 */
[----:B01----:R-:W-:Y:S01]  /*190e0*/  ENDCOLLECTIVE ;  /* 0x000000000000791b */ /* 0x003fe20003800000 */
.L_x_12860:
        /* <DEDUP_REMOVED lines=73> */
.L_x_12861:
[----:B------:R-:W-:Y:S01]  /*19580*/  MOV R146, 0x2 ;  /* 0x0000000200927802 */ /* 0x000fe20000000f00 */
[----:B------:R-:W-:-:S04]  /*19590*/  IMAD.MOV.U32 R139, RZ, RZ, R144 ;  /* 0x000000ffff8b7224 */ /* 0x000fc800078e0090 */
[----:B------:R-:W-:-:S04]  /*195a0*/  FADD.FTZ R139, R124, R139 ;  /* 0x0000008b7c8b7221 */ /* 0x000fc80000010000 */
[----:B------:R-:W-:-:S07]  /*195b0*/  IMAD.MOV.U32 R145, RZ, RZ, R139 ;  /* 0x000000ffff917224 */ /* 0x000fce00078e008b */
[----:B------:R-:W-:Y:S05]  /*195c0*/  WARPSYNC.COLLECTIVE R142, `(.L_x_12862) ;  /* 0x000000008e087348 */ /* 0x000fea0003c00000 */
[----:B------:R0:W1:Y:S02]  /*195d0*/  SHFL.BFLY P5, R144, R145, R146, R147 ;  /* 0x0c00009291907389 */ /* 0x00006400000a0093 */
[----:B01----:R-:W-:Y:S01]  /*195e0*/  ENDCOLLECTIVE ;  /* 0x000000000000791b */ /* 0x003fe20003800000 */
.L_x_12862:
[----:B------:R-:W-:Y:S01]  /*195f0*/  HFMA2.MMA R146, -RZ, RZ, 0, 2.384185791015625e-07 ;  /* 0x00000004ff927435 */ /* 0x000fe200000001ff */
[----:B------:R-:W-:-:S04]  /*19600*/  IMAD.MOV.U32 R138, RZ, RZ, R144 ;  /* 0x000000ffff8a7224 */ /* 0x000fc800078e0090 */
[----:B------:R-:W-:-:S04]  /*19610*/  FADD.FTZ R138, R139, R138 ;  /* 0x0000008a8b8a7221 */ /* 0x000fc80000010000 */
[----:B------:R-:W-:-:S07]  /*19620*/  IMAD.MOV.U32 R145, RZ, RZ, R138 ;  /* 0x000000ffff917224 */ /* 0x000fce00078e008a */
[----:B------:R-:W-:Y:S05]  /*19630*/  WARPSYNC.COLLECTIVE R142, `(.L_x_12863) ;  /* 0x000000008e087348 */ /* 0x000fea0003c00000 */
[----:B------:R0:W1:Y:S02]  /*19640*/  SHFL.BFLY P5, R144, R145, R146, R147 ;  /* 0x0c00009291907389 */ /* 0x00006400000a0093 */
[----:B01----:R-:W-:Y:S01]  /*19650*/  ENDCOLLECTIVE ;  /* 0x000000000000791b */ /* 0x003fe20003800000 */
.L_x_12863:
[----:B------:R-:W-:Y:S01]  /*19660*/  MOV R146, 0x8 ;  /* 0x0000000800927802 */ /* 0x000fe20000000f00 */
[----:B------:R-:W-:-:S04]  /*19670*/  IMAD.MOV.U32 R141, RZ, RZ, R144 ;  /* 0x000000ffff8d7224 */ /* 0x000fc800078e0090 */
[----:B------:R-:W-:-:S04]  /*19680*/  FADD.FTZ R141, R138, R141 ;  /* 0x0000008d8a8d7221 */ /* 0x000fc80000010000 */
[----:B------:R-:W-:-:S07]  /*19690*/  IMAD.MOV.U32 R145, RZ, RZ, R141 ;  /* 0x000000ffff917224 */ /* 0x000fce00078e008d */
[----:B------:R-:W-:Y:S05]  /*196a0*/  WARPSYNC.COLLECTIVE R142, `(.L_x_12864) ;  /* 0x000000008e087348 */ /* 0x000fea0003c00000 */
[----:B------:R0:W1:Y:S02]  /*196b0*/  SHFL.BFLY P5, R144, R145, R146, R147 ;  /* 0x0c00009291907389 */ /* 0x00006400000a0093 */
[----:B01----:R-:W-:Y:S01]  /*196c0*/  ENDCOLLECTIVE ;  /* 0x000000000000791b */ /* 0x003fe20003800000 */
.L_x_12864:
[----:B------:R-:W-:Y:S01]  /*196d0*/  HFMA2.MMA R146, -RZ, RZ, 0, 9.5367431640625e-07 ;  /* 0x00000010ff927435 */ /* 0x000fe200000001ff */
[----:B------:R-:W-:-:S04]  /*196e0*/  IMAD.MOV.U32 R140, RZ, RZ, R144 ;  /* 0x000000ffff8c7224 */ /* 0x000fc800078e0090 */
[----:B------:R-:W-:-:S04]  /*196f0*/  FADD.FTZ R140, R141, R140 ;  /* 0x0000008c8d8c7221 */ /* 0x000fc80000010000 */
[----:B------:R-:W-:-:S07]  /*19700*/  IMAD.MOV.U32 R145, RZ, RZ, R140 ;  /* 0x000000ffff917224 */ /* 0x000fce00078e008c */
[----:B------:R-:W-:Y:S05]  /*19710*/  WARPSYNC.COLLECTIVE R142, `(.L_x_12865) ;  /* 0x000000008e087348 */ /* 0x000fea0003c00000 */
[----:B------:R0:W1:Y:S02]  /*19720*/  SHFL.BFLY P5, R144, R145, R146, R147 ;  /* 0x0c00009291907389 */ /* 0x00006400000a0093 */
[----:B01----:R-:W-:Y:S01]  /*19730*/  ENDCOLLECTIVE ;  /* 0x000000000000791b */ /* 0x003fe20003800000 */
.L_x_12865:
[----:B------:R-:W-:Y:S01]  /*19740*/  IMAD.MOV.U32 R143, RZ, RZ, R144 ;  /* 0x000000ffff8f7224 */ /* 0x000fe200078e0090 */
[----:B------:R-:W-:Y:S06]  /*19750*/  BRA `(.L_x_12866) ;  /* 0xffffffe8006c7947 */ /* 0x000fec000383ffff */
.L_x_12867:
        /* <DEDUP_REMOVED lines=10> */
.L_x_27058:


//--------------------- .text._ZN10layer_norm31ln_parallel_residual_fwd_kernelINS_13Kernel_traitsIf13__nv_bfloat16fS2_fjLj4096ELj1ELj1ELj4ELj16ENS_18Kernel_traits_baseILj4096EfS2_fS2_fjLj128EEEEELb1ELb1ELb1EEEvNS_9FwdParamsE --------------------------
	.section	.text._ZN10layer_norm31ln_parallel_residual_fwd_kernelINS_13Kernel_traitsIf13__nv_bfloat16fS2_fjLj4096ELj1ELj1ELj4ELj16ENS_18Kernel_traits_baseILj4096EfS2_fS2_fjLj128EEEEELb1ELb1ELb1EEEvNS_9FwdParamsE,"ax",@progbits
	.align	128
        .global         _ZN10layer_norm31ln_parallel_residual_fwd_kernelINS_13Kernel_traitsIf13__nv_bfloat16fS2_fjLj4096ELj1ELj1ELj4ELj16ENS_18Kernel_traits_baseILj4096EfS2_fS2_fjLj128EEEEELb1ELb1ELb1EEEvNS_9FwdParamsE
        .type           _ZN10layer_norm31ln_parallel_residual_fwd_kernelINS_13Kernel_traitsIf13__nv_bfloat16fS2_fjLj4096ELj1ELj1ELj4ELj16ENS_18Kernel_traits_baseILj4096EfS2_fS2_fjLj128EEEEELb1ELb1ELb1EEEvNS_9FwdParamsE,@function
        .size           _ZN10layer_norm31ln_parallel_residual_fwd_kernelINS_13Kernel_traitsIf13__nv_bfloat16fS2_fjLj4096ELj1ELj1ELj4ELj16ENS_18Kernel_traits_baseILj4096EfS2_fS2_fjLj128EEEEELb1ELb1ELb1EEEvNS_9FwdParamsE,(.L_x_27059 - _ZN10layer_norm31ln_parallel_residual_fwd_kernelINS_13Kernel_traitsIf13__nv_bfloat16fS2_fjLj4096ELj1ELj1ELj4ELj16ENS_18Kernel_traits_baseILj4096EfS2_fS2_fjLj128EEEEELb1ELb1ELb1EEEvNS_9FwdParamsE)
        .other          _ZN10layer_norm31ln_parallel_residual_fwd_kernelINS_13Kernel_traitsIf13__nv_bfloat16fS2_fjLj4096ELj1ELj1ELj4ELj16ENS_18Kernel_traits_baseILj4096EfS2_fS2_fjLj128EEEEELb1ELb1ELb1EEEvNS_9FwdParamsE,@"STO_CUDA_ENTRY STV_DEFAULT"
_ZN10layer_norm31ln_parallel_residual_fwd_kernelINS_13Kernel_traitsIf13__nv_bfloat16fS2_fjLj4096ELj1ELj1ELj4ELj16ENS_18Kernel_traits_baseILj4096EfS2_fS2_fjLj128EEEEELb1ELb1ELb1EEEvNS_9FwdParamsE:
.text._ZN10layer_norm31ln_parallel_residual_fwd_kernelINS_13Kernel_traitsIf13__nv_bfloat16fS2_fjLj4096ELj1ELj1ELj4ELj16ENS_18Kernel_traits_baseILj4096EfS2_fS2_fjLj128EEEEELb1ELb1ELb1EEEvNS_9FwdParamsE:
        /* <DEDUP_REMOVED lines=26> */
[----:B------:R-:W2:Y:S01]  /*01a0*/  LDC R9, c[0x0][RZ] ;  /* 0x00000000ff097b82 */ /* 0x000ea20000000800 */
        /* <DEDUP_REMOVED lines=8> */
[----:B------:R-:W-:Y:S01]  /*0230*/  CS2R R90, SRZ ;  /* 0x00000000005a7805 */ /* 0x000fe2000001ff00 */
[----:B--2---:R-:W-:Y:S01]  /*0240*/  IMAD R12, R9, UR8, R0 ;  /* 0x00000008090c7c24 */ /* 0x004fe2000f8e0200 */
[----:B---3--:R-:W-:-:S02]  /*0250*/  @P0 R2UR UR6, R2 ;  /* 0x00000000020602ca */ /* 0x008fc400000e0000 */
        /* <DEDUP_REMOVED lines=48> */
[----:B------:R-:W-:Y:S02]  /*0560*/  SHF.L.U32 R6, R0, 0x5, RZ ;  /* 0x0000000500067819 */ /* 0x000fe400000006ff */
        /* <DEDUP_REMOVED lines=8> */
[----:B------:R-:W-:Y:S02]  /*05f0*/  LOP3.LUT R4, R6, 0xfe0, RZ, 0xc0, !PT ;  /* 0x00000fe006047812 */ /* 0x000fe400078ec0ff */
[----:B------:R-:W-:Y:S01]  /*0600*/  LOP3.LUT R15, R5, UR35, R2, 0x96, !PT ;  /* 0x00000023050f7c12 */ /* 0x000fe2000f8e9602 */
[----:B------:R-:W-:Y:S01]  /*0610*/  IMAD.HI.U32 R3, R8, -0x2daee0ad, RZ ;  /* 0xd2511f5308037827 */ /* 0x000fe200078e00ff */
[C---:B------:R-:W-:Y:S02]  /*0620*/  IADD3 R6, P2, R4.reuse, UR10, RZ ;  /* 0x0000000a04067c10 */ /* 0x040fe4000ff5e0ff */
[----:B------:R-:W-:Y:S02]  /*0630*/  IADD3 R4, P1, R4, UR12, RZ ;  /* 0x0000000c04047c10 */ /* 0x000fe4000ff3e0ff */
[----:B------:R-:W-:Y:S01]  /*0640*/  LEA.HI R2, R0, UR8, RZ, 0x19 ;  /* 0x0000000800027c11 */ /* 0x000fe2000f8fc8ff */
[----:B------:R-:W-:Y:S01]  /*0650*/  IMAD.X R7, RZ, RZ, UR11, P2 ;  /* 0x0000000bff077e24 */ /* 0x000fe200090e06ff */
[----:B------:R-:W-:Y:S01]  /*0660*/  LOP3.LUT R16, R3, UR36, R10, 0x96, !PT ;  /* 0x0000002403107c12 */ /* 0x000fe2000f8e960a */
[----:B------:R-:W-:Y:S01]  /*0670*/  IMAD.X R5, RZ, RZ, UR13, P1 ;  /* 0x0000000dff057e24 */ /* 0x000fe200088e06ff */
[----:B------:R-:W-:-:S02]  /*0680*/  ISETP.GE.AND P1, PT, R2, UR9, PT ;  /* 0x0000000902007c0c */ /* 0x000fc4000bf26270 */
        /* <DEDUP_REMOVED lines=9> */
[----:B------:R-:W-:Y:S01]  /*0720*/  UIADD3 UR37, UR6, -0x700cb87f, URZ ;  /* 0x8ff3478106257890 */ /* 0x000fe2000fffe03f */
[----:B------:R-:W-:Y:S01]  /*0730*/  IMAD R10, R8, -0x2daee0ad, RZ ;  /* 0xd2511f53080a7824 */ /* 0x000fe200078e02ff */
[----:B------:R-:W-:Y:S01]  /*0740*/  UIADD3 UR38, UR7, -0x695add53, URZ ;  /* 0x96a522ad07267890 */ /* 0x000fe2000fffe03f */
[----:B------:R-:W-:Y:S01]  /*0750*/  IMAD R11, R11, -0x326172a9, RZ ;  /* 0xcd9e8d570b0b7824 */ /* 0x000fe200078e02ff */
[----:B------:R-:W-:Y:S01]  /*0760*/  ULDC.64 UR8, c[0x0][0x228] ;  /* 0x00008a0000087ab9 */ /* 0x000fe20000000a00 */
[----:B0-----:R-:W-:Y:S01]  /*0770*/  IMAD.HI.U32 R6, R16, -0x326172a9, RZ ;  /* 0xcd9e8d5710067827 */ /* 0x001fe200078e00ff */
[----:B------:R-:W5:Y:S03]  /*0780*/  LDG.E.128 R84, desc[UR4][R4.64] ;  /* 0x0000000404547981 */ /* 0x000f66000c1e1d00 */
[----:B------:R-:W-:Y:S01]  /*0790*/  IMAD.HI.U32 R3, R15, -0x2daee0ad, RZ ;  /* 0xd2511f530f037827 */ /* 0x000fe200078e00ff */
[----:B------:R-:W-:Y:S01]  /*07a0*/  UISETP.NE.U32.AND UP0, UPT, UR8, URZ, UPT ;  /* 0x0000003f0800728c */ /* 0x000fe2000bf05070 */
[----:B------:R-:W-:Y:S01]  /*07b0*/  HFMA2.MMA R134, -RZ, RZ, 0, 5.9604644775390625e-08 ;  /* 0x00000001ff867435 */ /* 0x000fe200000001ff */
[----:B------:R-:W5:Y:S01]  /*07c0*/  LDG.E.128 R80, desc[UR4][R4.64+0x10] ;  /* 0x0000100404507981 */ /* 0x000f62000c1e1d00 */
[----:B------:R-:W-:Y:S01]  /*07d0*/  LOP3.LUT R11, R6, UR37, R11, 0x96, !PT ;  /* 0x00000025060b7c12 */ /* 0x000fe2000f8e960b */
[----:B------:R-:W-:Y:S01]  /*07e0*/  IMAD.MOV.U32 R7, RZ, RZ, R14 ;  /* 0x000000ffff077224 */ /* 0x000fe200078e000e */
[----:B------:R-:W-:Y:S01]  /*07f0*/  LOP3.LUT R10, R3, UR38, R10, 0x96, !PT ;  /* 0x00000026030a7c12 */ /* 0x000fe2000f8e960a */
[----:B------:R-:W5:Y:S01]  /*0800*/  LDG.E.128 R76, desc[UR4][R4.64+0x1000] ;  /* 0x00100004044c7981 */ /* 0x000f62000c1e1d00 */
[----:B------:R-:W-:Y:S01]  /*0810*/  MOV R9, R12 ;  /* 0x0000000c00097202 */ /* 0x000fe20000000f00 */
[----:B------:R-:W-:Y:S01]  /*0820*/  ULDC.U8 UR8, c[0x0][0x2a0] ;  /* 0x0000a80000087ab9 */ /* 0x000fe20000000000 */
[----:B------:R-:W-:Y:S01]  /*0830*/  LOP3.LUT R140, R140, 0x3, RZ, 0xc0, !PT ;  /* 0x000000038c8c7812 */ /* 0x000fe200078ec0ff */
[----:B------:R-:W5:Y:S01]  /*0840*/  LDG.E.128 R72, desc[UR4][R4.64+0x1010] ;  /* 0x0010100404487981 */ /* 0x000f62000c1e1d00 */
[----:B------:R-:W-:Y:S01]  /*0850*/  IMAD R8, R16, -0x326172a9, RZ ;  /* 0xcd9e8d5710087824 */ /* 0x000fe200078e02ff */
[----:B------:R-:W-:Y:S01]  /*0860*/  LOP3.LUT R3, R0, 0x7f, RZ, 0xc0, !PT ;  /* 0x0000007f00037812 */ /* 0x000fe200078ec0ff */
[----:B------:R-:W-:Y:S01]  /*0870*/  IMAD R6, R15, -0x2daee0ad, RZ ;  /* 0xd2511f530f067824 */ /* 0x000fe200078e02ff */
[----:B------:R-:W5:Y:S01]  /*0880*/  LDG.E.128 R68, desc[UR4][R4.64+0x2000] ;  /* 0x0020000404447981 */ /* 0x000f62000c1e1d00 */
[----:B------:R-:W-:-:S03]  /*0890*/  UISETP.NE.AND.EX UP0, UPT, UR9, URZ, UPT, UP0 ;  /* 0x0000003f0900728c */ /* 0x000fc6000bf05300 */
[----:B------:R-:W5:Y:S01]  /*08a0*/  LDG.E.128 R64, desc[UR4][R4.64+0x2010] ;  /* 0x0020100404407981 */ /* 0x000f62000c1e1d00 */
[----:B------:R-:W-:Y:S01]  /*08b0*/  UISETP.NE.AND UP1, UPT, UR8, URZ, UPT ;  /* 0x0000003f0800728c */ /* 0x000fe2000bf25270 */
[----:B------:R-:W-:Y:S02]  /*08c0*/  ULDC UR17, c[0x0][0x218] ;  /* 0x0000860000117ab9 */ /* 0x000fe40000000800 */
[----:B------:R-:W5:Y:S01]  /*08d0*/  LDG.E.128 R60, desc[UR4][R4.64+0x3000] ;  /* 0x00300004043c7981 */ /* 0x000f62000c1e1d00 */
[----:B------:R-:W-:Y:S01]  /*08e0*/  ULDC UR20, c[0x0][0x290] ;  /* 0x0000a40000147ab9 */ /* 0x000fe20000000800 */
[----:B------:R-:W-:Y:S01]  /*08f0*/  ULDC.64 UR8, c[0x0][0x228] ;  /* 0x00008a0000087ab9 */ /* 0x000fe20000000a00 */
[----:B------:R-:W-:Y:S01]  /*0900*/  ULDC.64 UR10, c[0x0][0x230] ;  /* 0x00008c00000a7ab9 */ /* 0x000fe20000000a00 */
[----:B------:R0:W5:Y:S01]  /*0910*/  LDG.E.128 R56, desc[UR4][R4.64+0x3010] ;  /* 0x0030100404387981 */ /* 0x000162000c1e1d00 */
[----:B------:R-:W-:Y:S01]  /*0920*/  ULDC.64 UR12, c[0x0][0x2b8] ;  /* 0x0000ae00000c7ab9 */ /* 0x000fe20000000a00 */
[----:B------:R-:W-:Y:S01]  /*0930*/  ULDC.64 UR14, c[0x0][0x210] ;  /* 0x00008400000e7ab9 */ /* 0x000fe20000000a00 */
[----:B0-----:R-:W-:-:S02]  /*0940*/  IMAD.MOV.U32 R5, RZ, RZ, R13 ;  /* 0x000000ffff057224 */ /* 0x001fc400078e000d */
[----:B------:R-:W-:-:S07]  /*0950*/  IMAD.MOV.U32 R4, RZ, RZ, RZ ;  /* 0x000000ffff047224 */ /* 0x000fce00078e00ff */
.L_x_13385:
        /* <DEDUP_REMOVED lines=31> */
.L_x_12869:
[----:B------:R-:W-:-:S07]  /*0b50*/  IMAD.MOV.U32 R20, RZ, RZ, R8 ;  /* 0x000000ffff147224 */ /* 0x000fce00078e0008 */
.L_x_12870:
[----:B------:R-:W-:Y:S05]  /*0b60*/  BSYNC B0 ;  /* 0x0000000000007941 */ /* 0x000fea0003800000 */
.L_x_12868:
        /* <DEDUP_REMOVED lines=16> */
.L_x_12874:
[----:B------:R-:W-:Y:S05]  /*0c70*/  BSYNC B1 ;  /* 0x0000000000017941 */ /* 0x000fea0003800000 */
.L_x_12873:
        /* <DEDUP_REMOVED lines=44> */
.L_x_12872:
[----:B------:R-:W-:Y:S05]  /*0f40*/  BSYNC B0 ;  /* 0x0000000000007941 */ /* 0x000fea0003800000 */
.L_x_12871:
        /* <DEDUP_REMOVED lines=19> */
.L_x_12875:
        /* <DEDUP_REMOVED lines=12> */
.L_x_12878:
[----:B------:R-:W-:-:S07]  /*1140*/  IMAD.MOV.U32 R12, RZ, RZ, R8 ;  /* 0x000000ffff0c7224 */ /* 0x000fce00078e0008 */
.L_x_12879:
[----:B------:R-:W-:Y:S05]  /*1150*/  BSYNC B0 ;  /* 0x0000000000007941 */ /* 0x000fea0003800000 */
.L_x_12877:
        /* <DEDUP_REMOVED lines=16> */
.L_x_12883:
[----:B------:R-:W-:Y:S05]  /*1260*/  BSYNC B1 ;  /* 0x0000000000017941 */ /* 0x000fea0003800000 */
.L_x_12882:
        /* <DEDUP_REMOVED lines=44> */
.L_x_12881:
[----:B------:R-:W-:Y:S05]  /*1530*/  BSYNC B0 ;  /* 0x0000000000007941 */ /* 0x000fea0003800000 */
.L_x_12880:
        /* <DEDUP_REMOVED lines=9> */
.L_x_12876:
        /* <DEDUP_REMOVED lines=12> */
.L_x_12885:
[----:B------:R-:W-:-:S07]  /*1690*/  MOV R20, R8 ;  /* 0x0000000800147202 */ /* 0x000fce0000000f00 */
.L_x_12886:
[----:B------:R-:W-:Y:S05]  /*16a0*/  BSYNC B0 ;  /* 0x0000000000007941 */ /* 0x000fea0003800000 */
.L_x_12884:
        /* <DEDUP_REMOVED lines=16> */
.L_x_12890:
[----:B------:R-:W-:Y:S05]  /*17b0*/  BSYNC B1 ;  /* 0x0000000000017941 */ /* 0x000fea0003800000 */
.L_x_12889:
        /* <DEDUP_REMOVED lines=44> */
.L_x_12888:
[----:B------:R-:W-:Y:S05]  /*1a80*/  BSYNC B0 ;  /* 0x0000000000007941 */ /* 0x000fea0003800000 */
.L_x_12887:
        /* <DEDUP_REMOVED lines=13> */
.L_x_12891:
        /* <DEDUP_REMOVED lines=12> */
.L_x_12894:
[----:B------:R-:W-:-:S07]  /*1c20*/  MOV R13, R8 ;  /* 0x00000008000d7202 */ /* 0x000fce0000000f00 */
.L_x_12895:
[----:B------:R-:W-:Y:S05]  /*1c30*/  BSYNC B0 ;  /* 0x0000000000007941 */ /* 0x000fea0003800000 */
.L_x_12893:
        /* <DEDUP_REMOVED lines=16> */
.L_x_12899:
[----:B------:R-:W-:Y:S05]  /*1d40*/  BSYNC B1 ;  /* 0x0000000000017941 */ /* 0x000fea0003800000 */
.L_x_12898:
        /* <DEDUP_REMOVED lines=44> */
.L_x_12897:
[----:B------:R-:W-:Y:S05]  /*2010*/  BSYNC B0 ;  /* 0x0000000000007941 */ /* 0x000fea0003800000 */
.L_x_12896:
[----:B------:R-:W-:Y:S02]  /*2020*/  I2FP.F32.U32 R16, R13 ;  /* 0x0000000d00107245 */ /* 0x000fe40000201000 */
[----:B------:R-:W-:-:S03]  /*2030*/  PRMT R13, R52, 0x7632, R13 ;  /* 0x00007632340d7816 */ /* 0x000fc6000000000d */
[----:B------:R-:W-:Y:S02]  /*2040*/  FFMA.FTZ R16, R16, R137, 1.1641532182693481445e-10 ;  /* 0x2f00000010107423 */ /* 0x000fe40000010089 */
[----:B------:R-:W-:-:S03]  /*2050*/  IMAD.U32 R13, R13, 0x10000, RZ ;  /* 0x000100000d0d7824 */ /* 0x000fc600078e00ff */
[----:B------:R-:W-:Y:S01]  /*2060*/  FSETP.GTU.FTZ.AND P2, PT, R16, R135, PT ;  /* 0x000000871000720b */ /* 0x000fe20003f5c000 */
[----:B------:R-:W-:-:S05]  /*2070*/  FMUL.FTZ R13, R13, R136 ;  /* 0x000000880d0d7220 */ /* 0x000fca0000410000 */
[----:B------:R-:W-:Y:S02]  /*2080*/  FSEL R16, R13, RZ, !P2 ;  /* 0x000000ff0d107208 */ /* 0x000fe40005000000 */
[----:B------:R-:W-:-:S03]  /*2090*/  SEL R13, RZ, 0x1, P2 ;  /* 0x00000001ff0d7807 */ /* 0x000fc60001000000 */
[----:B------:R-:W-:-:S04]  /*20a0*/  FADD.FTZ R41, R41, R16 ;  /* 0x0000001029297221 */ /* 0x000fc80000010000 */
[----:B------:R-:W-:-:S07]  /*20b0*/  @P0 FADD.FTZ R41, R49, R41 ;  /* 0x0000002931290221 */ /* 0x000fce0000010000 */
.L_x_12892:
        /* <DEDUP_REMOVED lines=12> */
.L_x_12901:
[----:B------:R-:W-:-:S07]  /*2180*/  IMAD.MOV.U32 R16, RZ, RZ, R8 ;  /* 0x000000ffff107224 */ /* 0x000fce00078e0008 */
.L_x_12902:
[----:B------:R-:W-:Y:S05]  /*2190*/  BSYNC B0 ;  /* 0x0000000000007941 */ /* 0x000fea0003800000 */
.L_x_12900:
        /* <DEDUP_REMOVED lines=16> */
.L_x_12906:
[----:B------:R-:W-:Y:S05]  /*22a0*/  BSYNC B1 ;  /* 0x0000000000017941 */ /* 0x000fea0003800000 */
.L_x_12905:
        /* <DEDUP_REMOVED lines=44> */
.L_x_12904:
[----:B------:R-:W-:Y:S05]  /*2570*/  BSYNC B0 ;  /* 0x0000000000007941 */ /* 0x000fea0003800000 */
.L_x_12903:
        /* <DEDUP_REMOVED lines=14> */
.L_x_12907:
        /* <DEDUP_REMOVED lines=12> */
.L_x_12910:
[----:B------:R-:W-:-:S07]  /*2720*/  IMAD.MOV.U32 R14, RZ, RZ, R8 ;  /* 0x000000ffff0e7224 */ /* 0x000fce00078e0008 */
.L_x_12911:
[----:B------:R-:W-:Y:S05]  /*2730*/  BSYNC B0 ;  /* 0x0000000000007941 */ /* 0x000fea0003800000 */
.L_x_12909:
        /* <DEDUP_REMOVED lines=16> */
.L_x_12915:
[----:B------:R-:W-:Y:S05]  /*2840*/  BSYNC B1 ;  /* 0x0000000000017941 */ /* 0x000fea0003800000 */
.L_x_12914:
        /* <DEDUP_REMOVED lines=44> */
.L_x_12913:
[----:B------:R-:W-:Y:S05]  /*2b10*/  BSYNC B0 ;  /* 0x0000000000007941 */ /* 0x000fea0003800000 */
.L_x_12912:
        /* <DEDUP_REMOVED lines=9> */
.L_x_12908:
        /* <DEDUP_REMOVED lines=12> */
.L_x_12917:
[----:B------:R-:W-:-:S07]  /*2c70*/  IMAD.MOV.U32 R16, RZ, RZ, R8 ;  /* 0x000000ffff107224 */ /* 0x000fce00078e0008 */
.L_x_12918:
[----:B------:R-:W-:Y:S05]  /*2c80*/  BSYNC B0 ;  /* 0x0000000000007941 */ /* 0x000fea0003800000 */
.L_x_12916:
        /* <DEDUP_REMOVED lines=16> */
.L_x_12922:
[----:B------:R-:W-:Y:S05]  /*2d90*/  BSYNC B1 ;  /* 0x0000000000017941 */ /* 0x000fea0003800000 */
.L_x_12921:
        /* <DEDUP_REMOVED lines=44> */
.L_x_12920:
[----:B------:R-:W-:Y:S05]  /*3060*/  BSYNC B0 ;  /* 0x0000000000007941 */ /* 0x000fea0003800000 */
.L_x_12919:
        /* <DEDUP_REMOVED lines=13> */
.L_x_12923:
        /* <DEDUP_REMOVED lines=12> */
.L_x_12926:
[----:B------:R-:W-:-:S07]  /*3200*/  IMAD.MOV.U32 R15, RZ, RZ, R8 ;  /* 0x000000ffff0f7224 */ /* 0x000fce00078e0008 */
.L_x_12927:
[----:B------:R-:W-:Y:S05]  /*3210*/  BSYNC B0 ;  /* 0x0000000000007941 */ /* 0x000fea0003800000 */
.L_x_12925:
        /* <DEDUP_REMOVED lines=16> */
.L_x_12931:
[----:B------:R-:W-:Y:S05]  /*3320*/  BSYNC B1 ;  /* 0x0000000000017941 */ /* 0x000fea0003800000 */
.L_x_12930:
        /* <DEDUP_REMOVED lines=44> */
.L_x_12929:
[----:B------:R-:W-:Y:S05]  /*35f0*/  BSYNC B0 ;  /* 0x0000000000007941 */ /* 0x000fea0003800000 */
.L_x_12928:
        /* <DEDUP_REMOVED lines=10> */
.L_x_12924:
        /* <DEDUP_REMOVED lines=12> */
.L_x_12933:
[----:B------:R-:W-:-:S07]  /*3760*/  MOV R16, R8 ;  /* 0x0000000800107202 */ /* 0x000fce0000000f00 */
.L_x_12934:
[----:B------:R-:W-:Y:S05]  /*3770*/  BSYNC B0 ;  /* 0x0000000000007941 */ /* 0x000fea0003800000 */
.L_x_12932:
        /* <DEDUP_REMOVED lines=16> */
.L_x_12938:
[----:B------:R-:W-:Y:S05]  /*3880*/  BSYNC B1 ;  /* 0x0000000000017941 */ /* 0x000fea0003800000 */
.L_x_12937:
        /* <DEDUP_REMOVED lines=44> */
.L_x_12936:
[----:B------:R-:W-:Y:S05]  /*3b50*/  BSYNC B0 ;  /* 0x0000000000007941 */ /* 0x000fea0003800000 */
.L_x_12935:
        /* <DEDUP_REMOVED lines=13> */
.L_x_12939:
        /* <DEDUP_REMOVED lines=12> */
.L_x_12942:
[----:B------:R-:W-:-:S07]  /*3cf0*/  MOV R16, R8 ;  /* 0x0000000800107202 */ /* 0x000fce0000000f00 */
.L_x_12943:
[----:B------:R-:W-:Y:S05]  /*3d00*/  BSYNC B0 ;  /* 0x0000000000007941 */ /* 0x000fea0003800000 */
.L_x_12941:
        /* <DEDUP_REMOVED lines=16> */
.L_x_12947:
[----:B------:R-:W-:Y:S05]  /*3e10*/  BSYNC B1 ;  /* 0x0000000000017941 */ /* 0x000fea0003800000 */
.L_x_12946:
        /* <DEDUP_REMOVED lines=44> */
.L_x_12945:
[----:B------:R-:W-:Y:S05]  /*40e0*/  BSYNC B0 ;  /* 0x0000000000007941 */ /* 0x000fea0003800000 */
.L_x_12944:
        /* <DEDUP_REMOVED lines=9> */
.L_x_12940:
        /* <DEDUP_REMOVED lines=12> */
.L_x_12949:
[----:B------:R-:W-:-:S07]  /*4240*/  IMAD.MOV.U32 R16, RZ, RZ, R8 ;  /* 0x000000ffff107224 */ /* 0x000fce00078e0008 */
.L_x_12950:
[----:B------:R-:W-:Y:S05]  /*4250*/  BSYNC B0 ;  /* 0x0000000000007941 */ /* 0x000fea0003800000 */
.L_x_12948:
        /* <DEDUP_REMOVED lines=16> */
.L_x_12954:
[----:B------:R-:W-:Y:S05]  /*4360*/  BSYNC B1 ;  /* 0x0000000000017941 */ /* 0x000fea0003800000 */
.L_x_12953:
        /* <DEDUP_REMOVED lines=44> */
.L_x_12952:
[----:B------:R-:W-:Y:S05]  /*4630*/  BSYNC B0 ;  /* 0x0000000000007941 */ /* 0x000fea0003800000 */
.L_x_12951:
        /* <DEDUP_REMOVED lines=12> */
.L_x_12955:
        /* <DEDUP_REMOVED lines=12> */
.L_x_12958:
[----:B------:R-:W-:-:S07]  /*47c0*/  IMAD.MOV.U32 R16, RZ, RZ, R8 ;  /* 0x000000ffff107224 */ /* 0x000fce00078e0008 */
.L_x_12959:
[----:B------:R-:W-:Y:S05]  /*47d0*/  BSYNC B0 ;  /* 0x0000000000007941 */ /* 0x000fea0003800000 */
.L_x_12957:
        /* <DEDUP_REMOVED lines=16> */
.L_x_12963:
[----:B------:R-:W-:Y:S05]  /*48e0*/  BSYNC B1 ;  /* 0x0000000000017941 */ /* 0x000fea0003800000 */
.L_x_12962:
        /* <DEDUP_REMOVED lines=43> */
[----:B------:R-:W-:-:S07]  /*4ba0*/  LOP3.LUT R10, R21, UR38, R22, 0x96, !PT ;  /* 0x00000026150a7c12 */ /* 0x000fce000f8e9616 */
.L_x_12961:
[----:B------:R-:W-:Y:S05]  /*4bb0*/  BSYNC B0 ;  /* 0x0000000000007941 */ /* 0x000fea0003800000 */
.L_x_12960:
        /* <DEDUP_REMOVED lines=10> */
.L_x_12956:
        /* <DEDUP_REMOVED lines=12> */
.L_x_12965:
[----:B------:R-:W-:-:S07]  /*4d20*/  IMAD.MOV.U32 R16, RZ, RZ, R8 ;  /* 0x000000ffff107224 */ /* 0x000fce00078e0008 */
.L_x_12966:
[----:B------:R-:W-:Y:S05]  /*4d30*/  BSYNC B0 ;  /* 0x0000000000007941 */ /* 0x000fea0003800000 */
.L_x_12964:
        /* <DEDUP_REMOVED lines=16> */
.L_x_12970:
[----:B------:R-:W-:Y:S05]  /*4e40*/  BSYNC B1 ;  /* 0x0000000000017941 */ /* 0x000fea0003800000 */
.L_x_12969:
        /* <DEDUP_REMOVED lines=44> */
.L_x_12968:
[----:B------:R-:W-:Y:S05]  /*5110*/  BSYNC B0 ;  /* 0x0000000000007941 */ /* 0x000fea0003800000 */
.L_x_12967:
        /* <DEDUP_REMOVED lines=13> */
.L_x_12971:
        /* <DEDUP_REMOVED lines=12> */
.L_x_12974:
[----:B------:R-:W-:-:S07]  /*52b0*/  IMAD.MOV.U32 R16, RZ, RZ, R8 ;  /* 0x000000ffff107224 */ /* 0x000fce00078e0008 */
.L_x_12975:
[----:B------:R-:W-:Y:S05]  /*52c0*/  BSYNC B0 ;  /* 0x0000000000007941 */ /* 0x000fea0003800000 */
.L_x_12973:
        /* <DEDUP_REMOVED lines=16> */
.L_x_12979:
[----:B------:R-:W-:Y:S05]  /*53d0*/  BSYNC B1 ;  /* 0x0000000000017941 */ /* 0x000fea0003800000 */
.L_x_12978:
        /* <DEDUP_REMOVED lines=44> */
.L_x_12977:
[----:B------:R-:W-:Y:S05]  /*56a0*/  BSYNC B0 ;  /* 0x0000000000007941 */ /* 0x000fea0003800000 */
.L_x_12976:
        /* <DEDUP_REMOVED lines=9> */
.L_x_12972:
        /* <DEDUP_REMOVED lines=12> */
.L_x_12981:
[----:B------:R-:W-:-:S07]  /*5800*/  MOV R16, R8 ;  /* 0x0000000800107202 */ /* 0x000fce0000000f00 */
.L_x_12982:
[----:B------:R-:W-:Y:S05]  /*5810*/  BSYNC B0 ;  /* 0x0000000000007941 */ /* 0x000fea0003800000 */
.L_x_12980:
        /* <DEDUP_REMOVED lines=16> */
.L_x_12986:
[----:B------:R-:W-:Y:S05]  /*5920*/  BSYNC B1 ;  /* 0x0000000000017941 */ /* 0x000fea0003800000 */
.L_x_12985:
        /* <DEDUP_REMOVED lines=44> */
.L_x_12984:
[----:B------:R-:W-:Y:S05]  /*5bf0*/  BSYNC B0 ;  /* 0x0000000000007941 */ /* 0x000fea0003800000 */
.L_x_12983:
        /* <DEDUP_REMOVED lines=12> */
.L_x_12987:
        /* <DEDUP_REMOVED lines=12> */
.L_x_12990:
[----:B------:R-:W-:-:S07]  /*5d80*/  MOV R16, R8 ;  /* 0x0000000800107202 */ /* 0x000fce0000000f00 */
.L_x_12991:
[----:B------:R-:W-:Y:S05]  /*5d90*/  BSYNC B0 ;  /* 0x0000000000007941 */ /* 0x000fea0003800000 */
.L_x_12989:
        /* <DEDUP_REMOVED lines=18> */
.L_x_12995:
[----:B------:R-:W-:Y:S05]  /*5ec0*/  BSYNC B1 ;  /* 0x0000000000017941 */ /* 0x000fea0003800000 */
.L_x_12994:
        /* <DEDUP_REMOVED lines=44> */
.L_x_12993:
[----:B------:R-:W-:Y:S05]  /*6190*/  BSYNC B0 ;  /* 0x0000000000007941 */ /* 0x000fea0003800000 */
.L_x_12992:
        /* <DEDUP_REMOVED lines=10> */
.L_x_12988:
        /* <DEDUP_REMOVED lines=9> */
[----:B------:R-:W-:Y:S02]  /*62d0*/  LOP3.LUT R23, R23, R17, R16, 0xfe, !PT ;  /* 0x0000001117177212 */ /* 0x000fe400078efe10 */
[----:B------:R-:W-:Y:S01]  /*62e0*/  SEL R16, RZ, 0x1, P3 ;  /* 0x00000001ff107807 */ /* 0x000fe20001800000 */
[----:B------:R-:W2:Y:S01]  /*62f0*/  @P0 LDC.64 R18, c[0x0][0x230] ;  /* 0x00008c00ff120b82 */ /* 0x000ea20000000a00 */
[----:B------:R-:W-:Y:S02]  /*6300*/  SEL R20, RZ, 0x1, P4 ;  /* 0x00000001ff147807 */ /* 0x000fe40002000000 */
[----:B------:R-:W-:Y:S01]  /*6310*/  SEL R24, RZ, 0x1, P5 ;  /* 0x00000001ff187807 */ /* 0x000fe20002800000 */
[----:B------:R-:W-:Y:S01]  /*6320*/  IMAD.WIDE.U32 R16, R16, 0x1000000, RZ ;  /* 0x0100000010107825 */ /* 0x000fe200078e00ff */
[----:B------:R-:W-:Y:S02]  /*6330*/  SEL R31, RZ, 0x1, P2 ;  /* 0x00000001ff1f7807 */ /* 0x000fe40001000000 */
[----:B------:R-:W-:Y:S01]  /*6340*/  ISETP.NE.AND P6, PT, R26, RZ, PT ;  /* 0x000000ff1a00720c */ /* 0x000fe20003fc5270 */
        /* <DEDUP_REMOVED lines=12> */
[----:B------:R-:W-:Y:S01]  /*6410*/  IADD3 R139, R128, 0x80, RZ ;  /* 0x00000080808b7810 */ /* 0x000fe20007ffe0ff */
[----:B------:R-:W-:Y:S01]  /*6420*/  IMAD.MOV.U32 R20, RZ, RZ, 0x10 ;  /* 0x00000010ff147424 */ /* 0x000fe200078e00ff */
[----:B------:R-:W-:Y:S01]  /*6430*/  PLOP3.LUT P4, PT, PT, PT, UP0, 0x80, 0x0 ;  /* 0x000000000000781c */ /* 0x000fe20003f8f008 */
[----:B------:R0:W-:Y:S02]  /*6440*/  STG.E.128 desc[UR4][R26.64+0x10], R36 ;  /* 0x000010241a007986 */ /* 0x0001e4000c101d04 */
[----:B------:R-:W-:-:S02]  /*6450*/  @P3 IMAD.WIDE.U32 R20, R139, R20, UR18 ;  /* 0x000000128b143e25 */ /* 0x000fc4000f8e0014 */
[----:B------:R0:W-:Y:S02]  /*6460*/  STG.E.64 desc[UR4][R28.64], R30 ;  /* 0x0000001e1c007986 */ /* 0x0001e4000c101b04 */
[----:B------:R-:W-:-:S04]  /*6470*/  IMAD.WIDE.U32 R16, R139, 0x10, R120 ;  /* 0x000000108b107825 */ /* 0x000fc800078e0078 */
[----:B--2---:R-:W-:Y:S01]  /*6480*/  @P0 IMAD.WIDE.U32 R24, R139, 0x20, R18 ;  /* 0x000000208b180825 */ /* 0x004fe200078e0012 */
        /* <DEDUP_REMOVED lines=21> */
.L_x_12996:
[----:B------:R2:W5:Y:S04]  /*65e0*/  @P4 LDG.E.128 R52, desc[UR4][R20.64] ;  /* 0x0000000414344981 */ /* 0x000568000c1e1d00 */
[----:B------:R2:W5:Y:S04]  /*65f0*/  @P0 LDG.E.128 R48, desc[UR4][R24.64] ;  /* 0x0000000418300981 */ /* 0x000568000c1e1d00 */
[----:B------:R2:W5:Y:S04]  /*6600*/  @P0 LDG.E.128 R44, desc[UR4][R24.64+0x10] ;  /* 0x00001004182c0981 */ /* 0x000568000c1e1d00 */
[----:B-1----:R-:W5:Y:S01]  /*6610*/  LDG.E.128 R16, desc[UR4][R16.64] ;  /* 0x0000000410107981 */ /* 0x002f62000c1e1d00 */
        /* <DEDUP_REMOVED lines=12> */
.L_x_12998:
[----:B------:R-:W-:-:S07]  /*66e0*/  IMAD.MOV.U32 R20, RZ, RZ, R8 ;  /* 0x000000ffff147224 */ /* 0x000fce00078e0008 */
.L_x_12999:
[----:B------:R-:W-:Y:S05]  /*66f0*/  BSYNC B0 ;  /* 0x0000000000007941 */ /* 0x000fea0003800000 */
.L_x_12997:
        /* <DEDUP_REMOVED lines=16> */
.L_x_13003:
[----:B------:R-:W-:Y:S05]  /*6800*/  BSYNC B1 ;  /* 0x0000000000017941 */ /* 0x000fea0003800000 */
.L_x_13002:
        /* <DEDUP_REMOVED lines=8> */
[----:B0-----:R-:W-:Y:S01]  /*6890*/  LOP3.LUT R26, R11, UR22, R25, 0x96, !PT ;  /* 0x000000160b1a7c12 */ /* 0x001fe2000f8e9619 */
        /* <DEDUP_REMOVED lines=35> */
.L_x_13001:
[----:B------:R-:W-:Y:S05]  /*6ad0*/  BSYNC B0 ;  /* 0x0000000000007941 */ /* 0x000fea0003800000 */
.L_x_13000:
        /* <DEDUP_REMOVED lines=14> */
.L_x_13004:
        /* <DEDUP_REMOVED lines=12> */
.L_x_13007:
[----:B------:R-:W-:-:S07]  /*6c80*/  IMAD.MOV.U32 R12, RZ, RZ, R8 ;  /* 0x000000ffff0c7224 */ /* 0x000fce00078e0008 */
.L_x_13008:
[----:B------:R-:W-:Y:S05]  /*6c90*/  BSYNC B0 ;  /* 0x0000000000007941 */ /* 0x000fea0003800000 */
.L_x_13006:
        /* <DEDUP_REMOVED lines=16> */
.L_x_13012:
[----:B------:R-:W-:Y:S05]  /*6da0*/  BSYNC B1 ;  /* 0x0000000000017941 */ /* 0x000fea0003800000 */
.L_x_13011:
        /* <DEDUP_REMOVED lines=44> */
.L_x_13010:
[----:B------:R-:W-:Y:S05]  /*7070*/  BSYNC B0 ;  /* 0x0000000000007941 */ /* 0x000fea0003800000 */
.L_x_13009:
        /* <DEDUP_REMOVED lines=9> */
.L_x_13005:
        /* <DEDUP_REMOVED lines=12> */
.L_x_13014:
[----:B------:R-:W-:-:S07]  /*71d0*/  IMAD.MOV.U32 R20, RZ, RZ, R8 ;  /* 0x000000ffff147224 */ /* 0x000fce00078e0008 */
.L_x_13015:
[----:B------:R-:W-:Y:S05]  /*71e0*/  BSYNC B0 ;  /* 0x0000000000007941 */ /* 0x000fea0003800000 */
.L_x_13013:
        /* <DEDUP_REMOVED lines=16> */
.L_x_13019:
[----:B------:R-:W-:Y:S05]  /*72f0*/  BSYNC B1 ;  /* 0x0000000000017941 */ /* 0x000fea0003800000 */
.L_x_13018:
        /* <DEDUP_REMOVED lines=8> */
[----:B0-----:R-:W-:Y:S01]  /*7380*/  IMAD.WIDE.U32 R26, R21, -0x2daee0ad, RZ ;  /* 0xd2511f53151a7825 */ /* 0x001fe200078e00ff */
        /* <DEDUP_REMOVED lines=35> */
.L_x_13017:
[----:B------:R-:W-:Y:S05]  /*75c0*/  BSYNC B0 ;  /* 0x0000000000007941 */ /* 0x000fea0003800000 */
.L_x_13016:
        /* <DEDUP_REMOVED lines=13> */
.L_x_13020:
        /* <DEDUP_REMOVED lines=12> */
.L_x_13023:
[----:B------:R-:W-:-:S07]  /*7760*/  IMAD.MOV.U32 R13, RZ, RZ, R8 ;  /* 0x000000ffff0d7224 */ /* 0x000fce00078e0008 */
.L_x_13024:
[----:B------:R-:W-:Y:S05]  /*7770*/  BSYNC B0 ;  /* 0x0000000000007941 */ /* 0x000fea0003800000 */
.L_x_13022:
        /* <DEDUP_REMOVED lines=16> */
.L_x_13028:
[----:B------:R-:W-:Y:S05]  /*7880*/  BSYNC B1 ;  /* 0x0000000000017941 */ /* 0x000fea0003800000 */
.L_x_13027:
[----:B------:R-:W-:Y:S01]  /*7890*/  IMAD.HI.U32 R6, R9, -0x326172a9, RZ ;  /* 0xcd9e8d5709067827 */ /* 0x000fe200078e00ff */
[----:B------:R-:W-:-:S03]  /*78a0*/  LOP3.LUT R11, R11, UR7, R4, 0x96, !PT ;  /* 0x000000070b0b7c12 */ /* 0x000fc6000f8e9604 */
[----:B------:R-:W-:Y:S01]  /*78b0*/  IMAD R25, R9, -0x326172a9, RZ ;  /* 0xcd9e8d5709197824 */ /* 0x000fe200078e02ff */
[----:B------:R-:W-:Y:S01]  /*78c0*/  LOP3.LUT R6, R6, UR6, R5, 0x96, !PT ;  /* 0x0000000606067c12 */ /* 0x000fe2000f8e9605 */
[----:B------:R-:W-:-:S04]  /*78d0*/  IMAD.WIDE.U32 R20, R11, -0x326172a9, RZ ;  /* 0xcd9e8d570b147825 */ /* 0x000fc800078e00ff */
[----:B0-----:R-:W-:Y:S01]  /*78e0*/  IMAD R27, R7, -0x2daee0ad, RZ ;  /* 0xd2511f53071b7824 */ /* 0x001fe200078e02ff */
        /* <DEDUP_REMOVED lines=38> */
.L_x_13026:
[----:B------:R-:W-:Y:S05]  /*7b50*/  BSYNC B0 ;  /* 0x0000000000007941 */ /* 0x000fea0003800000 */
.L_x_13025:
        /* <DEDUP_REMOVED lines=10> */
.L_x_13021:
        /* <DEDUP_REMOVED lines=12> */
.L_x_13030:
[----:B------:R-:W-:-:S07]  /*7cc0*/  MOV R16, R8 ;  /* 0x0000000800107202 */ /* 0x000fce0000000f00 */
.L_x_13031:
[----:B------:R-:W-:Y:S05]  /*7cd0*/  BSYNC B0 ;  /* 0x0000000000007941 */ /* 0x000fea0003800000 */
.L_x_13029:
        /* <DEDUP_REMOVED lines=16> */
.L_x_13035:
[----:B------:R-:W-:Y:S05]  /*7de0*/  BSYNC B1 ;  /* 0x0000000000017941 */ /* 0x000fea0003800000 */
.L_x_13034:
        /* <DEDUP_REMOVED lines=44> */
.L_x_13033:
[----:B------:R-:W-:Y:S05]  /*80b0*/  BSYNC B0 ;  /* 0x0000000000007941 */ /* 0x000fea0003800000 */
.L_x_13032:
[----:B------:R-:W-:Y:S01]  /*80c0*/  I2FP.F32.U32 R16, R16 ;  /* 0x0000001000107245 */ /* 0x000fe20000201000 */
[C---:B------:R-:W-:Y:S01]  /*80d0*/  IMAD.U32 R25, R17.reuse, 0x10000, RZ ;  /* 0x0001000011197824 */ /* 0x040fe200078e00ff */
[----:B------:R-:W-:-:S03]  /*80e0*/  PRMT R17, R17, 0x7632, R17 ;  /* 0x0000763211117816 */ /* 0x000fc60000000011 */
[----:B------:R-:W-:Y:S01]  /*80f0*/  FFMA.FTZ R16, R16, R137, 1.1641532182693481445e-10 ;  /* 0x2f00000010107423 */ /* 0x000fe20000010089 */
[----:B------:R-:W-:-:S04]  /*8100*/  FMUL.FTZ R25, R25, R136 ;  /* 0x0000008819197220 */ /* 0x000fc80000410000 */
[----:B------:R-:W-:-:S04]  /*8110*/  FSETP.GTU.FTZ.AND P2, PT, R16, R135, PT ;  /* 0x000000871000720b */ /* 0x000fc80003f5c000 */
[----:B0-----:R-:W-:Y:S02]  /*8120*/  P2R R26, PR, RZ, 0x4 ;  /* 0x00000004ff1a7803 */ /* 0x001fe40000000000 */
[----:B------:R-:W-:Y:S01]  /*8130*/  FSEL R34, R25, RZ, !P2 ;  /* 0x000000ff19227208 */ /* 0x000fe20005000000 */
[----:B------:R-:W-:Y:S06]  /*8140*/  @P1 BRA `(.L_x_13036) ;  /* 0x0000000000141947 */ /* 0x000fec0003800000 */
[----:B------:R-:W-:Y:S01]  /*8150*/  MOV R20, R21 ;  /* 0x0000001500147202 */ /* 0x000fe20000000f00 */
[----:B------:R-:W-:Y:S06]  /*8160*/  @!P0 BRA `(.L_x_13037) ;  /* 0x0000000400608947 */ /* 0x000fec0003800000 */
[----:B------:R-:W-:Y:S02]  /*8170*/  IMAD.MOV.U32 R20, RZ, RZ, R21 ;  /* 0x000000ffff147224 */ /* 0x000fe400078e0015 */
[----:B------:R-:W-:Y:S01]  /*8180*/  FADD.FTZ R34, R50, R34 ;  /* 0x0000002232227221 */ /* 0x000fe20000010000 */
[----:B------:R-:W-:Y:S06]  /*8190*/  BRA `(.L_x_13037) ;  /* 0x0000000400547947 */ /* 0x000fec0003800000 */
.L_x_13036:
        /* <DEDUP_REMOVED lines=12> */
.L_x_13039:
[----:B------:R-:W-:-:S07]  /*8260*/  MOV R14, R8 ;  /* 0x00000008000e7202 */ /* 0x000fce0000000f00 */
.L_x_13040:
[----:B------:R-:W-:Y:S05]  /*8270*/  BSYNC B0 ;  /* 0x0000000000007941 */ /* 0x000fea0003800000 */
.L_x_13038:
        /* <DEDUP_REMOVED lines=16> */
.L_x_13044:
[----:B------:R-:W-:Y:S05]  /*8380*/  BSYNC B1 ;  /* 0x0000000000017941 */ /* 0x000fea0003800000 */
.L_x_13043:
        /* <DEDUP_REMOVED lines=44> */
.L_x_13042:
[----:B------:R-:W-:Y:S05]  /*8650*/  BSYNC B0 ;  /* 0x0000000000007941 */ /* 0x000fea0003800000 */
.L_x_13041:
        /* <DEDUP_REMOVED lines=9> */
.L_x_13037:
        /* <DEDUP_REMOVED lines=12> */
.L_x_13046:
[----:B------:R-:W-:-:S07]  /*87b0*/  IMAD.MOV.U32 R16, RZ, RZ, R8 ;  /* 0x000000ffff107224 */ /* 0x000fce00078e0008 */
.L_x_13047:
[----:B------:R-:W-:Y:S05]  /*87c0*/  BSYNC B0 ;  /* 0x0000000000007941 */ /* 0x000fea0003800000 */
.L_x_13045:
        /* <DEDUP_REMOVED lines=16> */
.L_x_13051:
[----:B------:R-:W-:Y:S05]  /*88d0*/  BSYNC B1 ;  /* 0x0000000000017941 */ /* 0x000fea0003800000 */
.L_x_13050:
        /* <DEDUP_REMOVED lines=40> */
[----:B------:R-:W-:Y:S02]  /*8b60*/  MOV R8, R10 ;  /* 0x0000000a00087202 */ /* 0x000fe40000000f00 */
[----:B------:R-:W-:Y:S01]  /*8b70*/  LOP3.LUT R11, R11, UR37, R28, 0x96, !PT ;  /* 0x000000250b0b7c12 */ /* 0x000fe2000f8e961c */
[----:B------:R-:W-:Y:S01]  /*8b80*/  IMAD.MOV.U32 R6, RZ, RZ, R24 ;  /* 0x000000ffff067224 */ /* 0x000fe200078e0018 */
[----:B------:R-:W-:-:S07]  /*8b90*/  LOP3.LUT R10, R25, UR38, R20, 0x96, !PT ;  /* 0x00000026190a7c12 */ /* 0x000fce000f8e9614 */
.L_x_13049:
[----:B------:R-:W-:Y:S05]  /*8ba0*/  BSYNC B0 ;  /* 0x0000000000007941 */ /* 0x000fea0003800000 */
.L_x_13048:
        /* <DEDUP_REMOVED lines=13> */
.L_x_13052:
        /* <DEDUP_REMOVED lines=12> */
.L_x_13055:
[----:B------:R-:W-:-:S07]  /*8d40*/  IMAD.MOV.U32 R15, RZ, RZ, R8 ;  /* 0x000000ffff0f7224 */ /* 0x000fce00078e0008 */
.L_x_13056:
[----:B------:R-:W-:Y:S05]  /*8d50*/  BSYNC B0 ;  /* 0x0000000000007941 */ /* 0x000fea0003800000 */
.L_x_13054:
        /* <DEDUP_REMOVED lines=16> */
.L_x_13060:
[----:B------:R-:W-:Y:S05]  /*8e60*/  BSYNC B1 ;  /* 0x0000000000017941 */ /* 0x000fea0003800000 */
.L_x_13059:
        /* <DEDUP_REMOVED lines=44> */
.L_x_13058:
[----:B------:R-:W-:Y:S05]  /*9130*/  BSYNC B0 ;  /* 0x0000000000007941 */ /* 0x000fea0003800000 */
.L_x_13057:
[----:B------:R-:W-:Y:S02]  /*9140*/  I2FP.F32.U32 R16, R15 ;  /* 0x0000000f00107245 */ /* 0x000fe40000201000 */
[----:B------:R-:W-:-:S03]  /*9150*/  PRMT R15, R53, 0x7632, R15 ;  /* 0x00007632350f7816 */ /* 0x000fc6000000000f */
[----:B------:R-:W-:Y:S01]  /*9160*/  FFMA.FTZ R16, R16, R137, 1.1641532182693481445e-10 ;  /* 0x2f00000010107423 */ /* 0x000fe20000010089 */
[----:B------:R-:W-:-:S04]  /*9170*/  SHF.L.U32 R15, R15, 0x10, RZ ;  /* 0x000000100f0f7819 */ /* 0x000fc800000006ff */
[----:B------:R-:W-:Y:S01]  /*9180*/  FSETP.GTU.FTZ.AND P2, PT, R16, R135, PT ;  /* 0x000000871000720b */ /* 0x000fe20003f5c000 */
[----:B------:R-:W-:-:S05]  /*9190*/  FMUL.FTZ R15, R15, R136 ;  /* 0x000000880f0f7220 */ /* 0x000fca0000410000 */
[----:B------:R-:W-:Y:S02]  /*91a0*/  FSEL R16, R15, RZ, !P2 ;  /* 0x000000ff0f107208 */ /* 0x000fe40005000000 */
[----:B------:R-:W-:-:S03]  /*91b0*/  SEL R15, RZ, 0x1, P2 ;  /* 0x00000001ff0f7807 */ /* 0x000fc60001000000 */
[----:B------:R-:W-:-:S04]  /*91c0*/  FADD.FTZ R35, R35, R16 ;  /* 0x0000001023237221 */ /* 0x000fc80000010000 */
[----:B------:R-:W-:-:S07]  /*91d0*/  @P0 FADD.FTZ R35, R51, R35 ;  /* 0x0000002333230221 */ /* 0x000fce0000010000 */
.L_x_13053:
        /* <DEDUP_REMOVED lines=12> */
.L_x_13062:
[----:B------:R-:W-:-:S07]  /*92a0*/  IMAD.MOV.U32 R16, RZ, RZ, R8 ;  /* 0x000000ffff107224 */ /* 0x000fce00078e0008 */
.L_x_13063:
[----:B------:R-:W-:Y:S05]  /*92b0*/  BSYNC B0 ;  /* 0x0000000000007941 */ /* 0x000fea0003800000 */
.L_x_13061:
        /* <DEDUP_REMOVED lines=16> */
.L_x_13067:
[----:B------:R-:W-:Y:S05]  /*93c0*/  BSYNC B1 ;  /* 0x0000000000017941 */ /* 0x000fea0003800000 */
.L_x_13066:
        /* <DEDUP_REMOVED lines=44> */
.L_x_13065:
[----:B------:R-:W-:Y:S05]  /*9690*/  BSYNC B0 ;  /* 0x0000000000007941 */ /* 0x000fea0003800000 */
.L_x_13064:
        /* <DEDUP_REMOVED lines=13> */
.L_x_13068:
        /* <DEDUP_REMOVED lines=12> */
.L_x_13071:
[----:B------:R-:W-:-:S07]  /*9830*/  IMAD.MOV.U32 R16, RZ, RZ, R8 ;  /* 0x000000ffff107224 */ /* 0x000fce00078e0008 */
.L_x_13072:
[----:B------:R-:W-:Y:S05]  /*9840*/  BSYNC B0 ;  /* 0x0000000000007941 */ /* 0x000fea0003800000 */
.L_x_13070:
        /* <DEDUP_REMOVED lines=16> */
.L_x_13076:
[----:B------:R-:W-:Y:S05]  /*9950*/  BSYNC B1 ;  /* 0x0000000000017941 */ /* 0x000fea0003800000 */
.L_x_13075:
        /* <DEDUP_REMOVED lines=44> */
.L_x_13074:
[----:B------:R-:W-:Y:S05]  /*9c20*/  BSYNC B0 ;  /* 0x0000000000007941 */ /* 0x000fea0003800000 */
.L_x_13073:
        /* <DEDUP_REMOVED lines=9> */
.L_x_13069:
        /* <DEDUP_REMOVED lines=12> */
.L_x_13078:
[----:B------:R-:W-:-:S07]  /*9d80*/  MOV R20, R8 ;  /* 0x0000000800147202 */ /* 0x000fce0000000f00 */
.L_x_13079:
[----:B------:R-:W-:Y:S05]  /*9d90*/  BSYNC B0 ;  /* 0x0000000000007941 */ /* 0x000fea0003800000 */
.L_x_13077:
        /* <DEDUP_REMOVED lines=16> */
.L_x_13083:
[----:B------:R-:W-:Y:S05]  /*9ea0*/  BSYNC B1 ;  /* 0x0000000000017941 */ /* 0x000fea0003800000 */
.L_x_13082:
        /* <DEDUP_REMOVED lines=44> */
.L_x_13081:
[----:B------:R-:W-:Y:S05]  /*a170*/  BSYNC B0 ;  /* 0x0000000000007941 */ /* 0x000fea0003800000 */
.L_x_13080:
        /* <DEDUP_REMOVED lines=12> */
.L_x_13084:
        /* <DEDUP_REMOVED lines=12> */
.L_x_13087:
[----:B------:R-:W-:-:S07]  /*a300*/  MOV R16, R8 ;  /* 0x0000000800107202 */ /* 0x000fce0000000f00 */
.L_x_13088:
[----:B------:R-:W-:Y:S05]  /*a310*/  BSYNC B0 ;  /* 0x0000000000007941 */ /* 0x000fea0003800000 */
.L_x_13086:
        /* <DEDUP_REMOVED lines=16> */
.L_x_13092:
[----:B------:R-:W-:Y:S05]  /*a420*/  BSYNC B1 ;  /* 0x0000000000017941 */ /* 0x000fea0003800000 */
.L_x_13091:
        /* <DEDUP_REMOVED lines=44> */
.L_x_13090:
[----:B------:R-:W-:Y:S05]  /*a6f0*/  BSYNC B0 ;  /* 0x0000000000007941 */ /* 0x000fea0003800000 */
.L_x_13089:
        /* <DEDUP_REMOVED lines=10> */
.L_x_13085:
        /* <DEDUP_REMOVED lines=12> */
.L_x_13094:
[----:B------:R-:W-:-:S07]  /*a860*/  IMAD.MOV.U32 R16, RZ, RZ, R8 ;  /* 0x000000ffff107224 */ /* 0x000fce00078e0008 */
.L_x_13095:
[----:B------:R-:W-:Y:S05]  /*a870*/  BSYNC B0 ;  /* 0x0000000000007941 */ /* 0x000fea0003800000 */
.L_x_13093:
        /* <DEDUP_REMOVED lines=16> */
.L_x_13099:
[----:B------:R-:W-:Y:S05]  /*a980*/  BSYNC B1 ;  /* 0x0000000000017941 */ /* 0x000fea0003800000 */
.L_x_13098:
        /* <DEDUP_REMOVED lines=44> */
.L_x_13097:
[----:B------:R-:W-:Y:S05]  /*ac50*/  BSYNC B0 ;  /* 0x0000000000007941 */ /* 0x000fea0003800000 */
.L_x_13096:
        /* <DEDUP_REMOVED lines=13> */
.L_x_13100:
        /* <DEDUP_REMOVED lines=12> */
.L_x_13103:
[----:B------:R-:W-:-:S07]  /*adf0*/  IMAD.MOV.U32 R16, RZ, RZ, R8 ;  /* 0x000000ffff107224 */ /* 0x000fce00078e0008 */
.L_x_13104:
[----:B------:R-:W-:Y:S05]  /*ae00*/  BSYNC B0 ;  /* 0x0000000000007941 */ /* 0x000fea0003800000 */
.L_x_13102:
        /* <DEDUP_REMOVED lines=16> */
.L_x_13108:
[----:B------:R-:W-:Y:S05]  /*af10*/  BSYNC B1 ;  /* 0x0000000000017941 */ /* 0x000fea0003800000 */
.L_x_13107:
        /* <DEDUP_REMOVED lines=44> */
.L_x_13106:
[----:B------:R-:W-:Y:S05]  /*b1e0*/  BSYNC B0 ;  /* 0x0000000000007941 */ /* 0x000fea0003800000 */
.L_x_13105:
        /* <DEDUP_REMOVED lines=9> */
.L_x_13101:
        /* <DEDUP_REMOVED lines=12> */
.L_x_13110:
[----:B------:R-:W-:-:S07]  /*b340*/  IMAD.MOV.U32 R18, RZ, RZ, R8 ;  /* 0x000000ffff127224 */ /* 0x000fce00078e0008 */
.L_x_13111:
[----:B------:R-:W-:Y:S05]  /*b350*/  BSYNC B0 ;  /* 0x0000000000007941 */ /* 0x000fea0003800000 */
.L_x_13109:
        /* <DEDUP_REMOVED lines=16> */
.L_x_13115:
[----:B------:R-:W-:Y:S05]  /*b460*/  BSYNC B1 ;  /* 0x0000000000017941 */ /* 0x000fea0003800000 */
.L_x_13114:
        /* <DEDUP_REMOVED lines=44> */
.L_x_13113:
[----:B------:R-:W-:Y:S05]  /*b730*/  BSYNC B0 ;  /* 0x0000000000007941 */ /* 0x000fea0003800000 */
.L_x_13112:
        /* <DEDUP_REMOVED lines=12> */
.L_x_13116:
        /* <DEDUP_REMOVED lines=12> */
.L_x_13119:
[----:B------:R-:W-:-:S07]  /*b8c0*/  IMAD.MOV.U32 R16, RZ, RZ, R8 ;  /* 0x000000ffff107224 */ /* 0x000fce00078e0008 */
.L_x_13120:
[----:B------:R-:W-:Y:S05]  /*b8d0*/  BSYNC B0 ;  /* 0x0000000000007941 */ /* 0x000fea0003800000 */
.L_x_13118:
        /* <DEDUP_REMOVED lines=18> */
.L_x_13124:
[----:B------:R-:W-:Y:S05]  /*ba00*/  BSYNC B1 ;  /* 0x0000000000017941 */ /* 0x000fea0003800000 */
.L_x_13123:
        /* <DEDUP_REMOVED lines=44> */
.L_x_13122:
[----:B------:R-:W-:Y:S05]  /*bcd0*/  BSYNC B0 ;  /* 0x0000000000007941 */ /* 0x000fea0003800000 */
.L_x_13121:
        /* <DEDUP_REMOVED lines=10> */
.L_x_13117:
[----:B------:R-:W-:Y:S01]  /*bd80*/  SEL R17, RZ, 0x10000, P4 ;  /* 0x00010000ff117807 */ /* 0x000fe20002000000 */
[----:B------:R-:W-:Y:S01]  /*bd90*/  VIADD R147, R128, 0x100 ;  /* 0x0000010080937836 */ /* 0x000fe20000000000 */
[----:B------:R-:W-:Y:S01]  /*bda0*/  ISETP.NE.AND P4, PT, R26, RZ, PT ;  /* 0x000000ff1a00720c */ /* 0x000fe20003f85270 */
[----:B------:R-:W-:Y:S01]  /*bdb0*/  @UP0 ULDC.64 UR18, c[0x0][0x228] ;  /* 0x00008a0000120ab9 */ /* 0x000fe20000000a00 */
[----:B------:R-:W-:Y:S02]  /*bdc0*/  SEL R26, RZ, 0x100, P3 ;  /* 0x00000100ff1a7807 */ /* 0x000fe40001800000 */
[----:B------:R-:W-:Y:S02]  /*bdd0*/  SEL R19, RZ, 0x1000000, P5 ;  /* 0x01000000ff137807 */ /* 0x000fe40002800000 */
[----:B------:R-:W-:Y:S01]  /*bde0*/  ISETP.NE.AND P3, PT, R24, RZ, PT ;  /* 0x000000ff1800720c */ /* 0x000fe20003f65270 */
[----:B------:R-:W-:Y:S01]  /*bdf0*/  IMAD.WIDE.U32 R24, R139, 0x20, R132 ;  /* 0x000000208b187825 */ /* 0x000fe200078e0084 */
[----:B------:R-:W-:-:S02]  /*be00*/  ISETP.NE.AND P5, PT, R23, RZ, PT ;  /* 0x000000ff1700720c */ /* 0x000fc40003fa5270 */
[----:B------:R-:W-:Y:S02]  /*be10*/  SEL R20, RZ, 0x1, P3 ;  /* 0x00000001ff147807 */ /* 0x000fe40001800000 */
[----:B------:R-:W-:Y:S01]  /*be20*/  SEL R18, RZ, 0x1, P4 ;  /* 0x00000001ff127807 */ /* 0x000fe20002000000 */
[----:B------:R0:W-:Y:S01]  /*be30*/  STG.E.128 desc[UR4][R24.64], R32 ;  /* 0x0000002018007986 */ /* 0x0001e2000c101d04 */
[----:B------:R-:W-:Y:S01]  /*be40*/  SEL R16, RZ, 0x1, P5 ;  /* 0x00000001ff107807 */ /* 0x000fe20002800000 */
[----:B------:R-:W-:Y:S01]  /*be50*/  IMAD.WIDE.U32 R20, R20, 0x1000000, RZ ;  /* 0x0100000014147825 */ /* 0x000fe200078e00ff */
[----:B------:R-:W-:Y:S01]  /*be60*/  LOP3.LUT R26, R26, R19, R17, 0xfe, !PT ;  /* 0x000000131a1a7212 */ /* 0x000fe200078efe11 */
[----:B------:R0:W-:Y:S01]  /*be70*/  STG.E.128 desc[UR4][R24.64+0x10], R28 ;  /* 0x0000101c18007986 */ /* 0x0001e2000c101d04 */
[----:B------:R-:W-:Y:S01]  /*be80*/  SEL R27, RZ, 0x1, P2 ;  /* 0x00000001ff1b7807 */ /* 0x000fe20001000000 */
[----:B------:R-:W-:Y:S01]  /*be90*/  IMAD.WIDE.U32 R18, R18, 0x10000, RZ ;  /* 0x0001000012127825 */ /* 0x000fe200078e00ff */
[----:B------:R-:W-:-:S02]  /*bea0*/  ISETP.NE.AND P6, PT, R22, RZ, PT ;  /* 0x000000ff1600720c */ /* 0x000fc40003fc5270 */
[----:B------:R-:W-:Y:S01]  /*beb0*/  LOP3.LUT R27, R21, R26, R27, 0xfe, !PT ;  /* 0x0000001a151b7212 */ /* 0x000fe200078efe1b */
[----:B------:R-:W-:Y:S01]  /*bec0*/  IMAD.WIDE.U32 R16, R16, 0x100, RZ ;  /* 0x0000010010107825 */ /* 0x000fe200078e00ff */
[----:B------:R-:W-:Y:S01]  /*bed0*/  SEL R21, RZ, 0x1, P6 ;  /* 0x00000001ff157807 */ /* 0x000fe20003000000 */
[----:B------:R-:W1:Y:S01]  /*bee0*/  @P0 LDC.64 R22, c[0x0][0x230] ;  /* 0x00008c00ff160b82 */ /* 0x000e620000000a00 */
[----:B------:R-:W-:Y:S02]  /*bef0*/  PLOP3.LUT P3, PT, PT, PT, UP0, 0x80, 0x0 ;  /* 0x000000000000781c */ /* 0x000fe40003f6f008 */
[----:B------:R-:W-:Y:S02]  /*bf00*/  LOP3.LUT R20, R16, R20, R18, 0xfe, !PT ;  /* 0x0000001410147212 */ /* 0x000fe400078efe12 */
[----:B------:R-:W-:Y:S01]  /*bf10*/  LOP3.LUT R19, R17, R27, R19, 0xfe, !PT ;  /* 0x0000001b11137212 */ /* 0x000fe200078efe13 */
[----:B------:R-:W-:Y:S01]  /*bf20*/  IMAD.WIDE.U32 R26, R139, 0x8, R130 ;  /* 0x000000088b1a7825 */ /* 0x000fe200078e0082 */
[----:B------:R-:W-:-:S02]  /*bf30*/  LOP3.LUT R18, R20, R21, RZ, 0xfc, !PT ;  /* 0x0000001514127212 */ /* 0x000fc400078efcff */
[----:B------:R-:W-:Y:S01]  /*bf40*/  PLOP3.LUT P2, PT, PT, PT, UP0, 0x40, 0x0 ;  /* 0x000000000000781c */ /* 0x000fe20003f4e808 */
[----:B------:R-:W-:Y:S01]  /*bf50*/  IMAD.WIDE.U32 R16, R147, 0x10, R120 ;  /* 0x0000001093107825 */ /* 0x000fe200078e0078 */
[----:B------:R-:W-:Y:S01]  /*bf60*/  MOV R20, 0x10 ;  /* 0x0000001000147802 */ /* 0x000fe20000000f00 */
[----:B------:R0:W-:Y:S01]  /*bf70*/  STG.E.64 desc[UR4][R26.64], R18 ;  /* 0x000000121a007986 */ /* 0x0001e2000c101b04 */
[----:B------:R-:W-:-:S03]  /*bf80*/  PLOP3.LUT P4, PT, PT, PT, UP0, 0x80, 0x0 ;  /* 0x000000000000781c */ /* 0x000fc60003f8f008 */
[----:B------:R-:W-:-:S04]  /*bf90*/  @P3 IMAD.WIDE.U32 R20, R147, R20, UR18 ;  /* 0x0000001293143e25 */ /* 0x000fc8000f8e0014 */
[----:B-1----:R-:W-:Y:S02]  /*bfa0*/  @P0 IMAD.WIDE.U32 R22, R147, 0x20, R22 ;  /* 0x0000002093160825 */ /* 0x002fe400078e0016 */
        /* <DEDUP_REMOVED lines=21> */
.L_x_13125:
        /* <DEDUP_REMOVED lines=16> */
.L_x_13127:
[----:B------:R-:W-:-:S07]  /*c200*/  MOV R20, R8 ;  /* 0x0000000800147202 */ /* 0x000fce0000000f00 */
.L_x_13128:
[----:B------:R-:W-:Y:S05]  /*c210*/  BSYNC B0 ;  /* 0x0000000000007941 */ /* 0x000fea0003800000 */
.L_x_13126:
        /* <DEDUP_REMOVED lines=16> */
.L_x_13132:
[----:B------:R-:W-:Y:S05]  /*c320*/  BSYNC B1 ;  /* 0x0000000000017941 */ /* 0x000fea0003800000 */
.L_x_13131:
        /* <DEDUP_REMOVED lines=44> */
.L_x_13130:
[----:B------:R-:W-:Y:S05]  /*c5f0*/  BSYNC B0 ;  /* 0x0000000000007941 */ /* 0x000fea0003800000 */
.L_x_13129:
        /* <DEDUP_REMOVED lines=14> */
.L_x_13133:
        /* <DEDUP_REMOVED lines=12> */
.L_x_13136:
[----:B------:R-:W-:-:S07]  /*c7a0*/  MOV R12, R8 ;  /* 0x00000008000c7202 */ /* 0x000fce0000000f00 */
.L_x_13137:
[----:B------:R-:W-:Y:S05]  /*c7b0*/  BSYNC B0 ;  /* 0x0000000000007941 */ /* 0x000fea0003800000 */
.L_x_13135:
        /* <DEDUP_REMOVED lines=16> */
.L_x_13141:
[----:B------:R-:W-:Y:S05]  /*c8c0*/  BSYNC B1 ;  /* 0x0000000000017941 */ /* 0x000fea0003800000 */
.L_x_13140:
        /* <DEDUP_REMOVED lines=44> */
.L_x_13139:
[----:B------:R-:W-:Y:S05]  /*cb90*/  BSYNC B0 ;  /* 0x0000000000007941 */ /* 0x000fea0003800000 */
.L_x_13138:
        /* <DEDUP_REMOVED lines=9> */
.L_x_13134:
        /* <DEDUP_REMOVED lines=12> */
.L_x_13143:
[----:B------:R-:W-:-:S07]  /*ccf0*/  IMAD.MOV.U32 R129, RZ, RZ, R8 ;  /* 0x000000ffff817224 */ /* 0x000fce00078e0008 */
.L_x_13144:
[----:B------:R-:W-:Y:S05]  /*cd00*/  BSYNC B0 ;  /* 0x0000000000007941 */ /* 0x000fea0003800000 */
.L_x_13142:
        /* <DEDUP_REMOVED lines=16> */
.L_x_13148:
[----:B------:R-:W-:Y:S05]  /*ce10*/  BSYNC B1 ;  /* 0x0000000000017941 */ /* 0x000fea0003800000 */
.L_x_13147:
        /* <DEDUP_REMOVED lines=44> */
.L_x_13146:
[----:B------:R-:W-:Y:S05]  /*d0e0*/  BSYNC B0 ;  /* 0x0000000000007941 */ /* 0x000fea0003800000 */
.L_x_13145:
        /* <DEDUP_REMOVED lines=13> */
.L_x_13149:
        /* <DEDUP_REMOVED lines=12> */
.L_x_13152:
[----:B------:R-:W-:-:S07]  /*d280*/  IMAD.MOV.U32 R13, RZ, RZ, R8 ;  /* 0x000000ffff0d7224 */ /* 0x000fce00078e0008 */
.L_x_13153:
[----:B------:R-:W-:Y:S05]  /*d290*/  BSYNC B0 ;  /* 0x0000000000007941 */ /* 0x000fea0003800000 */
.L_x_13151:
        /* <DEDUP_REMOVED lines=16> */
.L_x_13157:
[----:B------:R-:W-:Y:S05]  /*d3a0*/  BSYNC B1 ;  /* 0x0000000000017941 */ /* 0x000fea0003800000 */
.L_x_13156:
        /* <DEDUP_REMOVED lines=44> */
.L_x_13155:
[----:B------:R-:W-:Y:S05]  /*d670*/  BSYNC B0 ;  /* 0x0000000000007941 */ /* 0x000fea0003800000 */
.L_x_13154:
        /* <DEDUP_REMOVED lines=10> */
.L_x_13150:
        /* <DEDUP_REMOVED lines=12> */
.L_x_13159:
[----:B------:R-:W-:-:S07]  /*d7e0*/  IMAD.MOV.U32 R123, RZ, RZ, R8 ;  /* 0x000000ffff7b7224 */ /* 0x000fce00078e0008 */
.L_x_13160:
[----:B------:R-:W-:Y:S05]  /*d7f0*/  BSYNC B0 ;  /* 0x0000000000007941 */ /* 0x000fea0003800000 */
.L_x_13158:
        /* <DEDUP_REMOVED lines=16> */
.L_x_13164:
[----:B------:R-:W-:Y:S05]  /*d900*/  BSYNC B1 ;  /* 0x0000000000017941 */ /* 0x000fea0003800000 */
.L_x_13163:
        /* <DEDUP_REMOVED lines=44> */
.L_x_13162:
[----:B------:R-:W-:Y:S05]  /*dbd0*/  BSYNC B0 ;  /* 0x0000000000007941 */ /* 0x000fea0003800000 */
.L_x_13161:
        /* <DEDUP_REMOVED lines=14> */
.L_x_13165:
        /* <DEDUP_REMOVED lines=12> */
.L_x_13168:
[----:B------:R-:W-:-:S07]  /*dd80*/  IMAD.MOV.U32 R14, RZ, RZ, R8 ;  /* 0x000000ffff0e7224 */ /* 0x000fce00078e0008 */
.L_x_13169:
[----:B------:R-:W-:Y:S05]  /*dd90*/  BSYNC B0 ;  /* 0x0000000000007941 */ /* 0x000fea0003800000 */
.L_x_13167:
        /* <DEDUP_REMOVED lines=16> */
.L_x_13173:
[----:B------:R-:W-:Y:S05]  /*dea0*/  BSYNC B1 ;  /* 0x0000000000017941 */ /* 0x000fea0003800000 */
.L_x_13172:
        /* <DEDUP_REMOVED lines=44> */
.L_x_13171:
[----:B------:R-:W-:Y:S05]  /*e170*/  BSYNC B0 ;  /* 0x0000000000007941 */ /* 0x000fea0003800000 */
.L_x_13170:
        /* <DEDUP_REMOVED lines=9> */
.L_x_13166:
        /* <DEDUP_REMOVED lines=12> */
.L_x_13175:
[----:B------:R-:W-:-:S07]  /*e2d0*/  MOV R21, R8 ;  /* 0x0000000800157202 */ /* 0x000fce0000000f00 */
.L_x_13176:
[----:B------:R-:W-:Y:S05]  /*e2e0*/  BSYNC B0 ;  /* 0x0000000000007941 */ /* 0x000fea0003800000 */
.L_x_13174:
        /* <DEDUP_REMOVED lines=16> */
.L_x_13180:
[----:B------:R-:W-:Y:S05]  /*e3f0*/  BSYNC B1 ;  /* 0x0000000000017941 */ /* 0x000fea0003800000 */
.L_x_13179:
        /* <DEDUP_REMOVED lines=44> */
.L_x_13178:
[----:B------:R-:W-:Y:S05]  /*e6c0*/  BSYNC B0 ;  /* 0x0000000000007941 */ /* 0x000fea0003800000 */
.L_x_13177:
        /* <DEDUP_REMOVED lines=13> */
.L_x_13181:
        /* <DEDUP_REMOVED lines=12> */
.L_x_13184:
[----:B------:R-:W-:-:S07]  /*e860*/  MOV R15, R8 ;  /* 0x00000008000f7202 */ /* 0x000fce0000000f00 */
.L_x_13185:
[----:B------:R-:W-:Y:S05]  /*e870*/  BSYNC B0 ;  /* 0x0000000000007941 */ /* 0x000fea0003800000 */
.L_x_13183:
        /* <DEDUP_REMOVED lines=16> */
.L_x_13189:
[----:B------:R-:W-:Y:S05]  /*e980*/  BSYNC B1 ;  /* 0x0000000000017941 */ /* 0x000fea0003800000 */
.L_x_13188:
        /* <DEDUP_REMOVED lines=44> */
.L_x_13187:
[----:B------:R-:W-:Y:S05]  /*ec50*/  BSYNC B0 ;  /* 0x0000000000007941 */ /* 0x000fea0003800000 */
.L_x_13186:
        /* <DEDUP_REMOVED lines=10> */
.L_x_13182:
        /* <DEDUP_REMOVED lines=12> */
.L_x_13191:
[----:B------:R-:W-:-:S07]  /*edc0*/  MOV R129, R8 ;  /* 0x0000000800817202 */ /* 0x000fce0000000f00 */
.L_x_13192:
[----:B------:R-:W-:Y:S05]  /*edd0*/  BSYNC B0 ;  /* 0x0000000000007941 */ /* 0x000fea0003800000 */
.L_x_13190:
        /* <DEDUP_REMOVED lines=16> */
.L_x_13196:
[----:B------:R-:W-:Y:S05]  /*eee0*/  BSYNC B1 ;  /* 0x0000000000017941 */ /* 0x000fea0003800000 */
.L_x_13195:
        /* <DEDUP_REMOVED lines=44> */
.L_x_13194:
[----:B------:R-:W-:Y:S05]  /*f1b0*/  BSYNC B0 ;  /* 0x0000000000007941 */ /* 0x000fea0003800000 */
.L_x_13193:
        /* <DEDUP_REMOVED lines=13> */
.L_x_13197:
        /* <DEDUP_REMOVED lines=12> */
.L_x_13200:
[----:B------:R-:W-:-:S07]  /*f350*/  MOV R21, R8 ;  /* 0x0000000800157202 */ /* 0x000fce0000000f00 */
.L_x_13201:
[----:B------:R-:W-:Y:S05]  /*f360*/  BSYNC B0 ;  /* 0x0000000000007941 */ /* 0x000fea0003800000 */
.L_x_13199:
        /* <DEDUP_REMOVED lines=16> */
.L_x_13205:
[----:B------:R-:W-:Y:S05]  /*f470*/  BSYNC B1 ;  /* 0x0000000000017941 */ /* 0x000fea0003800000 */
.L_x_13204:
        /* <DEDUP_REMOVED lines=44> */
.L_x_13203:
[----:B------:R-:W-:Y:S05]  /*f740*/  BSYNC B0 ;  /* 0x0000000000007941 */ /* 0x000fea0003800000 */
.L_x_13202:
        /* <DEDUP_REMOVED lines=9> */
.L_x_13198:
        /* <DEDUP_REMOVED lines=12> */
.L_x_13207:
[----:B------:R-:W-:-:S07]  /*f8a0*/  MOV R21, R8 ;  /* 0x0000000800157202 */ /* 0x000fce0000000f00 */
.L_x_13208:
[----:B------:R-:W-:Y:S05]  /*f8b0*/  BSYNC B0 ;  /* 0x0000000000007941 */ /* 0x000fea0003800000 */
.L_x_13206:
        /* <DEDUP_REMOVED lines=16> */
.L_x_13212:
[----:B------:R-:W-:Y:S05]  /*f9c0*/  BSYNC B1 ;  /* 0x0000000000017941 */ /* 0x000fea0003800000 */
.L_x_13211:
        /* <DEDUP_REMOVED lines=44> */
.L_x_13210:
[----:B------:R-:W-:Y:S05]  /*fc90*/  BSYNC B0 ;  /* 0x0000000000007941 */ /* 0x000fea0003800000 */
.L_x_13209:
        /* <DEDUP_REMOVED lines=12> */
.L_x_13213:
        /* <DEDUP_REMOVED lines=12> */
.L_x_13216:
[----:B------:R-:W-:-:S07]  /*fe20*/  MOV R18, R8 ;  /* 0x0000000800127202 */ /* 0x000fce0000000f00 */
.L_x_13217:
[----:B------:R-:W-:Y:S05]  /*fe30*/  BSYNC B0 ;  /* 0x0000000000007941 */ /* 0x000fea0003800000 */
.L_x_13215:
        /* <DEDUP_REMOVED lines=16> */
.L_x_13221:
[----:B------:R-:W-:Y:S05]  /*ff40*/  BSYNC B1 ;  /* 0x0000000000017941 */ /* 0x000fea0003800000 */
.L_x_13220:
        /* <DEDUP_REMOVED lines=44> */
.L_x_13219:
[----:B------:R-:W-:Y:S05]  /*10210*/  BSYNC B0 ;  /* 0x0000000000007941 */ /* 0x000fea0003800000 */
.L_x_13218:
        /* <DEDUP_REMOVED lines=10> */
.L_x_13214:
        /* <DEDUP_REMOVED lines=12> */
.L_x_13223:
[----:B------:R-:W-:-:S07]  /*10380*/  MOV R18, R8 ;  /* 0x0000000800127202 */ /* 0x000fce0000000f00 */
.L_x_13224:
[----:B------:R-:W-:Y:S05]  /*10390*/  BSYNC B0 ;  /* 0x0000000000007941 */ /* 0x000fea0003800000 */
.L_x_13222:
        /* <DEDUP_REMOVED lines=16> */
.L_x_13228:
[----:B------:R-:W-:Y:S05]  /*104a0*/  BSYNC B1 ;  /* 0x0000000000017941 */ /* 0x000fea0003800000 */
.L_x_13227:
        /* <DEDUP_REMOVED lines=44> */
.L_x_13226:
[----:B------:R-:W-:Y:S05]  /*10770*/  BSYNC B0 ;  /* 0x0000000000007941 */ /* 0x000fea0003800000 */
.L_x_13225:
        /* <DEDUP_REMOVED lines=13> */
.L_x_13229:
        /* <DEDUP_REMOVED lines=12> */
.L_x_13232:
[----:B------:R-:W-:-:S07]  /*10910*/  MOV R126, R8 ;  /* 0x00000008007e7202 */ /* 0x000fce0000000f00 */
.L_x_13233:
[----:B------:R-:W-:Y:S05]  /*10920*/  BSYNC B0 ;  /* 0x0000000000007941 */ /* 0x000fea0003800000 */
.L_x_13231:
        /* <DEDUP_REMOVED lines=16> */
.L_x_13237:
[----:B------:R-:W-:Y:S05]  /*10a30*/  BSYNC B1 ;  /* 0x0000000000017941 */ /* 0x000fea0003800000 */
.L_x_13236:
        /* <DEDUP_REMOVED lines=44> */
.L_x_13235:
[----:B------:R-:W-:Y:S05]  /*10d00*/  BSYNC B0 ;  /* 0x0000000000007941 */ /* 0x000fea0003800000 */
.L_x_13234:
        /* <DEDUP_REMOVED lines=9> */
.L_x_13230:
        /* <DEDUP_REMOVED lines=12> */
.L_x_13239:
[----:B------:R-:W-:-:S07]  /*10e60*/  MOV R129, R8 ;  /* 0x0000000800817202 */ /* 0x000fce0000000f00 */
.L_x_13240:
[----:B------:R-:W-:Y:S05]  /*10e70*/  BSYNC B0 ;  /* 0x0000000000007941 */ /* 0x000fea0003800000 */
.L_x_13238:
        /* <DEDUP_REMOVED lines=16> */
.L_x_13244:
[----:B------:R-:W-:Y:S05]  /*10f80*/  BSYNC B1 ;  /* 0x0000000000017941 */ /* 0x000fea0003800000 */
.L_x_13243:
        /* <DEDUP_REMOVED lines=44> */
.L_x_13242:
[----:B------:R-:W-:Y:S05]  /*11250*/  BSYNC B0 ;  /* 0x0000000000007941 */ /* 0x000fea0003800000 */
.L_x_13241:
        /* <DEDUP_REMOVED lines=12> */
.L_x_13245:
        /* <DEDUP_REMOVED lines=12> */
.L_x_13248:
[----:B------:R-:W-:-:S07]  /*113e0*/  MOV R127, R8 ;  /* 0x00000008007f7202 */ /* 0x000fce0000000f00 */
.L_x_13249:
[----:B------:R-:W-:Y:S05]  /*113f0*/  BSYNC B0 ;  /* 0x0000000000007941 */ /* 0x000fea0003800000 */
.L_x_13247:
        /* <DEDUP_REMOVED lines=18> */
.L_x_13253:
[----:B------:R-:W-:Y:S05]  /*11520*/  BSYNC B1 ;  /* 0x0000000000017941 */ /* 0x000fea0003800000 */
.L_x_13252:
        /* <DEDUP_REMOVED lines=44> */
.L_x_13251:
[----:B------:R-:W-:Y:S05]  /*117f0*/  BSYNC B0 ;  /* 0x0000000000007941 */ /* 0x000fea0003800000 */
.L_x_13250:
        /* <DEDUP_REMOVED lines=10> */
.L_x_13246:
[----:B------:R-:W-:Y:S01]  /*118a0*/  ISETP.NE.AND P6, PT, R16, RZ, PT ;  /* 0x000000ff1000720c */ /* 0x000fe20003fc5270 */
[----:B------:R-:W-:Y:S01]  /*118b0*/  IMAD.WIDE.U32 R148, R147, 0x20, R132 ;  /* 0x0000002093947825 */ /* 0x000fe200078e0084 */
[----:B------:R-:W-:Y:S01]  /*118c0*/  SEL R142, RZ, 0x100, P3 ;  /* 0x00000100ff8e7807 */ /* 0x000fe20001800000 */
[----:B------:R-:W0:Y:S01]  /*118d0*/  @P0 LDC.64 R140, c[0x0][0x230] ;  /* 0x00008c00ff8c0b82 */ /* 0x000e220000000a00 */
[----:B------:R-:W-:Y:S01]  /*118e0*/  SEL R16, RZ, 0x1000000, P5 ;  /* 0x01000000ff107807 */ /* 0x000fe20002800000 */
[----:B------:R-:W-:Y:S01]  /*118f0*/  @UP0 ULDC.64 UR18, c[0x0][0x228] ;  /* 0x00008a0000120ab9 */ /* 0x000fe20000000a00 */
[----:B------:R-:W-:Y:S01]  /*11900*/  SEL R19, RZ, 0x10000, P4 ;  /* 0x00010000ff137807 */ /* 0x000fe20002000000 */
[----:B------:R1:W-:Y:S01]  /*11910*/  STG.E.128 desc[UR4][R148.64], R24 ;  /* 0x0000001894007986 */ /* 0x0003e2000c101d04 */
[----:B------:R-:W-:Y:S02]  /*11920*/  ISETP.NE.AND P3, PT, R123, RZ, PT ;  /* 0x000000ff7b00720c */ /* 0x000fe40003f65270 */
[----:B------:R-:W-:Y:S01]  /*11930*/  ISETP.NE.AND P5, PT, R122, RZ, PT ;  /* 0x000000ff7a00720c */ /* 0x000fe20003fa5270 */
[----:B------:R1:W-:Y:S01]  /*11940*/  STG.E.128 desc[UR4][R148.64+0x10], R20 ;  /* 0x0000101494007986 */ /* 0x0003e2000c101d04 */
[----:B------:R-:W-:-:S02]  /*11950*/  ISETP.NE.AND P4, PT, R17, RZ, PT ;  /* 0x000000ff1100720c */ /* 0x000fc40003f85270 */
[----:B------:R-:W-:Y:S02]  /*11960*/  SEL R122, RZ, 0x1, P3 ;  /* 0x00000001ff7a7807 */ /* 0x000fe40001800000 */
[----:B------:R-:W-:Y:S02]  /*11970*/  LOP3.LUT R142, R142, R16, R19, 0xfe, !PT ;  /* 0x000000108e8e7212 */ /* 0x000fe400078efe13 */
[----:B------:R-:W-:Y:S01]  /*11980*/  SEL R18, RZ, 0x1, P4 ;  /* 0x00000001ff127807 */ /* 0x000fe20002000000 */
[----:B------:R-:W-:Y:S01]  /*11990*/  IMAD.WIDE.U32 R122, R122, 0x1000000, RZ ;  /* 0x010000007a7a7825 */ /* 0x000fe200078e00ff */
[----:B------:R-:W-:Y:S02]  /*119a0*/  SEL R16, RZ, 0x1, P5 ;  /* 0x00000001ff107807 */ /* 0x000fe40002800000 */
[----:B------:R-:W-:Y:S01]  /*119b0*/  SEL R129, RZ, 0x1, P2 ;  /* 0x00000001ff817807 */ /* 0x000fe20001000000 */
[----:B------:R-:W-:Y:S01]  /*119c0*/  IMAD.WIDE.U32 R18, R18, 0x10000, RZ ;  /* 0x0001000012127825 */ /* 0x000fe200078e00ff */
[----:B------:R-:W-:-:S02]  /*119d0*/  PLOP3.LUT P3, PT, PT, PT, UP0, 0x80, 0x0 ;  /* 0x000000000000781c */ /* 0x000fc40003f6f008 */
[----:B------:R-:W-:Y:S01]  /*119e0*/  LOP3.LUT R129, R123, R142, R129, 0xfe, !PT ;  /* 0x0000008e7b817212 */ /* 0x000fe200078efe81 */
[----:B------:R-:W-:Y:S01]  /*119f0*/  IMAD.WIDE.U32 R16, R16, 0x100, RZ ;  /* 0x0000010010107825 */ /* 0x000fe200078e00ff */
[----:B------:R-:W-:Y:S02]  /*11a00*/  SEL R123, RZ, 0x1, P6 ;  /* 0x00000001ff7b7807 */ /* 0x000fe40003000000 */
[----:B------:R-:W-:Y:S01]  /*11a10*/  PLOP3.LUT P2, PT, PT, PT, UP0, 0x40, 0x0 ;  /* 0x000000000000781c */ /* 0x000fe20003f4e808 */
[----:B------:R-:W-:Y:S01]  /*11a20*/  IMAD.MOV.U32 R142, RZ, RZ, 0x10 ;  /* 0x00000010ff8e7424 */ /* 0x000fe200078e00ff */
[----:B------:R-:W-:Y:S02]  /*11a30*/  LOP3.LUT R122, R16, R122, R18, 0xfe, !PT ;  /* 0x0000007a107a7212 */ /* 0x000fe400078efe12 */
[----:B------:R-:W-:Y:S01]  /*11a40*/  LOP3.LUT R17, R17, R129, R19, 0xfe, !PT ;  /* 0x0000008111117212 */ /* 0x000fe200078efe13 */
[----:B------:R-:W-:Y:S01]  /*11a50*/  IMAD.WIDE.U32 R18, R147, 0x8, R130 ;  /* 0x0000000893127825 */ /* 0x000fe200078e0082 */
[----:B------:R-:W-:-:S02]  /*11a60*/  LOP3.LUT R16, R122, R123, RZ, 0xfc, !PT ;  /* 0x0000007b7a107212 */ /* 0x000fc400078efcff */
[----:B------:R-:W-:Y:S02]  /*11a70*/  IADD3 R129, R128, 0x180, RZ ;  /* 0x0000018080817810 */ /* 0x000fe40007ffe0ff */
[----:B------:R-:W-:Y:S01]  /*11a80*/  PLOP3.LUT P4, PT, PT, PT, UP0, 0x80, 0x0 ;  /* 0x000000000000781c */ /* 0x000fe20003f8f008 */
        /* <DEDUP_REMOVED lines=25> */
.L_x_13254:
[----:B------:R2:W5:Y:S04]  /*11c20*/  @P4 LDG.E.128 R52, desc[UR4][R142.64] ;  /* 0x000000048e344981 */ /* 0x000568000c1e1d00 */
[----:B------:R2:W5:Y:S04]  /*11c30*/  @P0 LDG.E.128 R48, desc[UR4][R140.64] ;  /* 0x000000048c300981 */ /* 0x000568000c1e1d00 */
[----:B------:R2:W5:Y:S04]  /*11c40*/  @P0 LDG.E.128 R44, desc[UR4][R140.64+0x10] ;  /* 0x000010048c2c0981 */ /* 0x000568000c1e1d00 */
[----:B------:R2:W5:Y:S01]  /*11c50*/  LDG.E.128 R120, desc[UR4][R144.64] ;  /* 0x0000000490787981 */ /* 0x000562000c1e1d00 */
[C---:B------:R-:W-:Y:S01]  /*11c60*/  ISETP.NE.AND P2, PT, R138.reuse, 0x1, PT ;  /* 0x000000018a00780c */ /* 0x040fe20003f45270 */
[----:B------:R-:W-:Y:S01]  /*11c70*/  BSSY B0, `(.L_x_13255) ;  /* 0x000000c000007945 */ /* 0x000fe20003800000 */
[----:B01----:R-:W-:-:S11]  /*11c80*/  VIADD R17, R138, 0x1 ;  /* 0x000000018a117836 */ /* 0x003fd60000000000 */
        /* <DEDUP_REMOVED lines=9> */
.L_x_13256:
[----:B------:R-:W-:-:S07]  /*11d20*/  IMAD.MOV.U32 R142, RZ, RZ, R8 ;  /* 0x000000ffff8e7224 */ /* 0x000fce00078e0008 */
.L_x_13257:
[----:B------:R-:W-:Y:S05]  /*11d30*/  BSYNC B0 ;  /* 0x0000000000007941 */ /* 0x000fea0003800000 */
.L_x_13255:
        /* <DEDUP_REMOVED lines=16> */
.L_x_13261:
[----:B------:R-:W-:Y:S05]  /*11e40*/  BSYNC B1 ;  /* 0x0000000000017941 */ /* 0x000fea0003800000 */
.L_x_13260:
        /* <DEDUP_REMOVED lines=44> */
.L_x_13259:
[----:B------:R-:W-:Y:S05]  /*12110*/  BSYNC B0 ;  /* 0x0000000000007941 */ /* 0x000fea0003800000 */
.L_x_13258:
        /* <DEDUP_REMOVED lines=14> */
.L_x_13262:
        /* <DEDUP_REMOVED lines=12> */
.L_x_13265:
[----:B------:R-:W-:-:S07]  /*122c0*/  IMAD.MOV.U32 R12, RZ, RZ, R8 ;  /* 0x000000ffff0c7224 */ /* 0x000fce00078e0008 */
.L_x_13266:
[----:B------:R-:W-:Y:S05]  /*122d0*/  BSYNC B0 ;  /* 0x0000000000007941 */ /* 0x000fea0003800000 */
.L_x_13264:
        /* <DEDUP_REMOVED lines=16> */
.L_x_13270:
[----:B------:R-:W-:Y:S05]  /*123e0*/  BSYNC B1 ;  /* 0x0000000000017941 */ /* 0x000fea0003800000 */
.L_x_13269:
        /* <DEDUP_REMOVED lines=44> */
.L_x_13268:
[----:B------:R-:W-:Y:S05]  /*126b0*/  BSYNC B0 ;  /* 0x0000000000007941 */ /* 0x000fea0003800000 */
.L_x_13267:
        /* <DEDUP_REMOVED lines=9> */
.L_x_13263:
        /* <DEDUP_REMOVED lines=12> */
.L_x_13272:
[----:B------:R-:W-:-:S07]  /*12810*/  IMAD.MOV.U32 R17, RZ, RZ, R8 ;  /* 0x000000ffff117224 */ /* 0x000fce00078e0008 */
.L_x_13273:
[----:B------:R-:W-:Y:S05]  /*12820*/  BSYNC B0 ;  /* 0x0000000000007941 */ /* 0x000fea0003800000 */
.L_x_13271:
        /* <DEDUP_REMOVED lines=16> */
.L_x_13277:
[----:B------:R-:W-:Y:S05]  /*12930*/  BSYNC B1 ;  /* 0x0000000000017941 */ /* 0x000fea0003800000 */
.L_x_13276:
        /* <DEDUP_REMOVED lines=44> */
.L_x_13275:
[----:B------:R-:W-:Y:S05]  /*12c00*/  BSYNC B0 ;  /* 0x0000000000007941 */ /* 0x000fea0003800000 */
.L_x_13274:
        /* <DEDUP_REMOVED lines=13> */
.L_x_13278:
        /* <DEDUP_REMOVED lines=12> */
.L_x_13281:
[----:B------:R-:W-:-:S07]  /*12da0*/  IMAD.MOV.U32 R13, RZ, RZ, R8 ;  /* 0x000000ffff0d7224 */ /* 0x000fce00078e0008 */
.L_x_13282:
[----:B------:R-:W-:Y:S05]  /*12db0*/  BSYNC B0 ;  /* 0x0000000000007941 */ /* 0x000fea0003800000 */
.L_x_13280:
        /* <DEDUP_REMOVED lines=16> */
.L_x_13286:
[----:B------:R-:W-:Y:S05]  /*12ec0*/  BSYNC B1 ;  /* 0x0000000000017941 */ /* 0x000fea0003800000 */
.L_x_13285:
        /* <DEDUP_REMOVED lines=44> */
.L_x_13284:
[----:B------:R-:W-:Y:S05]  /*13190*/  BSYNC B0 ;  /* 0x0000000000007941 */ /* 0x000fea0003800000 */
.L_x_13283:
        /* <DEDUP_REMOVED lines=10> */
.L_x_13279:
        /* <DEDUP_REMOVED lines=12> */
.L_x_13288:
[----:B------:R-:W-:-:S07]  /*13300*/  IMAD.MOV.U32 R120, RZ, RZ, R8 ;  /* 0x000000ffff787224 */ /* 0x000fce00078e0008 */
.L_x_13289:
[----:B------:R-:W-:Y:S05]  /*13310*/  BSYNC B0 ;  /* 0x0000000000007941 */ /* 0x000fea0003800000 */
.L_x_13287:
        /* <DEDUP_REMOVED lines=16> */
.L_x_13293:
[----:B------:R-:W-:Y:S05]  /*13420*/  BSYNC B1 ;  /* 0x0000000000017941 */ /* 0x000fea0003800000 */
.L_x_13292:
        /* <DEDUP_REMOVED lines=44> */
.L_x_13291:
[----:B------:R-:W-:Y:S05]  /*136f0*/  BSYNC B0 ;  /* 0x0000000000007941 */ /* 0x000fea0003800000 */
.L_x_13290:
[----:B------:R-:W-:Y:S02]  /*13700*/  I2FP.F32.U32 R18, R120 ;  /* 0x0000007800127245 */ /* 0x000fe40000201000 */
[----:B------:R-:W-:-:S03]  /*13710*/  SHF.L.U32 R19, R121, 0x10, RZ ;  /* 0x0000001079137819 */ /* 0x000fc600000006ff */
[----:B------:R-:W-:-:S05]  /*13720*/  FFMA.FTZ R18, R18, R137, 1.1641532182693481445e-10 ;  /* 0x2f00000012127423 */ /* 0x000fca0000010089 */
[----:B------:R-:W-:Y:S01]  /*13730*/  FSETP.GTU.FTZ.AND P2, PT, R18, R135, PT ;  /* 0x000000871200720b */ /* 0x000fe20003f5c000 */
[----:B------:R-:W-:Y:S01]  /*13740*/  FMUL.FTZ R18, R19, R136 ;  /* 0x0000008813127220 */ /* 0x000fe20000410000 */
        /* <DEDUP_REMOVED lines=9> */
.L_x_13294:
        /* <DEDUP_REMOVED lines=12> */
.L_x_13297:
[----:B------:R-:W-:-:S07]  /*138a0*/  IMAD.MOV.U32 R14, RZ, RZ, R8 ;  /* 0x000000ffff0e7224 */ /* 0x000fce00078e0008 */
.L_x_13298:
[----:B------:R-:W-:Y:S05]  /*138b0*/  BSYNC B0 ;  /* 0x0000000000007941 */ /* 0x000fea0003800000 */
.L_x_13296:
        /* <DEDUP_REMOVED lines=16> */
.L_x_13302:
[----:B------:R-:W-:Y:S05]  /*139c0*/  BSYNC B1 ;  /* 0x0000000000017941 */ /* 0x000fea0003800000 */
.L_x_13301:
        /* <DEDUP_REMOVED lines=44> */
.L_x_13300:
[----:B------:R-:W-:Y:S05]  /*13c90*/  BSYNC B0 ;  /* 0x0000000000007941 */ /* 0x000fea0003800000 */
.L_x_13299:
        /* <DEDUP_REMOVED lines=9> */
.L_x_13295:
        /* <DEDUP_REMOVED lines=12> */
.L_x_13304:
[----:B------:R-:W-:-:S07]  /*13df0*/  IMAD.MOV.U32 R144, RZ, RZ, R8 ;  /* 0x000000ffff907224 */ /* 0x000fce00078e0008 */
.L_x_13305:
[----:B------:R-:W-:Y:S05]  /*13e00*/  BSYNC B0 ;  /* 0x0000000000007941 */ /* 0x000fea0003800000 */
.L_x_13303:
        /* <DEDUP_REMOVED lines=16> */
.L_x_13309:
[----:B------:R-:W-:Y:S05]  /*13f10*/  BSYNC B1 ;  /* 0x0000000000017941 */ /* 0x000fea0003800000 */
.L_x_13308:
        /* <DEDUP_REMOVED lines=44> */
.L_x_13307:
[----:B------:R-:W-:Y:S05]  /*141e0*/  BSYNC B0 ;  /* 0x0000000000007941 */ /* 0x000fea0003800000 */
.L_x_13306:
        /* <DEDUP_REMOVED lines=13> */
.L_x_13310:
        /* <DEDUP_REMOVED lines=12> */
.L_x_13313:
[----:B------:R-:W-:-:S07]  /*14380*/  IMAD.MOV.U32 R15, RZ, RZ, R8 ;  /* 0x000000ffff0f7224 */ /* 0x000fce00078e0008 */
.L_x_13314:
[----:B------:R-:W-:Y:S05]  /*14390*/  BSYNC B0 ;  /* 0x0000000000007941 */ /* 0x000fea0003800000 */
.L_x_13312:
        /* <DEDUP_REMOVED lines=16> */
.L_x_13318:
[----:B------:R-:W-:Y:S05]  /*144a0*/  BSYNC B1 ;  /* 0x0000000000017941 */ /* 0x000fea0003800000 */
.L_x_13317:
        /* <DEDUP_REMOVED lines=44> */
.L_x_13316:
[----:B------:R-:W-:Y:S05]  /*14770*/  BSYNC B0 ;  /* 0x0000000000007941 */ /* 0x000fea0003800000 */
.L_x_13315:
        /* <DEDUP_REMOVED lines=10> */
.L_x_13311:
        /* <DEDUP_REMOVED lines=12> */
.L_x_13320:
[----:B------:R-:W-:-:S07]  /*148e0*/  IMAD.MOV.U32 R144, RZ, RZ, R8 ;  /* 0x000000ffff907224 */ /* 0x000fce00078e0008 */
.L_x_13321:
[----:B------:R-:W-:Y:S05]  /*148f0*/  BSYNC B0 ;  /* 0x0000000000007941 */ /* 0x000fea0003800000 */
.L_x_13319:
        /* <DEDUP_REMOVED lines=16> */
.L_x_13325:
[----:B------:R-:W-:Y:S05]  /*14a00*/  BSYNC B1 ;  /* 0x0000000000017941 */ /* 0x000fea0003800000 */
.L_x_13324:
        /* <DEDUP_REMOVED lines=44> */
.L_x_13323:
[----:B------:R-:W-:Y:S05]  /*14cd0*/  BSYNC B0 ;  /* 0x0000000000007941 */ /* 0x000fea0003800000 */
.L_x_13322:
        /* <DEDUP_REMOVED lines=13> */
.L_x_13326:
        /* <DEDUP_REMOVED lines=12> */
.L_x_13329:
[----:B------:R-:W-:-:S07]  /*14e70*/  IMAD.MOV.U32 R121, RZ, RZ, R8 ;  /* 0x000000ffff797224 */ /* 0x000fce00078e0008 */
.L_x_13330:
[----:B------:R-:W-:Y:S05]  /*14e80*/  BSYNC B0 ;  /* 0x0000000000007941 */ /* 0x000fea0003800000 */
.L_x_13328:
        /* <DEDUP_REMOVED lines=16> */
.L_x_13334:
[----:B------:R-:W-:Y:S05]  /*14f90*/  BSYNC B1 ;  /* 0x0000000000017941 */ /* 0x000fea0003800000 */
.L_x_13333:
        /* <DEDUP_REMOVED lines=44> */
.L_x_13332:
[----:B------:R-:W-:Y:S05]  /*15260*/  BSYNC B0 ;  /* 0x0000000000007941 */ /* 0x000fea0003800000 */
.L_x_13331:
        /* <DEDUP_REMOVED lines=9> */
.L_x_13327:
        /* <DEDUP_REMOVED lines=12> */
.L_x_13336:
[----:B------:R-:W-:-:S07]  /*153c0*/  IMAD.MOV.U32 R121, RZ, RZ, R8 ;  /* 0x000000ffff797224 */ /* 0x000fce00078e0008 */
.L_x_13337:
[----:B------:R-:W-:Y:S05]  /*153d0*/  BSYNC B0 ;  /* 0x0000000000007941 */ /* 0x000fea0003800000 */
.L_x_13335:
        /* <DEDUP_REMOVED lines=16> */
.L_x_13341:
[----:B------:R-:W-:Y:S05]  /*154e0*/  BSYNC B1 ;  /* 0x0000000000017941 */ /* 0x000fea0003800000 */
.L_x_13340:
        /* <DEDUP_REMOVED lines=44> */
.L_x_13339:
[----:B------:R-:W-:Y:S05]  /*157b0*/  BSYNC B0 ;  /* 0x0000000000007941 */ /* 0x000fea0003800000 */
.L_x_13338:
        /* <DEDUP_REMOVED lines=12> */
.L_x_13342:
        /* <DEDUP_REMOVED lines=12> */
.L_x_13345:
[----:B------:R-:W-:-:S07]  /*15940*/  IMAD.MOV.U32 R122, RZ, RZ, R8 ;  /* 0x000000ffff7a7224 */ /* 0x000fce00078e0008 */
.L_x_13346:
[----:B------:R-:W-:Y:S05]  /*15950*/  BSYNC B0 ;  /* 0x0000000000007941 */ /* 0x000fea0003800000 */
.L_x_13344:
        /* <DEDUP_REMOVED lines=16> */
.L_x_13350:
[----:B------:R-:W-:Y:S05]  /*15a60*/  BSYNC B1 ;  /* 0x0000000000017941 */ /* 0x000fea0003800000 */
.L_x_13349:
        /* <DEDUP_REMOVED lines=44> */
.L_x_13348:
[----:B------:R-:W-:Y:S05]  /*15d30*/  BSYNC B0 ;  /* 0x0000000000007941 */ /* 0x000fea0003800000 */
.L_x_13347:
        /* <DEDUP_REMOVED lines=10> */
.L_x_13343:
        /* <DEDUP_REMOVED lines=12> */
.L_x_13352:
[----:B------:R-:W-:-:S07]  /*15ea0*/  IMAD.MOV.U32 R122, RZ, RZ, R8 ;  /* 0x000000ffff7a7224 */ /* 0x000fce00078e0008 */
.L_x_13353:
[----:B------:R-:W-:Y:S05]  /*15eb0*/  BSYNC B0 ;  /* 0x0000000000007941 */ /* 0x000fea0003800000 */
.L_x_13351:
        /* <DEDUP_REMOVED lines=16> */
.L_x_13357:
[----:B------:R-:W-:Y:S05]  /*15fc0*/  BSYNC B1 ;  /* 0x0000000000017941 */ /* 0x000fea0003800000 */
.L_x_13356:
        /* <DEDUP_REMOVED lines=44> */
.L_x_13355:
[----:B------:R-:W-:Y:S05]  /*16290*/  BSYNC B0 ;  /* 0x0000000000007941 */ /* 0x000fea0003800000 */
.L_x_13354:
        /* <DEDUP_REMOVED lines=13> */
.L_x_13358:
        /* <DEDUP_REMOVED lines=12> */
.L_x_13361:
[----:B------:R-:W-:-:S07]  /*16430*/  IMAD.MOV.U32 R126, RZ, RZ, R8 ;  /* 0x000000ffff7e7224 */ /* 0x000fce00078e0008 */
.L_x_13362:
[----:B------:R-:W-:Y:S05]  /*16440*/  BSYNC B0 ;  /* 0x0000000000007941 */ /* 0x000fea0003800000 */
.L_x_13360:
        /* <DEDUP_REMOVED lines=16> */
.L_x_13366:
[----:B------:R-:W-:Y:S05]  /*16550*/  BSYNC B1 ;  /* 0x0000000000017941 */ /* 0x000fea0003800000 */
.L_x_13365:
        /* <DEDUP_REMOVED lines=44> */
.L_x_13364:
[----:B------:R-:W-:Y:S05]  /*16820*/  BSYNC B0 ;  /* 0x0000000000007941 */ /* 0x000fea0003800000 */
.L_x_13363:
        /* <DEDUP_REMOVED lines=9> */
.L_x_13359:
        /* <DEDUP_REMOVED lines=12> */
.L_x_13368:
[----:B------:R-:W-:-:S07]  /*16980*/  IMAD.MOV.U32 R150, RZ, RZ, R8 ;  /* 0x000000ffff967224 */ /* 0x000fce00078e0008 */
.L_x_13369:
[----:B------:R-:W-:Y:S05]  /*16990*/  BSYNC B0 ;  /* 0x0000000000007941 */ /* 0x000fea0003800000 */
.L_x_13367:
        /* <DEDUP_REMOVED lines=16> */
.L_x_13373:
[----:B------:R-:W-:Y:S05]  /*16aa0*/  BSYNC B1 ;  /* 0x0000000000017941 */ /* 0x000fea0003800000 */
.L_x_13372:
        /* <DEDUP_REMOVED lines=44> */
.L_x_13371:
[----:B------:R-:W-:Y:S05]  /*16d70*/  BSYNC B0 ;  /* 0x0000000000007941 */ /* 0x000fea0003800000 */
.L_x_13370:
        /* <DEDUP_REMOVED lines=12> */
.L_x_13374:
        /* <DEDUP_REMOVED lines=12> */
.L_x_13377:
[----:B------:R-:W-:-:S07]  /*16f00*/  IMAD.MOV.U32 R127, RZ, RZ, R8 ;  /* 0x000000ffff7f7224 */ /* 0x000fce00078e0008 */
.L_x_13378:
[----:B------:R-:W-:Y:S05]  /*16f10*/  BSYNC B0 ;  /* 0x0000000000007941 */ /* 0x000fea0003800000 */
.L_x_13376:
        /* <DEDUP_REMOVED lines=16> */
.L_x_13382:
[----:B------:R-:W-:Y:S05]  /*17020*/  BSYNC B1 ;  /* 0x0000000000017941 */ /* 0x000fea0003800000 */
.L_x_13381:
        /* <DEDUP_REMOVED lines=44> */
.L_x_13380:
[----:B------:R-:W-:Y:S05]  /*172f0*/  BSYNC B0 ;  /* 0x0000000000007941 */ /* 0x000fea0003800000 */
.L_x_13379:
        /* <DEDUP_REMOVED lines=10> */
.L_x_13375:
[----:B------:R-:W-:Y:S01]  /*173a0*/  FADD.FTZ R136, RZ, R40 ;  /* 0x00000028ff887221 */ /* 0x000fe20000010000 */
[----:B------:R-:W-:Y:S01]  /*173b0*/  ISETP.NE.AND P1, PT, R138, RZ, PT ;  /* 0x000000ff8a00720c */ /* 0x000fe20003f25270 */
[----:B------:R-:W-:Y:S01]  /*173c0*/  IMAD.WIDE.U32 R132, R129, 0x20, R132 ;  /* 0x0000002081847825 */ /* 0x000fe200078e0084 */
[----:B------:R-:W-:-:S03]  /*173d0*/  SEL R138, RZ, 0x1000000, P5 ;  /* 0x01000000ff8a7807 */ /* 0x000fc60002800000 */
[----:B------:R-:W-:Y:S01]  /*173e0*/  FADD.FTZ R135, R136, R41 ;  /* 0x0000002988877221 */ /* 0x000fe20000010000 */
[----:B------:R-:W-:Y:S01]  /*173f0*/  ISETP.NE.AND P5, PT, R149, RZ, PT ;  /* 0x000000ff9500720c */ /* 0x000fe20003fa5270 */
[----:B------:R-:W-:Y:S01]  /*17400*/  IMAD.WIDE.U32 R130, R129, 0x8, R130 ;  /* 0x0000000881827825 */ /* 0x000fe200078e0082 */
[----:B------:R-:W-:-:S03]  /*17410*/  ISETP.NE.AND P6, PT, R148, RZ, PT ;  /* 0x000000ff9400720c */ /* 0x000fc60003fc5270 */
[----:B------:R-:W-:Y:S01]  /*17420*/  FADD.FTZ R136, R135, R42 ;  /* 0x0000002a87887221 */ /* 0x000fe20000010000 */
[----:B------:R-:W-:Y:S01]  /*17430*/  ISETP.NE.AND P0, PT, R146, RZ, PT ;  /* 0x000000ff9200720c */ /* 0x000fe20003f05270 */
[----:B------:R0:W-:Y:S01]  /*17440*/  STG.E.128 desc[UR4][R132.64], R16 ;  /* 0x0000001084007986 */ /* 0x0001e2000c101d04 */
[----:B------:R-:W-:Y:S01]  /*17450*/  SEL R144, RZ, 0x1, P5 ;  /* 0x00000001ff907807 */ /* 0x000fe20002800000 */
[----:B------:R-:W-:Y:S01]  /*17460*/  FADD.FTZ R135, R136, R43 ;  /* 0x0000002b88877221 */ /* 0x000fe20000010000 */
[----:B------:R-:W-:Y:S01]  /*17470*/  SEL R137, RZ, 0x10000, P4 ;  /* 0x00010000ff897807 */ /* 0x000fe20002000000 */
[----:B------:R0:W-:Y:S01]  /*17480*/  STG.E.128 desc[UR4][R132.64+0x10], R120 ;  /* 0x0000107884007986 */ /* 0x0001e2000c101d04 */
[----:B------:R-:W-:Y:S01]  /*17490*/  SEL R146, RZ, 0x100, P3 ;  /* 0x00000100ff927807 */ /* 0x000fe20001800000 */
[----:B------:R-:W-:Y:S01]  /*174a0*/  FADD.FTZ R136, R135, R36 ;  /* 0x0000002487887221 */ /* 0x000fe20000010000 */
[----:B------:R-:W-:Y:S01]  /*174b0*/  SEL R142, RZ, 0x1, P6 ;  /* 0x00000001ff8e7807 */ /* 0x000fe20003000000 */
[----:B------:R-:W-:Y:S01]  /*174c0*/  IMAD.WIDE.U32 R144, R144, 0x1000000, RZ ;  /* 0x0100000090907825 */ /* 0x000fe200078e00ff */
[----:B------:R-:W-:-:S03]  /*174d0*/  LOP3.LUT R146, R146, R138, R137, 0xfe, !PT ;  /* 0x0000008a92927212 */ /* 0x000fc600078efe89 */
[----:B------:R-:W-:Y:S01]  /*174e0*/  FADD.FTZ R135, R136, R37 ;  /* 0x0000002588877221 */ /* 0x000fe20000010000 */
[----:B------:R-:W-:Y:S01]  /*174f0*/  SEL R141, RZ, 0x1, P2 ;  /* 0x00000001ff8d7807 */ /* 0x000fe20001000000 */
[----:B------:R-:W-:Y:S01]  /*17500*/  IMAD.WIDE.U32 R142, R142, 0x10000, RZ ;  /* 0x000100008e8e7825 */ /* 0x000fe200078e00ff */
[----:B------:R-:W-:-:S03]  /*17510*/  PLOP3.LUT P2, PT, PT, PT, UP0, 0x40, 0x0 ;  /* 0x000000000000781c */ /* 0x000fc60003f4e808 */
[----:B------:R-:W-:Y:S01]  /*17520*/  FADD.FTZ R136, R135, R38 ;  /* 0x0000002687887221 */ /* 0x000fe20000010000 */
[----:B------:R-:W-:Y:S02]  /*17530*/  LOP3.LUT R145, R145, R146, R141, 0xfe, !PT ;  /* 0x0000009291917212 */ /* 0x000fe400078efe8d */
[----:B------:R-:W-:Y:S01]  /*17540*/  SEL R141, RZ, 0x1, P1 ;  /* 0x00000001ff8d7807 */ /* 0x000fe20000800000 */
        /* <DEDUP_REMOVED lines=25> */
[----:B------:R-:W-:Y:S01]  /*176e0*/  FADD.FTZ R135, R138, R17 ;  /* 0x000000118a877221 */ /* 0x000fe20000010000 */
[----:B------:R-:W-:-:S03]  /*176f0*/  SHF.R.U32.HI R141, RZ, 0x5, R0 ;  /* 0x00000005ff8d7819 */ /* 0x000fc60000011600 */
[----:B------:R0:W-:Y:S01]  /*17700*/  STG.E.64 desc[UR4][R130.64], R136 ;  /* 0x0000008882007986 */ /* 0x0001e2000c101b04 */
[----:B------:R-:W-:Y:S01]  /*17710*/  FADD.FTZ R134, R135, R18 ;  /* 0x0000001287867221 */ /* 0x000fe20000010000 */
[----:B------:R-:W-:-:S03]  /*17720*/  LOP3.LUT R138, R141, 0x7fffffc, RZ, 0xc0, !PT ;  /* 0x07fffffc8d8a7812 */ /* 0x000fc600078ec0ff */
[----:B------:R-:W-:-:S04]  /*17730*/  FADD.FTZ R135, R134, R19 ;  /* 0x0000001386877221 */ /* 0x000fc80000010000 */
[----:B------:R-:W-:-:S04]  /*17740*/  FADD.FTZ R134, R135, R120 ;  /* 0x0000007887867221 */ /* 0x000fc80000010000 */
[----:B------:R-:W-:-:S04]  /*17750*/  FADD.FTZ R135, R134, R121 ;  /* 0x0000007986877221 */ /* 0x000fc80000010000 */
[----:B------:R-:W-:Y:S01]  /*17760*/  FADD.FTZ R142, R135, R122 ;  /* 0x0000007a878e7221 */ /* 0x000fe20000010000 */
        /* <DEDUP_REMOVED lines=21> */
.L_x_13383:
[----:B------:R-:W-:Y:S01]  /*178c0*/  UMOV UR16, 0xffffffff ;  /* 0xffffffff00107882 */ /* 0x000fe20000000000 */
[----:B------:R-:W-:Y:S01]  /*178d0*/  @!P0 IADD3 R138, R138, 0x4, RZ ;  /* 0x000000048a8a8810 */ /* 0x000fe20007ffe0ff */
        /* <DEDUP_REMOVED lines=86> */
.L_x_13396:
[----:B------:R-:W2:Y:S01]  /*17e40*/  @!P1 S2R R131, SR_CgaCtaId ;  /* 0x0000000000839919 */ /* 0x000ea20000008800 */
[----:B------:R-:W-:Y:S01]  /*17e50*/  LOP3.LUT R137, R0, 0x1f, RZ, 0xc0, !PT ;  /* 0x0000001f00897812 */ /* 0x000fe200078ec0ff */
[----:B-1----:R-:W-:Y:S01]  /*17e60*/  FADD.FTZ R133, R136, R135 ;  /* 0x0000008788857221 */ /* 0x002fe20000010000 */
[----:B------:R-:W-:Y:S01]  /*17e70*/  @!P1 MOV R130, 0x400 ;  /* 0x0000040000829802 */ /* 0x000fe20000000f00 */
[----:B------:R-:W-:Y:S05]  /*17e80*/  WARPSYNC.ALL ;  /* 0x0000000000007948 */ /* 0x000fea0003800000 */
[----:B------:R-:W-:Y:S01]  /*17e90*/  ISETP.GT.U32.AND P2, PT, R137, 0x3, PT ;  /* 0x000000038900780c */ /* 0x000fe20003f44070 */
[----:B------:R-:W-:Y:S01]  /*17ea0*/  IMAD.MOV.U32 R135, RZ, RZ, RZ ;  /* 0x000000ffff877224 */ /* 0x000fe200078e00ff */
[----:B------:R-:W-:-:S11]  /*17eb0*/  LOP3.LUT R141, R141, 0x3, RZ, 0xc0, !PT ;  /* 0x000000038d8d7812 */ /* 0x000fd600078ec0ff */
[----:B------:R-:W1:Y:S01]  /*17ec0*/  @!P2 S2R R143, SR_CgaCtaId ;  /* 0x00000000008fa919 */ /* 0x000e620000008800 */
[----:B------:R-:W-:Y:S01]  /*17ed0*/  @!P2 IMAD.IADD R137, R138, 0x1, R137 ;  /* 0x000000018a89a824 */ /* 0x000fe200078e0289 */
[----:B------:R-:W-:-:S04]  /*17ee0*/  @!P2 MOV R135, 0x400 ;  /* 0x000004000087a802 */ /* 0x000fc80000000f00 */
[----:B------:R-:W-:Y:S01]  /*17ef0*/  I2FP.F32.S32 R145, R135 ;  /* 0x0000008700917245 */ /* 0x000fe20000201400 */
[----:B0-----:R-:W0:Y:S01]  /*17f00*/  SHFL.DOWN PT, R136, R135, 0x2, 0x1f ;  /* 0x08401f0087887f89 */ /* 0x001e2200000e0000 */
[----:B--2---:R-:W-:Y:S01]  /*17f10*/  @!P1 LEA R131, R131, R130, 0x18 ;  /* 0x0000008283839211 */ /* 0x004fe200078ec0ff */
[----:B------:R-:W-:-:S05]  /*17f20*/  @!P1 IMAD.IADD R130, R138, 0x1, R141 ;  /* 0x000000018a829824 */ /* 0x000fca00078e028d */
[----:B------:R-:W-:Y:S02]  /*17f30*/  @!P1 LEA R134, R130, R131, 0x3 ;  /* 0x0000008382869211 */ /* 0x000fe400078e18ff */
[----:B------:R-:W-:-:S03]  /*17f40*/  @!P2 MOV R130, 0x400 ;  /* 0x000004000082a802 */ /* 0x000fc60000000f00 */
[----:B------:R0:W-:Y:S01]  /*17f50*/  @!P1 STS.64 [R134], R132 ;  /* 0x0000008486009388 */ /* 0x0001e20000000a00 */
[----:B------:R-:W-:Y:S01]  /*17f60*/  BAR.SYNC.DEFER_BLOCKING 0x0 ;  /* 0x0000000000007b1d */ /* 0x000fe20000010000 */
[----:B------:R-:W-:Y:S02]  /*17f70*/  PLOP3.LUT P1, PT, PT, PT, UP1, 0x40, 0x0 ;  /* 0x000000000000781c */ /* 0x000fe40003f2e818 */
[----:B-1----:R-:W-:Y:S01]  /*17f80*/  @!P2 LEA R130, R143, R130, 0x18 ;  /* 0x000000828f82a211 */ /* 0x002fe200078ec0ff */
[----:B0-----:R-:W-:Y:S01]  /*17f90*/  IMAD.IADD R133, R136, 0x1, R135 ;  /* 0x0000000188857824 */ /* 0x001fe200078e0287 */
[----:B------:R-:W-:Y:S02]  /*17fa0*/  I2FP.F32.S32 R136, R136 ;  /* 0x0000008800887245 */ /* 0x000fe40000201400 */
[----:B------:R-:W-:Y:S02]  /*17fb0*/  @!P2 LEA R137, R137, R130, 0x3 ;  /* 0x000000828989a211 */ /* 0x000fe400078e18ff */
[----:B------:R-:W-:-:S02]  /*17fc0*/  CS2R R130, SRZ ;  /* 0x0000000000827805 */ /* 0x000fc4000001ff00 */
[----:B------:R-:W-:Y:S01]  /*17fd0*/  I2FP.F32.S32 R132, R133 ;  /* 0x0000008500847245 */ /* 0x000fe20000201400 */
[----:B------:R-:W0:Y:S03]  /*17fe0*/  SHFL.DOWN PT, R144, R133, 0x1, 0x1f ;  /* 0x08201f0085907f89 */ /* 0x000e2600000e0000 */
[----:B------:R-:W1:Y:S01]  /*17ff0*/  MUFU.RCP R138, R132 ;  /* 0x00000084008a7308 */ /* 0x000e620000001000 */
[----:B------:R-:W2:Y:S01]  /*18000*/  @!P2 LDS.64 R130, [R137] ;  /* 0x000000008982a984 */ /* 0x000ea20000000a00 */
[----:B------:R-:W-:Y:S02]  /*18010*/  PLOP3.LUT P2, PT, PT, PT, UP1, 0x40, 0x0 ;  /* 0x000000000000781c */ /* 0x000fe40003f4e818 */
[-C--:B0-----:R-:W-:Y:S02]  /*18020*/  IADD3 R135, R133, R144.reuse, RZ ;  /* 0x0000009085877210 */ /* 0x081fe40007ffe0ff */
[----:B------:R-:W-:-:S02]  /*18030*/  I2FP.F32.S32 R144, R144 ;  /* 0x0000009000907245 */ /* 0x000fc40000201400 */
[----:B------:R-:W-:-:S06]  /*18040*/  I2FP.F32.S32 R135, R135 ;  /* 0x0000008700877245 */ /* 0x000fcc0000201400 */
[----:B------:R-:W0:Y:S01]  /*18050*/  MUFU.RCP R135, R135 ;  /* 0x0000008700877308 */ /* 0x000e220000001000 */
[----:B--2---:R-:W2:Y:S04]  /*18060*/  SHFL.DOWN PT, R143, R130, 0x2, 0x1f ;  /* 0x08401f00828f7f89 */ /* 0x004ea800000e0000 */
[----:B------:R-:W3:Y:S01]  /*18070*/  SHFL.DOWN PT, R134, R131, 0x2, 0x1f ;  /* 0x08401f0083867f89 */ /* 0x000ee200000e0000 */
[----:B--2---:R-:W-:-:S04]  /*18080*/  FMUL.FTZ R142, R143, R136 ;  /* 0x000000888f8e7220 */ /* 0x004fc80000410000 */
[----:B------:R-:W-:Y:S01]  /*18090*/  FFMA.FTZ R137, R145, R130, R142 ;  /* 0x0000008291897223 */ /* 0x000fe2000001008e */
[----:B------:R-:W-:Y:S01]  /*180a0*/  FADD.FTZ R130, -R143, R130 ;  /* 0x000000828f827221 */ /* 0x000fe20000010100 */
[----:B---3--:R-:W-:Y:S02]  /*180b0*/  FADD.FTZ R133, R134, R131 ;  /* 0x0000008386857221 */ /* 0x008fe40000010000 */
[----:B-1----:R-:W-:Y:S01]  /*180c0*/  FMUL.FTZ R137, R138, R137 ;  /* 0x000000898a897220 */ /* 0x002fe20000410000 */
[----:B------:R-:W-:-:S04]  /*180d0*/  FMUL.FTZ R130, R130, R130 ;  /* 0x0000008282827220 */ /* 0x000fc80000410000 */
[----:B------:R-:W1:Y:S01]  /*180e0*/  SHFL.DOWN PT, R142, R137, 0x1, 0x1f ;  /* 0x08201f00898e7f89 */ /* 0x000e6200000e0000 */
[----:B------:R-:W-:-:S04]  /*180f0*/  FMUL.FTZ R130, R130, R145 ;  /* 0x0000009182827220 */ /* 0x000fc80000410000 */
[----:B------:R-:W-:Y:S02]  /*18100*/  FMUL.FTZ R130, R130, R136 ;  /* 0x0000008882827220 */ /* 0x000fe40000410000 */
[----:B------:R-:W2:Y:S02]  /*18110*/  LDC R136, c[0x0][0x2d8] ;  /* 0x0000b600ff887b82 */ /* 0x000ea40000000800 */
[----:B------:R-:W-:-:S05]  /*18120*/  FFMA.FTZ R130, R138, R130, R133 ;  /* 0x000000828a827223 */ /* 0x000fca0000010085 */
[----:B------:R-:W3:Y:S01]  /*18130*/  SHFL.DOWN PT, R133, R130, 0x1, 0x1f ;  /* 0x08201f0082857f89 */ /* 0x000ee200000e0000 */
[----:B-1----:R-:W-:-:S04]  /*18140*/  FMUL.FTZ R131, R142, R144 ;  /* 0x000000908e837220 */ /* 0x002fc80000410000 */
[----:B------:R-:W-:Y:S01]  /*18150*/  FFMA.FTZ R134, R132, R137, R131 ;  /* 0x0000008984867223 */ /* 0x000fe20000010083 */
[----:B------:R-:W-:-:S03]  /*18160*/  FADD.FTZ R137, R137, -R142 ;  /* 0x8000008e89897221 */ /* 0x000fc60000010000 */
[----:B0-----:R-:W-:Y:S01]  /*18170*/  FMUL.FTZ R131, R135, R134 ;  /* 0x0000008687837220 */ /* 0x001fe20000410000 */
[----:B------:R-:W-:-:S04]  /*18180*/  FMUL.FTZ R137, R137, R137 ;  /* 0x0000008989897220 */ /* 0x000fc80000410000 */
[----:B------:R-:W-:Y:S01]  /*18190*/  FMUL.FTZ R137, R132, R137 ;  /* 0x0000008984897220 */ /* 0x000fe20000410000 */
[----:B------:R-:W0:Y:S01]  /*181a0*/  SHFL.IDX PT, R131, R131, RZ, 0x1f ;  /* 0x00001fff83837589 */ /* 0x000e2200000e0000 */
[----:B---3--:R-:W-:Y:S02]  /*181b0*/  FADD.FTZ R132, R130, R133 ;  /* 0x0000008582847221 */ /* 0x008fe40000010000 */
[----:B------:R-:W-:-:S04]  /*181c0*/  FMUL.FTZ R137, R137, R144 ;  /* 0x0000009089897220 */ /* 0x000fc80000410000 */
[----:B------:R-:W-:-:S05]  /*181d0*/  FFMA.FTZ R137, R135, R137, R132 ;  /* 0x0000008987897223 */ /* 0x000fca0000010084 */
[----:B------:R1:W2:Y:S01]  /*181e0*/  SHFL.IDX PT, R143, R137, RZ, 0x1f ;  /* 0x00001fff898f7589 */ /* 0x0002a200000e0000 */
[C---:B0-----:R-:W-:Y:S01]  /*181f0*/  FSEL R130, R131.reuse, RZ, P1 ;  /* 0x000000ff83827208 */ /* 0x041fe20000800000 */
[----:B-1----:R-:W-:Y:S01]  /*18200*/  FMUL.FTZ R137, R131, R131 ;  /* 0x0000008383897220 */ /* 0x002fe20000410000 */
[----:B------:R-:W-:-:S03]  /*18210*/  LOP3.LUT P1, RZ, R141, 0x1f, R0, 0xf8, !PT ;  /* 0x0000001f8dff7812 */ /* 0x000fc6000782f800 */
[C---:B------:R-:W-:Y:S01]  /*18220*/  FADD.FTZ R132, -R130.reuse, R36 ;  /* 0x0000002482847221 */ /* 0x040fe20000010100 */
[----:B------:R-:W-:Y:S01]  /*18230*/  FSEL R137, R137, RZ, !P2 ;  /* 0x000000ff89897208 */ /* 0x000fe20005000000 */
[C---:B------:R-:W-:Y:S01]  /*18240*/  FADD.FTZ R133, -R130.reuse, R37 ;  /* 0x0000002582857221 */ /* 0x040fe20000010100 */
[C---:B------:R-:W-:Y:S01]  /*18250*/  FADD.FTZ R134, -R130.reuse, R32 ;  /* 0x0000002082867221 */ /* 0x040fe20000010100 */
[C---:B------:R-:W-:Y:S01]  /*18260*/  FADD.FTZ R135, -R130.reuse, R33 ;  /* 0x0000002182877221 */ /* 0x040fe20000010100 */
[C---:B------:R-:W-:Y:S01]  /*18270*/  FADD.FTZ R146, -R130.reuse, R16 ;  /* 0x0000001082927221 */ /* 0x040fe20000010100 */
[C---:B------:R-:W-:Y:S01]  /*18280*/  FADD.FTZ R144, -R130.reuse, R17 ;  /* 0x0000001182907221 */ /* 0x040fe20000010100 */
[----:B--2---:R-:W-:Y:S01]  /*18290*/  FFMA.FTZ R136, R143, UR20, R136 ;  /* 0x000000148f887c23 */ /* 0x004fe20008010088 */
[----:B------:R-:W0:Y:S01]  /*182a0*/  LDC.64 R16, c[0x0][0x2b8] ;  /* 0x0000ae00ff107b82 */ /* 0x000e220000000a00 */
[C---:B------:R-:W-:Y:S01]  /*182b0*/  FADD.FTZ R42, -R130.reuse, R42 ;  /* 0x0000002a822a7221 */ /* 0x040fe20000010100 */
[----:B------:R-:W-:Y:S01]  /*182c0*/  FADD.FTZ R43, -R130, R43 ;  /* 0x0000002b822b7221 */ /* 0x000fe20000010100 */
[----:B------:R-:W-:Y:S01]  /*182d0*/  FADD.FTZ R137, R136, R137 ;  /* 0x0000008988897221 */ /* 0x000fe20000010000 */
[C---:B------:R-:W-:Y:S01]  /*182e0*/  FADD.FTZ R136, -R130.reuse, R27 ;  /* 0x0000001b82887221 */ /* 0x040fe20000010100 */
[C---:B------:R-:W-:Y:S01]  /*182f0*/  FADD.FTZ R30, -R130.reuse, R30 ;  /* 0x0000001e821e7221 */ /* 0x040fe20000010100 */
[C---:B------:R-:W-:Y:S01]  /*18300*/  FADD.FTZ R31, -R130.reuse, R31 ;  /* 0x0000001f821f7221 */ /* 0x040fe20000010100 */
[----:B------:R-:W1:Y:S01]  /*18310*/  MUFU.RSQ R27, R137 ;  /* 0x00000089001b7308 */ /* 0x000e620000001400 */
        /* <DEDUP_REMOVED lines=25> */
[----:B--2---:R-:W-:-:S04]  /*184b0*/  @!P1 IMAD.WIDE R36, R2, 0x4, R36 ;  /* 0x0000000402249825 */ /* 0x004fc800078e0224 */
[----:B------:R-:W-:Y:S01]  /*184c0*/  FADD.FTZ R130, -R130, R123 ;  /* 0x0000007b82827221 */ /* 0x000fe20000010100 */
[C---:B------:R-:W-:Y:S01]  /*184d0*/  FMUL.FTZ R121, R27.reuse, R30 ;  /* 0x0000001e1b797220 */ /* 0x040fe20000410000 */
[C---:B------:R-:W-:Y:S01]  /*184e0*/  FMUL.FTZ R30, R27.reuse, R31 ;  /* 0x0000001f1b1e7220 */ /* 0x040fe20000410000 */
[C---:B------:R-:W-:Y:S01]  /*184f0*/  FMUL.FTZ R123, R27.reuse, R18 ;  /* 0x000000121b7b7220 */ /* 0x040fe20000410000 */
[----:B------:R-:W-:Y:S01]  /*18500*/  FMUL.FTZ R31, R27, R20 ;  /* 0x000000141b1f7220 */ /* 0x000fe20000410000 */
[----:B------:R-:W-:Y:S01]  /*18510*/  FFMA.FTZ R18, R80, R137, R112 ;  /* 0x0000008950127223 */ /* 0x000fe20000010070 */
[----:B---3--:R-:W-:-:S04]  /*18520*/  @!P1 IMAD.WIDE R32, R2, 0x4, R32 ;  /* 0x0000000402209825 */ /* 0x008fc800078e0220 */
[C---:B------:R-:W-:Y:S01]  /*18530*/  FMUL.FTZ R21, R27.reuse, R40 ;  /* 0x000000281b157220 */ /* 0x040fe20000410000 */
[----:B------:R-:W-:Y:S01]  /*18540*/  FMUL.FTZ R43, R27, R28 ;  /* 0x0000001c1b2b7220 */ /* 0x000fe20000410000 */
[----:B------:R-:W-:Y:S01]  /*18550*/  FFMA.FTZ R20, R86, R19, R118 ;  /* 0x0000001356147223 */ /* 0x000fe20000010076 */
[----:B------:R-:W-:Y:S01]  /*18560*/  FFMA.FTZ R137, R87, R152, R119 ;  /* 0x0000009857897223 */ /* 0x000fe20000010077 */
        /* <DEDUP_REMOVED lines=11> */
[----:B0-----:R-:W-:-:S04]  /*18620*/  IMAD.WIDE.U32 R34, R139, 0x10, R16 ;  /* 0x000000108b227825 */ /* 0x001fc800078e0010 */
[C---:B------:R-:W-:Y:S01]  /*18630*/  FMUL.FTZ R132, R27.reuse, R133 ;  /* 0x000000851b847220 */ /* 0x040fe20000410000 */
[C---:B------:R-:W-:Y:S01]  /*18640*/  FMUL.FTZ R25, R27.reuse, R26 ;  /* 0x0000001a1b197220 */ /* 0x040fe20000410000 */
[C---:B------:R-:W-:Y:S01]  /*18650*/  FMUL.FTZ R136, R27.reuse, R136 ;  /* 0x000000881b887220 */ /* 0x040fe20000410000 */
[----:B------:R-:W-:Y:S01]  /*18660*/  FMUL.FTZ R138, R27, R138 ;  /* 0x0000008a1b8a7220 */ /* 0x000fe20000410000 */
[----:B-1----:R-:W-:-:S04]  /*18670*/  IMAD.WIDE.U32 R36, R147, 0x10, R16 ;  /* 0x0000001093247825 */ /* 0x002fc800078e0010 */
        /* <DEDUP_REMOVED lines=22> */
[----:B0-----:R-:W-:Y:S01]  /*187e0*/  FFMA.FTZ R27, R77, R38, R109 ;  /* 0x000000264d1b7223 */ /* 0x001fe2000001006d */
        /* <DEDUP_REMOVED lines=24> */
[----:B------:R-:W-:Y:S01]  /*18970*/  VIADD R2, R2, UR14 ;  /* 0x0000000e02027c36 */ /* 0x000fe20008000000 */
[----:B------:R-:W-:-:S02]  /*18980*/  LEA R38, P2, R129, UR12, 0x4 ;  /* 0x0000000c81267c11 */ /* 0x000fc4000f8420ff */
[----:B------:R-:W-:Y:S02]  /*18990*/  F2FP.BF16.F32.PACK_AB R19, R154, R19 ;  /* 0x000000139a13723e */ /* 0x000fe400000010ff */
[----:B------:R-:W-:Y:S02]  /*189a0*/  F2FP.BF16.F32.PACK_AB R18, R141, R18 ;  /* 0x000000128d12723e */ /* 0x000fe400000010ff */
[----:B------:R-:W-:Y:S02]  /*189b0*/  LEA.HI.X R33, R128, UR13, RZ, 0x4, P1 ;  /* 0x0000000d80217c11 */ /* 0x000fe400088f24ff */
[----:B------:R-:W-:Y:S02]  /*189c0*/  F2FP.BF16.F32.PACK_AB R27, R142, R27 ;  /* 0x0000001b8e1b723e */ /* 0x000fe400000010ff */
[----:B------:R-:W-:Y:S01]  /*189d0*/  F2FP.BF16.F32.PACK_AB R26, R31, R26 ;  /* 0x0000001a1f1a723e */ /* 0x000fe200000010ff */
[----:B------:R0:W-:Y:S01]  /*189e0*/  STG.E.128 desc[UR4][R32.64], R16 ;  /* 0x0000001020007986 */ /* 0x0001e2000c101d04 */
[----:B------:R-:W-:-:S02]  /*189f0*/  F2FP.BF16.F32.PACK_AB R25, R136, R25 ;  /* 0x000000198819723e */ /* 0x000fc400000010ff */
[----:B------:R-:W-:Y:S01]  /*18a00*/  F2FP.BF16.F32.PACK_AB R28, R39, R28 ;  /* 0x0000001c271c723e */ /* 0x000fe200000010ff */
[----:B------:R0:W-:Y:S01]  /*18a10*/  STG.E.128 desc[UR4][R34.64], R20 ;  /* 0x0000001422007986 */ /* 0x0001e2000c101d04 */
[----:B------:R-:W-:Y:S02]  /*18a20*/  F2FP.BF16.F32.PACK_AB R31, R130, R135 ;  /* 0x00000087821f723e */ /* 0x000fe400000010ff */
[----:B------:R-:W-:Y:S01]  /*18a30*/  F2FP.BF16.F32.PACK_AB R30, R41, R30 ;  /* 0x0000001e291e723e */ /* 0x000fe200000010ff */
[----:B------:R0:W-:Y:S01]  /*18a40*/  STG.E.128 desc[UR4][R36.64], R24 ;  /* 0x0000001824007986 */ /* 0x0001e2000c101d04 */
[----:B------:R-:W-:Y:S02]  /*18a50*/  F2FP.BF16.F32.PACK_AB R29, R148, R29 ;  /* 0x0000001d941d723e */ /* 0x000fe400000010ff */
[----:B------:R-:W-:Y:S02]  /*18a60*/  LEA.HI.X R39, R129, UR13, RZ, 0x4, P2 ;  /* 0x0000000d81277c11 */ /* 0x000fe400090f24ff */
[----:B------:R-:W-:-:S02]  /*18a70*/  ISETP.GE.AND P1, PT, R2, UR15, PT ;  /* 0x0000000f02007c0c */ /* 0x000fc4000bf26270 */
[----:B------:R-:W-:Y:S01]  /*18a80*/  SEL R134, RZ, 0x1, P0 ;  /* 0x00000001ff867807 */ /* 0x000fe20000000000 */
[----:B------:R0:W-:Y:S10]  /*18a90*/  STG.E.128 desc[UR4][R38.64], R28 ;  /* 0x0000001c26007986 */ /* 0x0001f4000c101d04 */
[----:B------:R-:W-:Y:S05]  /*18aa0*/  @!P1 BRA `(.L_x_13385) ;  /* 0xfffffe7c00ac9947 */ /* 0x000fea000383ffff */
[----:B------:R-:W-:Y:S05]  /*18ab0*/  EXIT ;  /* 0x000000000000794d */ /* 0x000fea0003800000 */
.L_x_13384:
[----:B------:R-:W-:Y:S01]  /*18ac0*/  HFMA2.MMA R144, -RZ, RZ, 0, 5.9604644775390625e-08 ;  /* 0x00000001ff907435 */ /* 0x000fe200000001ff */
[----:B------:R-:W-:Y:S01]  /*18ad0*/  IMAD.MOV.U32 R145, RZ, RZ, 0x1f ;  /* 0x0000001fff917424 */ /* 0x000fe200078e00ff */
[----:B------:R-:W-:-:S09]  /*18ae0*/  MOV R137, 0xffffffff ;  /* 0xffffffff00897802 */ /* 0x000fd20000000f00 */
[----:B0-----:R-:W-:Y:S05]  /*18af0*/  WARPSYNC.COLLECTIVE R137, `(.L_x_13386) ;  /* 0x0000000089087348 */ /* 0x001fea0003c00000 */
[----:B------:R1:W2:Y:S02]  /*18b00*/  SHFL.BFLY P2, R143, R142, R144, R145 ;  /* 0x0c0000908e8f7389 */ /* 0x0002a40000040091 */
[----:B012---:R-:W-:Y:S01]  /*18b10*/  ENDCOLLECTIVE ;  /* 0x000000000000791b */ /* 0x007fe20003800000 */
.L_x_13386:
[----:B------:R-:W-:Y:S02]  /*18b20*/  IMAD.MOV.U32 R144, RZ, RZ, 0x2 ;  /* 0x00000002ff907424 */ /* 0x000fe400078e00ff */
[----:B------:R-:W-:-:S04]  /*18b30*/  IMAD.MOV.U32 R131, RZ, RZ, R143 ;  /* 0x000000ffff837224 */ /* 0x000fc800078e008f */
[----:B------:R-:W-:-:S05]  /*18b40*/  FADD.FTZ R131, R142, R131 ;  /* 0x000000838e837221 */ /* 0x000fca0000010000 */
[----:B------:R-:W-:-:S07]  /*18b50*/  MOV R142, R131 ;  /* 0x00000083008e7202 */ /* 0x000fce0000000f00 */
[----:B------:R-:W-:Y:S05]  /*18b60*/  WARPSYNC.COLLECTIVE R137, `(.L_x_13387) ;  /* 0x0000000089087348 */ /* 0x000fea0003c00000 */
[----:B------:R0:W1:Y:S02]  /*18b70*/  SHFL.BFLY P2, R143, R142, R144, R145 ;  /* 0x0c0000908e8f7389 */ /* 0x0000640000040091 */
[----:B01----:R-:W-:Y:S01]  /*18b80*/  ENDCOLLECTIVE ;  /* 0x000000000000791b */ /* 0x003fe20003800000 */
.L_x_13387:
[----:B------:R-:W-:Y:S01]  /*18b90*/  HFMA2.MMA R144, -RZ, RZ, 0, 2.384185791015625e-07 ;  /* 0x00000004ff907435 */ /* 0x000fe200000001ff */
[----:B------:R-:W-:-:S05]  /*18ba0*/  MOV R130, R143 ;  /* 0x0000008f00827202 */ /* 0x000fca0000000f00 */
[----:B------:R-:W-:-:S04]  /*18bb0*/  FADD.FTZ R133, R131, R130 ;  /* 0x0000008283857221 */ /* 0x000fc80000010000 */
[----:B------:R-:W-:-:S07]  /*18bc0*/  IMAD.MOV.U32 R142, RZ, RZ, R133 ;  /* 0x000000ffff8e7224 */ /* 0x000fce00078e0085 */
[----:B------:R-:W-:Y:S05]  /*18bd0*/  WARPSYNC.COLLECTIVE R137, `(.L_x_13388) ;  /* 0x0000000089087348 */ /* 0x000fea0003c00000 */
[----:B------:R0:W1:Y:S02]  /*18be0*/  SHFL.BFLY P2, R143, R142, R144, R145 ;  /* 0x0c0000908e8f7389 */ /* 0x0000640000040091 */
[----:B01----:R-:W-:Y:S01]  /*18bf0*/  ENDCOLLECTIVE ;  /* 0x000000000000791b */ /* 0x003fe20003800000 */
.L_x_13388:
[----:B------:R-:W-:Y:S02]  /*18c00*/  IMAD.MOV.U32 R144, RZ, RZ, 0x8 ;  /* 0x00000008ff907424 */ /* 0x000fe400078e00ff */
[----:B------:R-:W-:-:S04]  /*18c10*/  IMAD.MOV.U32 R130, RZ, RZ, R143 ;  /* 0x000000ffff827224 */ /* 0x000fc800078e008f */
[----:B------:R-:W-:-:S05]  /*18c20*/  FADD.FTZ R134, R133, R130 ;  /* 0x0000008285867221 */ /* 0x000fca0000010000 */
[----:B------:R-:W-:-:S07]  /*18c30*/  MOV R142, R134 ;  /* 0x00000086008e7202 */ /* 0x000fce0000000f00 */
[----:B------:R-:W-:Y:S05]  /*18c40*/  WARPSYNC.COLLECTIVE R137, `(.L_x_13389) ;  /* 0x0000000089087348 */ /* 0x000fea0003c00000 */
[----:B------:R0:W1:Y:S02]  /*18c50*/  SHFL.BFLY P2, R143, R142, R144, R145 ;  /* 0x0c0000908e8f7389 */ /* 0x0000640000040091 */
[----:B01----:R-:W-:Y:S01]  /*18c60*/  ENDCOLLECTIVE ;  /* 0x000000000000791b */ /* 0x003fe20003800000 */
.L_x_13389:
[----:B------:R-:W-:Y:S01]  /*18c70*/  HFMA2.MMA R144, -RZ, RZ, 0, 9.5367431640625e-07 ;  /* 0x00000010ff907435 */ /* 0x000fe200000001ff */
[----:B------:R-:W-:-:S05]  /*18c80*/  MOV R135, R143 ;  /* 0x0000008f00877202 */ /* 0x000fca0000000f00 */
[----:B------:R-:W-:-:S04]  /*18c90*/  FADD.FTZ R135, R134, R135 ;  /* 0x0000008786877221 */ /* 0x000fc80000010000 */
[----:B------:R-:W-:-:S07]  /*18ca0*/  IMAD.MOV.U32 R142, RZ, RZ, R135 ;  /* 0x000000ffff8e7224 */ /* 0x000fce00078e0087 */
[----:B------:R-:W-:Y:S05]  /*18cb0*/  WARPSYNC.COLLECTIVE R137, `(.L_x_13390) ;  /* 0x0000000089087348 */ /* 0x000fea0003c00000 */
[----:B------:R0:W1:Y:S02]  /*18cc0*/  SHFL.BFLY P2, R143, R142, R144, R145 ;  /* 0x0c0000908e8f7389 */ /* 0x0000640000040091 */
[----:B01----:R-:W-:Y:S01]  /*18cd0*/  ENDCOLLECTIVE ;  /* 0x000000000000791b */ /* 0x003fe20003800000 */
.L_x_13390:
        /* <DEDUP_REMOVED lines=72> */
.L_x_13391:
[----:B------:R-:W-:Y:S01]  /*19160*/  HFMA2.MMA R144, -RZ, RZ, 0, 1.1920928955078125e-07 ;  /* 0x00000002ff907435 */ /* 0x000fe200000001ff */
[----:B------:R-:W-:-:S05]  /*19170*/  MOV R131, R143 ;  /* 0x0000008f00837202 */ /* 0x000fca0000000f00 */
[----:B------:R-:W-:-:S04]  /*19180*/  FADD.FTZ R131, R130, R131 ;  /* 0x0000008382837221 */ /* 0x000fc80000010000 */
[----:B------:R-:W-:-:S07]  /*19190*/  IMAD.MOV.U32 R142, RZ, RZ, R131 ;  /* 0x000000ffff8e7224 */ /* 0x000fce00078e0083 */
[----:B------:R-:W-:Y:S05]  /*191a0*/  WARPSYNC.COLLECTIVE R137, `(.L_x_13392) ;  /* 0x0000000089087348 */ /* 0x000fea0003c00000 */
[----:B------:R0:W1:Y:S02]  /*191b0*/  SHFL.BFLY P2, R143, R142, R144, R145 ;  /* 0x0c0000908e8f7389 */ /* 0x0000640000040091 */
[----:B01----:R-:W-:Y:S01]  /*191c0*/  ENDCOLLECTIVE ;  /* 0x000000000000791b */ /* 0x003fe20003800000 */
.L_x_13392:
[----:B------:R-:W-:Y:S02]  /*191d0*/  IMAD.MOV.U32 R144, RZ, RZ, 0x4 ;  /* 0x00000004ff907424 */ /* 0x000fe400078e00ff */
[----:B------:R-:W-:-:S04]  /*191e0*/  IMAD.MOV.U32 R134, RZ, RZ, R143 ;  /* 0x000000ffff867224 */ /* 0x000fc800078e008f */
[----:B------:R-:W-:-:S05]  /*191f0*/  FADD.FTZ R134, R131, R134 ;  /* 0x0000008683867221 */ /* 0x000fca0000010000 */
[----:B------:R-:W-:-:S07]  /*19200*/  MOV R142, R134 ;  /* 0x00000086008e7202 */ /* 0x000fce0000000f00 */
[----:B------:R-:W-:Y:S05]  /*19210*/  WARPSYNC.COLLECTIVE R137, `(.L_x_13393) ;  /* 0x0000000089087348 */ /* 0x000fea0003c00000 */
[----:B------:R0:W1:Y:S02]  /*19220*/  SHFL.BFLY P2, R143, R142, R144, R145 ;  /* 0x0c0000908e8f7389 */ /* 0x0000640000040091 */
[----:B01----:R-:W-:Y:S01]  /*19230*/  ENDCOLLECTIVE ;  /* 0x000000000000791b */ /* 0x003fe20003800000 */
.L_x_13393:
[----:B------:R-:W-:Y:S01]  /*19240*/  HFMA2.MMA R144, -RZ, RZ, 0, 4.76837158203125e-07 ;  /* 0x00000008ff907435 */ /* 0x000fe200000001ff */
[----:B------:R-:W-:-:S05]  /*19250*/  MOV R133, R143 ;  /* 0x0000008f00857202 */ /* 0x000fca0000000f00 */
[----:B------:R-:W-:-:S04]  /*19260*/  FADD.FTZ R133, R134, R133 ;  /* 0x0000008586857221 */ /* 0x000fc80000010000 */
[----:B------:R-:W-:-:S07]  /*19270*/  IMAD.MOV.U32 R142, RZ, RZ, R133 ;  /* 0x000000ffff8e7224 */ /* 0x000fce00078e0085 */
[----:B------:R-:W-:Y:S05]  /*19280*/  WARPSYNC.COLLECTIVE R137, `(.L_x_13394) ;  /* 0x0000000089087348 */ /* 0x000fea0003c00000 */
[----:B------:R0:W1:Y:S02]  /*19290*/  SHFL.BFLY P2, R143, R142, R144, R145 ;  /* 0x0c0000908e8f7389 */ /* 0x0000640000040091 */
[----:B01----:R-:W-:Y:S01]  /*192a0*/  ENDCOLLECTIVE ;  /* 0x000000000000791b */ /* 0x003fe20003800000 */
.L_x_13394:
[----:B------:R-:W-:Y:S02]  /*192b0*/  IMAD.MOV.U32 R144, RZ, RZ, 0x10 ;  /* 0x00000010ff907424 */ /* 0x000fe400078e00ff */
[----:B------:R-:W-:-:S04]  /*192c0*/  IMAD.MOV.U32 R136, RZ, RZ, R143 ;  /* 0x000000ffff887224 */ /* 0x000fc800078e008f */
[----:B------:R-:W-:-:S05]  /*192d0*/  FADD.FTZ R136, R133, R136 ;  /* 0x0000008885887221 */ /* 0x000fca0000010000 */
[----:B------:R-:W-:-:S07]  /*192e0*/  MOV R142, R136 ;  /* 0x00000088008e7202 */ /* 0x000fce0000000f00 */
[----:B------:R-:W-:Y:S05]  /*192f0*/  WARPSYNC.COLLECTIVE R137, `(.L_x_13395) ;  /* 0x0000000089087348 */ /* 0x000fea0003c00000 */
[----:B------:R0:W1:Y:S02]  /*19300*/  SHFL.BFLY P2, R143, R142, R144, R145 ;  /* 0x0c0000908e8f7389 */ /* 0x0000640000040091 */
[----:B01----:R-:W-:Y:S01]  /*19310*/  ENDCOLLECTIVE ;  /* 0x000000000000791b */ /* 0x003fe20003800000 */
.L_x_13395:
[----:B------:R-:W-:Y:S01]  /*19320*/  MOV R135, R143 ;  /* 0x0000008f00877202 */ /* 0x000fe20000000f00 */
[----:B------:R-:W-:Y:S06]  /*19330*/  BRA `(.L_x_13396) ;  /* 0xffffffe800c07947 */ /* 0x000fec000383ffff */
.L_x_13397:
        /* <DEDUP_REMOVED lines=12> */
.L_x_27059:


//--------------------- .text._ZN10layer_norm31ln_parallel_residual_fwd_kernelINS_13Kernel_traitsIf6__halfS2_S2_fjLj4096ELj1ELj1ELj4ELj16ENS_18Kernel_traits_baseILj4096EfS2_S2_S2_fjLj128EEEEELb0ELb0ELb0EEEvNS_9FwdParamsE --------------------------
	.section	.text._ZN10layer_norm31ln_parallel_residual_fwd_kernelINS_13Kernel_traitsIf6__halfS2_S2_fjLj4096ELj1ELj1ELj4ELj16ENS_18Kernel_traits_baseILj4096EfS2_S2_S2_fjLj128EEEEELb0ELb0ELb0EEEvNS_9FwdParamsE,"ax",@progbits
	.align	128
        .global         _ZN10layer_norm31ln_parallel_residual_fwd_kernelINS_13Kernel_traitsIf6__halfS2_S2_fjLj4096ELj1ELj1ELj4ELj16ENS_18Kernel_traits_baseILj4096EfS2_S2_S2_fjLj128EEEEELb0ELb0ELb0EEEvNS_9FwdParamsE
        .type           _ZN10layer_norm31ln_parallel_residual_fwd_kernelINS_13Kernel_traitsIf6__halfS2_S2_fjLj4096ELj1ELj1ELj4ELj16ENS_18Kernel_traits_baseILj4096EfS2_S2_S2_fjLj128EEEEELb0ELb0ELb0EEEvNS_9FwdParamsE,@function
        .size           _ZN10layer_norm31ln_parallel_residual_fwd_kernelINS_13Kernel_traitsIf6__halfS2_S2_fjLj4096ELj1ELj1ELj4ELj16ENS_18Kernel_traits_baseILj4096EfS2_S2_S2_fjLj128EEEEELb0ELb0ELb0EEEvNS_9FwdParamsE,(.L_x_27060 - _ZN10layer_norm31ln_parallel_residual_fwd_kernelINS_13Kernel_traitsIf6__halfS2_S2_fjLj4096ELj1ELj1ELj4ELj16ENS_18Kernel_traits_baseILj4096EfS2_S2_S2_fjLj128EEEEELb0ELb0ELb0EEEvNS_9FwdParamsE)
        .other          _ZN10layer_norm31ln_parallel_residual_fwd_kernelINS_13Kernel_traitsIf6__halfS2_S2_fjLj4096ELj1ELj1ELj4ELj16ENS_18Kernel_traits_baseILj4096EfS2_S2_S2_fjLj128EEEEELb0ELb0ELb0EEEvNS_9FwdParamsE,@"STO_CUDA_ENTRY STV_DEFAULT"
_ZN10layer_norm31ln_parallel_residual_fwd_kernelINS_13Kernel_traitsIf6__halfS2_S2_fjLj4096ELj1ELj1ELj4ELj16ENS_18Kernel_traits_baseILj4096EfS2_S2_S2_fjLj128EEEEELb0ELb0ELb0EEEvNS_9FwdParamsE:
.text._ZN10layer_norm31ln_parallel_residual_fwd_kernelINS_13Kernel_traitsIf6__halfS2_S2_fjLj4096ELj1ELj1ELj4ELj16ENS_18Kernel_traits_baseILj4096EfS2_S2_S2_fjLj128EEEEELb0ELb0ELb0EEEvNS_9FwdParamsE:
        /* <DEDUP_REMOVED lines=53> */
.L_x_13399:
[----:B------:R-:W-:Y:S05]  /*0350*/  BSYNC B0 ;  /* 0x0000000000007941 */ /* 0x000fea0003800000 */
.L_x_13398:
        /* <DEDUP_REMOVED lines=36> */
.L_x_13401:
[----:B------:R-:W-:Y:S05]  /*05a0*/  BSYNC B0 ;  /* 0x0000000000007941 */ /* 0x000fea0003800000 */
.L_x_13400:
        /* <DEDUP_REMOVED lines=36> */
.L_x_13403:
[----:B------:R-:W-:Y:S05]  /*07f0*/  BSYNC B0 ;  /* 0x0000000000007941 */ /* 0x000fea0003800000 */
.L_x_13402:
        /* <DEDUP_REMOVED lines=35> */
.L_x_13405:
[----:B------:R-:W-:Y:S05]  /*0a30*/  BSYNC B0 ;  /* 0x0000000000007941 */ /* 0x000fea0003800000 */
.L_x_13404:
        /* <DEDUP_REMOVED lines=10> */
[----:B------:R-:W-:Y:S01]  /*0ae0*/  ULDC.U8 UR6, c[0x0][0x2a0] ;  /* 0x0000a80000067ab9 */ /* 0x000fe20000000000 */
[----:B------:R-:W-:Y:S01]  /*0af0*/  LOP3.LUT R5, R2, 0x60, RZ, 0xc0, !PT ;  /* 0x0000006002057812 */ /* 0x000fe200078ec0ff */
[----:B------:R-:W-:Y:S01]  /*0b00*/  ULDC UR7, c[0x0][0x218] ;  /* 0x0000860000077ab9 */ /* 0x000fe20000000800 */
        /* <DEDUP_REMOVED lines=8> */
[----:B------:R-:W-:Y:S02]  /*0b90*/  SHF.L.U32 R6, R2, 0x5, RZ ;  /* 0x0000000502067819 */ /* 0x000fe400000006ff */
[----:B------:R-:W-:Y:S02]  /*0ba0*/  IADD3 R5, R5, R0, RZ ;  /* 0x0000000005057210 */ /* 0x000fe40007ffe0ff */
[----:B------:R-:W-:Y:S02]  /*0bb0*/  LOP3.LUT R7, R6, 0x3e0, RZ, 0xc0, !PT ;  /* 0x000003e006077812 */ /* 0x000fe400078ec0ff */
[----:B------:R-:W-:Y:S02]  /*0bc0*/  SHF.L.U32 R5, R5, 0x3, RZ ;  /* 0x0000000305057819 */ /* 0x000fe400000006ff */
[----:B------:R-:W-:-:S02]  /*0bd0*/  VIADDMNMX R7, R4, -R7, RZ, !PT ;  /* 0x8000000704077246 */ /* 0x000fc400078001ff */
[----:B------:R-:W-:Y:S02]  /*0be0*/  I2FP.F32.U32 R5, R5 ;  /* 0x0000000500057245 */ /* 0x000fe40000201000 */
[----:B------:R-:W-:Y:S02]  /*0bf0*/  VIMNMX R7, R7, 0x20, PT ;  /* 0x0000002007077848 */ /* 0x000fe40003fe0100 */
[----:B------:R0:W1:Y:S01]  /*0c00*/  MUFU.RCP R149, R5 ;  /* 0x0000000500957308 */ /* 0x0000620000001000 */
[----:B------:R-:W-:Y:S01]  /*0c10*/  ISETP.NE.AND P2, PT, RZ, UR6, PT ;  /* 0x00000006ff007c0c */ /* 0x000fe2000bf45270 */
[----:B------:R-:W-:Y:S01]  /*0c20*/  ULDC UR6, c[0x0][0x290] ;  /* 0x0000a40000067ab9 */ /* 0x000fe20000000800 */
[----:B------:R-:W-:Y:S01]  /*0c30*/  IADD3 R7, R0, R7, RZ ;  /* 0x0000000700077210 */ /* 0x000fe20007ffe0ff */
[----:B------:R-:W-:Y:S01]  /*0c40*/  HFMA2.MMA R0, -RZ, RZ, 0, 5.9604644775390625e-08 ;  /* 0x00000001ff007435 */ /* 0x000fe200000001ff */
[----:B------:R-:W-:Y:S02]  /*0c50*/  P2R R156, PR, RZ, 0x4 ;  /* 0x00000004ff9c7803 */ /* 0x000fe40000000000 */
[----:B------:R-:W-:-:S08]  /*0c60*/  SHF.L.U32 R151, R7, 0x3, RZ ;  /* 0x0000000307977819 */ /* 0x000fd000000006ff */
.L_x_13551:
[----:B01-34-:R-:W-:Y:S01]  /*0c70*/  IMAD R140, R150, UR7, RZ ;  /* 0x00000007968c7c24 */ /* 0x01bfe2000f8e02ff */
[----:B------:R-:W-:Y:S04]  /*0c80*/  BSSY B0, `(.L_x_13406) ;  /* 0x000009a000007945 */ /* 0x000fe80003800000 */
[----:B------:R-:W-:-:S04]  /*0c90*/  SHF.R.S32.HI R141, RZ, 0x1f, R140 ;  /* 0x0000001fff8d7819 */ /* 0x000fc8000001148c */
[----:B------:R-:W-:-:S04]  /*0ca0*/  LEA.HI R141, R141, R140, RZ, 0x3 ;  /* 0x0000008c8d8d7211 */ /* 0x000fc800078f18ff */
[----:B------:R-:W-:-:S04]  /*0cb0*/  LEA.HI.SX32 R152, R141, R148, 0x1d ;  /* 0x000000948d987211 */ /* 0x000fc800078feaff */
[----:B------:R-:W-:Y:S01]  /*0cc0*/  MOV R144, R152 ;  /* 0x0000009800907202 */ /* 0x000fe20000000f00 */
        /* <DEDUP_REMOVED lines=13> */
[----:B0-----:R2:W5:Y:S01]  /*0da0*/  @P2 LDG.E.128 R4, desc[UR4][R146.64] ;  /* 0x0000000492042981 */ /* 0x001562000c1e1d00 */
[----:B------:R-:W-:-:S04]  /*0db0*/  ISETP.NE.U32.AND P3, PT, RZ, UR10, PT ;  /* 0x0000000aff007c0c */ /* 0x000fc8000bf65070 */
[----:B------:R-:W-:Y:S01]  /*0dc0*/  ISETP.NE.AND.EX P3, PT, RZ, UR11, PT, P3 ;  /* 0x0000000bff007c0c */ /* 0x000fe2000bf65330 */
[----:B---3--:R-:W-:-:S12]  /*0dd0*/  HADD2.F32 R153, -RZ, R140.H0_H0 ;  /* 0x2000008cff997230 */ /* 0x008fd80000004100 */
[----:B--2---:R-:W-:Y:S05]  /*0de0*/  @P3 BRA `(.L_x_13408) ;  /* 0x0000000000203947 */ /* 0x004fea0003800000 */
[----:B------:R-:W-:-:S04]  /*0df0*/  ISETP.NE.U32.AND P4, PT, RZ, UR12, PT ;  /* 0x0000000cff007c0c */ /* 0x000fc8000bf85070 */
[----:B------:R-:W-:-:S13]  /*0e00*/  ISETP.NE.AND.EX P4, PT, RZ, UR13, PT, P4 ;  /* 0x0000000dff007c0c */ /* 0x000fda000bf85340 */
[----:B------:R-:W-:Y:S05]  /*0e10*/  @P4 BRA `(.L_x_13409) ;  /* 0x0000000000084947 */ /* 0x000fea0003800000 */
[----:B------:R-:W-:Y:S05]  /*0e20*/  @P1 BRA `(.L_x_13410) ;  /* 0x0000000000201947 */ /* 0x000fea0003800000 */
[----:B------:R-:W-:Y:S05]  /*0e30*/  BRA `(.L_x_13411) ;  /* 0x0000000000247947 */ /* 0x000fea0003800000 */
.L_x_13409:
[----:B-----5:R-:W-:-:S05]  /*0e40*/  HADD2.F32 R144, -RZ, R4.H0_H0 ;  /* 0x20000004ff907230 */ /* 0x020fca0000004100 */
[----:B------:R-:W-:Y:S01]  /*0e50*/  FADD.FTZ R153, R144, R153 ;  /* 0x0000009990997221 */ /* 0x000fe20000010000 */
[----:B------:R-:W-:Y:S06]  /*0e60*/  BRA `(.L_x_13410) ;  /* 0x0000000000107947 */ /* 0x000fec0003800000 */
.L_x_13408:
[----:B-----5:R-:W-:Y:S02]  /*0e70*/  HADD2.F32 R144, -RZ, R168.H0_H0 ;  /* 0x200000a8ff907230 */ /* 0x020fe40000004100 */
[----:B------:R-:W-:-:S03]  /*0e80*/  @P2 HADD2.F32 R146, -RZ, R4.H0_H0 ;  /* 0x20000004ff922230 */ /* 0x000fc60000004100 */
[----:B------:R-:W-:-:S04]  /*0e90*/  FADD.FTZ R153, R144, R153 ;  /* 0x0000009990997221 */ /* 0x000fc80000010000 */
[----:B------:R-:W-:-:S07]  /*0ea0*/  @P2 FADD.FTZ R153, R146, R153 ;  /* 0x0000009992992221 */ /* 0x000fce0000010000 */
.L_x_13410:
[----:B------:R-:W-:-:S04]  /*0eb0*/  F2FP.F16.F32.PACK_AB R144, RZ, R153 ;  /* 0x00000099ff90723e */ /* 0x000fc800000000ff */
[----:B------:R-:W-:-:S07]  /*0ec0*/  PRMT R136, R144, 0x7610, R136 ;  /* 0x0000761090887816 */ /* 0x000fce0000000088 */
.L_x_13411:
[----:B------:R-:W-:Y:S01]  /*0ed0*/  HADD2.F32 R161, -RZ, R140.H1_H1 ;  /* 0x3000008cffa17230 */ /* 0x000fe20000004100 */
[----:B------:R-:W-:Y:S06]  /*0ee0*/  @P3 BRA `(.L_x_13412) ;  /* 0x0000000000203947 */ /* 0x000fec0003800000 */
[----:B------:R-:W-:-:S04]  /*0ef0*/  ISETP.NE.U32.AND P4, PT, RZ, UR12, PT ;  /* 0x0000000cff007c0c */ /* 0x000fc8000bf85070 */
[----:B------:R-:W-:-:S13]  /*0f00*/  ISETP.NE.AND.EX P4, PT, RZ, UR13, PT, P4 ;  /* 0x0000000dff007c0c */ /* 0x000fda000bf85340 */
[----:B------:R-:W-:Y:S05]  /*0f10*/  @P4 BRA `(.L_x_13413) ;  /* 0x0000000000084947 */ /* 0x000fea0003800000 */
[----:B------:R-:W-:Y:S05]  /*0f20*/  @P1 BRA `(.L_x_13414) ;  /* 0x0000000000201947 */ /* 0x000fea0003800000 */
[----:B------:R-:W-:Y:S05]  /*0f30*/  BRA `(.L_x_13415) ;  /* 0x0000000000247947 */ /* 0x000fea0003800000 */
.L_x_13413:
[----:B-----5:R-:W-:-:S05]  /*0f40*/  HADD2.F32 R140, -RZ, R4.H1_H1 ;  /* 0x30000004ff8c7230 */ /* 0x020fca0000004100 */
[----:B------:R-:W-:Y:S01]  /*0f50*/  FADD.FTZ R161, R140, R161 ;  /* 0x000000a18ca17221 */ /* 0x000fe20000010000 */
[----:B------:R-:W-:Y:S06]  /*0f60*/  BRA `(.L_x_13414) ;  /* 0x0000000000107947 */ /* 0x000fec0003800000 */
.L_x_13412:
[----:B-----5:R-:W-:Y:S02]  /*0f70*/  HADD2.F32 R140, -RZ, R168.H1_H1 ;  /* 0x300000a8ff8c7230 */ /* 0x020fe40000004100 */
[----:B------:R-:W-:-:S03]  /*0f80*/  @P2 HADD2.F32 R144, -RZ, R4.H1_H1 ;  /* 0x30000004ff902230 */ /* 0x000fc60000004100 */
[----:B------:R-:W-:-:S04]  /*0f90*/  FADD.FTZ R161, R140, R161 ;  /* 0x000000a18ca17221 */ /* 0x000fc80000010000 */
[----:B------:R-:W-:-:S07]  /*0fa0*/  @P2 FADD.FTZ R161, R144, R161 ;  /* 0x000000a190a12221 */ /* 0x000fce0000010000 */
.L_x_13414:
[----:B------:R-:W-:-:S04]  /*0fb0*/  F2FP.F16.F32.PACK_AB R140, RZ, R161 ;  /* 0x000000a1ff8c723e */ /* 0x000fc800000000ff */
[----:B------:R-:W-:-:S07]  /*0fc0*/  PRMT R136, R136, 0x5410, R140 ;  /* 0x0000541088887816 */ /* 0x000fce000000008c */
.L_x_13415:
[----:B------:R-:W-:Y:S01]  /*0fd0*/  HADD2.F32 R163, -RZ, R141.H0_H0 ;  /* 0x2000008dffa37230 */ /* 0x000fe20000004100 */
[----:B------:R-:W-:Y:S06]  /*0fe0*/  @P3 BRA `(.L_x_13416) ;  /* 0x0000000000203947 */ /* 0x000fec0003800000 */
[----:B------:R-:W-:-:S04]  /*0ff0*/  ISETP.NE.U32.AND P4, PT, RZ, UR12, PT ;  /* 0x0000000cff007c0c */ /* 0x000fc8000bf85070 */
[----:B------:R-:W-:-:S13]  /*1000*/  ISETP.NE.AND.EX P4, PT, RZ, UR13, PT, P4 ;  /* 0x0000000dff007c0c */ /* 0x000fda000bf85340 */
[----:B------:R-:W-:Y:S05]  /*1010*/  @P4 BRA `(.L_x_13417) ;  /* 0x0000000000084947 */ /* 0x000fea0003800000 */
[----:B------:R-:W-:Y:S05]  /*1020*/  @P1 BRA `(.L_x_13418) ;  /* 0x0000000000201947 */ /* 0x000fea0003800000 */
[----:B------:R-:W-:Y:S05]  /*1030*/  BRA `(.L_x_13419) ;  /* 0x0000000000247947 */ /* 0x000fea0003800000 */
.L_x_13417:
[----:B-----5:R-:W-:-:S05]  /*1040*/  HADD2.F32 R140, -RZ, R5.H0_H0 ;  /* 0x20000005ff8c7230 */ /* 0x020fca0000004100 */
[----:B------:R-:W-:Y:S01]  /*1050*/  FADD.FTZ R163, R140, R163 ;  /* 0x000000a38ca37221 */ /* 0x000fe20000010000 */
[----:B------:R-:W-:Y:S06]  /*1060*/  BRA `(.L_x_13418) ;  /* 0x0000000000107947 */ /* 0x000fec0003800000 */
.L_x_13416:
[----:B-----5:R-:W-:Y:S02]  /*1070*/  HADD2.F32 R140, -RZ, R169.H0_H0 ;  /* 0x200000a9ff8c7230 */ /* 0x020fe40000004100 */
[----:B------:R-:W-:-:S03]  /*1080*/  @P2 HADD2.F32 R144, -RZ, R5.H0_H0 ;  /* 0x20000005ff902230 */ /* 0x000fc60000004100 */
[----:B------:R-:W-:-:S04]  /*1090*/  FADD.FTZ R163, R140, R163 ;  /* 0x000000a38ca37221 */ /* 0x000fc80000010000 */
[----:B------:R-:W-:-:S07]  /*10a0*/  @P2 FADD.FTZ R163, R144, R163 ;  /* 0x000000a390a32221 */ /* 0x000fce0000010000 */
.L_x_13418:
[----:B------:R-:W-:-:S04]  /*10b0*/  F2FP.F16.F32.PACK_AB R140, RZ, R163 ;  /* 0x000000a3ff8c723e */ /* 0x000fc800000000ff */
[----:B------:R-:W-:-:S07]  /*10c0*/  PRMT R137, R140, 0x7610, R137 ;  /* 0x000076108c897816 */ /* 0x000fce0000000089 */
.L_x_13419:
[----:B------:R-:W-:Y:S01]  /*10d0*/  HADD2.F32 R165, -RZ, R141.H1_H1 ;  /* 0x3000008dffa57230 */ /* 0x000fe20000004100 */
[----:B------:R-:W-:Y:S06]  /*10e0*/  @P3 BRA `(.L_x_13420) ;  /* 0x0000000000203947 */ /* 0x000fec0003800000 */
[----:B------:R-:W-:-:S04]  /*10f0*/  ISETP.NE.U32.AND P4, PT, RZ, UR12, PT ;  /* 0x0000000cff007c0c */ /* 0x000fc8000bf85070 */
[----:B------:R-:W-:-:S13]  /*1100*/  ISETP.NE.AND.EX P4, PT, RZ, UR13, PT, P4 ;  /* 0x0000000dff007c0c */ /* 0x000fda000bf85340 */
[----:B------:R-:W-:Y:S05]  /*1110*/  @P4 BRA `(.L_x_13421) ;  /* 0x0000000000084947 */ /* 0x000fea0003800000 */
[----:B------:R-:W-:Y:S05]  /*1120*/  @P1 BRA `(.L_x_13422) ;  /* 0x0000000000201947 */ /* 0x000fea0003800000 */
[----:B------:R-:W-:Y:S05]  /*1130*/  BRA `(.L_x_13423) ;  /* 0x0000000000247947 */ /* 0x000fea0003800000 */
.L_x_13421:
[----:B-----5:R-:W-:-:S05]  /*1140*/  HADD2.F32 R140, -RZ, R5.H1_H1 ;  /* 0x30000005ff8c7230 */ /* 0x020fca0000004100 */
[----:B------:R-:W-:Y:S01]  /*1150*/  FADD.FTZ R165, R140, R165 ;  /* 0x000000a58ca57221 */ /* 0x000fe20000010000 */
[----:B------:R-:W-:Y:S06]  /*1160*/  BRA `(.L_x_13422) ;  /* 0x0000000000107947 */ /* 0x000fec0003800000 */
.L_x_13420:
[----:B-----5:R-:W-:Y:S02]  /*1170*/  HADD2.F32 R140, -RZ, R169.H1_H1 ;  /* 0x300000a9ff8c7230 */ /* 0x020fe40000004100 */
[----:B------:R-:W-:-:S03]  /*1180*/  @P2 HADD2.F32 R144, -RZ, R5.H1_H1 ;  /* 0x30000005ff902230 */ /* 0x000fc60000004100 */
[----:B------:R-:W-:-:S04]  /*1190*/  FADD.FTZ R165, R140, R165 ;  /* 0x000000a58ca57221 */ /* 0x000fc80000010000 */
[----:B------:R-:W-:-:S07]  /*11a0*/  @P2 FADD.FTZ R165, R144, R165 ;  /* 0x000000a590a52221 */ /* 0x000fce0000010000 */
.L_x_13422:
[----:B------:R-:W-:-:S04]  /*11b0*/  F2FP.F16.F32.PACK_AB R140, RZ, R165 ;  /* 0x000000a5ff8c723e */ /* 0x000fc800000000ff */
[----:B------:R-:W-:-:S07]  /*11c0*/  PRMT R137, R137, 0x5410, R140 ;  /* 0x0000541089897816 */ /* 0x000fce000000008c */
.L_x_13423:
[----:B------:R-:W-:Y:S01]  /*11d0*/  HADD2.F32 R167, -RZ, R142.H0_H0 ;  /* 0x2000008effa77230 */ /* 0x000fe20000004100 */
[----:B------:R-:W-:Y:S06]  /*11e0*/  @P3 BRA `(.L_x_13424) ;  /* 0x0000000000203947 */ /* 0x000fec0003800000 */
[----:B------:R-:W-:-:S04]  /*11f0*/  ISETP.NE.U32.AND P4, PT, RZ, UR12, PT ;  /* 0x0000000cff007c0c */ /* 0x000fc8000bf85070 */
[----:B------:R-:W-:-:S13]  /*1200*/  ISETP.NE.AND.EX P4, PT, RZ, UR13, PT, P4 ;  /* 0x0000000dff007c0c */ /* 0x000fda000bf85340 */
[----:B------:R-:W-:Y:S05]  /*1210*/  @P4 BRA `(.L_x_13425) ;  /* 0x0000000000084947 */ /* 0x000fea0003800000 */
[----:B------:R-:W-:Y:S05]  /*1220*/  @P1 BRA `(.L_x_13426) ;  /* 0x0000000000201947 */ /* 0x000fea0003800000 */
[----:B------:R-:W-:Y:S05]  /*1230*/  BRA `(.L_x_13427) ;  /* 0x0000000000247947 */ /* 0x000fea0003800000 */
.L_x_13425:
[----:B-----5:R-:W-:-:S05]  /*1240*/  HADD2.F32 R140, -RZ, R6.H0_H0 ;  /* 0x20000006ff8c7230 */ /* 0x020fca0000004100 */
[----:B------:R-:W-:Y:S01]  /*1250*/  FADD.FTZ R167, R140, R167 ;  /* 0x000000a78ca77221 */ /* 0x000fe20000010000 */
[----:B------:R-:W-:Y:S06]  /*1260*/  BRA `(.L_x_13426) ;  /* 0x0000000000107947 */ /* 0x000fec0003800000 */
.L_x_13424:
[----:B-----5:R-:W-:Y:S02]  /*1270*/  HADD2.F32 R140, -RZ, R170.H0_H0 ;  /* 0x200000aaff8c7230 */ /* 0x020fe40000004100 */
[----:B------:R-:W-:-:S03]  /*1280*/  @P2 HADD2.F32 R144, -RZ, R6.H0_H0 ;  /* 0x20000006ff902230 */ /* 0x000fc60000004100 */
[----:B------:R-:W-:-:S04]  /*1290*/  FADD.FTZ R167, R140, R167 ;  /* 0x000000a78ca77221 */ /* 0x000fc80000010000 */
[----:B------:R-:W-:-:S07]  /*12a0*/  @P2 FADD.FTZ R167, R144, R167 ;  /* 0x000000a790a72221 */ /* 0x000fce0000010000 */
.L_x_13426:
[----:B------:R-:W-:-:S04]  /*12b0*/  F2FP.F16.F32.PACK_AB R140, RZ, R167 ;  /* 0x000000a7ff8c723e */ /* 0x000fc800000000ff */
[----:B------:R-:W-:-:S07]  /*12c0*/  PRMT R138, R140, 0x7610, R138 ;  /* 0x000076108c8a7816 */ /* 0x000fce000000008a */
.L_x_13427:
[----:B------:R-:W-:Y:S01]  /*12d0*/  HADD2.F32 R197, -RZ, R142.H1_H1 ;  /* 0x3000008effc57230 */ /* 0x000fe20000004100 */
[----:B------:R-:W-:Y:S06]  /*12e0*/  @P3 BRA `(.L_x_13428) ;  /* 0x0000000000203947 */ /* 0x000fec0003800000 */
[----:B------:R-:W-:-:S04]  /*12f0*/  ISETP.NE.U32.AND P4, PT, RZ, UR12, PT ;  /* 0x0000000cff007c0c */ /* 0x000fc8000bf85070 */
[----:B------:R-:W-:-:S13]  /*1300*/  ISETP.NE.AND.EX P4, PT, RZ, UR13, PT, P4 ;  /* 0x0000000dff007c0c */ /* 0x000fda000bf85340 */
[----:B------:R-:W-:Y:S05]  /*1310*/  @P4 BRA `(.L_x_13429) ;  /* 0x0000000000084947 */ /* 0x000fea0003800000 */
[----:B------:R-:W-:Y:S05]  /*1320*/  @P1 BRA `(.L_x_13430) ;  /* 0x0000000000201947 */ /* 0x000fea0003800000 */
[----:B------:R-:W-:Y:S05]  /*1330*/  BRA `(.L_x_13431) ;  /* 0x0000000000247947 */ /* 0x000fea0003800000 */
.L_x_13429:
[----:B-----5:R-:W-:-:S05]  /*1340*/  HADD2.F32 R140, -RZ, R6.H1_H1 ;  /* 0x30000006ff8c7230 */ /* 0x020fca0000004100 */
[----:B------:R-:W-:Y:S01]  /*1350*/  FADD.FTZ R197, R140, R197 ;  /* 0x000000c58cc57221 */ /* 0x000fe20000010000 */
[----:B------:R-:W-:Y:S06]  /*1360*/  BRA `(.L_x_13430) ;  /* 0x0000000000107947 */ /* 0x000fec0003800000 */
.L_x_13428:
[----:B-----5:R-:W-:Y:S02]  /*1370*/  HADD2.F32 R140, -RZ, R170.H1_H1 ;  /* 0x300000aaff8c7230 */ /* 0x020fe40000004100 */
[----:B------:R-:W-:-:S03]  /*1380*/  @P2 HADD2.F32 R142, -RZ, R6.H1_H1 ;  /* 0x30000006ff8e2230 */ /* 0x000fc60000004100 */
[----:B------:R-:W-:-:S04]  /*1390*/  FADD.FTZ R197, R140, R197 ;  /* 0x000000c58cc57221 */ /* 0x000fc80000010000 */
[----:B------:R-:W-:-:S07]  /*13a0*/  @P2 FADD.FTZ R197, R142, R197 ;  /* 0x000000c58ec52221 */ /* 0x000fce0000010000 */
.L_x_13430:
[----:B------:R-:W-:-:S04]  /*13b0*/  F2FP.F16.F32.PACK_AB R140, RZ, R197 ;  /* 0x000000c5ff8c723e */ /* 0x000fc800000000ff */
[----:B------:R-:W-:-:S07]  /*13c0*/  PRMT R138, R138, 0x5410, R140 ;  /* 0x000054108a8a7816 */ /* 0x000fce000000008c */
.L_x_13431:
[----:B------:R-:W-:Y:S01]  /*13d0*/  HADD2.F32 R199, -RZ, R143.H0_H0 ;  /* 0x2000008fffc77230 */ /* 0x000fe20000004100 */
[----:B------:R-:W-:Y:S06]  /*13e0*/  @P3 BRA `(.L_x_13432) ;  /* 0x0000000000203947 */ /* 0x000fec0003800000 */
[----:B------:R-:W-:-:S04]  /*13f0*/  ISETP.NE.U32.AND P4, PT, RZ, UR12, PT ;  /* 0x0000000cff007c0c */ /* 0x000fc8000bf85070 */
[----:B------:R-:W-:-:S13]  /*1400*/  ISETP.NE.AND.EX P4, PT, RZ, UR13, PT, P4 ;  /* 0x0000000dff007c0c */ /* 0x000fda000bf85340 */
[----:B------:R-:W-:Y:S05]  /*1410*/  @P4 BRA `(.L_x_13433) ;  /* 0x0000000000084947 */ /* 0x000fea0003800000 */
[----:B------:R-:W-:Y:S05]  /*1420*/  @P1 BRA `(.L_x_13434) ;  /* 0x0000000000201947 */ /* 0x000fea0003800000 */
[----:B------:R-:W-:Y:S05]  /*1430*/  BRA `(.L_x_13435) ;  /* 0x0000000000247947 */ /* 0x000fea0003800000 */
.L_x_13433:
[----:B-----5:R-:W-:-:S05]  /*1440*/  HADD2.F32 R140, -RZ, R7.H0_H0 ;  /* 0x20000007ff8c7230 */ /* 0x020fca0000004100 */
[----:B------:R-:W-:Y:S01]  /*1450*/  FADD.FTZ R199, R140, R199 ;  /* 0x000000c78cc77221 */ /* 0x000fe20000010000 */
[----:B------:R-:W-:Y:S06]  /*1460*/  BRA `(.L_x_13434) ;  /* 0x0000000000107947 */ /* 0x000fec0003800000 */
.L_x_13432:
[----:B-----5:R-:W-:Y:S02]  /*1470*/  HADD2.F32 R140, -RZ, R171.H0_H0 ;  /* 0x200000abff8c7230 */ /* 0x020fe40000004100 */
[----:B------:R-:W-:-:S03]  /*1480*/  @P2 HADD2.F32 R142, -RZ, R7.H0_H0 ;  /* 0x20000007ff8e2230 */ /* 0x000fc60000004100 */
[----:B------:R-:W-:-:S04]  /*1490*/  FADD.FTZ R199, R140, R199 ;  /* 0x000000c78cc77221 */ /* 0x000fc80000010000 */
[----:B------:R-:W-:-:S07]  /*14a0*/  @P2 FADD.FTZ R199, R142, R199 ;  /* 0x000000c78ec72221 */ /* 0x000fce0000010000 */
.L_x_13434:
[----:B------:R-:W-:-:S04]  /*14b0*/  F2FP.F16.F32.PACK_AB R140, RZ, R199 ;  /* 0x000000c7ff8c723e */ /* 0x000fc800000000ff */
[----:B------:R-:W-:-:S07]  /*14c0*/  PRMT R139, R140, 0x7610, R139 ;  /* 0x000076108c8b7816 */ /* 0x000fce000000008b */
.L_x_13435:
[----:B------:R-:W-:Y:S01]  /*14d0*/  HADD2.F32 R201, -RZ, R143.H1_H1 ;  /* 0x3000008fffc97230 */ /* 0x000fe20000004100 */
[----:B------:R-:W-:Y:S06]  /*14e0*/  @P3 BRA `(.L_x_13436) ;  /* 0x0000000000203947 */ /* 0x000fec0003800000 */
[----:B------:R-:W-:-:S04]  /*14f0*/  ISETP.NE.U32.AND P2, PT, RZ, UR12, PT ;  /* 0x0000000cff007c0c */ /* 0x000fc8000bf45070 */
[----:B------:R-:W-:-:S13]  /*1500*/  ISETP.NE.AND.EX P2, PT, RZ, UR13, PT, P2 ;  /* 0x0000000dff007c0c */ /* 0x000fda000bf45320 */
[----:B------:R-:W-:Y:S05]  /*1510*/  @P2 BRA `(.L_x_13437) ;  /* 0x0000000000082947 */ /* 0x000fea0003800000 */
[----:B------:R-:W-:Y:S05]  /*1520*/  @P1 BRA `(.L_x_13438) ;  /* 0x0000000000201947 */ /* 0x000fea0003800000 */
[----:B------:R-:W-:Y:S05]  /*1530*/  BRA `(.L_x_13439) ;  /* 0x0000000000247947 */ /* 0x000fea0003800000 */
.L_x_13437:
[----:B-----5:R-:W-:-:S05]  /*1540*/  HADD2.F32 R140, -RZ, R7.H1_H1 ;  /* 0x30000007ff8c7230 */ /* 0x020fca0000004100 */
[----:B------:R-:W-:Y:S01]  /*1550*/  FADD.FTZ R201, R140, R201 ;  /* 0x000000c98cc97221 */ /* 0x000fe20000010000 */
[----:B------:R-:W-:Y:S06]  /*1560*/  BRA `(.L_x_13438) ;  /* 0x0000000000107947 */ /* 0x000fec0003800000 */
.L_x_13436:
[----:B-----5:R-:W-:Y:S02]  /*1570*/  HADD2.F32 R140, -RZ, R171.H1_H1 ;  /* 0x300000abff8c7230 */ /* 0x020fe40000004100 */
[----:B------:R-:W-:-:S03]  /*1580*/  @P2 HADD2.F32 R142, -RZ, R7.H1_H1 ;  /* 0x30000007ff8e2230 */ /* 0x000fc60000004100 */
[----:B------:R-:W-:-:S04]  /*1590*/  FADD.FTZ R201, R140, R201 ;  /* 0x000000c98cc97221 */ /* 0x000fc80000010000 */
[----:B------:R-:W-:-:S07]  /*15a0*/  @P2 FADD.FTZ R201, R142, R201 ;  /* 0x000000c98ec92221 */ /* 0x000fce0000010000 */
.L_x_13438:
[----:B------:R-:W-:-:S04]  /*15b0*/  F2FP.F16.F32.PACK_AB R140, RZ, R201 ;  /* 0x000000c9ff8c723e */ /* 0x000fc800000000ff */
[----:B------:R-:W-:-:S07]  /*15c0*/  PRMT R139, R139, 0x5410, R140 ;  /* 0x000054108b8b7816 */ /* 0x000fce000000008c */
.L_x_13439:
[----:B------:R-:W0:Y:S01]  /*15d0*/  @P1 LDC.64 R140, c[0x0][0x238] ;  /* 0x00008e00ff8c1b82 */ /* 0x000e220000000a00 */
[C---:B------:R-:W-:Y:S02]  /*15e0*/  IADD3 R144, R152.reuse, 0x80, RZ ;  /* 0x0000008098907810 */ /* 0x040fe40007ffe0ff */
[----:B0-----:R-:W-:-:S04]  /*15f0*/  @P1 LEA R140, P2, R152, R140, 0x4 ;  /* 0x0000008c988c1211 */ /* 0x001fc800078420ff */
[----:B------:R-:W-:-:S05]  /*1600*/  @P1 LEA.HI.X R141, R152, R141, RZ, 0x4, P2 ;  /* 0x0000008d988d1211 */ /* 0x000fca00010f24ff */
[----:B------:R2:W-:Y:S04]  /*1610*/  @P1 STG.E.128 desc[UR4][R140.64], R136 ;  /* 0x000000888c001986 */ /* 0x0005e8000c101d04 */
.L_x_13407:
[----:B------:R-:W-:Y:S05]  /*1620*/  BSYNC B0 ;  /* 0x0000000000007941 */ /* 0x000fea0003800000 */
.L_x_13406:
        /* <DEDUP_REMOVED lines=25> */
.L_x_13443:
[----:B-----5:R-:W-:-:S05]  /*17c0*/  HADD2.F32 R146, -RZ, R4.H0_H0 ;  /* 0x20000004ff927230 */ /* 0x020fca0000004100 */
[----:B------:R-:W-:Y:S01]  /*17d0*/  FADD.FTZ R155, R146, R155 ;  /* 0x0000009b929b7221 */ /* 0x000fe20000010000 */
[----:B------:R-:W-:Y:S06]  /*17e0*/  BRA `(.L_x_13444) ;  /* 0x0000000000107947 */ /* 0x000fec0003800000 */
.L_x_13442:
[----:B-----5:R-:W-:Y:S02]  /*17f0*/  HADD2.F32 R146, -RZ, R168.H0_H0 ;  /* 0x200000a8ff927230 */ /* 0x020fe40000004100 */
[----:B------:R-:W-:-:S03]  /*1800*/  @P2 HADD2.F32 R154, -RZ, R4.H0_H0 ;  /* 0x20000004ff9a2230 */ /* 0x000fc60000004100 */
[----:B------:R-:W-:-:S04]  /*1810*/  FADD.FTZ R155, R146, R155 ;  /* 0x0000009b929b7221 */ /* 0x000fc80000010000 */
[----:B------:R-:W-:-:S07]  /*1820*/  @P2 FADD.FTZ R155, R154, R155 ;  /* 0x0000009b9a9b2221 */ /* 0x000fce0000010000 */
.L_x_13444:
[----:B------:R-:W-:-:S04]  /*1830*/  F2FP.F16.F32.PACK_AB R145, RZ, R155 ;  /* 0x0000009bff91723e */ /* 0x000fc800000000ff */
[----:B------:R-:W-:-:S07]  /*1840*/  PRMT R136, R145, 0x7610, R136 ;  /* 0x0000761091887816 */ /* 0x000fce0000000088 */
.L_x_13445:
[----:B------:R-:W-:Y:S01]  /*1850*/  HADD2.F32 R173, -RZ, R140.H1_H1 ;  /* 0x3000008cffad7230 */ /* 0x000fe20000004100 */
[----:B------:R-:W-:Y:S06]  /*1860*/  @P3 BRA `(.L_x_13446) ;  /* 0x0000000000203947 */ /* 0x000fec0003800000 */
[----:B------:R-:W-:-:S04]  /*1870*/  ISETP.NE.U32.AND P4, PT, RZ, UR12, PT ;  /* 0x0000000cff007c0c */ /* 0x000fc8000bf85070 */
[----:B------:R-:W-:-:S13]  /*1880*/  ISETP.NE.AND.EX P4, PT, RZ, UR13, PT, P4 ;  /* 0x0000000dff007c0c */ /* 0x000fda000bf85340 */
[----:B------:R-:W-:Y:S05]  /*1890*/  @P4 BRA `(.L_x_13447) ;  /* 0x0000000000084947 */ /* 0x000fea0003800000 */
[----:B------:R-:W-:Y:S05]  /*18a0*/  @P1 BRA `(.L_x_13448) ;  /* 0x0000000000201947 */ /* 0x000fea0003800000 */
[----:B------:R-:W-:Y:S05]  /*18b0*/  BRA `(.L_x_13449) ;  /* 0x0000000000247947 */ /* 0x000fea0003800000 */
.L_x_13447:
[----:B-----5:R-:W-:-:S05]  /*18c0*/  HADD2.F32 R140, -RZ, R4.H1_H1 ;  /* 0x30000004ff8c7230 */ /* 0x020fca0000004100 */
[----:B------:R-:W-:Y:S01]  /*18d0*/  FADD.FTZ R173, R140, R173 ;  /* 0x000000ad8cad7221 */ /* 0x000fe20000010000 */
[----:B------:R-:W-:Y:S06]  /*18e0*/  BRA `(.L_x_13448) ;  /* 0x0000000000107947 */ /* 0x000fec0003800000 */
.L_x_13446:
[----:B-----5:R-:W-:Y:S02]  /*18f0*/  HADD2.F32 R140, -RZ, R168.H1_H1 ;  /* 0x300000a8ff8c7230 */ /* 0x020fe40000004100 */
[----:B------:R-:W-:-:S03]  /*1900*/  @P2 HADD2.F32 R146, -RZ, R4.H1_H1 ;  /* 0x30000004ff922230 */ /* 0x000fc60000004100 */
[----:B------:R-:W-:-:S04]  /*1910*/  FADD.FTZ R173, R140, R173 ;  /* 0x000000ad8cad7221 */ /* 0x000fc80000010000 */
[----:B------:R-:W-:-:S07]  /*1920*/  @P2 FADD.FTZ R173, R146, R173 ;  /* 0x000000ad92ad2221 */ /* 0x000fce0000010000 */
.L_x_13448:
[----:B------:R-:W-:-:S04]  /*1930*/  F2FP.F16.F32.PACK_AB R140, RZ, R173 ;  /* 0x000000adff8c723e */ /* 0x000fc800000000ff */
[----:B------:R-:W-:-:S07]  /*1940*/  PRMT R136, R136, 0x5410, R140 ;  /* 0x0000541088887816 */ /* 0x000fce000000008c */
.L_x_13449:
[----:B------:R-:W-:Y:S01]  /*1950*/  HADD2.F32 R175, -RZ, R141.H0_H0 ;  /* 0x2000008dffaf7230 */ /* 0x000fe20000004100 */
[----:B------:R-:W-:Y:S06]  /*1960*/  @P3 BRA `(.L_x_13450) ;  /* 0x0000000000203947 */ /* 0x000fec0003800000 */
[----:B------:R-:W-:-:S04]  /*1970*/  ISETP.NE.U32.AND P4, PT, RZ, UR12, PT ;  /* 0x0000000cff007c0c */ /* 0x000fc8000bf85070 */
[----:B------:R-:W-:-:S13]  /*1980*/  ISETP.NE.AND.EX P4, PT, RZ, UR13, PT, P4 ;  /* 0x0000000dff007c0c */ /* 0x000fda000bf85340 */
[----:B------:R-:W-:Y:S05]  /*1990*/  @P4 BRA `(.L_x_13451) ;  /* 0x0000000000084947 */ /* 0x000fea0003800000 */
[----:B------:R-:W-:Y:S05]  /*19a0*/  @P1 BRA `(.L_x_13452) ;  /* 0x0000000000201947 */ /* 0x000fea0003800000 */
[----:B------:R-:W-:Y:S05]  /*19b0*/  BRA `(.L_x_13453) ;  /* 0x0000000000247947 */ /* 0x000fea0003800000 */
.L_x_13451:
[----:B-----5:R-:W-:-:S05]  /*19c0*/  HADD2.F32 R140, -RZ, R5.H0_H0 ;  /* 0x20000005ff8c7230 */ /* 0x020fca0000004100 */
[----:B------:R-:W-:Y:S01]  /*19d0*/  FADD.FTZ R175, R140, R175 ;  /* 0x000000af8caf7221 */ /* 0x000fe20000010000 */
[----:B------:R-:W-:Y:S06]  /*19e0*/  BRA `(.L_x_13452) ;  /* 0x0000000000107947 */ /* 0x000fec0003800000 */
.L_x_13450:
[----:B-----5:R-:W-:Y:S02]  /*19f0*/  HADD2.F32 R140, -RZ, R169.H0_H0 ;  /* 0x200000a9ff8c7230 */ /* 0x020fe40000004100 */
[----:B------:R-:W-:-:S03]  /*1a00*/  @P2 HADD2.F32 R146, -RZ, R5.H0_H0 ;  /* 0x20000005ff922230 */ /* 0x000fc60000004100 */
[----:B------:R-:W-:-:S04]  /*1a10*/  FADD.FTZ R175, R140, R175 ;  /* 0x000000af8caf7221 */ /* 0x000fc80000010000 */
[----:B------:R-:W-:-:S07]  /*1a20*/  @P2 FADD.FTZ R175, R146, R175 ;  /* 0x000000af92af2221 */ /* 0x000fce0000010000 */
.L_x_13452:
[----:B------:R-:W-:-:S04]  /*1a30*/  F2FP.F16.F32.PACK_AB R140, RZ, R175 ;  /* 0x000000afff8c723e */ /* 0x000fc800000000ff */
[----:B------:R-:W-:-:S07]  /*1a40*/  PRMT R137, R140, 0x7610, R137 ;  /* 0x000076108c897816 */ /* 0x000fce0000000089 */
.L_x_13453:
[----:B------:R-:W-:Y:S01]  /*1a50*/  HADD2.F32 R177, -RZ, R141.H1_H1 ;  /* 0x3000008dffb17230 */ /* 0x000fe20000004100 */
[----:B------:R-:W-:Y:S06]  /*1a60*/  @P3 BRA `(.L_x_13454) ;  /* 0x0000000000203947 */ /* 0x000fec0003800000 */
[----:B------:R-:W-:-:S04]  /*1a70*/  ISETP.NE.U32.AND P4, PT, RZ, UR12, PT ;  /* 0x0000000cff007c0c */ /* 0x000fc8000bf85070 */
[----:B------:R-:W-:-:S13]  /*1a80*/  ISETP.NE.AND.EX P4, PT, RZ, UR13, PT, P4 ;  /* 0x0000000dff007c0c */ /* 0x000fda000bf85340 */
[----:B------:R-:W-:Y:S05]  /*1a90*/  @P4 BRA `(.L_x_13455) ;  /* 0x0000000000084947 */ /* 0x000fea0003800000 */
[----:B------:R-:W-:Y:S05]  /*1aa0*/  @P1 BRA `(.L_x_13456) ;  /* 0x0000000000201947 */ /* 0x000fea0003800000 */
[----:B------:R-:W-:Y:S05]  /*1ab0*/  BRA `(.L_x_13457) ;  /* 0x0000000000247947 */ /* 0x000fea0003800000 */
.L_x_13455:
[----:B-----5:R-:W-:-:S05]  /*1ac0*/  HADD2.F32 R140, -RZ, R5.H1_H1 ;  /* 0x30000005ff8c7230 */ /* 0x020fca0000004100 */
[----:B------:R-:W-:Y:S01]  /*1ad0*/  FADD.FTZ R177, R140, R177 ;  /* 0x000000b18cb17221 */ /* 0x000fe20000010000 */
[----:B------:R-:W-:Y:S06]  /*1ae0*/  BRA `(.L_x_13456) ;  /* 0x0000000000107947 */ /* 0x000fec0003800000 */
.L_x_13454:
[----:B-----5:R-:W-:Y:S02]  /*1af0*/  HADD2.F32 R140, -RZ, R169.H1_H1 ;  /* 0x300000a9ff8c7230 */ /* 0x020fe40000004100 */
[----:B------:R-:W-:-:S03]  /*1b00*/  @P2 HADD2.F32 R146, -RZ, R5.H1_H1 ;  /* 0x30000005ff922230 */ /* 0x000fc60000004100 */
[----:B------:R-:W-:-:S04]  /*1b10*/  FADD.FTZ R177, R140, R177 ;  /* 0x000000b18cb17221 */ /* 0x000fc80000010000 */
[----:B------:R-:W-:-:S07]  /*1b20*/  @P2 FADD.FTZ R177, R146, R177 ;  /* 0x000000b192b12221 */ /* 0x000fce0000010000 */
.L_x_13456:
[----:B------:R-:W-:-:S04]  /*1b30*/  F2FP.F16.F32.PACK_AB R140, RZ, R177 ;  /* 0x000000b1ff8c723e */ /* 0x000fc800000000ff */
[----:B------:R-:W-:-:S07]  /*1b40*/  PRMT R137, R137, 0x5410, R140 ;  /* 0x0000541089897816 */ /* 0x000fce000000008c */
.L_x_13457:
[----:B------:R-:W-:Y:S01]  /*1b50*/  HADD2.F32 R179, -RZ, R142.H0_H0 ;  /* 0x2000008effb37230 */ /* 0x000fe20000004100 */
[----:B------:R-:W-:Y:S06]  /*1b60*/  @P3 BRA `(.L_x_13458) ;  /* 0x0000000000203947 */ /* 0x000fec0003800000 */
[----:B------:R-:W-:-:S04]  /*1b70*/  ISETP.NE.U32.AND P4, PT, RZ, UR12, PT ;  /* 0x0000000cff007c0c */ /* 0x000fc8000bf85070 */
[----:B------:R-:W-:-:S13]  /*1b80*/  ISETP.NE.AND.EX P4, PT, RZ, UR13, PT, P4 ;  /* 0x0000000dff007c0c */ /* 0x000fda000bf85340 */
[----:B------:R-:W-:Y:S05]  /*1b90*/  @P4 BRA `(.L_x_13459) ;  /* 0x0000000000084947 */ /* 0x000fea0003800000 */
[----:B------:R-:W-:Y:S05]  /*1ba0*/  @P1 BRA `(.L_x_13460) ;  /* 0x0000000000201947 */ /* 0x000fea0003800000 */
[----:B------:R-:W-:Y:S05]  /*1bb0*/  BRA `(.L_x_13461) ;  /* 0x0000000000247947 */ /* 0x000fea0003800000 */
.L_x_13459:
[----:B-----5:R-:W-:-:S05]  /*1bc0*/  HADD2.F32 R140, -RZ, R6.H0_H0 ;  /* 0x20000006ff8c7230 */ /* 0x020fca0000004100 */
[----:B------:R-:W-:Y:S01]  /*1bd0*/  FADD.FTZ R179, R140, R179 ;  /* 0x000000b38cb37221 */ /* 0x000fe20000010000 */
[----:B------:R-:W-:Y:S06]  /*1be0*/  BRA `(.L_x_13460) ;  /* 0x0000000000107947 */ /* 0x000fec0003800000 */
.L_x_13458:
[----:B-----5:R-:W-:Y:S02]  /*1bf0*/  HADD2.F32 R140, -RZ, R170.H0_H0 ;  /* 0x200000aaff8c7230 */ /* 0x020fe40000004100 */
[----:B------:R-:W-:-:S03]  /*1c00*/  @P2 HADD2.F32 R146, -RZ, R6.H0_H0 ;  /* 0x20000006ff922230 */ /* 0x000fc60000004100 */
[----:B------:R-:W-:-:S04]  /*1c10*/  FADD.FTZ R179, R140, R179 ;  /* 0x000000b38cb37221 */ /* 0x000fc80000010000 */
[----:B------:R-:W-:-:S07]  /*1c20*/  @P2 FADD.FTZ R179, R146, R179 ;  /* 0x000000b392b32221 */ /* 0x000fce0000010000 */
.L_x_13460:
[----:B------:R-:W-:-:S04]  /*1c30*/  F2FP.F16.F32.PACK_AB R140, RZ, R179 ;  /* 0x000000b3ff8c723e */ /* 0x000fc800000000ff */
[----:B------:R-:W-:-:S07]  /*1c40*/  PRMT R138, R140, 0x7610, R138 ;  /* 0x000076108c8a7816 */ /* 0x000fce000000008a */
.L_x_13461:
[----:B------:R-:W-:Y:S01]  /*1c50*/  HADD2.F32 R203, -RZ, R142.H1_H1 ;  /* 0x3000008effcb7230 */ /* 0x000fe20000004100 */
[----:B------:R-:W-:Y:S06]  /*1c60*/  @P3 BRA `(.L_x_13462) ;  /* 0x0000000000203947 */ /* 0x000fec0003800000 */
[----:B------:R-:W-:-:S04]  /*1c70*/  ISETP.NE.U32.AND P4, PT, RZ, UR12, PT ;  /* 0x0000000cff007c0c */ /* 0x000fc8000bf85070 */
[----:B------:R-:W-:-:S13]  /*1c80*/  ISETP.NE.AND.EX P4, PT, RZ, UR13, PT, P4 ;  /* 0x0000000dff007c0c */ /* 0x000fda000bf85340 */
[----:B------:R-:W-:Y:S05]  /*1c90*/  @P4 BRA `(.L_x_13463) ;  /* 0x0000000000084947 */ /* 0x000fea0003800000 */
[----:B------:R-:W-:Y:S05]  /*1ca0*/  @P1 BRA `(.L_x_13464) ;  /* 0x0000000000201947 */ /* 0x000fea0003800000 */
[----:B------:R-:W-:Y:S05]  /*1cb0*/  BRA `(.L_x_13465) ;  /* 0x0000000000247947 */ /* 0x000fea0003800000 */
.L_x_13463:
[----:B-----5:R-:W-:-:S05]  /*1cc0*/  HADD2.F32 R140, -RZ, R6.H1_H1 ;  /* 0x30000006ff8c7230 */ /* 0x020fca0000004100 */
[----:B------:R-:W-:Y:S01]  /*1cd0*/  FADD.FTZ R203, R140, R203 ;  /* 0x000000cb8ccb7221 */ /* 0x000fe20000010000 */
[----:B------:R-:W-:Y:S06]  /*1ce0*/  BRA `(.L_x_13464) ;  /* 0x0000000000107947 */ /* 0x000fec0003800000 */
.L_x_13462:
[----:B-----5:R-:W-:Y:S02]  /*1cf0*/  HADD2.F32 R140, -RZ, R170.H1_H1 ;  /* 0x300000aaff8c7230 */ /* 0x020fe40000004100 */
[----:B------:R-:W-:-:S03]  /*1d00*/  @P2 HADD2.F32 R142, -RZ, R6.H1_H1 ;  /* 0x30000006ff8e2230 */ /* 0x000fc60000004100 */
[----:B------:R-:W-:-:S04]  /*1d10*/  FADD.FTZ R203, R140, R203 ;  /* 0x000000cb8ccb7221 */ /* 0x000fc80000010000 */
[----:B------:R-:W-:-:S07]  /*1d20*/  @P2 FADD.FTZ R203, R142, R203 ;  /* 0x000000cb8ecb2221 */ /* 0x000fce0000010000 */
.L_x_13464:
[----:B------:R-:W-:-:S04]  /*1d30*/  F2FP.F16.F32.PACK_AB R140, RZ, R203 ;  /* 0x000000cbff8c723e */ /* 0x000fc800000000ff */
[----:B------:R-:W-:-:S07]  /*1d40*/  PRMT R138, R138, 0x5410, R140 ;  /* 0x000054108a8a7816 */ /* 0x000fce000000008c */
.L_x_13465:
[----:B------:R-:W-:Y:S01]  /*1d50*/  HADD2.F32 R205, -RZ, R143.H0_H0 ;  /* 0x2000008fffcd7230 */ /* 0x000fe20000004100 */
[----:B------:R-:W-:Y:S06]  /*1d60*/  @P3 BRA `(.L_x_13466) ;  /* 0x0000000000203947 */ /* 0x000fec0003800000 */
[----:B------:R-:W-:-:S04]  /*1d70*/  ISETP.NE.U32.AND P4, PT, RZ, UR12, PT ;  /* 0x0000000cff007c0c */ /* 0x000fc8000bf85070 */
[----:B------:R-:W-:-:S13]  /*1d80*/  ISETP.NE.AND.EX P4, PT, RZ, UR13, PT, P4 ;  /* 0x0000000dff007c0c */ /* 0x000fda000bf85340 */
[----:B------:R-:W-:Y:S05]  /*1d90*/  @P4 BRA `(.L_x_13467) ;  /* 0x0000000000084947 */ /* 0x000fea0003800000 */
[----:B------:R-:W-:Y:S05]  /*1da0*/  @P1 BRA `(.L_x_13468) ;  /* 0x0000000000201947 */ /* 0x000fea0003800000 */
[----:B------:R-:W-:Y:S05]  /*1db0*/  BRA `(.L_x_13469) ;  /* 0x0000000000247947 */ /* 0x000fea0003800000 */
.L_x_13467:
[----:B-----5:R-:W-:-:S05]  /*1dc0*/  HADD2.F32 R140, -RZ, R7.H0_H0 ;  /* 0x20000007ff8c7230 */ /* 0x020fca0000004100 */
[----:B------:R-:W-:Y:S01]  /*1dd0*/  FADD.FTZ R205, R140, R205 ;  /* 0x000000cd8ccd7221 */ /* 0x000fe20000010000 */
[----:B------:R-:W-:Y:S06]  /*1de0*/  BRA `(.L_x_13468) ;  /* 0x0000000000107947 */ /* 0x000fec0003800000 */
.L_x_13466:
[----:B-----5:R-:W-:Y:S02]  /*1df0*/  HADD2.F32 R140, -RZ, R171.H0_H0 ;  /* 0x200000abff8c7230 */ /* 0x020fe40000004100 */
[----:B------:R-:W-:-:S03]  /*1e00*/  @P2 HADD2.F32 R142, -RZ, R7.H0_H0 ;  /* 0x20000007ff8e2230 */ /* 0x000fc60000004100 */
[----:B------:R-:W-:-:S04]  /*1e10*/  FADD.FTZ R205, R140, R205 ;  /* 0x000000cd8ccd7221 */ /* 0x000fc80000010000 */
[----:B------:R-:W-:-:S07]  /*1e20*/  @P2 FADD.FTZ R205, R142, R205 ;  /* 0x000000cd8ecd2221 */ /* 0x000fce0000010000 */
.L_x_13468:
[----:B------:R-:W-:-:S04]  /*1e30*/  F2FP.F16.F32.PACK_AB R140, RZ, R205 ;  /* 0x000000cdff8c723e */ /* 0x000fc800000000ff */
[----:B------:R-:W-:-:S07]  /*1e40*/  PRMT R139, R140, 0x7610, R139 ;  /* 0x000076108c8b7816 */ /* 0x000fce000000008b */
.L_x_13469:
[----:B------:R-:W-:Y:S01]  /*1e50*/  HADD2.F32 R207, -RZ, R143.H1_H1 ;  /* 0x3000008fffcf7230 */ /* 0x000fe20000004100 */
[----:B------:R-:W-:Y:S06]  /*1e60*/  @P3 BRA `(.L_x_13470) ;  /* 0x0000000000203947 */ /* 0x000fec0003800000 */
[----:B------:R-:W-:-:S04]  /*1e70*/  ISETP.NE.U32.AND P2, PT, RZ, UR12, PT ;  /* 0x0000000cff007c0c */ /* 0x000fc8000bf45070 */
[----:B------:R-:W-:-:S13]  /*1e80*/  ISETP.NE.AND.EX P2, PT, RZ, UR13, PT, P2 ;  /* 0x0000000dff007c0c */ /* 0x000fda000bf45320 */
[----:B------:R-:W-:Y:S05]  /*1e90*/  @P2 BRA `(.L_x_13471) ;  /* 0x0000000000082947 */ /* 0x000fea0003800000 */
[----:B------:R-:W-:Y:S05]  /*1ea0*/  @P1 BRA `(.L_x_13472) ;  /* 0x0000000000201947 */ /* 0x000fea0003800000 */
[----:B------:R-:W-:Y:S05]  /*1eb0*/  BRA `(.L_x_13473) ;  /* 0x0000000000247947 */ /* 0x000fea0003800000 */
.L_x_13471:
[----:B-----5:R-:W-:-:S05]  /*1ec0*/  HADD2.F32 R140, -RZ, R7.H1_H1 ;  /* 0x30000007ff8c7230 */ /* 0x020fca0000004100 */
[----:B------:R-:W-:Y:S01]  /*1ed0*/  FADD.FTZ R207, R140, R207 ;  /* 0x000000cf8ccf7221 */ /* 0x000fe20000010000 */
[----:B------:R-:W-:Y:S06]  /*1ee0*/  BRA `(.L_x_13472) ;  /* 0x0000000000107947 */ /* 0x000fec0003800000 */
.L_x_13470:
[----:B-----5:R-:W-:Y:S02]  /*1ef0*/  HADD2.F32 R140, -RZ, R171.H1_H1 ;  /* 0x300000abff8c7230 */ /* 0x020fe40000004100 */
[----:B------:R-:W-:-:S03]  /*1f00*/  @P2 HADD2.F32 R142, -RZ, R7.H1_H1 ;  /* 0x30000007ff8e2230 */ /* 0x000fc60000004100 */
[----:B------:R-:W-:-:S04]  /*1f10*/  FADD.FTZ R207, R140, R207 ;  /* 0x000000cf8ccf7221 */ /* 0x000fc80000010000 */
[----:B------:R-:W-:-:S07]  /*1f20*/  @P2 FADD.FTZ R207, R142, R207 ;  /* 0x000000cf8ecf2221 */ /* 0x000fce0000010000 */
.L_x_13472:
[----:B------:R-:W-:-:S04]  /*1f30*/  F2FP.F16.F32.PACK_AB R140, RZ, R207 ;  /* 0x000000cfff8c723e */ /* 0x000fc800000000ff */
[----:B------:R-:W-:-:S07]  /*1f40*/  PRMT R139, R139, 0x5410, R140 ;  /* 0x000054108b8b7816 */ /* 0x000fce000000008c */
.L_x_13473:
[----:B------:R-:W0:Y:S02]  /*1f50*/  @P1 LDC.64 R140, c[0x0][0x238] ;  /* 0x00008e00ff8c1b82 */ /* 0x000e240000000a00 */
[----:B0-----:R-:W-:-:S04]  /*1f60*/  @P1 LEA R140, P2, R144, R140, 0x4 ;  /* 0x0000008c908c1211 */ /* 0x001fc800078420ff */
[C---:B------:R-:W-:Y:S02]  /*1f70*/  @P1 LEA.HI.X R141, R144.reuse, R141, RZ, 0x4, P2 ;  /* 0x0000008d908d1211 */ /* 0x040fe400010f24ff */
[----:B------:R-:W-:-:S03]  /*1f80*/  IADD3 R144, R144, 0x80, RZ ;  /* 0x0000008090907810 */ /* 0x000fc60007ffe0ff */
[----:B------:R3:W-:Y:S04]  /*1f90*/  @P1 STG.E.128 desc[UR4][R140.64], R136 ;  /* 0x000000888c001986 */ /* 0x0007e8000c101d04 */
.L_x_13441:
[----:B------:R-:W-:Y:S05]  /*1fa0*/  BSYNC B0 ;  /* 0x0000000000007941 */ /* 0x000fea0003800000 */
.L_x_13440:
        /* <DEDUP_REMOVED lines=25> */
.L_x_13477:
[----:B-----5:R-:W-:-:S05]  /*2140*/  HADD2.F32 R146, -RZ, R4.H0_H0 ;  /* 0x20000004ff927230 */ /* 0x020fca0000004100 */
[----:B------:R-:W-:Y:S01]  /*2150*/  FADD.FTZ R157, R146, R157 ;  /* 0x0000009d929d7221 */ /* 0x000fe20000010000 */
[----:B------:R-:W-:Y:S06]  /*2160*/  BRA `(.L_x_13478) ;  /* 0x0000000000107947 */ /* 0x000fec0003800000 */
.L_x_13476:
[----:B-----5:R-:W-:Y:S02]  /*2170*/  HADD2.F32 R146, -RZ, R168.H0_H0 ;  /* 0x200000a8ff927230 */ /* 0x020fe40000004100 */
[----:B------:R-:W-:-:S03]  /*2180*/  @P2 HADD2.F32 R154, -RZ, R4.H0_H0 ;  /* 0x20000004ff9a2230 */ /* 0x000fc60000004100 */
[----:B------:R-:W-:-:S04]  /*2190*/  FADD.FTZ R157, R146, R157 ;  /* 0x0000009d929d7221 */ /* 0x000fc80000010000 */
[----:B------:R-:W-:-:S07]  /*21a0*/  @P2 FADD.FTZ R157, R154, R157 ;  /* 0x0000009d9a9d2221 */ /* 0x000fce0000010000 */
.L_x_13478:
[----:B------:R-:W-:-:S04]  /*21b0*/  F2FP.F16.F32.PACK_AB R145, RZ, R157 ;  /* 0x0000009dff91723e */ /* 0x000fc800000000ff */
[----:B------:R-:W-:-:S07]  /*21c0*/  PRMT R136, R145, 0x7610, R136 ;  /* 0x0000761091887816 */ /* 0x000fce0000000088 */
.L_x_13479:
[----:B------:R-:W-:Y:S01]  /*21d0*/  HADD2.F32 R181, -RZ, R140.H1_H1 ;  /* 0x3000008cffb57230 */ /* 0x000fe20000004100 */
[----:B------:R-:W-:Y:S06]  /*21e0*/  @P3 BRA `(.L_x_13480) ;  /* 0x0000000000203947 */ /* 0x000fec0003800000 */
[----:B------:R-:W-:-:S04]  /*21f0*/  ISETP.NE.U32.AND P4, PT, RZ, UR12, PT ;  /* 0x0000000cff007c0c */ /* 0x000fc8000bf85070 */
[----:B------:R-:W-:-:S13]  /*2200*/  ISETP.NE.AND.EX P4, PT, RZ, UR13, PT, P4 ;  /* 0x0000000dff007c0c */ /* 0x000fda000bf85340 */
[----:B------:R-:W-:Y:S05]  /*2210*/  @P4 BRA `(.L_x_13481) ;  /* 0x0000000000084947 */ /* 0x000fea0003800000 */
[----:B------:R-:W-:Y:S05]  /*2220*/  @P1 BRA `(.L_x_13482) ;  /* 0x0000000000201947 */ /* 0x000fea0003800000 */
[----:B------:R-:W-:Y:S05]  /*2230*/  BRA `(.L_x_13483) ;  /* 0x0000000000247947 */ /* 0x000fea0003800000 */
.L_x_13481:
[----:B-----5:R-:W-:-:S05]  /*2240*/  HADD2.F32 R140, -RZ, R4.H1_H1 ;  /* 0x30000004ff8c7230 */ /* 0x020fca0000004100 */
[----:B------:R-:W-:Y:S01]  /*2250*/  FADD.FTZ R181, R140, R181 ;  /* 0x000000b58cb57221 */ /* 0x000fe20000010000 */
[----:B------:R-:W-:Y:S06]  /*2260*/  BRA `(.L_x_13482) ;  /* 0x0000000000107947 */ /* 0x000fec0003800000 */
.L_x_13480:
[----:B-----5:R-:W-:Y:S02]  /*2270*/  HADD2.F32 R140, -RZ, R168.H1_H1 ;  /* 0x300000a8ff8c7230 */ /* 0x020fe40000004100 */
[----:B------:R-:W-:-:S03]  /*2280*/  @P2 HADD2.F32 R146, -RZ, R4.H1_H1 ;  /* 0x30000004ff922230 */ /* 0x000fc60000004100 */
[----:B------:R-:W-:-:S04]  /*2290*/  FADD.FTZ R181, R140, R181 ;  /* 0x000000b58cb57221 */ /* 0x000fc80000010000 */
[----:B------:R-:W-:-:S07]  /*22a0*/  @P2 FADD.FTZ R181, R146, R181 ;  /* 0x000000b592b52221 */ /* 0x000fce0000010000 */
.L_x_13482:
[----:B------:R-:W-:-:S04]  /*22b0*/  F2FP.F16.F32.PACK_AB R140, RZ, R181 ;  /* 0x000000b5ff8c723e */ /* 0x000fc800000000ff */
[----:B------:R-:W-:-:S07]  /*22c0*/  PRMT R136, R136, 0x5410, R140 ;  /* 0x0000541088887816 */ /* 0x000fce000000008c */
.L_x_13483:
[----:B------:R-:W-:Y:S01]  /*22d0*/  HADD2.F32 R183, -RZ, R141.H0_H0 ;  /* 0x2000008dffb77230 */ /* 0x000fe20000004100 */
[----:B------:R-:W-:Y:S06]  /*22e0*/  @P3 BRA `(.L_x_13484) ;  /* 0x0000000000203947 */ /* 0x000fec0003800000 */
[----:B------:R-:W-:-:S04]  /*22f0*/  ISETP.NE.U32.AND P4, PT, RZ, UR12, PT ;  /* 0x0000000cff007c0c */ /* 0x000fc8000bf85070 */
[----:B------:R-:W-:-:S13]  /*2300*/  ISETP.NE.AND.EX P4, PT, RZ, UR13, PT, P4 ;  /* 0x0000000dff007c0c */ /* 0x000fda000bf85340 */
[----:B------:R-:W-:Y:S05]  /*2310*/  @P4 BRA `(.L_x_13485) ;  /* 0x0000000000084947 */ /* 0x000fea0003800000 */
[----:B------:R-:W-:Y:S05]  /*2320*/  @P1 BRA `(.L_x_13486) ;  /* 0x0000000000201947 */ /* 0x000fea0003800000 */
[----:B------:R-:W-:Y:S05]  /*2330*/  BRA `(.L_x_13487) ;  /* 0x0000000000247947 */ /* 0x000fea0003800000 */
.L_x_13485:
[----:B-----5:R-:W-:-:S05]  /*2340*/  HADD2.F32 R140, -RZ, R5.H0_H0 ;  /* 0x20000005ff8c7230 */ /* 0x020fca0000004100 */
[----:B------:R-:W-:Y:S01]  /*2350*/  FADD.FTZ R183, R140, R183 ;  /* 0x000000b78cb77221 */ /* 0x000fe20000010000 */
[----:B------:R-:W-:Y:S06]  /*2360*/  BRA `(.L_x_13486) ;  /* 0x0000000000107947 */ /* 0x000fec0003800000 */
.L_x_13484:
[----:B-----5:R-:W-:Y:S02]  /*2370*/  HADD2.F32 R140, -RZ, R169.H0_H0 ;  /* 0x200000a9ff8c7230 */ /* 0x020fe40000004100 */
[----:B------:R-:W-:-:S03]  /*2380*/  @P2 HADD2.F32 R146, -RZ, R5.H0_H0 ;  /* 0x20000005ff922230 */ /* 0x000fc60000004100 */
[----:B------:R-:W-:-:S04]  /*2390*/  FADD.FTZ R183, R140, R183 ;  /* 0x000000b78cb77221 */ /* 0x000fc80000010000 */
[----:B------:R-:W-:-:S07]  /*23a0*/  @P2 FADD.FTZ R183, R146, R183 ;  /* 0x000000b792b72221 */ /* 0x000fce0000010000 */
.L_x_13486:
[----:B------:R-:W-:-:S04]  /*23b0*/  F2FP.F16.F32.PACK_AB R140, RZ, R183 ;  /* 0x000000b7ff8c723e */ /* 0x000fc800000000ff */
[----:B------:R-:W-:-:S07]  /*23c0*/  PRMT R137, R140, 0x7610, R137 ;  /* 0x000076108c897816 */ /* 0x000fce0000000089 */
.L_x_13487:
[----:B------:R-:W-:Y:S01]  /*23d0*/  HADD2.F32 R185, -RZ, R141.H1_H1 ;  /* 0x3000008dffb97230 */ /* 0x000fe20000004100 */
[----:B------:R-:W-:Y:S06]  /*23e0*/  @P3 BRA `(.L_x_13488) ;  /* 0x0000000000203947 */ /* 0x000fec0003800000 */
[----:B------:R-:W-:-:S04]  /*23f0*/  ISETP.NE.U32.AND P4, PT, RZ, UR12, PT ;  /* 0x0000000cff007c0c */ /* 0x000fc8000bf85070 */
[----:B------:R-:W-:-:S13]  /*2400*/  ISETP.NE.AND.EX P4, PT, RZ, UR13, PT, P4 ;  /* 0x0000000dff007c0c */ /* 0x000fda000bf85340 */
[----:B------:R-:W-:Y:S05]  /*2410*/  @P4 BRA `(.L_x_13489) ;  /* 0x0000000000084947 */ /* 0x000fea0003800000 */
[----:B------:R-:W-:Y:S05]  /*2420*/  @P1 BRA `(.L_x_13490) ;  /* 0x0000000000201947 */ /* 0x000fea0003800000 */
[----:B------:R-:W-:Y:S05]  /*2430*/  BRA `(.L_x_13491) ;  /* 0x0000000000247947 */ /* 0x000fea0003800000 */
.L_x_13489:
[----:B-----5:R-:W-:-:S05]  /*2440*/  HADD2.F32 R140, -RZ, R5.H1_H1 ;  /* 0x30000005ff8c7230 */ /* 0x020fca0000004100 */
[----:B------:R-:W-:Y:S01]  /*2450*/  FADD.FTZ R185, R140, R185 ;  /* 0x000000b98cb97221 */ /* 0x000fe20000010000 */
[----:B------:R-:W-:Y:S06]  /*2460*/  BRA `(.L_x_13490) ;  /* 0x0000000000107947 */ /* 0x000fec0003800000 */
.L_x_13488:
[----:B-----5:R-:W-:Y:S02]  /*2470*/  HADD2.F32 R140, -RZ, R169.H1_H1 ;  /* 0x300000a9ff8c7230 */ /* 0x020fe40000004100 */
[----:B------:R-:W-:-:S03]  /*2480*/  @P2 HADD2.F32 R146, -RZ, R5.H1_H1 ;  /* 0x30000005ff922230 */ /* 0x000fc60000004100 */
[----:B------:R-:W-:-:S04]  /*2490*/  FADD.FTZ R185, R140, R185 ;  /* 0x000000b98cb97221 */ /* 0x000fc80000010000 */
[----:B------:R-:W-:-:S07]  /*24a0*/  @P2 FADD.FTZ R185, R146, R185 ;  /* 0x000000b992b92221 */ /* 0x000fce0000010000 */
.L_x_13490:
[----:B------:R-:W-:-:S04]  /*24b0*/  F2FP.F16.F32.PACK_AB R140, RZ, R185 ;  /* 0x000000b9ff8c723e */ /* 0x000fc800000000ff */
[----:B------:R-:W-:-:S07]  /*24c0*/  PRMT R137, R137, 0x5410, R140 ;  /* 0x0000541089897816 */ /* 0x000fce000000008c */
.L_x_13491:
[----:B------:R-:W-:Y:S01]  /*24d0*/  HADD2.F32 R187, -RZ, R142.H0_H0 ;  /* 0x2000008effbb7230 */ /* 0x000fe20000004100 */
[----:B------:R-:W-:Y:S06]  /*24e0*/  @P3 BRA `(.L_x_13492) ;  /* 0x0000000000203947 */ /* 0x000fec0003800000 */
[----:B------:R-:W-:-:S04]  /*24f0*/  ISETP.NE.U32.AND P4, PT, RZ, UR12, PT ;  /* 0x0000000cff007c0c */ /* 0x000fc8000bf85070 */
[----:B------:R-:W-:-:S13]  /*2500*/  ISETP.NE.AND.EX P4, PT, RZ, UR13, PT, P4 ;  /* 0x0000000dff007c0c */ /* 0x000fda000bf85340 */
[----:B------:R-:W-:Y:S05]  /*2510*/  @P4 BRA `(.L_x_13493) ;  /* 0x0000000000084947 */ /* 0x000fea0003800000 */
[----:B------:R-:W-:Y:S05]  /*2520*/  @P1 BRA `(.L_x_13494) ;  /* 0x0000000000201947 */ /* 0x000fea0003800000 */
[----:B------:R-:W-:Y:S05]  /*2530*/  BRA `(.L_x_13495) ;  /* 0x0000000000247947 */ /* 0x000fea0003800000 */
.L_x_13493:
[----:B-----5:R-:W-:-:S05]  /*2540*/  HADD2.F32 R140, -RZ, R6.H0_H0 ;  /* 0x20000006ff8c7230 */ /* 0x020fca0000004100 */
[----:B------:R-:W-:Y:S01]  /*2550*/  FADD.FTZ R187, R140, R187 ;  /* 0x000000bb8cbb7221 */ /* 0x000fe20000010000 */
[----:B------:R-:W-:Y:S06]  /*2560*/  BRA `(.L_x_13494) ;  /* 0x0000000000107947 */ /* 0x000fec0003800000 */
.L_x_13492:
[----:B-----5:R-:W-:Y:S02]  /*2570*/  HADD2.F32 R140, -RZ, R170.H0_H0 ;  /* 0x200000aaff8c7230 */ /* 0x020fe40000004100 */
[----:B------:R-:W-:-:S03]  /*2580*/  @P2 HADD2.F32 R146, -RZ, R6.H0_H0 ;  /* 0x20000006ff922230 */ /* 0x000fc60000004100 */
[----:B------:R-:W-:-:S04]  /*2590*/  FADD.FTZ R187, R140, R187 ;  /* 0x000000bb8cbb7221 */ /* 0x000fc80000010000 */
[----:B------:R-:W-:-:S07]  /*25a0*/  @P2 FADD.FTZ R187, R146, R187 ;  /* 0x000000bb92bb2221 */ /* 0x000fce0000010000 */
.L_x_13494:
[----:B------:R-:W-:-:S04]  /*25b0*/  F2FP.F16.F32.PACK_AB R140, RZ, R187 ;  /* 0x000000bbff8c723e */ /* 0x000fc800000000ff */
[----:B------:R-:W-:-:S07]  /*25c0*/  PRMT R138, R140, 0x7610, R138 ;  /* 0x000076108c8a7816 */ /* 0x000fce000000008a */
.L_x_13495:
[----:B------:R-:W-:Y:S01]  /*25d0*/  HADD2.F32 R209, -RZ, R142.H1_H1 ;  /* 0x3000008effd17230 */ /* 0x000fe20000004100 */
[----:B------:R-:W-:Y:S06]  /*25e0*/  @P3 BRA `(.L_x_13496) ;  /* 0x0000000000203947 */ /* 0x000fec0003800000 */
[----:B------:R-:W-:-:S04]  /*25f0*/  ISETP.NE.U32.AND P4, PT, RZ, UR12, PT ;  /* 0x0000000cff007c0c */ /* 0x000fc8000bf85070 */
[----:B------:R-:W-:-:S13]  /*2600*/  ISETP.NE.AND.EX P4, PT, RZ, UR13, PT, P4 ;  /* 0x0000000dff007c0c */ /* 0x000fda000bf85340 */
[----:B------:R-:W-:Y:S05]  /*2610*/  @P4 BRA `(.L_x_13497) ;  /* 0x0000000000084947 */ /* 0x000fea0003800000 */
[----:B------:R-:W-:Y:S05]  /*2620*/  @P1 BRA `(.L_x_13498) ;  /* 0x0000000000201947 */ /* 0x000fea0003800000 */
[----:B------:R-:W-:Y:S05]  /*2630*/  BRA `(.L_x_13499) ;  /* 0x0000000000247947 */ /* 0x000fea0003800000 */
.L_x_13497:
[----:B-----5:R-:W-:-:S05]  /*2640*/  HADD2.F32 R140, -RZ, R6.H1_H1 ;  /* 0x30000006ff8c7230 */ /* 0x020fca0000004100 */
[----:B------:R-:W-:Y:S01]  /*2650*/  FADD.FTZ R209, R140, R209 ;  /* 0x000000d18cd17221 */ /* 0x000fe20000010000 */
[----:B------:R-:W-:Y:S06]  /*2660*/  BRA `(.L_x_13498) ;  /* 0x0000000000107947 */ /* 0x000fec0003800000 */
.L_x_13496:
[----:B-----5:R-:W-:Y:S02]  /*2670*/  HADD2.F32 R140, -RZ, R170.H1_H1 ;  /* 0x300000aaff8c7230 */ /* 0x020fe40000004100 */
[----:B------:R-:W-:-:S03]  /*2680*/  @P2 HADD2.F32 R142, -RZ, R6.H1_H1 ;  /* 0x30000006ff8e2230 */ /* 0x000fc60000004100 */
[----:B------:R-:W-:-:S04]  /*2690*/  FADD.FTZ R209, R140, R209 ;  /* 0x000000d18cd17221 */ /* 0x000fc80000010000 */
[----:B------:R-:W-:-:S07]  /*26a0*/  @P2 FADD.FTZ R209, R142, R209 ;  /* 0x000000d18ed12221 */ /* 0x000fce0000010000 */
.L_x_13498:
[----:B------:R-:W-:-:S04]  /*26b0*/  F2FP.F16.F32.PACK_AB R140, RZ, R209 ;  /* 0x000000d1ff8c723e */ /* 0x000fc800000000ff */
[----:B------:R-:W-:-:S07]  /*26c0*/  PRMT R138, R138, 0x5410, R140 ;  /* 0x000054108a8a7816 */ /* 0x000fce000000008c */
.L_x_13499:
[----:B------:R-:W-:Y:S01]  /*26d0*/  HADD2.F32 R211, -RZ, R143.H0_H0 ;  /* 0x2000008fffd37230 */ /* 0x000fe20000004100 */
[----:B------:R-:W-:Y:S06]  /*26e0*/  @P3 BRA `(.L_x_13500) ;  /* 0x0000000000203947 */ /* 0x000fec0003800000 */
[----:B------:R-:W-:-:S04]  /*26f0*/  ISETP.NE.U32.AND P4, PT, RZ, UR12, PT ;  /* 0x0000000cff007c0c */ /* 0x000fc8000bf85070 */
[----:B------:R-:W-:-:S13]  /*2700*/  ISETP.NE.AND.EX P4, PT, RZ, UR13, PT, P4 ;  /* 0x0000000dff007c0c */ /* 0x000fda000bf85340 */
[----:B------:R-:W-:Y:S05]  /*2710*/  @P4 BRA `(.L_x_13501) ;  /* 0x0000000000084947 */ /* 0x000fea0003800000 */
[----:B------:R-:W-:Y:S05]  /*2720*/  @P1 BRA `(.L_x_13502) ;  /* 0x0000000000201947 */ /* 0x000fea0003800000 */
[----:B------:R-:W-:Y:S05]  /*2730*/  BRA `(.L_x_13503) ;  /* 0x0000000000247947 */ /* 0x000fea0003800000 */
.L_x_13501:
[----:B-----5:R-:W-:-:S05]  /*2740*/  HADD2.F32 R140, -RZ, R7.H0_H0 ;  /* 0x20000007ff8c7230 */ /* 0x020fca0000004100 */
[----:B------:R-:W-:Y:S01]  /*2750*/  FADD.FTZ R211, R140, R211 ;  /* 0x000000d38cd37221 */ /* 0x000fe20000010000 */
[----:B------:R-:W-:Y:S06]  /*2760*/  BRA `(.L_x_13502) ;  /* 0x0000000000107947 */ /* 0x000fec0003800000 */
.L_x_13500:
[----:B-----5:R-:W-:Y:S02]  /*2770*/  HADD2.F32 R140, -RZ, R171.H0_H0 ;  /* 0x200000abff8c7230 */ /* 0x020fe40000004100 */
[----:B------:R-:W-:-:S03]  /*2780*/  @P2 HADD2.F32 R142, -RZ, R7.H0_H0 ;  /* 0x20000007ff8e2230 */ /* 0x000fc60000004100 */
[----:B------:R-:W-:-:S04]  /*2790*/  FADD.FTZ R211, R140, R211 ;  /* 0x000000d38cd37221 */ /* 0x000fc80000010000 */
[----:B------:R-:W-:-:S07]  /*27a0*/  @P2 FADD.FTZ R211, R142, R211 ;  /* 0x000000d38ed32221 */ /* 0x000fce0000010000 */
.L_x_13502:
[----:B------:R-:W-:-:S04]  /*27b0*/  F2FP.F16.F32.PACK_AB R140, RZ, R211 ;  /* 0x000000d3ff8c723e */ /* 0x000fc800000000ff */
[----:B------:R-:W-:-:S07]  /*27c0*/  PRMT R139, R140, 0x7610, R139 ;  /* 0x000076108c8b7816 */ /* 0x000fce000000008b */
.L_x_13503:
[----:B------:R-:W-:Y:S01]  /*27d0*/  HADD2.F32 R213, -RZ, R143.H1_H1 ;  /* 0x3000008fffd57230 */ /* 0x000fe20000004100 */
[----:B------:R-:W-:Y:S06]  /*27e0*/  @P3 BRA `(.L_x_13504) ;  /* 0x0000000000203947 */ /* 0x000fec0003800000 */
[----:B------:R-:W-:-:S04]  /*27f0*/  ISETP.NE.U32.AND P2, PT, RZ, UR12, PT ;  /* 0x0000000cff007c0c */ /* 0x000fc8000bf45070 */
[----:B------:R-:W-:-:S13]  /*2800*/  ISETP.NE.AND.EX P2, PT, RZ, UR13, PT, P2 ;  /* 0x0000000dff007c0c */ /* 0x000fda000bf45320 */
[----:B------:R-:W-:Y:S05]  /*2810*/  @P2 BRA `(.L_x_13505) ;  /* 0x0000000000082947 */ /* 0x000fea0003800000 */
[----:B------:R-:W-:Y:S05]  /*2820*/  @P1 BRA `(.L_x_13506) ;  /* 0x0000000000201947 */ /* 0x000fea0003800000 */
[----:B------:R-:W-:Y:S05]  /*2830*/  BRA `(.L_x_13507) ;  /* 0x0000000000247947 */ /* 0x000fea0003800000 */
.L_x_13505:
[----:B-----5:R-:W-:-:S05]  /*2840*/  HADD2.F32 R140, -RZ, R7.H1_H1 ;  /* 0x30000007ff8c7230 */ /* 0x020fca0000004100 */
[----:B------:R-:W-:Y:S01]  /*2850*/  FADD.FTZ R213, R140, R213 ;  /* 0x000000d58cd57221 */ /* 0x000fe20000010000 */
[----:B------:R-:W-:Y:S06]  /*2860*/  BRA `(.L_x_13506) ;  /* 0x0000000000107947 */ /* 0x000fec0003800000 */
.L_x_13504:
[----:B-----5:R-:W-:Y:S02]  /*2870*/  HADD2.F32 R140, -RZ, R171.H1_H1 ;  /* 0x300000abff8c7230 */ /* 0x020fe40000004100 */
[----:B------:R-:W-:-:S03]  /*2880*/  @P2 HADD2.F32 R142, -RZ, R7.H1_H1 ;  /* 0x30000007ff8e2230 */ /* 0x000fc60000004100 */
[----:B------:R-:W-:-:S04]  /*2890*/  FADD.FTZ R213, R140, R213 ;  /* 0x000000d58cd57221 */ /* 0x000fc80000010000 */
[----:B------:R-:W-:-:S07]  /*28a0*/  @P2 FADD.FTZ R213, R142, R213 ;  /* 0x000000d58ed52221 */ /* 0x000fce0000010000 */
.L_x_13506:
[----:B------:R-:W-:-:S04]  /*28b0*/  F2FP.F16.F32.PACK_AB R140, RZ, R213 ;  /* 0x000000d5ff8c723e */ /* 0x000fc800000000ff */
[----:B------:R-:W-:-:S07]  /*28c0*/  PRMT R139, R139, 0x5410, R140 ;  /* 0x000054108b8b7816 */ /* 0x000fce000000008c */
.L_x_13507:
[----:B------:R-:W0:Y:S02]  /*28d0*/  @P1 LDC.64 R140, c[0x0][0x238] ;  /* 0x00008e00ff8c1b82 */ /* 0x000e240000000a00 */
[----:B0-----:R-:W-:-:S04]  /*28e0*/  @P1 LEA R140, P2, R144, R140, 0x4 ;  /* 0x0000008c908c1211 */ /* 0x001fc800078420ff */
[C---:B------:R-:W-:Y:S02]  /*28f0*/  @P1 LEA.HI.X R141, R144.reuse, R141, RZ, 0x4, P2 ;  /* 0x0000008d908d1211 */ /* 0x040fe400010f24ff */
[----:B------:R-:W-:-:S03]  /*2900*/  IADD3 R144, R144, 0x80, RZ ;  /* 0x0000008090907810 */ /* 0x000fc60007ffe0ff */
[----:B------:R4:W-:Y:S04]  /*2910*/  @P1 STG.E.128 desc[UR4][R140.64], R136 ;  /* 0x000000888c001986 */ /* 0x0009e8000c101d04 */
.L_x_13475:
[----:B------:R-:W-:Y:S05]  /*2920*/  BSYNC B0 ;  /* 0x0000000000007941 */ /* 0x000fea0003800000 */
.L_x_13474:
        /* <DEDUP_REMOVED lines=25> */
.L_x_13511:
[----:B-----5:R-:W-:-:S05]  /*2ac0*/  HADD2.F32 R146, -RZ, R4.H0_H0 ;  /* 0x20000004ff927230 */ /* 0x020fca0000004100 */
[----:B------:R-:W-:Y:S01]  /*2ad0*/  FADD.FTZ R159, R146, R159 ;  /* 0x0000009f929f7221 */ /* 0x000fe20000010000 */
[----:B------:R-:W-:Y:S06]  /*2ae0*/  BRA `(.L_x_13512) ;  /* 0x0000000000107947 */ /* 0x000fec0003800000 */
.L_x_13510:
[----:B-----5:R-:W-:Y:S02]  /*2af0*/  HADD2.F32 R146, -RZ, R168.H0_H0 ;  /* 0x200000a8ff927230 */ /* 0x020fe40000004100 */
[----:B------:R-:W-:-:S03]  /*2b00*/  @P2 HADD2.F32 R154, -RZ, R4.H0_H0 ;  /* 0x20000004ff9a2230 */ /* 0x000fc60000004100 */
[----:B------:R-:W-:-:S04]  /*2b10*/  FADD.FTZ R159, R146, R159 ;  /* 0x0000009f929f7221 */ /* 0x000fc80000010000 */
[----:B------:R-:W-:-:S07]  /*2b20*/  @P2 FADD.FTZ R159, R154, R159 ;  /* 0x0000009f9a9f2221 */ /* 0x000fce0000010000 */
.L_x_13512:
[----:B------:R-:W-:-:S04]  /*2b30*/  F2FP.F16.F32.PACK_AB R145, RZ, R159 ;  /* 0x0000009fff91723e */ /* 0x000fc800000000ff */
[----:B------:R-:W-:-:S07]  /*2b40*/  PRMT R136, R145, 0x7610, R136 ;  /* 0x0000761091887816 */ /* 0x000fce0000000088 */
.L_x_13513:
[----:B------:R-:W-:Y:S01]  /*2b50*/  HADD2.F32 R189, -RZ, R140.H1_H1 ;  /* 0x3000008cffbd7230 */ /* 0x000fe20000004100 */
[----:B------:R-:W-:Y:S06]  /*2b60*/  @P3 BRA `(.L_x_13514) ;  /* 0x0000000000203947 */ /* 0x000fec0003800000 */
[----:B------:R-:W-:-:S04]  /*2b70*/  ISETP.NE.U32.AND P4, PT, RZ, UR12, PT ;  /* 0x0000000cff007c0c */ /* 0x000fc8000bf85070 */
[----:B------:R-:W-:-:S13]  /*2b80*/  ISETP.NE.AND.EX P4, PT, RZ, UR13, PT, P4 ;  /* 0x0000000dff007c0c */ /* 0x000fda000bf85340 */
[----:B------:R-:W-:Y:S05]  /*2b90*/  @P4 BRA `(.L_x_13515) ;  /* 0x0000000000084947 */ /* 0x000fea0003800000 */
[----:B------:R-:W-:Y:S05]  /*2ba0*/  @P1 BRA `(.L_x_13516) ;  /* 0x0000000000201947 */ /* 0x000fea0003800000 */
[----:B------:R-:W-:Y:S05]  /*2bb0*/  BRA `(.L_x_13517) ;  /* 0x0000000000247947 */ /* 0x000fea0003800000 */
.L_x_13515:
[----:B-----5:R-:W-:-:S05]  /*2bc0*/  HADD2.F32 R140, -RZ, R4.H1_H1 ;  /* 0x30000004ff8c7230 */ /* 0x020fca0000004100 */
[----:B------:R-:W-:Y:S01]  /*2bd0*/  FADD.FTZ R189, R140, R189 ;  /* 0x000000bd8cbd7221 */ /* 0x000fe20000010000 */
[----:B------:R-:W-:Y:S06]  /*2be0*/  BRA `(.L_x_13516) ;  /* 0x0000000000107947 */ /* 0x000fec0003800000 */
.L_x_13514:
[----:B-----5:R-:W-:Y:S02]  /*2bf0*/  HADD2.F32 R140, -RZ, R168.H1_H1 ;  /* 0x300000a8ff8c7230 */ /* 0x020fe40000004100 */
[----:B------:R-:W-:-:S03]  /*2c00*/  @P2 HADD2.F32 R146, -RZ, R4.H1_H1 ;  /* 0x30000004ff922230 */ /* 0x000fc60000004100 */
[----:B------:R-:W-:-:S04]  /*2c10*/  FADD.FTZ R189, R140, R189 ;  /* 0x000000bd8cbd7221 */ /* 0x000fc80000010000 */
[----:B------:R-:W-:-:S07]  /*2c20*/  @P2 FADD.FTZ R189, R146, R189 ;  /* 0x000000bd92bd2221 */ /* 0x000fce0000010000 */
.L_x_13516:
[----:B------:R-:W-:-:S04]  /*2c30*/  F2FP.F16.F32.PACK_AB R140, RZ, R189 ;  /* 0x000000bdff8c723e */ /* 0x000fc800000000ff */
[----:B------:R-:W-:-:S07]  /*2c40*/  PRMT R136, R136, 0x5410, R140 ;  /* 0x0000541088887816 */ /* 0x000fce000000008c */
.L_x_13517:
[----:B------:R-:W-:Y:S01]  /*2c50*/  HADD2.F32 R191, -RZ, R141.H0_H0 ;  /* 0x2000008dffbf7230 */ /* 0x000fe20000004100 */
[----:B------:R-:W-:Y:S06]  /*2c60*/  @P3 BRA `(.L_x_13518) ;  /* 0x0000000000203947 */ /* 0x000fec0003800000 */
[----:B------:R-:W-:-:S04]  /*2c70*/  ISETP.NE.U32.AND P4, PT, RZ, UR12, PT ;  /* 0x0000000cff007c0c */ /* 0x000fc8000bf85070 */
[----:B------:R-:W-:-:S13]  /*2c80*/  ISETP.NE.AND.EX P4, PT, RZ, UR13, PT, P4 ;  /* 0x0000000dff007c0c */ /* 0x000fda000bf85340 */
[----:B------:R-:W-:Y:S05]  /*2c90*/  @P4 BRA `(.L_x_13519) ;  /* 0x0000000000084947 */ /* 0x000fea0003800000 */
[----:B------:R-:W-:Y:S05]  /*2ca0*/  @P1 BRA `(.L_x_13520) ;  /* 0x0000000000201947 */ /* 0x000fea0003800000 */
[----:B------:R-:W-:Y:S05]  /*2cb0*/  BRA `(.L_x_13521) ;  /* 0x0000000000247947 */ /* 0x000fea0003800000 */
.L_x_13519:
[----:B-----5:R-:W-:-:S05]  /*2cc0*/  HADD2.F32 R140, -RZ, R5.H0_H0 ;  /* 0x20000005ff8c7230 */ /* 0x020fca0000004100 */
[----:B------:R-:W-:Y:S01]  /*2cd0*/  FADD.FTZ R191, R140, R191 ;  /* 0x000000bf8cbf7221 */ /* 0x000fe20000010000 */
[----:B------:R-:W-:Y:S06]  /*2ce0*/  BRA `(.L_x_13520) ;  /* 0x0000000000107947 */ /* 0x000fec0003800000 */
.L_x_13518:
[----:B-----5:R-:W-:Y:S02]  /*2cf0*/  HADD2.F32 R140, -RZ, R169.H0_H0 ;  /* 0x200000a9ff8c7230 */ /* 0x020fe40000004100 */
[----:B------:R-:W-:-:S03]  /*2d00*/  @P2 HADD2.F32 R146, -RZ, R5.H0_H0 ;  /* 0x20000005ff922230 */ /* 0x000fc60000004100 */
[----:B------:R-:W-:-:S04]  /*2d10*/  FADD.FTZ R191, R140, R191 ;  /* 0x000000bf8cbf7221 */ /* 0x000fc80000010000 */
[----:B------:R-:W-:-:S07]  /*2d20*/  @P2 FADD.FTZ R191, R146, R191 ;  /* 0x000000bf92bf2221 */ /* 0x000fce0000010000 */
.L_x_13520:
[----:B------:R-:W-:-:S04]  /*2d30*/  F2FP.F16.F32.PACK_AB R140, RZ, R191 ;  /* 0x000000bfff8c723e */ /* 0x000fc800000000ff */
[----:B------:R-:W-:-:S07]  /*2d40*/  PRMT R137, R140, 0x7610, R137 ;  /* 0x000076108c897816 */ /* 0x000fce0000000089 */
.L_x_13521:
[----:B------:R-:W-:Y:S01]  /*2d50*/  HADD2.F32 R193, -RZ, R141.H1_H1 ;  /* 0x3000008dffc17230 */ /* 0x000fe20000004100 */
[----:B------:R-:W-:Y:S06]  /*2d60*/  @P3 BRA `(.L_x_13522) ;  /* 0x0000000000203947 */ /* 0x000fec0003800000 */
[----:B------:R-:W-:-:S04]  /*2d70*/  ISETP.NE.U32.AND P4, PT, RZ, UR12, PT ;  /* 0x0000000cff007c0c */ /* 0x000fc8000bf85070 */
[----:B------:R-:W-:-:S13]  /*2d80*/  ISETP.NE.AND.EX P4, PT, RZ, UR13, PT, P4 ;  /* 0x0000000dff007c0c */ /* 0x000fda000bf85340 */
[----:B------:R-:W-:Y:S05]  /*2d90*/  @P4 BRA `(.L_x_13523) ;  /* 0x0000000000084947 */ /* 0x000fea0003800000 */
[----:B------:R-:W-:Y:S05]  /*2da0*/  @P1 BRA `(.L_x_13524) ;  /* 0x0000000000201947 */ /* 0x000fea0003800000 */
[----:B------:R-:W-:Y:S05]  /*2db0*/  BRA `(.L_x_13525) ;  /* 0x0000000000247947 */ /* 0x000fea0003800000 */
.L_x_13523:
[----:B-----5:R-:W-:-:S05]  /*2dc0*/  HADD2.F32 R140, -RZ, R5.H1_H1 ;  /* 0x30000005ff8c7230 */ /* 0x020fca0000004100 */
[----:B------:R-:W-:Y:S01]  /*2dd0*/  FADD.FTZ R193, R140, R193 ;  /* 0x000000c18cc17221 */ /* 0x000fe20000010000 */
[----:B------:R-:W-:Y:S06]  /*2de0*/  BRA `(.L_x_13524) ;  /* 0x0000000000107947 */ /* 0x000fec0003800000 */
.L_x_13522:
[----:B-----5:R-:W-:Y:S02]  /*2df0*/  HADD2.F32 R140, -RZ, R169.H1_H1 ;  /* 0x300000a9ff8c7230 */ /* 0x020fe40000004100 */
[----:B------:R-:W-:-:S03]  /*2e00*/  @P2 HADD2.F32 R146, -RZ, R5.H1_H1 ;  /* 0x30000005ff922230 */ /* 0x000fc60000004100 */
[----:B------:R-:W-:-:S04]  /*2e10*/  FADD.FTZ R193, R140, R193 ;  /* 0x000000c18cc17221 */ /* 0x000fc80000010000 */
[----:B------:R-:W-:-:S07]  /*2e20*/  @P2 FADD.FTZ R193, R146, R193 ;  /* 0x000000c192c12221 */ /* 0x000fce0000010000 */
.L_x_13524:
[----:B------:R-:W-:-:S04]  /*2e30*/  F2FP.F16.F32.PACK_AB R140, RZ, R193 ;  /* 0x000000c1ff8c723e */ /* 0x000fc800000000ff */
[----:B------:R-:W-:-:S07]  /*2e40*/  PRMT R137, R137, 0x5410, R140 ;  /* 0x0000541089897816 */ /* 0x000fce000000008c */
.L_x_13525:
[----:B------:R-:W-:Y:S01]  /*2e50*/  HADD2.F32 R195, -RZ, R142.H0_H0 ;  /* 0x2000008effc37230 */ /* 0x000fe20000004100 */
[----:B------:R-:W-:Y:S06]  /*2e60*/  @P3 BRA `(.L_x_13526) ;  /* 0x0000000000203947 */ /* 0x000fec0003800000 */
[----:B------:R-:W-:-:S04]  /*2e70*/  ISETP.NE.U32.AND P4, PT, RZ, UR12, PT ;  /* 0x0000000cff007c0c */ /* 0x000fc8000bf85070 */
[----:B------:R-:W-:-:S13]  /*2e80*/  ISETP.NE.AND.EX P4, PT, RZ, UR13, PT, P4 ;  /* 0x0000000dff007c0c */ /* 0x000fda000bf85340 */
[----:B------:R-:W-:Y:S05]  /*2e90*/  @P4 BRA `(.L_x_13527) ;  /* 0x0000000000084947 */ /* 0x000fea0003800000 */
[----:B------:R-:W-:Y:S05]  /*2ea0*/  @P1 BRA `(.L_x_13528) ;  /* 0x0000000000201947 */ /* 0x000fea0003800000 */
[----:B------:R-:W-:Y:S05]  /*2eb0*/  BRA `(.L_x_13529) ;  /* 0x0000000000247947 */ /* 0x000fea0003800000 */
.L_x_13527:
[----:B-----5:R-:W-:-:S05]  /*2ec0*/  HADD2.F32 R140, -RZ, R6.H0_H0 ;  /* 0x20000006ff8c7230 */ /* 0x020fca0000004100 */
[----:B------:R-:W-:Y:S01]  /*2ed0*/  FADD.FTZ R195, R140, R195 ;  /* 0x000000c38cc37221 */ /* 0x000fe20000010000 */
[----:B------:R-:W-:Y:S06]  /*2ee0*/  BRA `(.L_x_13528) ;  /* 0x0000000000107947 */ /* 0x000fec0003800000 */
.L_x_13526:
[----:B-----5:R-:W-:Y:S02]  /*2ef0*/  HADD2.F32 R140, -RZ, R170.H0_H0 ;  /* 0x200000aaff8c7230 */ /* 0x020fe40000004100 */
[----:B------:R-:W-:-:S03]  /*2f00*/  @P2 HADD2.F32 R146, -RZ, R6.H0_H0 ;  /* 0x20000006ff922230 */ /* 0x000fc60000004100 */
[----:B------:R-:W-:-:S04]  /*2f10*/  FADD.FTZ R195, R140, R195 ;  /* 0x000000c38cc37221 */ /* 0x000fc80000010000 */
[----:B------:R-:W-:-:S07]  /*2f20*/  @P2 FADD.FTZ R195, R146, R195 ;  /* 0x000000c392c32221 */ /* 0x000fce0000010000 */
.L_x_13528:
[----:B------:R-:W-:-:S04]  /*2f30*/  F2FP.F16.F32.PACK_AB R140, RZ, R195 ;  /* 0x000000c3ff8c723e */ /* 0x000fc800000000ff */
[----:B------:R-:W-:-:S07]  /*2f40*/  PRMT R138, R140, 0x7610, R138 ;  /* 0x000076108c8a7816 */ /* 0x000fce000000008a */
.L_x_13529:
[----:B------:R-:W-:Y:S01]  /*2f50*/  HADD2.F32 R215, -RZ, R142.H1_H1 ;  /* 0x3000008effd77230 */ /* 0x000fe20000004100 */
[----:B------:R-:W-:Y:S06]  /*2f60*/  @P3 BRA `(.L_x_13530) ;  /* 0x0000000000203947 */ /* 0x000fec0003800000 */
[----:B------:R-:W-:-:S04]  /*2f70*/  ISETP.NE.U32.AND P4, PT, RZ, UR12, PT ;  /* 0x0000000cff007c0c */ /* 0x000fc8000bf85070 */
[----:B------:R-:W-:-:S13]  /*2f80*/  ISETP.NE.AND.EX P4, PT, RZ, UR13, PT, P4 ;  /* 0x0000000dff007c0c */ /* 0x000fda000bf85340 */
[----:B------:R-:W-:Y:S05]  /*2f90*/  @P4 BRA `(.L_x_13531) ;  /* 0x0000000000084947 */ /* 0x000fea0003800000 */
[----:B------:R-:W-:Y:S05]  /*2fa0*/  @P1 BRA `(.L_x_13532) ;  /* 0x0000000000201947 */ /* 0x000fea0003800000 */
[----:B------:R-:W-:Y:S05]  /*2fb0*/  BRA `(.L_x_13533) ;  /* 0x0000000000247947 */ /* 0x000fea0003800000 */
.L_x_13531:
[----:B-----5:R-:W-:-:S05]  /*2fc0*/  HADD2.F32 R140, -RZ, R6.H1_H1 ;  /* 0x30000006ff8c7230 */ /* 0x020fca0000004100 */
[----:B------:R-:W-:Y:S01]  /*2fd0*/  FADD.FTZ R215, R140, R215 ;  /* 0x000000d78cd77221 */ /* 0x000fe20000010000 */
[----:B------:R-:W-:Y:S06]  /*2fe0*/  BRA `(.L_x_13532) ;  /* 0x0000000000107947 */ /* 0x000fec0003800000 */
.L_x_13530:
[----:B-----5:R-:W-:Y:S02]  /*2ff0*/  HADD2.F32 R140, -RZ, R170.H1_H1 ;  /* 0x300000aaff8c7230 */ /* 0x020fe40000004100 */
[----:B------:R-:W-:-:S03]  /*3000*/  @P2 HADD2.F32 R142, -RZ, R6.H1_H1 ;  /* 0x30000006ff8e2230 */ /* 0x000fc60000004100 */
[----:B------:R-:W-:-:S04]  /*3010*/  FADD.FTZ R215, R140, R215 ;  /* 0x000000d78cd77221 */ /* 0x000fc80000010000 */
[----:B------:R-:W-:-:S07]  /*3020*/  @P2 FADD.FTZ R215, R142, R215 ;  /* 0x000000d78ed72221 */ /* 0x000fce0000010000 */
.L_x_13532:
[----:B------:R-:W-:-:S04]  /*3030*/  F2FP.F16.F32.PACK_AB R140, RZ, R215 ;  /* 0x000000d7ff8c723e */ /* 0x000fc800000000ff */
[----:B------:R-:W-:-:S07]  /*3040*/  PRMT R138, R138, 0x5410, R140 ;  /* 0x000054108a8a7816 */ /* 0x000fce000000008c */
.L_x_13533:
[----:B------:R-:W-:Y:S01]  /*3050*/  HADD2.F32 R217, -RZ, R143.H0_H0 ;  /* 0x2000008fffd97230 */ /* 0x000fe20000004100 */
[----:B------:R-:W-:Y:S06]  /*3060*/  @P3 BRA `(.L_x_13534) ;  /* 0x0000000000203947 */ /* 0x000fec0003800000 */
[----:B------:R-:W-:-:S04]  /*3070*/  ISETP.NE.U32.AND P4, PT, RZ, UR12, PT ;  /* 0x0000000cff007c0c */ /* 0x000fc8000bf85070 */
[----:B------:R-:W-:-:S13]  /*3080*/  ISETP.NE.AND.EX P4, PT, RZ, UR13, PT, P4 ;  /* 0x0000000dff007c0c */ /* 0x000fda000bf85340 */
[----:B------:R-:W-:Y:S05]  /*3090*/  @P4 BRA `(.L_x_13535) ;  /* 0x0000000000084947 */ /* 0x000fea0003800000 */
[----:B------:R-:W-:Y:S05]  /*30a0*/  @P1 BRA `(.L_x_13536) ;  /* 0x0000000000201947 */ /* 0x000fea0003800000 */
[----:B------:R-:W-:Y:S05]  /*30b0*/  BRA `(.L_x_13537) ;  /* 0x0000000000247947 */ /* 0x000fea0003800000 */
.L_x_13535:
[----:B-----5:R-:W-:-:S05]  /*30c0*/  HADD2.F32 R140, -RZ, R7.H0_H0 ;  /* 0x20000007ff8c7230 */ /* 0x020fca0000004100 */
[----:B------:R-:W-:Y:S01]  /*30d0*/  FADD.FTZ R217, R140, R217 ;  /* 0x000000d98cd97221 */ /* 0x000fe20000010000 */
[----:B------:R-:W-:Y:S06]  /*30e0*/  BRA `(.L_x_13536) ;  /* 0x0000000000107947 */ /* 0x000fec0003800000 */
.L_x_13534:
[----:B-----5:R-:W-:Y:S02]  /*30f0*/  HADD2.F32 R140, -RZ, R171.H0_H0 ;  /* 0x200000abff8c7230 */ /* 0x020fe40000004100 */
[----:B------:R-:W-:-:S03]  /*3100*/  @P2 HADD2.F32 R142, -RZ, R7.H0_H0 ;  /* 0x20000007ff8e2230 */ /* 0x000fc60000004100 */
[----:B------:R-:W-:-:S04]  /*3110*/  FADD.FTZ R217, R140, R217 ;  /* 0x000000d98cd97221 */ /* 0x000fc80000010000 */
[----:B------:R-:W-:-:S07]  /*3120*/  @P2 FADD.FTZ R217, R142, R217 ;  /* 0x000000d98ed92221 */ /* 0x000fce0000010000 */
.L_x_13536:
[----:B------:R-:W-:-:S04]  /*3130*/  F2FP.F16.F32.PACK_AB R140, RZ, R217 ;  /* 0x000000d9ff8c723e */ /* 0x000fc800000000ff */
[----:B------:R-:W-:-:S07]  /*3140*/  PRMT R139, R140, 0x7610, R139 ;  /* 0x000076108c8b7816 */ /* 0x000fce000000008b */
.L_x_13537:
[----:B------:R-:W-:Y:S01]  /*3150*/  HADD2.F32 R219, -RZ, R143.H1_H1 ;  /* 0x3000008fffdb7230 */ /* 0x000fe20000004100 */
[----:B------:R-:W-:Y:S06]  /*3160*/  @P3 BRA `(.L_x_13538) ;  /* 0x0000000000203947 */ /* 0x000fec0003800000 */
[----:B------:R-:W-:-:S04]  /*3170*/  ISETP.NE.U32.AND P2, PT, RZ, UR12, PT ;  /* 0x0000000cff007c0c */ /* 0x000fc8000bf45070 */
[----:B------:R-:W-:-:S13]  /*3180*/  ISETP.NE.AND.EX P2, PT, RZ, UR13, PT, P2 ;  /* 0x0000000dff007c0c */ /* 0x000fda000bf45320 */
[----:B------:R-:W-:Y:S05]  /*3190*/  @P2 BRA `(.L_x_13539) ;  /* 0x0000000000082947 */ /* 0x000fea0003800000 */
[----:B------:R-:W-:Y:S05]  /*31a0*/  @P1 BRA `(.L_x_13540) ;  /* 0x0000000000201947 */ /* 0x000fea0003800000 */
[----:B------:R-:W-:Y:S05]  /*31b0*/  BRA `(.L_x_13541) ;  /* 0x0000000000247947 */ /* 0x000fea0003800000 */
.L_x_13539:
[----:B-----5:R-:W-:-:S05]  /*31c0*/  HADD2.F32 R140, -RZ, R7.H1_H1 ;  /* 0x30000007ff8c7230 */ /* 0x020fca0000004100 */
[----:B------:R-:W-:Y:S01]  /*31d0*/  FADD.FTZ R219, R140, R219 ;  /* 0x000000db8cdb7221 */ /* 0x000fe20000010000 */
[----:B------:R-:W-:Y:S06]  /*31e0*/  BRA `(.L_x_13540) ;  /* 0x0000000000107947 */ /* 0x000fec0003800000 */
.L_x_13538:
[----:B-----5:R-:W-:Y:S02]  /*31f0*/  HADD2.F32 R140, -RZ, R171.H1_H1 ;  /* 0x300000abff8c7230 */ /* 0x020fe40000004100 */
[----:B------:R-:W-:-:S03]  /*3200*/  @P2 HADD2.F32 R142, -RZ, R7.H1_H1 ;  /* 0x30000007ff8e2230 */ /* 0x000fc60000004100 */
[----:B------:R-:W-:-:S04]  /*3210*/  FADD.FTZ R219, R140, R219 ;  /* 0x000000db8cdb7221 */ /* 0x000fc80000010000 */
[----:B------:R-:W-:-:S07]  /*3220*/  @P2 FADD.FTZ R219, R142, R219 ;  /* 0x000000db8edb2221 */ /* 0x000fce0000010000 */
.L_x_13540:
[----:B------:R-:W-:-:S04]  /*3230*/  F2FP.F16.F32.PACK_AB R140, RZ, R219 ;  /* 0x000000dbff8c723e */ /* 0x000fc800000000ff */
[----:B------:R-:W-:-:S07]  /*3240*/  PRMT R139, R139, 0x5410, R140 ;  /* 0x000054108b8b7816 */ /* 0x000fce000000008c */
.L_x_13541:
[----:B------:R-:W0:Y:S02]  /*3250*/  @P1 LDC.64 R140, c[0x0][0x238] ;  /* 0x00008e00ff8c1b82 */ /* 0x000e240000000a00 */
[----:B0-----:R-:W-:-:S04]  /*3260*/  @P1 LEA R140, P2, R144, R140, 0x4 ;  /* 0x0000008c908c1211 */ /* 0x001fc800078420ff */
[----:B------:R-:W-:-:S05]  /*3270*/  @P1 LEA.HI.X R141, R144, R141, RZ, 0x4, P2 ;  /* 0x0000008d908d1211 */ /* 0x000fca00010f24ff */
[----:B------:R0:W-:Y:S04]  /*3280*/  @P1 STG.E.128 desc[UR4][R140.64], R136 ;  /* 0x000000888c001986 */ /* 0x0001e8000c101d04 */
.L_x_13509:
[----:B------:R-:W-:Y:S05]  /*3290*/  BSYNC B0 ;  /* 0x0000000000007941 */ /* 0x000fea0003800000 */
.L_x_13508:
[----:B0-234-:R-:W-:Y:S01]  /*32a0*/  FADD.FTZ R140, RZ, R153 ;  /* 0x00000099ff8c7221 */ /* 0x01dfe20000010000 */
        /* <DEDUP_REMOVED lines=13> */
[----:B------:R-:W-:Y:S02]  /*3380*/  @!P4 IADD3 R142, R142, 0x4, RZ ;  /* 0x000000048e8ec810 */ /* 0x000fe40007ffe0ff */
        /* <DEDUP_REMOVED lines=114> */
.L_x_13562:
[----:B------:R-:W-:Y:S01]  /*3ab0*/  LOP3.LUT P2, RZ, R2, 0x1f, RZ, 0xc0, !PT ;  /* 0x0000001f02ff7812 */ /* 0x000fe2000784c0ff */
[----:B------:R-:W-:Y:S05]  /*3ac0*/  WARPSYNC.ALL ;  /* 0x0000000000007948 */ /* 0x000fea0003800000 */
[----:B------:R-:W-:Y:S01]  /*3ad0*/  LOP3.LUT R143, R141, 0x3, RZ, 0xc0, !PT ;  /* 0x000000038d8f7812 */ /* 0x000fe200078ec0ff */
[----:B-1----:R-:W-:-:S06]  /*3ae0*/  FADD.FTZ R141, R146, R147 ;  /* 0x00000093928d7221 */ /* 0x002fcc0000010000 */
        /* <DEDUP_REMOVED lines=19> */
[----:B------:R-:W-:Y:S01]  /*3c20*/  @!P2 LDS.64 R140, [R142] ;  /* 0x000000008e8ca984 */ /* 0x000fe20000000a00 */
[----:B------:R-:W-:-:S03]  /*3c30*/  LOP3.LUT P2, RZ, R143, 0x1f, R2, 0xf8, !PT ;  /* 0x0000001f8fff7812 */ /* 0x000fc6000784f802 */
[----:B------:R-:W1:Y:S02]  /*3c40*/  SHFL.DOWN PT, R145, R0, 0x2, 0x1f ;  /* 0x08401f0000917f89 */ /* 0x000e6400000e0000 */
[----:B-1----:R-:W-:Y:S02]  /*3c50*/  IADD3 R144, R145, R0, RZ ;  /* 0x0000000091907210 */ /* 0x002fe40007ffe0ff */
[----:B------:R-:W-:Y:S02]  /*3c60*/  I2FP.F32.S32 R158, R145 ;  /* 0x00000091009e7245 */ /* 0x000fe40000201400 */
[----:B0-----:R-:W-:Y:S01]  /*3c70*/  I2FP.F32.S32 R146, R144 ;  /* 0x0000009000927245 */ /* 0x001fe20000201400 */
[----:B------:R-:W-:Y:S01]  /*3c80*/  SHFL.DOWN PT, R223, R144, 0x1, 0x1f ;  /* 0x08201f0090df7f89 */ /* 0x000fe200000e0000 */
[----:B------:R-:W-:Y:S02]  /*3c90*/  I2FP.F32.S32 R145, R0 ;  /* 0x0000000000917245 */ /* 0x000fe40000201400 */
[----:B------:R-:W0:Y:S01]  /*3ca0*/  MUFU.RCP R154, R146 ;  /* 0x00000092009a7308 */ /* 0x000e220000001000 */
[----:B------:R-:W1:Y:S04]  /*3cb0*/  SHFL.DOWN PT, R147, R140, 0x2, 0x1f ;  /* 0x08401f008c937f89 */ /* 0x000e6800000e0000 */
[----:B------:R-:W2:Y:S01]  /*3cc0*/  SHFL.DOWN PT, R142, R141, 0x2, 0x1f ;  /* 0x08401f008d8e7f89 */ /* 0x000ea200000e0000 */
[----:B-1----:R-:W-:-:S04]  /*3cd0*/  FMUL.FTZ R160, R147, R158 ;  /* 0x0000009e93a07220 */ /* 0x002fc80000410000 */
[----:B------:R-:W-:Y:S01]  /*3ce0*/  FFMA.FTZ R221, R145, R140, R160 ;  /* 0x0000008c91dd7223 */ /* 0x000fe200000100a0 */
[----:B------:R-:W-:Y:S01]  /*3cf0*/  FADD.FTZ R140, -R147, R140 ;  /* 0x0000008c938c7221 */ /* 0x000fe20000010100 */
[----:B------:R-:W-:Y:S02]  /*3d00*/  IADD3 R147, R144, R223, RZ ;  /* 0x000000df90937210 */ /* 0x000fe40007ffe0ff */
[----:B0-----:R-:W-:Y:S01]  /*3d10*/  FMUL.FTZ R221, R154, R221 ;  /* 0x000000dd9add7220 */ /* 0x001fe20000410000 */
[----:B------:R-:W-:Y:S01]  /*3d20*/  FMUL.FTZ R140, R140, R140 ;  /* 0x0000008c8c8c7220 */ /* 0x000fe20000410000 */
[----:B------:R-:W-:Y:S01]  /*3d30*/  I2FP.F32.S32 R147, R147 ;  /* 0x0000009300937245 */ /* 0x000fe20000201400 */
[----:B------:R-:W0:Y:S01]  /*3d40*/  LDC R144, c[0x0][0x2d8] ;  /* 0x0000b600ff907b82 */ /* 0x000e220000000800 */
[----:B------:R-:W-:Y:S01]  /*3d50*/  I2FP.F32.S32 R223, R223 ;  /* 0x000000df00df7245 */ /* 0x000fe20000201400 */
[----:B------:R-:W1:Y:S01]  /*3d60*/  SHFL.DOWN PT, R0, R221, 0x1, 0x1f ;  /* 0x08201f00dd007f89 */ /* 0x000e6200000e0000 */
[----:B------:R-:W-:Y:S01]  /*3d70*/  FMUL.FTZ R140, R140, R145 ;  /* 0x000000918c8c7220 */ /* 0x000fe20000410000 */
[----:B--2---:R-:W-:Y:S01]  /*3d80*/  FADD.FTZ R145, R142, R141 ;  /* 0x0000008d8e917221 */ /* 0x004fe20000010000 */
[----:B------:R-:W2:Y:S02]  /*3d90*/  MUFU.RCP R147, R147 ;  /* 0x0000009300937308 */ /* 0x000ea40000001000 */
[----:B------:R-:W-:-:S04]  /*3da0*/  FMUL.FTZ R140, R140, R158 ;  /* 0x0000009e8c8c7220 */ /* 0x000fc80000410000 */
[----:B------:R-:W-:-:S05]  /*3db0*/  FFMA.FTZ R140, R154, R140, R145 ;  /* 0x0000008c9a8c7223 */ /* 0x000fca0000010091 */
[----:B------:R-:W3:Y:S01]  /*3dc0*/  SHFL.DOWN PT, R141, R140, 0x1, 0x1f ;  /* 0x08201f008c8d7f89 */ /* 0x000ee200000e0000 */
[----:B-1----:R-:W-:Y:S01]  /*3dd0*/  FMUL.FTZ R145, R0, R223 ;  /* 0x000000df00917220 */ /* 0x002fe20000410000 */
[----:B------:R-:W-:-:S03]  /*3de0*/  FADD.FTZ R0, R221, -R0 ;  /* 0x80000000dd007221 */ /* 0x000fc60000010000 */
[----:B------:R-:W-:Y:S01]  /*3df0*/  FFMA.FTZ R142, R146, R221, R145 ;  /* 0x000000dd928e7223 */ /* 0x000fe20000010091 */
[----:B------:R-:W-:-:S03]  /*3e00*/  FMUL.FTZ R145, R0, R0 ;  /* 0x0000000000917220 */ /* 0x000fc60000410000 */
[----:B--2---:R-:W-:Y:S01]  /*3e10*/  FMUL.FTZ R142, R147, R142 ;  /* 0x0000008e938e7220 */ /* 0x004fe20000410000 */
[----:B------:R-:W-:-:S04]  /*3e20*/  FMUL.FTZ R145, R146, R145 ;  /* 0x0000009192917220 */ /* 0x000fc80000410000 */
[----:B------:R-:W-:Y:S01]  /*3e30*/  FMUL.FTZ R145, R145, R223 ;  /* 0x000000df91917220 */ /* 0x000fe20000410000 */
[----:B---3--:R-:W-:Y:S01]  /*3e40*/  FADD.FTZ R0, R140, R141 ;  /* 0x0000008d8c007221 */ /* 0x008fe20000010000 */
[----:B------:R1:W2:Y:S01]  /*3e50*/  SHFL.IDX PT, R221, R142, RZ, 0x1f ;  /* 0x00001fff8edd7589 */ /* 0x0002a200000e0000 */
[----:B------:R-:W3:Y:S02]  /*3e60*/  @!P2 LDC.64 R140, c[0x0][0x250] ;  /* 0x00009400ff8cab82 */ /* 0x000ee40000000a00 */
[----:B------:R-:W-:-:S06]  /*3e70*/  FFMA.FTZ R145, R147, R145, R0 ;  /* 0x0000009193917223 */ /* 0x000fcc0000010000 */
[----:B------:R-:W0:Y:S01]  /*3e80*/  SHFL.IDX PT, R145, R145, RZ, 0x1f ;  /* 0x00001fff91917589 */ /* 0x000e2200000e0000 */
[----:B-1----:R-:W1:Y:S01]  /*3e90*/  @!P2 LDC.64 R142, c[0x0][0x258] ;  /* 0x00009600ff8eab82 */ /* 0x002e620000000a00 */
[C---:B--2---:R-:W-:Y:S01]  /*3ea0*/  FMUL.FTZ R0, R221.reuse, R221 ;  /* 0x000000dddd007220 */ /* 0x044fe20000410000 */
[----:B---3--:R-:W-:Y:S01]  /*3eb0*/  @!P2 IMAD.WIDE R140, R150, 0x4, R140 ;  /* 0x00000004968ca825 */ /* 0x008fe200078e028c */
[----:B------:R-:W-:-:S03]  /*3ec0*/  FSEL R154, R221, RZ, !P3 ;  /* 0x000000ffdd9a7208 */ /* 0x000fc60005800000 */
[----:B------:R-:W-:Y:S01]  /*3ed0*/  FSEL R147, R0, RZ, P3 ;  /* 0x000000ff00937208 */ /* 0x000fe20001800000 */
[----:B------:R2:W-:Y:S01]  /*3ee0*/  @!P2 STG.E desc[UR4][R140.64], R221 ;  /* 0x000000dd8c00a986 */ /* 0x0005e2000c101904 */
[----:B0-----:R-:W-:Y:S01]  /*3ef0*/  FFMA.FTZ R0, R145, UR6, R144 ;  /* 0x0000000691007c23 */ /* 0x001fe20008010090 */
[----:B-1----:R-:W-:-:S04]  /*3f00*/  @!P2 IMAD.WIDE R142, R150, 0x4, R142 ;  /* 0x00000004968ea825 */ /* 0x002fc800078e028e */
[----:B------:R-:W-:-:S06]  /*3f10*/  FADD.FTZ R0, R0, R147 ;  /* 0x0000009300007221 */ /* 0x000fcc0000010000 */
[----:B------:R-:W0:Y:S02]  /*3f20*/  MUFU.RSQ R0, R0 ;  /* 0x0000000000007308 */ /* 0x000e240000001400 */
[----:B0-----:R2:W-:Y:S01]  /*3f30*/  @!P2 STG.E desc[UR4][R142.64], R0 ;  /* 0x000000008e00a986 */ /* 0x0015e2000c101904 */
[----:B------:R-:W-:Y:S05]  /*3f40*/  @!P0 BRA `(.L_x_13544) ;  /* 0x0000000000bc8947 */ /* 0x000fea0003800000 */
[----:B------:R-:W0:Y:S01]  /*3f50*/  LDC.64 R222, c[0x0][0x2b8] ;  /* 0x0000ae00ffde7b82 */ /* 0x000e220000000a00 */
[--C-:B--2---:R-:W-:Y:S01]  /*3f60*/  FADD.FTZ R141, R153, -R154.reuse ;  /* 0x8000009a998d7221 */ /* 0x104fe20000010000 */
        /* <DEDUP_REMOVED lines=35> */
[----:B------:R-:W-:Y:S01]  /*41a0*/  F2FP.F16.F32.PACK_AB R143, R164, R143 ;  /* 0x0000008fa48f723e */ /* 0x000fe200000000ff */
[----:B0-----:R-:W-:Y:S01]  /*41b0*/  IMAD.WIDE.U32 R222, R152, 0x10, R222 ;  /* 0x0000001098de7825 */ /* 0x001fe200078e00de */
[----:B------:R-:W-:-:S02]  /*41c0*/  F2FP.F16.F32.PACK_AB R147, R162, R147 ;  /* 0x00000093a293723e */ /* 0x000fc400000000ff */
[----:B------:R-:W-:Y:S01]  /*41d0*/  F2FP.F16.F32.PACK_AB R146, R160, R227 ;  /* 0x000000e3a092723e */ /* 0x000fe200000000ff */
[----:B-1----:R-:W-:Y:S01]  /*41e0*/  IMAD.WIDE.U32 R220, R152, 0x10, R220 ;  /* 0x0000001098dc7825 */ /* 0x002fe200078e00dc */
[----:B------:R-:W-:Y:S01]  /*41f0*/  F2FP.F16.F32.PACK_AB R145, R158, R145 ;  /* 0x000000919e91723e */ /* 0x000fe200000000ff */
[----:B------:R0:W-:Y:S01]  /*4200*/  STG.E.128 desc[UR4][R222.64], R140 ;  /* 0x0000008cde007986 */ /* 0x0001e2000c101d04 */
[----:B------:R-:W-:Y:S02]  /*4210*/  F2FP.F16.F32.PACK_AB R144, R225, R144 ;  /* 0x00000090e190723e */ /* 0x000fe400000000ff */
[----:B------:R-:W-:-:S03]  /*4220*/  IADD3 R152, R152, 0x80, RZ ;  /* 0x0000008098987810 */ /* 0x000fc60007ffe0ff */
[----:B------:R0:W-:Y:S04]  /*4230*/  STG.E.128 desc[UR4][R220.64], R144 ;  /* 0x00000090dc007986 */ /* 0x0001e8000c101d04 */
.L_x_13544:
[----:B------:R-:W-:Y:S05]  /*4240*/  BSYNC B0 ;  /* 0x0000000000007941 */ /* 0x000fea0003800000 */
.L_x_13543:
[----:B------:R-:W-:Y:S01]  /*4250*/  ISETP.GE.U32.AND P2, PT, R3, 0x100, PT ;  /* 0x000001000300780c */ /* 0x000fe20003f46070 */
[----:B------:R-:W-:-:S12]  /*4260*/  BSSY B0, `(.L_x_13545) ;  /* 0x0000031000007945 */ /* 0x000fd80003800000 */
[----:B------:R-:W-:Y:S05]  /*4270*/  @!P2 BRA `(.L_x_13546) ;  /* 0x0000000000bca947 */ /* 0x000fea0003800000 */
[----:B0-----:R-:W0:Y:S01]  /*4280*/  LDC.64 R222, c[0x0][0x2b8] ;  /* 0x0000ae00ffde7b82 */ /* 0x001e220000000a00 */
        /* <DEDUP_REMOVED lines=46> */
.L_x_13546:
[----:B------:R-:W-:Y:S05]  /*4570*/  BSYNC B0 ;  /* 0x0000000000007941 */ /* 0x000fea0003800000 */
.L_x_13545:
[----:B------:R-:W-:Y:S01]  /*4580*/  ISETP.GE.U32.AND P2, PT, R3, 0x180, PT ;  /* 0x000001800300780c */ /* 0x000fe20003f46070 */
[----:B------:R-:W-:-:S12]  /*4590*/  BSSY B0, `(.L_x_13547) ;  /* 0x0000031000007945 */ /* 0x000fd80003800000 */
[----:B------:R-:W-:Y:S05]  /*45a0*/  @!P2 BRA `(.L_x_13548) ;  /* 0x0000000000bca947 */ /* 0x000fea0003800000 */
[----:B01----:R-:W0:Y:S01]  /*45b0*/  LDC.64 R222, c[0x0][0x2b8] ;  /* 0x0000ae00ffde7b82 */ /* 0x003e220000000a00 */
        /* <DEDUP_REMOVED lines=46> */
.L_x_13548:
[----:B------:R-:W-:Y:S05]  /*48a0*/  BSYNC B0 ;  /* 0x0000000000007941 */ /* 0x000fea0003800000 */
.L_x_13547:
        /* <DEDUP_REMOVED lines=27> */
[----:B0-----:R-:W-:Y:S01]  /*4a60*/  IMAD.WIDE.U32 R222, R152, 0x10, R140 ;  /* 0x0000001098de7825 */ /* 0x001fe200078e008c */
[----:B------:R-:W-:-:S03]  /*4a70*/  F2FP.F16.F32.PACK_AB R141, R225, R142 ;  /* 0x0000008ee18d723e */ /* 0x000fc600000000ff */
[----:B------:R-:W-:Y:S01]  /*4a80*/  FFMA.FTZ R227, R8, R227, R24 ;  /* 0x000000e308e37223 */ /* 0x000fe20000010018 */
[----:B------:R-:W-:Y:S01]  /*4a90*/  F2FP.F16.F32.PACK_AB R142, R229, R144 ;  /* 0x00000090e58e723e */ /* 0x000fe200000000ff */
[----:B------:R-:W-:Y:S01]  /*4aa0*/  FFMA.FTZ R144, R12, R143, R28 ;  /* 0x0000008f0c907223 */ /* 0x000fe2000001001c */
[----:B------:R-:W-:Y:S01]  /*4ab0*/  F2FP.F16.F32.PACK_AB R140, R145, R0 ;  /* 0x00000000918c723e */ /* 0x000fe200000000ff */
        /* <DEDUP_REMOVED lines=11> */
[----:B------:R-:W-:Y:S01]  /*4b70*/  F2FP.F16.F32.PACK_AB R146, R158, R227 ;  /* 0x000000e39e92723e */ /* 0x000fe200000000ff */
[----:B------:R4:W-:Y:S01]  /*4b80*/  STG.E.128 desc[UR4][R220.64], R140 ;  /* 0x0000008cdc007986 */ /* 0x0009e2000c101d04 */
[----:B------:R-:W-:Y:S02]  /*4b90*/  F2FP.F16.F32.PACK_AB R145, R154, R145 ;  /* 0x000000919a91723e */ /* 0x000fe400000000ff */
[----:B------:R-:W-:-:S05]  /*4ba0*/  F2FP.F16.F32.PACK_AB R144, R225, R144 ;  /* 0x00000090e190723e */ /* 0x000fca00000000ff */
[----:B------:R4:W-:Y:S02]  /*4bb0*/  STG.E.128 desc[UR4][R222.64], R144 ;  /* 0x00000090de007986 */ /* 0x0009e4000c101d04 */
.L_x_13550:
[----:B------:R-:W-:Y:S05]  /*4bc0*/  BSYNC B0 ;  /* 0x0000000000007941 */ /* 0x000fea0003800000 */
.L_x_13549:
[----:B------:R-:W-:Y:S02]  /*4bd0*/  IADD3 R150, R150, UR8, RZ ;  /* 0x0000000896967c10 */ /* 0x000fe4000fffe0ff */
[----:B--2---:R-:W-:Y:S02]  /*4be0*/  SEL R0, RZ, 0x1, P4 ;  /* 0x00000001ff007807 */ /* 0x004fe40002000000 */
[----:B------:R-:W-:-:S13]  /*4bf0*/  ISETP.GE.AND P2, PT, R150, UR9, PT ;  /* 0x0000000996007c0c */ /* 0x000fda000bf46270 */
[----:B------:R-:W-:Y:S05]  /*4c00*/  @!P2 BRA `(.L_x_13551) ;  /* 0xffffffc00018a947 */ /* 0x000fea000383ffff */
[----:B------:R-:W-:Y:S05]  /*4c10*/  EXIT ;  /* 0x000000000000794d */ /* 0x000fea0003800000 */
.L_x_13542:
[----:B------:R-:W-:Y:S01]  /*4c20*/  HFMA2.MMA R160, -RZ, RZ, 0, 5.9604644775390625e-08 ;  /* 0x00000001ffa07435 */ /* 0x000fe200000001ff */
[----:B------:R-:W-:Y:S02]  /*4c30*/  MOV R221, R144 ;  /* 0x0000009000dd7202 */ /* 0x000fe40000000f00 */
[----:B------:R-:W-:Y:S02]  /*4c40*/  MOV R223, 0x1f ;  /* 0x0000001f00df7802 */ /* 0x000fe40000000f00 */
[----:B------:R-:W-:-:S07]  /*4c50*/  MOV R154, 0xffffffff ;  /* 0xffffffff009a7802 */ /* 0x000fce0000000f00 */
[----:B-1---5:R-:W-:Y:S05]  /*4c60*/  WARPSYNC.COLLECTIVE R154, `(.L_x_13552) ;  /* 0x000000009a087348 */ /* 0x022fea0003c00000 */
[----:B------:R0:W2:Y:S02]  /*4c70*/  SHFL.BFLY P6, R158, R221, R160, R223 ;  /* 0x0c0000a0dd9e7389 */ /* 0x0000a400000c00df */
[----:B012--5:R-:W-:Y:S01]  /*4c80*/  ENDCOLLECTIVE ;  /* 0x000000000000791b */ /* 0x027fe20003800000 */
.L_x_13552:
[----:B------:R-:W-:Y:S01]  /*4c90*/  HFMA2.MMA R160, -RZ, RZ, 0, 1.1920928955078125e-07 ;  /* 0x00000002ffa07435 */ /* 0x000fe200000001ff */
[----:B------:R-:W-:-:S05]  /*4ca0*/  MOV R143, R158 ;  /* 0x0000009e008f7202 */ /* 0x000fca0000000f00 */
[----:B------:R-:W-:-:S05]  /*4cb0*/  FADD.FTZ R143, R144, R143 ;  /* 0x0000008f908f7221 */ /* 0x000fca0000010000 */
[----:B------:R-:W-:-:S07]  /*4cc0*/  MOV R221, R143 ;  /* 0x0000008f00dd7202 */ /* 0x000fce0000000f00 */
[----:B------:R-:W-:Y:S05]  /*4cd0*/  WARPSYNC.COLLECTIVE R154, `(.L_x_13553) ;  /* 0x000000009a087348 */ /* 0x000fea0003c00000 */
[----:B------:R0:W1:Y:S02]  /*4ce0*/  SHFL.BFLY P6, R158, R221, R160, R223 ;  /* 0x0c0000a0dd9e7389 */ /* 0x00006400000c00df */
[----:B01----:R-:W-:Y:S01]  /*4cf0*/  ENDCOLLECTIVE ;  /* 0x000000000000791b */ /* 0x003fe20003800000 */
.L_x_13553:
[----:B------:R-:W-:Y:S01]  /*4d00*/  HFMA2.MMA R160, -RZ, RZ, 0, 2.384185791015625e-07 ;  /* 0x00000004ffa07435 */ /* 0x000fe200000001ff */
[----:B------:R-:W-:-:S05]  /*4d10*/  MOV R0, R158 ;  /* 0x0000009e00007202 */ /* 0x000fca0000000f00 */
[----:B------:R-:W-:-:S05]  /*4d20*/  FADD.FTZ R145, R143, R0 ;  /* 0x000000008f917221 */ /* 0x000fca0000010000 */
[----:B------:R-:W-:-:S07]  /*4d30*/  MOV R221, R145 ;  /* 0x0000009100dd7202 */ /* 0x000fce0000000f00 */
[----:B------:R-:W-:Y:S05]  /*4d40*/  WARPSYNC.COLLECTIVE R154, `(.L_x_13554) ;  /* 0x000000009a087348 */ /* 0x000fea0003c00000 */
[----:B------:R0:W1:Y:S02]  /*4d50*/  SHFL.BFLY P6, R158, R221, R160, R223 ;  /* 0x0c0000a0dd9e7389 */ /* 0x00006400000c00df */
[----:B01----:R-:W-:Y:S01]  /*4d60*/  ENDCOLLECTIVE ;  /* 0x000000000000791b */ /* 0x003fe20003800000 */
.L_x_13554:
[----:B------:R-:W-:Y:S01]  /*4d70*/  HFMA2.MMA R160, -RZ, RZ, 0, 4.76837158203125e-07 ;  /* 0x00000008ffa07435 */ /* 0x000fe200000001ff */
[----:B------:R-:W-:-:S05]  /*4d80*/  MOV R0, R158 ;  /* 0x0000009e00007202 */ /* 0x000fca0000000f00 */
[----:B------:R-:W-:-:S05]  /*4d90*/  FADD.FTZ R146, R145, R0 ;  /* 0x0000000091927221 */ /* 0x000fca0000010000 */
[----:B------:R-:W-:-:S07]  /*4da0*/  MOV R221, R146 ;  /* 0x0000009200dd7202 */ /* 0x000fce0000000f00 */
[----:B------:R-:W-:Y:S05]  /*4db0*/  WARPSYNC.COLLECTIVE R154, `(.L_x_13555) ;  /* 0x000000009a087348 */ /* 0x000fea0003c00000 */
[----:B------:R0:W1:Y:S02]  /*4dc0*/  SHFL.BFLY P6, R158, R221, R160, R223 ;  /* 0x0c0000a0dd9e7389 */ /* 0x00006400000c00df */
[----:B01----:R-:W-:Y:S01]  /*4dd0*/  ENDCOLLECTIVE ;  /* 0x000000000000791b */ /* 0x003fe20003800000 */
.L_x_13555:
[----:B------:R-:W-:Y:S01]  /*4de0*/  HFMA2.MMA R160, -RZ, RZ, 0, 9.5367431640625e-07 ;  /* 0x00000010ffa07435 */ /* 0x000fe200000001ff */
[----:B------:R-:W-:-:S05]  /*4df0*/  MOV R147, R158 ;  /* 0x0000009e00937202 */ /* 0x000fca0000000f00 */
[----:B------:R-:W-:-:S05]  /*4e00*/  FADD.FTZ R147, R146, R147 ;  /* 0x0000009392937221 */ /* 0x000fca0000010000 */
[----:B------:R-:W-:-:S07]  /*4e10*/  MOV R221, R147 ;  /* 0x0000009300dd7202 */ /* 0x000fce0000000f00 */
[----:B------:R-:W-:Y:S05]  /*4e20*/  WARPSYNC.COLLECTIVE R154, `(.L_x_13556) ;  /* 0x000000009a087348 */ /* 0x000fea0003c00000 */
[----:B------:R0:W1:Y:S02]  /*4e30*/  SHFL.BFLY P6, R158, R221, R160, R223 ;  /* 0x0c0000a0dd9e7389 */ /* 0x00006400000c00df */
[----:B01----:R-:W-:Y:S01]  /*4e40*/  ENDCOLLECTIVE ;  /* 0x000000000000791b */ /* 0x003fe20003800000 */
.L_x_13556:
        /* <DEDUP_REMOVED lines=73> */
.L_x_13557:
[----:B------:R-:W-:Y:S01]  /*52e0*/  HFMA2.MMA R160, -RZ, RZ, 0, 1.1920928955078125e-07 ;  /* 0x00000002ffa07435 */ /* 0x000fe200000001ff */
[----:B------:R-:W-:-:S05]  /*52f0*/  MOV R143, R158 ;  /* 0x0000009e008f7202 */ /* 0x000fca0000000f00 */
[----:B------:R-:W-:-:S05]  /*5300*/  FADD.FTZ R143, R0, R143 ;  /* 0x0000008f008f7221 */ /* 0x000fca0000010000 */
[----:B------:R-:W-:-:S07]  /*5310*/  MOV R221, R143 ;  /* 0x0000008f00dd7202 */ /* 0x000fce0000000f00 */
[----:B------:R-:W-:Y:S05]  /*5320*/  WARPSYNC.COLLECTIVE R154, `(.L_x_13558) ;  /* 0x000000009a087348 */ /* 0x000fea0003c00000 */
[----:B------:R0:W1:Y:S02]  /*5330*/  SHFL.BFLY P6, R158, R221, R160, R223 ;  /* 0x0c0000a0dd9e7389 */ /* 0x00006400000c00df */
[----:B01----:R-:W-:Y:S01]  /*5340*/  ENDCOLLECTIVE ;  /* 0x000000000000791b */ /* 0x003fe20003800000 */
.L_x_13558:
[----:B------:R-:W-:Y:S01]  /*5350*/  HFMA2.MMA R160, -RZ, RZ, 0, 2.384185791015625e-07 ;  /* 0x00000004ffa07435 */ /* 0x000fe200000001ff */
[----:B------:R-:W-:-:S05]  /*5360*/  MOV R144, R158 ;  /* 0x0000009e00907202 */ /* 0x000fca0000000f00 */
[----:B------:R-:W-:-:S05]  /*5370*/  FADD.FTZ R144, R143, R144 ;  /* 0x000000908f907221 */ /* 0x000fca0000010000 */
[----:B------:R-:W-:-:S07]  /*5380*/  MOV R221, R144 ;  /* 0x0000009000dd7202 */ /* 0x000fce0000000f00 */
[----:B------:R-:W-:Y:S05]  /*5390*/  WARPSYNC.COLLECTIVE R154, `(.L_x_13559) ;  /* 0x000000009a087348 */ /* 0x000fea0003c00000 */
[----:B------:R0:W1:Y:S02]  /*53a0*/  SHFL.BFLY P6, R158, R221, R160, R223 ;  /* 0x0c0000a0dd9e7389 */ /* 0x00006400000c00df */
[----:B01----:R-:W-:Y:S01]  /*53b0*/  ENDCOLLECTIVE ;  /* 0x000000000000791b */ /* 0x003fe20003800000 */
.L_x_13559:
[----:B------:R-:W-:Y:S01]  /*53c0*/  HFMA2.MMA R160, -RZ, RZ, 0, 4.76837158203125e-07 ;  /* 0x00000008ffa07435 */ /* 0x000fe200000001ff */
[----:B------:R-:W-:-:S05]  /*53d0*/  MOV R145, R158 ;  /* 0x0000009e00917202 */ /* 0x000fca0000000f00 */
[----:B------:R-:W-:-:S05]  /*53e0*/  FADD.FTZ R145, R144, R145 ;  /* 0x0000009190917221 */ /* 0x000fca0000010000 */
[----:B------:R-:W-:-:S07]  /*53f0*/  MOV R221, R145 ;  /* 0x0000009100dd7202 */ /* 0x000fce0000000f00 */
[----:B------:R-:W-:Y:S05]  /*5400*/  WARPSYNC.COLLECTIVE R154, `(.L_x_13560) ;  /* 0x000000009a087348 */ /* 0x000fea0003c00000 */
[----:B------:R0:W1:Y:S02]  /*5410*/  SHFL.BFLY P6, R158, R221, R160, R223 ;  /* 0x0c0000a0dd9e7389 */ /* 0x00006400000c00df */
[----:B01----:R-:W-:Y:S01]  /*5420*/  ENDCOLLECTIVE ;  /* 0x000000000000791b */ /* 0x003fe20003800000 */
.L_x_13560:
[----:B------:R-:W-:Y:S01]  /*5430*/  HFMA2.MMA R160, -RZ, RZ, 0, 9.5367431640625e-07 ;  /* 0x00000010ffa07435 */ /* 0x000fe200000001ff */
[----:B------:R-:W-:-:S05]  /*5440*/  MOV R146, R158 ;  /* 0x0000009e00927202 */ /* 0x000fca0000000f00 */
[----:B------:R-:W-:-:S05]  /*5450*/  FADD.FTZ R146, R145, R146 ;  /* 0x0000009291927221 */ /* 0x000fca0000010000 */
[----:B------:R-:W-:-:S07]  /*5460*/  MOV R221, R146 ;  /* 0x0000009200dd7202 */ /* 0x000fce0000000f00 */
[----:B------:R-:W-:Y:S05]  /*5470*/  WARPSYNC.COLLECTIVE R154, `(.L_x_13561) ;  /* 0x000000009a087348 */ /* 0x000fea0003c00000 */
[----:B------:R0:W1:Y:S02]  /*5480*/  SHFL.BFLY P6, R158, R221, R160, R223 ;  /* 0x0c0000a0dd9e7389 */ /* 0x00006400000c00df */
[----:B01----:R-:W-:Y:S01]  /*5490*/  ENDCOLLECTIVE ;  /* 0x000000000000791b */ /* 0x003fe20003800000 */
.L_x_13561:
[----:B------:R-:W-:Y:S01]  /*54a0*/  MOV R147, R158 ;  /* 0x0000009e00937202 */ /* 0x000fe20000000f00 */
[----:B------:R-:W-:Y:S06]  /*54b0*/  BRA `(.L_x_13562) ;  /* 0xffffffe4007c7947 */ /* 0x000fec000383ffff */
.L_x_13563:
        /* <DEDUP_REMOVED lines=12> */
.L_x_27060:


//--------------------- .text._ZN10layer_norm31ln_parallel_residual_fwd_kernelINS_13Kernel_traitsIf6__halfS2_S2_fjLj4096ELj1ELj1ELj4ELj16ENS_18Kernel_traits_baseILj4096EfS2_S2_S2_fjLj128EEEEELb0ELb0ELb1EEEvNS_9FwdParamsE --------------------------
	.section	.text._ZN10layer_norm31ln_parallel_residual_fwd_kernelINS_13Kernel_traitsIf6__halfS2_S2_fjLj4096ELj1ELj1ELj4ELj16ENS_18Kernel_traits_baseILj4096EfS2_S2_S2_fjLj128EEEEELb0ELb0ELb1EEEvNS_9FwdParamsE,"ax",@progbits
	.align	128
        .global         _ZN10layer_norm31ln_parallel_residual_fwd_kernelINS_13Kernel_traitsIf6__halfS2_S2_fjLj4096ELj1ELj1ELj4ELj16ENS_18Kernel_traits_baseILj4096EfS2_S2_S2_fjLj128EEEEELb0ELb0ELb1EEEvNS_9FwdParamsE
        .type           _ZN10layer_norm31ln_parallel_residual_fwd_kernelINS_13Kernel_traitsIf6__halfS2_S2_fjLj4096ELj1ELj1ELj4ELj16ENS_18Kernel_traits_baseILj4096EfS2_S2_S2_fjLj128EEEEELb0ELb0ELb1EEEvNS_9FwdParamsE,@function
        .size           _ZN10layer_norm31ln_parallel_residual_fwd_kernelINS_13Kernel_traitsIf6__halfS2_S2_fjLj4096ELj1ELj1ELj4ELj16ENS_18Kernel_traits_baseILj4096EfS2_S2_S2_fjLj128EEEEELb0ELb0ELb1EEEvNS_9FwdParamsE,(.L_x_27061 - _ZN10layer_norm31ln_parallel_residual_fwd_kernelINS_13Kernel_traitsIf6__halfS2_S2_fjLj4096ELj1ELj1ELj4ELj16ENS_18Kernel_traits_baseILj4096EfS2_S2_S2_fjLj128EEEEELb0ELb0ELb1EEEvNS_9FwdParamsE)
        .other          _ZN10layer_norm31ln_parallel_residual_fwd_kernelINS_13Kernel_traitsIf6__halfS2_S2_fjLj4096ELj1ELj1ELj4ELj16ENS_18Kernel_traits_baseILj4096EfS2_S2_S2_fjLj128EEEEELb0ELb0ELb1EEEvNS_9FwdParamsE,@"STO_CUDA_ENTRY STV_DEFAULT"
_ZN10layer_norm31ln_parallel_residual_fwd_kernelINS_13Kernel_traitsIf6__halfS2_S2_fjLj4096ELj1ELj1ELj4ELj16ENS_18Kernel_traits_baseILj4096EfS2_S2_S2_fjLj128EEEEELb0ELb0ELb1EEEvNS_9FwdParamsE:
.text._ZN10layer_norm31ln_parallel_residual_fwd_kernelINS_13Kernel_traitsIf6__halfS2_S2_fjLj4096ELj1ELj1ELj4ELj16ENS_18Kernel_traits_baseILj4096EfS2_S2_S2_fjLj128EEEEELb0ELb0ELb1EEEvNS_9FwdParamsE:
        /* <DEDUP_REMOVED lines=106> */
.L_x_13693:
        /* <DEDUP_REMOVED lines=16> */
[----:B------:R-:W-:Y:S01]  /*07a0*/  ISETP.NE.AND.EX P3, PT, RZ, UR13, PT, P3 ;  /* 0x0000000dff007c0c */ /* 0x000fe2000bf65330 */
[----:B---3--:R-:W-:-:S12]  /*07b0*/  HADD2.F32 R151, -RZ, R164.H0_H0 ;  /* 0x200000a4ff977230 */ /* 0x008fd80000004100 */
[----:B0-----:R-:W-:Y:S05]  /*07c0*/  @P3 BRA `(.L_x_13564) ;  /* 0x0000000000203947 */ /* 0x001fea0003800000 */
[----:B------:R-:W-:-:S04]  /*07d0*/  ISETP.NE.U32.AND P4, PT, RZ, UR10, PT ;  /* 0x0000000aff007c0c */ /* 0x000fc8000bf85070 */
[----:B------:R-:W-:-:S13]  /*07e0*/  ISETP.NE.AND.EX P4, PT, RZ, UR11, PT, P4 ;  /* 0x0000000bff007c0c */ /* 0x000fda000bf85340 */
[----:B------:R-:W-:Y:S05]  /*07f0*/  @P4 BRA `(.L_x_13565) ;  /* 0x0000000000084947 */ /* 0x000fea0003800000 */
[----:B------:R-:W-:Y:S05]  /*0800*/  @P0 BRA `(.L_x_13566) ;  /* 0x0000000000200947 */ /* 0x000fea0003800000 */
[----:B------:R-:W-:Y:S05]  /*0810*/  BRA `(.L_x_13567) ;  /* 0x0000000000247947 */ /* 0x000fea0003800000 */
.L_x_13565:
[----:B-----5:R-:W-:-:S05]  /*0820*/  HADD2.F32 R144, -RZ, R8.H0_H0 ;  /* 0x20000008ff907230 */ /* 0x020fca0000004100 */
[----:B------:R-:W-:Y:S01]  /*0830*/  FADD.FTZ R151, R151, R144 ;  /* 0x0000009097977221 */ /* 0x000fe20000010000 */
[----:B------:R-:W-:Y:S06]  /*0840*/  BRA `(.L_x_13566) ;  /* 0x0000000000107947 */ /* 0x000fec0003800000 */
.L_x_13564:
[----:B-----5:R-:W-:Y:S02]  /*0850*/  HADD2.F32 R144, -RZ, R12.H0_H0 ;  /* 0x2000000cff907230 */ /* 0x020fe40000004100 */
[----:B------:R-:W-:-:S03]  /*0860*/  @P2 HADD2.F32 R146, -RZ, R8.H0_H0 ;  /* 0x20000008ff922230 */ /* 0x000fc60000004100 */
[----:B------:R-:W-:-:S04]  /*0870*/  FADD.FTZ R151, R151, R144 ;  /* 0x0000009097977221 */ /* 0x000fc80000010000 */
[----:B------:R-:W-:-:S07]  /*0880*/  @P2 FADD.FTZ R151, R151, R146 ;  /* 0x0000009297972221 */ /* 0x000fce0000010000 */
.L_x_13566:
[----:B------:R-:W-:-:S04]  /*0890*/  F2FP.F16.F32.PACK_AB R3, RZ, R151 ;  /* 0x00000097ff03723e */ /* 0x000fc800000000ff */
[----:B------:R-:W-:-:S07]  /*08a0*/  PRMT R4, R3, 0x7610, R4 ;  /* 0x0000761003047816 */ /* 0x000fce0000000004 */
.L_x_13567:
[----:B------:R-:W-:Y:S01]  /*08b0*/  HADD2.F32 R155, -RZ, R164.H1_H1 ;  /* 0x300000a4ff9b7230 */ /* 0x000fe20000004100 */
[----:B------:R-:W-:Y:S06]  /*08c0*/  @P3 BRA `(.L_x_13568) ;  /* 0x0000000000203947 */ /* 0x000fec0003800000 */
[----:B------:R-:W-:-:S04]  /*08d0*/  ISETP.NE.U32.AND P4, PT, RZ, UR10, PT ;  /* 0x0000000aff007c0c */ /* 0x000fc8000bf85070 */
[----:B------:R-:W-:-:S13]  /*08e0*/  ISETP.NE.AND.EX P4, PT, RZ, UR11, PT, P4 ;  /* 0x0000000bff007c0c */ /* 0x000fda000bf85340 */
[----:B------:R-:W-:Y:S05]  /*08f0*/  @P4 BRA `(.L_x_13569) ;  /* 0x0000000000084947 */ /* 0x000fea0003800000 */
[----:B------:R-:W-:Y:S05]  /*0900*/  @P0 BRA `(.L_x_13570) ;  /* 0x0000000000200947 */ /* 0x000fea0003800000 */
[----:B------:R-:W-:Y:S05]  /*0910*/  BRA `(.L_x_13571) ;  /* 0x0000000000247947 */ /* 0x000fea0003800000 */
.L_x_13569:
[----:B-----5:R-:W-:-:S05]  /*0920*/  HADD2.F32 R144, -RZ, R8.H1_H1 ;  /* 0x30000008ff907230 */ /* 0x020fca0000004100 */
[----:B------:R-:W-:Y:S01]  /*0930*/  FADD.FTZ R155, R155, R144 ;  /* 0x000000909b9b7221 */ /* 0x000fe20000010000 */
[----:B------:R-:W-:Y:S06]  /*0940*/  BRA `(.L_x_13570) ;  /* 0x0000000000107947 */ /* 0x000fec0003800000 */
.L_x_13568:
[----:B-----5:R-:W-:Y:S02]  /*0950*/  HADD2.F32 R144, -RZ, R12.H1_H1 ;  /* 0x3000000cff907230 */ /* 0x020fe40000004100 */
[----:B------:R-:W-:-:S03]  /*0960*/  @P2 HADD2.F32 R146, -RZ, R8.H1_H1 ;  /* 0x30000008ff922230 */ /* 0x000fc60000004100 */
[----:B------:R-:W-:-:S04]  /*0970*/  FADD.FTZ R155, R155, R144 ;  /* 0x000000909b9b7221 */ /* 0x000fc80000010000 */
[----:B------:R-:W-:-:S07]  /*0980*/  @P2 FADD.FTZ R155, R155, R146 ;  /* 0x000000929b9b2221 */ /* 0x000fce0000010000 */
.L_x_13570:
[----:B------:R-:W-:-:S04]  /*0990*/  F2FP.F16.F32.PACK_AB R3, RZ, R155 ;  /* 0x0000009bff03723e */ /* 0x000fc800000000ff */
[----:B------:R-:W-:-:S07]  /*09a0*/  PRMT R4, R4, 0x5410, R3 ;  /* 0x0000541004047816 */ /* 0x000fce0000000003 */
.L_x_13571:
[----:B------:R-:W-:Y:S01]  /*09b0*/  HADD2.F32 R157, -RZ, R165.H0_H0 ;  /* 0x200000a5ff9d7230 */ /* 0x000fe20000004100 */
[----:B------:R-:W-:Y:S06]  /*09c0*/  @P3 BRA `(.L_x_13572) ;  /* 0x0000000000203947 */ /* 0x000fec0003800000 */
[----:B------:R-:W-:-:S04]  /*09d0*/  ISETP.NE.U32.AND P4, PT, RZ, UR10, PT ;  /* 0x0000000aff007c0c */ /* 0x000fc8000bf85070 */
[----:B------:R-:W-:-:S13]  /*09e0*/  ISETP.NE.AND.EX P4, PT, RZ, UR11, PT, P4 ;  /* 0x0000000bff007c0c */ /* 0x000fda000bf85340 */
[----:B------:R-:W-:Y:S05]  /*09f0*/  @P4 BRA `(.L_x_13573) ;  /* 0x0000000000084947 */ /* 0x000fea0003800000 */
[----:B------:R-:W-:Y:S05]  /*0a00*/  @P0 BRA `(.L_x_13574) ;  /* 0x0000000000200947 */ /* 0x000fea0003800000 */
[----:B------:R-:W-:Y:S05]  /*0a10*/  BRA `(.L_x_13575) ;  /* 0x0000000000247947 */ /* 0x000fea0003800000 */
.L_x_13573:
[----:B-----5:R-:W-:-:S05]  /*0a20*/  HADD2.F32 R144, -RZ, R9.H0_H0 ;  /* 0x20000009ff907230 */ /* 0x020fca0000004100 */
[----:B------:R-:W-:Y:S01]  /*0a30*/  FADD.FTZ R157, R157, R144 ;  /* 0x000000909d9d7221 */ /* 0x000fe20000010000 */
[----:B------:R-:W-:Y:S06]  /*0a40*/  BRA `(.L_x_13574) ;  /* 0x0000000000107947 */ /* 0x000fec0003800000 */
.L_x_13572:
[----:B-----5:R-:W-:Y:S02]  /*0a50*/  HADD2.F32 R144, -RZ, R13.H0_H0 ;  /* 0x2000000dff907230 */ /* 0x020fe40000004100 */
[----:B------:R-:W-:-:S03]  /*0a60*/  @P2 HADD2.F32 R146, -RZ, R9.H0_H0 ;  /* 0x20000009ff922230 */ /* 0x000fc60000004100 */
[----:B------:R-:W-:-:S04]  /*0a70*/  FADD.FTZ R157, R157, R144 ;  /* 0x000000909d9d7221 */ /* 0x000fc80000010000 */
[----:B------:R-:W-:-:S07]  /*0a80*/  @P2 FADD.FTZ R157, R157, R146 ;  /* 0x000000929d9d2221 */ /* 0x000fce0000010000 */
.L_x_13574:
[----:B------:R-:W-:-:S04]  /*0a90*/  F2FP.F16.F32.PACK_AB R3, RZ, R157 ;  /* 0x0000009dff03723e */ /* 0x000fc800000000ff */
[----:B------:R-:W-:-:S07]  /*0aa0*/  PRMT R5, R3, 0x7610, R5 ;  /* 0x0000761003057816 */ /* 0x000fce0000000005 */
.L_x_13575:
[----:B------:R-:W-:Y:S01]  /*0ab0*/  HADD2.F32 R159, -RZ, R165.H1_H1 ;  /* 0x300000a5ff9f7230 */ /* 0x000fe20000004100 */
[----:B------:R-:W-:Y:S06]  /*0ac0*/  @P3 BRA `(.L_x_13576) ;  /* 0x0000000000203947 */ /* 0x000fec0003800000 */
[----:B------:R-:W-:-:S04]  /*0ad0*/  ISETP.NE.U32.AND P4, PT, RZ, UR10, PT ;  /* 0x0000000aff007c0c */ /* 0x000fc8000bf85070 */
[----:B------:R-:W-:-:S13]  /*0ae0*/  ISETP.NE.AND.EX P4, PT, RZ, UR11, PT, P4 ;  /* 0x0000000bff007c0c */ /* 0x000fda000bf85340 */
[----:B------:R-:W-:Y:S05]  /*0af0*/  @P4 BRA `(.L_x_13577) ;  /* 0x0000000000084947 */ /* 0x000fea0003800000 */
[----:B------:R-:W-:Y:S05]  /*0b00*/  @P0 BRA `(.L_x_13578) ;  /* 0x0000000000200947 */ /* 0x000fea0003800000 */
[----:B------:R-:W-:Y:S05]  /*0b10*/  BRA `(.L_x_13579) ;  /* 0x0000000000247947 */ /* 0x000fea0003800000 */
.L_x_13577:
[----:B-----5:R-:W-:-:S05]  /*0b20*/  HADD2.F32 R144, -RZ, R9.H1_H1 ;  /* 0x30000009ff907230 */ /* 0x020fca0000004100 */
[----:B------:R-:W-:Y:S01]  /*0b30*/  FADD.FTZ R159, R159, R144 ;  /* 0x000000909f9f7221 */ /* 0x000fe20000010000 */
[----:B------:R-:W-:Y:S06]  /*0b40*/  BRA `(.L_x_13578) ;  /* 0x0000000000107947 */ /* 0x000fec0003800000 */
.L_x_13576:
[----:B-----5:R-:W-:Y:S02]  /*0b50*/  HADD2.F32 R144, -RZ, R13.H1_H1 ;  /* 0x3000000dff907230 */ /* 0x020fe40000004100 */
[----:B------:R-:W-:-:S03]  /*0b60*/  @P2 HADD2.F32 R146, -RZ, R9.H1_H1 ;  /* 0x30000009ff922230 */ /* 0x000fc60000004100 */
[----:B------:R-:W-:-:S04]  /*0b70*/  FADD.FTZ R159, R159, R144 ;  /* 0x000000909f9f7221 */ /* 0x000fc80000010000 */
[----:B------:R-:W-:-:S07]  /*0b80*/  @P2 FADD.FTZ R159, R159, R146 ;  /* 0x000000929f9f2221 */ /* 0x000fce0000010000 */
.L_x_13578:
[----:B------:R-:W-:-:S04]  /*0b90*/  F2FP.F16.F32.PACK_AB R3, RZ, R159 ;  /* 0x0000009fff03723e */ /* 0x000fc800000000ff */
[----:B------:R-:W-:-:S07]  /*0ba0*/  PRMT R5, R5, 0x5410, R3 ;  /* 0x0000541005057816 */ /* 0x000fce0000000003 */
.L_x_13579:
[----:B------:R-:W-:Y:S01]  /*0bb0*/  HADD2.F32 R161, -RZ, R166.H0_H0 ;  /* 0x200000a6ffa17230 */ /* 0x000fe20000004100 */
[----:B------:R-:W-:Y:S06]  /*0bc0*/  @P3 BRA `(.L_x_13580) ;  /* 0x0000000000203947 */ /* 0x000fec0003800000 */
[----:B------:R-:W-:-:S04]  /*0bd0*/  ISETP.NE.U32.AND P4, PT, RZ, UR10, PT ;  /* 0x0000000aff007c0c */ /* 0x000fc8000bf85070 */
[----:B------:R-:W-:-:S13]  /*0be0*/  ISETP.NE.AND.EX P4, PT, RZ, UR11, PT, P4 ;  /* 0x0000000bff007c0c */ /* 0x000fda000bf85340 */
[----:B------:R-:W-:Y:S05]  /*0bf0*/  @P4 BRA `(.L_x_13581) ;  /* 0x0000000000084947 */ /* 0x000fea0003800000 */
[----:B------:R-:W-:Y:S05]  /*0c00*/  @P0 BRA `(.L_x_13582) ;  /* 0x0000000000200947 */ /* 0x000fea0003800000 */
[----:B------:R-:W-:Y:S05]  /*0c10*/  BRA `(.L_x_13583) ;  /* 0x0000000000247947 */ /* 0x000fea0003800000 */
.L_x_13581:
[----:B-----5:R-:W-:-:S05]  /*0c20*/  HADD2.F32 R144, -RZ, R10.H0_H0 ;  /* 0x2000000aff907230 */ /* 0x020fca0000004100 */
[----:B------:R-:W-:Y:S01]  /*0c30*/  FADD.FTZ R161, R161, R144 ;  /* 0x00000090a1a17221 */ /* 0x000fe20000010000 */
[----:B------:R-:W-:Y:S06]  /*0c40*/  BRA `(.L_x_13582) ;  /* 0x0000000000107947 */ /* 0x000fec0003800000 */
.L_x_13580:
[----:B-----5:R-:W-:Y:S02]  /*0c50*/  HADD2.F32 R144, -RZ, R14.H0_H0 ;  /* 0x2000000eff907230 */ /* 0x020fe40000004100 */
[----:B------:R-:W-:-:S03]  /*0c60*/  @P2 HADD2.F32 R146, -RZ, R10.H0_H0 ;  /* 0x2000000aff922230 */ /* 0x000fc60000004100 */
[----:B------:R-:W-:-:S04]  /*0c70*/  FADD.FTZ R161, R161, R144 ;  /* 0x00000090a1a17221 */ /* 0x000fc80000010000 */
[----:B------:R-:W-:-:S07]  /*0c80*/  @P2 FADD.FTZ R161, R161, R146 ;  /* 0x00000092a1a12221 */ /* 0x000fce0000010000 */
.L_x_13582:
[----:B------:R-:W-:-:S04]  /*0c90*/  F2FP.F16.F32.PACK_AB R3, RZ, R161 ;  /* 0x000000a1ff03723e */ /* 0x000fc800000000ff */
[----:B------:R-:W-:-:S07]  /*0ca0*/  PRMT R6, R3, 0x7610, R6 ;  /* 0x0000761003067816 */ /* 0x000fce0000000006 */
.L_x_13583:
[----:B------:R-:W-:Y:S01]  /*0cb0*/  HADD2.F32 R163, -RZ, R166.H1_H1 ;  /* 0x300000a6ffa37230 */ /* 0x000fe20000004100 */
[----:B------:R-:W-:Y:S06]  /*0cc0*/  @P3 BRA `(.L_x_13584) ;  /* 0x0000000000203947 */ /* 0x000fec0003800000 */
[----:B------:R-:W-:-:S04]  /*0cd0*/  ISETP.NE.U32.AND P4, PT, RZ, UR10, PT ;  /* 0x0000000aff007c0c */ /* 0x000fc8000bf85070 */
[----:B------:R-:W-:-:S13]  /*0ce0*/  ISETP.NE.AND.EX P4, PT, RZ, UR11, PT, P4 ;  /* 0x0000000bff007c0c */ /* 0x000fda000bf85340 */
[----:B------:R-:W-:Y:S05]  /*0cf0*/  @P4 BRA `(.L_x_13585) ;  /* 0x0000000000084947 */ /* 0x000fea0003800000 */
[----:B------:R-:W-:Y:S05]  /*0d00*/  @P0 BRA `(.L_x_13586) ;  /* 0x0000000000200947 */ /* 0x000fea0003800000 */
[----:B------:R-:W-:Y:S05]  /*0d10*/  BRA `(.L_x_13587) ;  /* 0x0000000000247947 */ /* 0x000fea0003800000 */
.L_x_13585:
[----:B-----5:R-:W-:-:S05]  /*0d20*/  HADD2.F32 R144, -RZ, R10.H1_H1 ;  /* 0x3000000aff907230 */ /* 0x020fca0000004100 */
[----:B------:R-:W-:Y:S01]  /*0d30*/  FADD.FTZ R163, R163, R144 ;  /* 0x00000090a3a37221 */ /* 0x000fe20000010000 */
[----:B------:R-:W-:Y:S06]  /*0d40*/  BRA `(.L_x_13586) ;  /* 0x0000000000107947 */ /* 0x000fec0003800000 */
.L_x_13584:
[----:B-----5:R-:W-:Y:S02]  /*0d50*/  HADD2.F32 R144, -RZ, R14.H1_H1 ;  /* 0x3000000eff907230 */ /* 0x020fe40000004100 */
[----:B------:R-:W-:-:S03]  /*0d60*/  @P2 HADD2.F32 R146, -RZ, R10.H1_H1 ;  /* 0x3000000aff922230 */ /* 0x000fc60000004100 */
[----:B------:R-:W-:-:S04]  /*0d70*/  FADD.FTZ R163, R163, R144 ;  /* 0x00000090a3a37221 */ /* 0x000fc80000010000 */
[----:B------:R-:W-:-:S07]  /*0d80*/  @P2 FADD.FTZ R163, R163, R146 ;  /* 0x00000092a3a32221 */ /* 0x000fce0000010000 */
.L_x_13586:
[----:B------:R-:W-:-:S04]  /*0d90*/  F2FP.F16.F32.PACK_AB R3, RZ, R163 ;  /* 0x000000a3ff03723e */ /* 0x000fc800000000ff */
[----:B------:R-:W-:-:S07]  /*0da0*/  PRMT R6, R6, 0x5410, R3 ;  /* 0x0000541006067816 */ /* 0x000fce0000000003 */
.L_x_13587:
[----:B------:R-:W-:Y:S01]  /*0db0*/  HADD2.F32 R165, -RZ, R167.H0_H0 ;  /* 0x200000a7ffa57230 */ /* 0x000fe20000004100 */
[----:B------:R-:W-:Y:S06]  /*0dc0*/  @P3 BRA `(.L_x_13588) ;  /* 0x0000000000203947 */ /* 0x000fec0003800000 */
[----:B------:R-:W-:-:S04]  /*0dd0*/  ISETP.NE.U32.AND P4, PT, RZ, UR10, PT ;  /* 0x0000000aff007c0c */ /* 0x000fc8000bf85070 */
[----:B------:R-:W-:-:S13]  /*0de0*/  ISETP.NE.AND.EX P4, PT, RZ, UR11, PT, P4 ;  /* 0x0000000bff007c0c */ /* 0x000fda000bf85340 */
[----:B------:R-:W-:Y:S05]  /*0df0*/  @P4 BRA `(.L_x_13589) ;  /* 0x0000000000084947 */ /* 0x000fea0003800000 */
[----:B------:R-:W-:Y:S05]  /*0e00*/  @P0 BRA `(.L_x_13590) ;  /* 0x0000000000200947 */ /* 0x000fea0003800000 */
[----:B------:R-:W-:Y:S05]  /*0e10*/  BRA `(.L_x_13591) ;  /* 0x0000000000247947 */ /* 0x000fea0003800000 */
.L_x_13589:
[----:B-----5:R-:W-:-:S05]  /*0e20*/  HADD2.F32 R144, -RZ, R11.H0_H0 ;  /* 0x2000000bff907230 */ /* 0x020fca0000004100 */
[----:B------:R-:W-:Y:S01]  /*0e30*/  FADD.FTZ R165, R165, R144 ;  /* 0x00000090a5a57221 */ /* 0x000fe20000010000 */
[----:B------:R-:W-:Y:S06]  /*0e40*/  BRA `(.L_x_13590) ;  /* 0x0000000000107947 */ /* 0x000fec0003800000 */
.L_x_13588:
[----:B-----5:R-:W-:Y:S02]  /*0e50*/  HADD2.F32 R144, -RZ, R15.H0_H0 ;  /* 0x2000000fff907230 */ /* 0x020fe40000004100 */
[----:B------:R-:W-:-:S03]  /*0e60*/  @P2 HADD2.F32 R146, -RZ, R11.H0_H0 ;  /* 0x2000000bff922230 */ /* 0x000fc60000004100 */
[----:B------:R-:W-:-:S04]  /*0e70*/  FADD.FTZ R165, R165, R144 ;  /* 0x00000090a5a57221 */ /* 0x000fc80000010000 */
[----:B------:R-:W-:-:S07]  /*0e80*/  @P2 FADD.FTZ R165, R165, R146 ;  /* 0x00000092a5a52221 */ /* 0x000fce0000010000 */
.L_x_13590:
[----:B------:R-:W-:-:S04]  /*0e90*/  F2FP.F16.F32.PACK_AB R3, RZ, R165 ;  /* 0x000000a5ff03723e */ /* 0x000fc800000000ff */
[----:B------:R-:W-:-:S07]  /*0ea0*/  PRMT R7, R3, 0x7610, R7 ;  /* 0x0000761003077816 */ /* 0x000fce0000000007 */
.L_x_13591:
[----:B------:R-:W-:Y:S01]  /*0eb0*/  HADD2.F32 R167, -RZ, R167.H1_H1 ;  /* 0x300000a7ffa77230 */ /* 0x000fe20000004100 */
[----:B------:R-:W-:Y:S06]  /*0ec0*/  @P3 BRA `(.L_x_13592) ;  /* 0x0000000000203947 */ /* 0x000fec0003800000 */
[----:B------:R-:W-:-:S04]  /*0ed0*/  ISETP.NE.U32.AND P4, PT, RZ, UR10, PT ;  /* 0x0000000aff007c0c */ /* 0x000fc8000bf85070 */
[----:B------:R-:W-:-:S13]  /*0ee0*/  ISETP.NE.AND.EX P4, PT, RZ, UR11, PT, P4 ;  /* 0x0000000bff007c0c */ /* 0x000fda000bf85340 */
[----:B------:R-:W-:Y:S05]  /*0ef0*/  @P4 BRA `(.L_x_13593) ;  /* 0x0000000000084947 */ /* 0x000fea0003800000 */
[----:B------:R-:W-:Y:S05]  /*0f00*/  @P0 BRA `(.L_x_13594) ;  /* 0x0000000000200947 */ /* 0x000fea0003800000 */
[----:B------:R-:W-:Y:S05]  /*0f10*/  BRA `(.L_x_13595) ;  /* 0x0000000000247947 */ /* 0x000fea0003800000 */
.L_x_13593:
[----:B-----5:R-:W-:-:S05]  /*0f20*/  HADD2.F32 R144, -RZ, R11.H1_H1 ;  /* 0x3000000bff907230 */ /* 0x020fca0000004100 */
[----:B------:R-:W-:Y:S01]  /*0f30*/  FADD.FTZ R167, R167, R144 ;  /* 0x00000090a7a77221 */ /* 0x000fe20000010000 */
[----:B------:R-:W-:Y:S06]  /*0f40*/  BRA `(.L_x_13594) ;  /* 0x0000000000107947 */ /* 0x000fec0003800000 */
.L_x_13592:
[----:B-----5:R-:W-:Y:S02]  /*0f50*/  HADD2.F32 R144, -RZ, R15.H1_H1 ;  /* 0x3000000fff907230 */ /* 0x020fe40000004100 */
[----:B------:R-:W-:-:S03]  /*0f60*/  @P2 HADD2.F32 R146, -RZ, R11.H1_H1 ;  /* 0x3000000bff922230 */ /* 0x000fc60000004100 */
[----:B------:R-:W-:-:S04]  /*0f70*/  FADD.FTZ R167, R167, R144 ;  /* 0x00000090a7a77221 */ /* 0x000fc80000010000 */
[----:B------:R-:W-:-:S07]  /*0f80*/  @P2 FADD.FTZ R167, R167, R146 ;  /* 0x00000092a7a72221 */ /* 0x000fce0000010000 */
.L_x_13594:
[----:B------:R-:W-:-:S04]  /*0f90*/  F2FP.F16.F32.PACK_AB R3, RZ, R167 ;  /* 0x000000a7ff03723e */ /* 0x000fc800000000ff */
[----:B------:R-:W-:-:S07]  /*0fa0*/  PRMT R7, R7, 0x5410, R3 ;  /* 0x0000541007077816 */ /* 0x000fce0000000003 */
.L_x_13595:
        /* <DEDUP_REMOVED lines=13> */
[----:B-1----:R-:W-:Y:S01]  /*1080*/  LOP3.LUT R3, R150, 0x7f, RZ, 0xc0, !PT ;  /* 0x0000007f96037812 */ /* 0x002fe200078ec0ff */
[----:B---3--:R-:W-:Y:S01]  /*1090*/  HADD2.F32 R169, -RZ, R144.H0_H0 ;  /* 0x20000090ffa97230 */ /* 0x008fe20000004100 */
[----:B0-----:R-:W-:Y:S06]  /*10a0*/  @P3 BRA `(.L_x_13596) ;  /* 0x0000000000203947 */ /* 0x001fec0003800000 */
[----:B------:R-:W-:-:S04]  /*10b0*/  ISETP.NE.U32.AND P4, PT, RZ, UR10, PT ;  /* 0x0000000aff007c0c */ /* 0x000fc8000bf85070 */
[----:B------:R-:W-:-:S13]  /*10c0*/  ISETP.NE.AND.EX P4, PT, RZ, UR11, PT, P4 ;  /* 0x0000000bff007c0c */ /* 0x000fda000bf85340 */
[----:B------:R-:W-:Y:S05]  /*10d0*/  @P4 BRA `(.L_x_13597) ;  /* 0x0000000000084947 */ /* 0x000fea0003800000 */
[----:B------:R-:W-:Y:S05]  /*10e0*/  @P0 BRA `(.L_x_13598) ;  /* 0x0000000000200947 */ /* 0x000fea0003800000 */
[----:B------:R-:W-:Y:S05]  /*10f0*/  BRA `(.L_x_13599) ;  /* 0x0000000000247947 */ /* 0x000fea0003800000 */
.L_x_13597:
[----:B-----5:R-:W-:-:S05]  /*1100*/  HADD2.F32 R154, -RZ, R8.H0_H0 ;  /* 0x20000008ff9a7230 */ /* 0x020fca0000004100 */
[----:B------:R-:W-:Y:S01]  /*1110*/  FADD.FTZ R169, R154, R169 ;  /* 0x000000a99aa97221 */ /* 0x000fe20000010000 */
[----:B------:R-:W-:Y:S06]  /*1120*/  BRA `(.L_x_13598) ;  /* 0x0000000000107947 */ /* 0x000fec0003800000 */
.L_x_13596:
[----:B-----5:R-:W-:Y:S02]  /*1130*/  HADD2.F32 R154, -RZ, R12.H0_H0 ;  /* 0x2000000cff9a7230 */ /* 0x020fe40000004100 */
[----:B------:R-:W-:-:S03]  /*1140*/  @P2 HADD2.F32 R156, -RZ, R8.H0_H0 ;  /* 0x20000008ff9c2230 */ /* 0x000fc60000004100 */
[----:B------:R-:W-:-:S04]  /*1150*/  FADD.FTZ R169, R154, R169 ;  /* 0x000000a99aa97221 */ /* 0x000fc80000010000 */
[----:B------:R-:W-:-:S07]  /*1160*/  @P2 FADD.FTZ R169, R156, R169 ;  /* 0x000000a99ca92221 */ /* 0x000fce0000010000 */
.L_x_13598:
[----:B------:R-:W-:-:S04]  /*1170*/  F2FP.F16.F32.PACK_AB R153, RZ, R169 ;  /* 0x000000a9ff99723e */ /* 0x000fc800000000ff */
[----:B------:R-:W-:-:S07]  /*1180*/  PRMT R4, R153, 0x7610, R4 ;  /* 0x0000761099047816 */ /* 0x000fce0000000004 */
.L_x_13599:
[----:B------:R-:W-:Y:S01]  /*1190*/  HADD2.F32 R171, -RZ, R144.H1_H1 ;  /* 0x30000090ffab7230 */ /* 0x000fe20000004100 */
[----:B------:R-:W-:Y:S06]  /*11a0*/  @P3 BRA `(.L_x_13600) ;  /* 0x0000000000203947 */ /* 0x000fec0003800000 */
[----:B------:R-:W-:-:S04]  /*11b0*/  ISETP.NE.U32.AND P4, PT, RZ, UR10, PT ;  /* 0x0000000aff007c0c */ /* 0x000fc8000bf85070 */
[----:B------:R-:W-:-:S13]  /*11c0*/  ISETP.NE.AND.EX P4, PT, RZ, UR11, PT, P4 ;  /* 0x0000000bff007c0c */ /* 0x000fda000bf85340 */
[----:B------:R-:W-:Y:S05]  /*11d0*/  @P4 BRA `(.L_x_13601) ;  /* 0x0000000000084947 */ /* 0x000fea0003800000 */
[----:B------:R-:W-:Y:S05]  /*11e0*/  @P0 BRA `(.L_x_13602) ;  /* 0x0000000000200947 */ /* 0x000fea0003800000 */
[----:B------:R-:W-:Y:S05]  /*11f0*/  BRA `(.L_x_13603) ;  /* 0x0000000000247947 */ /* 0x000fea0003800000 */
.L_x_13601:
[----:B-----5:R-:W-:-:S05]  /*1200*/  HADD2.F32 R144, -RZ, R8.H1_H1 ;  /* 0x30000008ff907230 */ /* 0x020fca0000004100 */
[----:B------:R-:W-:Y:S01]  /*1210*/  FADD.FTZ R171, R144, R171 ;  /* 0x000000ab90ab7221 */ /* 0x000fe20000010000 */
[----:B------:R-:W-:Y:S06]  /*1220*/  BRA `(.L_x_13602) ;  /* 0x0000000000107947 */ /* 0x000fec0003800000 */
.L_x_13600:
[----:B-----5:R-:W-:Y:S02]  /*1230*/  HADD2.F32 R144, -RZ, R12.H1_H1 ;  /* 0x3000000cff907230 */ /* 0x020fe40000004100 */
[----:B------:R-:W-:-:S03]  /*1240*/  @P2 HADD2.F32 R154, -RZ, R8.H1_H1 ;  /* 0x30000008ff9a2230 */ /* 0x000fc60000004100 */
[----:B------:R-:W-:-:S04]  /*1250*/  FADD.FTZ R171, R144, R171 ;  /* 0x000000ab90ab7221 */ /* 0x000fc80000010000 */
[----:B------:R-:W-:-:S07]  /*1260*/  @P2 FADD.FTZ R171, R154, R171 ;  /* 0x000000ab9aab2221 */ /* 0x000fce0000010000 */
.L_x_13602:
[----:B------:R-:W-:-:S04]  /*1270*/  F2FP.F16.F32.PACK_AB R144, RZ, R171 ;  /* 0x000000abff90723e */ /* 0x000fc800000000ff */
[----:B------:R-:W-:-:S07]  /*1280*/  PRMT R4, R4, 0x5410, R144 ;  /* 0x0000541004047816 */ /* 0x000fce0000000090 */
.L_x_13603:
[----:B------:R-:W-:Y:S01]  /*1290*/  HADD2.F32 R173, -RZ, R145.H0_H0 ;  /* 0x20000091ffad7230 */ /* 0x000fe20000004100 */
[----:B------:R-:W-:Y:S06]  /*12a0*/  @P3 BRA `(.L_x_13604) ;  /* 0x0000000000203947 */ /* 0x000fec0003800000 */
[----:B------:R-:W-:-:S04]  /*12b0*/  ISETP.NE.U32.AND P4, PT, RZ, UR10, PT ;  /* 0x0000000aff007c0c */ /* 0x000fc8000bf85070 */
[----:B------:R-:W-:-:S13]  /*12c0*/  ISETP.NE.AND.EX P4, PT, RZ, UR11, PT, P4 ;  /* 0x0000000bff007c0c */ /* 0x000fda000bf85340 */
[----:B------:R-:W-:Y:S05]  /*12d0*/  @P4 BRA `(.L_x_13605) ;  /* 0x0000000000084947 */ /* 0x000fea0003800000 */
[----:B------:R-:W-:Y:S05]  /*12e0*/  @P0 BRA `(.L_x_13606) ;  /* 0x0000000000200947 */ /* 0x000fea0003800000 */
[----:B------:R-:W-:Y:S05]  /*12f0*/  BRA `(.L_x_13607) ;  /* 0x0000000000247947 */ /* 0x000fea0003800000 */
.L_x_13605:
[----:B-----5:R-:W-:-:S05]  /*1300*/  HADD2.F32 R144, -RZ, R9.H0_H0 ;  /* 0x20000009ff907230 */ /* 0x020fca0000004100 */
[----:B------:R-:W-:Y:S01]  /*1310*/  FADD.FTZ R173, R144, R173 ;  /* 0x000000ad90ad7221 */ /* 0x000fe20000010000 */
[----:B------:R-:W-:Y:S06]  /*1320*/  BRA `(.L_x_13606) ;  /* 0x0000000000107947 */ /* 0x000fec0003800000 */
.L_x_13604:
[----:B-----5:R-:W-:Y:S02]  /*1330*/  HADD2.F32 R144, -RZ, R13.H0_H0 ;  /* 0x2000000dff907230 */ /* 0x020fe40000004100 */
[----:B------:R-:W-:-:S03]  /*1340*/  @P2 HADD2.F32 R154, -RZ, R9.H0_H0 ;  /* 0x20000009ff9a2230 */ /* 0x000fc60000004100 */
[----:B------:R-:W-:-:S04]  /*1350*/  FADD.FTZ R173, R144, R173 ;  /* 0x000000ad90ad7221 */ /* 0x000fc80000010000 */
[----:B------:R-:W-:-:S07]  /*1360*/  @P2 FADD.FTZ R173, R154, R173 ;  /* 0x000000ad9aad2221 */ /* 0x000fce0000010000 */
.L_x_13606:
[----:B------:R-:W-:-:S04]  /*1370*/  F2FP.F16.F32.PACK_AB R144, RZ, R173 ;  /* 0x000000adff90723e */ /* 0x000fc800000000ff */
[----:B------:R-:W-:-:S07]  /*1380*/  PRMT R5, R144, 0x7610, R5 ;  /* 0x0000761090057816 */ /* 0x000fce0000000005 */
.L_x_13607:
[----:B------:R-:W-:Y:S01]  /*1390*/  HADD2.F32 R175, -RZ, R145.H1_H1 ;  /* 0x30000091ffaf7230 */ /* 0x000fe20000004100 */
[----:B------:R-:W-:Y:S06]  /*13a0*/  @P3 BRA `(.L_x_13608) ;  /* 0x0000000000203947 */ /* 0x000fec0003800000 */
[----:B------:R-:W-:-:S04]  /*13b0*/  ISETP.NE.U32.AND P4, PT, RZ, UR10, PT ;  /* 0x0000000aff007c0c */ /* 0x000fc8000bf85070 */
[----:B------:R-:W-:-:S13]  /*13c0*/  ISETP.NE.AND.EX P4, PT, RZ, UR11, PT, P4 ;  /* 0x0000000bff007c0c */ /* 0x000fda000bf85340 */
[----:B------:R-:W-:Y:S05]  /*13d0*/  @P4 BRA `(.L_x_13609) ;  /* 0x0000000000084947 */ /* 0x000fea0003800000 */
[----:B------:R-:W-:Y:S05]  /*13e0*/  @P0 BRA `(.L_x_13610) ;  /* 0x0000000000200947 */ /* 0x000fea0003800000 */
[----:B------:R-:W-:Y:S05]  /*13f0*/  BRA `(.L_x_13611) ;  /* 0x0000000000247947 */ /* 0x000fea0003800000 */
.L_x_13609:
[----:B-----5:R-:W-:-:S05]  /*1400*/  HADD2.F32 R144, -RZ, R9.H1_H1 ;  /* 0x30000009ff907230 */ /* 0x020fca0000004100 */
[----:B------:R-:W-:Y:S01]  /*1410*/  FADD.FTZ R175, R144, R175 ;  /* 0x000000af90af7221 */ /* 0x000fe20000010000 */
[----:B------:R-:W-:Y:S06]  /*1420*/  BRA `(.L_x_13610) ;  /* 0x0000000000107947 */ /* 0x000fec0003800000 */
.L_x_13608:
[----:B-----5:R-:W-:Y:S02]  /*1430*/  HADD2.F32 R144, -RZ, R13.H1_H1 ;  /* 0x3000000dff907230 */ /* 0x020fe40000004100 */
[----:B------:R-:W-:-:S03]  /*1440*/  @P2 HADD2.F32 R154, -RZ, R9.H1_H1 ;  /* 0x30000009ff9a2230 */ /* 0x000fc60000004100 */
[----:B------:R-:W-:-:S04]  /*1450*/  FADD.FTZ R175, R144, R175 ;  /* 0x000000af90af7221 */ /* 0x000fc80000010000 */
[----:B------:R-:W-:-:S07]  /*1460*/  @P2 FADD.FTZ R175, R154, R175 ;  /* 0x000000af9aaf2221 */ /* 0x000fce0000010000 */
.L_x_13610:
[----:B------:R-:W-:-:S04]  /*1470*/  F2FP.F16.F32.PACK_AB R144, RZ, R175 ;  /* 0x000000afff90723e */ /* 0x000fc800000000ff */
[----:B------:R-:W-:-:S07]  /*1480*/  PRMT R5, R5, 0x5410, R144 ;  /* 0x0000541005057816 */ /* 0x000fce0000000090 */
.L_x_13611:
[----:B------:R-:W-:Y:S01]  /*1490*/  HADD2.F32 R177, -RZ, R146.H0_H0 ;  /* 0x20000092ffb17230 */ /* 0x000fe20000004100 */
[----:B------:R-:W-:Y:S06]  /*14a0*/  @P3 BRA `(.L_x_13612) ;  /* 0x0000000000203947 */ /* 0x000fec0003800000 */
[----:B------:R-:W-:-:S04]  /*14b0*/  ISETP.NE.U32.AND P4, PT, RZ, UR10, PT ;  /* 0x0000000aff007c0c */ /* 0x000fc8000bf85070 */
[----:B------:R-:W-:-:S13]  /*14c0*/  ISETP.NE.AND.EX P4, PT, RZ, UR11, PT, P4 ;  /* 0x0000000bff007c0c */ /* 0x000fda000bf85340 */
[----:B------:R-:W-:Y:S05]  /*14d0*/  @P4 BRA `(.L_x_13613) ;  /* 0x0000000000084947 */ /* 0x000fea0003800000 */
[----:B------:R-:W-:Y:S05]  /*14e0*/  @P0 BRA `(.L_x_13614) ;  /* 0x0000000000200947 */ /* 0x000fea0003800000 */
[----:B------:R-:W-:Y:S05]  /*14f0*/  BRA `(.L_x_13615) ;  /* 0x0000000000247947 */ /* 0x000fea0003800000 */
.L_x_13613:
[----:B-----5:R-:W-:-:S05]  /*1500*/  HADD2.F32 R144, -RZ, R10.H0_H0 ;  /* 0x2000000aff907230 */ /* 0x020fca0000004100 */
[----:B------:R-:W-:Y:S01]  /*1510*/  FADD.FTZ R177, R144, R177 ;  /* 0x000000b190b17221 */ /* 0x000fe20000010000 */
[----:B------:R-:W-:Y:S06]  /*1520*/  BRA `(.L_x_13614) ;  /* 0x0000000000107947 */ /* 0x000fec0003800000 */
.L_x_13612:
[----:B-----5:R-:W-:Y:S02]  /*1530*/  HADD2.F32 R144, -RZ, R14.H0_H0 ;  /* 0x2000000eff907230 */ /* 0x020fe40000004100 */
[----:B------:R-:W-:-:S03]  /*1540*/  @P2 HADD2.F32 R154, -RZ, R10.H0_H0 ;  /* 0x2000000aff9a2230 */ /* 0x000fc60000004100 */
[----:B------:R-:W-:-:S04]  /*1550*/  FADD.FTZ R177, R144, R177 ;  /* 0x000000b190b17221 */ /* 0x000fc80000010000 */
[----:B------:R-:W-:-:S07]  /*1560*/  @P2 FADD.FTZ R177, R154, R177 ;  /* 0x000000b19ab12221 */ /* 0x000fce0000010000 */
.L_x_13614:
[----:B------:R-:W-:-:S04]  /*1570*/  F2FP.F16.F32.PACK_AB R144, RZ, R177 ;  /* 0x000000b1ff90723e */ /* 0x000fc800000000ff */
[----:B------:R-:W-:-:S07]  /*1580*/  PRMT R6, R144, 0x7610, R6 ;  /* 0x0000761090067816 */ /* 0x000fce0000000006 */
.L_x_13615:
[----:B------:R-:W-:Y:S01]  /*1590*/  HADD2.F32 R179, -RZ, R146.H1_H1 ;  /* 0x30000092ffb37230 */ /* 0x000fe20000004100 */
[----:B------:R-:W-:Y:S06]  /*15a0*/  @P3 BRA `(.L_x_13616) ;  /* 0x0000000000203947 */ /* 0x000fec0003800000 */
[----:B------:R-:W-:-:S04]  /*15b0*/  ISETP.NE.U32.AND P4, PT, RZ, UR10, PT ;  /* 0x0000000aff007c0c */ /* 0x000fc8000bf85070 */
[----:B------:R-:W-:-:S13]  /*15c0*/  ISETP.NE.AND.EX P4, PT, RZ, UR11, PT, P4 ;  /* 0x0000000bff007c0c */ /* 0x000fda000bf85340 */
[----:B------:R-:W-:Y:S05]  /*15d0*/  @P4 BRA `(.L_x_13617) ;  /* 0x0000000000084947 */ /* 0x000fea0003800000 */
[----:B------:R-:W-:Y:S05]  /*15e0*/  @P0 BRA `(.L_x_13618) ;  /* 0x0000000000200947 */ /* 0x000fea0003800000 */
[----:B------:R-:W-:Y:S05]  /*15f0*/  BRA `(.L_x_13619) ;  /* 0x0000000000247947 */ /* 0x000fea0003800000 */
.L_x_13617:
[----:B-----5:R-:W-:-:S05]  /*1600*/  HADD2.F32 R144, -RZ, R10.H1_H1 ;  /* 0x3000000aff907230 */ /* 0x020fca0000004100 */
[----:B------:R-:W-:Y:S01]  /*1610*/  FADD.FTZ R179, R144, R179 ;  /* 0x000000b390b37221 */ /* 0x000fe20000010000 */
[----:B------:R-:W-:Y:S06]  /*1620*/  BRA `(.L_x_13618) ;  /* 0x0000000000107947 */ /* 0x000fec0003800000 */
.L_x_13616:
[----:B-----5:R-:W-:Y:S02]  /*1630*/  HADD2.F32 R144, -RZ, R14.H1_H1 ;  /* 0x3000000eff907230 */ /* 0x020fe40000004100 */
[----:B------:R-:W-:-:S03]  /*1640*/  @P2 HADD2.F32 R146, -RZ, R10.H1_H1 ;  /* 0x3000000aff922230 */ /* 0x000fc60000004100 */
[----:B------:R-:W-:-:S04]  /*1650*/  FADD.FTZ R179, R144, R179 ;  /* 0x000000b390b37221 */ /* 0x000fc80000010000 */
[----:B------:R-:W-:-:S07]  /*1660*/  @P2 FADD.FTZ R179, R146, R179 ;  /* 0x000000b392b32221 */ /* 0x000fce0000010000 */
.L_x_13618:
[----:B------:R-:W-:-:S04]  /*1670*/  F2FP.F16.F32.PACK_AB R144, RZ, R179 ;  /* 0x000000b3ff90723e */ /* 0x000fc800000000ff */
[----:B------:R-:W-:-:S07]  /*1680*/  PRMT R6, R6, 0x5410, R144 ;  /* 0x0000541006067816 */ /* 0x000fce0000000090 */
.L_x_13619:
[----:B------:R-:W-:Y:S01]  /*1690*/  HADD2.F32 R181, -RZ, R147.H0_H0 ;  /* 0x20000093ffb57230 */ /* 0x000fe20000004100 */
[----:B------:R-:W-:Y:S06]  /*16a0*/  @P3 BRA `(.L_x_13620) ;  /* 0x0000000000203947 */ /* 0x000fec0003800000 */
[----:B------:R-:W-:-:S04]  /*16b0*/  ISETP.NE.U32.AND P4, PT, RZ, UR10, PT ;  /* 0x0000000aff007c0c */ /* 0x000fc8000bf85070 */
[----:B------:R-:W-:-:S13]  /*16c0*/  ISETP.NE.AND.EX P4, PT, RZ, UR11, PT, P4 ;  /* 0x0000000bff007c0c */ /* 0x000fda000bf85340 */
[----:B------:R-:W-:Y:S05]  /*16d0*/  @P4 BRA `(.L_x_13621) ;  /* 0x0000000000084947 */ /* 0x000fea0003800000 */
[----:B------:R-:W-:Y:S05]  /*16e0*/  @P0 BRA `(.L_x_13622) ;  /* 0x0000000000200947 */ /* 0x000fea0003800000 */
[----:B------:R-:W-:Y:S05]  /*16f0*/  BRA `(.L_x_13623) ;  /* 0x0000000000247947 */ /* 0x000fea0003800000 */
.L_x_13621:
[----:B-----5:R-:W-:-:S05]  /*1700*/  HADD2.F32 R144, -RZ, R11.H0_H0 ;  /* 0x2000000bff907230 */ /* 0x020fca0000004100 */
[----:B------:R-:W-:Y:S01]  /*1710*/  FADD.FTZ R181, R144, R181 ;  /* 0x000000b590b57221 */ /* 0x000fe20000010000 */
[----:B------:R-:W-:Y:S06]  /*1720*/  BRA `(.L_x_13622) ;  /* 0x0000000000107947 */ /* 0x000fec0003800000 */
.L_x_13620:
[----:B-----5:R-:W-:Y:S02]  /*1730*/  HADD2.F32 R144, -RZ, R15.H0_H0 ;  /* 0x2000000fff907230 */ /* 0x020fe40000004100 */
[----:B------:R-:W-:-:S03]  /*1740*/  @P2 HADD2.F32 R146, -RZ, R11.H0_H0 ;  /* 0x2000000bff922230 */ /* 0x000fc60000004100 */
[----:B------:R-:W-:-:S04]  /*1750*/  FADD.FTZ R181, R144, R181 ;  /* 0x000000b590b57221 */ /* 0x000fc80000010000 */
[----:B------:R-:W-:-:S07]  /*1760*/  @P2 FADD.FTZ R181, R146, R181 ;  /* 0x000000b592b52221 */ /* 0x000fce0000010000 */
.L_x_13622:
[----:B------:R-:W-:-:S04]  /*1770*/  F2FP.F16.F32.PACK_AB R144, RZ, R181 ;  /* 0x000000b5ff90723e */ /* 0x000fc800000000ff */
[----:B------:R-:W-:-:S07]  /*1780*/  PRMT R7, R144, 0x7610, R7 ;  /* 0x0000761090077816 */ /* 0x000fce0000000007 */
.L_x_13623:
[----:B------:R-:W-:Y:S01]  /*1790*/  HADD2.F32 R183, -RZ, R147.H1_H1 ;  /* 0x30000093ffb77230 */ /* 0x000fe20000004100 */
[----:B------:R-:W-:Y:S06]  /*17a0*/  @P3 BRA `(.L_x_13624) ;  /* 0x0000000000203947 */ /* 0x000fec0003800000 */
[----:B------:R-:W-:-:S04]  /*17b0*/  ISETP.NE.U32.AND P4, PT, RZ, UR10, PT ;  /* 0x0000000aff007c0c */ /* 0x000fc8000bf85070 */
[----:B------:R-:W-:-:S13]  /*17c0*/  ISETP.NE.AND.EX P4, PT, RZ, UR11, PT, P4 ;  /* 0x0000000bff007c0c */ /* 0x000fda000bf85340 */
[----:B------:R-:W-:Y:S05]  /*17d0*/  @P4 BRA `(.L_x_13625) ;  /* 0x0000000000084947 */ /* 0x000fea0003800000 */
[----:B------:R-:W-:Y:S05]  /*17e0*/  @P0 BRA `(.L_x_13626) ;  /* 0x0000000000200947 */ /* 0x000fea0003800000 */
[----:B------:R-:W-:Y:S05]  /*17f0*/  BRA `(.L_x_13627) ;  /* 0x0000000000247947 */ /* 0x000fea0003800000 */
.L_x_13625:
[----:B-----5:R-:W-:-:S05]  /*1800*/  HADD2.F32 R144, -RZ, R11.H1_H1 ;  /* 0x3000000bff907230 */ /* 0x020fca0000004100 */
[----:B------:R-:W-:Y:S01]  /*1810*/  FADD.FTZ R183, R144, R183 ;  /* 0x000000b790b77221 */ /* 0x000fe20000010000 */
[----:B------:R-:W-:Y:S06]  /*1820*/  BRA `(.L_x_13626) ;  /* 0x0000000000107947 */ /* 0x000fec0003800000 */
.L_x_13624:
[----:B-----5:R-:W-:Y:S02]  /*1830*/  HADD2.F32 R144, -RZ, R15.H1_H1 ;  /* 0x3000000fff907230 */ /* 0x020fe40000004100 */
[----:B------:R-:W-:-:S03]  /*1840*/  @P2 HADD2.F32 R146, -RZ, R11.H1_H1 ;  /* 0x3000000bff922230 */ /* 0x000fc60000004100 */
[----:B------:R-:W-:-:S04]  /*1850*/  FADD.FTZ R183, R144, R183 ;  /* 0x000000b790b77221 */ /* 0x000fc80000010000 */
[----:B------:R-:W-:-:S07]  /*1860*/  @P2 FADD.FTZ R183, R146, R183 ;  /* 0x000000b792b72221 */ /* 0x000fce0000010000 */
.L_x_13626:
[----:B------:R-:W-:-:S04]  /*1870*/  F2FP.F16.F32.PACK_AB R144, RZ, R183 ;  /* 0x000000b7ff90723e */ /* 0x000fc800000000ff */
[----:B------:R-:W-:-:S07]  /*1880*/  PRMT R7, R7, 0x5410, R144 ;  /* 0x0000541007077816 */ /* 0x000fce0000000090 */
.L_x_13627:
        /* <DEDUP_REMOVED lines=12> */
[----:B---3--:R-:W-:Y:S01]  /*1950*/  HADD2.F32 R185, -RZ, R144.H0_H0 ;  /* 0x20000090ffb97230 */ /* 0x008fe20000004100 */
[----:B0-----:R-:W-:Y:S06]  /*1960*/  @P3 BRA `(.L_x_13628) ;  /* 0x0000000000203947 */ /* 0x001fec0003800000 */
[----:B------:R-:W-:-:S04]  /*1970*/  ISETP.NE.U32.AND P4, PT, RZ, UR10, PT ;  /* 0x0000000aff007c0c */ /* 0x000fc8000bf85070 */
[----:B------:R-:W-:-:S13]  /*1980*/  ISETP.NE.AND.EX P4, PT, RZ, UR11, PT, P4 ;  /* 0x0000000bff007c0c */ /* 0x000fda000bf85340 */
[----:B------:R-:W-:Y:S05]  /*1990*/  @P4 BRA `(.L_x_13629) ;  /* 0x0000000000084947 */ /* 0x000fea0003800000 */
[----:B------:R-:W-:Y:S05]  /*19a0*/  @P0 BRA `(.L_x_13630) ;  /* 0x0000000000200947 */ /* 0x000fea0003800000 */
[----:B------:R-:W-:Y:S05]  /*19b0*/  BRA `(.L_x_13631) ;  /* 0x0000000000247947 */ /* 0x000fea0003800000 */
.L_x_13629:
[----:B-----5:R-:W-:-:S05]  /*19c0*/  HADD2.F32 R154, -RZ, R8.H0_H0 ;  /* 0x20000008ff9a7230 */ /* 0x020fca0000004100 */
[----:B------:R-:W-:Y:S01]  /*19d0*/  FADD.FTZ R185, R154, R185 ;  /* 0x000000b99ab97221 */ /* 0x000fe20000010000 */
[----:B------:R-:W-:Y:S06]  /*19e0*/  BRA `(.L_x_13630) ;  /* 0x0000000000107947 */ /* 0x000fec0003800000 */
.L_x_13628:
[----:B-----5:R-:W-:Y:S02]  /*19f0*/  HADD2.F32 R154, -RZ, R12.H0_H0 ;  /* 0x2000000cff9a7230 */ /* 0x020fe40000004100 */
[----:B------:R-:W-:-:S03]  /*1a00*/  @P2 HADD2.F32 R156, -RZ, R8.H0_H0 ;  /* 0x20000008ff9c2230 */ /* 0x000fc60000004100 */
[----:B------:R-:W-:-:S04]  /*1a10*/  FADD.FTZ R185, R154, R185 ;  /* 0x000000b99ab97221 */ /* 0x000fc80000010000 */
[----:B------:R-:W-:-:S07]  /*1a20*/  @P2 FADD.FTZ R185, R156, R185 ;  /* 0x000000b99cb92221 */ /* 0x000fce0000010000 */
.L_x_13630:
[----:B------:R-:W-:-:S04]  /*1a30*/  F2FP.F16.F32.PACK_AB R154, RZ, R185 ;  /* 0x000000b9ff9a723e */ /* 0x000fc800000000ff */
[----:B------:R-:W-:-:S07]  /*1a40*/  PRMT R4, R154, 0x7610, R4 ;  /* 0x000076109a047816 */ /* 0x000fce0000000004 */
.L_x_13631:
[----:B------:R-:W-:Y:S01]  /*1a50*/  HADD2.F32 R187, -RZ, R144.H1_H1 ;  /* 0x30000090ffbb7230 */ /* 0x000fe20000004100 */
[----:B------:R-:W-:Y:S06]  /*1a60*/  @P3 BRA `(.L_x_13632) ;  /* 0x0000000000203947 */ /* 0x000fec0003800000 */
[----:B------:R-:W-:-:S04]  /*1a70*/  ISETP.NE.U32.AND P4, PT, RZ, UR10, PT ;  /* 0x0000000aff007c0c */ /* 0x000fc8000bf85070 */
[----:B------:R-:W-:-:S13]  /*1a80*/  ISETP.NE.AND.EX P4, PT, RZ, UR11, PT, P4 ;  /* 0x0000000bff007c0c */ /* 0x000fda000bf85340 */
[----:B------:R-:W-:Y:S05]  /*1a90*/  @P4 BRA `(.L_x_13633) ;  /* 0x0000000000084947 */ /* 0x000fea0003800000 */
[----:B------:R-:W-:Y:S05]  /*1aa0*/  @P0 BRA `(.L_x_13634) ;  /* 0x0000000000200947 */ /* 0x000fea0003800000 */
[----:B------:R-:W-:Y:S05]  /*1ab0*/  BRA `(.L_x_13635) ;  /* 0x0000000000247947 */ /* 0x000fea0003800000 */
.L_x_13633:
[----:B-----5:R-:W-:-:S05]  /*1ac0*/  HADD2.F32 R144, -RZ, R8.H1_H1 ;  /* 0x30000008ff907230 */ /* 0x020fca0000004100 */
[----:B------:R-:W-:Y:S01]  /*1ad0*/  FADD.FTZ R187, R144, R187 ;  /* 0x000000bb90bb7221 */ /* 0x000fe20000010000 */
[----:B------:R-:W-:Y:S06]  /*1ae0*/  BRA `(.L_x_13634) ;  /* 0x0000000000107947 */ /* 0x000fec0003800000 */
.L_x_13632:
[----:B-----5:R-:W-:Y:S02]  /*1af0*/  HADD2.F32 R144, -RZ, R12.H1_H1 ;  /* 0x3000000cff907230 */ /* 0x020fe40000004100 */
[----:B------:R-:W-:-:S03]  /*1b00*/  @P2 HADD2.F32 R154, -RZ, R8.H1_H1 ;  /* 0x30000008ff9a2230 */ /* 0x000fc60000004100 */
[----:B------:R-:W-:-:S04]  /*1b10*/  FADD.FTZ R187, R144, R187 ;  /* 0x000000bb90bb7221 */ /* 0x000fc80000010000 */
[----:B------:R-:W-:-:S07]  /*1b20*/  @P2 FADD.FTZ R187, R154, R187 ;  /* 0x000000bb9abb2221 */ /* 0x000fce0000010000 */
.L_x_13634:
[----:B------:R-:W-:-:S04]  /*1b30*/  F2FP.F16.F32.PACK_AB R144, RZ, R187 ;  /* 0x000000bbff90723e */ /* 0x000fc800000000ff */
[----:B------:R-:W-:-:S07]  /*1b40*/  PRMT R4, R4, 0x5410, R144 ;  /* 0x0000541004047816 */ /* 0x000fce0000000090 */
.L_x_13635:
[----:B------:R-:W-:Y:S01]  /*1b50*/  HADD2.F32 R189, -RZ, R145.H0_H0 ;  /* 0x20000091ffbd7230 */ /* 0x000fe20000004100 */
[----:B------:R-:W-:Y:S06]  /*1b60*/  @P3 BRA `(.L_x_13636) ;  /* 0x0000000000203947 */ /* 0x000fec0003800000 */
[----:B------:R-:W-:-:S04]  /*1b70*/  ISETP.NE.U32.AND P4, PT, RZ, UR10, PT ;  /* 0x0000000aff007c0c */ /* 0x000fc8000bf85070 */
[----:B------:R-:W-:-:S13]  /*1b80*/  ISETP.NE.AND.EX P4, PT, RZ, UR11, PT, P4 ;  /* 0x0000000bff007c0c */ /* 0x000fda000bf85340 */
[----:B------:R-:W-:Y:S05]  /*1b90*/  @P4 BRA `(.L_x_13637) ;  /* 0x0000000000084947 */ /* 0x000fea0003800000 */
[----:B------:R-:W-:Y:S05]  /*1ba0*/  @P0 BRA `(.L_x_13638) ;  /* 0x0000000000200947 */ /* 0x000fea0003800000 */
[----:B------:R-:W-:Y:S05]  /*1bb0*/  BRA `(.L_x_13639) ;  /* 0x0000000000247947 */ /* 0x000fea0003800000 */
.L_x_13637:
[----:B-----5:R-:W-:-:S05]  /*1bc0*/  HADD2.F32 R144, -RZ, R9.H0_H0 ;  /* 0x20000009ff907230 */ /* 0x020fca0000004100 */
[----:B------:R-:W-:Y:S01]  /*1bd0*/  FADD.FTZ R189, R144, R189 ;  /* 0x000000bd90bd7221 */ /* 0x000fe20000010000 */
[----:B------:R-:W-:Y:S06]  /*1be0*/  BRA `(.L_x_13638) ;  /* 0x0000000000107947 */ /* 0x000fec0003800000 */
.L_x_13636:
[----:B-----5:R-:W-:Y:S02]  /*1bf0*/  HADD2.F32 R144, -RZ, R13.H0_H0 ;  /* 0x2000000dff907230 */ /* 0x020fe40000004100 */
[----:B------:R-:W-:-:S03]  /*1c00*/  @P2 HADD2.F32 R154, -RZ, R9.H0_H0 ;  /* 0x20000009ff9a2230 */ /* 0x000fc60000004100 */
[----:B------:R-:W-:-:S04]  /*1c10*/  FADD.FTZ R189, R144, R189 ;  /* 0x000000bd90bd7221 */ /* 0x000fc80000010000 */
[----:B------:R-:W-:-:S07]  /*1c20*/  @P2 FADD.FTZ R189, R154, R189 ;  /* 0x000000bd9abd2221 */ /* 0x000fce0000010000 */
.L_x_13638:
[----:B------:R-:W-:-:S04]  /*1c30*/  F2FP.F16.F32.PACK_AB R144, RZ, R189 ;  /* 0x000000bdff90723e */ /* 0x000fc800000000ff */
[----:B------:R-:W-:-:S07]  /*1c40*/  PRMT R5, R144, 0x7610, R5 ;  /* 0x0000761090057816 */ /* 0x000fce0000000005 */
.L_x_13639:
[----:B------:R-:W-:Y:S01]  /*1c50*/  HADD2.F32 R191, -RZ, R145.H1_H1 ;  /* 0x30000091ffbf7230 */ /* 0x000fe20000004100 */
[----:B------:R-:W-:Y:S06]  /*1c60*/  @P3 BRA `(.L_x_13640) ;  /* 0x0000000000203947 */ /* 0x000fec0003800000 */
[----:B------:R-:W-:-:S04]  /*1c70*/  ISETP.NE.U32.AND P4, PT, RZ, UR10, PT ;  /* 0x0000000aff007c0c */ /* 0x000fc8000bf85070 */
[----:B------:R-:W-:-:S13]  /*1c80*/  ISETP.NE.AND.EX P4, PT, RZ, UR11, PT, P4 ;  /* 0x0000000bff007c0c */ /* 0x000fda000bf85340 */
[----:B------:R-:W-:Y:S05]  /*1c90*/  @P4 BRA `(.L_x_13641) ;  /* 0x0000000000084947 */ /* 0x000fea0003800000 */
[----:B------:R-:W-:Y:S05]  /*1ca0*/  @P0 BRA `(.L_x_13642) ;  /* 0x0000000000200947 */ /* 0x000fea0003800000 */
[----:B------:R-:W-:Y:S05]  /*1cb0*/  BRA `(.L_x_13643) ;  /* 0x0000000000247947 */ /* 0x000fea0003800000 */
.L_x_13641:
[----:B-----5:R-:W-:-:S05]  /*1cc0*/  HADD2.F32 R144, -RZ, R9.H1_H1 ;  /* 0x30000009ff907230 */ /* 0x020fca0000004100 */
[----:B------:R-:W-:Y:S01]  /*1cd0*/  FADD.FTZ R191, R144, R191 ;  /* 0x000000bf90bf7221 */ /* 0x000fe20000010000 */
[----:B------:R-:W-:Y:S06]  /*1ce0*/  BRA `(.L_x_13642) ;  /* 0x0000000000107947 */ /* 0x000fec0003800000 */
.L_x_13640:
[----:B-----5:R-:W-:Y:S02]  /*1cf0*/  HADD2.F32 R144, -RZ, R13.H1_H1 ;  /* 0x3000000dff907230 */ /* 0x020fe40000004100 */
[----:B------:R-:W-:-:S03]  /*1d00*/  @P2 HADD2.F32 R154, -RZ, R9.H1_H1 ;  /* 0x30000009ff9a2230 */ /* 0x000fc60000004100 */
[----:B------:R-:W-:-:S04]  /*1d10*/  FADD.FTZ R191, R144, R191 ;  /* 0x000000bf90bf7221 */ /* 0x000fc80000010000 */
[----:B------:R-:W-:-:S07]  /*1d20*/  @P2 FADD.FTZ R191, R154, R191 ;  /* 0x000000bf9abf2221 */ /* 0x000fce0000010000 */
.L_x_13642:
[----:B------:R-:W-:-:S04]  /*1d30*/  F2FP.F16.F32.PACK_AB R144, RZ, R191 ;  /* 0x000000bfff90723e */ /* 0x000fc800000000ff */
[----:B------:R-:W-:-:S07]  /*1d40*/  PRMT R5, R5, 0x5410, R144 ;  /* 0x0000541005057816 */ /* 0x000fce0000000090 */
.L_x_13643:
[----:B------:R-:W-:Y:S01]  /*1d50*/  HADD2.F32 R193, -RZ, R146.H0_H0 ;  /* 0x20000092ffc17230 */ /* 0x000fe20000004100 */
[----:B------:R-:W-:Y:S06]  /*1d60*/  @P3 BRA `(.L_x_13644) ;  /* 0x0000000000203947 */ /* 0x000fec0003800000 */
[----:B------:R-:W-:-:S04]  /*1d70*/  ISETP.NE.U32.AND P4, PT, RZ, UR10, PT ;  /* 0x0000000aff007c0c */ /* 0x000fc8000bf85070 */
[----:B------:R-:W-:-:S13]  /*1d80*/  ISETP.NE.AND.EX P4, PT, RZ, UR11, PT, P4 ;  /* 0x0000000bff007c0c */ /* 0x000fda000bf85340 */
[----:B------:R-:W-:Y:S05]  /*1d90*/  @P4 BRA `(.L_x_13645) ;  /* 0x0000000000084947 */ /* 0x000fea0003800000 */
[----:B------:R-:W-:Y:S05]  /*1da0*/  @P0 BRA `(.L_x_13646) ;  /* 0x0000000000200947 */ /* 0x000fea0003800000 */
[----:B------:R-:W-:Y:S05]  /*1db0*/  BRA `(.L_x_13647) ;  /* 0x0000000000247947 */ /* 0x000fea0003800000 */
.L_x_13645:
[----:B-----5:R-:W-:-:S05]  /*1dc0*/  HADD2.F32 R144, -RZ, R10.H0_H0 ;  /* 0x2000000aff907230 */ /* 0x020fca0000004100 */
[----:B------:R-:W-:Y:S01]  /*1dd0*/  FADD.FTZ R193, R144, R193 ;  /* 0x000000c190c17221 */ /* 0x000fe20000010000 */
[----:B------:R-:W-:Y:S06]  /*1de0*/  BRA `(.L_x_13646) ;  /* 0x0000000000107947 */ /* 0x000fec0003800000 */
.L_x_13644:
[----:B-----5:R-:W-:Y:S02]  /*1df0*/  HADD2.F32 R144, -RZ, R14.H0_H0 ;  /* 0x2000000eff907230 */ /* 0x020fe40000004100 */
[----:B------:R-:W-:-:S03]  /*1e00*/  @P2 HADD2.F32 R154, -RZ, R10.H0_H0 ;  /* 0x2000000aff9a2230 */ /* 0x000fc60000004100 */
[----:B------:R-:W-:-:S04]  /*1e10*/  FADD.FTZ R193, R144, R193 ;  /* 0x000000c190c17221 */ /* 0x000fc80000010000 */
[----:B------:R-:W-:-:S07]  /*1e20*/  @P2 FADD.FTZ R193, R154, R193 ;  /* 0x000000c19ac12221 */ /* 0x000fce0000010000 */
.L_x_13646:
[----:B------:R-:W-:-:S04]  /*1e30*/  F2FP.F16.F32.PACK_AB R144, RZ, R193 ;  /* 0x000000c1ff90723e */ /* 0x000fc800000000ff */
[----:B------:R-:W-:-:S07]  /*1e40*/  PRMT R6, R144, 0x7610, R6 ;  /* 0x0000761090067816 */ /* 0x000fce0000000006 */
.L_x_13647:
[----:B------:R-:W-:Y:S01]  /*1e50*/  HADD2.F32 R195, -RZ, R146.H1_H1 ;  /* 0x30000092ffc37230 */ /* 0x000fe20000004100 */
[----:B------:R-:W-:Y:S06]  /*1e60*/  @P3 BRA `(.L_x_13648) ;  /* 0x0000000000203947 */ /* 0x000fec0003800000 */
[----:B------:R-:W-:-:S04]  /*1e70*/  ISETP.NE.U32.AND P4, PT, RZ, UR10, PT ;  /* 0x0000000aff007c0c */ /* 0x000fc8000bf85070 */
[----:B------:R-:W-:-:S13]  /*1e80*/  ISETP.NE.AND.EX P4, PT, RZ, UR11, PT, P4 ;  /* 0x0000000bff007c0c */ /* 0x000fda000bf85340 */
[----:B------:R-:W-:Y:S05]  /*1e90*/  @P4 BRA `(.L_x_13649) ;  /* 0x0000000000084947 */ /* 0x000fea0003800000 */
[----:B------:R-:W-:Y:S05]  /*1ea0*/  @P0 BRA `(.L_x_13650) ;  /* 0x0000000000200947 */ /* 0x000fea0003800000 */
[----:B------:R-:W-:Y:S05]  /*1eb0*/  BRA `(.L_x_13651) ;  /* 0x0000000000247947 */ /* 0x000fea0003800000 */
.L_x_13649:
[----:B-----5:R-:W-:-:S05]  /*1ec0*/  HADD2.F32 R144, -RZ, R10.H1_H1 ;  /* 0x3000000aff907230 */ /* 0x020fca0000004100 */
[----:B------:R-:W-:Y:S01]  /*1ed0*/  FADD.FTZ R195, R144, R195 ;  /* 0x000000c390c37221 */ /* 0x000fe20000010000 */
[----:B------:R-:W-:Y:S06]  /*1ee0*/  BRA `(.L_x_13650) ;  /* 0x0000000000107947 */ /* 0x000fec0003800000 */
.L_x_13648:
[----:B-----5:R-:W-:Y:S02]  /*1ef0*/  HADD2.F32 R144, -RZ, R14.H1_H1 ;  /* 0x3000000eff907230 */ /* 0x020fe40000004100 */
[----:B------:R-:W-:-:S03]  /*1f00*/  @P2 HADD2.F32 R146, -RZ, R10.H1_H1 ;  /* 0x3000000aff922230 */ /* 0x000fc60000004100 */
[----:B------:R-:W-:-:S04]  /*1f10*/  FADD.FTZ R195, R144, R195 ;  /* 0x000000c390c37221 */ /* 0x000fc80000010000 */
[----:B------:R-:W-:-:S07]  /*1f20*/  @P2 FADD.FTZ R195, R146, R195 ;  /* 0x000000c392c32221 */ /* 0x000fce0000010000 */
.L_x_13650:
[----:B------:R-:W-:-:S04]  /*1f30*/  F2FP.F16.F32.PACK_AB R144, RZ, R195 ;  /* 0x000000c3ff90723e */ /* 0x000fc800000000ff */
[----:B------:R-:W-:-:S07]  /*1f40*/  PRMT R6, R6, 0x5410, R144 ;  /* 0x0000541006067816 */ /* 0x000fce0000000090 */
.L_x_13651:
[----:B------:R-:W-:Y:S01]  /*1f50*/  HADD2.F32 R197, -RZ, R147.H0_H0 ;  /* 0x20000093ffc57230 */ /* 0x000fe20000004100 */
[----:B------:R-:W-:Y:S06]  /*1f60*/  @P3 BRA `(.L_x_13652) ;  /* 0x0000000000203947 */ /* 0x000fec0003800000 */
[----:B------:R-:W-:-:S04]  /*1f70*/  ISETP.NE.U32.AND P4, PT, RZ, UR10, PT ;  /* 0x0000000aff007c0c */ /* 0x000fc8000bf85070 */
[----:B------:R-:W-:-:S13]  /*1f80*/  ISETP.NE.AND.EX P4, PT, RZ, UR11, PT, P4 ;  /* 0x0000000bff007c0c */ /* 0x000fda000bf85340 */
[----:B------:R-:W-:Y:S05]  /*1f90*/  @P4 BRA `(.L_x_13653) ;  /* 0x0000000000084947 */ /* 0x000fea0003800000 */
[----:B------:R-:W-:Y:S05]  /*1fa0*/  @P0 BRA `(.L_x_13654) ;  /* 0x0000000000200947 */ /* 0x000fea0003800000 */
[----:B------:R-:W-:Y:S05]  /*1fb0*/  BRA `(.L_x_13655) ;  /* 0x0000000000247947 */ /* 0x000fea0003800000 */
.L_x_13653:
[----:B-----5:R-:W-:-:S05]  /*1fc0*/  HADD2.F32 R144, -RZ, R11.H0_H0 ;  /* 0x2000000bff907230 */ /* 0x020fca0000004100 */
[----:B------:R-:W-:Y:S01]  /*1fd0*/  FADD.FTZ R197, R144, R197 ;  /* 0x000000c590c57221 */ /* 0x000fe20000010000 */
[----:B------:R-:W-:Y:S06]  /*1fe0*/  BRA `(.L_x_13654) ;  /* 0x0000000000107947 */ /* 0x000fec0003800000 */
.L_x_13652:
[----:B-----5:R-:W-:Y:S02]  /*1ff0*/  HADD2.F32 R144, -RZ, R15.H0_H0 ;  /* 0x2000000fff907230 */ /* 0x020fe40000004100 */
[----:B------:R-:W-:-:S03]  /*2000*/  @P2 HADD2.F32 R146, -RZ, R11.H0_H0 ;  /* 0x2000000bff922230 */ /* 0x000fc60000004100 */
[----:B------:R-:W-:-:S04]  /*2010*/  FADD.FTZ R197, R144, R197 ;  /* 0x000000c590c57221 */ /* 0x000fc80000010000 */
[----:B------:R-:W-:-:S07]  /*2020*/  @P2 FADD.FTZ R197, R146, R197 ;  /* 0x000000c592c52221 */ /* 0x000fce0000010000 */
.L_x_13654:
[----:B------:R-:W-:-:S04]  /*2030*/  F2FP.F16.F32.PACK_AB R144, RZ, R197 ;  /* 0x000000c5ff90723e */ /* 0x000fc800000000ff */
[----:B------:R-:W-:-:S07]  /*2040*/  PRMT R7, R144, 0x7610, R7 ;  /* 0x0000761090077816 */ /* 0x000fce0000000007 */
.L_x_13655:
[----:B------:R-:W-:Y:S01]  /*2050*/  HADD2.F32 R199, -RZ, R147.H1_H1 ;  /* 0x30000093ffc77230 */ /* 0x000fe20000004100 */
[----:B------:R-:W-:Y:S06]  /*2060*/  @P3 BRA `(.L_x_13656) ;  /* 0x0000000000203947 */ /* 0x000fec0003800000 */
[----:B------:R-:W-:-:S04]  /*2070*/  ISETP.NE.U32.AND P4, PT, RZ, UR10, PT ;  /* 0x0000000aff007c0c */ /* 0x000fc8000bf85070 */
[----:B------:R-:W-:-:S13]  /*2080*/  ISETP.NE.AND.EX P4, PT, RZ, UR11, PT, P4 ;  /* 0x0000000bff007c0c */ /* 0x000fda000bf85340 */
[----:B------:R-:W-:Y:S05]  /*2090*/  @P4 BRA `(.L_x_13657) ;  /* 0x0000000000084947 */ /* 0x000fea0003800000 */
[----:B------:R-:W-:Y:S05]  /*20a0*/  @P0 BRA `(.L_x_13658) ;  /* 0x0000000000200947 */ /* 0x000fea0003800000 */
[----:B------:R-:W-:Y:S05]  /*20b0*/  BRA `(.L_x_13659) ;  /* 0x0000000000247947 */ /* 0x000fea0003800000 */
.L_x_13657:
[----:B-----5:R-:W-:-:S05]  /*20c0*/  HADD2.F32 R144, -RZ, R11.H1_H1 ;  /* 0x3000000bff907230 */ /* 0x020fca0000004100 */
[----:B------:R-:W-:Y:S01]  /*20d0*/  FADD.FTZ R199, R144, R199 ;  /* 0x000000c790c77221 */ /* 0x000fe20000010000 */
[----:B------:R-:W-:Y:S06]  /*20e0*/  BRA `(.L_x_13658) ;  /* 0x0000000000107947 */ /* 0x000fec0003800000 */
.L_x_13656:
[----:B-----5:R-:W-:Y:S02]  /*20f0*/  HADD2.F32 R144, -RZ, R15.H1_H1 ;  /* 0x3000000fff907230 */ /* 0x020fe40000004100 */
[----:B------:R-:W-:-:S03]  /*2100*/  @P2 HADD2.F32 R146, -RZ, R11.H1_H1 ;  /* 0x3000000bff922230 */ /* 0x000fc60000004100 */
[----:B------:R-:W-:-:S04]  /*2110*/  FADD.FTZ R199, R144, R199 ;  /* 0x000000c790c77221 */ /* 0x000fc80000010000 */
[----:B------:R-:W-:-:S07]  /*2120*/  @P2 FADD.FTZ R199, R146, R199 ;  /* 0x000000c792c72221 */ /* 0x000fce0000010000 */
.L_x_13658:
[----:B------:R-:W-:-:S04]  /*2130*/  F2FP.F16.F32.PACK_AB R144, RZ, R199 ;  /* 0x000000c7ff90723e */ /* 0x000fc800000000ff */
[----:B------:R-:W-:-:S07]  /*2140*/  PRMT R7, R7, 0x5410, R144 ;  /* 0x0000541007077816 */ /* 0x000fce0000000090 */
.L_x_13659:
        /* <DEDUP_REMOVED lines=20> */
.L_x_13661:
[----:B-----5:R-:W-:-:S05]  /*2290*/  HADD2.F32 R148, -RZ, R8.H0_H0 ;  /* 0x20000008ff947230 */ /* 0x020fca0000004100 */
[----:B------:R-:W-:Y:S01]  /*22a0*/  FADD.FTZ R149, R148, R149 ;  /* 0x0000009594957221 */ /* 0x000fe20000010000 */
[----:B------:R-:W-:Y:S06]  /*22b0*/  BRA `(.L_x_13662) ;  /* 0x0000000000107947 */ /* 0x000fec0003800000 */
.L_x_13660:
[----:B-----5:R-:W-:Y:S02]  /*22c0*/  HADD2.F32 R148, -RZ, R12.H0_H0 ;  /* 0x2000000cff947230 */ /* 0x020fe40000004100 */
[----:B------:R-:W-:-:S03]  /*22d0*/  @P2 HADD2.F32 R156, -RZ, R8.H0_H0 ;  /* 0x20000008ff9c2230 */ /* 0x000fc60000004100 */
[----:B------:R-:W-:-:S04]  /*22e0*/  FADD.FTZ R149, R148, R149 ;  /* 0x0000009594957221 */ /* 0x000fc80000010000 */
[----:B------:R-:W-:-:S07]  /*22f0*/  @P2 FADD.FTZ R149, R156, R149 ;  /* 0x000000959c952221 */ /* 0x000fce0000010000 */
.L_x_13662:
[----:B------:R-:W-:-:S04]  /*2300*/  F2FP.F16.F32.PACK_AB R148, RZ, R149 ;  /* 0x00000095ff94723e */ /* 0x000fc800000000ff */
[----:B------:R-:W-:-:S07]  /*2310*/  PRMT R4, R148, 0x7610, R4 ;  /* 0x0000761094047816 */ /* 0x000fce0000000004 */
.L_x_13663:
[----:B------:R-:W-:Y:S01]  /*2320*/  HADD2.F32 R201, -RZ, R144.H1_H1 ;  /* 0x30000090ffc97230 */ /* 0x000fe20000004100 */
[----:B------:R-:W-:Y:S06]  /*2330*/  @P3 BRA `(.L_x_13664) ;  /* 0x0000000000203947 */ /* 0x000fec0003800000 */
[----:B------:R-:W-:-:S04]  /*2340*/  ISETP.NE.U32.AND P4, PT, RZ, UR10, PT ;  /* 0x0000000aff007c0c */ /* 0x000fc8000bf85070 */
[----:B------:R-:W-:-:S13]  /*2350*/  ISETP.NE.AND.EX P4, PT, RZ, UR11, PT, P4 ;  /* 0x0000000bff007c0c */ /* 0x000fda000bf85340 */
[----:B------:R-:W-:Y:S05]  /*2360*/  @P4 BRA `(.L_x_13665) ;  /* 0x0000000000084947 */ /* 0x000fea0003800000 */
[----:B------:R-:W-:Y:S05]  /*2370*/  @P0 BRA `(.L_x_13666) ;  /* 0x0000000000200947 */ /* 0x000fea0003800000 */
[----:B------:R-:W-:Y:S05]  /*2380*/  BRA `(.L_x_13667) ;  /* 0x0000000000247947 */ /* 0x000fea0003800000 */
.L_x_13665:
[----:B-----5:R-:W-:-:S05]  /*2390*/  HADD2.F32 R144, -RZ, R8.H1_H1 ;  /* 0x30000008ff907230 */ /* 0x020fca0000004100 */
[----:B------:R-:W-:Y:S01]  /*23a0*/  FADD.FTZ R201, R144, R201 ;  /* 0x000000c990c97221 */ /* 0x000fe20000010000 */
[----:B------:R-:W-:Y:S06]  /*23b0*/  BRA `(.L_x_13666) ;  /* 0x0000000000107947 */ /* 0x000fec0003800000 */
.L_x_13664:
[----:B-----5:R-:W-:Y:S02]  /*23c0*/  HADD2.F32 R144, -RZ, R12.H1_H1 ;  /* 0x3000000cff907230 */ /* 0x020fe40000004100 */
[----:B------:R-:W-:-:S03]  /*23d0*/  @P2 HADD2.F32 R148, -RZ, R8.H1_H1 ;  /* 0x30000008ff942230 */ /* 0x000fc60000004100 */
[----:B------:R-:W-:-:S04]  /*23e0*/  FADD.FTZ R201, R144, R201 ;  /* 0x000000c990c97221 */ /* 0x000fc80000010000 */
[----:B------:R-:W-:-:S07]  /*23f0*/  @P2 FADD.FTZ R201, R148, R201 ;  /* 0x000000c994c92221 */ /* 0x000fce0000010000 */
.L_x_13666:
[----:B------:R-:W-:-:S04]  /*2400*/  F2FP.F16.F32.PACK_AB R144, RZ, R201 ;  /* 0x000000c9ff90723e */ /* 0x000fc800000000ff */
[----:B------:R-:W-:-:S07]  /*2410*/  PRMT R4, R4, 0x5410, R144 ;  /* 0x0000541004047816 */ /* 0x000fce0000000090 */
.L_x_13667:
[----:B------:R-:W-:Y:S01]  /*2420*/  HADD2.F32 R203, -RZ, R145.H0_H0 ;  /* 0x20000091ffcb7230 */ /* 0x000fe20000004100 */
[----:B------:R-:W-:Y:S06]  /*2430*/  @P3 BRA `(.L_x_13668) ;  /* 0x0000000000203947 */ /* 0x000fec0003800000 */
[----:B------:R-:W-:-:S04]  /*2440*/  ISETP.NE.U32.AND P4, PT, RZ, UR10, PT ;  /* 0x0000000aff007c0c */ /* 0x000fc8000bf85070 */
[----:B------:R-:W-:-:S13]  /*2450*/  ISETP.NE.AND.EX P4, PT, RZ, UR11, PT, P4 ;  /* 0x0000000bff007c0c */ /* 0x000fda000bf85340 */
[----:B------:R-:W-:Y:S05]  /*2460*/  @P4 BRA `(.L_x_13669) ;  /* 0x0000000000084947 */ /* 0x000fea0003800000 */
[----:B------:R-:W-:Y:S05]  /*2470*/  @P0 BRA `(.L_x_13670) ;  /* 0x0000000000200947 */ /* 0x000fea0003800000 */
[----:B------:R-:W-:Y:S05]  /*2480*/  BRA `(.L_x_13671) ;  /* 0x0000000000247947 */ /* 0x000fea0003800000 */
.L_x_13669:
[----:B-----5:R-:W-:-:S05]  /*2490*/  HADD2.F32 R144, -RZ, R9.H0_H0 ;  /* 0x20000009ff907230 */ /* 0x020fca0000004100 */
[----:B------:R-:W-:Y:S01]  /*24a0*/  FADD.FTZ R203, R144, R203 ;  /* 0x000000cb90cb7221 */ /* 0x000fe20000010000 */
[----:B------:R-:W-:Y:S06]  /*24b0*/  BRA `(.L_x_13670) ;  /* 0x0000000000107947 */ /* 0x000fec0003800000 */
.L_x_13668:
[----:B-----5:R-:W-:Y:S02]  /*24c0*/  HADD2.F32 R144, -RZ, R13.H0_H0 ;  /* 0x2000000dff907230 */ /* 0x020fe40000004100 */
[----:B------:R-:W-:-:S03]  /*24d0*/  @P2 HADD2.F32 R148, -RZ, R9.H0_H0 ;  /* 0x20000009ff942230 */ /* 0x000fc60000004100 */
[----:B------:R-:W-:-:S04]  /*24e0*/  FADD.FTZ R203, R144, R203 ;  /* 0x000000cb90cb7221 */ /* 0x000fc80000010000 */
[----:B------:R-:W-:-:S07]  /*24f0*/  @P2 FADD.FTZ R203, R148, R203 ;  /* 0x000000cb94cb2221 */ /* 0x000fce0000010000 */
.L_x_13670:
[----:B------:R-:W-:-:S04]  /*2500*/  F2FP.F16.F32.PACK_AB R144, RZ, R203 ;  /* 0x000000cbff90723e */ /* 0x000fc800000000ff */
[----:B------:R-:W-:-:S07]  /*2510*/  PRMT R5, R144, 0x7610, R5 ;  /* 0x0000761090057816 */ /* 0x000fce0000000005 */
.L_x_13671:
[----:B------:R-:W-:Y:S01]  /*2520*/  HADD2.F32 R145, -RZ, R145.H1_H1 ;  /* 0x30000091ff917230 */ /* 0x000fe20000004100 */
[----:B------:R-:W-:Y:S06]  /*2530*/  @P3 BRA `(.L_x_13672) ;  /* 0x0000000000203947 */ /* 0x000fec0003800000 */
[----:B------:R-:W-:-:S04]  /*2540*/  ISETP.NE.U32.AND P4, PT, RZ, UR10, PT ;  /* 0x0000000aff007c0c */ /* 0x000fc8000bf85070 */
[----:B------:R-:W-:-:S13]  /*2550*/  ISETP.NE.AND.EX P4, PT, RZ, UR11, PT, P4 ;  /* 0x0000000bff007c0c */ /* 0x000fda000bf85340 */
[----:B------:R-:W-:Y:S05]  /*2560*/  @P4 BRA `(.L_x_13673) ;  /* 0x0000000000084947 */ /* 0x000fea0003800000 */
[----:B------:R-:W-:Y:S05]  /*2570*/  @P0 BRA `(.L_x_13674) ;  /* 0x0000000000200947 */ /* 0x000fea0003800000 */
[----:B------:R-:W-:Y:S05]  /*2580*/  BRA `(.L_x_13675) ;  /* 0x0000000000247947 */ /* 0x000fea0003800000 */
.L_x_13673:
[----:B-----5:R-:W-:-:S05]  /*2590*/  HADD2.F32 R144, -RZ, R9.H1_H1 ;  /* 0x30000009ff907230 */ /* 0x020fca0000004100 */
[----:B------:R-:W-:Y:S01]  /*25a0*/  FADD.FTZ R145, R144, R145 ;  /* 0x0000009190917221 */ /* 0x000fe20000010000 */
[----:B------:R-:W-:Y:S06]  /*25b0*/  BRA `(.L_x_13674) ;  /* 0x0000000000107947 */ /* 0x000fec0003800000 */
.L_x_13672:
[----:B-----5:R-:W-:Y:S02]  /*25c0*/  HADD2.F32 R144, -RZ, R13.H1_H1 ;  /* 0x3000000dff907230 */ /* 0x020fe40000004100 */
[----:B------:R-:W-:-:S03]  /*25d0*/  @P2 HADD2.F32 R148, -RZ, R9.H1_H1 ;  /* 0x30000009ff942230 */ /* 0x000fc60000004100 */
[----:B------:R-:W-:-:S04]  /*25e0*/  FADD.FTZ R145, R144, R145 ;  /* 0x0000009190917221 */ /* 0x000fc80000010000 */
[----:B------:R-:W-:-:S07]  /*25f0*/  @P2 FADD.FTZ R145, R148, R145 ;  /* 0x0000009194912221 */ /* 0x000fce0000010000 */
.L_x_13674:
[----:B------:R-:W-:-:S04]  /*2600*/  F2FP.F16.F32.PACK_AB R144, RZ, R145 ;  /* 0x00000091ff90723e */ /* 0x000fc800000000ff */
[----:B------:R-:W-:-:S07]  /*2610*/  PRMT R5, R5, 0x5410, R144 ;  /* 0x0000541005057816 */ /* 0x000fce0000000090 */
.L_x_13675:
[----:B------:R-:W-:Y:S01]  /*2620*/  HADD2.F32 R205, -RZ, R146.H0_H0 ;  /* 0x20000092ffcd7230 */ /* 0x000fe20000004100 */
[----:B------:R-:W-:Y:S06]  /*2630*/  @P3 BRA `(.L_x_13676) ;  /* 0x0000000000203947 */ /* 0x000fec0003800000 */
[----:B------:R-:W-:-:S04]  /*2640*/  ISETP.NE.U32.AND P4, PT, RZ, UR10, PT ;  /* 0x0000000aff007c0c */ /* 0x000fc8000bf85070 */
[----:B------:R-:W-:-:S13]  /*2650*/  ISETP.NE.AND.EX P4, PT, RZ, UR11, PT, P4 ;  /* 0x0000000bff007c0c */ /* 0x000fda000bf85340 */
[----:B------:R-:W-:Y:S05]  /*2660*/  @P4 BRA `(.L_x_13677) ;  /* 0x0000000000084947 */ /* 0x000fea0003800000 */
[----:B------:R-:W-:Y:S05]  /*2670*/  @P0 BRA `(.L_x_13678) ;  /* 0x0000000000200947 */ /* 0x000fea0003800000 */
[----:B------:R-:W-:Y:S05]  /*2680*/  BRA `(.L_x_13679) ;  /* 0x0000000000247947 */ /* 0x000fea0003800000 */
.L_x_13677:
[----:B-----5:R-:W-:-:S05]  /*2690*/  HADD2.F32 R144, -RZ, R10.H0_H0 ;  /* 0x2000000aff907230 */ /* 0x020fca0000004100 */
[----:B------:R-:W-:Y:S01]  /*26a0*/  FADD.FTZ R205, R144, R205 ;  /* 0x000000cd90cd7221 */ /* 0x000fe20000010000 */
[----:B------:R-:W-:Y:S06]  /*26b0*/  BRA `(.L_x_13678) ;  /* 0x0000000000107947 */ /* 0x000fec0003800000 */
.L_x_13676:
[----:B-----5:R-:W-:Y:S02]  /*26c0*/  HADD2.F32 R144, -RZ, R14.H0_H0 ;  /* 0x2000000eff907230 */ /* 0x020fe40000004100 */
[----:B------:R-:W-:-:S03]  /*26d0*/  @P2 HADD2.F32 R148, -RZ, R10.H0_H0 ;  /* 0x2000000aff942230 */ /* 0x000fc60000004100 */
[----:B------:R-:W-:-:S04]  /*26e0*/  FADD.FTZ R205, R144, R205 ;  /* 0x000000cd90cd7221 */ /* 0x000fc80000010000 */
[----:B------:R-:W-:-:S07]  /*26f0*/  @P2 FADD.FTZ R205, R148, R205 ;  /* 0x000000cd94cd2221 */ /* 0x000fce0000010000 */
.L_x_13678:
[----:B------:R-:W-:-:S04]  /*2700*/  F2FP.F16.F32.PACK_AB R144, RZ, R205 ;  /* 0x000000cdff90723e */ /* 0x000fc800000000ff */
[----:B------:R-:W-:-:S07]  /*2710*/  PRMT R6, R144, 0x7610, R6 ;  /* 0x0000761090067816 */ /* 0x000fce0000000006 */
.L_x_13679:
[----:B------:R-:W-:Y:S01]  /*2720*/  HADD2.F32 R207, -RZ, R146.H1_H1 ;  /* 0x30000092ffcf7230 */ /* 0x000fe20000004100 */
[----:B------:R-:W-:Y:S06]  /*2730*/  @P3 BRA `(.L_x_13680) ;  /* 0x0000000000203947 */ /* 0x000fec0003800000 */
[----:B------:R-:W-:-:S04]  /*2740*/  ISETP.NE.U32.AND P4, PT, RZ, UR10, PT ;  /* 0x0000000aff007c0c */ /* 0x000fc8000bf85070 */
[----:B------:R-:W-:-:S13]  /*2750*/  ISETP.NE.AND.EX P4, PT, RZ, UR11, PT, P4 ;  /* 0x0000000bff007c0c */ /* 0x000fda000bf85340 */
[----:B------:R-:W-:Y:S05]  /*2760*/  @P4 BRA `(.L_x_13681) ;  /* 0x0000000000084947 */ /* 0x000fea0003800000 */
[----:B------:R-:W-:Y:S05]  /*2770*/  @P0 BRA `(.L_x_13682) ;  /* 0x0000000000200947 */ /* 0x000fea0003800000 */
[----:B------:R-:W-:Y:S05]  /*2780*/  BRA `(.L_x_13683) ;  /* 0x0000000000247947 */ /* 0x000fea0003800000 */
.L_x_13681:
[----:B-----5:R-:W-:-:S05]  /*2790*/  HADD2.F32 R144, -RZ, R10.H1_H1 ;  /* 0x3000000aff907230 */ /* 0x020fca0000004100 */
[----:B------:R-:W-:Y:S01]  /*27a0*/  FADD.FTZ R207, R144, R207 ;  /* 0x000000cf90cf7221 */ /* 0x000fe20000010000 */
[----:B------:R-:W-:Y:S06]  /*27b0*/  BRA `(.L_x_13682) ;  /* 0x0000000000107947 */ /* 0x000fec0003800000 */
.L_x_13680:
[----:B-----5:R-:W-:Y:S02]  /*27c0*/  HADD2.F32 R144, -RZ, R14.H1_H1 ;  /* 0x3000000eff907230 */ /* 0x020fe40000004100 */
[----:B------:R-:W-:-:S03]  /*27d0*/  @P2 HADD2.F32 R146, -RZ, R10.H1_H1 ;  /* 0x3000000aff922230 */ /* 0x000fc60000004100 */
[----:B------:R-:W-:-:S04]  /*27e0*/  FADD.FTZ R207, R144, R207 ;  /* 0x000000cf90cf7221 */ /* 0x000fc80000010000 */
[----:B------:R-:W-:-:S07]  /*27f0*/  @P2 FADD.FTZ R207, R146, R207 ;  /* 0x000000cf92cf2221 */ /* 0x000fce0000010000 */
.L_x_13682:
[----:B------:R-:W-:-:S04]  /*2800*/  F2FP.F16.F32.PACK_AB R144, RZ, R207 ;  /* 0x000000cfff90723e */ /* 0x000fc800000000ff */
[----:B------:R-:W-:-:S07]  /*2810*/  PRMT R6, R6, 0x5410, R144 ;  /* 0x0000541006067816 */ /* 0x000fce0000000090 */
.L_x_13683:
[----:B------:R-:W-:Y:S01]  /*2820*/  HADD2.F32 R209, -RZ, R147.H0_H0 ;  /* 0x20000093ffd17230 */ /* 0x000fe20000004100 */
[----:B------:R-:W-:Y:S06]  /*2830*/  @P3 BRA `(.L_x_13684) ;  /* 0x0000000000203947 */ /* 0x000fec0003800000 */
[----:B------:R-:W-:-:S04]  /*2840*/  ISETP.NE.U32.AND P4, PT, RZ, UR10, PT ;  /* 0x0000000aff007c0c */ /* 0x000fc8000bf85070 */
[----:B------:R-:W-:-:S13]  /*2850*/  ISETP.NE.AND.EX P4, PT, RZ, UR11, PT, P4 ;  /* 0x0000000bff007c0c */ /* 0x000fda000bf85340 */
[----:B------:R-:W-:Y:S05]  /*2860*/  @P4 BRA `(.L_x_13685) ;  /* 0x0000000000084947 */ /* 0x000fea0003800000 */
[----:B------:R-:W-:Y:S05]  /*2870*/  @P0 BRA `(.L_x_13686) ;  /* 0x0000000000200947 */ /* 0x000fea0003800000 */
[----:B------:R-:W-:Y:S05]  /*2880*/  BRA `(.L_x_13687) ;  /* 0x0000000000247947 */ /* 0x000fea0003800000 */
.L_x_13685:
[----:B-----5:R-:W-:-:S05]  /*2890*/  HADD2.F32 R144, -RZ, R11.H0_H0 ;  /* 0x2000000bff907230 */ /* 0x020fca0000004100 */
[----:B------:R-:W-:Y:S01]  /*28a0*/  FADD.FTZ R209, R144, R209 ;  /* 0x000000d190d17221 */ /* 0x000fe20000010000 */
[----:B------:R-:W-:Y:S06]  /*28b0*/  BRA `(.L_x_13686) ;  /* 0x0000000000107947 */ /* 0x000fec0003800000 */
.L_x_13684:
[----:B-----5:R-:W-:Y:S02]  /*28c0*/  HADD2.F32 R144, -RZ, R15.H0_H0 ;  /* 0x2000000fff907230 */ /* 0x020fe40000004100 */
[----:B------:R-:W-:-:S03]  /*28d0*/  @P2 HADD2.F32 R146, -RZ, R11.H0_H0 ;  /* 0x2000000bff922230 */ /* 0x000fc60000004100 */
[----:B------:R-:W-:-:S04]  /*28e0*/  FADD.FTZ R209, R144, R209 ;  /* 0x000000d190d17221 */ /* 0x000fc80000010000 */
[----:B------:R-:W-:-:S07]  /*28f0*/  @P2 FADD.FTZ R209, R146, R209 ;  /* 0x000000d192d12221 */ /* 0x000fce0000010000 */
.L_x_13686:
[----:B------:R-:W-:-:S04]  /*2900*/  F2FP.F16.F32.PACK_AB R144, RZ, R209 ;  /* 0x000000d1ff90723e */ /* 0x000fc800000000ff */
[----:B------:R-:W-:-:S07]  /*2910*/  PRMT R7, R144, 0x7610, R7 ;  /* 0x0000761090077816 */ /* 0x000fce0000000007 */
.L_x_13687:
[----:B------:R-:W-:Y:S01]  /*2920*/  HADD2.F32 R147, -RZ, R147.H1_H1 ;  /* 0x30000093ff937230 */ /* 0x000fe20000004100 */
[----:B------:R-:W-:Y:S06]  /*2930*/  @P3 BRA `(.L_x_13688) ;  /* 0x0000000000203947 */ /* 0x000fec0003800000 */
[----:B------:R-:W-:-:S04]  /*2940*/  ISETP.NE.U32.AND P2, PT, RZ, UR10, PT ;  /* 0x0000000aff007c0c */ /* 0x000fc8000bf45070 */
[----:B------:R-:W-:-:S13]  /*2950*/  ISETP.NE.AND.EX P2, PT, RZ, UR11, PT, P2 ;  /* 0x0000000bff007c0c */ /* 0x000fda000bf45320 */
[----:B------:R-:W-:Y:S05]  /*2960*/  @P2 BRA `(.L_x_13689) ;  /* 0x0000000000082947 */ /* 0x000fea0003800000 */
[----:B------:R-:W-:Y:S05]  /*2970*/  @P0 BRA `(.L_x_13690) ;  /* 0x0000000000200947 */ /* 0x000fea0003800000 */
[----:B------:R-:W-:Y:S05]  /*2980*/  BRA `(.L_x_13691) ;  /* 0x0000000000247947 */ /* 0x000fea0003800000 */
.L_x_13689:
[----:B-----5:R-:W-:-:S05]  /*2990*/  HADD2.F32 R144, -RZ, R11.H1_H1 ;  /* 0x3000000bff907230 */ /* 0x020fca0000004100 */
[----:B------:R-:W-:Y:S01]  /*29a0*/  FADD.FTZ R147, R144, R147 ;  /* 0x0000009390937221 */ /* 0x000fe20000010000 */
[----:B------:R-:W-:Y:S06]  /*29b0*/  BRA `(.L_x_13690) ;  /* 0x0000000000107947 */ /* 0x000fec0003800000 */
.L_x_13688:
[----:B-----5:R-:W-:Y:S02]  /*29c0*/  HADD2.F32 R144, -RZ, R15.H1_H1 ;  /* 0x3000000fff907230 */ /* 0x020fe40000004100 */
[----:B------:R-:W-:-:S03]  /*29d0*/  @P2 HADD2.F32 R146, -RZ, R11.H1_H1 ;  /* 0x3000000bff922230 */ /* 0x000fc60000004100 */
[----:B------:R-:W-:-:S04]  /*29e0*/  FADD.FTZ R147, R144, R147 ;  /* 0x0000009390937221 */ /* 0x000fc80000010000 */
[----:B------:R-:W-:-:S07]  /*29f0*/  @P2 FADD.FTZ R147, R146, R147 ;  /* 0x0000009392932221 */ /* 0x000fce0000010000 */
.L_x_13690:
[----:B------:R-:W-:-:S04]  /*2a00*/  F2FP.F16.F32.PACK_AB R144, RZ, R147 ;  /* 0x00000093ff90723e */ /* 0x000fc800000000ff */
[----:B------:R-:W-:-:S07]  /*2a10*/  PRMT R7, R7, 0x5410, R144 ;  /* 0x0000541007077816 */ /* 0x000fce0000000090 */
.L_x_13691:
        /* <DEDUP_REMOVED lines=127> */
.L_x_13704:
        /* <DEDUP_REMOVED lines=18> */
[----:B------:R-:W-:-:S03]  /*3330*/  HFMA2.MMA R144, -RZ, RZ, 0, 0 ;  /* 0x00000000ff907435 */ /* 0x000fc600000001ff */
[----:B------:R-:W-:-:S03]  /*3340*/  @!P4 LEA R146, R146, R219, 0x3 ;  /* 0x000000db9292c211 */ /* 0x000fc600078e18ff */
[----:B------:R-:W-:-:S05]  /*3350*/  @!P4 MOV R144, 0x400 ;  /* 0x000004000090c802 */ /* 0x000fca0000000f00 */
        /* <DEDUP_REMOVED lines=8> */
[----:B---3--:R-:W2:Y:S04]  /*33e0*/  SHFL.DOWN PT, R219, R212, 0x2, 0x1f ;  /* 0x08401f00d4db7f89 */ /* 0x008ea800000e0000 */
[----:B------:R-:W3:Y:S01]  /*33f0*/  SHFL.DOWN PT, R0, R213, 0x2, 0x1f ;  /* 0x08401f00d5007f89 */ /* 0x000ee200000e0000 */
[----:B0-----:R-:W-:-:S04]  /*3400*/  IADD3 R148, R148, R215, RZ ;  /* 0x000000d794947210 */ /* 0x001fc80007ffe0ff */
[----:B------:R-:W-:-:S06]  /*3410*/  I2FP.F32.S32 R148, R148 ;  /* 0x0000009400947245 */ /* 0x000fcc0000201400 */
[----:B------:R-:W0:Y:S01]  /*3420*/  MUFU.RCP R148, R148 ;  /* 0x0000009400947308 */ /* 0x000e220000001000 */
[C---:B--2---:R-:W-:Y:S01]  /*3430*/  FMUL.FTZ R211, R219.reuse, R160 ;  /* 0x000000a0dbd37220 */ /* 0x044fe20000410000 */
[----:B------:R-:W-:-:S03]  /*3440*/  FADD.FTZ R219, -R219, R212 ;  /* 0x000000d4dbdb7221 */ /* 0x000fc60000010100 */
[----:B------:R-:W-:Y:S01]  /*3450*/  FFMA.FTZ R211, R146, R212, R211 ;  /* 0x000000d492d37223 */ /* 0x000fe200000100d3 */
[----:B------:R-:W-:Y:S01]  /*3460*/  FMUL.FTZ R219, R219, R219 ;  /* 0x000000dbdbdb7220 */ /* 0x000fe20000410000 */
[----:B---3--:R-:W-:Y:S02]  /*3470*/  FADD.FTZ R213, R0, R213 ;  /* 0x000000d500d57221 */ /* 0x008fe40000010000 */
[----:B-1----:R-:W-:Y:S01]  /*3480*/  FMUL.FTZ R211, R158, R211 ;  /* 0x000000d39ed37220 */ /* 0x002fe20000410000 */
[----:B------:R-:W-:-:S04]  /*3490*/  FMUL.FTZ R219, R219, R146 ;  /* 0x00000092dbdb7220 */ /* 0x000fc80000410000 */
[----:B------:R-:W1:Y:S01]  /*34a0*/  SHFL.DOWN PT, R144, R211, 0x1, 0x1f ;  /* 0x08201f00d3907f89 */ /* 0x000e6200000e0000 */
[----:B------:R-:W-:-:S04]  /*34b0*/  FMUL.FTZ R219, R219, R160 ;  /* 0x000000a0dbdb7220 */ /* 0x000fc80000410000 */
[----:B------:R-:W-:Y:S01]  /*34c0*/  FFMA.FTZ R213, R158, R219, R213 ;  /* 0x000000db9ed57223 */ /* 0x000fe200000100d5 */
[----:B------:R-:W-:-:S04]  /*34d0*/  I2FP.F32.S32 R158, R215 ;  /* 0x000000d7009e7245 */ /* 0x000fc80000201400 */
[----:B------:R-:W2:Y:S01]  /*34e0*/  SHFL.DOWN PT, R0, R213, 0x1, 0x1f ;  /* 0x08201f00d5007f89 */ /* 0x000ea200000e0000 */
[----:B-1----:R-:W-:Y:S01]  /*34f0*/  FADD.FTZ R146, R211, -R144 ;  /* 0x80000090d3927221 */ /* 0x002fe20000010000 */
[----:B------:R-:W-:Y:S02]  /*3500*/  FMUL.FTZ R219, R144, R158 ;  /* 0x0000009e90db7220 */ /* 0x000fe40000410000 */
[----:B------:R-:W1:Y:S01]  /*3510*/  LDC R144, c[0x0][0x2d8] ;  /* 0x0000b600ff907b82 */ /* 0x000e620000000800 */
[----:B------:R-:W-:Y:S01]  /*3520*/  FMUL.FTZ R215, R146, R146 ;  /* 0x0000009292d77220 */ /* 0x000fe20000410000 */
[----:B------:R-:W-:-:S03]  /*3530*/  FFMA.FTZ R219, R156, R211, R219 ;  /* 0x000000d39cdb7223 */ /* 0x000fc600000100db */
[----:B------:R-:W-:Y:S01]  /*3540*/  FMUL.FTZ R215, R156, R215 ;  /* 0x000000d79cd77220 */ /* 0x000fe20000410000 */
[C---:B0-----:R-:W-:Y:S01]  /*3550*/  FMUL.FTZ R219, R148.reuse, R219 ;  /* 0x000000db94db7220 */ /* 0x041fe20000410000 */
[----:B--2---:R-:W-:Y:S02]  /*3560*/  FADD.FTZ R211, R213, R0 ;  /* 0x00000000d5d37221 */ /* 0x004fe40000010000 */
[----:B------:R-:W-:Y:S01]  /*3570*/  FMUL.FTZ R215, R215, R158 ;  /* 0x0000009ed7d77220 */ /* 0x000fe20000410000 */
[----:B------:R-:W0:Y:S02]  /*3580*/  @!P3 LDC.64 R212, c[0x0][0x250] ;  /* 0x00009400ffd4bb82 */ /* 0x000e240000000a00 */
[----:B------:R-:W2:Y:S01]  /*3590*/  SHFL.IDX PT, R219, R219, RZ, 0x1f ;  /* 0x00001fffdbdb7589 */ /* 0x000ea200000e0000 */
[----:B------:R-:W-:-:S06]  /*35a0*/  FFMA.FTZ R215, R148, R215, R211 ;  /* 0x000000d794d77223 */ /* 0x000fcc00000100d3 */
[----:B------:R-:W1:Y:S01]  /*35b0*/  SHFL.IDX PT, R215, R215, RZ, 0x1f ;  /* 0x00001fffd7d77589 */ /* 0x000e6200000e0000 */
[----:B0-----:R-:W-:-:S04]  /*35c0*/  @!P3 IMAD.WIDE R212, R2, 0x4, R212 ;  /* 0x0000000402d4b825 */ /* 0x001fc800078e02d4 */
[----:B--2---:R-:W-:Y:S01]  /*35d0*/  FMUL.FTZ R0, R219, R219 ;  /* 0x000000dbdb007220 */ /* 0x004fe20000410000 */
[----:B------:R-:W-:Y:S04]  /*35e0*/  @!P3 STG.E desc[UR4][R212.64], R219 ;  /* 0x000000dbd400b986 */ /* 0x000fe8000c101904 */
[----:B------:R-:W-:Y:S01]  /*35f0*/  FSEL R211, R0, RZ, P5 ;  /* 0x000000ff00d37208 */ /* 0x000fe20002800000 */
[----:B-1----:R-:W-:Y:S01]  /*3600*/  FFMA.FTZ R0, R215, UR7, R144 ;  /* 0x00000007d7007c23 */ /* 0x002fe20008010090 */
        /* <DEDUP_REMOVED lines=36> */
[----:B------:R-:W-:Y:S01]  /*3850*/  F2FP.F16.F32.PACK_AB R148, R149, R148 ;  /* 0x000000949594723e */ /* 0x000fe200000000ff */
[C---:B------:R-:W-:Y:S01]  /*3860*/  FADD.FTZ R160, -R144.reuse, R189 ;  /* 0x000000bd90a07221 */ /* 0x040fe20000010100 */
[----:B------:R-:W-:Y:S01]  /*3870*/  F2FP.F16.F32.PACK_AB R149, R151, R150 ;  /* 0x000000969795723e */ /* 0x000fe200000000ff */
[C---:B------:R-:W-:Y:S01]  /*3880*/  FADD.FTZ R169, -R144.reuse, R169 ;  /* 0x000000a990a97221 */ /* 0x040fe20000010100 */
[----:B------:R-:W-:Y:S01]  /*3890*/  F2FP.F16.F32.PACK_AB R150, R159, R158 ;  /* 0x0000009e9f96723e */ /* 0x000fe200000000ff */
        /* <DEDUP_REMOVED lines=29> */
[----:B------:R-:W-:Y:S01]  /*3a70*/  F2FP.F16.F32.PACK_AB R151, R167, R166 ;  /* 0x000000a6a797723e */ /* 0x000fe200000000ff */
[----:B-1----:R-:W-:-:S04]  /*3a80*/  IMAD.WIDE.U32 R166, R152, 0x10, R156 ;  /* 0x0000001098a67825 */ /* 0x002fc800078e009c */
[C---:B------:R-:W-:Y:S01]  /*3a90*/  FMUL.FTZ R183, R194.reuse, R177 ;  /* 0x000000b1c2b77220 */ /* 0x040fe20000410000 */
[C---:B------:R-:W-:Y:S01]  /*3aa0*/  FMUL.FTZ R180, R194.reuse, R180 ;  /* 0x000000b4c2b47220 */ /* 0x040fe20000410000 */
[----:B------:R-:W-:Y:S01]  /*3ab0*/  FMUL.FTZ R184, R194, R184 ;  /* 0x000000b8c2b87220 */ /* 0x000fe20000410000 */
[----:B0-----:R-:W-:Y:S01]  /*3ac0*/  FFMA.FTZ R145, R47, R188, R111 ;  /* 0x000000bc2f917223 */ /* 0x001fe2000001006f */
[----:B------:R-:W-:Y:S01]  /*3ad0*/  FFMA.FTZ R147, R42, R189, R106 ;  /* 0x000000bd2a937223 */ /* 0x000fe2000001006a */
[----:B------:R-:W-:Y:S01]  /*3ae0*/  F2FP.F16.F32.PACK_AB R146, R190, R187 ;  /* 0x000000bbbe92723e */ /* 0x000fe200000000ff */
[----:B------:R-:W-:Y:S01]  /*3af0*/  FFMA.FTZ R187, R69, R182, R133 ;  /* 0x000000b645bb7223 */ /* 0x000fe20000010085 */
[----:B------:R-:W-:Y:S01]  /*3b00*/  F2FP.F16.F32.PACK_AB R144, R173, R172 ;  /* 0x000000acad90723e */ /* 0x000fe200000000ff */
[----:B------:R-:W-:Y:S01]  /*3b10*/  FFMA.FTZ R172, R68, R179, R132 ;  /* 0x000000b344ac7223 */ /* 0x000fe20000010084 */
[----:B------:R-:W-:Y:S01]  /*3b20*/  F2FP.F16.F32.PACK_AB R145, R145, R186 ;  /* 0x000000ba9191723e */ /* 0x000fe200000000ff */
        /* <DEDUP_REMOVED lines=8> */
[----:B------:R-:W-:Y:S01]  /*3bb0*/  F2FP.F16.F32.PACK_AB R147, R192, R147 ;  /* 0x00000093c093723e */ /* 0x000fe200000000ff */
        /* <DEDUP_REMOVED lines=14> */
[----:B------:R-:W-:Y:S01]  /*3ca0*/  F2FP.F16.F32.PACK_AB R148, R187, R172 ;  /* 0x000000acbb94723e */ /* 0x000fe200000000ff */
[----:B------:R-:W-:Y:S01]  /*3cb0*/  FMUL.FTZ R174, R194, R174 ;  /* 0x000000aec2ae7220 */ /* 0x000fe20000410000 */
[----:B------:R-:W-:Y:S01]  /*3cc0*/  F2FP.F16.F32.PACK_AB R149, R189, R186 ;  /* 0x000000babd95723e */ /* 0x000fe200000000ff */
[----:B--2---:R-:W-:Y:S01]  /*3cd0*/  IMAD.WIDE.U32 R186, R152, 0x10, R158 ;  /* 0x0000001098ba7825 */ /* 0x004fe200078e009e */
[----:B------:R-:W-:-:S03]  /*3ce0*/  F2FP.F16.F32.PACK_AB R150, R191, R188 ;  /* 0x000000bcbf96723e */ /* 0x000fc600000000ff */
[----:B------:R-:W-:Y:S01]  /*3cf0*/  FMUL.FTZ R160, R194, R201 ;  /* 0x000000c9c2a07220 */ /* 0x000fe20000410000 */
[----:B------:R-:W-:Y:S01]  /*3d00*/  F2FP.F16.F32.PACK_AB R151, R166, R151 ;  /* 0x00000097a697723e */ /* 0x000fe200000000ff */
        /* <DEDUP_REMOVED lines=20> */
[----:B------:R-:W-:Y:S01]  /*3e50*/  F2FP.F16.F32.PACK_AB R145, R178, R181 ;  /* 0x000000b5b291723e */ /* 0x000fe200000000ff */
[----:B-1----:R-:W-:Y:S01]  /*3e60*/  FFMA.FTZ R149, R62, R169, R126 ;  /* 0x000000a93e957223 */ /* 0x002fe2000001007e */
[----:B------:R-:W-:Y:S01]  /*3e70*/  FFMA.FTZ R150, R63, R170, R127 ;  /* 0x000000aa3f967223 */ /* 0x000fe2000001007f */
[----:B------:R-:W-:Y:S01]  /*3e80*/  F2FP.F16.F32.PACK_AB R146, R180, R183 ;  /* 0x000000b7b492723e */ /* 0x000fe200000000ff */
[-C--:B------:R-:W-:Y:S01]  /*3e90*/  FFMA.FTZ R151, R56, R177.reuse, R120 ;  /* 0x000000b138977223 */ /* 0x080fe20000010078 */
[----:B------:R-:W-:Y:S01]  /*3ea0*/  F2FP.F16.F32.PACK_AB R148, R187, R154 ;  /* 0x0000009abb94723e */ /* 0x000fe200000000ff */
[----:B------:R-:W-:Y:S01]  /*3eb0*/  FFMA.FTZ R178, R24, R177, R88 ;  /* 0x000000b118b27223 */ /* 0x000fe20000010058 */
[----:B------:R-:W-:Y:S01]  /*3ec0*/  FFMA.FTZ R154, R57, R176, R121 ;  /* 0x000000b0399a7223 */ /* 0x000fe20000010079 */
[----:B------:R-:W-:Y:S01]  /*3ed0*/  F2FP.F16.F32.PACK_AB R144, R182, R179 ;  /* 0x000000b3b690723e */ /* 0x000fe200000000ff */
[-C--:B------:R-:W-:Y:S01]  /*3ee0*/  FFMA.FTZ R177, R58, R175.reuse, R122 ;  /* 0x000000af3ab17223 */ /* 0x080fe2000001007a */
        /* <DEDUP_REMOVED lines=34> */
[----:B------:R-:W-:Y:S01]  /*4110*/  F2FP.F16.F32.PACK_AB R170, R181, R174 ;  /* 0x000000aeb5aa723e */ /* 0x000fe200000000ff */
[----:B------:R0:W-:Y:S01]  /*4120*/  STG.E.128 desc[UR4][R172.64], R144 ;  /* 0x00000090ac007986 */ /* 0x0001e2000c101d04 */
[----:B------:R-:W-:Y:S02]  /*4130*/  F2FP.F16.F32.PACK_AB R171, R154, R171 ;  /* 0x000000ab9aab723e */ /* 0x000fe400000000ff */
[----:B------:R-:W-:Y:S01]  /*4140*/  F2FP.F16.F32.PACK_AB R183, R0, R155 ;  /* 0x0000009b00b7723e */ /* 0x000fe200000000ff */
[----:B------:R0:W-:Y:S01]  /*4150*/  STG.E.128 desc[UR4][R166.64], R148 ;  /* 0x00000094a6007986 */ /* 0x0001e2000c101d04 */
[----:B------:R-:W-:Y:S02]  /*4160*/  F2FP.F16.F32.PACK_AB R182, R164, R163 ;  /* 0x000000a3a4b6723e */ /* 0x000fe400000000ff */
[----:B------:R-:W-:Y:S01]  /*4170*/  F2FP.F16.F32.PACK_AB R181, R162, R165 ;  /* 0x000000a5a2b5723e */ /* 0x000fe200000000ff */
[----:B------:R0:W-:Y:S01]  /*4180*/  STG.E.128 desc[UR4][R152.64], R176 ;  /* 0x000000b098007986 */ /* 0x0001e2000c101d04 */
[----:B------:R-:W-:-:S02]  /*4190*/  F2FP.F16.F32.PACK_AB R180, R160, R161 ;  /* 0x000000a1a0b4723e */ /* 0x000fc400000000ff */
[----:B------:R-:W-:Y:S01]  /*41a0*/  SEL R0, RZ, 0x1, P2 ;  /* 0x00000001ff007807 */ /* 0x000fe20001000000 */
[----:B------:R0:W-:Y:S04]  /*41b0*/  STG.E.128 desc[UR4][R156.64], R168 ;  /* 0x000000a89c007986 */ /* 0x0001e8000c101d04 */
[----:B------:R0:W-:Y:S01]  /*41c0*/  STG.E.128 desc[UR4][R158.64], R180 ;  /* 0x000000b49e007986 */ /* 0x0001e2000c101d04 */
[----:B------:R-:W-:Y:S05]  /*41d0*/  @!P3 BRA `(.L_x_13693) ;  /* 0xffffffc40030b947 */ /* 0x000fea000383ffff */
[----:B------:R-:W-:Y:S05]  /*41e0*/  EXIT ;  /* 0x000000000000794d */ /* 0x000fea0003800000 */
.L_x_13692:
[----:B------:R-:W-:Y:S01]  /*41f0*/  HFMA2.MMA R160, -RZ, RZ, 0, 5.9604644775390625e-08 ;  /* 0x00000001ffa07435 */ /* 0x000fe200000001ff */
[----:B------:R-:W-:Y:S02]  /*4200*/  MOV R217, R0 ;  /* 0x0000000000d97202 */ /* 0x000fe40000000f00 */
[----:B------:R-:W-:Y:S02]  /*4210*/  MOV R219, 0x1f ;  /* 0x0000001f00db7802 */ /* 0x000fe40000000f00 */
[----:B------:R-:W-:-:S07]  /*4220*/  MOV R158, 0xffffffff ;  /* 0xffffffff009e7802 */ /* 0x000fce0000000f00 */
[----:B-----5:R-:W-:Y:S05]  /*4230*/  WARPSYNC.COLLECTIVE R158, `(.L_x_13694) ;  /* 0x000000009e087348 */ /* 0x020fea0003c00000 */
[----:B------:R0:W1:Y:S02]  /*4240*/  SHFL.BFLY P4, R215, R217, R160, R219 ;  /* 0x0c0000a0d9d77389 */ /* 0x00006400000800db */
[----:B01---5:R-:W-:Y:S01]  /*4250*/  ENDCOLLECTIVE ;  /* 0x000000000000791b */ /* 0x023fe20003800000 */
.L_x_13694:
[----:B------:R-:W-:Y:S01]  /*4260*/  HFMA2.MMA R160, -RZ, RZ, 0, 1.1920928955078125e-07 ;  /* 0x00000002ffa07435 */ /* 0x000fe200000001ff */
[----:B------:R-:W-:-:S05]  /*4270*/  MOV R211, R215 ;  /* 0x000000d700d37202 */ /* 0x000fca0000000f00 */
[----:B------:R-:W-:-:S05]  /*4280*/  FADD.FTZ R211, R0, R211 ;  /* 0x000000d300d37221 */ /* 0x000fca0000010000 */
[----:B------:R-:W-:-:S07]  /*4290*/  MOV R217, R211 ;  /* 0x000000d300d97202 */ /* 0x000fce0000000f00 */
[----:B------:R-:W-:Y:S05]  /*42a0*/  WARPSYNC.COLLECTIVE R158, `(.L_x_13695) ;  /* 0x000000009e087348 */ /* 0x000fea0003c00000 */
[----:B------:R0:W1:Y:S02]  /*42b0*/  SHFL.BFLY P4, R215, R217, R160, R219 ;  /* 0x0c0000a0d9d77389 */ /* 0x00006400000800db */
[----:B01----:R-:W-:Y:S01]  /*42c0*/  ENDCOLLECTIVE ;  /* 0x000000000000791b */ /* 0x003fe20003800000 */
.L_x_13695:
[----:B------:R-:W-:Y:S01]  /*42d0*/  HFMA2.MMA R160, -RZ, RZ, 0, 2.384185791015625e-07 ;  /* 0x00000004ffa07435 */ /* 0x000fe200000001ff */
[----:B------:R-:W-:-:S05]  /*42e0*/  MOV R148, R215 ;  /* 0x000000d700947202 */ /* 0x000fca0000000f00 */
[----:B------:R-:W-:-:S05]  /*42f0*/  FADD.FTZ R148, R211, R148 ;  /* 0x00000094d3947221 */ /* 0x000fca0000010000 */
[----:B------:R-:W-:-:S07]  /*4300*/  MOV R217, R148 ;  /* 0x0000009400d97202 */ /* 0x000fce0000000f00 */
[----:B------:R-:W-:Y:S05]  /*4310*/  WARPSYNC.COLLECTIVE R158, `(.L_x_13696) ;  /* 0x000000009e087348 */ /* 0x000fea0003c00000 */
[----:B------:R0:W1:Y:S02]  /*4320*/  SHFL.BFLY P4, R215, R217, R160, R219 ;  /* 0x0c0000a0d9d77389 */ /* 0x00006400000800db */
[----:B01----:R-:W-:Y:S01]  /*4330*/  ENDCOLLECTIVE ;  /* 0x000000000000791b */ /* 0x003fe20003800000 */
.L_x_13696:
[----:B------:R-:W-:Y:S01]  /*4340*/  HFMA2.MMA R160, -RZ, RZ, 0, 4.76837158203125e-07 ;  /* 0x00000008ffa07435 */ /* 0x000fe200000001ff */
[----:B------:R-:W-:-:S05]  /*4350*/  MOV R213, R215 ;  /* 0x000000d700d57202 */ /* 0x000fca0000000f00 */
[----:B------:R-:W-:-:S05]  /*4360*/  FADD.FTZ R213, R148, R213 ;  /* 0x000000d594d57221 */ /* 0x000fca0000010000 */
[----:B------:R-:W-:-:S07]  /*4370*/  MOV R217, R213 ;  /* 0x000000d500d97202 */ /* 0x000fce0000000f00 */
[----:B------:R-:W-:Y:S05]  /*4380*/  WARPSYNC.COLLECTIVE R158, `(.L_x_13697) ;  /* 0x000000009e087348 */ /* 0x000fea0003c00000 */
[----:B------:R0:W1:Y:S02]  /*4390*/  SHFL.BFLY P4, R215, R217, R160, R219 ;  /* 0x0c0000a0d9d77389 */ /* 0x00006400000800db */
[----:B01----:R-:W-:Y:S01]  /*43a0*/  ENDCOLLECTIVE ;  /* 0x000000000000791b */ /* 0x003fe20003800000 */
.L_x_13697:
[----:B------:R-:W-:Y:S01]  /*43b0*/  HFMA2.MMA R160, -RZ, RZ, 0, 9.5367431640625e-07 ;  /* 0x00000010ffa07435 */ /* 0x000fe200000001ff */
[----:B------:R-:W-:-:S05]  /*43c0*/  MOV R156, R215 ;  /* 0x000000d7009c7202 */ /* 0x000fca0000000f00 */
[----:B------:R-:W-:-:S05]  /*43d0*/  FADD.FTZ R156, R213, R156 ;  /* 0x0000009cd59c7221 */ /* 0x000fca0000010000 */
[----:B------:R-:W-:-:S07]  /*43e0*/  MOV R217, R156 ;  /* 0x0000009c00d97202 */ /* 0x000fce0000000f00 */
[----:B------:R-:W-:Y:S05]  /*43f0*/  WARPSYNC.COLLECTIVE R158, `(.L_x_13698) ;  /* 0x000000009e087348 */ /* 0x000fea0003c00000 */
[----:B------:R0:W1:Y:S02]  /*4400*/  SHFL.BFLY P4, R215, R217, R160, R219 ;  /* 0x0c0000a0d9d77389 */ /* 0x00006400000800db */
[----:B01----:R-:W-:Y:S01]  /*4410*/  ENDCOLLECTIVE ;  /* 0x000000000000791b */ /* 0x003fe20003800000 */
.L_x_13698:
        /* <DEDUP_REMOVED lines=71> */
.L_x_13699:
[----:B------:R-:W-:Y:S01]  /*4890*/  HFMA2.MMA R160, -RZ, RZ, 0, 1.1920928955078125e-07 ;  /* 0x00000002ffa07435 */ /* 0x000fe200000001ff */
[----:B------:R-:W-:-:S05]  /*48a0*/  MOV R211, R215 ;  /* 0x000000d700d37202 */ /* 0x000fca0000000f00 */
[----:B------:R-:W-:-:S05]  /*48b0*/  FADD.FTZ R211, R0, R211 ;  /* 0x000000d300d37221 */ /* 0x000fca0000010000 */
[----:B------:R-:W-:-:S07]  /*48c0*/  MOV R217, R211 ;  /* 0x000000d300d97202 */ /* 0x000fce0000000f00 */
[----:B------:R-:W-:Y:S05]  /*48d0*/  WARPSYNC.COLLECTIVE R158, `(.L_x_13700) ;  /* 0x000000009e087348 */ /* 0x000fea0003c00000 */
[----:B------:R0:W1:Y:S02]  /*48e0*/  SHFL.BFLY P4, R215, R217, R160, R219 ;  /* 0x0c0000a0d9d77389 */ /* 0x00006400000800db */
[----:B01----:R-:W-:Y:S01]  /*48f0*/  ENDCOLLECTIVE ;  /* 0x000000000000791b */ /* 0x003fe20003800000 */
.L_x_13700:
[----:B------:R-:W-:Y:S01]  /*4900*/  HFMA2.MMA R160, -RZ, RZ, 0, 2.384185791015625e-07 ;  /* 0x00000004ffa07435 */ /* 0x000fe200000001ff */
[----:B------:R-:W-:-:S05]  /*4910*/  MOV R148, R215 ;  /* 0x000000d700947202 */ /* 0x000fca0000000f00 */
[----:B------:R-:W-:-:S05]  /*4920*/  FADD.FTZ R148, R211, R148 ;  /* 0x00000094d3947221 */ /* 0x000fca0000010000 */
[----:B------:R-:W-:-:S07]  /*4930*/  MOV R217, R148 ;  /* 0x0000009400d97202 */ /* 0x000fce0000000f00 */
[----:B------:R-:W-:Y:S05]  /*4940*/  WARPSYNC.COLLECTIVE R158, `(.L_x_13701) ;  /* 0x000000009e087348 */ /* 0x000fea0003c00000 */
[----:B------:R0:W1:Y:S02]  /*4950*/  SHFL.BFLY P4, R215, R217, R160, R219 ;  /* 0x0c0000a0d9d77389 */ /* 0x00006400000800db */
[----:B01----:R-:W-:Y:S01]  /*4960*/  ENDCOLLECTIVE ;  /* 0x000000000000791b */ /* 0x003fe20003800000 */
.L_x_13701:
[----:B------:R-:W-:Y:S01]  /*4970*/  HFMA2.MMA R160, -RZ, RZ, 0, 4.76837158203125e-07 ;  /* 0x00000008ffa07435 */ /* 0x000fe200000001ff */
[----:B------:R-:W-:-:S05]  /*4980*/  MOV R213, R215 ;  /* 0x000000d700d57202 */ /* 0x000fca0000000f00 */
[----:B------:R-:W-:-:S05]  /*4990*/  FADD.FTZ R213, R148, R213 ;  /* 0x000000d594d57221 */ /* 0x000fca0000010000 */
[----:B------:R-:W-:-:S07]  /*49a0*/  MOV R217, R213 ;  /* 0x000000d500d97202 */ /* 0x000fce0000000f00 */
[----:B------:R-:W-:Y:S05]  /*49b0*/  WARPSYNC.COLLECTIVE R158, `(.L_x_13702) ;  /* 0x000000009e087348 */ /* 0x000fea0003c00000 */
[----:B------:R0:W1:Y:S02]  /*49c0*/  SHFL.BFLY P4, R215, R217, R160, R219 ;  /* 0x0c0000a0d9d77389 */ /* 0x00006400000800db */
[----:B01----:R-:W-:Y:S01]  /*49d0*/  ENDCOLLECTIVE ;  /* 0x000000000000791b */ /* 0x003fe20003800000 */
.L_x_13702:
[----:B------:R-:W-:Y:S01]  /*49e0*/  HFMA2.MMA R160, -RZ, RZ, 0, 9.5367431640625e-07 ;  /* 0x00000010ffa07435 */ /* 0x000fe200000001ff */
[----:B------:R-:W-:-:S05]  /*49f0*/  MOV R156, R215 ;  /* 0x000000d7009c7202 */ /* 0x000fca0000000f00 */
[----:B------:R-:W-:-:S05]  /*4a00*/  FADD.FTZ R156, R213, R156 ;  /* 0x0000009cd59c7221 */ /* 0x000fca0000010000 */
[----:B------:R-:W-:-:S07]  /*4a10*/  MOV R217, R156 ;  /* 0x0000009c00d97202 */ /* 0x000fce0000000f00 */
[----:B------:R-:W-:Y:S05]  /*4a20*/  WARPSYNC.COLLECTIVE R158, `(.L_x_13703) ;  /* 0x000000009e087348 */ /* 0x000fea0003c00000 */
[----:B------:R0:W1:Y:S02]  /*4a30*/  SHFL.BFLY P4, R215, R217, R160, R219 ;  /* 0x0c0000a0d9d77389 */ /* 0x00006400000800db */
[----:B01----:R-:W-:Y:S01]  /*4a40*/  ENDCOLLECTIVE ;  /* 0x000000000000791b */ /* 0x003fe20003800000 */
.L_x_13703:
[----:B------:R-:W-:Y:S05]  /*4a50*/  BRA `(.L_x_13704) ;  /* 0xffffffe400ec7947 */ /* 0x000fea000383ffff */
.L_x_13705:
        /* <DEDUP_REMOVED lines=10> */
.L_x_27061:


//--------------------- .text._ZN10layer_norm31ln_parallel_residual_fwd_kernelINS_13Kernel_traitsIf6__halfS2_S2_fjLj4096ELj1ELj1ELj4ELj16ENS_18Kernel_traits_baseILj4096EfS2_S2_S2_fjLj128EEEEELb0ELb1ELb0EEEvNS_9FwdParamsE --------------------------
	.section	.text._ZN10layer_norm31ln_parallel_residual_fwd_kernelINS_13Kernel_traitsIf6__halfS2_S2_fjLj4096ELj1ELj1ELj4ELj16ENS_18Kernel_traits_baseILj4096EfS2_S2_S2_fjLj128EEEEELb0ELb1ELb0EEEvNS_9FwdParamsE,"ax",@progbits
	.align	128
        .global         _ZN10layer_norm31ln_parallel_residual_fwd_kernelINS_13Kernel_traitsIf6__halfS2_S2_fjLj4096ELj1ELj1ELj4ELj16ENS_18Kernel_traits_baseILj4096EfS2_S2_S2_fjLj128EEEEELb0ELb1ELb0EEEvNS_9FwdParamsE
        .type           _ZN10layer_norm31ln_parallel_residual_fwd_kernelINS_13Kernel_traitsIf6__halfS2_S2_fjLj4096ELj1ELj1ELj4ELj16ENS_18Kernel_traits_baseILj4096EfS2_S2_S2_fjLj128EEEEELb0ELb1ELb0EEEvNS_9FwdParamsE,@function
        .size           _ZN10layer_norm31ln_parallel_residual_fwd_kernelINS_13Kernel_traitsIf6__halfS2_S2_fjLj4096ELj1ELj1ELj4ELj16ENS_18Kernel_traits_baseILj4096EfS2_S2_S2_fjLj128EEEEELb0ELb1ELb0EEEvNS_9FwdParamsE,(.L_x_27062 - _ZN10layer_norm31ln_parallel_residual_fwd_kernelINS_13Kernel_traitsIf6__halfS2_S2_fjLj4096ELj1ELj1ELj4ELj16ENS_18Kernel_traits_baseILj4096EfS2_S2_S2_fjLj128EEEEELb0ELb1ELb0EEEvNS_9FwdParamsE)
        .other          _ZN10layer_norm31ln_parallel_residual_fwd_kernelINS_13Kernel_traitsIf6__halfS2_S2_fjLj4096ELj1ELj1ELj4ELj16ENS_18Kernel_traits_baseILj4096EfS2_S2_S2_fjLj128EEEEELb0ELb1ELb0EEEvNS_9FwdParamsE,@"STO_CUDA_ENTRY STV_DEFAULT"
_ZN10layer_norm31ln_parallel_residual_fwd_kernelINS_13Kernel_traitsIf6__halfS2_S2_fjLj4096ELj1ELj1ELj4ELj16ENS_18Kernel_traits_baseILj4096EfS2_S2_S2_fjLj128EEEEELb0ELb1ELb0EEEvNS_9FwdParamsE:
.text._ZN10layer_norm31ln_parallel_residual_fwd_kernelINS_13Kernel_traitsIf6__halfS2_S2_fjLj4096ELj1ELj1ELj4ELj16ENS_18Kernel_traits_baseILj4096EfS2_S2_S2_fjLj128EEEEELb0ELb1ELb0EEEvNS_9FwdParamsE:
        /* <DEDUP_REMOVED lines=35> */
.L_x_13707:
[----:B------:R-:W-:Y:S05]  /*0230*/  BSYNC B0 ;  /* 0x0000000000007941 */ /* 0x000fea0003800000 */
.L_x_13706:
        /* <DEDUP_REMOVED lines=18> */
.L_x_13709:
[----:B------:R-:W-:Y:S05]  /*0360*/  BSYNC B0 ;  /* 0x0000000000007941 */ /* 0x000fea0003800000 */
.L_x_13708:
        /* <DEDUP_REMOVED lines=18> */
.L_x_13711:
[----:B------:R-:W-:Y:S05]  /*0490*/  BSYNC B0 ;  /* 0x0000000000007941 */ /* 0x000fea0003800000 */
.L_x_13710:
        /* <DEDUP_REMOVED lines=17> */
.L_x_13713:
[----:B------:R-:W-:Y:S05]  /*05b0*/  BSYNC B0 ;  /* 0x0000000000007941 */ /* 0x000fea0003800000 */
.L_x_13712:
        /* <DEDUP_REMOVED lines=10> */
[----:B------:R-:W-:Y:S01]  /*0660*/  HFMA2.MMA R120, -RZ, RZ, 0, 5.9604644775390625e-08 ;  /* 0x00000001ff787435 */ /* 0x000fe200000001ff */
[----:B------:R-:W-:Y:S01]  /*0670*/  LOP3.LUT R3, R8, 0x60, RZ, 0xc0, !PT ;  /* 0x0000006008037812 */ /* 0x000fe200078ec0ff */
        /* <DEDUP_REMOVED lines=13> */
[----:B------:R-:W-:-:S02]  /*0750*/  IADD3 R3, R3, R0, RZ ;  /* 0x0000000003037210 */ /* 0x000fc40007ffe0ff */
[----:B------:R-:W-:Y:S02]  /*0760*/  LOP3.LUT R5, R5, 0x3e0, RZ, 0xc0, !PT ;  /* 0x000003e005057812 */ /* 0x000fe400078ec0ff */
[----:B------:R-:W-:Y:S02]  /*0770*/  SHF.L.U32 R3, R3, 0x3, RZ ;  /* 0x0000000303037819 */ /* 0x000fe400000006ff */
[----:B------:R-:W-:Y:S02]  /*0780*/  VIADDMNMX R2, R2, -R5, RZ, !PT ;  /* 0x8000000502027246 */ /* 0x000fe400078001ff */
[----:B------:R-:W-:Y:S02]  /*0790*/  I2FP.F32.U32 R5, R3 ;  /* 0x0000000300057245 */ /* 0x000fe40000201000 */
[----:B------:R-:W-:-:S04]  /*07a0*/  VIMNMX R3, R2, 0x20, PT ;  /* 0x0000002002037848 */ /* 0x000fc80003fe0100 */
[----:B------:R-:W0:Y:S01]  /*07b0*/  MUFU.RCP R5, R5 ;  /* 0x0000000500057308 */ /* 0x000e220000001000 */
[----:B------:R-:W-:-:S04]  /*07c0*/  IADD3 R3, R0, R3, RZ ;  /* 0x0000000300037210 */ /* 0x000fc80007ffe0ff */
[----:B------:R-:W-:-:S07]  /*07d0*/  SHF.L.U32 R3, R3, 0x3, RZ ;  /* 0x0000000303037819 */ /* 0x000fce00000006ff */
.L_x_13859:
[----:B------:R-:W-:Y:S01]  /*07e0*/  IMAD R2, R4, UR7, RZ ;  /* 0x0000000704027c24 */ /* 0x000fe2000f8e02ff */
[----:B------:R-:W-:Y:S04]  /*07f0*/  BSSY B0, `(.L_x_13714) ;  /* 0x000009a000007945 */ /* 0x000fe80003800000 */
[----:B0123--:R-:W-:-:S04]  /*0800*/  SHF.R.S32.HI R89, RZ, 0x1f, R2 ;  /* 0x0000001fff597819 */ /* 0x00ffc80000011402 */
[----:B------:R-:W-:-:S04]  /*0810*/  LEA.HI R89, R89, R2, RZ, 0x3 ;  /* 0x0000000259597211 */ /* 0x000fc800078f18ff */
[----:B------:R-:W-:-:S04]  /*0820*/  LEA.HI.SX32 R2, R89, R6, 0x1d ;  /* 0x0000000659027211 */ /* 0x000fc800078feaff */
[----:B------:R-:W-:Y:S01]  /*0830*/  MOV R121, R2 ;  /* 0x0000000200797202 */ /* 0x000fe20000000f00 */
        /* <DEDUP_REMOVED lines=17> */
[----:B-1----:R-:W-:Y:S05]  /*0950*/  @P4 BRA `(.L_x_13716) ;  /* 0x0000000000204947 */ /* 0x002fea0003800000 */
[----:B------:R-:W-:-:S04]  /*0960*/  ISETP.NE.U32.AND P2, PT, RZ, UR12, PT ;  /* 0x0000000cff007c0c */ /* 0x000fc8000bf45070 */
[----:B------:R-:W-:-:S13]  /*0970*/  ISETP.NE.AND.EX P2, PT, RZ, UR13, PT, P2 ;  /* 0x0000000dff007c0c */ /* 0x000fda000bf45320 */
[----:B------:R-:W-:Y:S05]  /*0980*/  @P2 BRA `(.L_x_13717) ;  /* 0x0000000000082947 */ /* 0x000fea0003800000 */
[----:B------:R-:W-:Y:S05]  /*0990*/  @P1 BRA `(.L_x_13718) ;  /* 0x0000000000201947 */ /* 0x000fea0003800000 */
[----:B------:R-:W-:Y:S05]  /*09a0*/  BRA `(.L_x_13719) ;  /* 0x0000000000247947 */ /* 0x000fea0003800000 */
.L_x_13717:
[----:B-----5:R-:W-:-:S05]  /*09b0*/  HADD2.F32 R97, -RZ, R16.H0_H0 ;  /* 0x20000010ff617230 */ /* 0x020fca0000004100 */
[----:B------:R-:W-:Y:S01]  /*09c0*/  FADD.FTZ R0, R97, R0 ;  /* 0x0000000061007221 */ /* 0x000fe20000010000 */
[----:B------:R-:W-:Y:S06]  /*09d0*/  BRA `(.L_x_13718) ;  /* 0x0000000000107947 */ /* 0x000fec0003800000 */
.L_x_13716:
[----:B-----5:R-:W-:-:S05]  /*09e0*/  HADD2.F32 R97, -RZ, R20.H0_H0 ;  /* 0x20000014ff617230 */ /* 0x020fca0000004100 */
[----:B------:R-:W-:Y:S01]  /*09f0*/  FADD.FTZ R0, R97, R0 ;  /* 0x0000000061007221 */ /* 0x000fe20000010000 */
[----:B------:R-:W-:-:S05]  /*0a00*/  @P3 HADD2.F32 R97, -RZ, R16.H0_H0 ;  /* 0x20000010ff613230 */ /* 0x000fca0000004100 */
[----:B------:R-:W-:-:S07]  /*0a10*/  @P3 FADD.FTZ R0, R97, R0 ;  /* 0x0000000061003221 */ /* 0x000fce0000010000 */
.L_x_13718:
[----:B------:R-:W-:-:S04]  /*0a20*/  F2FP.F16.F32.PACK_AB R97, RZ, R0 ;  /* 0x00000000ff61723e */ /* 0x000fc800000000ff */
[----:B------:R-:W-:-:S07]  /*0a30*/  PRMT R12, R97, 0x7610, R12 ;  /* 0x00007610610c7816 */ /* 0x000fce000000000c */
.L_x_13719:
[----:B------:R-:W-:Y:S01]  /*0a40*/  HADD2.F32 R98, -RZ, R88.H1_H1 ;  /* 0x30000058ff627230 */ /* 0x000fe20000004100 */
[----:B------:R-:W-:Y:S06]  /*0a50*/  @P4 BRA `(.L_x_13720) ;  /* 0x0000000000204947 */ /* 0x000fec0003800000 */
[----:B------:R-:W-:-:S04]  /*0a60*/  ISETP.NE.U32.AND P2, PT, RZ, UR12, PT ;  /* 0x0000000cff007c0c */ /* 0x000fc8000bf45070 */
[----:B------:R-:W-:-:S13]  /*0a70*/  ISETP.NE.AND.EX P2, PT, RZ, UR13, PT, P2 ;  /* 0x0000000dff007c0c */ /* 0x000fda000bf45320 */
[----:B------:R-:W-:Y:S05]  /*0a80*/  @P2 BRA `(.L_x_13721) ;  /* 0x0000000000082947 */ /* 0x000fea0003800000 */
[----:B------:R-:W-:Y:S05]  /*0a90*/  @P1 BRA `(.L_x_13722) ;  /* 0x0000000000201947 */ /* 0x000fea0003800000 */
[----:B------:R-:W-:Y:S05]  /*0aa0*/  BRA `(.L_x_13723) ;  /* 0x0000000000247947 */ /* 0x000fea0003800000 */
.L_x_13721:
[----:B-----5:R-:W-:-:S05]  /*0ab0*/  HADD2.F32 R97, -RZ, R16.H1_H1 ;  /* 0x30000010ff617230 */ /* 0x020fca0000004100 */
[----:B------:R-:W-:Y:S01]  /*0ac0*/  FADD.FTZ R98, R97, R98 ;  /* 0x0000006261627221 */ /* 0x000fe20000010000 */
[----:B------:R-:W-:Y:S06]  /*0ad0*/  BRA `(.L_x_13722) ;  /* 0x0000000000107947 */ /* 0x000fec0003800000 */
.L_x_13720:
[----:B-----5:R-:W-:-:S05]  /*0ae0*/  HADD2.F32 R97, -RZ, R20.H1_H1 ;  /* 0x30000014ff617230 */ /* 0x020fca0000004100 */
[----:B------:R-:W-:Y:S01]  /*0af0*/  FADD.FTZ R98, R97, R98 ;  /* 0x0000006261627221 */ /* 0x000fe20000010000 */
[----:B------:R-:W-:-:S05]  /*0b00*/  @P3 HADD2.F32 R97, -RZ, R16.H1_H1 ;  /* 0x30000010ff613230 */ /* 0x000fca0000004100 */
[----:B------:R-:W-:-:S07]  /*0b10*/  @P3 FADD.FTZ R98, R97, R98 ;  /* 0x0000006261623221 */ /* 0x000fce0000010000 */
.L_x_13722:
[----:B------:R-:W-:-:S04]  /*0b20*/  F2FP.F16.F32.PACK_AB R88, RZ, R98 ;  /* 0x00000062ff58723e */ /* 0x000fc800000000ff */
[----:B------:R-:W-:-:S07]  /*0b30*/  PRMT R12, R12, 0x5410, R88 ;  /* 0x000054100c0c7816 */ /* 0x000fce0000000058 */
.L_x_13723:
[----:B------:R-:W-:Y:S01]  /*0b40*/  HADD2.F32 R97, -RZ, R89.H0_H0 ;  /* 0x20000059ff617230 */ /* 0x000fe20000004100 */
[----:B------:R-:W-:Y:S06]  /*0b50*/  @P4 BRA `(.L_x_13724) ;  /* 0x0000000000204947 */ /* 0x000fec0003800000 */
[----:B------:R-:W-:-:S04]  /*0b60*/  ISETP.NE.U32.AND P2, PT, RZ, UR12, PT ;  /* 0x0000000cff007c0c */ /* 0x000fc8000bf45070 */
[----:B------:R-:W-:-:S13]  /*0b70*/  ISETP.NE.AND.EX P2, PT, RZ, UR13, PT, P2 ;  /* 0x0000000dff007c0c */ /* 0x000fda000bf45320 */
[----:B------:R-:W-:Y:S05]  /*0b80*/  @P2 BRA `(.L_x_13725) ;  /* 0x0000000000082947 */ /* 0x000fea0003800000 */
[----:B------:R-:W-:Y:S05]  /*0b90*/  @P1 BRA `(.L_x_13726) ;  /* 0x0000000000201947 */ /* 0x000fea0003800000 */
[----:B------:R-:W-:Y:S05]  /*0ba0*/  BRA `(.L_x_13727) ;  /* 0x0000000000247947 */ /* 0x000fea0003800000 */
.L_x_13725:
[----:B-----5:R-:W-:-:S05]  /*0bb0*/  HADD2.F32 R88, -RZ, R17.H0_H0 ;  /* 0x20000011ff587230 */ /* 0x020fca0000004100 */
[----:B------:R-:W-:Y:S01]  /*0bc0*/  FADD.FTZ R97, R88, R97 ;  /* 0x0000006158617221 */ /* 0x000fe20000010000 */
[----:B------:R-:W-:Y:S06]  /*0bd0*/  BRA `(.L_x_13726) ;  /* 0x0000000000107947 */ /* 0x000fec0003800000 */
.L_x_13724:
[----:B-----5:R-:W-:-:S05]  /*0be0*/  HADD2.F32 R88, -RZ, R21.H0_H0 ;  /* 0x20000015ff587230 */ /* 0x020fca0000004100 */
[----:B------:R-:W-:Y:S01]  /*0bf0*/  FADD.FTZ R97, R88, R97 ;  /* 0x0000006158617221 */ /* 0x000fe20000010000 */
[----:B------:R-:W-:-:S05]  /*0c00*/  @P3 HADD2.F32 R88, -RZ, R17.H0_H0 ;  /* 0x20000011ff583230 */ /* 0x000fca0000004100 */
[----:B------:R-:W-:-:S07]  /*0c10*/  @P3 FADD.FTZ R97, R88, R97 ;  /* 0x0000006158613221 */ /* 0x000fce0000010000 */
.L_x_13726:
[----:B------:R-:W-:-:S04]  /*0c20*/  F2FP.F16.F32.PACK_AB R88, RZ, R97 ;  /* 0x00000061ff58723e */ /* 0x000fc800000000ff */
[----:B------:R-:W-:-:S07]  /*0c30*/  PRMT R13, R88, 0x7610, R13 ;  /* 0x00007610580d7816 */ /* 0x000fce000000000d */
.L_x_13727:
[----:B------:R-:W-:Y:S01]  /*0c40*/  HADD2.F32 R100, -RZ, R89.H1_H1 ;  /* 0x30000059ff647230 */ /* 0x000fe20000004100 */
[----:B------:R-:W-:Y:S06]  /*0c50*/  @P4 BRA `(.L_x_13728) ;  /* 0x0000000000204947 */ /* 0x000fec0003800000 */
[----:B------:R-:W-:-:S04]  /*0c60*/  ISETP.NE.U32.AND P2, PT, RZ, UR12, PT ;  /* 0x0000000cff007c0c */ /* 0x000fc8000bf45070 */
[----:B------:R-:W-:-:S13]  /*0c70*/  ISETP.NE.AND.EX P2, PT, RZ, UR13, PT, P2 ;  /* 0x0000000dff007c0c */ /* 0x000fda000bf45320 */
[----:B------:R-:W-:Y:S05]  /*0c80*/  @P2 BRA `(.L_x_13729) ;  /* 0x0000000000082947 */ /* 0x000fea0003800000 */
[----:B------:R-:W-:Y:S05]  /*0c90*/  @P1 BRA `(.L_x_13730) ;  /* 0x0000000000201947 */ /* 0x000fea0003800000 */
[----:B------:R-:W-:Y:S05]  /*0ca0*/  BRA `(.L_x_13731) ;  /* 0x0000000000247947 */ /* 0x000fea0003800000 */
.L_x_13729:
[----:B-----5:R-:W-:-:S05]  /*0cb0*/  HADD2.F32 R89, -RZ, R17.H1_H1 ;  /* 0x30000011ff597230 */ /* 0x020fca0000004100 */
[----:B------:R-:W-:Y:S01]  /*0cc0*/  FADD.FTZ R100, R89, R100 ;  /* 0x0000006459647221 */ /* 0x000fe20000010000 */
[----:B------:R-:W-:Y:S06]  /*0cd0*/  BRA `(.L_x_13730) ;  /* 0x0000000000107947 */ /* 0x000fec0003800000 */
.L_x_13728:
[----:B-----5:R-:W-:-:S05]  /*0ce0*/  HADD2.F32 R89, -RZ, R21.H1_H1 ;  /* 0x30000015ff597230 */ /* 0x020fca0000004100 */
[----:B------:R-:W-:Y:S01]  /*0cf0*/  FADD.FTZ R100, R89, R100 ;  /* 0x0000006459647221 */ /* 0x000fe20000010000 */
[----:B------:R-:W-:-:S05]  /*0d00*/  @P3 HADD2.F32 R89, -RZ, R17.H1_H1 ;  /* 0x30000011ff593230 */ /* 0x000fca0000004100 */
[----:B------:R-:W-:-:S07]  /*0d10*/  @P3 FADD.FTZ R100, R89, R100 ;  /* 0x0000006459643221 */ /* 0x000fce0000010000 */
.L_x_13730:
[----:B------:R-:W-:-:S04]  /*0d20*/  F2FP.F16.F32.PACK_AB R88, RZ, R100 ;  /* 0x00000064ff58723e */ /* 0x000fc800000000ff */
[----:B------:R-:W-:-:S07]  /*0d30*/  PRMT R13, R13, 0x5410, R88 ;  /* 0x000054100d0d7816 */ /* 0x000fce0000000058 */
.L_x_13731:
[----:B------:R-:W-:Y:S01]  /*0d40*/  HADD2.F32 R101, -RZ, R90.H0_H0 ;  /* 0x2000005aff657230 */ /* 0x000fe20000004100 */
[----:B------:R-:W-:Y:S06]  /*0d50*/  @P4 BRA `(.L_x_13732) ;  /* 0x0000000000204947 */ /* 0x000fec0003800000 */
[----:B------:R-:W-:-:S04]  /*0d60*/  ISETP.NE.U32.AND P2, PT, RZ, UR12, PT ;  /* 0x0000000cff007c0c */ /* 0x000fc8000bf45070 */
[----:B------:R-:W-:-:S13]  /*0d70*/  ISETP.NE.AND.EX P2, PT, RZ, UR13, PT, P2 ;  /* 0x0000000dff007c0c */ /* 0x000fda000bf45320 */
[----:B------:R-:W-:Y:S05]  /*0d80*/  @P2 BRA `(.L_x_13733) ;  /* 0x0000000000082947 */ /* 0x000fea0003800000 */
[----:B------:R-:W-:Y:S05]  /*0d90*/  @P1 BRA `(.L_x_13734) ;  /* 0x0000000000201947 */ /* 0x000fea0003800000 */
[----:B------:R-:W-:Y:S05]  /*0da0*/  BRA `(.L_x_13735) ;  /* 0x0000000000247947 */ /* 0x000fea0003800000 */
.L_x_13733:
[----:B-----5:R-:W-:-:S05]  /*0db0*/  HADD2.F32 R88, -RZ, R18.H0_H0 ;  /* 0x20000012ff587230 */ /* 0x020fca0000004100 */
[----:B------:R-:W-:Y:S01]  /*0dc0*/  FADD.FTZ R101, R88, R101 ;  /* 0x0000006558657221 */ /* 0x000fe20000010000 */
[----:B------:R-:W-:Y:S06]  /*0dd0*/  BRA `(.L_x_13734) ;  /* 0x0000000000107947 */ /* 0x000fec0003800000 */
.L_x_13732:
[----:B-----5:R-:W-:-:S05]  /*0de0*/  HADD2.F32 R88, -RZ, R22.H0_H0 ;  /* 0x20000016ff587230 */ /* 0x020fca0000004100 */
[----:B------:R-:W-:Y:S01]  /*0df0*/  FADD.FTZ R101, R88, R101 ;  /* 0x0000006558657221 */ /* 0x000fe20000010000 */
[----:B------:R-:W-:-:S05]  /*0e00*/  @P3 HADD2.F32 R88, -RZ, R18.H0_H0 ;  /* 0x20000012ff583230 */ /* 0x000fca0000004100 */
[----:B------:R-:W-:-:S07]  /*0e10*/  @P3 FADD.FTZ R101, R88, R101 ;  /* 0x0000006558653221 */ /* 0x000fce0000010000 */
.L_x_13734:
[----:B------:R-:W-:-:S04]  /*0e20*/  F2FP.F16.F32.PACK_AB R88, RZ, R101 ;  /* 0x00000065ff58723e */ /* 0x000fc800000000ff */
[----:B------:R-:W-:-:S07]  /*0e30*/  PRMT R14, R88, 0x7610, R14 ;  /* 0x00007610580e7816 */ /* 0x000fce000000000e */
.L_x_13735:
[----:B------:R-:W-:Y:S01]  /*0e40*/  HADD2.F32 R108, -RZ, R90.H1_H1 ;  /* 0x3000005aff6c7230 */ /* 0x000fe20000004100 */
[----:B------:R-:W-:Y:S06]  /*0e50*/  @P4 BRA `(.L_x_13736) ;  /* 0x0000000000204947 */ /* 0x000fec0003800000 */
[----:B------:R-:W-:-:S04]  /*0e60*/  ISETP.NE.U32.AND P2, PT, RZ, UR12, PT ;  /* 0x0000000cff007c0c */ /* 0x000fc8000bf45070 */
[----:B------:R-:W-:-:S13]  /*0e70*/  ISETP.NE.AND.EX P2, PT, RZ, UR13, PT, P2 ;  /* 0x0000000dff007c0c */ /* 0x000fda000bf45320 */
[----:B------:R-:W-:Y:S05]  /*0e80*/  @P2 BRA `(.L_x_13737) ;  /* 0x0000000000082947 */ /* 0x000fea0003800000 */
[----:B------:R-:W-:Y:S05]  /*0e90*/  @P1 BRA `(.L_x_13738) ;  /* 0x0000000000201947 */ /* 0x000fea0003800000 */
[----:B------:R-:W-:Y:S05]  /*0ea0*/  BRA `(.L_x_13739) ;  /* 0x0000000000247947 */ /* 0x000fea0003800000 */
.L_x_13737:
[----:B-----5:R-:W-:-:S05]  /*0eb0*/  HADD2.F32 R89, -RZ, R18.H1_H1 ;  /* 0x30000012ff597230 */ /* 0x020fca0000004100 */
[----:B------:R-:W-:Y:S01]  /*0ec0*/  FADD.FTZ R108, R89, R108 ;  /* 0x0000006c596c7221 */ /* 0x000fe20000010000 */
[----:B------:R-:W-:Y:S06]  /*0ed0*/  BRA `(.L_x_13738) ;  /* 0x0000000000107947 */ /* 0x000fec0003800000 */
.L_x_13736:
[----:B-----5:R-:W-:-:S05]  /*0ee0*/  HADD2.F32 R89, -RZ, R22.H1_H1 ;  /* 0x30000016ff597230 */ /* 0x020fca0000004100 */
[----:B------:R-:W-:Y:S01]  /*0ef0*/  FADD.FTZ R108, R89, R108 ;  /* 0x0000006c596c7221 */ /* 0x000fe20000010000 */
[----:B------:R-:W-:-:S05]  /*0f00*/  @P3 HADD2.F32 R89, -RZ, R18.H1_H1 ;  /* 0x30000012ff593230 */ /* 0x000fca0000004100 */
[----:B------:R-:W-:-:S07]  /*0f10*/  @P3 FADD.FTZ R108, R89, R108 ;  /* 0x0000006c596c3221 */ /* 0x000fce0000010000 */
.L_x_13738:
[----:B------:R-:W-:-:S04]  /*0f20*/  F2FP.F16.F32.PACK_AB R88, RZ, R108 ;  /* 0x0000006cff58723e */ /* 0x000fc800000000ff */
[----:B------:R-:W-:-:S07]  /*0f30*/  PRMT R14, R14, 0x5410, R88 ;  /* 0x000054100e0e7816 */ /* 0x000fce0000000058 */
.L_x_13739:
[----:B------:R-:W-:Y:S01]  /*0f40*/  HADD2.F32 R109, -RZ, R91.H0_H0 ;  /* 0x2000005bff6d7230 */ /* 0x000fe20000004100 */
[----:B------:R-:W-:Y:S06]  /*0f50*/  @P4 BRA `(.L_x_13740) ;  /* 0x0000000000204947 */ /* 0x000fec0003800000 */
[----:B------:R-:W-:-:S04]  /*0f60*/  ISETP.NE.U32.AND P2, PT, RZ, UR12, PT ;  /* 0x0000000cff007c0c */ /* 0x000fc8000bf45070 */
[----:B------:R-:W-:-:S13]  /*0f70*/  ISETP.NE.AND.EX P2, PT, RZ, UR13, PT, P2 ;  /* 0x0000000dff007c0c */ /* 0x000fda000bf45320 */
[----:B------:R-:W-:Y:S05]  /*0f80*/  @P2 BRA `(.L_x_13741) ;  /* 0x0000000000082947 */ /* 0x000fea0003800000 */
[----:B------:R-:W-:Y:S05]  /*0f90*/  @P1 BRA `(.L_x_13742) ;  /* 0x0000000000201947 */ /* 0x000fea0003800000 */
[----:B------:R-:W-:Y:S05]  /*0fa0*/  BRA `(.L_x_13743) ;  /* 0x0000000000247947 */ /* 0x000fea0003800000 */
.L_x_13741:
[----:B-----5:R-:W-:-:S05]  /*0fb0*/  HADD2.F32 R88, -RZ, R19.H0_H0 ;  /* 0x20000013ff587230 */ /* 0x020fca0000004100 */
[----:B------:R-:W-:Y:S01]  /*0fc0*/  FADD.FTZ R109, R88, R109 ;  /* 0x0000006d586d7221 */ /* 0x000fe20000010000 */
[----:B------:R-:W-:Y:S06]  /*0fd0*/  BRA `(.L_x_13742) ;  /* 0x0000000000107947 */ /* 0x000fec0003800000 */
.L_x_13740:
[----:B-----5:R-:W-:-:S05]  /*0fe0*/  HADD2.F32 R88, -RZ, R23.H0_H0 ;  /* 0x20000017ff587230 */ /* 0x020fca0000004100 */
[----:B------:R-:W-:Y:S01]  /*0ff0*/  FADD.FTZ R109, R88, R109 ;  /* 0x0000006d586d7221 */ /* 0x000fe20000010000 */
[----:B------:R-:W-:-:S05]  /*1000*/  @P3 HADD2.F32 R88, -RZ, R19.H0_H0 ;  /* 0x20000013ff583230 */ /* 0x000fca0000004100 */
[----:B------:R-:W-:-:S07]  /*1010*/  @P3 FADD.FTZ R109, R88, R109 ;  /* 0x0000006d586d3221 */ /* 0x000fce0000010000 */
.L_x_13742:
[----:B------:R-:W-:-:S04]  /*1020*/  F2FP.F16.F32.PACK_AB R88, RZ, R109 ;  /* 0x0000006dff58723e */ /* 0x000fc800000000ff */
[----:B------:R-:W-:-:S07]  /*1030*/  PRMT R15, R88, 0x7610, R15 ;  /* 0x00007610580f7816 */ /* 0x000fce000000000f */
.L_x_13743:
[----:B------:R-:W-:Y:S01]  /*1040*/  HADD2.F32 R116, -RZ, R91.H1_H1 ;  /* 0x3000005bff747230 */ /* 0x000fe20000004100 */
[----:B------:R-:W-:Y:S06]  /*1050*/  @P4 BRA `(.L_x_13744) ;  /* 0x0000000000204947 */ /* 0x000fec0003800000 */
[----:B------:R-:W-:-:S04]  /*1060*/  ISETP.NE.U32.AND P2, PT, RZ, UR12, PT ;  /* 0x0000000cff007c0c */ /* 0x000fc8000bf45070 */
[----:B------:R-:W-:-:S13]  /*1070*/  ISETP.NE.AND.EX P2, PT, RZ, UR13, PT, P2 ;  /* 0x0000000dff007c0c */ /* 0x000fda000bf45320 */
[----:B------:R-:W-:Y:S05]  /*1080*/  @P2 BRA `(.L_x_13745) ;  /* 0x0000000000082947 */ /* 0x000fea0003800000 */
[----:B------:R-:W-:Y:S05]  /*1090*/  @P1 BRA `(.L_x_13746) ;  /* 0x0000000000201947 */ /* 0x000fea0003800000 */
[----:B------:R-:W-:Y:S05]  /*10a0*/  BRA `(.L_x_13747) ;  /* 0x0000000000247947 */ /* 0x000fea0003800000 */
.L_x_13745:
[----:B-----5:R-:W-:-:S05]  /*10b0*/  HADD2.F32 R89, -RZ, R19.H1_H1 ;  /* 0x30000013ff597230 */ /* 0x020fca0000004100 */
[----:B------:R-:W-:Y:S01]  /*10c0*/  FADD.FTZ R116, R89, R116 ;  /* 0x0000007459747221 */ /* 0x000fe20000010000 */
[----:B------:R-:W-:Y:S06]  /*10d0*/  BRA `(.L_x_13746) ;  /* 0x0000000000107947 */ /* 0x000fec0003800000 */
.L_x_13744:
[----:B-----5:R-:W-:-:S05]  /*10e0*/  HADD2.F32 R89, -RZ, R23.H1_H1 ;  /* 0x30000017ff597230 */ /* 0x020fca0000004100 */
[----:B------:R-:W-:Y:S01]  /*10f0*/  FADD.FTZ R116, R89, R116 ;  /* 0x0000007459747221 */ /* 0x000fe20000010000 */
[----:B------:R-:W-:-:S05]  /*1100*/  @P3 HADD2.F32 R89, -RZ, R19.H1_H1 ;  /* 0x30000013ff593230 */ /* 0x000fca0000004100 */
[----:B------:R-:W-:-:S07]  /*1110*/  @P3 FADD.FTZ R116, R89, R116 ;  /* 0x0000007459743221 */ /* 0x000fce0000010000 */
.L_x_13746:
[----:B------:R-:W-:-:S04]  /*1120*/  F2FP.F16.F32.PACK_AB R88, RZ, R116 ;  /* 0x00000074ff58723e */ /* 0x000fc800000000ff */
[----:B------:R-:W-:-:S07]  /*1130*/  PRMT R15, R15, 0x5410, R88 ;  /* 0x000054100f0f7816 */ /* 0x000fce0000000058 */
.L_x_13747:
[----:B------:R-:W1:Y:S01]  /*1140*/  @P1 LDC.64 R88, c[0x0][0x238] ;  /* 0x00008e00ff581b82 */ /* 0x000e620000000a00 */
[C---:B------:R-:W-:Y:S02]  /*1150*/  IADD3 R121, R2.reuse, 0x80, RZ ;  /* 0x0000008002797810 */ /* 0x040fe40007ffe0ff */
[----:B-1----:R-:W-:-:S04]  /*1160*/  @P1 LEA R88, P2, R2, R88, 0x4 ;  /* 0x0000005802581211 */ /* 0x002fc800078420ff */
[----:B------:R-:W-:-:S05]  /*1170*/  @P1 LEA.HI.X R89, R2, R89, RZ, 0x4, P2 ;  /* 0x0000005902591211 */ /* 0x000fca00010f24ff */
[----:B------:R1:W-:Y:S04]  /*1180*/  @P1 STG.E.128 desc[UR4][R88.64], R12 ;  /* 0x0000000c58001986 */ /* 0x0003e8000c101d04 */
.L_x_13715:
[----:B------:R-:W-:Y:S05]  /*1190*/  BSYNC B0 ;  /* 0x0000000000007941 */ /* 0x000fea0003800000 */
.L_x_13714:
        /* <DEDUP_REMOVED lines=25> */
.L_x_13751:
[----:B-----5:R-:W-:-:S05]  /*1330*/  HADD2.F32 R96, -RZ, R16.H0_H0 ;  /* 0x20000010ff607230 */ /* 0x020fca0000004100 */
[----:B------:R-:W-:Y:S01]  /*1340*/  FADD.FTZ R9, R96, R9 ;  /* 0x0000000960097221 */ /* 0x000fe20000010000 */
[----:B------:R-:W-:Y:S06]  /*1350*/  BRA `(.L_x_13752) ;  /* 0x0000000000107947 */ /* 0x000fec0003800000 */
.L_x_13750:
[----:B-----5:R-:W-:-:S05]  /*1360*/  HADD2.F32 R96, -RZ, R20.H0_H0 ;  /* 0x20000014ff607230 */ /* 0x020fca0000004100 */
[----:B------:R-:W-:Y:S01]  /*1370*/  FADD.FTZ R9, R96, R9 ;  /* 0x0000000960097221 */ /* 0x000fe20000010000 */
[----:B------:R-:W-:-:S05]  /*1380*/  @P3 HADD2.F32 R96, -RZ, R16.H0_H0 ;  /* 0x20000010ff603230 */ /* 0x000fca0000004100 */
[----:B------:R-:W-:-:S07]  /*1390*/  @P3 FADD.FTZ R9, R96, R9 ;  /* 0x0000000960093221 */ /* 0x000fce0000010000 */
.L_x_13752:
[----:B------:R-:W-:-:S04]  /*13a0*/  F2FP.F16.F32.PACK_AB R95, RZ, R9 ;  /* 0x00000009ff5f723e */ /* 0x000fc800000000ff */
[----:B------:R-:W-:-:S07]  /*13b0*/  PRMT R12, R95, 0x7610, R12 ;  /* 0x000076105f0c7816 */ /* 0x000fce000000000c */
.L_x_13753:
[----:B------:R-:W-:Y:S01]  /*13c0*/  HADD2.F32 R96, -RZ, R88.H1_H1 ;  /* 0x30000058ff607230 */ /* 0x000fe20000004100 */
[----:B------:R-:W-:Y:S06]  /*13d0*/  @P4 BRA `(.L_x_13754) ;  /* 0x0000000000204947 */ /* 0x000fec0003800000 */
[----:B------:R-:W-:-:S04]  /*13e0*/  ISETP.NE.U32.AND P2, PT, RZ, UR12, PT ;  /* 0x0000000cff007c0c */ /* 0x000fc8000bf45070 */
[----:B------:R-:W-:-:S13]  /*13f0*/  ISETP.NE.AND.EX P2, PT, RZ, UR13, PT, P2 ;  /* 0x0000000dff007c0c */ /* 0x000fda000bf45320 */
[----:B------:R-:W-:Y:S05]  /*1400*/  @P2 BRA `(.L_x_13755) ;  /* 0x0000000000082947 */ /* 0x000fea0003800000 */
[----:B------:R-:W-:Y:S05]  /*1410*/  @P1 BRA `(.L_x_13756) ;  /* 0x0000000000201947 */ /* 0x000fea0003800000 */
[----:B------:R-:W-:Y:S05]  /*1420*/  BRA `(.L_x_13757) ;  /* 0x0000000000247947 */ /* 0x000fea0003800000 */
.L_x_13755:
[----:B-----5:R-:W-:-:S05]  /*1430*/  HADD2.F32 R95, -RZ, R16.H1_H1 ;  /* 0x30000010ff5f7230 */ /* 0x020fca0000004100 */
[----:B------:R-:W-:Y:S01]  /*1440*/  FADD.FTZ R96, R95, R96 ;  /* 0x000000605f607221 */ /* 0x000fe20000010000 */
[----:B------:R-:W-:Y:S06]  /*1450*/  BRA `(.L_x_13756) ;  /* 0x0000000000107947 */ /* 0x000fec0003800000 */
.L_x_13754:
[----:B-----5:R-:W-:-:S05]  /*1460*/  HADD2.F32 R95, -RZ, R20.H1_H1 ;  /* 0x30000014ff5f7230 */ /* 0x020fca0000004100 */
[----:B------:R-:W-:Y:S01]  /*1470*/  FADD.FTZ R96, R95, R96 ;  /* 0x000000605f607221 */ /* 0x000fe20000010000 */
[----:B------:R-:W-:-:S05]  /*1480*/  @P3 HADD2.F32 R95, -RZ, R16.H1_H1 ;  /* 0x30000010ff5f3230 */ /* 0x000fca0000004100 */
[----:B------:R-:W-:-:S07]  /*1490*/  @P3 FADD.FTZ R96, R95, R96 ;  /* 0x000000605f603221 */ /* 0x000fce0000010000 */
.L_x_13756:
[----:B------:R-:W-:-:S04]  /*14a0*/  F2FP.F16.F32.PACK_AB R88, RZ, R96 ;  /* 0x00000060ff58723e */ /* 0x000fc800000000ff */
[----:B------:R-:W-:-:S07]  /*14b0*/  PRMT R12, R12, 0x5410, R88 ;  /* 0x000054100c0c7816 */ /* 0x000fce0000000058 */
.L_x_13757:
[----:B------:R-:W-:Y:S01]  /*14c0*/  HADD2.F32 R95, -RZ, R89.H0_H0 ;  /* 0x20000059ff5f7230 */ /* 0x000fe20000004100 */
[----:B------:R-:W-:Y:S06]  /*14d0*/  @P4 BRA `(.L_x_13758) ;  /* 0x0000000000204947 */ /* 0x000fec0003800000 */
[----:B------:R-:W-:-:S04]  /*14e0*/  ISETP.NE.U32.AND P2, PT, RZ, UR12, PT ;  /* 0x0000000cff007c0c */ /* 0x000fc8000bf45070 */
[----:B------:R-:W-:-:S13]  /*14f0*/  ISETP.NE.AND.EX P2, PT, RZ, UR13, PT, P2 ;  /* 0x0000000dff007c0c */ /* 0x000fda000bf45320 */
[----:B------:R-:W-:Y:S05]  /*1500*/  @P2 BRA `(.L_x_13759) ;  /* 0x0000000000082947 */ /* 0x000fea0003800000 */
[----:B------:R-:W-:Y:S05]  /*1510*/  @P1 BRA `(.L_x_13760) ;  /* 0x0000000000201947 */ /* 0x000fea0003800000 */
[----:B------:R-:W-:Y:S05]  /*1520*/  BRA `(.L_x_13761) ;  /* 0x0000000000247947 */ /* 0x000fea0003800000 */
.L_x_13759:
[----:B-----5:R-:W-:-:S05]  /*1530*/  HADD2.F32 R88, -RZ, R17.H0_H0 ;  /* 0x20000011ff587230 */ /* 0x020fca0000004100 */
[----:B------:R-:W-:Y:S01]  /*1540*/  FADD.FTZ R95, R88, R95 ;  /* 0x0000005f585f7221 */ /* 0x000fe20000010000 */
[----:B------:R-:W-:Y:S06]  /*1550*/  BRA `(.L_x_13760) ;  /* 0x0000000000107947 */ /* 0x000fec0003800000 */
.L_x_13758:
[----:B-----5:R-:W-:-:S05]  /*1560*/  HADD2.F32 R88, -RZ, R21.H0_H0 ;  /* 0x20000015ff587230 */ /* 0x020fca0000004100 */
[----:B------:R-:W-:Y:S01]  /*1570*/  FADD.FTZ R95, R88, R95 ;  /* 0x0000005f585f7221 */ /* 0x000fe20000010000 */
[----:B------:R-:W-:-:S05]  /*1580*/  @P3 HADD2.F32 R88, -RZ, R17.H0_H0 ;  /* 0x20000011ff583230 */ /* 0x000fca0000004100 */
[----:B------:R-:W-:-:S07]  /*1590*/  @P3 FADD.FTZ R95, R88, R95 ;  /* 0x0000005f585f3221 */ /* 0x000fce0000010000 */
.L_x_13760:
[----:B------:R-:W-:-:S04]  /*15a0*/  F2FP.F16.F32.PACK_AB R88, RZ, R95 ;  /* 0x0000005fff58723e */ /* 0x000fc800000000ff */
[----:B------:R-:W-:-:S07]  /*15b0*/  PRMT R13, R88, 0x7610, R13 ;  /* 0x00007610580d7816 */ /* 0x000fce000000000d */
.L_x_13761:
[----:B------:R-:W-:Y:S01]  /*15c0*/  HADD2.F32 R102, -RZ, R89.H1_H1 ;  /* 0x30000059ff667230 */ /* 0x000fe20000004100 */
[----:B------:R-:W-:Y:S06]  /*15d0*/  @P4 BRA `(.L_x_13762) ;  /* 0x0000000000204947 */ /* 0x000fec0003800000 */
[----:B------:R-:W-:-:S04]  /*15e0*/  ISETP.NE.U32.AND P2, PT, RZ, UR12, PT ;  /* 0x0000000cff007c0c */ /* 0x000fc8000bf45070 */
[----:B------:R-:W-:-:S13]  /*15f0*/  ISETP.NE.AND.EX P2, PT, RZ, UR13, PT, P2 ;  /* 0x0000000dff007c0c */ /* 0x000fda000bf45320 */
[----:B------:R-:W-:Y:S05]  /*1600*/  @P2 BRA `(.L_x_13763) ;  /* 0x0000000000082947 */ /* 0x000fea0003800000 */
[----:B------:R-:W-:Y:S05]  /*1610*/  @P1 BRA `(.L_x_13764) ;  /* 0x0000000000201947 */ /* 0x000fea0003800000 */
[----:B------:R-:W-:Y:S05]  /*1620*/  BRA `(.L_x_13765) ;  /* 0x0000000000247947 */ /* 0x000fea0003800000 */
.L_x_13763:
[----:B-----5:R-:W-:-:S05]  /*1630*/  HADD2.F32 R89, -RZ, R17.H1_H1 ;  /* 0x30000011ff597230 */ /* 0x020fca0000004100 */
[----:B------:R-:W-:Y:S01]  /*1640*/  FADD.FTZ R102, R89, R102 ;  /* 0x0000006659667221 */ /* 0x000fe20000010000 */
[----:B------:R-:W-:Y:S06]  /*1650*/  BRA `(.L_x_13764) ;  /* 0x0000000000107947 */ /* 0x000fec0003800000 */
.L_x_13762:
[----:B-----5:R-:W-:-:S05]  /*1660*/  HADD2.F32 R89, -RZ, R21.H1_H1 ;  /* 0x30000015ff597230 */ /* 0x020fca0000004100 */
[----:B------:R-:W-:Y:S01]  /*1670*/  FADD.FTZ R102, R89, R102 ;  /* 0x0000006659667221 */ /* 0x000fe20000010000 */
[----:B------:R-:W-:-:S05]  /*1680*/  @P3 HADD2.F32 R89, -RZ, R17.H1_H1 ;  /* 0x30000011ff593230 */ /* 0x000fca0000004100 */
[----:B------:R-:W-:-:S07]  /*1690*/  @P3 FADD.FTZ R102, R89, R102 ;  /* 0x0000006659663221 */ /* 0x000fce0000010000 */
.L_x_13764:
[----:B------:R-:W-:-:S04]  /*16a0*/  F2FP.F16.F32.PACK_AB R88, RZ, R102 ;  /* 0x00000066ff58723e */ /* 0x000fc800000000ff */
[----:B------:R-:W-:-:S07]  /*16b0*/  PRMT R13, R13, 0x5410, R88 ;  /* 0x000054100d0d7816 */ /* 0x000fce0000000058 */
.L_x_13765:
[----:B------:R-:W-:Y:S01]  /*16c0*/  HADD2.F32 R103, -RZ, R90.H0_H0 ;  /* 0x2000005aff677230 */ /* 0x000fe20000004100 */
[----:B------:R-:W-:Y:S06]  /*16d0*/  @P4 BRA `(.L_x_13766) ;  /* 0x0000000000204947 */ /* 0x000fec0003800000 */
[----:B------:R-:W-:-:S04]  /*16e0*/  ISETP.NE.U32.AND P2, PT, RZ, UR12, PT ;  /* 0x0000000cff007c0c */ /* 0x000fc8000bf45070 */
[----:B------:R-:W-:-:S13]  /*16f0*/  ISETP.NE.AND.EX P2, PT, RZ, UR13, PT, P2 ;  /* 0x0000000dff007c0c */ /* 0x000fda000bf45320 */
[----:B------:R-:W-:Y:S05]  /*1700*/  @P2 BRA `(.L_x_13767) ;  /* 0x0000000000082947 */ /* 0x000fea0003800000 */
[----:B------:R-:W-:Y:S05]  /*1710*/  @P1 BRA `(.L_x_13768) ;  /* 0x0000000000201947 */ /* 0x000fea0003800000 */
[----:B------:R-:W-:Y:S05]  /*1720*/  BRA `(.L_x_13769) ;  /* 0x0000000000247947 */ /* 0x000fea0003800000 */
.L_x_13767:
[----:B-----5:R-:W-:-:S05]  /*1730*/  HADD2.F32 R88, -RZ, R18.H0_H0 ;  /* 0x20000012ff587230 */ /* 0x020fca0000004100 */
[----:B------:R-:W-:Y:S01]  /*1740*/  FADD.FTZ R103, R88, R103 ;  /* 0x0000006758677221 */ /* 0x000fe20000010000 */
[----:B------:R-:W-:Y:S06]  /*1750*/  BRA `(.L_x_13768) ;  /* 0x0000000000107947 */ /* 0x000fec0003800000 */
.L_x_13766:
[----:B-----5:R-:W-:-:S05]  /*1760*/  HADD2.F32 R88, -RZ, R22.H0_H0 ;  /* 0x20000016ff587230 */ /* 0x020fca0000004100 */
[----:B------:R-:W-:Y:S01]  /*1770*/  FADD.FTZ R103, R88, R103 ;  /* 0x0000006758677221 */ /* 0x000fe20000010000 */
[----:B------:R-:W-:-:S05]  /*1780*/  @P3 HADD2.F32 R88, -RZ, R18.H0_H0 ;  /* 0x20000012ff583230 */ /* 0x000fca0000004100 */
[----:B------:R-:W-:-:S07]  /*1790*/  @P3 FADD.FTZ R103, R88, R103 ;  /* 0x0000006758673221 */ /* 0x000fce0000010000 */
.L_x_13768:
[----:B------:R-:W-:-:S04]  /*17a0*/  F2FP.F16.F32.PACK_AB R88, RZ, R103 ;  /* 0x00000067ff58723e */ /* 0x000fc800000000ff */
[----:B------:R-:W-:-:S07]  /*17b0*/  PRMT R14, R88, 0x7610, R14 ;  /* 0x00007610580e7816 */ /* 0x000fce000000000e */
.L_x_13769:
[----:B------:R-:W-:Y:S01]  /*17c0*/  HADD2.F32 R110, -RZ, R90.H1_H1 ;  /* 0x3000005aff6e7230 */ /* 0x000fe20000004100 */
[----:B------:R-:W-:Y:S06]  /*17d0*/  @P4 BRA `(.L_x_13770) ;  /* 0x0000000000204947 */ /* 0x000fec0003800000 */
[----:B------:R-:W-:-:S04]  /*17e0*/  ISETP.NE.U32.AND P2, PT, RZ, UR12, PT ;  /* 0x0000000cff007c0c */ /* 0x000fc8000bf45070 */
[----:B------:R-:W-:-:S13]  /*17f0*/  ISETP.NE.AND.EX P2, PT, RZ, UR13, PT, P2 ;  /* 0x0000000dff007c0c */ /* 0x000fda000bf45320 */
[----:B------:R-:W-:Y:S05]  /*1800*/  @P2 BRA `(.L_x_13771) ;  /* 0x0000000000082947 */ /* 0x000fea0003800000 */
[----:B------:R-:W-:Y:S05]  /*1810*/  @P1 BRA `(.L_x_13772) ;  /* 0x0000000000201947 */ /* 0x000fea0003800000 */
[----:B------:R-:W-:Y:S05]  /*1820*/  BRA `(.L_x_13773) ;  /* 0x0000000000247947 */ /* 0x000fea0003800000 */
.L_x_13771:
[----:B-----5:R-:W-:-:S05]  /*1830*/  HADD2.F32 R89, -RZ, R18.H1_H1 ;  /* 0x30000012ff597230 */ /* 0x020fca0000004100 */
[----:B------:R-:W-:Y:S01]  /*1840*/  FADD.FTZ R110, R89, R110 ;  /* 0x0000006e596e7221 */ /* 0x000fe20000010000 */
[----:B------:R-:W-:Y:S06]  /*1850*/  BRA `(.L_x_13772) ;  /* 0x0000000000107947 */ /* 0x000fec0003800000 */
.L_x_13770:
[----:B-----5:R-:W-:-:S05]  /*1860*/  HADD2.F32 R89, -RZ, R22.H1_H1 ;  /* 0x30000016ff597230 */ /* 0x020fca0000004100 */
[----:B------:R-:W-:Y:S01]  /*1870*/  FADD.FTZ R110, R89, R110 ;  /* 0x0000006e596e7221 */ /* 0x000fe20000010000 */
[----:B------:R-:W-:-:S05]  /*1880*/  @P3 HADD2.F32 R89, -RZ, R18.H1_H1 ;  /* 0x30000012ff593230 */ /* 0x000fca0000004100 */
[----:B------:R-:W-:-:S07]  /*1890*/  @P3 FADD.FTZ R110, R89, R110 ;  /* 0x0000006e596e3221 */ /* 0x000fce0000010000 */
.L_x_13772:
[----:B------:R-:W-:-:S04]  /*18a0*/  F2FP.F16.F32.PACK_AB R88, RZ, R110 ;  /* 0x0000006eff58723e */ /* 0x000fc800000000ff */
[----:B------:R-:W-:-:S07]  /*18b0*/  PRMT R14, R14, 0x5410, R88 ;  /* 0x000054100e0e7816 */ /* 0x000fce0000000058 */
.L_x_13773:
[----:B------:R-:W-:Y:S01]  /*18c0*/  HADD2.F32 R111, -RZ, R91.H0_H0 ;  /* 0x2000005bff6f7230 */ /* 0x000fe20000004100 */
[----:B------:R-:W-:Y:S06]  /*18d0*/  @P4 BRA `(.L_x_13774) ;  /* 0x0000000000204947 */ /* 0x000fec0003800000 */
[----:B------:R-:W-:-:S04]  /*18e0*/  ISETP.NE.U32.AND P2, PT, RZ, UR12, PT ;  /* 0x0000000cff007c0c */ /* 0x000fc8000bf45070 */
[----:B------:R-:W-:-:S13]  /*18f0*/  ISETP.NE.AND.EX P2, PT, RZ, UR13, PT, P2 ;  /* 0x0000000dff007c0c */ /* 0x000fda000bf45320 */
[----:B------:R-:W-:Y:S05]  /*1900*/  @P2 BRA `(.L_x_13775) ;  /* 0x0000000000082947 */ /* 0x000fea0003800000 */
[----:B------:R-:W-:Y:S05]  /*1910*/  @P1 BRA `(.L_x_13776) ;  /* 0x0000000000201947 */ /* 0x000fea0003800000 */
[----:B------:R-:W-:Y:S05]  /*1920*/  BRA `(.L_x_13777) ;  /* 0x0000000000247947 */ /* 0x000fea0003800000 */
.L_x_13775:
[----:B-----5:R-:W-:-:S05]  /*1930*/  HADD2.F32 R88, -RZ, R19.H0_H0 ;  /* 0x20000013ff587230 */ /* 0x020fca0000004100 */
[----:B------:R-:W-:Y:S01]  /*1940*/  FADD.FTZ R111, R88, R111 ;  /* 0x0000006f586f7221 */ /* 0x000fe20000010000 */
[----:B------:R-:W-:Y:S06]  /*1950*/  BRA `(.L_x_13776) ;  /* 0x0000000000107947 */ /* 0x000fec0003800000 */
.L_x_13774:
[----:B-----5:R-:W-:-:S05]  /*1960*/  HADD2.F32 R88, -RZ, R23.H0_H0 ;  /* 0x20000017ff587230 */ /* 0x020fca0000004100 */
[----:B------:R-:W-:Y:S01]  /*1970*/  FADD.FTZ R111, R88, R111 ;  /* 0x0000006f586f7221 */ /* 0x000fe20000010000 */
[----:B------:R-:W-:-:S05]  /*1980*/  @P3 HADD2.F32 R88, -RZ, R19.H0_H0 ;  /* 0x20000013ff583230 */ /* 0x000fca0000004100 */
[----:B------:R-:W-:-:S07]  /*1990*/  @P3 FADD.FTZ R111, R88, R111 ;  /* 0x0000006f586f3221 */ /* 0x000fce0000010000 */
.L_x_13776:
[----:B------:R-:W-:-:S04]  /*19a0*/  F2FP.F16.F32.PACK_AB R88, RZ, R111 ;  /* 0x0000006fff58723e */ /* 0x000fc800000000ff */
[----:B------:R-:W-:-:S07]  /*19b0*/  PRMT R15, R88, 0x7610, R15 ;  /* 0x00007610580f7816 */ /* 0x000fce000000000f */
.L_x_13777:
[----:B------:R-:W-:Y:S01]  /*19c0*/  HADD2.F32 R117, -RZ, R91.H1_H1 ;  /* 0x3000005bff757230 */ /* 0x000fe20000004100 */
[----:B------:R-:W-:Y:S06]  /*19d0*/  @P4 BRA `(.L_x_13778) ;  /* 0x0000000000204947 */ /* 0x000fec0003800000 */
[----:B------:R-:W-:-:S04]  /*19e0*/  ISETP.NE.U32.AND P2, PT, RZ, UR12, PT ;  /* 0x0000000cff007c0c */ /* 0x000fc8000bf45070 */
[----:B------:R-:W-:-:S13]  /*19f0*/  ISETP.NE.AND.EX P2, PT, RZ, UR13, PT, P2 ;  /* 0x0000000dff007c0c */ /* 0x000fda000bf45320 */
[----:B------:R-:W-:Y:S05]  /*1a00*/  @P2 BRA `(.L_x_13779) ;  /* 0x0000000000082947 */ /* 0x000fea0003800000 */
[----:B------:R-:W-:Y:S05]  /*1a10*/  @P1 BRA `(.L_x_13780) ;  /* 0x0000000000201947 */ /* 0x000fea0003800000 */
[----:B------:R-:W-:Y:S05]  /*1a20*/  BRA `(.L_x_13781) ;  /* 0x0000000000247947 */ /* 0x000fea0003800000 */
.L_x_13779:
[----:B-----5:R-:W-:-:S05]  /*1a30*/  HADD2.F32 R88, -RZ, R19.H1_H1 ;  /* 0x30000013ff587230 */ /* 0x020fca0000004100 */
[----:B------:R-:W-:Y:S01]  /*1a40*/  FADD.FTZ R117, R88, R117 ;  /* 0x0000007558757221 */ /* 0x000fe20000010000 */
[----:B------:R-:W-:Y:S06]  /*1a50*/  BRA `(.L_x_13780) ;  /* 0x0000000000107947 */ /* 0x000fec0003800000 */
.L_x_13778:
[----:B-----5:R-:W-:-:S05]  /*1a60*/  HADD2.F32 R88, -RZ, R23.H1_H1 ;  /* 0x30000017ff587230 */ /* 0x020fca0000004100 */
[----:B------:R-:W-:Y:S01]  /*1a70*/  FADD.FTZ R117, R88, R117 ;  /* 0x0000007558757221 */ /* 0x000fe20000010000 */
[----:B------:R-:W-:-:S05]  /*1a80*/  @P3 HADD2.F32 R88, -RZ, R19.H1_H1 ;  /* 0x30000013ff583230 */ /* 0x000fca0000004100 */
[----:B------:R-:W-:-:S07]  /*1a90*/  @P3 FADD.FTZ R117, R88, R117 ;  /* 0x0000007558753221 */ /* 0x000fce0000010000 */
.L_x_13780:
[----:B------:R-:W-:-:S04]  /*1aa0*/  F2FP.F16.F32.PACK_AB R88, RZ, R117 ;  /* 0x00000075ff58723e */ /* 0x000fc800000000ff */
[----:B------:R-:W-:-:S07]  /*1ab0*/  PRMT R15, R15, 0x5410, R88 ;  /* 0x000054100f0f7816 */ /* 0x000fce0000000058 */
.L_x_13781:
[----:B------:R-:W1:Y:S02]  /*1ac0*/  @P1 LDC.64 R88, c[0x0][0x238] ;  /* 0x00008e00ff581b82 */ /* 0x000e640000000a00 */
[----:B-1----:R-:W-:-:S04]  /*1ad0*/  @P1 LEA R88, P2, R121, R88, 0x4 ;  /* 0x0000005879581211 */ /* 0x002fc800078420ff */
[C---:B------:R-:W-:Y:S02]  /*1ae0*/  @P1 LEA.HI.X R89, R121.reuse, R89, RZ, 0x4, P2 ;  /* 0x0000005979591211 */ /* 0x040fe400010f24ff */
[----:B------:R-:W-:-:S03]  /*1af0*/  IADD3 R121, R121, 0x80, RZ ;  /* 0x0000008079797810 */ /* 0x000fc60007ffe0ff */
[----:B------:R2:W-:Y:S04]  /*1b00*/  @P1 STG.E.128 desc[UR4][R88.64], R12 ;  /* 0x0000000c58001986 */ /* 0x0005e8000c101d04 */
.L_x_13749:
[----:B------:R-:W-:Y:S05]  /*1b10*/  BSYNC B0 ;  /* 0x0000000000007941 */ /* 0x000fea0003800000 */
.L_x_13748:
        /* <DEDUP_REMOVED lines=25> */
.L_x_13785:
[----:B-----5:R-:W-:-:S05]  /*1cb0*/  HADD2.F32 R93, -RZ, R16.H0_H0 ;  /* 0x20000010ff5d7230 */ /* 0x020fca0000004100 */
[----:B------:R-:W-:Y:S01]  /*1cc0*/  FADD.FTZ R10, R93, R10 ;  /* 0x0000000a5d0a7221 */ /* 0x000fe20000010000 */
[----:B------:R-:W-:Y:S06]  /*1cd0*/  BRA `(.L_x_13786) ;  /* 0x0000000000107947 */ /* 0x000fec0003800000 */
.L_x_13784:
[----:B-----5:R-:W-:-:S05]  /*1ce0*/  HADD2.F32 R93, -RZ, R20.H0_H0 ;  /* 0x20000014ff5d7230 */ /* 0x020fca0000004100 */
[----:B------:R-:W-:Y:S01]  /*1cf0*/  FADD.FTZ R10, R93, R10 ;  /* 0x0000000a5d0a7221 */ /* 0x000fe20000010000 */
[----:B------:R-:W-:-:S05]  /*1d00*/  @P3 HADD2.F32 R93, -RZ, R16.H0_H0 ;  /* 0x20000010ff5d3230 */ /* 0x000fca0000004100 */
[----:B------:R-:W-:-:S07]  /*1d10*/  @P3 FADD.FTZ R10, R93, R10 ;  /* 0x0000000a5d0a3221 */ /* 0x000fce0000010000 */
.L_x_13786:
[----:B------:R-:W-:-:S04]  /*1d20*/  F2FP.F16.F32.PACK_AB R93, RZ, R10 ;  /* 0x0000000aff5d723e */ /* 0x000fc800000000ff */
[----:B------:R-:W-:-:S07]  /*1d30*/  PRMT R12, R93, 0x7610, R12 ;  /* 0x000076105d0c7816 */ /* 0x000fce000000000c */
.L_x_13787:
[----:B------:R-:W-:Y:S01]  /*1d40*/  HADD2.F32 R94, -RZ, R88.H1_H1 ;  /* 0x30000058ff5e7230 */ /* 0x000fe20000004100 */
[----:B------:R-:W-:Y:S06]  /*1d50*/  @P4 BRA `(.L_x_13788) ;  /* 0x0000000000204947 */ /* 0x000fec0003800000 */
[----:B------:R-:W-:-:S04]  /*1d60*/  ISETP.NE.U32.AND P2, PT, RZ, UR12, PT ;  /* 0x0000000cff007c0c */ /* 0x000fc8000bf45070 */
[----:B------:R-:W-:-:S13]  /*1d70*/  ISETP.NE.AND.EX P2, PT, RZ, UR13, PT, P2 ;  /* 0x0000000dff007c0c */ /* 0x000fda000bf45320 */
[----:B------:R-:W-:Y:S05]  /*1d80*/  @P2 BRA `(.L_x_13789) ;  /* 0x0000000000082947 */ /* 0x000fea0003800000 */
[----:B------:R-:W-:Y:S05]  /*1d90*/  @P1 BRA `(.L_x_13790) ;  /* 0x0000000000201947 */ /* 0x000fea0003800000 */
[----:B------:R-:W-:Y:S05]  /*1da0*/  BRA `(.L_x_13791) ;  /* 0x0000000000247947 */ /* 0x000fea0003800000 */
.L_x_13789:
[----:B-----5:R-:W-:-:S05]  /*1db0*/  HADD2.F32 R93, -RZ, R16.H1_H1 ;  /* 0x30000010ff5d7230 */ /* 0x020fca0000004100 */
[----:B------:R-:W-:Y:S01]  /*1dc0*/  FADD.FTZ R94, R93, R94 ;  /* 0x0000005e5d5e7221 */ /* 0x000fe20000010000 */
[----:B------:R-:W-:Y:S06]  /*1dd0*/  BRA `(.L_x_13790) ;  /* 0x0000000000107947 */ /* 0x000fec0003800000 */
.L_x_13788:
[----:B-----5:R-:W-:-:S05]  /*1de0*/  HADD2.F32 R93, -RZ, R20.H1_H1 ;  /* 0x30000014ff5d7230 */ /* 0x020fca0000004100 */
[----:B------:R-:W-:Y:S01]  /*1df0*/  FADD.FTZ R94, R93, R94 ;  /* 0x0000005e5d5e7221 */ /* 0x000fe20000010000 */
[----:B------:R-:W-:-:S05]  /*1e00*/  @P3 HADD2.F32 R93, -RZ, R16.H1_H1 ;  /* 0x30000010ff5d3230 */ /* 0x000fca0000004100 */
[----:B------:R-:W-:-:S07]  /*1e10*/  @P3 FADD.FTZ R94, R93, R94 ;  /* 0x0000005e5d5e3221 */ /* 0x000fce0000010000 */
.L_x_13790:
[----:B------:R-:W-:-:S04]  /*1e20*/  F2FP.F16.F32.PACK_AB R88, RZ, R94 ;  /* 0x0000005eff58723e */ /* 0x000fc800000000ff */
[----:B------:R-:W-:-:S07]  /*1e30*/  PRMT R12, R12, 0x5410, R88 ;  /* 0x000054100c0c7816 */ /* 0x000fce0000000058 */
.L_x_13791:
[----:B------:R-:W-:Y:S01]  /*1e40*/  HADD2.F32 R93, -RZ, R89.H0_H0 ;  /* 0x20000059ff5d7230 */ /* 0x000fe20000004100 */
[----:B------:R-:W-:Y:S06]  /*1e50*/  @P4 BRA `(.L_x_13792) ;  /* 0x0000000000204947 */ /* 0x000fec0003800000 */
[----:B------:R-:W-:-:S04]  /*1e60*/  ISETP.NE.U32.AND P2, PT, RZ, UR12, PT ;  /* 0x0000000cff007c0c */ /* 0x000fc8000bf45070 */
[----:B------:R-:W-:-:S13]  /*1e70*/  ISETP.NE.AND.EX P2, PT, RZ, UR13, PT, P2 ;  /* 0x0000000dff007c0c */ /* 0x000fda000bf45320 */
[----:B------:R-:W-:Y:S05]  /*1e80*/  @P2 BRA `(.L_x_13793) ;  /* 0x0000000000082947 */ /* 0x000fea0003800000 */
[----:B------:R-:W-:Y:S05]  /*1e90*/  @P1 BRA `(.L_x_13794) ;  /* 0x0000000000201947 */ /* 0x000fea0003800000 */
[----:B------:R-:W-:Y:S05]  /*1ea0*/  BRA `(.L_x_13795) ;  /* 0x0000000000247947 */ /* 0x000fea0003800000 */
.L_x_13793:
[----:B-----5:R-:W-:-:S05]  /*1eb0*/  HADD2.F32 R88, -RZ, R17.H0_H0 ;  /* 0x20000011ff587230 */ /* 0x020fca0000004100 */
[----:B------:R-:W-:Y:S01]  /*1ec0*/  FADD.FTZ R93, R88, R93 ;  /* 0x0000005d585d7221 */ /* 0x000fe20000010000 */
[----:B------:R-:W-:Y:S06]  /*1ed0*/  BRA `(.L_x_13794) ;  /* 0x0000000000107947 */ /* 0x000fec0003800000 */
.L_x_13792:
[----:B-----5:R-:W-:-:S05]  /*1ee0*/  HADD2.F32 R88, -RZ, R21.H0_H0 ;  /* 0x20000015ff587230 */ /* 0x020fca0000004100 */
[----:B------:R-:W-:Y:S01]  /*1ef0*/  FADD.FTZ R93, R88, R93 ;  /* 0x0000005d585d7221 */ /* 0x000fe20000010000 */
[----:B------:R-:W-:-:S05]  /*1f00*/  @P3 HADD2.F32 R88, -RZ, R17.H0_H0 ;  /* 0x20000011ff583230 */ /* 0x000fca0000004100 */
[----:B------:R-:W-:-:S07]  /*1f10*/  @P3 FADD.FTZ R93, R88, R93 ;  /* 0x0000005d585d3221 */ /* 0x000fce0000010000 */
.L_x_13794:
[----:B------:R-:W-:-:S04]  /*1f20*/  F2FP.F16.F32.PACK_AB R88, RZ, R93 ;  /* 0x0000005dff58723e */ /* 0x000fc800000000ff */
[----:B------:R-:W-:-:S07]  /*1f30*/  PRMT R13, R88, 0x7610, R13 ;  /* 0x00007610580d7816 */ /* 0x000fce000000000d */
.L_x_13795:
[----:B------:R-:W-:Y:S01]  /*1f40*/  HADD2.F32 R104, -RZ, R89.H1_H1 ;  /* 0x30000059ff687230 */ /* 0x000fe20000004100 */
[----:B------:R-:W-:Y:S06]  /*1f50*/  @P4 BRA `(.L_x_13796) ;  /* 0x0000000000204947 */ /* 0x000fec0003800000 */
[----:B------:R-:W-:-:S04]  /*1f60*/  ISETP.NE.U32.AND P2, PT, RZ, UR12, PT ;  /* 0x0000000cff007c0c */ /* 0x000fc8000bf45070 */
[----:B------:R-:W-:-:S13]  /*1f70*/  ISETP.NE.AND.EX P2, PT, RZ, UR13, PT, P2 ;  /* 0x0000000dff007c0c */ /* 0x000fda000bf45320 */
[----:B------:R-:W-:Y:S05]  /*1f80*/  @P2 BRA `(.L_x_13797) ;  /* 0x0000000000082947 */ /* 0x000fea0003800000 */
[----:B------:R-:W-:Y:S05]  /*1f90*/  @P1 BRA `(.L_x_13798) ;  /* 0x0000000000201947 */ /* 0x000fea0003800000 */
[----:B------:R-:W-:Y:S05]  /*1fa0*/  BRA `(.L_x_13799) ;  /* 0x0000000000247947 */ /* 0x000fea0003800000 */
.L_x_13797:
[----:B-----5:R-:W-:-:S05]  /*1fb0*/  HADD2.F32 R89, -RZ, R17.H1_H1 ;  /* 0x30000011ff597230 */ /* 0x020fca0000004100 */
[----:B------:R-:W-:Y:S01]  /*1fc0*/  FADD.FTZ R104, R89, R104 ;  /* 0x0000006859687221 */ /* 0x000fe20000010000 */
[----:B------:R-:W-:Y:S06]  /*1fd0*/  BRA `(.L_x_13798) ;  /* 0x0000000000107947 */ /* 0x000fec0003800000 */
.L_x_13796:
[----:B-----5:R-:W-:-:S05]  /*1fe0*/  HADD2.F32 R89, -RZ, R21.H1_H1 ;  /* 0x30000015ff597230 */ /* 0x020fca0000004100 */
[----:B------:R-:W-:Y:S01]  /*1ff0*/  FADD.FTZ R104, R89, R104 ;  /* 0x0000006859687221 */ /* 0x000fe20000010000 */
[----:B------:R-:W-:-:S05]  /*2000*/  @P3 HADD2.F32 R89, -RZ, R17.H1_H1 ;  /* 0x30000011ff593230 */ /* 0x000fca0000004100 */
[----:B------:R-:W-:-:S07]  /*2010*/  @P3 FADD.FTZ R104, R89, R104 ;  /* 0x0000006859683221 */ /* 0x000fce0000010000 */
.L_x_13798:
[----:B------:R-:W-:-:S04]  /*2020*/  F2FP.F16.F32.PACK_AB R88, RZ, R104 ;  /* 0x00000068ff58723e */ /* 0x000fc800000000ff */
[----:B------:R-:W-:-:S07]  /*2030*/  PRMT R13, R13, 0x5410, R88 ;  /* 0x000054100d0d7816 */ /* 0x000fce0000000058 */
.L_x_13799:
[----:B------:R-:W-:Y:S01]  /*2040*/  HADD2.F32 R105, -RZ, R90.H0_H0 ;  /* 0x2000005aff697230 */ /* 0x000fe20000004100 */
[----:B------:R-:W-:Y:S06]  /*2050*/  @P4 BRA `(.L_x_13800) ;  /* 0x0000000000204947 */ /* 0x000fec0003800000 */
[----:B------:R-:W-:-:S04]  /*2060*/  ISETP.NE.U32.AND P2, PT, RZ, UR12, PT ;  /* 0x0000000cff007c0c */ /* 0x000fc8000bf45070 */
[----:B------:R-:W-:-:S13]  /*2070*/  ISETP.NE.AND.EX P2, PT, RZ, UR13, PT, P2 ;  /* 0x0000000dff007c0c */ /* 0x000fda000bf45320 */
[----:B------:R-:W-:Y:S05]  /*2080*/  @P2 BRA `(.L_x_13801) ;  /* 0x0000000000082947 */ /* 0x000fea0003800000 */
[----:B------:R-:W-:Y:S05]  /*2090*/  @P1 BRA `(.L_x_13802) ;  /* 0x0000000000201947 */ /* 0x000fea0003800000 */
[----:B------:R-:W-:Y:S05]  /*20a0*/  BRA `(.L_x_13803) ;  /* 0x0000000000247947 */ /* 0x000fea0003800000 */
.L_x_13801:
[----:B-----5:R-:W-:-:S05]  /*20b0*/  HADD2.F32 R88, -RZ, R18.H0_H0 ;  /* 0x20000012ff587230 */ /* 0x020fca0000004100 */
[----:B------:R-:W-:Y:S01]  /*20c0*/  FADD.FTZ R105, R88, R105 ;  /* 0x0000006958697221 */ /* 0x000fe20000010000 */
[----:B------:R-:W-:Y:S06]  /*20d0*/  BRA `(.L_x_13802) ;  /* 0x0000000000107947 */ /* 0x000fec0003800000 */
.L_x_13800:
[----:B-----5:R-:W-:-:S05]  /*20e0*/  HADD2.F32 R88, -RZ, R22.H0_H0 ;  /* 0x20000016ff587230 */ /* 0x020fca0000004100 */
[----:B------:R-:W-:Y:S01]  /*20f0*/  FADD.FTZ R105, R88, R105 ;  /* 0x0000006958697221 */ /* 0x000fe20000010000 */
[----:B------:R-:W-:-:S05]  /*2100*/  @P3 HADD2.F32 R88, -RZ, R18.H0_H0 ;  /* 0x20000012ff583230 */ /* 0x000fca0000004100 */
[----:B------:R-:W-:-:S07]  /*2110*/  @P3 FADD.FTZ R105, R88, R105 ;  /* 0x0000006958693221 */ /* 0x000fce0000010000 */
.L_x_13802:
[----:B------:R-:W-:-:S04]  /*2120*/  F2FP.F16.F32.PACK_AB R88, RZ, R105 ;  /* 0x00000069ff58723e */ /* 0x000fc800000000ff */
[----:B------:R-:W-:-:S07]  /*2130*/  PRMT R14, R88, 0x7610, R14 ;  /* 0x00007610580e7816 */ /* 0x000fce000000000e */
.L_x_13803:
[----:B------:R-:W-:Y:S01]  /*2140*/  HADD2.F32 R112, -RZ, R90.H1_H1 ;  /* 0x3000005aff707230 */ /* 0x000fe20000004100 */
[----:B------:R-:W-:Y:S06]  /*2150*/  @P4 BRA `(.L_x_13804) ;  /* 0x0000000000204947 */ /* 0x000fec0003800000 */
[----:B------:R-:W-:-:S04]  /*2160*/  ISETP.NE.U32.AND P2, PT, RZ, UR12, PT ;  /* 0x0000000cff007c0c */ /* 0x000fc8000bf45070 */
[----:B------:R-:W-:-:S13]  /*2170*/  ISETP.NE.AND.EX P2, PT, RZ, UR13, PT, P2 ;  /* 0x0000000dff007c0c */ /* 0x000fda000bf45320 */
[----:B------:R-:W-:Y:S05]  /*2180*/  @P2 BRA `(.L_x_13805) ;  /* 0x0000000000082947 */ /* 0x000fea0003800000 */
[----:B------:R-:W-:Y:S05]  /*2190*/  @P1 BRA `(.L_x_13806) ;  /* 0x0000000000201947 */ /* 0x000fea0003800000 */
[----:B------:R-:W-:Y:S05]  /*21a0*/  BRA `(.L_x_13807) ;  /* 0x0000000000247947 */ /* 0x000fea0003800000 */
.L_x_13805:
[----:B-----5:R-:W-:-:S05]  /*21b0*/  HADD2.F32 R89, -RZ, R18.H1_H1 ;  /* 0x30000012ff597230 */ /* 0x020fca0000004100 */
[----:B------:R-:W-:Y:S01]  /*21c0*/  FADD.FTZ R112, R89, R112 ;  /* 0x0000007059707221 */ /* 0x000fe20000010000 */
[----:B------:R-:W-:Y:S06]  /*21d0*/  BRA `(.L_x_13806) ;  /* 0x0000000000107947 */ /* 0x000fec0003800000 */
.L_x_13804:
[----:B-----5:R-:W-:-:S05]  /*21e0*/  HADD2.F32 R89, -RZ, R22.H1_H1 ;  /* 0x30000016ff597230 */ /* 0x020fca0000004100 */
[----:B------:R-:W-:Y:S01]  /*21f0*/  FADD.FTZ R112, R89, R112 ;  /* 0x0000007059707221 */ /* 0x000fe20000010000 */
[----:B------:R-:W-:-:S05]  /*2200*/  @P3 HADD2.F32 R89, -RZ, R18.H1_H1 ;  /* 0x30000012ff593230 */ /* 0x000fca0000004100 */
[----:B------:R-:W-:-:S07]  /*2210*/  @P3 FADD.FTZ R112, R89, R112 ;  /* 0x0000007059703221 */ /* 0x000fce0000010000 */
.L_x_13806:
[----:B------:R-:W-:-:S04]  /*2220*/  F2FP.F16.F32.PACK_AB R88, RZ, R112 ;  /* 0x00000070ff58723e */ /* 0x000fc800000000ff */
[----:B------:R-:W-:-:S07]  /*2230*/  PRMT R14, R14, 0x5410, R88 ;  /* 0x000054100e0e7816 */ /* 0x000fce0000000058 */
.L_x_13807:
[----:B------:R-:W-:Y:S01]  /*2240*/  HADD2.F32 R113, -RZ, R91.H0_H0 ;  /* 0x2000005bff717230 */ /* 0x000fe20000004100 */
[----:B------:R-:W-:Y:S06]  /*2250*/  @P4 BRA `(.L_x_13808) ;  /* 0x0000000000204947 */ /* 0x000fec0003800000 */
[----:B------:R-:W-:-:S04]  /*2260*/  ISETP.NE.U32.AND P2, PT, RZ, UR12, PT ;  /* 0x0000000cff007c0c */ /* 0x000fc8000bf45070 */
[----:B------:R-:W-:-:S13]  /*2270*/  ISETP.NE.AND.EX P2, PT, RZ, UR13, PT, P2 ;  /* 0x0000000dff007c0c */ /* 0x000fda000bf45320 */
[----:B------:R-:W-:Y:S05]  /*2280*/  @P2 BRA `(.L_x_13809) ;  /* 0x0000000000082947 */ /* 0x000fea0003800000 */
[----:B------:R-:W-:Y:S05]  /*2290*/  @P1 BRA `(.L_x_13810) ;  /* 0x0000000000201947 */ /* 0x000fea0003800000 */
[----:B------:R-:W-:Y:S05]  /*22a0*/  BRA `(.L_x_13811) ;  /* 0x0000000000247947 */ /* 0x000fea0003800000 */
.L_x_13809:
[----:B-----5:R-:W-:-:S05]  /*22b0*/  HADD2.F32 R88, -RZ, R19.H0_H0 ;  /* 0x20000013ff587230 */ /* 0x020fca0000004100 */
[----:B------:R-:W-:Y:S01]  /*22c0*/  FADD.FTZ R113, R88, R113 ;  /* 0x0000007158717221 */ /* 0x000fe20000010000 */
[----:B------:R-:W-:Y:S06]  /*22d0*/  BRA `(.L_x_13810) ;  /* 0x0000000000107947 */ /* 0x000fec0003800000 */
.L_x_13808:
[----:B-----5:R-:W-:-:S05]  /*22e0*/  HADD2.F32 R88, -RZ, R23.H0_H0 ;  /* 0x20000017ff587230 */ /* 0x020fca0000004100 */
[----:B------:R-:W-:Y:S01]  /*22f0*/  FADD.FTZ R113, R88, R113 ;  /* 0x0000007158717221 */ /* 0x000fe20000010000 */
[----:B------:R-:W-:-:S05]  /*2300*/  @P3 HADD2.F32 R88, -RZ, R19.H0_H0 ;  /* 0x20000013ff583230 */ /* 0x000fca0000004100 */
[----:B------:R-:W-:-:S07]  /*2310*/  @P3 FADD.FTZ R113, R88, R113 ;  /* 0x0000007158713221 */ /* 0x000fce0000010000 */
.L_x_13810:
[----:B------:R-:W-:-:S04]  /*2320*/  F2FP.F16.F32.PACK_AB R88, RZ, R113 ;  /* 0x00000071ff58723e */ /* 0x000fc800000000ff */
[----:B------:R-:W-:-:S07]  /*2330*/  PRMT R15, R88, 0x7610, R15 ;  /* 0x00007610580f7816 */ /* 0x000fce000000000f */
.L_x_13811:
[----:B------:R-:W-:Y:S01]  /*2340*/  HADD2.F32 R118, -RZ, R91.H1_H1 ;  /* 0x3000005bff767230 */ /* 0x000fe20000004100 */
[----:B------:R-:W-:Y:S06]  /*2350*/  @P4 BRA `(.L_x_13812) ;  /* 0x0000000000204947 */ /* 0x000fec0003800000 */
[----:B------:R-:W-:-:S04]  /*2360*/  ISETP.NE.U32.AND P2, PT, RZ, UR12, PT ;  /* 0x0000000cff007c0c */ /* 0x000fc8000bf45070 */
[----:B------:R-:W-:-:S13]  /*2370*/  ISETP.NE.AND.EX P2, PT, RZ, UR13, PT, P2 ;  /* 0x0000000dff007c0c */ /* 0x000fda000bf45320 */
[----:B------:R-:W-:Y:S05]  /*2380*/  @P2 BRA `(.L_x_13813) ;  /* 0x0000000000082947 */ /* 0x000fea0003800000 */
[----:B------:R-:W-:Y:S05]  /*2390*/  @P1 BRA `(.L_x_13814) ;  /* 0x0000000000201947 */ /* 0x000fea0003800000 */
[----:B------:R-:W-:Y:S05]  /*23a0*/  BRA `(.L_x_13815) ;  /* 0x0000000000247947 */ /* 0x000fea0003800000 */
.L_x_13813:
[----:B-----5:R-:W-:-:S05]  /*23b0*/  HADD2.F32 R89, -RZ, R19.H1_H1 ;  /* 0x30000013ff597230 */ /* 0x020fca0000004100 */
[----:B------:R-:W-:Y:S01]  /*23c0*/  FADD.FTZ R118, R89, R118 ;  /* 0x0000007659767221 */ /* 0x000fe20000010000 */
[----:B------:R-:W-:Y:S06]  /*23d0*/  BRA `(.L_x_13814) ;  /* 0x0000000000107947 */ /* 0x000fec0003800000 */
.L_x_13812:
[----:B-----5:R-:W-:-:S05]  /*23e0*/  HADD2.F32 R89, -RZ, R23.H1_H1 ;  /* 0x30000017ff597230 */ /* 0x020fca0000004100 */
[----:B------:R-:W-:Y:S01]  /*23f0*/  FADD.FTZ R118, R89, R118 ;  /* 0x0000007659767221 */ /* 0x000fe20000010000 */
[----:B------:R-:W-:-:S05]  /*2400*/  @P3 HADD2.F32 R89, -RZ, R19.H1_H1 ;  /* 0x30000013ff593230 */ /* 0x000fca0000004100 */
[----:B------:R-:W-:-:S07]  /*2410*/  @P3 FADD.FTZ R118, R89, R118 ;  /* 0x0000007659763221 */ /* 0x000fce0000010000 */
.L_x_13814:
[----:B------:R-:W-:-:S04]  /*2420*/  F2FP.F16.F32.PACK_AB R88, RZ, R118 ;  /* 0x00000076ff58723e */ /* 0x000fc800000000ff */
[----:B------:R-:W-:-:S07]  /*2430*/  PRMT R15, R15, 0x5410, R88 ;  /* 0x000054100f0f7816 */ /* 0x000fce0000000058 */
.L_x_13815:
[----:B------:R-:W1:Y:S02]  /*2440*/  @P1 LDC.64 R88, c[0x0][0x238] ;  /* 0x00008e00ff581b82 */ /* 0x000e640000000a00 */
[----:B-1----:R-:W-:-:S04]  /*2450*/  @P1 LEA R88, P2, R121, R88, 0x4 ;  /* 0x0000005879581211 */ /* 0x002fc800078420ff */
[C---:B------:R-:W-:Y:S02]  /*2460*/  @P1 LEA.HI.X R89, R121.reuse, R89, RZ, 0x4, P2 ;  /* 0x0000005979591211 */ /* 0x040fe400010f24ff */
[----:B------:R-:W-:-:S03]  /*2470*/  IADD3 R121, R121, 0x80, RZ ;  /* 0x0000008079797810 */ /* 0x000fc60007ffe0ff */
[----:B------:R3:W-:Y:S04]  /*2480*/  @P1 STG.E.128 desc[UR4][R88.64], R12 ;  /* 0x0000000c58001986 */ /* 0x0007e8000c101d04 */
.L_x_13783:
[----:B------:R-:W-:Y:S05]  /*2490*/  BSYNC B0 ;  /* 0x0000000000007941 */ /* 0x000fea0003800000 */
.L_x_13782:
        /* <DEDUP_REMOVED lines=25> */
.L_x_13819:
[----:B-----5:R-:W-:-:S05]  /*2630*/  HADD2.F32 R92, -RZ, R16.H0_H0 ;  /* 0x20000010ff5c7230 */ /* 0x020fca0000004100 */
[----:B------:R-:W-:Y:S01]  /*2640*/  FADD.FTZ R11, R92, R11 ;  /* 0x0000000b5c0b7221 */ /* 0x000fe20000010000 */
[----:B------:R-:W-:Y:S06]  /*2650*/  BRA `(.L_x_13820) ;  /* 0x0000000000107947 */ /* 0x000fec0003800000 */
.L_x_13818:
[----:B-----5:R-:W-:-:S05]  /*2660*/  HADD2.F32 R92, -RZ, R20.H0_H0 ;  /* 0x20000014ff5c7230 */ /* 0x020fca0000004100 */
[----:B------:R-:W-:Y:S01]  /*2670*/  FADD.FTZ R11, R92, R11 ;  /* 0x0000000b5c0b7221 */ /* 0x000fe20000010000 */
[----:B------:R-:W-:-:S05]  /*2680*/  @P3 HADD2.F32 R92, -RZ, R16.H0_H0 ;  /* 0x20000010ff5c3230 */ /* 0x000fca0000004100 */
[----:B------:R-:W-:-:S07]  /*2690*/  @P3 FADD.FTZ R11, R92, R11 ;  /* 0x0000000b5c0b3221 */ /* 0x000fce0000010000 */
.L_x_13820:
[----:B------:R-:W-:-:S04]  /*26a0*/  F2FP.F16.F32.PACK_AB R92, RZ, R11 ;  /* 0x0000000bff5c723e */ /* 0x000fc800000000ff */
[----:B------:R-:W-:-:S07]  /*26b0*/  PRMT R12, R92, 0x7610, R12 ;  /* 0x000076105c0c7816 */ /* 0x000fce000000000c */
.L_x_13821:
[----:B------:R-:W-:Y:S01]  /*26c0*/  HADD2.F32 R92, -RZ, R88.H1_H1 ;  /* 0x30000058ff5c7230 */ /* 0x000fe20000004100 */
[----:B------:R-:W-:Y:S06]  /*26d0*/  @P4 BRA `(.L_x_13822) ;  /* 0x0000000000204947 */ /* 0x000fec0003800000 */
[----:B------:R-:W-:-:S04]  /*26e0*/  ISETP.NE.U32.AND P2, PT, RZ, UR12, PT ;  /* 0x0000000cff007c0c */ /* 0x000fc8000bf45070 */
[----:B------:R-:W-:-:S13]  /*26f0*/  ISETP.NE.AND.EX P2, PT, RZ, UR13, PT, P2 ;  /* 0x0000000dff007c0c */ /* 0x000fda000bf45320 */
[----:B------:R-:W-:Y:S05]  /*2700*/  @P2 BRA `(.L_x_13823) ;  /* 0x0000000000082947 */ /* 0x000fea0003800000 */
[----:B------:R-:W-:Y:S05]  /*2710*/  @P1 BRA `(.L_x_13824) ;  /* 0x0000000000201947 */ /* 0x000fea0003800000 */
[----:B------:R-:W-:Y:S05]  /*2720*/  BRA `(.L_x_13825) ;  /* 0x0000000000247947 */ /* 0x000fea0003800000 */
.L_x_13823:
[----:B-----5:R-:W-:-:S05]  /*2730*/  HADD2.F32 R99, -RZ, R16.H1_H1 ;  /* 0x30000010ff637230 */ /* 0x020fca0000004100 */
[----:B------:R-:W-:Y:S01]  /*2740*/  FADD.FTZ R92, R99, R92 ;  /* 0x0000005c635c7221 */ /* 0x000fe20000010000 */
[----:B------:R-:W-:Y:S06]  /*2750*/  BRA `(.L_x_13824) ;  /* 0x0000000000107947 */ /* 0x000fec0003800000 */
.L_x_13822:
[----:B-----5:R-:W-:-:S05]  /*2760*/  HADD2.F32 R99, -RZ, R20.H1_H1 ;  /* 0x30000014ff637230 */ /* 0x020fca0000004100 */
[----:B------:R-:W-:Y:S01]  /*2770*/  FADD.FTZ R92, R99, R92 ;  /* 0x0000005c635c7221 */ /* 0x000fe20000010000 */
[----:B------:R-:W-:-:S05]  /*2780*/  @P3 HADD2.F32 R99, -RZ, R16.H1_H1 ;  /* 0x30000010ff633230 */ /* 0x000fca0000004100 */
[----:B------:R-:W-:-:S07]  /*2790*/  @P3 FADD.FTZ R92, R99, R92 ;  /* 0x0000005c635c3221 */ /* 0x000fce0000010000 */
.L_x_13824:
[----:B------:R-:W-:-:S04]  /*27a0*/  F2FP.F16.F32.PACK_AB R88, RZ, R92 ;  /* 0x0000005cff58723e */ /* 0x000fc800000000ff */
[----:B------:R-:W-:-:S07]  /*27b0*/  PRMT R12, R12, 0x5410, R88 ;  /* 0x000054100c0c7816 */ /* 0x000fce0000000058 */
.L_x_13825:
[----:B------:R-:W-:Y:S01]  /*27c0*/  HADD2.F32 R99, -RZ, R89.H0_H0 ;  /* 0x20000059ff637230 */ /* 0x000fe20000004100 */
[----:B------:R-:W-:Y:S06]  /*27d0*/  @P4 BRA `(.L_x_13826) ;  /* 0x0000000000204947 */ /* 0x000fec0003800000 */
[----:B------:R-:W-:-:S04]  /*27e0*/  ISETP.NE.U32.AND P2, PT, RZ, UR12, PT ;  /* 0x0000000cff007c0c */ /* 0x000fc8000bf45070 */
[----:B------:R-:W-:-:S13]  /*27f0*/  ISETP.NE.AND.EX P2, PT, RZ, UR13, PT, P2 ;  /* 0x0000000dff007c0c */ /* 0x000fda000bf45320 */
[----:B------:R-:W-:Y:S05]  /*2800*/  @P2 BRA `(.L_x_13827) ;  /* 0x0000000000082947 */ /* 0x000fea0003800000 */
[----:B------:R-:W-:Y:S05]  /*2810*/  @P1 BRA `(.L_x_13828) ;  /* 0x0000000000201947 */ /* 0x000fea0003800000 */
[----:B------:R-:W-:Y:S05]  /*2820*/  BRA `(.L_x_13829) ;  /* 0x0000000000247947 */ /* 0x000fea0003800000 */
.L_x_13827:
[----:B-----5:R-:W-:-:S05]  /*2830*/  HADD2.F32 R88, -RZ, R17.H0_H0 ;  /* 0x20000011ff587230 */ /* 0x020fca0000004100 */
[----:B------:R-:W-:Y:S01]  /*2840*/  FADD.FTZ R99, R88, R99 ;  /* 0x0000006358637221 */ /* 0x000fe20000010000 */
[----:B------:R-:W-:Y:S06]  /*2850*/  BRA `(.L_x_13828) ;  /* 0x0000000000107947 */ /* 0x000fec0003800000 */
.L_x_13826:
[----:B-----5:R-:W-:-:S05]  /*2860*/  HADD2.F32 R88, -RZ, R21.H0_H0 ;  /* 0x20000015ff587230 */ /* 0x020fca0000004100 */
[----:B------:R-:W-:Y:S01]  /*2870*/  FADD.FTZ R99, R88, R99 ;  /* 0x0000006358637221 */ /* 0x000fe20000010000 */
[----:B------:R-:W-:-:S05]  /*2880*/  @P3 HADD2.F32 R88, -RZ, R17.H0_H0 ;  /* 0x20000011ff583230 */ /* 0x000fca0000004100 */
[----:B------:R-:W-:-:S07]  /*2890*/  @P3 FADD.FTZ R99, R88, R99 ;  /* 0x0000006358633221 */ /* 0x000fce0000010000 */
.L_x_13828:
[----:B------:R-:W-:-:S04]  /*28a0*/  F2FP.F16.F32.PACK_AB R88, RZ, R99 ;  /* 0x00000063ff58723e */ /* 0x000fc800000000ff */
[----:B------:R-:W-:-:S07]  /*28b0*/  PRMT R13, R88, 0x7610, R13 ;  /* 0x00007610580d7816 */ /* 0x000fce000000000d */
.L_x_13829:
[----:B------:R-:W-:Y:S01]  /*28c0*/  HADD2.F32 R106, -RZ, R89.H1_H1 ;  /* 0x30000059ff6a7230 */ /* 0x000fe20000004100 */
[----:B------:R-:W-:Y:S06]  /*28d0*/  @P4 BRA `(.L_x_13830) ;  /* 0x0000000000204947 */ /* 0x000fec0003800000 */
[----:B------:R-:W-:-:S04]  /*28e0*/  ISETP.NE.U32.AND P2, PT, RZ, UR12, PT ;  /* 0x0000000cff007c0c */ /* 0x000fc8000bf45070 */
[----:B------:R-:W-:-:S13]  /*28f0*/  ISETP.NE.AND.EX P2, PT, RZ, UR13, PT, P2 ;  /* 0x0000000dff007c0c */ /* 0x000fda000bf45320 */
[----:B------:R-:W-:Y:S05]  /*2900*/  @P2 BRA `(.L_x_13831) ;  /* 0x0000000000082947 */ /* 0x000fea0003800000 */
[----:B------:R-:W-:Y:S05]  /*2910*/  @P1 BRA `(.L_x_13832) ;  /* 0x0000000000201947 */ /* 0x000fea0003800000 */
[----:B------:R-:W-:Y:S05]  /*2920*/  BRA `(.L_x_13833) ;  /* 0x0000000000247947 */ /* 0x000fea0003800000 */
.L_x_13831:
[----:B-----5:R-:W-:-:S05]  /*2930*/  HADD2.F32 R89, -RZ, R17.H1_H1 ;  /* 0x30000011ff597230 */ /* 0x020fca0000004100 */
[----:B------:R-:W-:Y:S01]  /*2940*/  FADD.FTZ R106, R89, R106 ;  /* 0x0000006a596a7221 */ /* 0x000fe20000010000 */
[----:B------:R-:W-:Y:S06]  /*2950*/  BRA `(.L_x_13832) ;  /* 0x0000000000107947 */ /* 0x000fec0003800000 */
.L_x_13830:
[----:B-----5:R-:W-:-:S05]  /*2960*/  HADD2.F32 R89, -RZ, R21.H1_H1 ;  /* 0x30000015ff597230 */ /* 0x020fca0000004100 */
[----:B------:R-:W-:Y:S01]  /*2970*/  FADD.FTZ R106, R89, R106 ;  /* 0x0000006a596a7221 */ /* 0x000fe20000010000 */
[----:B------:R-:W-:-:S05]  /*2980*/  @P3 HADD2.F32 R89, -RZ, R17.H1_H1 ;  /* 0x30000011ff593230 */ /* 0x000fca0000004100 */
[----:B------:R-:W-:-:S07]  /*2990*/  @P3 FADD.FTZ R106, R89, R106 ;  /* 0x0000006a596a3221 */ /* 0x000fce0000010000 */
.L_x_13832:
[----:B------:R-:W-:-:S04]  /*29a0*/  F2FP.F16.F32.PACK_AB R88, RZ, R106 ;  /* 0x0000006aff58723e */ /* 0x000fc800000000ff */
[----:B------:R-:W-:-:S07]  /*29b0*/  PRMT R13, R13, 0x5410, R88 ;  /* 0x000054100d0d7816 */ /* 0x000fce0000000058 */
.L_x_13833:
[----:B------:R-:W-:Y:S01]  /*29c0*/  HADD2.F32 R107, -RZ, R90.H0_H0 ;  /* 0x2000005aff6b7230 */ /* 0x000fe20000004100 */
[----:B------:R-:W-:Y:S06]  /*29d0*/  @P4 BRA `(.L_x_13834) ;  /* 0x0000000000204947 */ /* 0x000fec0003800000 */
[----:B------:R-:W-:-:S04]  /*29e0*/  ISETP.NE.U32.AND P2, PT, RZ, UR12, PT ;  /* 0x0000000cff007c0c */ /* 0x000fc8000bf45070 */
[----:B------:R-:W-:-:S13]  /*29f0*/  ISETP.NE.AND.EX P2, PT, RZ, UR13, PT, P2 ;  /* 0x0000000dff007c0c */ /* 0x000fda000bf45320 */
[----:B------:R-:W-:Y:S05]  /*2a00*/  @P2 BRA `(.L_x_13835) ;  /* 0x0000000000082947 */ /* 0x000fea0003800000 */
[----:B------:R-:W-:Y:S05]  /*2a10*/  @P1 BRA `(.L_x_13836) ;  /* 0x0000000000201947 */ /* 0x000fea0003800000 */
[----:B------:R-:W-:Y:S05]  /*2a20*/  BRA `(.L_x_13837) ;  /* 0x0000000000247947 */ /* 0x000fea0003800000 */
.L_x_13835:
[----:B-----5:R-:W-:-:S05]  /*2a30*/  HADD2.F32 R88, -RZ, R18.H0_H0 ;  /* 0x20000012ff587230 */ /* 0x020fca0000004100 */
[----:B------:R-:W-:Y:S01]  /*2a40*/  FADD.FTZ R107, R88, R107 ;  /* 0x0000006b586b7221 */ /* 0x000fe20000010000 */
[----:B------:R-:W-:Y:S06]  /*2a50*/  BRA `(.L_x_13836) ;  /* 0x0000000000107947 */ /* 0x000fec0003800000 */
.L_x_13834:
[----:B-----5:R-:W-:-:S05]  /*2a60*/  HADD2.F32 R88, -RZ, R22.H0_H0 ;  /* 0x20000016ff587230 */ /* 0x020fca0000004100 */
[----:B------:R-:W-:Y:S01]  /*2a70*/  FADD.FTZ R107, R88, R107 ;  /* 0x0000006b586b7221 */ /* 0x000fe20000010000 */
[----:B------:R-:W-:-:S05]  /*2a80*/  @P3 HADD2.F32 R88, -RZ, R18.H0_H0 ;  /* 0x20000012ff583230 */ /* 0x000fca0000004100 */
[----:B------:R-:W-:-:S07]  /*2a90*/  @P3 FADD.FTZ R107, R88, R107 ;  /* 0x0000006b586b3221 */ /* 0x000fce0000010000 */
.L_x_13836:
[----:B------:R-:W-:-:S04]  /*2aa0*/  F2FP.F16.F32.PACK_AB R88, RZ, R107 ;  /* 0x0000006bff58723e */ /* 0x000fc800000000ff */
[----:B------:R-:W-:-:S07]  /*2ab0*/  PRMT R14, R88, 0x7610, R14 ;  /* 0x00007610580e7816 */ /* 0x000fce000000000e */
.L_x_13837:
[----:B------:R-:W-:Y:S01]  /*2ac0*/  HADD2.F32 R114, -RZ, R90.H1_H1 ;  /* 0x3000005aff727230 */ /* 0x000fe20000004100 */
[----:B------:R-:W-:Y:S06]  /*2ad0*/  @P4 BRA `(.L_x_13838) ;  /* 0x0000000000204947 */ /* 0x000fec0003800000 */
[----:B------:R-:W-:-:S04]  /*2ae0*/  ISETP.NE.U32.AND P2, PT, RZ, UR12, PT ;  /* 0x0000000cff007c0c */ /* 0x000fc8000bf45070 */
[----:B------:R-:W-:-:S13]  /*2af0*/  ISETP.NE.AND.EX P2, PT, RZ, UR13, PT, P2 ;  /* 0x0000000dff007c0c */ /* 0x000fda000bf45320 */
[----:B------:R-:W-:Y:S05]  /*2b00*/  @P2 BRA `(.L_x_13839) ;  /* 0x0000000000082947 */ /* 0x000fea0003800000 */
[----:B------:R-:W-:Y:S05]  /*2b10*/  @P1 BRA `(.L_x_13840) ;  /* 0x0000000000201947 */ /* 0x000fea0003800000 */
[----:B------:R-:W-:Y:S05]  /*2b20*/  BRA `(.L_x_13841) ;  /* 0x0000000000247947 */ /* 0x000fea0003800000 */
.L_x_13839:
[----:B-----5:R-:W-:-:S05]  /*2b30*/  HADD2.F32 R89, -RZ, R18.H1_H1 ;  /* 0x30000012ff597230 */ /* 0x020fca0000004100 */
[----:B------:R-:W-:Y:S01]  /*2b40*/  FADD.FTZ R114, R89, R114 ;  /* 0x0000007259727221 */ /* 0x000fe20000010000 */
[----:B------:R-:W-:Y:S06]  /*2b50*/  BRA `(.L_x_13840) ;  /* 0x0000000000107947 */ /* 0x000fec0003800000 */
.L_x_13838:
[----:B-----5:R-:W-:-:S05]  /*2b60*/  HADD2.F32 R89, -RZ, R22.H1_H1 ;  /* 0x30000016ff597230 */ /* 0x020fca0000004100 */
[----:B------:R-:W-:Y:S01]  /*2b70*/  FADD.FTZ R114, R89, R114 ;  /* 0x0000007259727221 */ /* 0x000fe20000010000 */
[----:B------:R-:W-:-:S05]  /*2b80*/  @P3 HADD2.F32 R89, -RZ, R18.H1_H1 ;  /* 0x30000012ff593230 */ /* 0x000fca0000004100 */
[----:B------:R-:W-:-:S07]  /*2b90*/  @P3 FADD.FTZ R114, R89, R114 ;  /* 0x0000007259723221 */ /* 0x000fce0000010000 */
.L_x_13840:
[----:B------:R-:W-:-:S04]  /*2ba0*/  F2FP.F16.F32.PACK_AB R88, RZ, R114 ;  /* 0x00000072ff58723e */ /* 0x000fc800000000ff */
[----:B------:R-:W-:-:S07]  /*2bb0*/  PRMT R14, R14, 0x5410, R88 ;  /* 0x000054100e0e7816 */ /* 0x000fce0000000058 */
.L_x_13841:
[----:B------:R-:W-:Y:S01]  /*2bc0*/  HADD2.F32 R115, -RZ, R91.H0_H0 ;  /* 0x2000005bff737230 */ /* 0x000fe20000004100 */
[----:B------:R-:W-:Y:S06]  /*2bd0*/  @P4 BRA `(.L_x_13842) ;  /* 0x0000000000204947 */ /* 0x000fec0003800000 */
[----:B------:R-:W-:-:S04]  /*2be0*/  ISETP.NE.U32.AND P2, PT, RZ, UR12, PT ;  /* 0x0000000cff007c0c */ /* 0x000fc8000bf45070 */
[----:B------:R-:W-:-:S13]  /*2bf0*/  ISETP.NE.AND.EX P2, PT, RZ, UR13, PT, P2 ;  /* 0x0000000dff007c0c */ /* 0x000fda000bf45320 */
[----:B------:R-:W-:Y:S05]  /*2c00*/  @P2 BRA `(.L_x_13843) ;  /* 0x0000000000082947 */ /* 0x000fea0003800000 */
[----:B------:R-:W-:Y:S05]  /*2c10*/  @P1 BRA `(.L_x_13844) ;  /* 0x0000000000201947 */ /* 0x000fea0003800000 */
[----:B------:R-:W-:Y:S05]  /*2c20*/  BRA `(.L_x_13845) ;  /* 0x0000000000247947 */ /* 0x000fea0003800000 */
.L_x_13843:
[----:B-----5:R-:W-:-:S05]  /*2c30*/  HADD2.F32 R88, -RZ, R19.H0_H0 ;  /* 0x20000013ff587230 */ /* 0x020fca0000004100 */
[----:B------:R-:W-:Y:S01]  /*2c40*/  FADD.FTZ R115, R88, R115 ;  /* 0x0000007358737221 */ /* 0x000fe20000010000 */
[----:B------:R-:W-:Y:S06]  /*2c50*/  BRA `(.L_x_13844) ;  /* 0x0000000000107947 */ /* 0x000fec0003800000 */
.L_x_13842:
[----:B-----5:R-:W-:-:S05]  /*2c60*/  HADD2.F32 R88, -RZ, R23.H0_H0 ;  /* 0x20000017ff587230 */ /* 0x020fca0000004100 */
[----:B------:R-:W-:Y:S01]  /*2c70*/  FADD.FTZ R115, R88, R115 ;  /* 0x0000007358737221 */ /* 0x000fe20000010000 */
[----:B------:R-:W-:-:S05]  /*2c80*/  @P3 HADD2.F32 R88, -RZ, R19.H0_H0 ;  /* 0x20000013ff583230 */ /* 0x000fca0000004100 */
[----:B------:R-:W-:-:S07]  /*2c90*/  @P3 FADD.FTZ R115, R88, R115 ;  /* 0x0000007358733221 */ /* 0x000fce0000010000 */
.L_x_13844:
[----:B------:R-:W-:-:S04]  /*2ca0*/  F2FP.F16.F32.PACK_AB R88, RZ, R115 ;  /* 0x00000073ff58723e */ /* 0x000fc800000000ff */
[----:B------:R-:W-:-:S07]  /*2cb0*/  PRMT R15, R88, 0x7610, R15 ;  /* 0x00007610580f7816 */ /* 0x000fce000000000f */
.L_x_13845:
[----:B------:R-:W-:Y:S01]  /*2cc0*/  HADD2.F32 R119, -RZ, R91.H1_H1 ;  /* 0x3000005bff777230 */ /* 0x000fe20000004100 */
[----:B------:R-:W-:Y:S06]  /*2cd0*/  @P4 BRA `(.L_x_13846) ;  /* 0x0000000000204947 */ /* 0x000fec0003800000 */
[----:B------:R-:W-:-:S04]  /*2ce0*/  ISETP.NE.U32.AND P2, PT, RZ, UR12, PT ;  /* 0x0000000cff007c0c */ /* 0x000fc8000bf45070 */
[----:B------:R-:W-:-:S13]  /*2cf0*/  ISETP.NE.AND.EX P2, PT, RZ, UR13, PT, P2 ;  /* 0x0000000dff007c0c */ /* 0x000fda000bf45320 */
[----:B------:R-:W-:Y:S05]  /*2d00*/  @P2 BRA `(.L_x_13847) ;  /* 0x0000000000082947 */ /* 0x000fea0003800000 */
[----:B------:R-:W-:Y:S05]  /*2d10*/  @P1 BRA `(.L_x_13848) ;  /* 0x0000000000201947 */ /* 0x000fea0003800000 */
[----:B------:R-:W-:Y:S05]  /*2d20*/  BRA `(.L_x_13849) ;  /* 0x0000000000247947 */ /* 0x000fea0003800000 */
.L_x_13847:
[----:B-----5:R-:W-:-:S05]  /*2d30*/  HADD2.F32 R88, -RZ, R19.H1_H1 ;  /* 0x30000013ff587230 */ /* 0x020fca0000004100 */
[----:B------:R-:W-:Y:S01]  /*2d40*/  FADD.FTZ R119, R88, R119 ;  /* 0x0000007758777221 */ /* 0x000fe20000010000 */
[----:B------:R-:W-:Y:S06]  /*2d50*/  BRA `(.L_x_13848) ;  /* 0x0000000000107947 */ /* 0x000fec0003800000 */
.L_x_13846:
[----:B-----5:R-:W-:-:S05]  /*2d60*/  HADD2.F32 R88, -RZ, R23.H1_H1 ;  /* 0x30000017ff587230 */ /* 0x020fca0000004100 */
[----:B------:R-:W-:Y:S01]  /*2d70*/  FADD.FTZ R119, R88, R119 ;  /* 0x0000007758777221 */ /* 0x000fe20000010000 */
[----:B------:R-:W-:-:S05]  /*2d80*/  @P3 HADD2.F32 R88, -RZ, R19.H1_H1 ;  /* 0x30000013ff583230 */ /* 0x000fca0000004100 */
[----:B------:R-:W-:-:S07]  /*2d90*/  @P3 FADD.FTZ R119, R88, R119 ;  /* 0x0000007758773221 */ /* 0x000fce0000010000 */
.L_x_13848:
[----:B------:R-:W-:-:S04]  /*2da0*/  F2FP.F16.F32.PACK_AB R88, RZ, R119 ;  /* 0x00000077ff58723e */ /* 0x000fc800000000ff */
[----:B------:R-:W-:-:S07]  /*2db0*/  PRMT R15, R15, 0x5410, R88 ;  /* 0x000054100f0f7816 */ /* 0x000fce0000000058 */
.L_x_13849:
[----:B------:R-:W1:Y:S02]  /*2dc0*/  @P1 LDC.64 R88, c[0x0][0x238] ;  /* 0x00008e00ff581b82 */ /* 0x000e640000000a00 */
[----:B-1----:R-:W-:-:S04]  /*2dd0*/  @P1 LEA R88, P2, R121, R88, 0x4 ;  /* 0x0000005879581211 */ /* 0x002fc800078420ff */
[----:B------:R-:W-:-:S05]  /*2de0*/  @P1 LEA.HI.X R89, R121, R89, RZ, 0x4, P2 ;  /* 0x0000005979591211 */ /* 0x000fca00010f24ff */
[----:B------:R4:W-:Y:S04]  /*2df0*/  @P1 STG.E.128 desc[UR4][R88.64], R12 ;  /* 0x0000000c58001986 */ /* 0x0009e8000c101d04 */
.L_x_13817:
[----:B------:R-:W-:Y:S05]  /*2e00*/  BSYNC B0 ;  /* 0x0000000000007941 */ /* 0x000fea0003800000 */
.L_x_13816:
        /* <DEDUP_REMOVED lines=129> */
.L_x_13870:
        /* <DEDUP_REMOVED lines=107> */
.L_x_13852:
[----:B------:R-:W-:Y:S05]  /*3cd0*/  BSYNC B0 ;  /* 0x0000000000007941 */ /* 0x000fea0003800000 */
.L_x_13851:
        /* <DEDUP_REMOVED lines=35> */
.L_x_13854:
[----:B------:R-:W-:Y:S05]  /*3f10*/  BSYNC B0 ;  /* 0x0000000000007941 */ /* 0x000fea0003800000 */
.L_x_13853:
        /* <DEDUP_REMOVED lines=35> */
.L_x_13856:
[----:B------:R-:W-:Y:S05]  /*4150*/  BSYNC B0 ;  /* 0x0000000000007941 */ /* 0x000fea0003800000 */
.L_x_13855:
        /* <DEDUP_REMOVED lines=23> */
[----:B------:R-:W-:Y:S01]  /*42d0*/  F2FP.F16.F32.PACK_AB R91, R88, R91 ;  /* 0x0000005b585b723e */ /* 0x000fe200000000ff */
[----:B------:R-:W-:Y:S01]  /*42e0*/  FFMA.FTZ R88, R28, R89, R36 ;  /* 0x000000591c587223 */ /* 0x000fe20000010024 */
[----:B------:R-:W-:Y:S01]  /*42f0*/  FFMA.FTZ R89, R30, R123, R38 ;  /* 0x0000007b1e597223 */ /* 0x000fe20000010026 */
[----:B------:R-:W-:Y:S01]  /*4300*/  FFMA.FTZ R90, R25, R90, R33 ;  /* 0x0000005a195a7223 */ /* 0x000fe20000010021 */
[----:B------:R-:W-:-:S02]  /*4310*/  FFMA.FTZ R124, R31, R124, R39 ;  /* 0x0000007c1f7c7223 */ /* 0x000fc40000010027 */
[----:B------:R-:W-:Y:S02]  /*4320*/  F2FP.F16.F32.PACK_AB R88, R121, R88 ;  /* 0x000000587958723e */ /* 0x000fe400000000ff */
[----:B------:R-:W0:Y:S01]  /*4330*/  LDC.64 R120, c[0x0][0x2b8] ;  /* 0x0000ae00ff787b82 */ /* 0x000e220000000a00 */
[----:B------:R-:W-:Y:S02]  /*4340*/  F2FP.F16.F32.PACK_AB R90, R90, R125 ;  /* 0x0000007d5a5a723e */ /* 0x000fe400000000ff */
[----:B------:R-:W-:Y:S01]  /*4350*/  F2FP.F16.F32.PACK_AB R89, R124, R89 ;  /* 0x000000597c59723e */ /* 0x000fe200000000ff */
[----:B0-----:R-:W-:-:S05]  /*4360*/  IMAD.WIDE.U32 R120, R2, 0x10, R120 ;  /* 0x0000001002787825 */ /* 0x001fca00078e0078 */
[----:B------:R4:W-:Y:S02]  /*4370*/  STG.E.128 desc[UR4][R120.64], R88 ;  /* 0x0000005878007986 */ /* 0x0009e4000c101d04 */
.L_x_13858:
[----:B------:R-:W-:Y:S05]  /*4380*/  BSYNC B0 ;  /* 0x0000000000007941 */ /* 0x000fea0003800000 */
.L_x_13857:
[----:B------:R-:W-:Y:S02]  /*4390*/  IADD3 R4, R4, UR8, RZ ;  /* 0x0000000804047c10 */ /* 0x000fe4000fffe0ff */
[----:B----4-:R-:W-:Y:S02]  /*43a0*/  SEL R120, RZ, 0x1, P5 ;  /* 0x00000001ff787807 */ /* 0x010fe40002800000 */
[----:B------:R-:W-:-:S13]  /*43b0*/  ISETP.GE.AND P2, PT, R4, UR9, PT ;  /* 0x0000000904007c0c */ /* 0x000fda000bf46270 */
[----:B------:R-:W-:Y:S05]  /*43c0*/  @!P2 BRA `(.L_x_13859) ;  /* 0xffffffc40004a947 */ /* 0x000fea000383ffff */
[----:B------:R-:W-:Y:S05]  /*43d0*/  EXIT ;  /* 0x000000000000794d */ /* 0x000fea0003800000 */
.L_x_13850:
[----:B------:R-:W-:Y:S01]  /*43e0*/  HFMA2.MMA R120, -RZ, RZ, 0, 5.9604644775390625e-08 ;  /* 0x00000001ff787435 */ /* 0x000fe200000001ff */
[----:B------:R-:W-:Y:S02]  /*43f0*/  MOV R121, 0x1f ;  /* 0x0000001f00797802 */ /* 0x000fe40000000f00 */
[----:B------:R-:W-:-:S08]  /*4400*/  MOV R123, 0xffffffff ;  /* 0xffffffff007b7802 */ /* 0x000fd00000000f00 */
[----:B0----5:R-:W-:Y:S05]  /*4410*/  WARPSYNC.COLLECTIVE R123, `(.L_x_13860) ;  /* 0x000000007b087348 */ /* 0x021fea0003c00000 */
[----:B------:R1:W2:Y:S02]  /*4420*/  SHFL.BFLY P6, R124, R122, R120, R121 ;  /* 0x0c0000787a7c7389 */ /* 0x0002a400000c0079 */
[----:B012--5:R-:W-:Y:S01]  /*4430*/  ENDCOLLECTIVE ;  /* 0x000000000000791b */ /* 0x027fe20003800000 */
.L_x_13860:
[----:B------:R-:W-:Y:S01]  /*4440*/  HFMA2.MMA R120, -RZ, RZ, 0, 1.1920928955078125e-07 ;  /* 0x00000002ff787435 */ /* 0x000fe200000001ff */
[----:B------:R-:W-:-:S05]  /*4450*/  FADD.FTZ R125, R122, R124 ;  /* 0x0000007c7a7d7221 */ /* 0x000fca0000010000 */
[----:B------:R-:W-:-:S07]  /*4460*/  MOV R122, R125 ;  /* 0x0000007d007a7202 */ /* 0x000fce0000000f00 */
[----:B------:R-:W-:Y:S05]  /*4470*/  WARPSYNC.COLLECTIVE R123, `(.L_x_13861) ;  /* 0x000000007b087348 */ /* 0x000fea0003c00000 */
[----:B------:R0:W1:Y:S02]  /*4480*/  SHFL.BFLY P6, R124, R122, R120, R121 ;  /* 0x0c0000787a7c7389 */ /* 0x00006400000c0079 */
[----:B01----:R-:W-:Y:S01]  /*4490*/  ENDCOLLECTIVE ;  /* 0x000000000000791b */ /* 0x003fe20003800000 */
.L_x_13861:
[----:B------:R-:W-:Y:S01]  /*44a0*/  HFMA2.MMA R120, -RZ, RZ, 0, 2.384185791015625e-07 ;  /* 0x00000004ff787435 */ /* 0x000fe200000001ff */
[----:B------:R-:W-:-:S05]  /*44b0*/  FADD.FTZ R125, R125, R124 ;  /* 0x0000007c7d7d7221 */ /* 0x000fca0000010000 */
[----:B------:R-:W-:-:S07]  /*44c0*/  MOV R122, R125 ;  /* 0x0000007d007a7202 */ /* 0x000fce0000000f00 */
[----:B------:R-:W-:Y:S05]  /*44d0*/  WARPSYNC.COLLECTIVE R123, `(.L_x_13862) ;  /* 0x000000007b087348 */ /* 0x000fea0003c00000 */
[----:B------:R0:W1:Y:S02]  /*44e0*/  SHFL.BFLY P6, R124, R122, R120, R121 ;  /* 0x0c0000787a7c7389 */ /* 0x00006400000c0079 */
[----:B01----:R-:W-:Y:S01]  /*44f0*/  ENDCOLLECTIVE ;  /* 0x000000000000791b */ /* 0x003fe20003800000 */
.L_x_13862:
[----:B------:R-:W-:Y:S01]  /*4500*/  HFMA2.MMA R120, -RZ, RZ, 0, 4.76837158203125e-07 ;  /* 0x00000008ff787435 */ /* 0x000fe200000001ff */
[----:B------:R-:W-:-:S05]  /*4510*/  FADD.FTZ R88, R125, R124 ;  /* 0x0000007c7d587221 */ /* 0x000fca0000010000 */
[----:B------:R-:W-:-:S07]  /*4520*/  MOV R122, R88 ;  /* 0x00000058007a7202 */ /* 0x000fce0000000f00 */
[----:B------:R-:W-:Y:S05]  /*4530*/  WARPSYNC.COLLECTIVE R123, `(.L_x_13863) ;  /* 0x000000007b087348 */ /* 0x000fea0003c00000 */
[----:B------:R0:W1:Y:S02]  /*4540*/  SHFL.BFLY P6, R124, R122, R120, R121 ;  /* 0x0c0000787a7c7389 */ /* 0x00006400000c0079 */
[----:B01----:R-:W-:Y:S01]  /*4550*/  ENDCOLLECTIVE ;  /* 0x000000000000791b */ /* 0x003fe20003800000 */
.L_x_13863:
[----:B------:R-:W-:Y:S01]  /*4560*/  HFMA2.MMA R120, -RZ, RZ, 0, 9.5367431640625e-07 ;  /* 0x00000010ff787435 */ /* 0x000fe200000001ff */
[----:B------:R-:W-:-:S05]  /*4570*/  FADD.FTZ R89, R88, R124 ;  /* 0x0000007c58597221 */ /* 0x000fca0000010000 */
[----:B------:R-:W-:-:S07]  /*4580*/  MOV R122, R89 ;  /* 0x00000059007a7202 */ /* 0x000fce0000000f00 */
[----:B------:R-:W-:Y:S05]  /*4590*/  WARPSYNC.COLLECTIVE R123, `(.L_x_13864) ;  /* 0x000000007b087348 */ /* 0x000fea0003c00000 */
[----:B------:R0:W1:Y:S02]  /*45a0*/  SHFL.BFLY P6, R124, R122, R120, R121 ;  /* 0x0c0000787a7c7389 */ /* 0x00006400000c0079 */
[----:B01----:R-:W-:Y:S01]  /*45b0*/  ENDCOLLECTIVE ;  /* 0x000000000000791b */ /* 0x003fe20003800000 */
.L_x_13864:
        /* <DEDUP_REMOVED lines=73> */
.L_x_13865:
[----:B------:R-:W-:Y:S01]  /*4a50*/  HFMA2.MMA R120, -RZ, RZ, 0, 1.1920928955078125e-07 ;  /* 0x00000002ff787435 */ /* 0x000fe200000001ff */
[----:B------:R-:W-:-:S10]  /*4a60*/  FADD.FTZ R122, R89, R124 ;  /* 0x0000007c597a7221 */ /* 0x000fd40000010000 */
[----:B------:R-:W-:Y:S05]  /*4a70*/  WARPSYNC.COLLECTIVE R123, `(.L_x_13866) ;  /* 0x000000007b087348 */ /* 0x000fea0003c00000 */
[----:B------:R0:W1:Y:S02]  /*4a80*/  SHFL.BFLY P6, R124, R122, R120, R121 ;  /* 0x0c0000787a7c7389 */ /* 0x00006400000c0079 */
[----:B01----:R-:W-:Y:S01]  /*4a90*/  ENDCOLLECTIVE ;  /* 0x000000000000791b */ /* 0x003fe20003800000 */
.L_x_13866:
[----:B------:R-:W-:Y:S01]  /*4aa0*/  HFMA2.MMA R120, -RZ, RZ, 0, 2.384185791015625e-07 ;  /* 0x00000004ff787435 */ /* 0x000fe200000001ff */
[----:B------:R-:W-:-:S05]  /*4ab0*/  FADD.FTZ R125, R122, R124 ;  /* 0x0000007c7a7d7221 */ /* 0x000fca0000010000 */
[----:B------:R-:W-:-:S07]  /*4ac0*/  MOV R122, R125 ;  /* 0x0000007d007a7202 */ /* 0x000fce0000000f00 */
[----:B------:R-:W-:Y:S05]  /*4ad0*/  WARPSYNC.COLLECTIVE R123, `(.L_x_13867) ;  /* 0x000000007b087348 */ /* 0x000fea0003c00000 */
[----:B------:R0:W1:Y:S02]  /*4ae0*/  SHFL.BFLY P6, R124, R122, R120, R121 ;  /* 0x0c0000787a7c7389 */ /* 0x00006400000c0079 */
[----:B01----:R-:W-:Y:S01]  /*4af0*/  ENDCOLLECTIVE ;  /* 0x000000000000791b */ /* 0x003fe20003800000 */
.L_x_13867:
[----:B------:R-:W-:Y:S01]  /*4b00*/  HFMA2.MMA R120, -RZ, RZ, 0, 4.76837158203125e-07 ;  /* 0x00000008ff787435 */ /* 0x000fe200000001ff */
[----:B------:R-:W-:-:S05]  /*4b10*/  FADD.FTZ R125, R125, R124 ;  /* 0x0000007c7d7d7221 */ /* 0x000fca0000010000 */
[----:B------:R-:W-:-:S07]  /*4b20*/  MOV R122, R125 ;  /* 0x0000007d007a7202 */ /* 0x000fce0000000f00 */
[----:B------:R-:W-:Y:S05]  /*4b30*/  WARPSYNC.COLLECTIVE R123, `(.L_x_13868) ;  /* 0x000000007b087348 */ /* 0x000fea0003c00000 */
[----:B------:R0:W1:Y:S02]  /*4b40*/  SHFL.BFLY P6, R124, R122, R120, R121 ;  /* 0x0c0000787a7c7389 */ /* 0x00006400000c0079 */
[----:B01----:R-:W-:Y:S01]  /*4b50*/  ENDCOLLECTIVE ;  /* 0x000000000000791b */ /* 0x003fe20003800000 */
.L_x_13868:
[----:B------:R-:W-:Y:S01]  /*4b60*/  HFMA2.MMA R120, -RZ, RZ, 0, 9.5367431640625e-07 ;  /* 0x00000010ff787435 */ /* 0x000fe200000001ff */
[----:B------:R-:W-:-:S05]  /*4b70*/  FADD.FTZ R89, R125, R124 ;  /* 0x0000007c7d597221 */ /* 0x000fca0000010000 */
[----:B------:R-:W-:-:S07]  /*4b80*/  MOV R122, R89 ;  /* 0x00000059007a7202 */ /* 0x000fce0000000f00 */
[----:B------:R-:W-:Y:S05]  /*4b90*/  WARPSYNC.COLLECTIVE R123, `(.L_x_13869) ;  /* 0x000000007b087348 */ /* 0x000fea0003c00000 */
[----:B------:R0:W1:Y:S02]  /*4ba0*/  SHFL.BFLY P6, R124, R122, R120, R121 ;  /* 0x0c0000787a7c7389 */ /* 0x00006400000c0079 */
[----:B01----:R-:W-:Y:S01]  /*4bb0*/  ENDCOLLECTIVE ;  /* 0x000000000000791b */ /* 0x003fe20003800000 */
.L_x_13869:
[----:B------:R-:W-:Y:S05]  /*4bc0*/  BRA `(.L_x_13870) ;  /* 0xffffffe800947947 */ /* 0x000fea000383ffff */
.L_x_13871:
        /* <DEDUP_REMOVED lines=11> */
.L_x_27062:


//--------------------- .text._ZN10layer_norm31ln_parallel_residual_fwd_kernelINS_13Kernel_traitsIf6__halfS2_S2_fjLj4096ELj1ELj1ELj4ELj16ENS_18Kernel_traits_baseILj4096EfS2_S2_S2_fjLj128EEEEELb0ELb1ELb1EEEvNS_9FwdParamsE --------------------------
	.section	.text._ZN10layer_norm31ln_parallel_residual_fwd_kernelINS_13Kernel_traitsIf6__halfS2_S2_fjLj4096ELj1ELj1ELj4ELj16ENS_18Kernel_traits_baseILj4096EfS2_S2_S2_fjLj128EEEEELb0ELb1ELb1EEEvNS_9FwdParamsE,"ax",@progbits
	.align	128
        .global         _ZN10layer_norm31ln_parallel_residual_fwd_kernelINS_13Kernel_traitsIf6__halfS2_S2_fjLj4096ELj1ELj1ELj4ELj16ENS_18Kernel_traits_baseILj4096EfS2_S2_S2_fjLj128EEEEELb0ELb1ELb1EEEvNS_9FwdParamsE
        .type           _ZN10layer_norm31ln_parallel_residual_fwd_kernelINS_13Kernel_traitsIf6__halfS2_S2_fjLj4096ELj1ELj1ELj4ELj16ENS_18Kernel_traits_baseILj4096EfS2_S2_S2_fjLj128EEEEELb0ELb1ELb1EEEvNS_9FwdParamsE,@function
        .size           _ZN10layer_norm31ln_parallel_residual_fwd_kernelINS_13Kernel_traitsIf6__halfS2_S2_fjLj4096ELj1ELj1ELj4ELj16ENS_18Kernel_traits_baseILj4096EfS2_S2_S2_fjLj128EEEEELb0ELb1ELb1EEEvNS_9FwdParamsE,(.L_x_27063 - _ZN10layer_norm31ln_parallel_residual_fwd_kernelINS_13Kernel_traitsIf6__halfS2_S2_fjLj4096ELj1ELj1ELj4ELj16ENS_18Kernel_traits_baseILj4096EfS2_S2_S2_fjLj128EEEEELb0ELb1ELb1EEEvNS_9FwdParamsE)
        .other          _ZN10layer_norm31ln_parallel_residual_fwd_kernelINS_13Kernel_traitsIf6__halfS2_S2_fjLj4096ELj1ELj1ELj4ELj16ENS_18Kernel_traits_baseILj4096EfS2_S2_S2_fjLj128EEEEELb0ELb1ELb1EEEvNS_9FwdParamsE,@"STO_CUDA_ENTRY STV_DEFAULT"
_ZN10layer_norm31ln_parallel_residual_fwd_kernelINS_13Kernel_traitsIf6__halfS2_S2_fjLj4096ELj1ELj1ELj4ELj16ENS_18Kernel_traits_baseILj4096EfS2_S2_S2_fjLj128EEEEELb0ELb1ELb1EEEvNS_9FwdParamsE:
.text._ZN10layer_norm31ln_parallel_residual_fwd_kernelINS_13Kernel_traitsIf6__halfS2_S2_fjLj4096ELj1ELj1ELj4ELj16ENS_18Kernel_traits_baseILj4096EfS2_S2_S2_fjLj128EEEEELb0ELb1ELb1EEEvNS_9FwdParamsE:
        /* <DEDUP_REMOVED lines=41> */
[----:B0-----:R-:W-:-:S03]  /*0290*/  IADD3 R91, R85, UR6, RZ ;  /* 0x00000006555b7c10 */ /* 0x001fc6000fffe0ff */
[----:B------:R1:W5:Y:S01]  /*02a0*/  @P1 LDG.E.128 R56, desc[UR4][R4.64+0x2010] ;  /* 0x0020100404381981 */ /* 0x000362000c1e1d00 */
[----:B------:R-:W-:-:S03]  /*02b0*/  ISETP.GE.AND P2, PT, R91, UR7, PT ;  /* 0x000000075b007c0c */ /* 0x000fc6000bf46270 */
[----:B------:R1:W5:Y:S04]  /*02c0*/  @P1 LDG.E.128 R52, desc[UR4][R4.64+0x3000] ;  /* 0x0030000404341981 */ /* 0x000368000c1e1d00 */
[----:B------:R1:W5:Y:S06]  /*02d0*/  @P1 LDG.E.128 R48, desc[UR4][R4.64+0x3010] ;  /* 0x0030100404301981 */ /* 0x00036c000c1e1d00 */
        /* <DEDUP_REMOVED lines=26> */
.L_x_14001:
        /* <DEDUP_REMOVED lines=24> */
.L_x_13873:
[----:B-----5:R-:W-:-:S05]  /*0600*/  HADD2.F32 R92, -RZ, R8.H0_H0 ;  /* 0x20000008ff5c7230 */ /* 0x020fca0000004100 */
[----:B------:R-:W-:Y:S01]  /*0610*/  FADD.FTZ R95, R95, R92 ;  /* 0x0000005c5f5f7221 */ /* 0x000fe20000010000 */
[----:B------:R-:W-:Y:S06]  /*0620*/  BRA `(.L_x_13874) ;  /* 0x0000000000107947 */ /* 0x000fec0003800000 */
.L_x_13872:
[----:B-----5:R-:W-:Y:S02]  /*0630*/  HADD2.F32 R92, -RZ, R12.H0_H0 ;  /* 0x2000000cff5c7230 */ /* 0x020fe40000004100 */
[----:B------:R-:W-:-:S03]  /*0640*/  @P2 HADD2.F32 R94, -RZ, R8.H0_H0 ;  /* 0x20000008ff5e2230 */ /* 0x000fc60000004100 */
[----:B------:R-:W-:-:S04]  /*0650*/  FADD.FTZ R95, R95, R92 ;  /* 0x0000005c5f5f7221 */ /* 0x000fc80000010000 */
[----:B------:R-:W-:-:S07]  /*0660*/  @P2 FADD.FTZ R95, R95, R94 ;  /* 0x0000005e5f5f2221 */ /* 0x000fce0000010000 */
.L_x_13874:
[----:B------:R-:W-:-:S04]  /*0670*/  F2FP.F16.F32.PACK_AB R92, RZ, R95 ;  /* 0x0000005fff5c723e */ /* 0x000fc800000000ff */
[----:B-1----:R-:W-:-:S07]  /*0680*/  PRMT R4, R92, 0x7610, R4 ;  /* 0x000076105c047816 */ /* 0x002fce0000000004 */
.L_x_13875:
[----:B------:R-:W-:Y:S01]  /*0690*/  HADD2.F32 R97, -RZ, R80.H1_H1 ;  /* 0x30000050ff617230 */ /* 0x000fe20000004100 */
[----:B------:R-:W-:Y:S06]  /*06a0*/  @P3 BRA `(.L_x_13876) ;  /* 0x0000000000203947 */ /* 0x000fec0003800000 */
[----:B------:R-:W-:-:S04]  /*06b0*/  ISETP.NE.U32.AND P4, PT, RZ, UR16, PT ;  /* 0x00000010ff007c0c */ /* 0x000fc8000bf85070 */
[----:B------:R-:W-:-:S13]  /*06c0*/  ISETP.NE.AND.EX P4, PT, RZ, UR17, PT, P4 ;  /* 0x00000011ff007c0c */ /* 0x000fda000bf85340 */
[----:B------:R-:W-:Y:S05]  /*06d0*/  @P4 BRA `(.L_x_13877) ;  /* 0x0000000000084947 */ /* 0x000fea0003800000 */
[----:B------:R-:W-:Y:S05]  /*06e0*/  @P0 BRA `(.L_x_13878) ;  /* 0x0000000000200947 */ /* 0x000fea0003800000 */
[----:B------:R-:W-:Y:S05]  /*06f0*/  BRA `(.L_x_13879) ;  /* 0x0000000000247947 */ /* 0x000fea0003800000 */
.L_x_13877:
[----:B-----5:R-:W-:-:S05]  /*0700*/  HADD2.F32 R80, -RZ, R8.H1_H1 ;  /* 0x30000008ff507230 */ /* 0x020fca0000004100 */
[----:B------:R-:W-:Y:S01]  /*0710*/  FADD.FTZ R97, R97, R80 ;  /* 0x0000005061617221 */ /* 0x000fe20000010000 */
[----:B------:R-:W-:Y:S06]  /*0720*/  BRA `(.L_x_13878) ;  /* 0x0000000000107947 */ /* 0x000fec0003800000 */
.L_x_13876:
[----:B-----5:R-:W-:Y:S02]  /*0730*/  HADD2.F32 R80, -RZ, R12.H1_H1 ;  /* 0x3000000cff507230 */ /* 0x020fe40000004100 */
[----:B------:R-:W-:-:S03]  /*0740*/  @P2 HADD2.F32 R92, -RZ, R8.H1_H1 ;  /* 0x30000008ff5c2230 */ /* 0x000fc60000004100 */
[----:B------:R-:W-:-:S04]  /*0750*/  FADD.FTZ R97, R97, R80 ;  /* 0x0000005061617221 */ /* 0x000fc80000010000 */
[----:B------:R-:W-:-:S07]  /*0760*/  @P2 FADD.FTZ R97, R97, R92 ;  /* 0x0000005c61612221 */ /* 0x000fce0000010000 */
.L_x_13878:
[----:B------:R-:W-:-:S04]  /*0770*/  F2FP.F16.F32.PACK_AB R80, RZ, R97 ;  /* 0x00000061ff50723e */ /* 0x000fc800000000ff */
[----:B-1----:R-:W-:-:S07]  /*0780*/  PRMT R4, R4, 0x5410, R80 ;  /* 0x0000541004047816 */ /* 0x002fce0000000050 */
.L_x_13879:
[----:B------:R-:W-:Y:S01]  /*0790*/  HADD2.F32 R99, -RZ, R81.H0_H0 ;  /* 0x20000051ff637230 */ /* 0x000fe20000004100 */
[----:B------:R-:W-:Y:S06]  /*07a0*/  @P3 BRA `(.L_x_13880) ;  /* 0x0000000000203947 */ /* 0x000fec0003800000 */
[----:B------:R-:W-:-:S04]  /*07b0*/  ISETP.NE.U32.AND P4, PT, RZ, UR16, PT ;  /* 0x00000010ff007c0c */ /* 0x000fc8000bf85070 */
[----:B------:R-:W-:-:S13]  /*07c0*/  ISETP.NE.AND.EX P4, PT, RZ, UR17, PT, P4 ;  /* 0x00000011ff007c0c */ /* 0x000fda000bf85340 */
[----:B------:R-:W-:Y:S05]  /*07d0*/  @P4 BRA `(.L_x_13881) ;  /* 0x0000000000084947 */ /* 0x000fea0003800000 */
[----:B------:R-:W-:Y:S05]  /*07e0*/  @P0 BRA `(.L_x_13882) ;  /* 0x0000000000200947 */ /* 0x000fea0003800000 */
[----:B------:R-:W-:Y:S05]  /*07f0*/  BRA `(.L_x_13883) ;  /* 0x0000000000247947 */ /* 0x000fea0003800000 */
.L_x_13881:
[----:B-----5:R-:W-:-:S05]  /*0800*/  HADD2.F32 R80, -RZ, R9.H0_H0 ;  /* 0x20000009ff507230 */ /* 0x020fca0000004100 */
[----:B------:R-:W-:Y:S01]  /*0810*/  FADD.FTZ R99, R99, R80 ;  /* 0x0000005063637221 */ /* 0x000fe20000010000 */
[----:B------:R-:W-:Y:S06]  /*0820*/  BRA `(.L_x_13882) ;  /* 0x0000000000107947 */ /* 0x000fec0003800000 */
.L_x_13880:
[----:B-----5:R-:W-:Y:S02]  /*0830*/  HADD2.F32 R80, -RZ, R13.H0_H0 ;  /* 0x2000000dff507230 */ /* 0x020fe40000004100 */
[----:B------:R-:W-:-:S03]  /*0840*/  @P2 HADD2.F32 R92, -RZ, R9.H0_H0 ;  /* 0x20000009ff5c2230 */ /* 0x000fc60000004100 */
[----:B------:R-:W-:-:S04]  /*0850*/  FADD.FTZ R99, R99, R80 ;  /* 0x0000005063637221 */ /* 0x000fc80000010000 */
[----:B------:R-:W-:-:S07]  /*0860*/  @P2 FADD.FTZ R99, R99, R92 ;  /* 0x0000005c63632221 */ /* 0x000fce0000010000 */
.L_x_13882:
[----:B------:R-:W-:-:S04]  /*0870*/  F2FP.F16.F32.PACK_AB R80, RZ, R99 ;  /* 0x00000063ff50723e */ /* 0x000fc800000000ff */
[----:B-1----:R-:W-:-:S07]  /*0880*/  PRMT R5, R80, 0x7610, R5 ;  /* 0x0000761050057816 */ /* 0x002fce0000000005 */
.L_x_13883:
[----:B------:R-:W-:Y:S01]  /*0890*/  HADD2.F32 R101, -RZ, R81.H1_H1 ;  /* 0x30000051ff657230 */ /* 0x000fe20000004100 */
[----:B------:R-:W-:Y:S06]  /*08a0*/  @P3 BRA `(.L_x_13884) ;  /* 0x0000000000203947 */ /* 0x000fec0003800000 */
[----:B------:R-:W-:-:S04]  /*08b0*/  ISETP.NE.U32.AND P4, PT, RZ, UR16, PT ;  /* 0x00000010ff007c0c */ /* 0x000fc8000bf85070 */
[----:B------:R-:W-:-:S13]  /*08c0*/  ISETP.NE.AND.EX P4, PT, RZ, UR17, PT, P4 ;  /* 0x00000011ff007c0c */ /* 0x000fda000bf85340 */
[----:B------:R-:W-:Y:S05]  /*08d0*/  @P4 BRA `(.L_x_13885) ;  /* 0x0000000000084947 */ /* 0x000fea0003800000 */
[----:B------:R-:W-:Y:S05]  /*08e0*/  @P0 BRA `(.L_x_13886) ;  /* 0x0000000000200947 */ /* 0x000fea0003800000 */
[----:B------:R-:W-:Y:S05]  /*08f0*/  BRA `(.L_x_13887) ;  /* 0x0000000000247947 */ /* 0x000fea0003800000 */
.L_x_13885:
[----:B-----5:R-:W-:-:S05]  /*0900*/  HADD2.F32 R80, -RZ, R9.H1_H1 ;  /* 0x30000009ff507230 */ /* 0x020fca0000004100 */
[----:B------:R-:W-:Y:S01]  /*0910*/  FADD.FTZ R101, R101, R80 ;  /* 0x0000005065657221 */ /* 0x000fe20000010000 */
[----:B------:R-:W-:Y:S06]  /*0920*/  BRA `(.L_x_13886) ;  /* 0x0000000000107947 */ /* 0x000fec0003800000 */
.L_x_13884:
[----:B-----5:R-:W-:Y:S02]  /*0930*/  HADD2.F32 R80, -RZ, R13.H1_H1 ;  /* 0x3000000dff507230 */ /* 0x020fe40000004100 */
[----:B------:R-:W-:-:S03]  /*0940*/  @P2 HADD2.F32 R92, -RZ, R9.H1_H1 ;  /* 0x30000009ff5c2230 */ /* 0x000fc60000004100 */
[----:B------:R-:W-:-:S04]  /*0950*/  FADD.FTZ R101, R101, R80 ;  /* 0x0000005065657221 */ /* 0x000fc80000010000 */
[----:B------:R-:W-:-:S07]  /*0960*/  @P2 FADD.FTZ R101, R101, R92 ;  /* 0x0000005c65652221 */ /* 0x000fce0000010000 */
.L_x_13886:
[----:B------:R-:W-:-:S04]  /*0970*/  F2FP.F16.F32.PACK_AB R80, RZ, R101 ;  /* 0x00000065ff50723e */ /* 0x000fc800000000ff */
[----:B-1----:R-:W-:-:S07]  /*0980*/  PRMT R5, R5, 0x5410, R80 ;  /* 0x0000541005057816 */ /* 0x002fce0000000050 */
.L_x_13887:
[----:B------:R-:W-:Y:S01]  /*0990*/  HADD2.F32 R103, -RZ, R82.H0_H0 ;  /* 0x20000052ff677230 */ /* 0x000fe20000004100 */
[----:B------:R-:W-:Y:S06]  /*09a0*/  @P3 BRA `(.L_x_13888) ;  /* 0x0000000000203947 */ /* 0x000fec0003800000 */
[----:B------:R-:W-:-:S04]  /*09b0*/  ISETP.NE.U32.AND P4, PT, RZ, UR16, PT ;  /* 0x00000010ff007c0c */ /* 0x000fc8000bf85070 */
[----:B------:R-:W-:-:S13]  /*09c0*/  ISETP.NE.AND.EX P4, PT, RZ, UR17, PT, P4 ;  /* 0x00000011ff007c0c */ /* 0x000fda000bf85340 */
[----:B------:R-:W-:Y:S05]  /*09d0*/  @P4 BRA `(.L_x_13889) ;  /* 0x0000000000084947 */ /* 0x000fea0003800000 */
[----:B------:R-:W-:Y:S05]  /*09e0*/  @P0 BRA `(.L_x_13890) ;  /* 0x0000000000200947 */ /* 0x000fea0003800000 */
[----:B------:R-:W-:Y:S05]  /*09f0*/  BRA `(.L_x_13891) ;  /* 0x0000000000247947 */ /* 0x000fea0003800000 */
.L_x_13889:
[----:B-----5:R-:W-:-:S05]  /*0a00*/  HADD2.F32 R80, -RZ, R10.H0_H0 ;  /* 0x2000000aff507230 */ /* 0x020fca0000004100 */
[----:B------:R-:W-:Y:S01]  /*0a10*/  FADD.FTZ R103, R103, R80 ;  /* 0x0000005067677221 */ /* 0x000fe20000010000 */
[----:B------:R-:W-:Y:S06]  /*0a20*/  BRA `(.L_x_13890) ;  /* 0x0000000000107947 */ /* 0x000fec0003800000 */
.L_x_13888:
[----:B-----5:R-:W-:Y:S02]  /*0a30*/  HADD2.F32 R80, -RZ, R14.H0_H0 ;  /* 0x2000000eff507230 */ /* 0x020fe40000004100 */
[----:B------:R-:W-:-:S03]  /*0a40*/  @P2 HADD2.F32 R92, -RZ, R10.H0_H0 ;  /* 0x2000000aff5c2230 */ /* 0x000fc60000004100 */
[----:B------:R-:W-:-:S04]  /*0a50*/  FADD.FTZ R103, R103, R80 ;  /* 0x0000005067677221 */ /* 0x000fc80000010000 */
[----:B------:R-:W-:-:S07]  /*0a60*/  @P2 FADD.FTZ R103, R103, R92 ;  /* 0x0000005c67672221 */ /* 0x000fce0000010000 */
.L_x_13890:
[----:B------:R-:W-:-:S04]  /*0a70*/  F2FP.F16.F32.PACK_AB R80, RZ, R103 ;  /* 0x00000067ff50723e */ /* 0x000fc800000000ff */
[----:B------:R-:W-:-:S07]  /*0a80*/  PRMT R6, R80, 0x7610, R6 ;  /* 0x0000761050067816 */ /* 0x000fce0000000006 */
.L_x_13891:
[----:B------:R-:W-:Y:S01]  /*0a90*/  HADD2.F32 R105, -RZ, R82.H1_H1 ;  /* 0x30000052ff697230 */ /* 0x000fe20000004100 */
[----:B------:R-:W-:Y:S06]  /*0aa0*/  @P3 BRA `(.L_x_13892) ;  /* 0x0000000000203947 */ /* 0x000fec0003800000 */
[----:B------:R-:W-:-:S04]  /*0ab0*/  ISETP.NE.U32.AND P4, PT, RZ, UR16, PT ;  /* 0x00000010ff007c0c */ /* 0x000fc8000bf85070 */
[----:B------:R-:W-:-:S13]  /*0ac0*/  ISETP.NE.AND.EX P4, PT, RZ, UR17, PT, P4 ;  /* 0x00000011ff007c0c */ /* 0x000fda000bf85340 */
[----:B------:R-:W-:Y:S05]  /*0ad0*/  @P4 BRA `(.L_x_13893) ;  /* 0x0000000000084947 */ /* 0x000fea0003800000 */
[----:B------:R-:W-:Y:S05]  /*0ae0*/  @P0 BRA `(.L_x_13894) ;  /* 0x0000000000200947 */ /* 0x000fea0003800000 */
[----:B------:R-:W-:Y:S05]  /*0af0*/  BRA `(.L_x_13895) ;  /* 0x0000000000247947 */ /* 0x000fea0003800000 */
.L_x_13893:
[----:B-----5:R-:W-:-:S05]  /*0b00*/  HADD2.F32 R80, -RZ, R10.H1_H1 ;  /* 0x3000000aff507230 */ /* 0x020fca0000004100 */
[----:B------:R-:W-:Y:S01]  /*0b10*/  FADD.FTZ R105, R105, R80 ;  /* 0x0000005069697221 */ /* 0x000fe20000010000 */
[----:B------:R-:W-:Y:S06]  /*0b20*/  BRA `(.L_x_13894) ;  /* 0x0000000000107947 */ /* 0x000fec0003800000 */
.L_x_13892:
[----:B-----5:R-:W-:Y:S02]  /*0b30*/  HADD2.F32 R80, -RZ, R14.H1_H1 ;  /* 0x3000000eff507230 */ /* 0x020fe40000004100 */
[----:B------:R-:W-:-:S03]  /*0b40*/  @P2 HADD2.F32 R82, -RZ, R10.H1_H1 ;  /* 0x3000000aff522230 */ /* 0x000fc60000004100 */
[----:B------:R-:W-:-:S04]  /*0b50*/  FADD.FTZ R105, R105, R80 ;  /* 0x0000005069697221 */ /* 0x000fc80000010000 */
[----:B------:R-:W-:-:S07]  /*0b60*/  @P2 FADD.FTZ R105, R105, R82 ;  /* 0x0000005269692221 */ /* 0x000fce0000010000 */
.L_x_13894:
[----:B------:R-:W-:-:S04]  /*0b70*/  F2FP.F16.F32.PACK_AB R80, RZ, R105 ;  /* 0x00000069ff50723e */ /* 0x000fc800000000ff */
[----:B------:R-:W-:-:S07]  /*0b80*/  PRMT R6, R6, 0x5410, R80 ;  /* 0x0000541006067816 */ /* 0x000fce0000000050 */
.L_x_13895:
[----:B------:R-:W-:Y:S01]  /*0b90*/  HADD2.F32 R107, -RZ, R83.H0_H0 ;  /* 0x20000053ff6b7230 */ /* 0x000fe20000004100 */
[----:B------:R-:W-:Y:S06]  /*0ba0*/  @P3 BRA `(.L_x_13896) ;  /* 0x0000000000203947 */ /* 0x000fec0003800000 */
[----:B------:R-:W-:-:S04]  /*0bb0*/  ISETP.NE.U32.AND P4, PT, RZ, UR16, PT ;  /* 0x00000010ff007c0c */ /* 0x000fc8000bf85070 */
[----:B------:R-:W-:-:S13]  /*0bc0*/  ISETP.NE.AND.EX P4, PT, RZ, UR17, PT, P4 ;  /* 0x00000011ff007c0c */ /* 0x000fda000bf85340 */
[----:B------:R-:W-:Y:S05]  /*0bd0*/  @P4 BRA `(.L_x_13897) ;  /* 0x0000000000084947 */ /* 0x000fea0003800000 */
[----:B------:R-:W-:Y:S05]  /*0be0*/  @P0 BRA `(.L_x_13898) ;  /* 0x0000000000200947 */ /* 0x000fea0003800000 */
[----:B------:R-:W-:Y:S05]  /*0bf0*/  BRA `(.L_x_13899) ;  /* 0x0000000000247947 */ /* 0x000fea0003800000 */
.L_x_13897:
[----:B-----5:R-:W-:-:S05]  /*0c00*/  HADD2.F32 R80, -RZ, R11.H0_H0 ;  /* 0x2000000bff507230 */ /* 0x020fca0000004100 */
[----:B------:R-:W-:Y:S01]  /*0c10*/  FADD.FTZ R107, R107, R80 ;  /* 0x000000506b6b7221 */ /* 0x000fe20000010000 */
[----:B------:R-:W-:Y:S06]  /*0c20*/  BRA `(.L_x_13898) ;  /* 0x0000000000107947 */ /* 0x000fec0003800000 */
.L_x_13896:
[----:B-----5:R-:W-:Y:S02]  /*0c30*/  HADD2.F32 R80, -RZ, R15.H0_H0 ;  /* 0x2000000fff507230 */ /* 0x020fe40000004100 */
[----:B------:R-:W-:-:S03]  /*0c40*/  @P2 HADD2.F32 R82, -RZ, R11.H0_H0 ;  /* 0x2000000bff522230 */ /* 0x000fc60000004100 */
[----:B------:R-:W-:-:S04]  /*0c50*/  FADD.FTZ R107, R107, R80 ;  /* 0x000000506b6b7221 */ /* 0x000fc80000010000 */
[----:B------:R-:W-:-:S07]  /*0c60*/  @P2 FADD.FTZ R107, R107, R82 ;  /* 0x000000526b6b2221 */ /* 0x000fce0000010000 */
.L_x_13898:
[----:B------:R-:W-:-:S04]  /*0c70*/  F2FP.F16.F32.PACK_AB R80, RZ, R107 ;  /* 0x0000006bff50723e */ /* 0x000fc800000000ff */
[----:B------:R-:W-:-:S07]  /*0c80*/  PRMT R7, R80, 0x7610, R7 ;  /* 0x0000761050077816 */ /* 0x000fce0000000007 */
.L_x_13899:
[----:B------:R-:W-:Y:S01]  /*0c90*/  HADD2.F32 R109, -RZ, R83.H1_H1 ;  /* 0x30000053ff6d7230 */ /* 0x000fe20000004100 */
[----:B------:R-:W-:Y:S06]  /*0ca0*/  @P3 BRA `(.L_x_13900) ;  /* 0x0000000000203947 */ /* 0x000fec0003800000 */
[----:B------:R-:W-:-:S04]  /*0cb0*/  ISETP.NE.U32.AND P4, PT, RZ, UR16, PT ;  /* 0x00000010ff007c0c */ /* 0x000fc8000bf85070 */
[----:B------:R-:W-:-:S13]  /*0cc0*/  ISETP.NE.AND.EX P4, PT, RZ, UR17, PT, P4 ;  /* 0x00000011ff007c0c */ /* 0x000fda000bf85340 */
[----:B------:R-:W-:Y:S05]  /*0cd0*/  @P4 BRA `(.L_x_13901) ;  /* 0x0000000000084947 */ /* 0x000fea0003800000 */
[----:B------:R-:W-:Y:S05]  /*0ce0*/  @P0 BRA `(.L_x_13902) ;  /* 0x0000000000200947 */ /* 0x000fea0003800000 */
[----:B------:R-:W-:Y:S05]  /*0cf0*/  BRA `(.L_x_13903) ;  /* 0x0000000000247947 */ /* 0x000fea0003800000 */
.L_x_13901:
[----:B-----5:R-:W-:-:S05]  /*0d00*/  HADD2.F32 R80, -RZ, R11.H1_H1 ;  /* 0x3000000bff507230 */ /* 0x020fca0000004100 */
[----:B------:R-:W-:Y:S01]  /*0d10*/  FADD.FTZ R109, R109, R80 ;  /* 0x000000506d6d7221 */ /* 0x000fe20000010000 */
[----:B------:R-:W-:Y:S06]  /*0d20*/  BRA `(.L_x_13902) ;  /* 0x0000000000107947 */ /* 0x000fec0003800000 */
.L_x_13900:
[----:B-----5:R-:W-:Y:S02]  /*0d30*/  HADD2.F32 R80, -RZ, R15.H1_H1 ;  /* 0x3000000fff507230 */ /* 0x020fe40000004100 */
[----:B------:R-:W-:-:S03]  /*0d40*/  @P2 HADD2.F32 R82, -RZ, R11.H1_H1 ;  /* 0x3000000bff522230 */ /* 0x000fc60000004100 */
[----:B------:R-:W-:-:S04]  /*0d50*/  FADD.FTZ R109, R109, R80 ;  /* 0x000000506d6d7221 */ /* 0x000fc80000010000 */
[----:B------:R-:W-:-:S07]  /*0d60*/  @P2 FADD.FTZ R109, R109, R82 ;  /* 0x000000526d6d2221 */ /* 0x000fce0000010000 */
.L_x_13902:
[----:B------:R-:W-:-:S04]  /*0d70*/  F2FP.F16.F32.PACK_AB R80, RZ, R109 ;  /* 0x0000006dff50723e */ /* 0x000fc800000000ff */
[----:B------:R-:W-:-:S07]  /*0d80*/  PRMT R7, R7, 0x5410, R80 ;  /* 0x0000541007077816 */ /* 0x000fce0000000050 */
.L_x_13903:
        /* <DEDUP_REMOVED lines=13> */
[----:B--2---:R-:W-:Y:S01]  /*0e60*/  HADD2.F32 R119, -RZ, R80.H0_H0 ;  /* 0x20000050ff777230 */ /* 0x004fe20000004100 */
[----:B0-----:R-:W-:Y:S06]  /*0e70*/  @P3 BRA `(.L_x_13904) ;  /* 0x0000000000203947 */ /* 0x001fec0003800000 */
[----:B------:R-:W-:-:S04]  /*0e80*/  ISETP.NE.U32.AND P4, PT, RZ, UR16, PT ;  /* 0x00000010ff007c0c */ /* 0x000fc8000bf85070 */
[----:B------:R-:W-:-:S13]  /*0e90*/  ISETP.NE.AND.EX P4, PT, RZ, UR17, PT, P4 ;  /* 0x00000011ff007c0c */ /* 0x000fda000bf85340 */
[----:B------:R-:W-:Y:S05]  /*0ea0*/  @P4 BRA `(.L_x_13905) ;  /* 0x0000000000084947 */ /* 0x000fea0003800000 */
[----:B------:R-:W-:Y:S05]  /*0eb0*/  @P0 BRA `(.L_x_13906) ;  /* 0x0000000000200947 */ /* 0x000fea0003800000 */
[----:B------:R-:W-:Y:S05]  /*0ec0*/  BRA `(.L_x_13907) ;  /* 0x0000000000247947 */ /* 0x000fea0003800000 */
.L_x_13905:
[----:B-----5:R-:W-:-:S05]  /*0ed0*/  HADD2.F32 R94, -RZ, R8.H0_H0 ;  /* 0x20000008ff5e7230 */ /* 0x020fca0000004100 */
[----:B------:R-:W-:Y:S01]  /*0ee0*/  FADD.FTZ R119, R94, R119 ;  /* 0x000000775e777221 */ /* 0x000fe20000010000 */
[----:B------:R-:W-:Y:S06]  /*0ef0*/  BRA `(.L_x_13906) ;  /* 0x0000000000107947 */ /* 0x000fec0003800000 */
.L_x_13904:
[----:B-----5:R-:W-:Y:S02]  /*0f00*/  HADD2.F32 R94, -RZ, R12.H0_H0 ;  /* 0x2000000cff5e7230 */ /* 0x020fe40000004100 */
[----:B------:R-:W-:-:S03]  /*0f10*/  @P2 HADD2.F32 R96, -RZ, R8.H0_H0 ;  /* 0x20000008ff602230 */ /* 0x000fc60000004100 */
[----:B------:R-:W-:-:S04]  /*0f20*/  FADD.FTZ R119, R94, R119 ;  /* 0x000000775e777221 */ /* 0x000fc80000010000 */
[----:B------:R-:W-:-:S07]  /*0f30*/  @P2 FADD.FTZ R119, R96, R119 ;  /* 0x0000007760772221 */ /* 0x000fce0000010000 */
.L_x_13906:
[----:B------:R-:W-:-:S04]  /*0f40*/  F2FP.F16.F32.PACK_AB R93, RZ, R119 ;  /* 0x00000077ff5d723e */ /* 0x000fc800000000ff */
[----:B-1----:R-:W-:-:S07]  /*0f50*/  PRMT R4, R93, 0x7610, R4 ;  /* 0x000076105d047816 */ /* 0x002fce0000000004 */
.L_x_13907:
[----:B------:R-:W-:Y:S01]  /*0f60*/  HADD2.F32 R121, -RZ, R80.H1_H1 ;  /* 0x30000050ff797230 */ /* 0x000fe20000004100 */
[----:B------:R-:W-:Y:S06]  /*0f70*/  @P3 BRA `(.L_x_13908) ;  /* 0x0000000000203947 */ /* 0x000fec0003800000 */
[----:B------:R-:W-:-:S04]  /*0f80*/  ISETP.NE.U32.AND P4, PT, RZ, UR16, PT ;  /* 0x00000010ff007c0c */ /* 0x000fc8000bf85070 */
[----:B------:R-:W-:-:S13]  /*0f90*/  ISETP.NE.AND.EX P4, PT, RZ, UR17, PT, P4 ;  /* 0x00000011ff007c0c */ /* 0x000fda000bf85340 */
[----:B------:R-:W-:Y:S05]  /*0fa0*/  @P4 BRA `(.L_x_13909) ;  /* 0x0000000000084947 */ /* 0x000fea0003800000 */
[----:B------:R-:W-:Y:S05]  /*0fb0*/  @P0 BRA `(.L_x_13910) ;  /* 0x0000000000200947 */ /* 0x000fea0003800000 */
[----:B------:R-:W-:Y:S05]  /*0fc0*/  BRA `(.L_x_13911) ;  /* 0x0000000000247947 */ /* 0x000fea0003800000 */
.L_x_13909:
[----:B-----5:R-:W-:-:S05]  /*0fd0*/  HADD2.F32 R80, -RZ, R8.H1_H1 ;  /* 0x30000008ff507230 */ /* 0x020fca0000004100 */
[----:B------:R-:W-:Y:S01]  /*0fe0*/  FADD.FTZ R121, R80, R121 ;  /* 0x0000007950797221 */ /* 0x000fe20000010000 */
[----:B------:R-:W-:Y:S06]  /*0ff0*/  BRA `(.L_x_13910) ;  /* 0x0000000000107947 */ /* 0x000fec0003800000 */
.L_x_13908:
[----:B-----5:R-:W-:Y:S02]  /*1000*/  HADD2.F32 R80, -RZ, R12.H1_H1 ;  /* 0x3000000cff507230 */ /* 0x020fe40000004100 */
[----:B------:R-:W-:-:S03]  /*1010*/  @P2 HADD2.F32 R94, -RZ, R8.H1_H1 ;  /* 0x30000008ff5e2230 */ /* 0x000fc60000004100 */
[----:B------:R-:W-:-:S04]  /*1020*/  FADD.FTZ R121, R80, R121 ;  /* 0x0000007950797221 */ /* 0x000fc80000010000 */
[----:B------:R-:W-:-:S07]  /*1030*/  @P2 FADD.FTZ R121, R94, R121 ;  /* 0x000000795e792221 */ /* 0x000fce0000010000 */
.L_x_13910:
[----:B------:R-:W-:-:S04]  /*1040*/  F2FP.F16.F32.PACK_AB R80, RZ, R121 ;  /* 0x00000079ff50723e */ /* 0x000fc800000000ff */
[----:B-1----:R-:W-:-:S07]  /*1050*/  PRMT R4, R4, 0x5410, R80 ;  /* 0x0000541004047816 */ /* 0x002fce0000000050 */
.L_x_13911:
[----:B------:R-:W-:Y:S01]  /*1060*/  HADD2.F32 R123, -RZ, R81.H0_H0 ;  /* 0x20000051ff7b7230 */ /* 0x000fe20000004100 */
[----:B------:R-:W-:Y:S06]  /*1070*/  @P3 BRA `(.L_x_13912) ;  /* 0x0000000000203947 */ /* 0x000fec0003800000 */
[----:B------:R-:W-:-:S04]  /*1080*/  ISETP.NE.U32.AND P4, PT, RZ, UR16, PT ;  /* 0x00000010ff007c0c */ /* 0x000fc8000bf85070 */
[----:B------:R-:W-:-:S13]  /*1090*/  ISETP.NE.AND.EX P4, PT, RZ, UR17, PT, P4 ;  /* 0x00000011ff007c0c */ /* 0x000fda000bf85340 */
[----:B------:R-:W-:Y:S05]  /*10a0*/  @P4 BRA `(.L_x_13913) ;  /* 0x0000000000084947 */ /* 0x000fea0003800000 */
[----:B------:R-:W-:Y:S05]  /*10b0*/  @P0 BRA `(.L_x_13914) ;  /* 0x0000000000200947 */ /* 0x000fea0003800000 */
[----:B------:R-:W-:Y:S05]  /*10c0*/  BRA `(.L_x_13915) ;  /* 0x0000000000247947 */ /* 0x000fea0003800000 */
.L_x_13913:
[----:B-----5:R-:W-:-:S05]  /*10d0*/  HADD2.F32 R80, -RZ, R9.H0_H0 ;  /* 0x20000009ff507230 */ /* 0x020fca0000004100 */
[----:B------:R-:W-:Y:S01]  /*10e0*/  FADD.FTZ R123, R80, R123 ;  /* 0x0000007b507b7221 */ /* 0x000fe20000010000 */
[----:B------:R-:W-:Y:S06]  /*10f0*/  BRA `(.L_x_13914) ;  /* 0x0000000000107947 */ /* 0x000fec0003800000 */
.L_x_13912:
[----:B-----5:R-:W-:Y:S02]  /*1100*/  HADD2.F32 R80, -RZ, R13.H0_H0 ;  /* 0x2000000dff507230 */ /* 0x020fe40000004100 */
[----:B------:R-:W-:-:S03]  /*1110*/  @P2 HADD2.F32 R94, -RZ, R9.H0_H0 ;  /* 0x20000009ff5e2230 */ /* 0x000fc60000004100 */
[----:B------:R-:W-:-:S04]  /*1120*/  FADD.FTZ R123, R80, R123 ;  /* 0x0000007b507b7221 */ /* 0x000fc80000010000 */
[----:B------:R-:W-:-:S07]  /*1130*/  @P2 FADD.FTZ R123, R94, R123 ;  /* 0x0000007b5e7b2221 */ /* 0x000fce0000010000 */
.L_x_13914:
[----:B------:R-:W-:-:S04]  /*1140*/  F2FP.F16.F32.PACK_AB R80, RZ, R123 ;  /* 0x0000007bff50723e */ /* 0x000fc800000000ff */
[----:B-1----:R-:W-:-:S07]  /*1150*/  PRMT R5, R80, 0x7610, R5 ;  /* 0x0000761050057816 */ /* 0x002fce0000000005 */
.L_x_13915:
[----:B------:R-:W-:Y:S01]  /*1160*/  HADD2.F32 R125, -RZ, R81.H1_H1 ;  /* 0x30000051ff7d7230 */ /* 0x000fe20000004100 */
[----:B------:R-:W-:Y:S06]  /*1170*/  @P3 BRA `(.L_x_13916) ;  /* 0x0000000000203947 */ /* 0x000fec0003800000 */
[----:B------:R-:W-:-:S04]  /*1180*/  ISETP.NE.U32.AND P4, PT, RZ, UR16, PT ;  /* 0x00000010ff007c0c */ /* 0x000fc8000bf85070 */
[----:B------:R-:W-:-:S13]  /*1190*/  ISETP.NE.AND.EX P4, PT, RZ, UR17, PT, P4 ;  /* 0x00000011ff007c0c */ /* 0x000fda000bf85340 */
[----:B------:R-:W-:Y:S05]  /*11a0*/  @P4 BRA `(.L_x_13917) ;  /* 0x0000000000084947 */ /* 0x000fea0003800000 */
[----:B------:R-:W-:Y:S05]  /*11b0*/  @P0 BRA `(.L_x_13918) ;  /* 0x0000000000200947 */ /* 0x000fea0003800000 */
[----:B------:R-:W-:Y:S05]  /*11c0*/  BRA `(.L_x_13919) ;  /* 0x0000000000247947 */ /* 0x000fea0003800000 */
.L_x_13917:
[----:B-----5:R-:W-:-:S05]  /*11d0*/  HADD2.F32 R80, -RZ, R9.H1_H1 ;  /* 0x30000009ff507230 */ /* 0x020fca0000004100 */
[----:B------:R-:W-:Y:S01]  /*11e0*/  FADD.FTZ R125, R80, R125 ;  /* 0x0000007d507d7221 */ /* 0x000fe20000010000 */
[----:B------:R-:W-:Y:S06]  /*11f0*/  BRA `(.L_x_13918) ;  /* 0x0000000000107947 */ /* 0x000fec0003800000 */
.L_x_13916:
[----:B-----5:R-:W-:Y:S02]  /*1200*/  HADD2.F32 R80, -RZ, R13.H1_H1 ;  /* 0x3000000dff507230 */ /* 0x020fe40000004100 */
[----:B------:R-:W-:-:S03]  /*1210*/  @P2 HADD2.F32 R94, -RZ, R9.H1_H1 ;  /* 0x30000009ff5e2230 */ /* 0x000fc60000004100 */
[----:B------:R-:W-:-:S04]  /*1220*/  FADD.FTZ R125, R80, R125 ;  /* 0x0000007d507d7221 */ /* 0x000fc80000010000 */
[----:B------:R-:W-:-:S07]  /*1230*/  @P2 FADD.FTZ R125, R94, R125 ;  /* 0x0000007d5e7d2221 */ /* 0x000fce0000010000 */
.L_x_13918:
[----:B------:R-:W-:-:S04]  /*1240*/  F2FP.F16.F32.PACK_AB R80, RZ, R125 ;  /* 0x0000007dff50723e */ /* 0x000fc800000000ff */
[----:B-1----:R-:W-:-:S07]  /*1250*/  PRMT R5, R5, 0x5410, R80 ;  /* 0x0000541005057816 */ /* 0x002fce0000000050 */
.L_x_13919:
[----:B------:R-:W-:Y:S01]  /*1260*/  HADD2.F32 R111, -RZ, R82.H0_H0 ;  /* 0x20000052ff6f7230 */ /* 0x000fe20000004100 */
[----:B------:R-:W-:Y:S06]  /*1270*/  @P3 BRA `(.L_x_13920) ;  /* 0x0000000000203947 */ /* 0x000fec0003800000 */
[----:B------:R-:W-:-:S04]  /*1280*/  ISETP.NE.U32.AND P4, PT, RZ, UR16, PT ;  /* 0x00000010ff007c0c */ /* 0x000fc8000bf85070 */
[----:B------:R-:W-:-:S13]  /*1290*/  ISETP.NE.AND.EX P4, PT, RZ, UR17, PT, P4 ;  /* 0x00000011ff007c0c */ /* 0x000fda000bf85340 */
[----:B------:R-:W-:Y:S05]  /*12a0*/  @P4 BRA `(.L_x_13921) ;  /* 0x0000000000084947 */ /* 0x000fea0003800000 */
[----:B------:R-:W-:Y:S05]  /*12b0*/  @P0 BRA `(.L_x_13922) ;  /* 0x0000000000200947 */ /* 0x000fea0003800000 */
[----:B------:R-:W-:Y:S05]  /*12c0*/  BRA `(.L_x_13923) ;  /* 0x0000000000247947 */ /* 0x000fea0003800000 */
.L_x_13921:
[----:B-----5:R-:W-:-:S05]  /*12d0*/  HADD2.F32 R80, -RZ, R10.H0_H0 ;  /* 0x2000000aff507230 */ /* 0x020fca0000004100 */
[----:B------:R-:W-:Y:S01]  /*12e0*/  FADD.FTZ R111, R80, R111 ;  /* 0x0000006f506f7221 */ /* 0x000fe20000010000 */
[----:B------:R-:W-:Y:S06]  /*12f0*/  BRA `(.L_x_13922) ;  /* 0x0000000000107947 */ /* 0x000fec0003800000 */
.L_x_13920:
[----:B-----5:R-:W-:Y:S02]  /*1300*/  HADD2.F32 R80, -RZ, R14.H0_H0 ;  /* 0x2000000eff507230 */ /* 0x020fe40000004100 */
[----:B------:R-:W-:-:S03]  /*1310*/  @P2 HADD2.F32 R94, -RZ, R10.H0_H0 ;  /* 0x2000000aff5e2230 */ /* 0x000fc60000004100 */
[----:B------:R-:W-:-:S04]  /*1320*/  FADD.FTZ R111, R80, R111 ;  /* 0x0000006f506f7221 */ /* 0x000fc80000010000 */
[----:B------:R-:W-:-:S07]  /*1330*/  @P2 FADD.FTZ R111, R94, R111 ;  /* 0x0000006f5e6f2221 */ /* 0x000fce0000010000 */
.L_x_13922:
[----:B------:R-:W-:-:S04]  /*1340*/  F2FP.F16.F32.PACK_AB R80, RZ, R111 ;  /* 0x0000006fff50723e */ /* 0x000fc800000000ff */
[----:B------:R-:W-:-:S07]  /*1350*/  PRMT R6, R80, 0x7610, R6 ;  /* 0x0000761050067816 */ /* 0x000fce0000000006 */
.L_x_13923:
[----:B------:R-:W-:Y:S01]  /*1360*/  HADD2.F32 R113, -RZ, R82.H1_H1 ;  /* 0x30000052ff717230 */ /* 0x000fe20000004100 */
[----:B------:R-:W-:Y:S06]  /*1370*/  @P3 BRA `(.L_x_13924) ;  /* 0x0000000000203947 */ /* 0x000fec0003800000 */
[----:B------:R-:W-:-:S04]  /*1380*/  ISETP.NE.U32.AND P4, PT, RZ, UR16, PT ;  /* 0x00000010ff007c0c */ /* 0x000fc8000bf85070 */
[----:B------:R-:W-:-:S13]  /*1390*/  ISETP.NE.AND.EX P4, PT, RZ, UR17, PT, P4 ;  /* 0x00000011ff007c0c */ /* 0x000fda000bf85340 */
[----:B------:R-:W-:Y:S05]  /*13a0*/  @P4 BRA `(.L_x_13925) ;  /* 0x0000000000084947 */ /* 0x000fea0003800000 */
[----:B------:R-:W-:Y:S05]  /*13b0*/  @P0 BRA `(.L_x_13926) ;  /* 0x0000000000200947 */ /* 0x000fea0003800000 */
[----:B------:R-:W-:Y:S05]  /*13c0*/  BRA `(.L_x_13927) ;  /* 0x0000000000247947 */ /* 0x000fea0003800000 */
.L_x_13925:
[----:B-----5:R-:W-:-:S05]  /*13d0*/  HADD2.F32 R80, -RZ, R10.H1_H1 ;  /* 0x3000000aff507230 */ /* 0x020fca0000004100 */
[----:B------:R-:W-:Y:S01]  /*13e0*/  FADD.FTZ R113, R80, R113 ;  /* 0x0000007150717221 */ /* 0x000fe20000010000 */
[----:B------:R-:W-:Y:S06]  /*13f0*/  BRA `(.L_x_13926) ;  /* 0x0000000000107947 */ /* 0x000fec0003800000 */
.L_x_13924:
[----:B-----5:R-:W-:Y:S02]  /*1400*/  HADD2.F32 R80, -RZ, R14.H1_H1 ;  /* 0x3000000eff507230 */ /* 0x020fe40000004100 */
[----:B------:R-:W-:-:S03]  /*1410*/  @P2 HADD2.F32 R82, -RZ, R10.H1_H1 ;  /* 0x3000000aff522230 */ /* 0x000fc60000004100 */
[----:B------:R-:W-:-:S04]  /*1420*/  FADD.FTZ R113, R80, R113 ;  /* 0x0000007150717221 */ /* 0x000fc80000010000 */
[----:B------:R-:W-:-:S07]  /*1430*/  @P2 FADD.FTZ R113, R82, R113 ;  /* 0x0000007152712221 */ /* 0x000fce0000010000 */
.L_x_13926:
[----:B------:R-:W-:-:S04]  /*1440*/  F2FP.F16.F32.PACK_AB R80, RZ, R113 ;  /* 0x00000071ff50723e */ /* 0x000fc800000000ff */
[----:B------:R-:W-:-:S07]  /*1450*/  PRMT R6, R6, 0x5410, R80 ;  /* 0x0000541006067816 */ /* 0x000fce0000000050 */
.L_x_13927:
[----:B------:R-:W-:Y:S01]  /*1460*/  HADD2.F32 R115, -RZ, R83.H0_H0 ;  /* 0x20000053ff737230 */ /* 0x000fe20000004100 */
[----:B------:R-:W-:Y:S06]  /*1470*/  @P3 BRA `(.L_x_13928) ;  /* 0x0000000000203947 */ /* 0x000fec0003800000 */
[----:B------:R-:W-:-:S04]  /*1480*/  ISETP.NE.U32.AND P4, PT, RZ, UR16, PT ;  /* 0x00000010ff007c0c */ /* 0x000fc8000bf85070 */
[----:B------:R-:W-:-:S13]  /*1490*/  ISETP.NE.AND.EX P4, PT, RZ, UR17, PT, P4 ;  /* 0x00000011ff007c0c */ /* 0x000fda000bf85340 */
[----:B------:R-:W-:Y:S05]  /*14a0*/  @P4 BRA `(.L_x_13929) ;  /* 0x0000000000084947 */ /* 0x000fea0003800000 */
[----:B------:R-:W-:Y:S05]  /*14b0*/  @P0 BRA `(.L_x_13930) ;  /* 0x0000000000200947 */ /* 0x000fea0003800000 */
[----:B------:R-:W-:Y:S05]  /*14c0*/  BRA `(.L_x_13931) ;  /* 0x0000000000247947 */ /* 0x000fea0003800000 */
.L_x_13929:
[----:B-----5:R-:W-:-:S05]  /*14d0*/  HADD2.F32 R80, -RZ, R11.H0_H0 ;  /* 0x2000000bff507230 */ /* 0x020fca0000004100 */
[----:B------:R-:W-:Y:S01]  /*14e0*/  FADD.FTZ R115, R80, R115 ;  /* 0x0000007350737221 */ /* 0x000fe20000010000 */
[----:B------:R-:W-:Y:S06]  /*14f0*/  BRA `(.L_x_13930) ;  /* 0x0000000000107947 */ /* 0x000fec0003800000 */
.L_x_13928:
[----:B-----5:R-:W-:Y:S02]  /*1500*/  HADD2.F32 R80, -RZ, R15.H0_H0 ;  /* 0x2000000fff507230 */ /* 0x020fe40000004100 */
[----:B------:R-:W-:-:S03]  /*1510*/  @P2 HADD2.F32 R82, -RZ, R11.H0_H0 ;  /* 0x2000000bff522230 */ /* 0x000fc60000004100 */
[----:B------:R-:W-:-:S04]  /*1520*/  FADD.FTZ R115, R80, R115 ;  /* 0x0000007350737221 */ /* 0x000fc80000010000 */
[----:B------:R-:W-:-:S07]  /*1530*/  @P2 FADD.FTZ R115, R82, R115 ;  /* 0x0000007352732221 */ /* 0x000fce0000010000 */
.L_x_13930:
[----:B------:R-:W-:-:S04]  /*1540*/  F2FP.F16.F32.PACK_AB R80, RZ, R115 ;  /* 0x00000073ff50723e */ /* 0x000fc800000000ff */
[----:B------:R-:W-:-:S07]  /*1550*/  PRMT R7, R80, 0x7610, R7 ;  /* 0x0000761050077816 */ /* 0x000fce0000000007 */
.L_x_13931:
[----:B------:R-:W-:Y:S01]  /*1560*/  HADD2.F32 R117, -RZ, R83.H1_H1 ;  /* 0x30000053ff757230 */ /* 0x000fe20000004100 */
[----:B------:R-:W-:Y:S06]  /*1570*/  @P3 BRA `(.L_x_13932) ;  /* 0x0000000000203947 */ /* 0x000fec0003800000 */
[----:B------:R-:W-:-:S04]  /*1580*/  ISETP.NE.U32.AND P4, PT, RZ, UR16, PT ;  /* 0x00000010ff007c0c */ /* 0x000fc8000bf85070 */
[----:B------:R-:W-:-:S13]  /*1590*/  ISETP.NE.AND.EX P4, PT, RZ, UR17, PT, P4 ;  /* 0x00000011ff007c0c */ /* 0x000fda000bf85340 */
[----:B------:R-:W-:Y:S05]  /*15a0*/  @P4 BRA `(.L_x_13933) ;  /* 0x0000000000084947 */ /* 0x000fea0003800000 */
[----:B------:R-:W-:Y:S05]  /*15b0*/  @P0 BRA `(.L_x_13934) ;  /* 0x0000000000200947 */ /* 0x000fea0003800000 */
[----:B------:R-:W-:Y:S05]  /*15c0*/  BRA `(.L_x_13935) ;  /* 0x0000000000247947 */ /* 0x000fea0003800000 */
.L_x_13933:
[----:B-----5:R-:W-:-:S05]  /*15d0*/  HADD2.F32 R80, -RZ, R11.H1_H1 ;  /* 0x3000000bff507230 */ /* 0x020fca0000004100 */
[----:B------:R-:W-:Y:S01]  /*15e0*/  FADD.FTZ R117, R80, R117 ;  /* 0x0000007550757221 */ /* 0x000fe20000010000 */
[----:B------:R-:W-:Y:S06]  /*15f0*/  BRA `(.L_x_13934) ;  /* 0x0000000000107947 */ /* 0x000fec0003800000 */
.L_x_13932:
[----:B-----5:R-:W-:Y:S02]  /*1600*/  HADD2.F32 R80, -RZ, R15.H1_H1 ;  /* 0x3000000fff507230 */ /* 0x020fe40000004100 */
[----:B------:R-:W-:-:S03]  /*1610*/  @P2 HADD2.F32 R82, -RZ, R11.H1_H1 ;  /* 0x3000000bff522230 */ /* 0x000fc60000004100 */
[----:B------:R-:W-:-:S04]  /*1620*/  FADD.FTZ R117, R80, R117 ;  /* 0x0000007550757221 */ /* 0x000fc80000010000 */
[----:B------:R-:W-:-:S07]  /*1630*/  @P2 FADD.FTZ R117, R82, R117 ;  /* 0x0000007552752221 */ /* 0x000fce0000010000 */
.L_x_13934:
[----:B------:R-:W-:-:S04]  /*1640*/  F2FP.F16.F32.PACK_AB R80, RZ, R117 ;  /* 0x00000075ff50723e */ /* 0x000fc800000000ff */
[----:B------:R-:W-:-:S07]  /*1650*/  PRMT R7, R7, 0x5410, R80 ;  /* 0x0000541007077816 */ /* 0x000fce0000000050 */
.L_x_13935:
        /* <DEDUP_REMOVED lines=20> */
.L_x_13937:
[----:B-----5:R-:W-:-:S05]  /*17a0*/  HADD2.F32 R94, -RZ, R8.H0_H0 ;  /* 0x20000008ff5e7230 */ /* 0x020fca0000004100 */
[----:B------:R-:W-:Y:S01]  /*17b0*/  FADD.FTZ R131, R94, R131 ;  /* 0x000000835e837221 */ /* 0x000fe20000010000 */
[----:B------:R-:W-:Y:S06]  /*17c0*/  BRA `(.L_x_13938) ;  /* 0x0000000000107947 */ /* 0x000fec0003800000 */
.L_x_13936:
[----:B-----5:R-:W-:Y:S02]  /*17d0*/  HADD2.F32 R94, -RZ, R12.H0_H0 ;  /* 0x2000000cff5e7230 */ /* 0x020fe40000004100 */
[----:B------:R-:W-:-:S03]  /*17e0*/  @P2 HADD2.F32 R96, -RZ, R8.H0_H0 ;  /* 0x20000008ff602230 */ /* 0x000fc60000004100 */
[----:B------:R-:W-:-:S04]  /*17f0*/  FADD.FTZ R131, R94, R131 ;  /* 0x000000835e837221 */ /* 0x000fc80000010000 */
[----:B------:R-:W-:-:S07]  /*1800*/  @P2 FADD.FTZ R131, R96, R131 ;  /* 0x0000008360832221 */ /* 0x000fce0000010000 */
.L_x_13938:
[----:B------:R-:W-:-:S04]  /*1810*/  F2FP.F16.F32.PACK_AB R94, RZ, R131 ;  /* 0x00000083ff5e723e */ /* 0x000fc800000000ff */
[----:B-1----:R-:W-:-:S07]  /*1820*/  PRMT R4, R94, 0x7610, R4 ;  /* 0x000076105e047816 */ /* 0x002fce0000000004 */
.L_x_13939:
[----:B------:R-:W-:Y:S01]  /*1830*/  HADD2.F32 R137, -RZ, R80.H1_H1 ;  /* 0x30000050ff897230 */ /* 0x000fe20000004100 */
[----:B------:R-:W-:Y:S06]  /*1840*/  @P3 BRA `(.L_x_13940) ;  /* 0x0000000000203947 */ /* 0x000fec0003800000 */
[----:B------:R-:W-:-:S04]  /*1850*/  ISETP.NE.U32.AND P4, PT, RZ, UR16, PT ;  /* 0x00000010ff007c0c */ /* 0x000fc8000bf85070 */
[----:B------:R-:W-:-:S13]  /*1860*/  ISETP.NE.AND.EX P4, PT, RZ, UR17, PT, P4 ;  /* 0x00000011ff007c0c */ /* 0x000fda000bf85340 */
[----:B------:R-:W-:Y:S05]  /*1870*/  @P4 BRA `(.L_x_13941) ;  /* 0x0000000000084947 */ /* 0x000fea0003800000 */
[----:B------:R-:W-:Y:S05]  /*1880*/  @P0 BRA `(.L_x_13942) ;  /* 0x0000000000200947 */ /* 0x000fea0003800000 */
[----:B------:R-:W-:Y:S05]  /*1890*/  BRA `(.L_x_13943) ;  /* 0x0000000000247947 */ /* 0x000fea0003800000 */
.L_x_13941:
[----:B-----5:R-:W-:-:S05]  /*18a0*/  HADD2.F32 R80, -RZ, R8.H1_H1 ;  /* 0x30000008ff507230 */ /* 0x020fca0000004100 */
[----:B------:R-:W-:Y:S01]  /*18b0*/  FADD.FTZ R137, R80, R137 ;  /* 0x0000008950897221 */ /* 0x000fe20000010000 */
[----:B------:R-:W-:Y:S06]  /*18c0*/  BRA `(.L_x_13942) ;  /* 0x0000000000107947 */ /* 0x000fec0003800000 */
.L_x_13940:
[----:B-----5:R-:W-:Y:S02]  /*18d0*/  HADD2.F32 R80, -RZ, R12.H1_H1 ;  /* 0x3000000cff507230 */ /* 0x020fe40000004100 */
[----:B------:R-:W-:-:S03]  /*18e0*/  @P2 HADD2.F32 R94, -RZ, R8.H1_H1 ;  /* 0x30000008ff5e2230 */ /* 0x000fc60000004100 */
[----:B------:R-:W-:-:S04]  /*18f0*/  FADD.FTZ R137, R80, R137 ;  /* 0x0000008950897221 */ /* 0x000fc80000010000 */
[----:B------:R-:W-:-:S07]  /*1900*/  @P2 FADD.FTZ R137, R94, R137 ;  /* 0x000000895e892221 */ /* 0x000fce0000010000 */
.L_x_13942:
[----:B------:R-:W-:-:S04]  /*1910*/  F2FP.F16.F32.PACK_AB R80, RZ, R137 ;  /* 0x00000089ff50723e */ /* 0x000fc800000000ff */
[----:B-1----:R-:W-:-:S07]  /*1920*/  PRMT R4, R4, 0x5410, R80 ;  /* 0x0000541004047816 */ /* 0x002fce0000000050 */
.L_x_13943:
[----:B------:R-:W-:Y:S01]  /*1930*/  HADD2.F32 R133, -RZ, R81.H0_H0 ;  /* 0x20000051ff857230 */ /* 0x000fe20000004100 */
[----:B------:R-:W-:Y:S06]  /*1940*/  @P3 BRA `(.L_x_13944) ;  /* 0x0000000000203947 */ /* 0x000fec0003800000 */
[----:B------:R-:W-:-:S04]  /*1950*/  ISETP.NE.U32.AND P4, PT, RZ, UR16, PT ;  /* 0x00000010ff007c0c */ /* 0x000fc8000bf85070 */
[----:B------:R-:W-:-:S13]  /*1960*/  ISETP.NE.AND.EX P4, PT, RZ, UR17, PT, P4 ;  /* 0x00000011ff007c0c */ /* 0x000fda000bf85340 */
[----:B------:R-:W-:Y:S05]  /*1970*/  @P4 BRA `(.L_x_13945) ;  /* 0x0000000000084947 */ /* 0x000fea0003800000 */
[----:B------:R-:W-:Y:S05]  /*1980*/  @P0 BRA `(.L_x_13946) ;  /* 0x0000000000200947 */ /* 0x000fea0003800000 */
[----:B------:R-:W-:Y:S05]  /*1990*/  BRA `(.L_x_13947) ;  /* 0x0000000000247947 */ /* 0x000fea0003800000 */
.L_x_13945:
[----:B-----5:R-:W-:-:S05]  /*19a0*/  HADD2.F32 R80, -RZ, R9.H0_H0 ;  /* 0x20000009ff507230 */ /* 0x020fca0000004100 */
[----:B------:R-:W-:Y:S01]  /*19b0*/  FADD.FTZ R133, R80, R133 ;  /* 0x0000008550857221 */ /* 0x000fe20000010000 */
[----:B------:R-:W-:Y:S06]  /*19c0*/  BRA `(.L_x_13946) ;  /* 0x0000000000107947 */ /* 0x000fec0003800000 */
.L_x_13944:
[----:B-----5:R-:W-:Y:S02]  /*19d0*/  HADD2.F32 R80, -RZ, R13.H0_H0 ;  /* 0x2000000dff507230 */ /* 0x020fe40000004100 */
[----:B------:R-:W-:-:S03]  /*19e0*/  @P2 HADD2.F32 R94, -RZ, R9.H0_H0 ;  /* 0x20000009ff5e2230 */ /* 0x000fc60000004100 */
[----:B------:R-:W-:-:S04]  /*19f0*/  FADD.FTZ R133, R80, R133 ;  /* 0x0000008550857221 */ /* 0x000fc80000010000 */
[----:B------:R-:W-:-:S07]  /*1a00*/  @P2 FADD.FTZ R133, R94, R133 ;  /* 0x000000855e852221 */ /* 0x000fce0000010000 */
.L_x_13946:
[----:B------:R-:W-:-:S04]  /*1a10*/  F2FP.F16.F32.PACK_AB R80, RZ, R133 ;  /* 0x00000085ff50723e */ /* 0x000fc800000000ff */
[----:B-1----:R-:W-:-:S07]  /*1a20*/  PRMT R5, R80, 0x7610, R5 ;  /* 0x0000761050057816 */ /* 0x002fce0000000005 */
.L_x_13947:
[----:B------:R-:W-:Y:S01]  /*1a30*/  HADD2.F32 R139, -RZ, R81.H1_H1 ;  /* 0x30000051ff8b7230 */ /* 0x000fe20000004100 */
[----:B------:R-:W-:Y:S06]  /*1a40*/  @P3 BRA `(.L_x_13948) ;  /* 0x0000000000203947 */ /* 0x000fec0003800000 */
[----:B------:R-:W-:-:S04]  /*1a50*/  ISETP.NE.U32.AND P4, PT, RZ, UR16, PT ;  /* 0x00000010ff007c0c */ /* 0x000fc8000bf85070 */
[----:B------:R-:W-:-:S13]  /*1a60*/  ISETP.NE.AND.EX P4, PT, RZ, UR17, PT, P4 ;  /* 0x00000011ff007c0c */ /* 0x000fda000bf85340 */
[----:B------:R-:W-:Y:S05]  /*1a70*/  @P4 BRA `(.L_x_13949) ;  /* 0x0000000000084947 */ /* 0x000fea0003800000 */
[----:B------:R-:W-:Y:S05]  /*1a80*/  @P0 BRA `(.L_x_13950) ;  /* 0x0000000000200947 */ /* 0x000fea0003800000 */
[----:B------:R-:W-:Y:S05]  /*1a90*/  BRA `(.L_x_13951) ;  /* 0x0000000000247947 */ /* 0x000fea0003800000 */
.L_x_13949:
[----:B-----5:R-:W-:-:S05]  /*1aa0*/  HADD2.F32 R80, -RZ, R9.H1_H1 ;  /* 0x30000009ff507230 */ /* 0x020fca0000004100 */
[----:B------:R-:W-:Y:S01]  /*1ab0*/  FADD.FTZ R139, R80, R139 ;  /* 0x0000008b508b7221 */ /* 0x000fe20000010000 */
[----:B------:R-:W-:Y:S06]  /*1ac0*/  BRA `(.L_x_13950) ;  /* 0x0000000000107947 */ /* 0x000fec0003800000 */
.L_x_13948:
[----:B-----5:R-:W-:Y:S02]  /*1ad0*/  HADD2.F32 R80, -RZ, R13.H1_H1 ;  /* 0x3000000dff507230 */ /* 0x020fe40000004100 */
[----:B------:R-:W-:-:S03]  /*1ae0*/  @P2 HADD2.F32 R94, -RZ, R9.H1_H1 ;  /* 0x30000009ff5e2230 */ /* 0x000fc60000004100 */
[----:B------:R-:W-:-:S04]  /*1af0*/  FADD.FTZ R139, R80, R139 ;  /* 0x0000008b508b7221 */ /* 0x000fc80000010000 */
[----:B------:R-:W-:-:S07]  /*1b00*/  @P2 FADD.FTZ R139, R94, R139 ;  /* 0x0000008b5e8b2221 */ /* 0x000fce0000010000 */
.L_x_13950:
[----:B------:R-:W-:-:S04]  /*1b10*/  F2FP.F16.F32.PACK_AB R80, RZ, R139 ;  /* 0x0000008bff50723e */ /* 0x000fc800000000ff */
[----:B-1----:R-:W-:-:S07]  /*1b20*/  PRMT R5, R5, 0x5410, R80 ;  /* 0x0000541005057816 */ /* 0x002fce0000000050 */
.L_x_13951:
[----:B------:R-:W-:Y:S01]  /*1b30*/  HADD2.F32 R135, -RZ, R82.H0_H0 ;  /* 0x20000052ff877230 */ /* 0x000fe20000004100 */
[----:B------:R-:W-:Y:S06]  /*1b40*/  @P3 BRA `(.L_x_13952) ;  /* 0x0000000000203947 */ /* 0x000fec0003800000 */
[----:B------:R-:W-:-:S04]  /*1b50*/  ISETP.NE.U32.AND P4, PT, RZ, UR16, PT ;  /* 0x00000010ff007c0c */ /* 0x000fc8000bf85070 */
[----:B------:R-:W-:-:S13]  /*1b60*/  ISETP.NE.AND.EX P4, PT, RZ, UR17, PT, P4 ;  /* 0x00000011ff007c0c */ /* 0x000fda000bf85340 */
[----:B------:R-:W-:Y:S05]  /*1b70*/  @P4 BRA `(.L_x_13953) ;  /* 0x0000000000084947 */ /* 0x000fea0003800000 */
[----:B------:R-:W-:Y:S05]  /*1b80*/  @P0 BRA `(.L_x_13954) ;  /* 0x0000000000200947 */ /* 0x000fea0003800000 */
[----:B------:R-:W-:Y:S05]  /*1b90*/  BRA `(.L_x_13955) ;  /* 0x0000000000247947 */ /* 0x000fea0003800000 */
.L_x_13953:
[----:B-----5:R-:W-:-:S05]  /*1ba0*/  HADD2.F32 R80, -RZ, R10.H0_H0 ;  /* 0x2000000aff507230 */ /* 0x020fca0000004100 */
[----:B------:R-:W-:Y:S01]  /*1bb0*/  FADD.FTZ R135, R80, R135 ;  /* 0x0000008750877221 */ /* 0x000fe20000010000 */
[----:B------:R-:W-:Y:S06]  /*1bc0*/  BRA `(.L_x_13954) ;  /* 0x0000000000107947 */ /* 0x000fec0003800000 */
.L_x_13952:
[----:B-----5:R-:W-:Y:S02]  /*1bd0*/  HADD2.F32 R80, -RZ, R14.H0_H0 ;  /* 0x2000000eff507230 */ /* 0x020fe40000004100 */
[----:B------:R-:W-:-:S03]  /*1be0*/  @P2 HADD2.F32 R94, -RZ, R10.H0_H0 ;  /* 0x2000000aff5e2230 */ /* 0x000fc60000004100 */
[----:B------:R-:W-:-:S04]  /*1bf0*/  FADD.FTZ R135, R80, R135 ;  /* 0x0000008750877221 */ /* 0x000fc80000010000 */
[----:B------:R-:W-:-:S07]  /*1c00*/  @P2 FADD.FTZ R135, R94, R135 ;  /* 0x000000875e872221 */ /* 0x000fce0000010000 */
.L_x_13954:
[----:B------:R-:W-:-:S04]  /*1c10*/  F2FP.F16.F32.PACK_AB R80, RZ, R135 ;  /* 0x00000087ff50723e */ /* 0x000fc800000000ff */
[----:B------:R-:W-:-:S07]  /*1c20*/  PRMT R6, R80, 0x7610, R6 ;  /* 0x0000761050067816 */ /* 0x000fce0000000006 */
.L_x_13955:
[----:B------:R-:W-:Y:S01]  /*1c30*/  HADD2.F32 R141, -RZ, R82.H1_H1 ;  /* 0x30000052ff8d7230 */ /* 0x000fe20000004100 */
[----:B------:R-:W-:Y:S06]  /*1c40*/  @P3 BRA `(.L_x_13956) ;  /* 0x0000000000203947 */ /* 0x000fec0003800000 */
[----:B------:R-:W-:-:S04]  /*1c50*/  ISETP.NE.U32.AND P4, PT, RZ, UR16, PT ;  /* 0x00000010ff007c0c */ /* 0x000fc8000bf85070 */
[----:B------:R-:W-:-:S13]  /*1c60*/  ISETP.NE.AND.EX P4, PT, RZ, UR17, PT, P4 ;  /* 0x00000011ff007c0c */ /* 0x000fda000bf85340 */
[----:B------:R-:W-:Y:S05]  /*1c70*/  @P4 BRA `(.L_x_13957) ;  /* 0x0000000000084947 */ /* 0x000fea0003800000 */
[----:B------:R-:W-:Y:S05]  /*1c80*/  @P0 BRA `(.L_x_13958) ;  /* 0x0000000000200947 */ /* 0x000fea0003800000 */
[----:B------:R-:W-:Y:S05]  /*1c90*/  BRA `(.L_x_13959) ;  /* 0x0000000000247947 */ /* 0x000fea0003800000 */
.L_x_13957:
[----:B-----5:R-:W-:-:S05]  /*1ca0*/  HADD2.F32 R80, -RZ, R10.H1_H1 ;  /* 0x3000000aff507230 */ /* 0x020fca0000004100 */
[----:B------:R-:W-:Y:S01]  /*1cb0*/  FADD.FTZ R141, R80, R141 ;  /* 0x0000008d508d7221 */ /* 0x000fe20000010000 */
[----:B------:R-:W-:Y:S06]  /*1cc0*/  BRA `(.L_x_13958) ;  /* 0x0000000000107947 */ /* 0x000fec0003800000 */
.L_x_13956:
[----:B-----5:R-:W-:Y:S02]  /*1cd0*/  HADD2.F32 R80, -RZ, R14.H1_H1 ;  /* 0x3000000eff507230 */ /* 0x020fe40000004100 */
[----:B------:R-:W-:-:S03]  /*1ce0*/  @P2 HADD2.F32 R82, -RZ, R10.H1_H1 ;  /* 0x3000000aff522230 */ /* 0x000fc60000004100 */
[----:B------:R-:W-:-:S04]  /*1cf0*/  FADD.FTZ R141, R80, R141 ;  /* 0x0000008d508d7221 */ /* 0x000fc80000010000 */
[----:B------:R-:W-:-:S07]  /*1d00*/  @P2 FADD.FTZ R141, R82, R141 ;  /* 0x0000008d528d2221 */ /* 0x000fce0000010000 */
.L_x_13958:
[----:B------:R-:W-:-:S04]  /*1d10*/  F2FP.F16.F32.PACK_AB R80, RZ, R141 ;  /* 0x0000008dff50723e */ /* 0x000fc800000000ff */
[----:B------:R-:W-:-:S07]  /*1d20*/  PRMT R6, R6, 0x5410, R80 ;  /* 0x0000541006067816 */ /* 0x000fce0000000050 */
.L_x_13959:
[----:B------:R-:W-:Y:S01]  /*1d30*/  HADD2.F32 R127, -RZ, R83.H0_H0 ;  /* 0x20000053ff7f7230 */ /* 0x000fe20000004100 */
[----:B------:R-:W-:Y:S06]  /*1d40*/  @P3 BRA `(.L_x_13960) ;  /* 0x0000000000203947 */ /* 0x000fec0003800000 */
[----:B------:R-:W-:-:S04]  /*1d50*/  ISETP.NE.U32.AND P4, PT, RZ, UR16, PT ;  /* 0x00000010ff007c0c */ /* 0x000fc8000bf85070 */
[----:B------:R-:W-:-:S13]  /*1d60*/  ISETP.NE.AND.EX P4, PT, RZ, UR17, PT, P4 ;  /* 0x00000011ff007c0c */ /* 0x000fda000bf85340 */
[----:B------:R-:W-:Y:S05]  /*1d70*/  @P4 BRA `(.L_x_13961) ;  /* 0x0000000000084947 */ /* 0x000fea0003800000 */
[----:B------:R-:W-:Y:S05]  /*1d80*/  @P0 BRA `(.L_x_13962) ;  /* 0x0000000000200947 */ /* 0x000fea0003800000 */
[----:B------:R-:W-:Y:S05]  /*1d90*/  BRA `(.L_x_13963) ;  /* 0x0000000000247947 */ /* 0x000fea0003800000 */
.L_x_13961:
[----:B-----5:R-:W-:-:S05]  /*1da0*/  HADD2.F32 R80, -RZ, R11.H0_H0 ;  /* 0x2000000bff507230 */ /* 0x020fca0000004100 */
[----:B------:R-:W-:Y:S01]  /*1db0*/  FADD.FTZ R127, R80, R127 ;  /* 0x0000007f507f7221 */ /* 0x000fe20000010000 */
[----:B------:R-:W-:Y:S06]  /*1dc0*/  BRA `(.L_x_13962) ;  /* 0x0000000000107947 */ /* 0x000fec0003800000 */
.L_x_13960:
[----:B-----5:R-:W-:Y:S02]  /*1dd0*/  HADD2.F32 R80, -RZ, R15.H0_H0 ;  /* 0x2000000fff507230 */ /* 0x020fe40000004100 */
[----:B------:R-:W-:-:S03]  /*1de0*/  @P2 HADD2.F32 R82, -RZ, R11.H0_H0 ;  /* 0x2000000bff522230 */ /* 0x000fc60000004100 */
[----:B------:R-:W-:-:S04]  /*1df0*/  FADD.FTZ R127, R80, R127 ;  /* 0x0000007f507f7221 */ /* 0x000fc80000010000 */
[----:B------:R-:W-:-:S07]  /*1e00*/  @P2 FADD.FTZ R127, R82, R127 ;  /* 0x0000007f527f2221 */ /* 0x000fce0000010000 */
.L_x_13962:
[----:B------:R-:W-:-:S04]  /*1e10*/  F2FP.F16.F32.PACK_AB R80, RZ, R127 ;  /* 0x0000007fff50723e */ /* 0x000fc800000000ff */
[----:B------:R-:W-:-:S07]  /*1e20*/  PRMT R7, R80, 0x7610, R7 ;  /* 0x0000761050077816 */ /* 0x000fce0000000007 */
.L_x_13963:
[----:B------:R-:W-:Y:S01]  /*1e30*/  HADD2.F32 R129, -RZ, R83.H1_H1 ;  /* 0x30000053ff817230 */ /* 0x000fe20000004100 */
[----:B------:R-:W-:Y:S06]  /*1e40*/  @P3 BRA `(.L_x_13964) ;  /* 0x0000000000203947 */ /* 0x000fec0003800000 */
[----:B------:R-:W-:-:S04]  /*1e50*/  ISETP.NE.U32.AND P4, PT, RZ, UR16, PT ;  /* 0x00000010ff007c0c */ /* 0x000fc8000bf85070 */
[----:B------:R-:W-:-:S13]  /*1e60*/  ISETP.NE.AND.EX P4, PT, RZ, UR17, PT, P4 ;  /* 0x00000011ff007c0c */ /* 0x000fda000bf85340 */
[----:B------:R-:W-:Y:S05]  /*1e70*/  @P4 BRA `(.L_x_13965) ;  /* 0x0000000000084947 */ /* 0x000fea0003800000 */
[----:B------:R-:W-:Y:S05]  /*1e80*/  @P0 BRA `(.L_x_13966) ;  /* 0x0000000000200947 */ /* 0x000fea0003800000 */
[----:B------:R-:W-:Y:S05]  /*1e90*/  BRA `(.L_x_13967) ;  /* 0x0000000000247947 */ /* 0x000fea0003800000 */
.L_x_13965:
[----:B-----5:R-:W-:-:S05]  /*1ea0*/  HADD2.F32 R80, -RZ, R11.H1_H1 ;  /* 0x3000000bff507230 */ /* 0x020fca0000004100 */
[----:B------:R-:W-:Y:S01]  /*1eb0*/  FADD.FTZ R129, R80, R129 ;  /* 0x0000008150817221 */ /* 0x000fe20000010000 */
[----:B------:R-:W-:Y:S06]  /*1ec0*/  BRA `(.L_x_13966) ;  /* 0x0000000000107947 */ /* 0x000fec0003800000 */
.L_x_13964:
[----:B-----5:R-:W-:Y:S02]  /*1ed0*/  HADD2.F32 R80, -RZ, R15.H1_H1 ;  /* 0x3000000fff507230 */ /* 0x020fe40000004100 */
[----:B------:R-:W-:-:S03]  /*1ee0*/  @P2 HADD2.F32 R82, -RZ, R11.H1_H1 ;  /* 0x3000000bff522230 */ /* 0x000fc60000004100 */
[----:B------:R-:W-:-:S04]  /*1ef0*/  FADD.FTZ R129, R80, R129 ;  /* 0x0000008150817221 */ /* 0x000fc80000010000 */
[----:B------:R-:W-:-:S07]  /*1f00*/  @P2 FADD.FTZ R129, R82, R129 ;  /* 0x0000008152812221 */ /* 0x000fce0000010000 */
.L_x_13966:
[----:B------:R-:W-:-:S04]  /*1f10*/  F2FP.F16.F32.PACK_AB R80, RZ, R129 ;  /* 0x00000081ff50723e */ /* 0x000fc800000000ff */
[----:B------:R-:W-:-:S07]  /*1f20*/  PRMT R7, R7, 0x5410, R80 ;  /* 0x0000541007077816 */ /* 0x000fce0000000050 */
.L_x_13967:
        /* <DEDUP_REMOVED lines=20> */
.L_x_13969:
[----:B-----5:R-:W-:-:S05]  /*2070*/  HADD2.F32 R2, -RZ, R8.H0_H0 ;  /* 0x20000008ff027230 */ /* 0x020fca0000004100 */
[----:B------:R-:W-:Y:S01]  /*2080*/  FADD.FTZ R143, R2, R143 ;  /* 0x0000008f028f7221 */ /* 0x000fe20000010000 */
[----:B------:R-:W-:Y:S06]  /*2090*/  BRA `(.L_x_13970) ;  /* 0x0000000000107947 */ /* 0x000fec0003800000 */
.L_x_13968:
[----:B-----5:R-:W-:Y:S02]  /*20a0*/  HADD2.F32 R2, -RZ, R12.H0_H0 ;  /* 0x2000000cff027230 */ /* 0x020fe40000004100 */
[----:B------:R-:W-:-:S03]  /*20b0*/  @P2 HADD2.F32 R96, -RZ, R8.H0_H0 ;  /* 0x20000008ff602230 */ /* 0x000fc60000004100 */
[----:B------:R-:W-:-:S04]  /*20c0*/  FADD.FTZ R143, R2, R143 ;  /* 0x0000008f028f7221 */ /* 0x000fc80000010000 */
[----:B------:R-:W-:-:S07]  /*20d0*/  @P2 FADD.FTZ R143, R96, R143 ;  /* 0x0000008f608f2221 */ /* 0x000fce0000010000 */
.L_x_13970:
[----:B------:R-:W-:-:S04]  /*20e0*/  F2FP.F16.F32.PACK_AB R2, RZ, R143 ;  /* 0x0000008fff02723e */ /* 0x000fc800000000ff */
[----:B-1----:R-:W-:-:S07]  /*20f0*/  PRMT R4, R2, 0x7610, R4 ;  /* 0x0000761002047816 */ /* 0x002fce0000000004 */
.L_x_13971:
[----:B------:R-:W-:Y:S01]  /*2100*/  HADD2.F32 R145, -RZ, R80.H1_H1 ;  /* 0x30000050ff917230 */ /* 0x000fe20000004100 */
[----:B------:R-:W-:Y:S06]  /*2110*/  @P3 BRA `(.L_x_13972) ;  /* 0x0000000000203947 */ /* 0x000fec0003800000 */
[----:B------:R-:W-:-:S04]  /*2120*/  ISETP.NE.U32.AND P4, PT, RZ, UR16, PT ;  /* 0x00000010ff007c0c */ /* 0x000fc8000bf85070 */
[----:B------:R-:W-:-:S13]  /*2130*/  ISETP.NE.AND.EX P4, PT, RZ, UR17, PT, P4 ;  /* 0x00000011ff007c0c */ /* 0x000fda000bf85340 */
[----:B------:R-:W-:Y:S05]  /*2140*/  @P4 BRA `(.L_x_13973) ;  /* 0x0000000000084947 */ /* 0x000fea0003800000 */
[----:B------:R-:W-:Y:S05]  /*2150*/  @P0 BRA `(.L_x_13974) ;  /* 0x0000000000200947 */ /* 0x000fea0003800000 */
[----:B------:R-:W-:Y:S05]  /*2160*/  BRA `(.L_x_13975) ;  /* 0x0000000000247947 */ /* 0x000fea0003800000 */
.L_x_13973:
[----:B-----5:R-:W-:-:S05]  /*2170*/  HADD2.F32 R2, -RZ, R8.H1_H1 ;  /* 0x30000008ff027230 */ /* 0x020fca0000004100 */
[----:B------:R-:W-:Y:S01]  /*2180*/  FADD.FTZ R145, R2, R145 ;  /* 0x0000009102917221 */ /* 0x000fe20000010000 */
[----:B------:R-:W-:Y:S06]  /*2190*/  BRA `(.L_x_13974) ;  /* 0x0000000000107947 */ /* 0x000fec0003800000 */
.L_x_13972:
[----:B-----5:R-:W-:Y:S02]  /*21a0*/  HADD2.F32 R2, -RZ, R12.H1_H1 ;  /* 0x3000000cff027230 */ /* 0x020fe40000004100 */
[----:B------:R-:W-:-:S03]  /*21b0*/  @P2 HADD2.F32 R80, -RZ, R8.H1_H1 ;  /* 0x30000008ff502230 */ /* 0x000fc60000004100 */
[----:B------:R-:W-:-:S04]  /*21c0*/  FADD.FTZ R145, R2, R145 ;  /* 0x0000009102917221 */ /* 0x000fc80000010000 */
[----:B------:R-:W-:-:S07]  /*21d0*/  @P2 FADD.FTZ R145, R80, R145 ;  /* 0x0000009150912221 */ /* 0x000fce0000010000 */
.L_x_13974:
[----:B------:R-:W-:-:S04]  /*21e0*/  F2FP.F16.F32.PACK_AB R2, RZ, R145 ;  /* 0x00000091ff02723e */ /* 0x000fc800000000ff */
[----:B-1----:R-:W-:-:S07]  /*21f0*/  PRMT R4, R4, 0x5410, R2 ;  /* 0x0000541004047816 */ /* 0x002fce0000000002 */
.L_x_13975:
[----:B------:R-:W-:Y:S01]  /*2200*/  HADD2.F32 R147, -RZ, R81.H0_H0 ;  /* 0x20000051ff937230 */ /* 0x000fe20000004100 */
[----:B------:R-:W-:Y:S06]  /*2210*/  @P3 BRA `(.L_x_13976) ;  /* 0x0000000000203947 */ /* 0x000fec0003800000 */
[----:B------:R-:W-:-:S04]  /*2220*/  ISETP.NE.U32.AND P4, PT, RZ, UR16, PT ;  /* 0x00000010ff007c0c */ /* 0x000fc8000bf85070 */
[----:B------:R-:W-:-:S13]  /*2230*/  ISETP.NE.AND.EX P4, PT, RZ, UR17, PT, P4 ;  /* 0x00000011ff007c0c */ /* 0x000fda000bf85340 */
[----:B------:R-:W-:Y:S05]  /*2240*/  @P4 BRA `(.L_x_13977) ;  /* 0x0000000000084947 */ /* 0x000fea0003800000 */
[----:B------:R-:W-:Y:S05]  /*2250*/  @P0 BRA `(.L_x_13978) ;  /* 0x0000000000200947 */ /* 0x000fea0003800000 */
[----:B------:R-:W-:Y:S05]  /*2260*/  BRA `(.L_x_13979) ;  /* 0x0000000000247947 */ /* 0x000fea0003800000 */
.L_x_13977:
[----:B-----5:R-:W-:-:S05]  /*2270*/  HADD2.F32 R2, -RZ, R9.H0_H0 ;  /* 0x20000009ff027230 */ /* 0x020fca0000004100 */
[----:B------:R-:W-:Y:S01]  /*2280*/  FADD.FTZ R147, R2, R147 ;  /* 0x0000009302937221 */ /* 0x000fe20000010000 */
[----:B------:R-:W-:Y:S06]  /*2290*/  BRA `(.L_x_13978) ;  /* 0x0000000000107947 */ /* 0x000fec0003800000 */
.L_x_13976:
[----:B-----5:R-:W-:Y:S02]  /*22a0*/  HADD2.F32 R2, -RZ, R13.H0_H0 ;  /* 0x2000000dff027230 */ /* 0x020fe40000004100 */
[----:B------:R-:W-:-:S03]  /*22b0*/  @P2 HADD2.F32 R80, -RZ, R9.H0_H0 ;  /* 0x20000009ff502230 */ /* 0x000fc60000004100 */
[----:B------:R-:W-:-:S04]  /*22c0*/  FADD.FTZ R147, R2, R147 ;  /* 0x0000009302937221 */ /* 0x000fc80000010000 */
[----:B------:R-:W-:-:S07]  /*22d0*/  @P2 FADD.FTZ R147, R80, R147 ;  /* 0x0000009350932221 */ /* 0x000fce0000010000 */
.L_x_13978:
[----:B------:R-:W-:-:S04]  /*22e0*/  F2FP.F16.F32.PACK_AB R2, RZ, R147 ;  /* 0x00000093ff02723e */ /* 0x000fc800000000ff */
[----:B-1----:R-:W-:-:S07]  /*22f0*/  PRMT R5, R2, 0x7610, R5 ;  /* 0x0000761002057816 */ /* 0x002fce0000000005 */
.L_x_13979:
[----:B------:R-:W-:Y:S01]  /*2300*/  HADD2.F32 R81, -RZ, R81.H1_H1 ;  /* 0x30000051ff517230 */ /* 0x000fe20000004100 */
[----:B------:R-:W-:Y:S06]  /*2310*/  @P3 BRA `(.L_x_13980) ;  /* 0x0000000000203947 */ /* 0x000fec0003800000 */
[----:B------:R-:W-:-:S04]  /*2320*/  ISETP.NE.U32.AND P4, PT, RZ, UR16, PT ;  /* 0x00000010ff007c0c */ /* 0x000fc8000bf85070 */
[----:B------:R-:W-:-:S13]  /*2330*/  ISETP.NE.AND.EX P4, PT, RZ, UR17, PT, P4 ;  /* 0x00000011ff007c0c */ /* 0x000fda000bf85340 */
[----:B------:R-:W-:Y:S05]  /*2340*/  @P4 BRA `(.L_x_13981) ;  /* 0x0000000000084947 */ /* 0x000fea0003800000 */
[----:B------:R-:W-:Y:S05]  /*2350*/  @P0 BRA `(.L_x_13982) ;  /* 0x0000000000200947 */ /* 0x000fea0003800000 */
[----:B------:R-:W-:Y:S05]  /*2360*/  BRA `(.L_x_13983) ;  /* 0x0000000000247947 */ /* 0x000fea0003800000 */
.L_x_13981:
[----:B-----5:R-:W-:-:S05]  /*2370*/  HADD2.F32 R2, -RZ, R9.H1_H1 ;  /* 0x30000009ff027230 */ /* 0x020fca0000004100 */
[----:B------:R-:W-:Y:S01]  /*2380*/  FADD.FTZ R81, R2, R81 ;  /* 0x0000005102517221 */ /* 0x000fe20000010000 */
[----:B------:R-:W-:Y:S06]  /*2390*/  BRA `(.L_x_13982) ;  /* 0x0000000000107947 */ /* 0x000fec0003800000 */
.L_x_13980:
[----:B-----5:R-:W-:Y:S02]  /*23a0*/  HADD2.F32 R2, -RZ, R13.H1_H1 ;  /* 0x3000000dff027230 */ /* 0x020fe40000004100 */
[----:B------:R-:W-:-:S03]  /*23b0*/  @P2 HADD2.F32 R80, -RZ, R9.H1_H1 ;  /* 0x30000009ff502230 */ /* 0x000fc60000004100 */
[----:B------:R-:W-:-:S04]  /*23c0*/  FADD.FTZ R81, R2, R81 ;  /* 0x0000005102517221 */ /* 0x000fc80000010000 */
[----:B------:R-:W-:-:S07]  /*23d0*/  @P2 FADD.FTZ R81, R80, R81 ;  /* 0x0000005150512221 */ /* 0x000fce0000010000 */
.L_x_13982:
[----:B------:R-:W-:-:S04]  /*23e0*/  F2FP.F16.F32.PACK_AB R2, RZ, R81 ;  /* 0x00000051ff02723e */ /* 0x000fc800000000ff */
[----:B-1----:R-:W-:-:S07]  /*23f0*/  PRMT R5, R5, 0x5410, R2 ;  /* 0x0000541005057816 */ /* 0x002fce0000000002 */
.L_x_13983:
[----:B------:R-:W-:Y:S01]  /*2400*/  HADD2.F32 R149, -RZ, R82.H0_H0 ;  /* 0x20000052ff957230 */ /* 0x000fe20000004100 */
[----:B------:R-:W-:Y:S06]  /*2410*/  @P3 BRA `(.L_x_13984) ;  /* 0x0000000000203947 */ /* 0x000fec0003800000 */
[----:B------:R-:W-:-:S04]  /*2420*/  ISETP.NE.U32.AND P4, PT, RZ, UR16, PT ;  /* 0x00000010ff007c0c */ /* 0x000fc8000bf85070 */
[----:B------:R-:W-:-:S13]  /*2430*/  ISETP.NE.AND.EX P4, PT, RZ, UR17, PT, P4 ;  /* 0x00000011ff007c0c */ /* 0x000fda000bf85340 */
[----:B------:R-:W-:Y:S05]  /*2440*/  @P4 BRA `(.L_x_13985) ;  /* 0x0000000000084947 */ /* 0x000fea0003800000 */
[----:B------:R-:W-:Y:S05]  /*2450*/  @P0 BRA `(.L_x_13986) ;  /* 0x0000000000200947 */ /* 0x000fea0003800000 */
[----:B------:R-:W-:Y:S05]  /*2460*/  BRA `(.L_x_13987) ;  /* 0x0000000000247947 */ /* 0x000fea0003800000 */
.L_x_13985:
[----:B-----5:R-:W-:-:S05]  /*2470*/  HADD2.F32 R2, -RZ, R10.H0_H0 ;  /* 0x2000000aff027230 */ /* 0x020fca0000004100 */
[----:B------:R-:W-:Y:S01]  /*2480*/  FADD.FTZ R149, R2, R149 ;  /* 0x0000009502957221 */ /* 0x000fe20000010000 */
[----:B------:R-:W-:Y:S06]  /*2490*/  BRA `(.L_x_13986) ;  /* 0x0000000000107947 */ /* 0x000fec0003800000 */
.L_x_13984:
[----:B-----5:R-:W-:Y:S02]  /*24a0*/  HADD2.F32 R2, -RZ, R14.H0_H0 ;  /* 0x2000000eff027230 */ /* 0x020fe40000004100 */
[----:B------:R-:W-:-:S03]  /*24b0*/  @P2 HADD2.F32 R80, -RZ, R10.H0_H0 ;  /* 0x2000000aff502230 */ /* 0x000fc60000004100 */
[----:B------:R-:W-:-:S04]  /*24c0*/  FADD.FTZ R149, R2, R149 ;  /* 0x0000009502957221 */ /* 0x000fc80000010000 */
[----:B------:R-:W-:-:S07]  /*24d0*/  @P2 FADD.FTZ R149, R80, R149 ;  /* 0x0000009550952221 */ /* 0x000fce0000010000 */
.L_x_13986:
[----:B------:R-:W-:-:S04]  /*24e0*/  F2FP.F16.F32.PACK_AB R3, RZ, R149 ;  /* 0x00000095ff03723e */ /* 0x000fc800000000ff */
[----:B------:R-:W-:-:S07]  /*24f0*/  PRMT R6, R3, 0x7610, R6 ;  /* 0x0000761003067816 */ /* 0x000fce0000000006 */
.L_x_13987:
[----:B------:R-:W-:Y:S01]  /*2500*/  HADD2.F32 R151, -RZ, R82.H1_H1 ;  /* 0x30000052ff977230 */ /* 0x000fe20000004100 */
[----:B------:R-:W-:Y:S06]  /*2510*/  @P3 BRA `(.L_x_13988) ;  /* 0x0000000000203947 */ /* 0x000fec0003800000 */
[----:B------:R-:W-:-:S04]  /*2520*/  ISETP.NE.U32.AND P4, PT, RZ, UR16, PT ;  /* 0x00000010ff007c0c */ /* 0x000fc8000bf85070 */
[----:B------:R-:W-:-:S13]  /*2530*/  ISETP.NE.AND.EX P4, PT, RZ, UR17, PT, P4 ;  /* 0x00000011ff007c0c */ /* 0x000fda000bf85340 */
[----:B------:R-:W-:Y:S05]  /*2540*/  @P4 BRA `(.L_x_13989) ;  /* 0x0000000000084947 */ /* 0x000fea0003800000 */
[----:B------:R-:W-:Y:S05]  /*2550*/  @P0 BRA `(.L_x_13990) ;  /* 0x0000000000200947 */ /* 0x000fea0003800000 */
[----:B------:R-:W-:Y:S05]  /*2560*/  BRA `(.L_x_13991) ;  /* 0x0000000000247947 */ /* 0x000fea0003800000 */
.L_x_13989:
[----:B-----5:R-:W-:-:S05]  /*2570*/  HADD2.F32 R2, -RZ, R10.H1_H1 ;  /* 0x3000000aff027230 */ /* 0x020fca0000004100 */
[----:B------:R-:W-:Y:S01]  /*2580*/  FADD.FTZ R151, R2, R151 ;  /* 0x0000009702977221 */ /* 0x000fe20000010000 */
[----:B------:R-:W-:Y:S06]  /*2590*/  BRA `(.L_x_13990) ;  /* 0x0000000000107947 */ /* 0x000fec0003800000 */
.L_x_13988:
[----:B-----5:R-:W-:Y:S02]  /*25a0*/  HADD2.F32 R2, -RZ, R14.H1_H1 ;  /* 0x3000000eff027230 */ /* 0x020fe40000004100 */
[----:B------:R-:W-:-:S03]  /*25b0*/  @P2 HADD2.F32 R80, -RZ, R10.H1_H1 ;  /* 0x3000000aff502230 */ /* 0x000fc60000004100 */
[----:B------:R-:W-:-:S04]  /*25c0*/  FADD.FTZ R151, R2, R151 ;  /* 0x0000009702977221 */ /* 0x000fc80000010000 */
[----:B------:R-:W-:-:S07]  /*25d0*/  @P2 FADD.FTZ R151, R80, R151 ;  /* 0x0000009750972221 */ /* 0x000fce0000010000 */
.L_x_13990:
[----:B------:R-:W-:-:S04]  /*25e0*/  F2FP.F16.F32.PACK_AB R3, RZ, R151 ;  /* 0x00000097ff03723e */ /* 0x000fc800000000ff */
[----:B------:R-:W-:-:S07]  /*25f0*/  PRMT R6, R6, 0x5410, R3 ;  /* 0x0000541006067816 */ /* 0x000fce0000000003 */
.L_x_13991:
[----:B------:R-:W-:Y:S01]  /*2600*/  HADD2.F32 R153, -RZ, R83.H0_H0 ;  /* 0x20000053ff997230 */ /* 0x000fe20000004100 */
[----:B------:R-:W-:Y:S06]  /*2610*/  @P3 BRA `(.L_x_13992) ;  /* 0x0000000000203947 */ /* 0x000fec0003800000 */
[----:B------:R-:W-:-:S04]  /*2620*/  ISETP.NE.U32.AND P4, PT, RZ, UR16, PT ;  /* 0x00000010ff007c0c */ /* 0x000fc8000bf85070 */
[----:B------:R-:W-:-:S13]  /*2630*/  ISETP.NE.AND.EX P4, PT, RZ, UR17, PT, P4 ;  /* 0x00000011ff007c0c */ /* 0x000fda000bf85340 */
[----:B------:R-:W-:Y:S05]  /*2640*/  @P4 BRA `(.L_x_13993) ;  /* 0x0000000000084947 */ /* 0x000fea0003800000 */
[----:B------:R-:W-:Y:S05]  /*2650*/  @P0 BRA `(.L_x_13994) ;  /* 0x0000000000200947 */ /* 0x000fea0003800000 */
[----:B------:R-:W-:Y:S05]  /*2660*/  BRA `(.L_x_13995) ;  /* 0x0000000000247947 */ /* 0x000fea0003800000 */
.L_x_13993:
[----:B-----5:R-:W-:-:S05]  /*2670*/  HADD2.F32 R2, -RZ, R11.H0_H0 ;  /* 0x2000000bff027230 */ /* 0x020fca0000004100 */
[----:B------:R-:W-:Y:S01]  /*2680*/  FADD.FTZ R153, R2, R153 ;  /* 0x0000009902997221 */ /* 0x000fe20000010000 */
[----:B------:R-:W-:Y:S06]  /*2690*/  BRA `(.L_x_13994) ;  /* 0x0000000000107947 */ /* 0x000fec0003800000 */
.L_x_13992:
[----:B-----5:R-:W-:Y:S02]  /*26a0*/  HADD2.F32 R2, -RZ, R15.H0_H0 ;  /* 0x2000000fff027230 */ /* 0x020fe40000004100 */
[----:B------:R-:W-:-:S03]  /*26b0*/  @P2 HADD2.F32 R80, -RZ, R11.H0_H0 ;  /* 0x2000000bff502230 */ /* 0x000fc60000004100 */
[----:B------:R-:W-:-:S04]  /*26c0*/  FADD.FTZ R153, R2, R153 ;  /* 0x0000009902997221 */ /* 0x000fc80000010000 */
[----:B------:R-:W-:-:S07]  /*26d0*/  @P2 FADD.FTZ R153, R80, R153 ;  /* 0x0000009950992221 */ /* 0x000fce0000010000 */
.L_x_13994:
[----:B------:R-:W-:-:S04]  /*26e0*/  F2FP.F16.F32.PACK_AB R2, RZ, R153 ;  /* 0x00000099ff02723e */ /* 0x000fc800000000ff */
[----:B------:R-:W-:-:S07]  /*26f0*/  PRMT R7, R2, 0x7610, R7 ;  /* 0x0000761002077816 */ /* 0x000fce0000000007 */
.L_x_13995:
[----:B------:R-:W-:Y:S01]  /*2700*/  HADD2.F32 R83, -RZ, R83.H1_H1 ;  /* 0x30000053ff537230 */ /* 0x000fe20000004100 */
[----:B------:R-:W-:Y:S06]  /*2710*/  @P3 BRA `(.L_x_13996) ;  /* 0x0000000000203947 */ /* 0x000fec0003800000 */
[----:B------:R-:W-:-:S04]  /*2720*/  ISETP.NE.U32.AND P2, PT, RZ, UR16, PT ;  /* 0x00000010ff007c0c */ /* 0x000fc8000bf45070 */
[----:B------:R-:W-:-:S13]  /*2730*/  ISETP.NE.AND.EX P2, PT, RZ, UR17, PT, P2 ;  /* 0x00000011ff007c0c */ /* 0x000fda000bf45320 */
[----:B------:R-:W-:Y:S05]  /*2740*/  @P2 BRA `(.L_x_13997) ;  /* 0x0000000000082947 */ /* 0x000fea0003800000 */
[----:B------:R-:W-:Y:S05]  /*2750*/  @P0 BRA `(.L_x_13998) ;  /* 0x0000000000200947 */ /* 0x000fea0003800000 */
[----:B------:R-:W-:Y:S05]  /*2760*/  BRA `(.L_x_13999) ;  /* 0x0000000000247947 */ /* 0x000fea0003800000 */
.L_x_13997:
[----:B-----5:R-:W-:-:S05]  /*2770*/  HADD2.F32 R2, -RZ, R11.H1_H1 ;  /* 0x3000000bff027230 */ /* 0x020fca0000004100 */
[----:B------:R-:W-:Y:S01]  /*2780*/  FADD.FTZ R83, R2, R83 ;  /* 0x0000005302537221 */ /* 0x000fe20000010000 */
[----:B------:R-:W-:Y:S06]  /*2790*/  BRA `(.L_x_13998) ;  /* 0x0000000000107947 */ /* 0x000fec0003800000 */
.L_x_13996:
[----:B-----5:R-:W-:Y:S02]  /*27a0*/  HADD2.F32 R2, -RZ, R15.H1_H1 ;  /* 0x3000000fff027230 */ /* 0x020fe40000004100 */
[----:B------:R-:W-:-:S03]  /*27b0*/  @P2 HADD2.F32 R80, -RZ, R11.H1_H1 ;  /* 0x3000000bff502230 */ /* 0x000fc60000004100 */
[----:B------:R-:W-:-:S04]  /*27c0*/  FADD.FTZ R83, R2, R83 ;  /* 0x0000005302537221 */ /* 0x000fc80000010000 */
[----:B------:R-:W-:-:S07]  /*27d0*/  @P2 FADD.FTZ R83, R80, R83 ;  /* 0x0000005350532221 */ /* 0x000fce0000010000 */
.L_x_13998:
[----:B------:R-:W-:-:S04]  /*27e0*/  F2FP.F16.F32.PACK_AB R2, RZ, R83 ;  /* 0x00000053ff02723e */ /* 0x000fc800000000ff */
[----:B------:R-:W-:-:S07]  /*27f0*/  PRMT R7, R7, 0x5410, R2 ;  /* 0x0000541007077816 */ /* 0x000fce0000000002 */
.L_x_13999:
        /* <DEDUP_REMOVED lines=125> */
.L_x_14012:
        /* <DEDUP_REMOVED lines=17> */
[----:B------:R-:W-:-:S06]  /*30e0*/  HFMA2.MMA R80, -RZ, RZ, 0, 0 ;  /* 0x00000000ff507435 */ /* 0x000fcc00000001ff */
        /* <DEDUP_REMOVED lines=9> */
[----:B----4-:R-:W3:Y:S04]  /*3180*/  SHFL.DOWN PT, R159, R154, 0x2, 0x1f ;  /* 0x08401f009a9f7f89 */ /* 0x010ee800000e0000 */
[----:B------:R-:W4:Y:S01]  /*3190*/  SHFL.DOWN PT, R0, R155, 0x2, 0x1f ;  /* 0x08401f009b007f89 */ /* 0x000f2200000e0000 */
[----:B--2---:R-:W-:-:S02]  /*31a0*/  IADD3 R2, R2, R161, RZ ;  /* 0x000000a102027210 */ /* 0x004fc40007ffe0ff */
[----:B------:R-:W-:Y:S02]  /*31b0*/  I2FP.F32.S32 R161, R161 ;  /* 0x000000a100a17245 */ /* 0x000fe40000201400 */
[----:B------:R-:W-:-:S06]  /*31c0*/  I2FP.F32.S32 R2, R2 ;  /* 0x0000000200027245 */ /* 0x000fcc0000201400 */
[----:B------:R-:W2:Y:S01]  /*31d0*/  MUFU.RCP R2, R2 ;  /* 0x0000000200027308 */ /* 0x000ea20000001000 */
[C---:B---3--:R-:W-:Y:S01]  /*31e0*/  FMUL.FTZ R157, R159.reuse, R98 ;  /* 0x000000629f9d7220 */ /* 0x048fe20000410000 */
[----:B------:R-:W-:-:S03]  /*31f0*/  FADD.FTZ R159, -R159, R154 ;  /* 0x0000009a9f9f7221 */ /* 0x000fc60000010100 */
[----:B------:R-:W-:Y:S01]  /*3200*/  FFMA.FTZ R157, R82, R154, R157 ;  /* 0x0000009a529d7223 */ /* 0x000fe2000001009d */
[----:B------:R-:W-:Y:S01]  /*3210*/  FMUL.FTZ R159, R159, R159 ;  /* 0x0000009f9f9f7220 */ /* 0x000fe20000410000 */
[----:B----4-:R-:W-:Y:S02]  /*3220*/  FADD.FTZ R155, R0, R155 ;  /* 0x0000009b009b7221 */ /* 0x010fe40000010000 */
[----:B0-----:R-:W-:Y:S01]  /*3230*/  FMUL.FTZ R80, R96, R157 ;  /* 0x0000009d60507220 */ /* 0x001fe20000410000 */
[----:B------:R-:W-:-:S04]  /*3240*/  FMUL.FTZ R159, R159, R82 ;  /* 0x000000529f9f7220 */ /* 0x000fc80000410000 */
[----:B------:R-:W0:Y:S01]  /*3250*/  SHFL.DOWN PT, R157, R80, 0x1, 0x1f ;  /* 0x08201f00509d7f89 */ /* 0x000e2200000e0000 */
[----:B------:R-:W-:-:S04]  /*3260*/  FMUL.FTZ R159, R159, R98 ;  /* 0x000000629f9f7220 */ /* 0x000fc80000410000 */
[----:B------:R-:W-:-:S05]  /*3270*/  FFMA.FTZ R155, R96, R159, R155 ;  /* 0x0000009f609b7223 */ /* 0x000fca000001009b */
[----:B------:R-:W3:Y:S01]  /*3280*/  SHFL.DOWN PT, R0, R155, 0x1, 0x1f ;  /* 0x08201f009b007f89 */ /* 0x000ee200000e0000 */
[----:B0-----:R-:W-:Y:S01]  /*3290*/  FADD.FTZ R82, R80, -R157 ;  /* 0x8000009d50527221 */ /* 0x001fe20000010000 */
[----:B------:R-:W-:-:S03]  /*32a0*/  FMUL.FTZ R96, R157, R161 ;  /* 0x000000a19d607220 */ /* 0x000fc60000410000 */
[----:B------:R-:W-:Y:S01]  /*32b0*/  FMUL.FTZ R82, R82, R82 ;  /* 0x0000005252527220 */ /* 0x000fe20000410000 */
[C---:B------:R-:W-:Y:S02]  /*32c0*/  FFMA.FTZ R157, R3.reuse, R80, R96 ;  /* 0x00000050039d7223 */ /* 0x040fe40000010060 */
[----:B------:R-:W0:Y:S01]  /*32d0*/  LDC R96, c[0x0][0x2d8] ;  /* 0x0000b600ff607b82 */ /* 0x000e220000000800 */
[----:B------:R-:W-:Y:S01]  /*32e0*/  FMUL.FTZ R82, R3, R82 ;  /* 0x0000005203527220 */ /* 0x000fe20000410000 */
[----:B--2---:R-:W-:Y:S01]  /*32f0*/  FMUL.FTZ R157, R2, R157 ;  /* 0x0000009d029d7220 */ /* 0x004fe20000410000 */
[----:B---3--:R-:W-:Y:S02]  /*3300*/  FADD.FTZ R3, R155, R0 ;  /* 0x000000009b037221 */ /* 0x008fe40000010000 */
        /* <DEDUP_REMOVED lines=61> */
[----:B------:R-:W-:Y:S01]  /*36e0*/  F2FP.F16.F32.PACK_AB R83, R102, R83 ;  /* 0x000000536653723e */ /* 0x000fe200000000ff */
[----:B------:R-:W-:Y:S01]  /*36f0*/  FMUL.FTZ R123, R0, R123 ;  /* 0x0000007b007b7220 */ /* 0x000fe20000410000 */
[----:B------:R-:W-:Y:S01]  /*3700*/  F2FP.F16.F32.PACK_AB R81, R98, R81 ;  /* 0x000000516251723e */ /* 0x000fe200000000ff */
        /* <DEDUP_REMOVED lines=8> */
[----:B------:R-:W-:Y:S01]  /*3790*/  F2FP.F16.F32.PACK_AB R82, R100, R103 ;  /* 0x000000676452723e */ /* 0x000fe200000000ff */
[----:B------:R-:W-:Y:S01]  /*37a0*/  FFMA.FTZ R102, R35, R102, R67 ;  /* 0x0000006623667223 */ /* 0x000fe20000010043 */
[----:B------:R-:W-:Y:S01]  /*37b0*/  F2FP.F16.F32.PACK_AB R80, R3, R80 ;  /* 0x000000500350723e */ /* 0x000fe200000000ff */
        /* <DEDUP_REMOVED lines=32> */
[----:B--2---:R-:W-:Y:S01]  /*39c0*/  F2FP.F16.F32.PACK_AB R83, R102, R115 ;  /* 0x000000736653723e */ /* 0x004fe200000000ff */
[----:B------:R-:W-:Y:S01]  /*39d0*/  FFMA.FTZ R102, R16, R149, R48 ;  /* 0x0000009510667223 */ /* 0x000fe20000010030 */
[----:B------:R-:W-:Y:S01]  /*39e0*/  F2FP.F16.F32.PACK_AB R81, R98, R123 ;  /* 0x0000007b6251723e */ /* 0x000fe200000000ff */
        /* <DEDUP_REMOVED lines=11> */
[----:B------:R-:W-:Y:S01]  /*3aa0*/  LEA R2, P3, R92, UR10, 0x4 ;  /* 0x0000000a5c027c11 */ /* 0x000fe2000f8620ff */
[----:B------:R-:W-:Y:S01]  /*3ab0*/  FFMA.FTZ R114, R23, R114, R55 ;  /* 0x0000007217727223 */ /* 0x000fe20000010037 */
[----:B------:R-:W-:Y:S01]  /*3ac0*/  F2FP.F16.F32.PACK_AB R97, R106, R97 ;  /* 0x000000616a61723e */ /* 0x000fe200000000ff */
[----:B------:R-:W-:Y:S01]  /*3ad0*/  FFMA.FTZ R100, R20, R143, R52 ;  /* 0x0000008f14647223 */ /* 0x000fe20000010034 */
[----:B------:R-:W-:Y:S01]  /*3ae0*/  LEA R104, P4, R93, UR10, 0x4 ;  /* 0x0000000a5d687c11 */ /* 0x000fe2000f8820ff */
[----:B------:R-:W-:Y:S01]  /*3af0*/  FFMA.FTZ R95, R21, R112, R53 ;  /* 0x00000070155f7223 */ /* 0x000fe20000010035 */
[----:B------:R-:W-:-:S02]  /*3b00*/  LEA R106, P6, R94, UR10, 0x4 ;  /* 0x0000000a5e6a7c11 */ /* 0x000fc4000f8c20ff */
[----:B------:R-:W-:Y:S02]  /*3b10*/  F2FP.F16.F32.PACK_AB R96, R3, R96 ;  /* 0x000000600360723e */ /* 0x000fe400000000ff */
[----:B------:R-:W-:Y:S02]  /*3b20*/  F2FP.F16.F32.PACK_AB R80, R90, R119 ;  /* 0x000000775a50723e */ /* 0x000fe400000000ff */
[----:B------:R-:W-:Y:S02]  /*3b30*/  LEA.HI.X R3, R92, UR11, RZ, 0x4, P3 ;  /* 0x0000000b5c037c11 */ /* 0x000fe400098f24ff */
[----:B------:R-:W-:Y:S02]  /*3b40*/  F2FP.F16.F32.PACK_AB R99, R110, R99 ;  /* 0x000000636e63723e */ /* 0x000fe400000000ff */
[----:B------:R-:W-:Y:S01]  /*3b50*/  LEA.HI.X R105, R93, UR11, RZ, 0x4, P4 ;  /* 0x0000000b5d697c11 */ /* 0x000fe2000a0f24ff */
[----:B------:R0:W-:Y:S01]  /*3b60*/  STG.E.128 desc[UR4][R2.64], R80 ;  /* 0x0000005002007986 */ /* 0x0001e2000c101d04 */
[----:B------:R-:W-:-:S02]  /*3b70*/  F2FP.F16.F32.PACK_AB R103, R118, R103 ;  /* 0x000000677667723e */ /* 0x000fc400000000ff */
[----:B------:R-:W-:Y:S01]  /*3b80*/  F2FP.F16.F32.PACK_AB R101, R114, R101 ;  /* 0x000000657265723e */ /* 0x000fe200000000ff */
[----:B------:R0:W-:Y:S01]  /*3b90*/  STG.E.128 desc[UR4][R104.64], R96 ;  /* 0x0000006068007986 */ /* 0x0001e2000c101d04 */
[----:B------:R-:W-:Y:S02]  /*3ba0*/  F2FP.F16.F32.PACK_AB R100, R95, R100 ;  /* 0x000000645f64723e */ /* 0x000fe400000000ff */
[----:B------:R-:W-:Y:S02]  /*3bb0*/  LEA.HI.X R107, R94, UR11, RZ, 0x4, P6 ;  /* 0x0000000b5e6b7c11 */ /* 0x000fe4000b0f24ff */
[----:B------:R-:W-:Y:S02]  /*3bc0*/  IADD3 R91, R91, UR12, RZ ;  /* 0x0000000c5b5b7c10 */ /* 0x000fe4000fffe0ff */
[----:B------:R-:W-:Y:S01]  /*3bd0*/  SEL R0, RZ, 0x1, P2 ;  /* 0x00000001ff007807 */ /* 0x000fe20001000000 */
[----:B------:R0:W-:Y:S01]  /*3be0*/  STG.E.128 desc[UR4][R106.64], R100 ;  /* 0x000000646a007986 */ /* 0x0001e2000c101d04 */
[----:B------:R-:W-:-:S13]  /*3bf0*/  ISETP.GE.AND P3, PT, R91, UR13, PT ;  /* 0x0000000d5b007c0c */ /* 0x000fda000bf66270 */
[----:B------:R-:W-:Y:S05]  /*3c00*/  @!P3 BRA `(.L_x_14001) ;  /* 0xffffffc8001cb947 */ /* 0x000fea000383ffff */
[----:B------:R-:W-:Y:S05]  /*3c10*/  EXIT ;  /* 0x000000000000794d */ /* 0x000fea0003800000 */
.L_x_14000:
[----:B------:R-:W-:Y:S01]  /*3c20*/  HFMA2.MMA R100, -RZ, RZ, 0, 5.9604644775390625e-08 ;  /* 0x00000001ff647435 */ /* 0x000fe200000001ff */
[----:B------:R-:W-:Y:S02]  /*3c30*/  MOV R159, R0 ;  /* 0x00000000009f7202 */ /* 0x000fe40000000f00 */
[----:B------:R-:W-:Y:S02]  /*3c40*/  MOV R161, 0x1f ;  /* 0x0000001f00a17802 */ /* 0x000fe40000000f00 */
[----:B------:R-:W-:-:S07]  /*3c50*/  MOV R98, 0xffffffff ;  /* 0xffffffff00627802 */ /* 0x000fce0000000f00 */
[----:B-1---5:R-:W-:Y:S05]  /*3c60*/  WARPSYNC.COLLECTIVE R98, `(.L_x_14002) ;  /* 0x0000000062087348 */ /* 0x022fea0003c00000 */
[----:B------:R0:W2:Y:S02]  /*3c70*/  SHFL.BFLY P4, R157, R159, R100, R161 ;  /* 0x0c0000649f9d7389 */ /* 0x0000a400000800a1 */
[----:B012--5:R-:W-:Y:S01]  /*3c80*/  ENDCOLLECTIVE ;  /* 0x000000000000791b */ /* 0x027fe20003800000 */
.L_x_14002:
[----:B------:R-:W-:Y:S01]  /*3c90*/  HFMA2.MMA R100, -RZ, RZ, 0, 1.1920928955078125e-07 ;  /* 0x00000002ff647435 */ /* 0x000fe200000001ff */
[----:B------:R-:W-:-:S05]  /*3ca0*/  MOV R3, R157 ;  /* 0x0000009d00037202 */ /* 0x000fca0000000f00 */
[----:B------:R-:W-:-:S05]  /*3cb0*/  FADD.FTZ R3, R0, R3 ;  /* 0x0000000300037221 */ /* 0x000fca0000010000 */
[----:B------:R-:W-:-:S07]  /*3cc0*/  MOV R159, R3 ;  /* 0x00000003009f7202 */ /* 0x000fce0000000f00 */
[----:B------:R-:W-:Y:S05]  /*3cd0*/  WARPSYNC.COLLECTIVE R98, `(.L_x_14003) ;  /* 0x0000000062087348 */ /* 0x000fea0003c00000 */
[----:B------:R0:W1:Y:S02]  /*3ce0*/  SHFL.BFLY P4, R157, R159, R100, R161 ;  /* 0x0c0000649f9d7389 */ /* 0x00006400000800a1 */
[----:B01----:R-:W-:Y:S01]  /*3cf0*/  ENDCOLLECTIVE ;  /* 0x000000000000791b */ /* 0x003fe20003800000 */
.L_x_14003:
[----:B------:R-:W-:Y:S01]  /*3d00*/  HFMA2.MMA R100, -RZ, RZ, 0, 2.384185791015625e-07 ;  /* 0x00000004ff647435 */ /* 0x000fe200000001ff */
[----:B------:R-:W-:-:S05]  /*3d10*/  MOV R2, R157 ;  /* 0x0000009d00027202 */ /* 0x000fca0000000f00 */
[----:B------:R-:W-:-:S05]  /*3d20*/  FADD.FTZ R82, R3, R2 ;  /* 0x0000000203527221 */ /* 0x000fca0000010000 */
[----:B------:R-:W-:-:S07]  /*3d30*/  MOV R159, R82 ;  /* 0x00000052009f7202 */ /* 0x000fce0000000f00 */
[----:B------:R-:W-:Y:S05]  /*3d40*/  WARPSYNC.COLLECTIVE R98, `(.L_x_14004) ;  /* 0x0000000062087348 */ /* 0x000fea0003c00000 */
[----:B------:R0:W1:Y:S02]  /*3d50*/  SHFL.BFLY P4, R157, R159, R100, R161 ;  /* 0x0c0000649f9d7389 */ /* 0x00006400000800a1 */
[----:B01----:R-:W-:Y:S01]  /*3d60*/  ENDCOLLECTIVE ;  /* 0x000000000000791b */ /* 0x003fe20003800000 */
.L_x_14004:
[----:B------:R-:W-:Y:S01]  /*3d70*/  HFMA2.MMA R100, -RZ, RZ, 0, 4.76837158203125e-07 ;  /* 0x00000008ff647435 */ /* 0x000fe200000001ff */
[----:B------:R-:W-:-:S05]  /*3d80*/  MOV R155, R157 ;  /* 0x0000009d009b7202 */ /* 0x000fca0000000f00 */
[----:B------:R-:W-:-:S05]  /*3d90*/  FADD.FTZ R155, R82, R155 ;  /* 0x0000009b529b7221 */ /* 0x000fca0000010000 */
[----:B------:R-:W-:-:S07]  /*3da0*/  MOV R159, R155 ;  /* 0x0000009b009f7202 */ /* 0x000fce0000000f00 */
[----:B------:R-:W-:Y:S05]  /*3db0*/  WARPSYNC.COLLECTIVE R98, `(.L_x_14005) ;  /* 0x0000000062087348 */ /* 0x000fea0003c00000 */
[----:B------:R0:W1:Y:S02]  /*3dc0*/  SHFL.BFLY P4, R157, R159, R100, R161 ;  /* 0x0c0000649f9d7389 */ /* 0x00006400000800a1 */
[----:B01----:R-:W-:Y:S01]  /*3dd0*/  ENDCOLLECTIVE ;  /* 0x000000000000791b */ /* 0x003fe20003800000 */
.L_x_14005:
[----:B------:R-:W-:Y:S01]  /*3de0*/  HFMA2.MMA R100, -RZ, RZ, 0, 9.5367431640625e-07 ;  /* 0x00000010ff647435 */ /* 0x000fe200000001ff */
[----:B------:R-:W-:-:S05]  /*3df0*/  MOV R2, R157 ;  /* 0x0000009d00027202 */ /* 0x000fca0000000f00 */
[----:B------:R-:W-:-:S05]  /*3e00*/  FADD.FTZ R96, R155, R2 ;  /* 0x000000029b607221 */ /* 0x000fca0000010000 */
[----:B------:R-:W-:-:S07]  /*3e10*/  MOV R159, R96 ;  /* 0x00000060009f7202 */ /* 0x000fce0000000f00 */
[----:B------:R-:W-:Y:S05]  /*3e20*/  WARPSYNC.COLLECTIVE R98, `(.L_x_14006) ;  /* 0x0000000062087348 */ /* 0x000fea0003c00000 */
[----:B------:R0:W1:Y:S02]  /*3e30*/  SHFL.BFLY P4, R157, R159, R100, R161 ;  /* 0x0c0000649f9d7389 */ /* 0x00006400000800a1 */
[----:B01----:R-:W-:Y:S01]  /*3e40*/  ENDCOLLECTIVE ;  /* 0x000000000000791b */ /* 0x003fe20003800000 */
.L_x_14006:
        /* <DEDUP_REMOVED lines=71> */
.L_x_14007:
[----:B------:R-:W-:Y:S01]  /*42c0*/  HFMA2.MMA R100, -RZ, RZ, 0, 1.1920928955078125e-07 ;  /* 0x00000002ff647435 */ /* 0x000fe200000001ff */
[----:B------:R-:W-:-:S05]  /*42d0*/  MOV R3, R157 ;  /* 0x0000009d00037202 */ /* 0x000fca0000000f00 */
[----:B------:R-:W-:-:S05]  /*42e0*/  FADD.FTZ R3, R0, R3 ;  /* 0x0000000300037221 */ /* 0x000fca0000010000 */
[----:B------:R-:W-:-:S07]  /*42f0*/  MOV R159, R3 ;  /* 0x00000003009f7202 */ /* 0x000fce0000000f00 */
[----:B------:R-:W-:Y:S05]  /*4300*/  WARPSYNC.COLLECTIVE R98, `(.L_x_14008) ;  /* 0x0000000062087348 */ /* 0x000fea0003c00000 */
[----:B------:R0:W1:Y:S02]  /*4310*/  SHFL.BFLY P4, R157, R159, R100, R161 ;  /* 0x0c0000649f9d7389 */ /* 0x00006400000800a1 */
[----:B01----:R-:W-:Y:S01]  /*4320*/  ENDCOLLECTIVE ;  /* 0x000000000000791b */ /* 0x003fe20003800000 */
.L_x_14008:
[----:B------:R-:W-:Y:S01]  /*4330*/  HFMA2.MMA R100, -RZ, RZ, 0, 2.384185791015625e-07 ;  /* 0x00000004ff647435 */ /* 0x000fe200000001ff */
[----:B------:R-:W-:-:S05]  /*4340*/  MOV R82, R157 ;  /* 0x0000009d00527202 */ /* 0x000fca0000000f00 */
[----:B------:R-:W-:-:S05]  /*4350*/  FADD.FTZ R82, R3, R82 ;  /* 0x0000005203527221 */ /* 0x000fca0000010000 */
[----:B------:R-:W-:-:S07]  /*4360*/  MOV R159, R82 ;  /* 0x00000052009f7202 */ /* 0x000fce0000000f00 */
[----:B------:R-:W-:Y:S05]  /*4370*/  WARPSYNC.COLLECTIVE R98, `(.L_x_14009) ;  /* 0x0000000062087348 */ /* 0x000fea0003c00000 */
[----:B------:R0:W1:Y:S02]  /*4380*/  SHFL.BFLY P4, R157, R159, R100, R161 ;  /* 0x0c0000649f9d7389 */ /* 0x00006400000800a1 */
[----:B01----:R-:W-:Y:S01]  /*4390*/  ENDCOLLECTIVE ;  /* 0x000000000000791b */ /* 0x003fe20003800000 */
.L_x_14009:
[----:B------:R-:W-:Y:S01]  /*43a0*/  HFMA2.MMA R100, -RZ, RZ, 0, 4.76837158203125e-07 ;  /* 0x00000008ff647435 */ /* 0x000fe200000001ff */
[----:B------:R-:W-:-:S05]  /*43b0*/  MOV R155, R157 ;  /* 0x0000009d009b7202 */ /* 0x000fca0000000f00 */
[----:B------:R-:W-:-:S05]  /*43c0*/  FADD.FTZ R155, R82, R155 ;  /* 0x0000009b529b7221 */ /* 0x000fca0000010000 */
[----:B------:R-:W-:-:S07]  /*43d0*/  MOV R159, R155 ;  /* 0x0000009b009f7202 */ /* 0x000fce0000000f00 */
[----:B------:R-:W-:Y:S05]  /*43e0*/  WARPSYNC.COLLECTIVE R98, `(.L_x_14010) ;  /* 0x0000000062087348 */ /* 0x000fea0003c00000 */
[----:B------:R0:W1:Y:S02]  /*43f0*/  SHFL.BFLY P4, R157, R159, R100, R161 ;  /* 0x0c0000649f9d7389 */ /* 0x00006400000800a1 */
[----:B01----:R-:W-:Y:S01]  /*4400*/  ENDCOLLECTIVE ;  /* 0x000000000000791b */ /* 0x003fe20003800000 */
.L_x_14010:
[----:B------:R-:W-:Y:S01]  /*4410*/  HFMA2.MMA R100, -RZ, RZ, 0, 9.5367431640625e-07 ;  /* 0x00000010ff647435 */ /* 0x000fe200000001ff */
[----:B------:R-:W-:-:S05]  /*4420*/  MOV R96, R157 ;  /* 0x0000009d00607202 */ /* 0x000fca0000000f00 */
[----:B------:R-:W-:-:S05]  /*4430*/  FADD.FTZ R96, R155, R96 ;  /* 0x000000609b607221 */ /* 0x000fca0000010000 */
[----:B------:R-:W-:-:S07]  /*4440*/  MOV R159, R96 ;  /* 0x00000060009f7202 */ /* 0x000fce0000000f00 */
[----:B------:R-:W-:Y:S05]  /*4450*/  WARPSYNC.COLLECTIVE R98, `(.L_x_14011) ;  /* 0x0000000062087348 */ /* 0x000fea0003c00000 */
[----:B------:R0:W1:Y:S02]  /*4460*/  SHFL.BFLY P4, R157, R159, R100, R161 ;  /* 0x0c0000649f9d7389 */ /* 0x00006400000800a1 */
[----:B01----:R-:W-:Y:S01]  /*4470*/  ENDCOLLECTIVE ;  /* 0x000000000000791b */ /* 0x003fe20003800000 */
.L_x_14011:
[----:B------:R-:W-:Y:S05]  /*4480*/  BRA `(.L_x_14012) ;  /* 0xffffffe800d07947 */ /* 0x000fea000383ffff */
.L_x_14013:
        /* <DEDUP_REMOVED lines=15> */
.L_x_27063:


//--------------------- .text._ZN10layer_norm31ln_parallel_residual_fwd_kernelINS_13Kernel_traitsIf6__halfS2_S2_fjLj4096ELj1ELj1ELj4ELj16ENS_18Kernel_traits_baseILj4096EfS2_S2_S2_fjLj128EEEEELb1ELb0ELb0EEEvNS_9FwdParamsE --------------------------
	.section	.text._ZN10layer_norm31ln_parallel_residual_fwd_kernelINS_13Kernel_traitsIf6__halfS2_S2_fjLj4096ELj1ELj1ELj4ELj16ENS_18Kernel_traits_baseILj4096EfS2_S2_S2_fjLj128EEEEELb1ELb0ELb0EEEvNS_9FwdParamsE,"ax",@progbits
	.align	128
        .global         _ZN10layer_norm31ln_parallel_residual_fwd_kernelINS_13Kernel_traitsIf6__halfS2_S2_fjLj4096ELj1ELj1ELj4ELj16ENS_18Kernel_traits_baseILj4096EfS2_S2_S2_fjLj128EEEEELb1ELb0ELb0EEEvNS_9FwdParamsE
        .type           _ZN10layer_norm31ln_parallel_residual_fwd_kernelINS_13Kernel_traitsIf6__halfS2_S2_fjLj4096ELj1ELj1ELj4ELj16ENS_18Kernel_traits_baseILj4096EfS2_S2_S2_fjLj128EEEEELb1ELb0ELb0EEEvNS_9FwdParamsE,@function
        .size           _ZN10layer_norm31ln_parallel_residual_fwd_kernelINS_13Kernel_traitsIf6__halfS2_S2_fjLj4096ELj1ELj1ELj4ELj16ENS_18Kernel_traits_baseILj4096EfS2_S2_S2_fjLj128EEEEELb1ELb0ELb0EEEvNS_9FwdParamsE,(.L_x_27064 - _ZN10layer_norm31ln_parallel_residual_fwd_kernelINS_13Kernel_traitsIf6__halfS2_S2_fjLj4096ELj1ELj1ELj4ELj16ENS_18Kernel_traits_baseILj4096EfS2_S2_S2_fjLj128EEEEELb1ELb0ELb0EEEvNS_9FwdParamsE)
        .other          _ZN10layer_norm31ln_parallel_residual_fwd_kernelINS_13Kernel_traitsIf6__halfS2_S2_fjLj4096ELj1ELj1ELj4ELj16ENS_18Kernel_traits_baseILj4096EfS2_S2_S2_fjLj128EEEEELb1ELb0ELb0EEEvNS_9FwdParamsE,@"STO_CUDA_ENTRY STV_DEFAULT"
_ZN10layer_norm31ln_parallel_residual_fwd_kernelINS_13Kernel_traitsIf6__halfS2_S2_fjLj4096ELj1ELj1ELj4ELj16ENS_18Kernel_traits_baseILj4096EfS2_S2_S2_fjLj128EEEEELb1ELb0ELb0EEEvNS_9FwdParamsE:
.text._ZN10layer_norm31ln_parallel_residual_fwd_kernelINS_13Kernel_traitsIf6__halfS2_S2_fjLj4096ELj1ELj1ELj4ELj16ENS_18Kernel_traits_baseILj4096EfS2_S2_S2_fjLj128EEEEELb1ELb0ELb0EEEvNS_9FwdParamsE:
        /* <DEDUP_REMOVED lines=20> */
[----:B------:R-:W-:-:S04]  /*0140*/  MOV R9, R20 ;  /* 0x0000001400097202 */ /* 0x000fc80000000f00 */
        /* <DEDUP_REMOVED lines=112> */
.L_x_14015:
[----:B------:R-:W-:Y:S05]  /*0850*/  BSYNC B0 ;  /* 0x0000000000007941 */ /* 0x000fea0003800000 */
.L_x_14014:
[----:B------:R-:W-:Y:S04]  /*0860*/  BSSY B0, `(.L_x_14016) ;  /* 0x0000024000007945 */ /* 0x000fe80003800000 */
[----:B------:R-:W-:Y:S05]  /*0870*/  @!P5 BRA `(.L_x_14017) ;  /* 0x000000000088d947 */ /* 0x000fea0003800000 */
[----:B------:R-:W-:Y:S01]  /*0880*/  ULDC.64 UR26, c[0x0][0x2c8] ;  /* 0x0000b200001a7ab9 */ /* 0x000fe20000000a00 */
[----:B0-----:R-:W0:Y:S01]  /*0890*/  LDC.64 R10, c[0x0][0x260] ;  /* 0x00009800ff0a7b82 */ /* 0x001e220000000a00 */
        /* <DEDUP_REMOVED lines=32> */
.L_x_14017:
[----:B------:R-:W-:Y:S05]  /*0aa0*/  BSYNC B0 ;  /* 0x0000000000007941 */ /* 0x000fea0003800000 */
.L_x_14016:
        /* <DEDUP_REMOVED lines=36> */
.L_x_14019:
[----:B------:R-:W-:Y:S05]  /*0cf0*/  BSYNC B0 ;  /* 0x0000000000007941 */ /* 0x000fea0003800000 */
.L_x_14018:
        /* <DEDUP_REMOVED lines=35> */
.L_x_14021:
[----:B------:R-:W-:Y:S05]  /*0f30*/  BSYNC B0 ;  /* 0x0000000000007941 */ /* 0x000fea0003800000 */
.L_x_14020:
        /* <DEDUP_REMOVED lines=13> */
[----:B------:R-:W-:Y:S01]  /*1010*/  HFMA2.MMA R11, -RZ, RZ, 0, 0 ;  /* 0x00000000ff0b7435 */ /* 0x000fe200000001ff */
[----:B------:R-:W-:Y:S01]  /*1020*/  LOP3.LUT R14, R14, 0x3fffffe0, RZ, 0xc0, !PT ;  /* 0x3fffffe00e0e7812 */ /* 0x000fe200078ec0ff */
[----:B------:R-:W-:Y:S01]  /*1030*/  IMAD.MOV.U32 R172, RZ, RZ, 0x1 ;  /* 0x00000001ffac7424 */ /* 0x000fe200078e00ff */
[----:B------:R-:W-:Y:S01]  /*1040*/  VIMNMX R3, R3, 0x20, PT ;  /* 0x0000002003037848 */ /* 0x000fe20003fe0100 */
[----:B------:R-:W-:Y:S01]  /*1050*/  ULDC.U8 UR28, c[0x0][0x2a0] ;  /* 0x0000a800001c7ab9 */ /* 0x000fe20000000000 */
[----:B------:R-:W-:Y:S01]  /*1060*/  LOP3.LUT R5, R4, 0x3e0, RZ, 0xc0, !PT ;  /* 0x000003e004057812 */ /* 0x000fe200078ec0ff */
[----:B------:R-:W-:Y:S01]  /*1070*/  ULDC UR38, c[0x0][0x218] ;  /* 0x0000860000267ab9 */ /* 0x000fe20000000800 */
[----:B------:R-:W-:Y:S01]  /*1080*/  LOP3.LUT R16, R7, UR25, R16, 0x96, !PT ;  /* 0x0000001907107c12 */ /* 0x000fe2000f8e9610 */
[----:B------:R-:W-:Y:S01]  /*1090*/  IMAD.IADD R3, R3, 0x1, R14 ;  /* 0x0000000103037824 */ /* 0x000fe200078e020e */
[----:B------:R-:W-:Y:S01]  /*10a0*/  VIADDMNMX R5, R2, -R5, RZ, !PT ;  /* 0x8000000502057246 */ /* 0x000fe200078001ff */
[----:B------:R-:W-:Y:S01]  /*10b0*/  IMAD.HI.U32 R2, R12, -0x326172a9, RZ ;  /* 0xcd9e8d570c027827 */ /* 0x000fe200078e00ff */
[----:B------:R-:W-:Y:S01]  /*10c0*/  LOP3.LUT R15, R0, 0x3, RZ, 0xc0, !PT ;  /* 0x00000003000f7812 */ /* 0x000fe200078ec0ff */
[----:B------:R-:W-:Y:S01]  /*10d0*/  ULDC UR29, c[0x0][0x290] ;  /* 0x0000a400001d7ab9 */ /* 0x000fe20000000800 */
[----:B------:R-:W-:Y:S01]  /*10e0*/  SHF.L.U32 R3, R3, 0x3, RZ ;  /* 0x0000000303037819 */ /* 0x000fe200000006ff */
[----:B------:R-:W-:Y:S01]  /*10f0*/  ULDC.64 UR26, c[0x0][0x230] ;  /* 0x00008c00001a7ab9 */ /* 0x000fe20000000a00 */
[----:B------:R-:W-:Y:S01]  /*1100*/  VIMNMX R5, R5, 0x20, PT ;  /* 0x0000002005057848 */ /* 0x000fe20003fe0100 */
[----:B------:R-:W-:Y:S01]  /*1110*/  UISETP.NE.AND UP0, UPT, UR28, URZ, UPT ;  /* 0x0000003f1c00728c */ /* 0x000fe2000bf05270 */
[----:B------:R-:W-:Y:S01]  /*1120*/  I2FP.F32.U32 R3, R3 ;  /* 0x0000000300037245 */ /* 0x000fe20000201000 */
[----:B------:R-:W-:Y:S01]  /*1130*/  ULDC.64 UR30, c[0x0][0x238] ;  /* 0x00008e00001e7ab9 */ /* 0x000fe20000000a00 */
[----:B------:R-:W-:Y:S01]  /*1140*/  LOP3.LUT R17, R2, UR24, R17, 0x96, !PT ;  /* 0x0000001802117c12 */ /* 0x000fe2000f8e9611 */
[----:B------:R-:W-:Y:S01]  /*1150*/  IMAD.IADD R5, R14, 0x1, R5 ;  /* 0x000000010e057824 */ /* 0x000fe200078e0205 */
[----:B------:R0:W1:Y:S01]  /*1160*/  MUFU.RCP R13, R3 ;  /* 0x00000003000d7308 */ /* 0x0000620000001000 */
[----:B------:R-:W-:Y:S01]  /*1170*/  IMAD R14, R12, -0x326172a9, RZ ;  /* 0xcd9e8d570c0e7824 */ /* 0x000fe200078e02ff */
[----:B------:R-:W-:Y:S01]  /*1180*/  ULDC.64 UR32, c[0x0][0x240] ;  /* 0x0000900000207ab9 */ /* 0x000fe20000000a00 */
[----:B------:R-:W-:Y:S01]  /*1190*/  IMAD R12, R25, -0x2daee0ad, RZ ;  /* 0xd2511f53190c7824 */ /* 0x000fe200078e02ff */
[----:B------:R-:W-:Y:S01]  /*11a0*/  ULDC.64 UR34, c[0x0][0x248] ;  /* 0x0000920000227ab9 */ /* 0x000fe20000000a00 */
[----:B------:R-:W-:Y:S01]  /*11b0*/  IMAD.SHL.U32 R10, R5, 0x8, RZ ;  /* 0x00000008050a7824 */ /* 0x000fe200078e00ff */
[----:B------:R-:W-:-:S06]  /*11c0*/  ULDC.64 UR36, c[0x0][0x210] ;  /* 0x0000840000247ab9 */ /* 0x000fcc0000000a00 */
.L_x_14554:
[----:B------:R-:W-:Y:S01]  /*11d0*/  IMAD R26, R18, UR38, RZ ;  /* 0x00000026121a7c24 */ /* 0x000fe2000f8e02ff */
[----:B------:R-:W-:Y:S01]  /*11e0*/  LOP3.LUT P0, RZ, R8, 0x20, RZ, 0xc0, !PT ;  /* 0x0000002008ff7812 */ /* 0x000fe2000780c0ff */
[----:B------:R-:W-:Y:S03]  /*11f0*/  BSSY B0, `(.L_x_14022) ;  /* 0x00005c4000007945 */ /* 0x000fe60003800000 */
[----:B--234-:R-:W-:-:S04]  /*1200*/  SHF.R.S32.HI R165, RZ, 0x1f, R26 ;  /* 0x0000001fffa57819 */ /* 0x01cfc8000001141a */
[----:B------:R-:W-:-:S04]  /*1210*/  LEA.HI R165, R165, R26, RZ, 0x3 ;  /* 0x0000001aa5a57211 */ /* 0x000fc800078f18ff */
[----:B------:R-:W-:-:S05]  /*1220*/  LEA.HI.SX32 R26, R165, R20, 0x1d ;  /* 0x00000014a51a7211 */ /* 0x000fca00078feaff */
[----:B------:R-:W-:Y:S01]  /*1230*/  IMAD.MOV.U32 R174, RZ, RZ, R26 ;  /* 0x000000ffffae7224 */ /* 0x000fe200078e001a */
        /* <DEDUP_REMOVED lines=27> */
.L_x_14025:
[----:B------:R-:W-:-:S07]  /*13f0*/  IMAD.MOV.U32 R9, RZ, RZ, R14 ;  /* 0x000000ffff097224 */ /* 0x000fce00078e000e */
.L_x_14026:
[----:B------:R-:W-:Y:S05]  /*1400*/  BSYNC B1 ;  /* 0x0000000000017941 */ /* 0x000fea0003800000 */
.L_x_14024:
        /* <DEDUP_REMOVED lines=16> */
.L_x_14030:
[----:B------:R-:W-:Y:S05]  /*1510*/  BSYNC B2 ;  /* 0x0000000000027941 */ /* 0x000fea0003800000 */
.L_x_14029:
        /* <DEDUP_REMOVED lines=43> */
.L_x_14028:
[----:B------:R-:W-:Y:S05]  /*17d0*/  BSYNC B1 ;  /* 0x0000000000017941 */ /* 0x000fea0003800000 */
.L_x_14027:
[----:B------:R-:W2:Y:S01]  /*17e0*/  LDC R171, c[0x0][0x294] ;  /* 0x0000a500ffab7b82 */ /* 0x000ea20000000800 */
[----:B------:R-:W-:Y:S01]  /*17f0*/  I2FP.F32.U32 R9, R9 ;  /* 0x0000000900097245 */ /* 0x000fe20000201000 */
[----:B------:R-:W-:Y:S01]  /*1800*/  IMAD.MOV.U32 R174, RZ, RZ, 0x2f800000 ;  /* 0x2f800000ffae7424 */ /* 0x000fe200078e00ff */
[----:B------:R-:W-:Y:S01]  /*1810*/  ISETP.NE.U32.AND P2, PT, R168, RZ, PT ;  /* 0x000000ffa800720c */ /* 0x000fe20003f45070 */
[----:B-----5:R-:W-:Y:S01]  /*1820*/  HADD2.F32 R15, -RZ, R164.H0_H0 ;  /* 0x200000a4ff0f7230 */ /* 0x020fe20000004100 */
[----:B------:R-:W-:Y:S01]  /*1830*/  LOP3.LUT R8, R8, 0xffffffef, RZ, 0xc0, !PT ;  /* 0xffffffef08087812 */ /* 0x000fe200078ec0ff */
[----:B------:R-:W-:Y:S01]  /*1840*/  FFMA.FTZ R168, R9, R174, 1.1641532182693481445e-10 ;  /* 0x2f00000009a87423 */ /* 0x000fe200000100ae */
[----:B------:R-:W-:Y:S01]  /*1850*/  ISETP.NE.AND.EX P2, PT, R169, RZ, PT, P2 ;  /* 0x000000ffa900720c */ /* 0x000fe20003f45320 */
[----:B------:R-:W3:Y:S03]  /*1860*/  LDC R170, c[0x0][0x298] ;  /* 0x0000a600ffaa7b82 */ /* 0x000ee60000000800 */
[----:B--2---:R-:W-:Y:S01]  /*1870*/  FSETP.GTU.FTZ.AND P3, PT, R168, R171, PT ;  /* 0x000000aba800720b */ /* 0x004fe20003f7c000 */
[----:B---3--:R-:W-:-:S12]  /*1880*/  FMUL.FTZ R15, R15, R170 ;  /* 0x000000aa0f0f7220 */ /* 0x008fd80000410000 */
        /* <DEDUP_REMOVED lines=9> */
.L_x_14031:
        /* <DEDUP_REMOVED lines=12> */
.L_x_14034:
[----:B------:R-:W-:-:S07]  /*19e0*/  MOV R7, R14 ;  /* 0x0000000e00077202 */ /* 0x000fce0000000f00 */
.L_x_14035:
[----:B------:R-:W-:Y:S05]  /*19f0*/  BSYNC B1 ;  /* 0x0000000000017941 */ /* 0x000fea0003800000 */
.L_x_14033:
        /* <DEDUP_REMOVED lines=16> */
.L_x_14039:
[----:B------:R-:W-:Y:S05]  /*1b00*/  BSYNC B2 ;  /* 0x0000000000027941 */ /* 0x000fea0003800000 */
.L_x_14038:
        /* <DEDUP_REMOVED lines=43> */
.L_x_14037:
[----:B------:R-:W-:Y:S05]  /*1dc0*/  BSYNC B1 ;  /* 0x0000000000017941 */ /* 0x000fea0003800000 */
.L_x_14036:
        /* <DEDUP_REMOVED lines=10> */
.L_x_14032:
        /* <DEDUP_REMOVED lines=12> */
.L_x_14041:
[----:B------:R-:W-:-:S07]  /*1f30*/  IMAD.MOV.U32 R176, RZ, RZ, R14 ;  /* 0x000000ffffb07224 */ /* 0x000fce00078e000e */
.L_x_14042:
[----:B------:R-:W-:Y:S05]  /*1f40*/  BSYNC B1 ;  /* 0x0000000000017941 */ /* 0x000fea0003800000 */
.L_x_14040:
        /* <DEDUP_REMOVED lines=16> */
.L_x_14046:
[----:B------:R-:W-:Y:S05]  /*2050*/  BSYNC B2 ;  /* 0x0000000000027941 */ /* 0x000fea0003800000 */
.L_x_14045:
        /* <DEDUP_REMOVED lines=44> */
.L_x_14044:
[----:B------:R-:W-:Y:S05]  /*2320*/  BSYNC B1 ;  /* 0x0000000000017941 */ /* 0x000fea0003800000 */
.L_x_14043:
        /* <DEDUP_REMOVED lines=11> */
[----:B------:R-:W-:Y:S02]  /*23e0*/  HADD2.F32 R164, -RZ, R156.H1_H1 ;  /* 0x3000009cffa47230 */ /* 0x000fe40000004100 */
[----:B------:R-:W-:-:S03]  /*23f0*/  IMAD.MOV.U32 R15, RZ, RZ, R168 ;  /* 0x000000ffff0f7224 */ /* 0x000fc600078e00a8 */
[----:B------:R-:W-:Y:S01]  /*2400*/  FADD.FTZ R183, R164, R183 ;  /* 0x000000b7a4b77221 */ /* 0x000fe20000010000 */
[----:B------:R-:W-:Y:S06]  /*2410*/  BRA `(.L_x_14048) ;  /* 0x0000000400587947 */ /* 0x000fec0003800000 */
.L_x_14047:
        /* <DEDUP_REMOVED lines=12> */
.L_x_14050:
[----:B------:R-:W-:-:S07]  /*24e0*/  IMAD.MOV.U32 R6, RZ, RZ, R14 ;  /* 0x000000ffff067224 */ /* 0x000fce00078e000e */
.L_x_14051:
[----:B------:R-:W-:Y:S05]  /*24f0*/  BSYNC B1 ;  /* 0x0000000000017941 */ /* 0x000fea0003800000 */
.L_x_14049:
        /* <DEDUP_REMOVED lines=16> */
.L_x_14055:
[----:B------:R-:W-:Y:S05]  /*2600*/  BSYNC B2 ;  /* 0x0000000000027941 */ /* 0x000fea0003800000 */
.L_x_14054:
        /* <DEDUP_REMOVED lines=44> */
.L_x_14053:
[----:B------:R-:W-:Y:S05]  /*28d0*/  BSYNC B1 ;  /* 0x0000000000017941 */ /* 0x000fea0003800000 */
.L_x_14052:
        /* <DEDUP_REMOVED lines=10> */
.L_x_14048:
        /* <DEDUP_REMOVED lines=12> */
.L_x_14057:
[----:B------:R-:W-:-:S07]  /*2a40*/  IMAD.MOV.U32 R164, RZ, RZ, R14 ;  /* 0x000000ffffa47224 */ /* 0x000fce00078e000e */
.L_x_14058:
[----:B------:R-:W-:Y:S05]  /*2a50*/  BSYNC B1 ;  /* 0x0000000000017941 */ /* 0x000fea0003800000 */
.L_x_14056:
        /* <DEDUP_REMOVED lines=16> */
.L_x_14062:
[----:B------:R-:W-:Y:S05]  /*2b60*/  BSYNC B2 ;  /* 0x0000000000027941 */ /* 0x000fea0003800000 */
.L_x_14061:
        /* <DEDUP_REMOVED lines=43> */
.L_x_14060:
[----:B------:R-:W-:Y:S05]  /*2e20*/  BSYNC B1 ;  /* 0x0000000000017941 */ /* 0x000fea0003800000 */
.L_x_14059:
        /* <DEDUP_REMOVED lines=15> */
.L_x_14063:
        /* <DEDUP_REMOVED lines=12> */
.L_x_14066:
[----:B------:R-:W-:-:S07]  /*2fe0*/  IMAD.MOV.U32 R5, RZ, RZ, R14 ;  /* 0x000000ffff057224 */ /* 0x000fce00078e000e */
.L_x_14067:
[----:B------:R-:W-:Y:S05]  /*2ff0*/  BSYNC B1 ;  /* 0x0000000000017941 */ /* 0x000fea0003800000 */
.L_x_14065:
        /* <DEDUP_REMOVED lines=16> */
.L_x_14071:
[----:B------:R-:W-:Y:S05]  /*3100*/  BSYNC B2 ;  /* 0x0000000000027941 */ /* 0x000fea0003800000 */
.L_x_14070:
        /* <DEDUP_REMOVED lines=43> */
.L_x_14069:
[----:B------:R-:W-:Y:S05]  /*33c0*/  BSYNC B1 ;  /* 0x0000000000017941 */ /* 0x000fea0003800000 */
.L_x_14068:
        /* <DEDUP_REMOVED lines=10> */
.L_x_14064:
        /* <DEDUP_REMOVED lines=12> */
.L_x_14073:
[----:B------:R-:W-:-:S07]  /*3530*/  IMAD.MOV.U32 R164, RZ, RZ, R14 ;  /* 0x000000ffffa47224 */ /* 0x000fce00078e000e */
.L_x_14074:
[----:B------:R-:W-:Y:S05]  /*3540*/  BSYNC B1 ;  /* 0x0000000000017941 */ /* 0x000fea0003800000 */
.L_x_14072:
        /* <DEDUP_REMOVED lines=16> */
.L_x_14078:
[----:B------:R-:W-:Y:S05]  /*3650*/  BSYNC B2 ;  /* 0x0000000000027941 */ /* 0x000fea0003800000 */
.L_x_14077:
        /* <DEDUP_REMOVED lines=43> */
.L_x_14076:
[----:B------:R-:W-:Y:S05]  /*3910*/  BSYNC B1 ;  /* 0x0000000000017941 */ /* 0x000fea0003800000 */
.L_x_14075:
        /* <DEDUP_REMOVED lines=15> */
.L_x_14079:
        /* <DEDUP_REMOVED lines=12> */
.L_x_14082:
[----:B------:R-:W-:-:S07]  /*3ad0*/  IMAD.MOV.U32 R4, RZ, RZ, R14 ;  /* 0x000000ffff047224 */ /* 0x000fce00078e000e */
.L_x_14083:
[----:B------:R-:W-:Y:S05]  /*3ae0*/  BSYNC B1 ;  /* 0x0000000000017941 */ /* 0x000fea0003800000 */
.L_x_14081:
        /* <DEDUP_REMOVED lines=16> */
.L_x_14087:
[----:B------:R-:W-:Y:S05]  /*3bf0*/  BSYNC B2 ;  /* 0x0000000000027941 */ /* 0x000fea0003800000 */
.L_x_14086:
        /* <DEDUP_REMOVED lines=43> */
.L_x_14085:
[----:B------:R-:W-:Y:S05]  /*3eb0*/  BSYNC B1 ;  /* 0x0000000000017941 */ /* 0x000fea0003800000 */
.L_x_14084:
        /* <DEDUP_REMOVED lines=10> */
.L_x_14080:
        /* <DEDUP_REMOVED lines=12> */
.L_x_14089:
[----:B------:R-:W-:-:S07]  /*4020*/  IMAD.MOV.U32 R176, RZ, RZ, R14 ;  /* 0x000000ffffb07224 */ /* 0x000fce00078e000e */
.L_x_14090:
[----:B------:R-:W-:Y:S05]  /*4030*/  BSYNC B1 ;  /* 0x0000000000017941 */ /* 0x000fea0003800000 */
.L_x_14088:
        /* <DEDUP_REMOVED lines=16> */
.L_x_14094:
[----:B------:R-:W-:Y:S05]  /*4140*/  BSYNC B2 ;  /* 0x0000000000027941 */ /* 0x000fea0003800000 */
.L_x_14093:
        /* <DEDUP_REMOVED lines=43> */
.L_x_14092:
[----:B------:R-:W-:Y:S05]  /*4400*/  BSYNC B1 ;  /* 0x0000000000017941 */ /* 0x000fea0003800000 */
.L_x_14091:
        /* <DEDUP_REMOVED lines=15> */
.L_x_14095:
        /* <DEDUP_REMOVED lines=12> */
.L_x_14098:
[----:B0-----:R-:W-:-:S07]  /*45c0*/  IMAD.MOV.U32 R3, RZ, RZ, R14 ;  /* 0x000000ffff037224 */ /* 0x001fce00078e000e */
.L_x_14099:
[----:B------:R-:W-:Y:S05]  /*45d0*/  BSYNC B1 ;  /* 0x0000000000017941 */ /* 0x000fea0003800000 */
.L_x_14097:
        /* <DEDUP_REMOVED lines=16> */
.L_x_14103:
[----:B------:R-:W-:Y:S05]  /*46e0*/  BSYNC B2 ;  /* 0x0000000000027941 */ /* 0x000fea0003800000 */
.L_x_14102:
        /* <DEDUP_REMOVED lines=43> */
.L_x_14101:
[----:B------:R-:W-:Y:S05]  /*49a0*/  BSYNC B1 ;  /* 0x0000000000017941 */ /* 0x000fea0003800000 */
.L_x_14100:
        /* <DEDUP_REMOVED lines=10> */
.L_x_14096:
        /* <DEDUP_REMOVED lines=12> */
.L_x_14105:
[----:B------:R-:W-:-:S07]  /*4b10*/  IMAD.MOV.U32 R176, RZ, RZ, R14 ;  /* 0x000000ffffb07224 */ /* 0x000fce00078e000e */
.L_x_14106:
[----:B------:R-:W-:Y:S05]  /*4b20*/  BSYNC B1 ;  /* 0x0000000000017941 */ /* 0x000fea0003800000 */
.L_x_14104:
        /* <DEDUP_REMOVED lines=16> */
.L_x_14110:
[----:B------:R-:W-:Y:S05]  /*4c30*/  BSYNC B2 ;  /* 0x0000000000027941 */ /* 0x000fea0003800000 */
.L_x_14109:
        /* <DEDUP_REMOVED lines=43> */
.L_x_14108:
[----:B------:R-:W-:Y:S05]  /*4ef0*/  BSYNC B1 ;  /* 0x0000000000017941 */ /* 0x000fea0003800000 */
.L_x_14107:
        /* <DEDUP_REMOVED lines=13> */
.L_x_14111:
        /* <DEDUP_REMOVED lines=12> */
.L_x_14114:
[----:B------:R-:W-:-:S07]  /*5090*/  IMAD.MOV.U32 R2, RZ, RZ, R14 ;  /* 0x000000ffff027224 */ /* 0x000fce00078e000e */
.L_x_14115:
[----:B------:R-:W-:Y:S05]  /*50a0*/  BSYNC B1 ;  /* 0x0000000000017941 */ /* 0x000fea0003800000 */
.L_x_14113:
        /* <DEDUP_REMOVED lines=16> */
.L_x_14119:
[----:B------:R-:W-:Y:S05]  /*51b0*/  BSYNC B2 ;  /* 0x0000000000027941 */ /* 0x000fea0003800000 */
.L_x_14118:
        /* <DEDUP_REMOVED lines=43> */
.L_x_14117:
[----:B------:R-:W-:Y:S05]  /*5470*/  BSYNC B1 ;  /* 0x0000000000017941 */ /* 0x000fea0003800000 */
.L_x_14116:
        /* <DEDUP_REMOVED lines=10> */
.L_x_14112:
        /* <DEDUP_REMOVED lines=12> */
.L_x_14121:
[----:B------:R-:W-:-:S07]  /*55e0*/  IMAD.MOV.U32 R166, RZ, RZ, R14 ;  /* 0x000000ffffa67224 */ /* 0x000fce00078e000e */
.L_x_14122:
[----:B------:R-:W-:Y:S05]  /*55f0*/  BSYNC B1 ;  /* 0x0000000000017941 */ /* 0x000fea0003800000 */
.L_x_14120:
        /* <DEDUP_REMOVED lines=16> */
.L_x_14126:
[----:B------:R-:W-:Y:S05]  /*5700*/  BSYNC B2 ;  /* 0x0000000000027941 */ /* 0x000fea0003800000 */
.L_x_14125:
        /* <DEDUP_REMOVED lines=43> */
.L_x_14124:
[----:B------:R-:W-:Y:S05]  /*59c0*/  BSYNC B1 ;  /* 0x0000000000017941 */ /* 0x000fea0003800000 */
.L_x_14123:
        /* <DEDUP_REMOVED lines=13> */
.L_x_14127:
        /* <DEDUP_REMOVED lines=12> */
.L_x_14130:
[----:B------:R-:W-:-:S07]  /*5b60*/  IMAD.MOV.U32 R0, RZ, RZ, R14 ;  /* 0x000000ffff007224 */ /* 0x000fce00078e000e */
.L_x_14131:
[----:B------:R-:W-:Y:S05]  /*5b70*/  BSYNC B1 ;  /* 0x0000000000017941 */ /* 0x000fea0003800000 */
.L_x_14129:
        /* <DEDUP_REMOVED lines=16> */
.L_x_14135:
[----:B------:R-:W-:Y:S05]  /*5c80*/  BSYNC B2 ;  /* 0x0000000000027941 */ /* 0x000fea0003800000 */
.L_x_14134:
        /* <DEDUP_REMOVED lines=43> */
.L_x_14133:
[----:B------:R-:W-:Y:S05]  /*5f40*/  BSYNC B1 ;  /* 0x0000000000017941 */ /* 0x000fea0003800000 */
.L_x_14132:
        /* <DEDUP_REMOVED lines=10> */
.L_x_14128:
        /* <DEDUP_REMOVED lines=12> */
.L_x_14137:
[----:B------:R-:W-:-:S07]  /*60b0*/  IMAD.MOV.U32 R166, RZ, RZ, R14 ;  /* 0x000000ffffa67224 */ /* 0x000fce00078e000e */
.L_x_14138:
[----:B------:R-:W-:Y:S05]  /*60c0*/  BSYNC B1 ;  /* 0x0000000000017941 */ /* 0x000fea0003800000 */
.L_x_14136:
        /* <DEDUP_REMOVED lines=16> */
.L_x_14142:
[----:B------:R-:W-:Y:S05]  /*61d0*/  BSYNC B2 ;  /* 0x0000000000027941 */ /* 0x000fea0003800000 */
.L_x_14141:
        /* <DEDUP_REMOVED lines=43> */
.L_x_14140:
[----:B------:R-:W-:Y:S05]  /*6490*/  BSYNC B1 ;  /* 0x0000000000017941 */ /* 0x000fea0003800000 */
.L_x_14139:
        /* <DEDUP_REMOVED lines=13> */
.L_x_14143:
        /* <DEDUP_REMOVED lines=12> */
.L_x_14146:
[----:B------:R-:W-:-:S07]  /*6630*/  IMAD.MOV.U32 R25, RZ, RZ, R14 ;  /* 0x000000ffff197224 */ /* 0x000fce00078e000e */
.L_x_14147:
[----:B------:R-:W-:Y:S05]  /*6640*/  BSYNC B1 ;  /* 0x0000000000017941 */ /* 0x000fea0003800000 */
.L_x_14145:
        /* <DEDUP_REMOVED lines=16> */
.L_x_14151:
[----:B------:R-:W-:Y:S05]  /*6750*/  BSYNC B2 ;  /* 0x0000000000027941 */ /* 0x000fea0003800000 */
.L_x_14150:
        /* <DEDUP_REMOVED lines=43> */
.L_x_14149:
[----:B------:R-:W-:Y:S05]  /*6a10*/  BSYNC B1 ;  /* 0x0000000000017941 */ /* 0x000fea0003800000 */
.L_x_14148:
        /* <DEDUP_REMOVED lines=10> */
.L_x_14144:
        /* <DEDUP_REMOVED lines=54> */
.L_x_14152:
[----:B------:R-:W-:-:S07]  /*6e20*/  VIADD R174, R26, 0x80 ;  /* 0x000000801aae7836 */ /* 0x000fce0000000000 */
.L_x_14023:
[----:B------:R-:W-:Y:S05]  /*6e30*/  BSYNC B0 ;  /* 0x0000000000007941 */ /* 0x000fea0003800000 */
.L_x_14022:
[----:B------:R-:W-:Y:S01]  /*6e40*/  LOP3.LUT P0, RZ, R8, 0x100, RZ, 0xc0, !PT ;  /* 0x0000010008ff7812 */ /* 0x000fe2000780c0ff */
[----:B------:R-:W-:-:S12]  /*6e50*/  BSSY B0, `(.L_x_14153) ;  /* 0x00005bf000007945 */ /* 0x000fd80003800000 */
[----:B------:R-:W-:Y:S05]  /*6e60*/  @!P0 BRA `(.L_x_14154) ;  /* 0x0000005800f48947 */ /* 0x000fea0003800000 */
[----:B--2---:R-:W2:Y:S01]  /*6e70*/  LDC.64 R168, c[0x0][0x228] ;  /* 0x00008a00ffa87b82 */ /* 0x004ea20000000a00 */
[----:B------:R-:W-:-:S04]  /*6e80*/  ISETP.NE.U32.AND P1, PT, RZ, UR26, PT ;  /* 0x0000001aff007c0c */ /* 0x000fc8000bf25070 */
[----:B------:R-:W-:-:S03]  /*6e90*/  ISETP.NE.AND.EX P1, PT, RZ, UR27, PT, P1 ;  /* 0x0000001bff007c0c */ /* 0x000fc6000bf25310 */
[----:B---3--:R-:W3:Y:S01]  /*6ea0*/  LDC.64 R164, c[0x0][0x220] ;  /* 0x00008800ffa47b82 */ /* 0x008ee20000000a00 */
        /* <DEDUP_REMOVED lines=22> */
.L_x_14156:
[----:B------:R-:W-:-:S07]  /*7010*/  IMAD.MOV.U32 R27, RZ, RZ, R14 ;  /* 0x000000ffff1b7224 */ /* 0x000fce00078e000e */
.L_x_14157:
[----:B------:R-:W-:Y:S05]  /*7020*/  BSYNC B1 ;  /* 0x0000000000017941 */ /* 0x000fea0003800000 */
.L_x_14155:
        /* <DEDUP_REMOVED lines=16> */
.L_x_14161:
[----:B------:R-:W-:Y:S05]  /*7130*/  BSYNC B2 ;  /* 0x0000000000027941 */ /* 0x000fea0003800000 */
.L_x_14160:
        /* <DEDUP_REMOVED lines=41> */
[----:B------:R-:W-:Y:S02]  /*73d0*/  LOP3.LUT R16, R177, UR25, R16, 0x96, !PT ;  /* 0x00000019b1107c12 */ /* 0x000fe4000f8e9610 */
[----:B------:R-:W-:-:S07]  /*73e0*/  MOV R12, R176 ;  /* 0x000000b0000c7202 */ /* 0x000fce0000000f00 */
.L_x_14159:
[----:B------:R-:W-:Y:S05]  /*73f0*/  BSYNC B1 ;  /* 0x0000000000017941 */ /* 0x000fea0003800000 */
.L_x_14158:
        /* <DEDUP_REMOVED lines=20> */
.L_x_14162:
        /* <DEDUP_REMOVED lines=12> */
.L_x_14165:
[----:B------:R-:W-:-:S07]  /*7600*/  MOV R7, R14 ;  /* 0x0000000e00077202 */ /* 0x000fce0000000f00 */
.L_x_14166:
[----:B------:R-:W-:Y:S05]  /*7610*/  BSYNC B1 ;  /* 0x0000000000017941 */ /* 0x000fea0003800000 */
.L_x_14164:
        /* <DEDUP_REMOVED lines=16> */
.L_x_14170:
[----:B------:R-:W-:Y:S05]  /*7720*/  BSYNC B2 ;  /* 0x0000000000027941 */ /* 0x000fea0003800000 */
.L_x_14169:
        /* <DEDUP_REMOVED lines=44> */
.L_x_14168:
[----:B------:R-:W-:Y:S05]  /*79f0*/  BSYNC B1 ;  /* 0x0000000000017941 */ /* 0x000fea0003800000 */
.L_x_14167:
        /* <DEDUP_REMOVED lines=10> */
.L_x_14163:
        /* <DEDUP_REMOVED lines=12> */
.L_x_14172:
[----:B------:R-:W-:-:S07]  /*7b60*/  MOV R177, R14 ;  /* 0x0000000e00b17202 */ /* 0x000fce0000000f00 */
.L_x_14173:
[----:B------:R-:W-:Y:S05]  /*7b70*/  BSYNC B1 ;  /* 0x0000000000017941 */ /* 0x000fea0003800000 */
.L_x_14171:
        /* <DEDUP_REMOVED lines=16> */
.L_x_14177:
[----:B------:R-:W-:Y:S05]  /*7c80*/  BSYNC B2 ;  /* 0x0000000000027941 */ /* 0x000fea0003800000 */
.L_x_14176:
        /* <DEDUP_REMOVED lines=43> */
.L_x_14175:
[----:B------:R-:W-:Y:S05]  /*7f40*/  BSYNC B1 ;  /* 0x0000000000017941 */ /* 0x000fea0003800000 */
.L_x_14174:
        /* <DEDUP_REMOVED lines=15> */
.L_x_14178:
        /* <DEDUP_REMOVED lines=12> */
.L_x_14181:
[----:B------:R-:W-:-:S07]  /*8100*/  IMAD.MOV.U32 R6, RZ, RZ, R14 ;  /* 0x000000ffff067224 */ /* 0x000fce00078e000e */
.L_x_14182:
[----:B------:R-:W-:Y:S05]  /*8110*/  BSYNC B1 ;  /* 0x0000000000017941 */ /* 0x000fea0003800000 */
.L_x_14180:
        /* <DEDUP_REMOVED lines=16> */
.L_x_14186:
[----:B------:R-:W-:Y:S05]  /*8220*/  BSYNC B2 ;  /* 0x0000000000027941 */ /* 0x000fea0003800000 */
.L_x_14185:
        /* <DEDUP_REMOVED lines=43> */
.L_x_14184:
[----:B------:R-:W-:Y:S05]  /*84e0*/  BSYNC B1 ;  /* 0x0000000000017941 */ /* 0x000fea0003800000 */
.L_x_14183:
        /* <DEDUP_REMOVED lines=10> */
.L_x_14179:
        /* <DEDUP_REMOVED lines=12> */
.L_x_14188:
[----:B------:R-:W-:-:S07]  /*8650*/  MOV R164, R14 ;  /* 0x0000000e00a47202 */ /* 0x000fce0000000f00 */
.L_x_14189:
[----:B------:R-:W-:Y:S05]  /*8660*/  BSYNC B1 ;  /* 0x0000000000017941 */ /* 0x000fea0003800000 */
.L_x_14187:
        /* <DEDUP_REMOVED lines=16> */
.L_x_14193:
[----:B------:R-:W-:Y:S05]  /*8770*/  BSYNC B2 ;  /* 0x0000000000027941 */ /* 0x000fea0003800000 */
.L_x_14192:
        /* <DEDUP_REMOVED lines=43> */
.L_x_14191:
[----:B------:R-:W-:Y:S05]  /*8a30*/  BSYNC B1 ;  /* 0x0000000000017941 */ /* 0x000fea0003800000 */
.L_x_14190:
        /* <DEDUP_REMOVED lines=11> */
[----:B------:R-:W-:Y:S02]  /*8af0*/  HADD2.F32 R164, -RZ, R157.H0_H0 ;  /* 0x2000009dffa47230 */ /* 0x000fe40000004100 */
[----:B------:R-:W-:-:S03]  /*8b00*/  IMAD.MOV.U32 R15, RZ, RZ, R168 ;  /* 0x000000ffff0f7224 */ /* 0x000fc600078e00a8 */
[----:B------:R-:W-:Y:S01]  /*8b10*/  FADD.FTZ R177, R164, R177 ;  /* 0x000000b1a4b17221 */ /* 0x000fe20000010000 */
[----:B------:R-:W-:Y:S06]  /*8b20*/  BRA `(.L_x_14195) ;  /* 0x0000000400547947 */ /* 0x000fec0003800000 */
.L_x_14194:
        /* <DEDUP_REMOVED lines=12> */
.L_x_14197:
[----:B------:R-:W-:-:S07]  /*8bf0*/  IMAD.MOV.U32 R5, RZ, RZ, R14 ;  /* 0x000000ffff057224 */ /* 0x000fce00078e000e */
.L_x_14198:
[----:B------:R-:W-:Y:S05]  /*8c00*/  BSYNC B1 ;  /* 0x0000000000017941 */ /* 0x000fea0003800000 */
.L_x_14196:
        /* <DEDUP_REMOVED lines=16> */
.L_x_14202:
[----:B------:R-:W-:Y:S05]  /*8d10*/  BSYNC B2 ;  /* 0x0000000000027941 */ /* 0x000fea0003800000 */
.L_x_14201:
        /* <DEDUP_REMOVED lines=43> */
.L_x_14200:
[----:B------:R-:W-:Y:S05]  /*8fd0*/  BSYNC B1 ;  /* 0x0000000000017941 */ /* 0x000fea0003800000 */
.L_x_14199:
        /* <DEDUP_REMOVED lines=10> */
.L_x_14195:
        /* <DEDUP_REMOVED lines=12> */
.L_x_14204:
[----:B------:R-:W-:-:S07]  /*9140*/  MOV R164, R14 ;  /* 0x0000000e00a47202 */ /* 0x000fce0000000f00 */
.L_x_14205:
[----:B------:R-:W-:Y:S05]  /*9150*/  BSYNC B1 ;  /* 0x0000000000017941 */ /* 0x000fea0003800000 */
.L_x_14203:
        /* <DEDUP_REMOVED lines=16> */
.L_x_14209:
[----:B------:R-:W-:Y:S05]  /*9260*/  BSYNC B2 ;  /* 0x0000000000027941 */ /* 0x000fea0003800000 */
.L_x_14208:
        /* <DEDUP_REMOVED lines=43> */
.L_x_14207:
[----:B------:R-:W-:Y:S05]  /*9520*/  BSYNC B1 ;  /* 0x0000000000017941 */ /* 0x000fea0003800000 */
.L_x_14206:
        /* <DEDUP_REMOVED lines=15> */
.L_x_14210:
        /* <DEDUP_REMOVED lines=12> */
.L_x_14213:
[----:B------:R-:W-:-:S07]  /*96e0*/  IMAD.MOV.U32 R4, RZ, RZ, R14 ;  /* 0x000000ffff047224 */ /* 0x000fce00078e000e */
.L_x_14214:
[----:B------:R-:W-:Y:S05]  /*96f0*/  BSYNC B1 ;  /* 0x0000000000017941 */ /* 0x000fea0003800000 */
.L_x_14212:
        /* <DEDUP_REMOVED lines=16> */
.L_x_14218:
[----:B------:R-:W-:Y:S05]  /*9800*/  BSYNC B2 ;  /* 0x0000000000027941 */ /* 0x000fea0003800000 */
.L_x_14217:
        /* <DEDUP_REMOVED lines=43> */
.L_x_14216:
[----:B------:R-:W-:Y:S05]  /*9ac0*/  BSYNC B1 ;  /* 0x0000000000017941 */ /* 0x000fea0003800000 */
.L_x_14215:
        /* <DEDUP_REMOVED lines=10> */
.L_x_14211:
        /* <DEDUP_REMOVED lines=12> */
.L_x_14220:
[----:B------:R-:W-:-:S07]  /*9c30*/  MOV R178, R14 ;  /* 0x0000000e00b27202 */ /* 0x000fce0000000f00 */
.L_x_14221:
[----:B------:R-:W-:Y:S05]  /*9c40*/  BSYNC B1 ;  /* 0x0000000000017941 */ /* 0x000fea0003800000 */
.L_x_14219:
        /* <DEDUP_REMOVED lines=16> */
.L_x_14225:
[----:B------:R-:W-:Y:S05]  /*9d50*/  BSYNC B2 ;  /* 0x0000000000027941 */ /* 0x000fea0003800000 */
.L_x_14224:
        /* <DEDUP_REMOVED lines=43> */
.L_x_14223:
[----:B------:R-:W-:Y:S05]  /*a010*/  BSYNC B1 ;  /* 0x0000000000017941 */ /* 0x000fea0003800000 */
.L_x_14222:
        /* <DEDUP_REMOVED lines=15> */
.L_x_14226:
        /* <DEDUP_REMOVED lines=12> */
.L_x_14229:
[----:B0-----:R-:W-:-:S07]  /*a1d0*/  IMAD.MOV.U32 R3, RZ, RZ, R14 ;  /* 0x000000ffff037224 */ /* 0x001fce00078e000e */
.L_x_14230:
[----:B------:R-:W-:Y:S05]  /*a1e0*/  BSYNC B1 ;  /* 0x0000000000017941 */ /* 0x000fea0003800000 */
.L_x_14228:
        /* <DEDUP_REMOVED lines=16> */
.L_x_14234:
[----:B------:R-:W-:Y:S05]  /*a2f0*/  BSYNC B2 ;  /* 0x0000000000027941 */ /* 0x000fea0003800000 */
.L_x_14233:
        /* <DEDUP_REMOVED lines=43> */
.L_x_14232:
[----:B------:R-:W-:Y:S05]  /*a5b0*/  BSYNC B1 ;  /* 0x0000000000017941 */ /* 0x000fea0003800000 */
.L_x_14231:
        /* <DEDUP_REMOVED lines=10> */
.L_x_14227:
        /* <DEDUP_REMOVED lines=12> */
.L_x_14236:
[----:B------:R-:W-:-:S07]  /*a720*/  MOV R178, R14 ;  /* 0x0000000e00b27202 */ /* 0x000fce0000000f00 */
.L_x_14237:
[----:B------:R-:W-:Y:S05]  /*a730*/  BSYNC B1 ;  /* 0x0000000000017941 */ /* 0x000fea0003800000 */
.L_x_14235:
        /* <DEDUP_REMOVED lines=16> */
.L_x_14241:
[----:B------:R-:W-:Y:S05]  /*a840*/  BSYNC B2 ;  /* 0x0000000000027941 */ /* 0x000fea0003800000 */
.L_x_14240:
        /* <DEDUP_REMOVED lines=43> */
.L_x_14239:
[----:B------:R-:W-:Y:S05]  /*ab00*/  BSYNC B1 ;  /* 0x0000000000017941 */ /* 0x000fea0003800000 */
.L_x_14238:
        /* <DEDUP_REMOVED lines=9> */
[----:B------:R-:W-:Y:S02]  /*aba0*/  HADD2.F32 R166, -RZ, R158.H1_H1 ;  /* 0x3000009effa67230 */ /* 0x000fe40000004100 */
[----:B------:R-:W-:-:S03]  /*abb0*/  IMAD.MOV.U32 R15, RZ, RZ, R164 ;  /* 0x000000ffff0f7224 */ /* 0x000fc600078e00a4 */
[----:B------:R-:W-:Y:S01]  /*abc0*/  FADD.FTZ R219, R166, R219 ;  /* 0x000000dba6db7221 */ /* 0x000fe20000010000 */
[----:B------:R-:W-:Y:S06]  /*abd0*/  BRA `(.L_x_14243) ;  /* 0x0000000400547947 */ /* 0x000fec0003800000 */
.L_x_14242:
        /* <DEDUP_REMOVED lines=12> */
.L_x_14245:
[----:B------:R-:W-:-:S07]  /*aca0*/  IMAD.MOV.U32 R2, RZ, RZ, R14 ;  /* 0x000000ffff027224 */ /* 0x000fce00078e000e */
.L_x_14246:
[----:B------:R-:W-:Y:S05]  /*acb0*/  BSYNC B1 ;  /* 0x0000000000017941 */ /* 0x000fea0003800000 */
.L_x_14244:
        /* <DEDUP_REMOVED lines=16> */
.L_x_14250:
[----:B------:R-:W-:Y:S05]  /*adc0*/  BSYNC B2 ;  /* 0x0000000000027941 */ /* 0x000fea0003800000 */
.L_x_14249:
        /* <DEDUP_REMOVED lines=43> */
.L_x_14248:
[----:B------:R-:W-:Y:S05]  /*b080*/  BSYNC B1 ;  /* 0x0000000000017941 */ /* 0x000fea0003800000 */
.L_x_14247:
        /* <DEDUP_REMOVED lines=10> */
.L_x_14243:
        /* <DEDUP_REMOVED lines=12> */
.L_x_14252:
[----:B------:R-:W-:-:S07]  /*b1f0*/  MOV R166, R14 ;  /* 0x0000000e00a67202 */ /* 0x000fce0000000f00 */
.L_x_14253:
[----:B------:R-:W-:Y:S05]  /*b200*/  BSYNC B1 ;  /* 0x0000000000017941 */ /* 0x000fea0003800000 */
.L_x_14251:
        /* <DEDUP_REMOVED lines=16> */
.L_x_14257:
[----:B------:R-:W-:Y:S05]  /*b310*/  BSYNC B2 ;  /* 0x0000000000027941 */ /* 0x000fea0003800000 */
.L_x_14256:
        /* <DEDUP_REMOVED lines=43> */
.L_x_14255:
[----:B------:R-:W-:Y:S05]  /*b5d0*/  BSYNC B1 ;  /* 0x0000000000017941 */ /* 0x000fea0003800000 */
.L_x_14254:
        /* <DEDUP_REMOVED lines=9> */
[----:B------:R-:W-:Y:S02]  /*b670*/  HADD2.F32 R166, -RZ, R159.H0_H0 ;  /* 0x2000009fffa67230 */ /* 0x000fe40000004100 */
[----:B------:R-:W-:-:S03]  /*b680*/  IMAD.MOV.U32 R15, RZ, RZ, R164 ;  /* 0x000000ffff0f7224 */ /* 0x000fc600078e00a4 */
[----:B------:R-:W-:Y:S01]  /*b690*/  FADD.FTZ R217, R166, R217 ;  /* 0x000000d9a6d97221 */ /* 0x000fe20000010000 */
[----:B------:R-:W-:Y:S06]  /*b6a0*/  BRA `(.L_x_14259) ;  /* 0x0000000400547947 */ /* 0x000fec0003800000 */
.L_x_14258:
        /* <DEDUP_REMOVED lines=12> */
.L_x_14261:
[----:B------:R-:W-:-:S07]  /*b770*/  IMAD.MOV.U32 R0, RZ, RZ, R14 ;  /* 0x000000ffff007224 */ /* 0x000fce00078e000e */
.L_x_14262:
[----:B------:R-:W-:Y:S05]  /*b780*/  BSYNC B1 ;  /* 0x0000000000017941 */ /* 0x000fea0003800000 */
.L_x_14260:
        /* <DEDUP_REMOVED lines=16> */
.L_x_14266:
[----:B------:R-:W-:Y:S05]  /*b890*/  BSYNC B2 ;  /* 0x0000000000027941 */ /* 0x000fea0003800000 */
.L_x_14265:
        /* <DEDUP_REMOVED lines=43> */
.L_x_14264:
[----:B------:R-:W-:Y:S05]  /*bb50*/  BSYNC B1 ;  /* 0x0000000000017941 */ /* 0x000fea0003800000 */
.L_x_14263:
        /* <DEDUP_REMOVED lines=10> */
.L_x_14259:
        /* <DEDUP_REMOVED lines=12> */
.L_x_14268:
[----:B------:R-:W-:-:S07]  /*bcc0*/  MOV R166, R14 ;  /* 0x0000000e00a67202 */ /* 0x000fce0000000f00 */
.L_x_14269:
[----:B------:R-:W-:Y:S05]  /*bcd0*/  BSYNC B1 ;  /* 0x0000000000017941 */ /* 0x000fea0003800000 */
.L_x_14267:
        /* <DEDUP_REMOVED lines=16> */
.L_x_14273:
[----:B------:R-:W-:Y:S05]  /*bde0*/  BSYNC B2 ;  /* 0x0000000000027941 */ /* 0x000fea0003800000 */
.L_x_14272:
        /* <DEDUP_REMOVED lines=43> */
.L_x_14271:
[----:B------:R-:W-:Y:S05]  /*c0a0*/  BSYNC B1 ;  /* 0x0000000000017941 */ /* 0x000fea0003800000 */
.L_x_14270:
        /* <DEDUP_REMOVED lines=13> */
.L_x_14274:
        /* <DEDUP_REMOVED lines=12> */
.L_x_14277:
[----:B------:R-:W-:-:S07]  /*c240*/  IMAD.MOV.U32 R25, RZ, RZ, R14 ;  /* 0x000000ffff197224 */ /* 0x000fce00078e000e */
.L_x_14278:
[----:B------:R-:W-:Y:S05]  /*c250*/  BSYNC B1 ;  /* 0x0000000000017941 */ /* 0x000fea0003800000 */
.L_x_14276:
        /* <DEDUP_REMOVED lines=16> */
.L_x_14282:
[----:B------:R-:W-:Y:S05]  /*c360*/  BSYNC B2 ;  /* 0x0000000000027941 */ /* 0x000fea0003800000 */
.L_x_14281:
        /* <DEDUP_REMOVED lines=43> */
.L_x_14280:
[----:B------:R-:W-:Y:S05]  /*c620*/  BSYNC B1 ;  /* 0x0000000000017941 */ /* 0x000fea0003800000 */
.L_x_14279:
        /* <DEDUP_REMOVED lines=10> */
.L_x_14275:
        /* <DEDUP_REMOVED lines=54> */
.L_x_14283:
[----:B------:R-:W-:-:S07]  /*ca30*/  VIADD R174, R174, 0x80 ;  /* 0x00000080aeae7836 */ /* 0x000fce0000000000 */
.L_x_14154:
[----:B------:R-:W-:Y:S05]  /*ca40*/  BSYNC B0 ;  /* 0x0000000000007941 */ /* 0x000fea0003800000 */
.L_x_14153:
        /* <DEDUP_REMOVED lines=29> */
.L_x_14287:
[----:B------:R-:W-:-:S07]  /*cc20*/  MOV R173, R14 ;  /* 0x0000000e00ad7202 */ /* 0x000fce0000000f00 */
.L_x_14288:
[----:B------:R-:W-:Y:S05]  /*cc30*/  BSYNC B1 ;  /* 0x0000000000017941 */ /* 0x000fea0003800000 */
.L_x_14286:
        /* <DEDUP_REMOVED lines=16> */
.L_x_14292:
[----:B------:R-:W-:Y:S05]  /*cd40*/  BSYNC B2 ;  /* 0x0000000000027941 */ /* 0x000fea0003800000 */
.L_x_14291:
        /* <DEDUP_REMOVED lines=43> */
.L_x_14290:
[----:B------:R-:W-:Y:S05]  /*d000*/  BSYNC B1 ;  /* 0x0000000000017941 */ /* 0x000fea0003800000 */
.L_x_14289:
        /* <DEDUP_REMOVED lines=20> */
.L_x_14293:
        /* <DEDUP_REMOVED lines=12> */
.L_x_14296:
[----:B------:R-:W-:-:S07]  /*d210*/  IMAD.MOV.U32 R7, RZ, RZ, R14 ;  /* 0x000000ffff077224 */ /* 0x000fce00078e000e */
.L_x_14297:
[----:B------:R-:W-:Y:S05]  /*d220*/  BSYNC B1 ;  /* 0x0000000000017941 */ /* 0x000fea0003800000 */
.L_x_14295:
        /* <DEDUP_REMOVED lines=16> */
.L_x_14301:
[----:B------:R-:W-:Y:S05]  /*d330*/  BSYNC B2 ;  /* 0x0000000000027941 */ /* 0x000fea0003800000 */
.L_x_14300:
        /* <DEDUP_REMOVED lines=44> */
.L_x_14299:
[----:B------:R-:W-:Y:S05]  /*d600*/  BSYNC B1 ;  /* 0x0000000000017941 */ /* 0x000fea0003800000 */
.L_x_14298:
        /* <DEDUP_REMOVED lines=10> */
.L_x_14294:
        /* <DEDUP_REMOVED lines=12> */
.L_x_14303:
[----:B------:R-:W-:-:S07]  /*d770*/  IMAD.MOV.U32 R178, RZ, RZ, R14 ;  /* 0x000000ffffb27224 */ /* 0x000fce00078e000e */
.L_x_14304:
[----:B------:R-:W-:Y:S05]  /*d780*/  BSYNC B1 ;  /* 0x0000000000017941 */ /* 0x000fea0003800000 */
.L_x_14302:
        /* <DEDUP_REMOVED lines=16> */
.L_x_14308:
[----:B------:R-:W-:Y:S05]  /*d890*/  BSYNC B2 ;  /* 0x0000000000027941 */ /* 0x000fea0003800000 */
.L_x_14307:
        /* <DEDUP_REMOVED lines=43> */
.L_x_14306:
[----:B------:R-:W-:Y:S05]  /*db50*/  BSYNC B1 ;  /* 0x0000000000017941 */ /* 0x000fea0003800000 */
.L_x_14305:
        /* <DEDUP_REMOVED lines=15> */
.L_x_14309:
        /* <DEDUP_REMOVED lines=12> */
.L_x_14312:
[----:B------:R-:W-:-:S07]  /*dd10*/  MOV R6, R14 ;  /* 0x0000000e00067202 */ /* 0x000fce0000000f00 */
.L_x_14313:
[----:B------:R-:W-:Y:S05]  /*dd20*/  BSYNC B1 ;  /* 0x0000000000017941 */ /* 0x000fea0003800000 */
.L_x_14311:
        /* <DEDUP_REMOVED lines=16> */
.L_x_14317:
[----:B------:R-:W-:Y:S05]  /*de30*/  BSYNC B2 ;  /* 0x0000000000027941 */ /* 0x000fea0003800000 */
.L_x_14316:
        /* <DEDUP_REMOVED lines=43> */
.L_x_14315:
[----:B------:R-:W-:Y:S05]  /*e0f0*/  BSYNC B1 ;  /* 0x0000000000017941 */ /* 0x000fea0003800000 */
.L_x_14314:
        /* <DEDUP_REMOVED lines=10> */
.L_x_14310:
        /* <DEDUP_REMOVED lines=12> */
.L_x_14319:
[----:B------:R-:W-:-:S07]  /*e260*/  IMAD.MOV.U32 R164, RZ, RZ, R14 ;  /* 0x000000ffffa47224 */ /* 0x000fce00078e000e */
.L_x_14320:
[----:B------:R-:W-:Y:S05]  /*e270*/  BSYNC B1 ;  /* 0x0000000000017941 */ /* 0x000fea0003800000 */
.L_x_14318:
        /* <DEDUP_REMOVED lines=16> */
.L_x_14324:
[----:B------:R-:W-:Y:S05]  /*e380*/  BSYNC B2 ;  /* 0x0000000000027941 */ /* 0x000fea0003800000 */
.L_x_14323:
        /* <DEDUP_REMOVED lines=43> */
.L_x_14322:
[----:B------:R-:W-:Y:S05]  /*e640*/  BSYNC B1 ;  /* 0x0000000000017941 */ /* 0x000fea0003800000 */
.L_x_14321:
        /* <DEDUP_REMOVED lines=15> */
.L_x_14325:
        /* <DEDUP_REMOVED lines=12> */
.L_x_14328:
[----:B------:R-:W-:-:S07]  /*e800*/  MOV R5, R14 ;  /* 0x0000000e00057202 */ /* 0x000fce0000000f00 */
.L_x_14329:
[----:B------:R-:W-:Y:S05]  /*e810*/  BSYNC B1 ;  /* 0x0000000000017941 */ /* 0x000fea0003800000 */
.L_x_14327:
        /* <DEDUP_REMOVED lines=16> */
.L_x_14333:
[----:B------:R-:W-:Y:S05]  /*e920*/  BSYNC B2 ;  /* 0x0000000000027941 */ /* 0x000fea0003800000 */
.L_x_14332:
        /* <DEDUP_REMOVED lines=43> */
.L_x_14331:
[----:B------:R-:W-:Y:S05]  /*ebe0*/  BSYNC B1 ;  /* 0x0000000000017941 */ /* 0x000fea0003800000 */
.L_x_14330:
        /* <DEDUP_REMOVED lines=10> */
.L_x_14326:
        /* <DEDUP_REMOVED lines=12> */
.L_x_14335:
[----:B------:R-:W-:-:S07]  /*ed50*/  IMAD.MOV.U32 R164, RZ, RZ, R14 ;  /* 0x000000ffffa47224 */ /* 0x000fce00078e000e */
.L_x_14336:
[----:B------:R-:W-:Y:S05]  /*ed60*/  BSYNC B1 ;  /* 0x0000000000017941 */ /* 0x000fea0003800000 */
.L_x_14334:
        /* <DEDUP_REMOVED lines=16> */
.L_x_14340:
[----:B------:R-:W-:Y:S05]  /*ee70*/  BSYNC B2 ;  /* 0x0000000000027941 */ /* 0x000fea0003800000 */
.L_x_14339:
        /* <DEDUP_REMOVED lines=43> */
.L_x_14338:
[----:B------:R-:W-:Y:S05]  /*f130*/  BSYNC B1 ;  /* 0x0000000000017941 */ /* 0x000fea0003800000 */
.L_x_14337:
        /* <DEDUP_REMOVED lines=15> */
.L_x_14341:
        /* <DEDUP_REMOVED lines=12> */
.L_x_14344:
[----:B------:R-:W-:-:S07]  /*f2f0*/  MOV R4, R14 ;  /* 0x0000000e00047202 */ /* 0x000fce0000000f00 */
.L_x_14345:
[----:B------:R-:W-:Y:S05]  /*f300*/  BSYNC B1 ;  /* 0x0000000000017941 */ /* 0x000fea0003800000 */
.L_x_14343:
        /* <DEDUP_REMOVED lines=16> */
.L_x_14349:
[----:B------:R-:W-:Y:S05]  /*f410*/  BSYNC B2 ;  /* 0x0000000000027941 */ /* 0x000fea0003800000 */
.L_x_14348:
        /* <DEDUP_REMOVED lines=43> */
.L_x_14347:
[----:B------:R-:W-:Y:S05]  /*f6d0*/  BSYNC B1 ;  /* 0x0000000000017941 */ /* 0x000fea0003800000 */
.L_x_14346:
        /* <DEDUP_REMOVED lines=10> */
.L_x_14342:
        /* <DEDUP_REMOVED lines=12> */
.L_x_14351:
[----:B------:R-:W-:-:S07]  /*f840*/  IMAD.MOV.U32 R178, RZ, RZ, R14 ;  /* 0x000000ffffb27224 */ /* 0x000fce00078e000e */
.L_x_14352:
[----:B------:R-:W-:Y:S05]  /*f850*/  BSYNC B1 ;  /* 0x0000000000017941 */ /* 0x000fea0003800000 */
.L_x_14350:
        /* <DEDUP_REMOVED lines=16> */
.L_x_14356:
[----:B------:R-:W-:Y:S05]  /*f960*/  BSYNC B2 ;  /* 0x0000000000027941 */ /* 0x000fea0003800000 */
.L_x_14355:
        /* <DEDUP_REMOVED lines=43> */
.L_x_14354:
[----:B------:R-:W-:Y:S05]  /*fc20*/  BSYNC B1 ;  /* 0x0000000000017941 */ /* 0x000fea0003800000 */
.L_x_14353:
        /* <DEDUP_REMOVED lines=15> */
.L_x_14357:
        /* <DEDUP_REMOVED lines=12> */
.L_x_14360:
[----:B0-----:R-:W-:-:S07]  /*fde0*/  MOV R3, R14 ;  /* 0x0000000e00037202 */ /* 0x001fce0000000f00 */
.L_x_14361:
[----:B------:R-:W-:Y:S05]  /*fdf0*/  BSYNC B1 ;  /* 0x0000000000017941 */ /* 0x000fea0003800000 */
.L_x_14359:
        /* <DEDUP_REMOVED lines=16> */
.L_x_14365:
[----:B------:R-:W-:Y:S05]  /*ff00*/  BSYNC B2 ;  /* 0x0000000000027941 */ /* 0x000fea0003800000 */
.L_x_14364:
        /* <DEDUP_REMOVED lines=43> */
.L_x_14363:
[----:B------:R-:W-:Y:S05]  /*101c0*/  BSYNC B1 ;  /* 0x0000000000017941 */ /* 0x000fea0003800000 */
.L_x_14362:
        /* <DEDUP_REMOVED lines=10> */
.L_x_14358:
        /* <DEDUP_REMOVED lines=12> */
.L_x_14367:
[----:B------:R-:W-:-:S07]  /*10330*/  IMAD.MOV.U32 R178, RZ, RZ, R14 ;  /* 0x000000ffffb27224 */ /* 0x000fce00078e000e */
.L_x_14368:
[----:B------:R-:W-:Y:S05]  /*10340*/  BSYNC B1 ;  /* 0x0000000000017941 */ /* 0x000fea0003800000 */
.L_x_14366:
        /* <DEDUP_REMOVED lines=16> */
.L_x_14372:
[----:B------:R-:W-:Y:S05]  /*10450*/  BSYNC B2 ;  /* 0x0000000000027941 */ /* 0x000fea0003800000 */
.L_x_14371:
        /* <DEDUP_REMOVED lines=43> */
.L_x_14370:
[----:B------:R-:W-:Y:S05]  /*10710*/  BSYNC B1 ;  /* 0x0000000000017941 */ /* 0x000fea0003800000 */
.L_x_14369:
        /* <DEDUP_REMOVED lines=13> */
.L_x_14373:
        /* <DEDUP_REMOVED lines=12> */
.L_x_14376:
[----:B------:R-:W-:-:S07]  /*108b0*/  MOV R2, R14 ;  /* 0x0000000e00027202 */ /* 0x000fce0000000f00 */
.L_x_14377:
[----:B------:R-:W-:Y:S05]  /*108c0*/  BSYNC B1 ;  /* 0x0000000000017941 */ /* 0x000fea0003800000 */
.L_x_14375:
        /* <DEDUP_REMOVED lines=16> */
.L_x_14381:
[----:B------:R-:W-:Y:S05]  /*109d0*/  BSYNC B2 ;  /* 0x0000000000027941 */ /* 0x000fea0003800000 */
.L_x_14380:
        /* <DEDUP_REMOVED lines=43> */
.L_x_14379:
[----:B------:R-:W-:Y:S05]  /*10c90*/  BSYNC B1 ;  /* 0x0000000000017941 */ /* 0x000fea0003800000 */
.L_x_14378:
        /* <DEDUP_REMOVED lines=10> */
.L_x_14374:
        /* <DEDUP_REMOVED lines=12> */
.L_x_14383:
[----:B------:R-:W-:-:S07]  /*10e00*/  IMAD.MOV.U32 R166, RZ, RZ, R14 ;  /* 0x000000ffffa67224 */ /* 0x000fce00078e000e */
.L_x_14384:
[----:B------:R-:W-:Y:S05]  /*10e10*/  BSYNC B1 ;  /* 0x0000000000017941 */ /* 0x000fea0003800000 */
.L_x_14382:
        /* <DEDUP_REMOVED lines=16> */
.L_x_14388:
[----:B------:R-:W-:Y:S05]  /*10f20*/  BSYNC B2 ;  /* 0x0000000000027941 */ /* 0x000fea0003800000 */
.L_x_14387:
        /* <DEDUP_REMOVED lines=43> */
.L_x_14386:
[----:B------:R-:W-:Y:S05]  /*111e0*/  BSYNC B1 ;  /* 0x0000000000017941 */ /* 0x000fea0003800000 */
.L_x_14385:
        /* <DEDUP_REMOVED lines=13> */
.L_x_14389:
        /* <DEDUP_REMOVED lines=12> */
.L_x_14392:
[----:B------:R-:W-:-:S07]  /*11380*/  MOV R0, R14 ;  /* 0x0000000e00007202 */ /* 0x000fce0000000f00 */
.L_x_14393:
[----:B------:R-:W-:Y:S05]  /*11390*/  BSYNC B1 ;  /* 0x0000000000017941 */ /* 0x000fea0003800000 */
.L_x_14391:
        /* <DEDUP_REMOVED lines=16> */
.L_x_14397:
[----:B------:R-:W-:Y:S05]  /*114a0*/  BSYNC B2 ;  /* 0x0000000000027941 */ /* 0x000fea0003800000 */
.L_x_14396:
        /* <DEDUP_REMOVED lines=43> */
.L_x_14395:
[----:B------:R-:W-:Y:S05]  /*11760*/  BSYNC B1 ;  /* 0x0000000000017941 */ /* 0x000fea0003800000 */
.L_x_14394:
        /* <DEDUP_REMOVED lines=10> */
.L_x_14390:
        /* <DEDUP_REMOVED lines=12> */
.L_x_14399:
[----:B------:R-:W-:-:S07]  /*118d0*/  IMAD.MOV.U32 R166, RZ, RZ, R14 ;  /* 0x000000ffffa67224 */ /* 0x000fce00078e000e */
.L_x_14400:
[----:B------:R-:W-:Y:S05]  /*118e0*/  BSYNC B1 ;  /* 0x0000000000017941 */ /* 0x000fea0003800000 */
.L_x_14398:
        /* <DEDUP_REMOVED lines=16> */
.L_x_14404:
[----:B------:R-:W-:Y:S05]  /*119f0*/  BSYNC B2 ;  /* 0x0000000000027941 */ /* 0x000fea0003800000 */
.L_x_14403:
        /* <DEDUP_REMOVED lines=43> */
.L_x_14402:
[----:B------:R-:W-:Y:S05]  /*11cb0*/  BSYNC B1 ;  /* 0x0000000000017941 */ /* 0x000fea0003800000 */
.L_x_14401:
        /* <DEDUP_REMOVED lines=13> */
.L_x_14405:
        /* <DEDUP_REMOVED lines=12> */
.L_x_14408:
[----:B------:R-:W-:-:S07]  /*11e50*/  IMAD.MOV.U32 R25, RZ, RZ, R14 ;  /* 0x000000ffff197224 */ /* 0x000fce00078e000e */
.L_x_14409:
[----:B------:R-:W-:Y:S05]  /*11e60*/  BSYNC B1 ;  /* 0x0000000000017941 */ /* 0x000fea0003800000 */
.L_x_14407:
        /* <DEDUP_REMOVED lines=16> */
.L_x_14413:
[----:B------:R-:W-:Y:S05]  /*11f70*/  BSYNC B2 ;  /* 0x0000000000027941 */ /* 0x000fea0003800000 */
.L_x_14412:
        /* <DEDUP_REMOVED lines=43> */
.L_x_14411:
[----:B------:R-:W-:Y:S05]  /*12230*/  BSYNC B1 ;  /* 0x0000000000017941 */ /* 0x000fea0003800000 */
.L_x_14410:
        /* <DEDUP_REMOVED lines=10> */
.L_x_14406:
        /* <DEDUP_REMOVED lines=54> */
.L_x_14414:
[----:B------:R-:W-:-:S07]  /*12640*/  VIADD R174, R174, 0x80 ;  /* 0x00000080aeae7836 */ /* 0x000fce0000000000 */
.L_x_14285:
[----:B------:R-:W-:Y:S05]  /*12650*/  BSYNC B0 ;  /* 0x0000000000007941 */ /* 0x000fea0003800000 */
.L_x_14284:
        /* <DEDUP_REMOVED lines=29> */
.L_x_14418:
[----:B------:R-:W-:-:S07]  /*12830*/  MOV R175, R14 ;  /* 0x0000000e00af7202 */ /* 0x000fce0000000f00 */
.L_x_14419:
[----:B------:R-:W-:Y:S05]  /*12840*/  BSYNC B1 ;  /* 0x0000000000017941 */ /* 0x000fea0003800000 */
.L_x_14417:
        /* <DEDUP_REMOVED lines=16> */
.L_x_14423:
[----:B------:R-:W-:Y:S05]  /*12950*/  BSYNC B2 ;  /* 0x0000000000027941 */ /* 0x000fea0003800000 */
.L_x_14422:
        /* <DEDUP_REMOVED lines=43> */
.L_x_14421:
[----:B------:R-:W-:Y:S05]  /*12c10*/  BSYNC B1 ;  /* 0x0000000000017941 */ /* 0x000fea0003800000 */
.L_x_14420:
[----:B------:R-:W2:Y:S01]  /*12c20*/  LDC R171, c[0x0][0x294] ;  /* 0x0000a500ffab7b82 */ /* 0x000ea20000000800 */
[----:B------:R-:W-:Y:S01]  /*12c30*/  HFMA2.MMA R176, -RZ, RZ, 0.1171875, 0 ;  /* 0x2f800000ffb07435 */ /* 0x000fe200000001ff */
[----:B------:R-:W-:Y:S01]  /*12c40*/  I2FP.F32.U32 R15, R175 ;  /* 0x000000af000f7245 */ /* 0x000fe20000201000 */
[----:B-----5:R-:W-:Y:S01]  /*12c50*/  HADD2.F32 R175, -RZ, R164.H0_H0 ;  /* 0x200000a4ffaf7230 */ /* 0x020fe20000004100 */
[----:B------:R-:W-:Y:S02]  /*12c60*/  ISETP.NE.U32.AND P2, PT, R168, RZ, PT ;  /* 0x000000ffa800720c */ /* 0x000fe40003f45070 */
[----:B------:R-:W-:Y:S02]  /*12c70*/  LOP3.LUT R8, R8, 0xffffffef, RZ, 0xc0, !PT ;  /* 0xffffffef08087812 */ /* 0x000fe400078ec0ff */
[----:B------:R-:W3:Y:S01]  /*12c80*/  LDC R170, c[0x0][0x298] ;  /* 0x0000a600ffaa7b82 */ /* 0x000ee20000000800 */
[----:B------:R-:W-:Y:S02]  /*12c90*/  ISETP.NE.AND.EX P2, PT, R169, RZ, PT, P2 ;  /* 0x000000ffa900720c */ /* 0x000fe40003f45320 */
[----:B------:R-:W-:-:S05]  /*12ca0*/  FFMA.FTZ R168, R15, R176, 1.1641532182693481445e-10 ;  /* 0x2f0000000fa87423 */ /* 0x000fca00000100b0 */
        /* <DEDUP_REMOVED lines=11> */
.L_x_14424:
        /* <DEDUP_REMOVED lines=12> */
.L_x_14427:
[----:B------:R-:W-:-:S07]  /*12e20*/  IMAD.MOV.U32 R7, RZ, RZ, R14 ;  /* 0x000000ffff077224 */ /* 0x000fce00078e000e */
.L_x_14428:
[----:B------:R-:W-:Y:S05]  /*12e30*/  BSYNC B1 ;  /* 0x0000000000017941 */ /* 0x000fea0003800000 */
.L_x_14426:
        /* <DEDUP_REMOVED lines=16> */
.L_x_14432:
[----:B------:R-:W-:Y:S05]  /*12f40*/  BSYNC B2 ;  /* 0x0000000000027941 */ /* 0x000fea0003800000 */
.L_x_14431:
        /* <DEDUP_REMOVED lines=44> */
.L_x_14430:
[----:B------:R-:W-:Y:S05]  /*13210*/  BSYNC B1 ;  /* 0x0000000000017941 */ /* 0x000fea0003800000 */
.L_x_14429:
        /* <DEDUP_REMOVED lines=10> */
.L_x_14425:
        /* <DEDUP_REMOVED lines=12> */
.L_x_14434:
[----:B------:R-:W-:-:S07]  /*13380*/  MOV R178, R14 ;  /* 0x0000000e00b27202 */ /* 0x000fce0000000f00 */
.L_x_14435:
[----:B------:R-:W-:Y:S05]  /*13390*/  BSYNC B1 ;  /* 0x0000000000017941 */ /* 0x000fea0003800000 */
.L_x_14433:
        /* <DEDUP_REMOVED lines=16> */
.L_x_14439:
[----:B------:R-:W-:Y:S05]  /*134a0*/  BSYNC B2 ;  /* 0x0000000000027941 */ /* 0x000fea0003800000 */
.L_x_14438:
        /* <DEDUP_REMOVED lines=43> */
.L_x_14437:
[----:B------:R-:W-:Y:S05]  /*13760*/  BSYNC B1 ;  /* 0x0000000000017941 */ /* 0x000fea0003800000 */
.L_x_14436:
        /* <DEDUP_REMOVED lines=15> */
.L_x_14440:
        /* <DEDUP_REMOVED lines=12> */
.L_x_14443:
[----:B------:R-:W-:-:S07]  /*13920*/  MOV R6, R14 ;  /* 0x0000000e00067202 */ /* 0x000fce0000000f00 */
.L_x_14444:
[----:B------:R-:W-:Y:S05]  /*13930*/  BSYNC B1 ;  /* 0x0000000000017941 */ /* 0x000fea0003800000 */
.L_x_14442:
        /* <DEDUP_REMOVED lines=16> */
.L_x_14448:
[----:B------:R-:W-:Y:S05]  /*13a40*/  BSYNC B2 ;  /* 0x0000000000027941 */ /* 0x000fea0003800000 */
.L_x_14447:
        /* <DEDUP_REMOVED lines=43> */
.L_x_14446:
[----:B------:R-:W-:Y:S05]  /*13d00*/  BSYNC B1 ;  /* 0x0000000000017941 */ /* 0x000fea0003800000 */
.L_x_14445:
        /* <DEDUP_REMOVED lines=10> */
.L_x_14441:
        /* <DEDUP_REMOVED lines=12> */
.L_x_14450:
[----:B------:R-:W-:-:S07]  /*13e70*/  MOV R164, R14 ;  /* 0x0000000e00a47202 */ /* 0x000fce0000000f00 */
.L_x_14451:
[----:B------:R-:W-:Y:S05]  /*13e80*/  BSYNC B1 ;  /* 0x0000000000017941 */ /* 0x000fea0003800000 */
.L_x_14449:
        /* <DEDUP_REMOVED lines=16> */
.L_x_14455:
[----:B------:R-:W-:Y:S05]  /*13f90*/  BSYNC B2 ;  /* 0x0000000000027941 */ /* 0x000fea0003800000 */
.L_x_14454:
        /* <DEDUP_REMOVED lines=43> */
.L_x_14453:
[----:B------:R-:W-:Y:S05]  /*14250*/  BSYNC B1 ;  /* 0x0000000000017941 */ /* 0x000fea0003800000 */
.L_x_14452:
        /* <DEDUP_REMOVED lines=15> */
.L_x_14456:
        /* <DEDUP_REMOVED lines=12> */
.L_x_14459:
[----:B------:R-:W-:-:S07]  /*14410*/  MOV R5, R14 ;  /* 0x0000000e00057202 */ /* 0x000fce0000000f00 */
.L_x_14460:
[----:B------:R-:W-:Y:S05]  /*14420*/  BSYNC B1 ;  /* 0x0000000000017941 */ /* 0x000fea0003800000 */
.L_x_14458:
        /* <DEDUP_REMOVED lines=16> */
.L_x_14464:
[----:B------:R-:W-:Y:S05]  /*14530*/  BSYNC B2 ;  /* 0x0000000000027941 */ /* 0x000fea0003800000 */
.L_x_14463:
        /* <DEDUP_REMOVED lines=43> */
.L_x_14462:
[----:B------:R-:W-:Y:S05]  /*147f0*/  BSYNC B1 ;  /* 0x0000000000017941 */ /* 0x000fea0003800000 */
.L_x_14461:
        /* <DEDUP_REMOVED lines=10> */
.L_x_14457:
        /* <DEDUP_REMOVED lines=12> */
.L_x_14466:
[----:B------:R-:W-:-:S07]  /*14960*/  MOV R164, R14 ;  /* 0x0000000e00a47202 */ /* 0x000fce0000000f00 */
.L_x_14467:
[----:B------:R-:W-:Y:S05]  /*14970*/  BSYNC B1 ;  /* 0x0000000000017941 */ /* 0x000fea0003800000 */
.L_x_14465:
        /* <DEDUP_REMOVED lines=16> */
.L_x_14471:
[----:B------:R-:W-:Y:S05]  /*14a80*/  BSYNC B2 ;  /* 0x0000000000027941 */ /* 0x000fea0003800000 */
.L_x_14470:
        /* <DEDUP_REMOVED lines=43> */
.L_x_14469:
[----:B------:R-:W-:Y:S05]  /*14d40*/  BSYNC B1 ;  /* 0x0000000000017941 */ /* 0x000fea0003800000 */
.L_x_14468:
        /* <DEDUP_REMOVED lines=15> */
.L_x_14472:
        /* <DEDUP_REMOVED lines=12> */
.L_x_14475:
[----:B------:R-:W-:-:S07]  /*14f00*/  MOV R4, R14 ;  /* 0x0000000e00047202 */ /* 0x000fce0000000f00 */
.L_x_14476:
[----:B------:R-:W-:Y:S05]  /*14f10*/  BSYNC B1 ;  /* 0x0000000000017941 */ /* 0x000fea0003800000 */
.L_x_14474:
        /* <DEDUP_REMOVED lines=16> */
.L_x_14480:
[----:B------:R-:W-:Y:S05]  /*15020*/  BSYNC B2 ;  /* 0x0000000000027941 */ /* 0x000fea0003800000 */
.L_x_14479:
        /* <DEDUP_REMOVED lines=43> */
.L_x_14478:
[----:B------:R-:W-:Y:S05]  /*152e0*/  BSYNC B1 ;  /* 0x0000000000017941 */ /* 0x000fea0003800000 */
.L_x_14477:
        /* <DEDUP_REMOVED lines=10> */
.L_x_14473:
        /* <DEDUP_REMOVED lines=12> */
.L_x_14482:
[----:B------:R-:W-:-:S07]  /*15450*/  MOV R178, R14 ;  /* 0x0000000e00b27202 */ /* 0x000fce0000000f00 */
.L_x_14483:
[----:B------:R-:W-:Y:S05]  /*15460*/  BSYNC B1 ;  /* 0x0000000000017941 */ /* 0x000fea0003800000 */
.L_x_14481:
        /* <DEDUP_REMOVED lines=16> */
.L_x_14487:
[----:B------:R-:W-:Y:S05]  /*15570*/  BSYNC B2 ;  /* 0x0000000000027941 */ /* 0x000fea0003800000 */
.L_x_14486:
        /* <DEDUP_REMOVED lines=43> */
.L_x_14485:
[----:B------:R-:W-:Y:S05]  /*15830*/  BSYNC B1 ;  /* 0x0000000000017941 */ /* 0x000fea0003800000 */
.L_x_14484:
        /* <DEDUP_REMOVED lines=15> */
.L_x_14488:
[C---:B------:R-:W-:Y:S01]  /*15930*/  ISETP.NE.AND P3, PT, R164.reuse, 0x1, PT ;  /* 0x00000001a400780c */ /* 0x040fe20003f65270 */
[----:B------:R-:W-:Y:S01]  /*15940*/  BSSY B1, `(.L_x_14490) ;  /* 0x000000c000017945 */ /* 0x000fe20003800000 */
[----:B------:R-:W-:-:S11]  /*15950*/  IADD3 R15, R164, 0x1, RZ ;  /* 0x00000001a40f7810 */ /* 0x000fd60007ffe0ff */
        /* <DEDUP_REMOVED lines=9> */
.L_x_14491:
[----:B0-----:R-:W-:-:S07]  /*159f0*/  MOV R3, R14 ;  /* 0x0000000e00037202 */ /* 0x001fce0000000f00 */
.L_x_14492:
[----:B------:R-:W-:Y:S05]  /*15a00*/  BSYNC B1 ;  /* 0x0000000000017941 */ /* 0x000fea0003800000 */
.L_x_14490:
        /* <DEDUP_REMOVED lines=16> */
.L_x_14496:
[----:B------:R-:W-:Y:S05]  /*15b10*/  BSYNC B2 ;  /* 0x0000000000027941 */ /* 0x000fea0003800000 */
.L_x_14495:
        /* <DEDUP_REMOVED lines=43> */
.L_x_14494:
[----:B------:R-:W-:Y:S05]  /*15dd0*/  BSYNC B1 ;  /* 0x0000000000017941 */ /* 0x000fea0003800000 */
.L_x_14493:
        /* <DEDUP_REMOVED lines=10> */
.L_x_14489:
        /* <DEDUP_REMOVED lines=12> */
.L_x_14498:
[----:B------:R-:W-:-:S07]  /*15f40*/  MOV R178, R14 ;  /* 0x0000000e00b27202 */ /* 0x000fce0000000f00 */
.L_x_14499:
[----:B------:R-:W-:Y:S05]  /*15f50*/  BSYNC B1 ;  /* 0x0000000000017941 */ /* 0x000fea0003800000 */
.L_x_14497:
        /* <DEDUP_REMOVED lines=16> */
.L_x_14503:
[----:B------:R-:W-:Y:S05]  /*16060*/  BSYNC B2 ;  /* 0x0000000000027941 */ /* 0x000fea0003800000 */
.L_x_14502:
        /* <DEDUP_REMOVED lines=43> */
.L_x_14501:
[----:B------:R-:W-:Y:S05]  /*16320*/  BSYNC B1 ;  /* 0x0000000000017941 */ /* 0x000fea0003800000 */
.L_x_14500:
        /* <DEDUP_REMOVED lines=13> */
.L_x_14504:
        /* <DEDUP_REMOVED lines=12> */
.L_x_14507:
[----:B------:R-:W-:-:S07]  /*164c0*/  MOV R2, R14 ;  /* 0x0000000e00027202 */ /* 0x000fce0000000f00 */
.L_x_14508:
[----:B------:R-:W-:Y:S05]  /*164d0*/  BSYNC B1 ;  /* 0x0000000000017941 */ /* 0x000fea0003800000 */
.L_x_14506:
        /* <DEDUP_REMOVED lines=16> */
.L_x_14512:
[----:B------:R-:W-:Y:S05]  /*165e0*/  BSYNC B2 ;  /* 0x0000000000027941 */ /* 0x000fea0003800000 */
.L_x_14511:
        /* <DEDUP_REMOVED lines=43> */
.L_x_14510:
[----:B------:R-:W-:Y:S05]  /*168a0*/  BSYNC B1 ;  /* 0x0000000000017941 */ /* 0x000fea0003800000 */
.L_x_14509:
        /* <DEDUP_REMOVED lines=10> */
.L_x_14505:
        /* <DEDUP_REMOVED lines=12> */
.L_x_14514:
[----:B------:R-:W-:-:S07]  /*16a10*/  MOV R166, R14 ;  /* 0x0000000e00a67202 */ /* 0x000fce0000000f00 */
.L_x_14515:
[----:B------:R-:W-:Y:S05]  /*16a20*/  BSYNC B1 ;  /* 0x0000000000017941 */ /* 0x000fea0003800000 */
.L_x_14513:
        /* <DEDUP_REMOVED lines=16> */
.L_x_14519:
[----:B------:R-:W-:Y:S05]  /*16b30*/  BSYNC B2 ;  /* 0x0000000000027941 */ /* 0x000fea0003800000 */
.L_x_14518:
        /* <DEDUP_REMOVED lines=43> */
.L_x_14517:
[----:B------:R-:W-:Y:S05]  /*16df0*/  BSYNC B1 ;  /* 0x0000000000017941 */ /* 0x000fea0003800000 */
.L_x_14516:
        /* <DEDUP_REMOVED lines=13> */
.L_x_14520:
        /* <DEDUP_REMOVED lines=12> */
.L_x_14523:
[----:B------:R-:W-:-:S07]  /*16f90*/  MOV R0, R14 ;  /* 0x0000000e00007202 */ /* 0x000fce0000000f00 */
.L_x_14524:
[----:B------:R-:W-:Y:S05]  /*16fa0*/  BSYNC B1 ;  /* 0x0000000000017941 */ /* 0x000fea0003800000 */
.L_x_14522:
        /* <DEDUP_REMOVED lines=16> */
.L_x_14528:
[----:B------:R-:W-:Y:S05]  /*170b0*/  BSYNC B2 ;  /* 0x0000000000027941 */ /* 0x000fea0003800000 */
.L_x_14527:
        /* <DEDUP_REMOVED lines=43> */
.L_x_14526:
[----:B------:R-:W-:Y:S05]  /*17370*/  BSYNC B1 ;  /* 0x0000000000017941 */ /* 0x000fea0003800000 */
.L_x_14525:
        /* <DEDUP_REMOVED lines=10> */
.L_x_14521:
        /* <DEDUP_REMOVED lines=12> */
.L_x_14530:
[----:B------:R-:W-:-:S07]  /*174e0*/  MOV R166, R14 ;  /* 0x0000000e00a67202 */ /* 0x000fce0000000f00 */
.L_x_14531:
[----:B------:R-:W-:Y:S05]  /*174f0*/  BSYNC B1 ;  /* 0x0000000000017941 */ /* 0x000fea0003800000 */
.L_x_14529:
        /* <DEDUP_REMOVED lines=16> */
.L_x_14535:
[----:B------:R-:W-:Y:S05]  /*17600*/  BSYNC B2 ;  /* 0x0000000000027941 */ /* 0x000fea0003800000 */
.L_x_14534:
        /* <DEDUP_REMOVED lines=43> */
.L_x_14533:
[----:B------:R-:W-:Y:S05]  /*178c0*/  BSYNC B1 ;  /* 0x0000000000017941 */ /* 0x000fea0003800000 */
.L_x_14532:
        /* <DEDUP_REMOVED lines=13> */
.L_x_14536:
        /* <DEDUP_REMOVED lines=12> */
.L_x_14539:
[----:B------:R-:W-:-:S07]  /*17a60*/  MOV R25, R14 ;  /* 0x0000000e00197202 */ /* 0x000fce0000000f00 */
.L_x_14540:
[----:B------:R-:W-:Y:S05]  /*17a70*/  BSYNC B1 ;  /* 0x0000000000017941 */ /* 0x000fea0003800000 */
.L_x_14538:
        /* <DEDUP_REMOVED lines=16> */
.L_x_14544:
[----:B------:R-:W-:Y:S05]  /*17b80*/  BSYNC B2 ;  /* 0x0000000000027941 */ /* 0x000fea0003800000 */
.L_x_14543:
        /* <DEDUP_REMOVED lines=43> */
.L_x_14542:
[----:B------:R-:W-:Y:S05]  /*17e40*/  BSYNC B1 ;  /* 0x0000000000017941 */ /* 0x000fea0003800000 */
.L_x_14541:
        /* <DEDUP_REMOVED lines=10> */
.L_x_14537:
        /* <DEDUP_REMOVED lines=54> */
.L_x_14416:
[----:B------:R-:W-:Y:S05]  /*18250*/  BSYNC B0 ;  /* 0x0000000000007941 */ /* 0x000fea0003800000 */
.L_x_14415:
        /* <DEDUP_REMOVED lines=129> */
.L_x_14565:
[----:B------:R-:W3:Y:S01]  /*18a70*/  @!P4 S2R R168, SR_CgaCtaId ;  /* 0x0000000000a8c919 */ /* 0x000ee20000008800 */
[----:B------:R-:W-:Y:S01]  /*18a80*/  @!P4 MOV R165, 0x400 ;  /* 0x0000040000a5c802 */ /* 0x000fe20000000f00 */
[----:B------:R-:W-:Y:S05]  /*18a90*/  WARPSYNC.ALL ;  /* 0x0000000000007948 */ /* 0x000fea0003800000 */
[----:B------:R-:W-:Y:S02]  /*18aa0*/  LOP3.LUT R166, R166, 0x3, RZ, 0xc0, !PT ;  /* 0x00000003a6a67812 */ /* 0x000fe400078ec0ff */
[----:B------:R-:W-:-:S04]  /*18ab0*/  LOP3.LUT R170, R24, 0x1f, RZ, 0xc0, !PT ;  /* 0x0000001f18aa7812 */ /* 0x000fc800078ec0ff */
[----:B------:R-:W-:Y:S02]  /*18ac0*/  ISETP.GT.U32.AND P0, PT, R170, 0x3, PT ;  /* 0x00000003aa00780c */ /* 0x000fe40003f04070 */
[----:B---3--:R-:W-:Y:S01]  /*18ad0*/  @!P4 LEA R169, R168, R165, 0x18 ;  /* 0x000000a5a8a9c211 */ /* 0x008fe200078ec0ff */
[----:B------:R-:W-:Y:S02]  /*18ae0*/  @!P4 IMAD.IADD R168, R167, 0x1, R166 ;  /* 0x00000001a7a8c824 */ /* 0x000fe400078e02a6 */
[----:B--2---:R-:W-:-:S03]  /*18af0*/  FADD.FTZ R165, R171, R172 ;  /* 0x000000acaba57221 */ /* 0x004fc60000010000 */
[----:B------:R-:W-:-:S05]  /*18b00*/  @!P4 LEA R168, R168, R169, 0x3 ;  /* 0x000000a9a8a8c211 */ /* 0x000fca00078e18ff */
        /* <DEDUP_REMOVED lines=10> */
[----:B------:R-:W-:Y:S01]  /*18bb0*/  IMAD.MOV.U32 R167, RZ, RZ, RZ ;  /* 0x000000ffffa77224 */ /* 0x000fe200078e00ff */
[----:B------:R-:W-:-:S03]  /*18bc0*/  @!P0 MOV R167, R10 ;  /* 0x0000000a00a78202 */ /* 0x000fc60000000f00 */
[----:B------:R2:W-:Y:S01]  /*18bd0*/  @!P0 LDS.64 R164, [R168] ;  /* 0x00000000a8a48984 */ /* 0x0005e20000000a00 */
[----:B------:R-:W-:-:S03]  /*18be0*/  LOP3.LUT P0, RZ, R166, 0x1f, R24, 0xf8, !PT ;  /* 0x0000001fa6ff7812 */ /* 0x000fc6000780f818 */
[----:B------:R-:W1:Y:S01]  /*18bf0*/  SHFL.DOWN PT, R170, R167, 0x2, 0x1f ;  /* 0x08401f00a7aa7f89 */ /* 0x000e6200000e0000 */
[----:B--2---:R-:W-:Y:S01]  /*18c00*/  I2FP.F32.S32 R168, R167 ;  /* 0x000000a700a87245 */ /* 0x004fe20000201400 */
[----:B-1----:R-:W-:Y:S01]  /*18c10*/  IMAD.IADD R171, R170, 0x1, R167 ;  /* 0x00000001aaab7824 */ /* 0x002fe200078e02a7 */
[----:B------:R-:W-:-:S04]  /*18c20*/  I2FP.F32.S32 R170, R170 ;  /* 0x000000aa00aa7245 */ /* 0x000fc80000201400 */
[----:B------:R-:W-:Y:S01]  /*18c30*/  I2FP.F32.S32 R174, R171 ;  /* 0x000000ab00ae7245 */ /* 0x000fe20000201400 */
[----:B------:R-:W1:Y:S03]  /*18c40*/  SHFL.DOWN PT, R178, R171, 0x1, 0x1f ;  /* 0x08201f00abb27f89 */ /* 0x000e6600000e0000 */
[----:B------:R-:W2:Y:S01]  /*18c50*/  MUFU.RCP R176, R174 ;  /* 0x000000ae00b07308 */ /* 0x000ea20000001000 */
[----:B------:R-:W3:Y:S04]  /*18c60*/  SHFL.DOWN PT, R169, R164, 0x2, 0x1f ;  /* 0x08401f00a4a97f89 */ /* 0x000ee800000e0000 */
[----:B------:R-:W4:Y:S01]  /*18c70*/  SHFL.DOWN PT, R172, R165, 0x2, 0x1f ;  /* 0x08401f00a5ac7f89 */ /* 0x000f2200000e0000 */
[----:B-1----:R-:W-:-:S02]  /*18c80*/  IADD3 R171, R171, R178, RZ ;  /* 0x000000b2abab7210 */ /* 0x002fc40007ffe0ff */
[----:B------:R-:W-:Y:S02]  /*18c90*/  I2FP.F32.S32 R178, R178 ;  /* 0x000000b200b27245 */ /* 0x000fe40000201400 */
        /* <DEDUP_REMOVED lines=77> */
[----:B--2---:R-:W-:Y:S01]  /*19170*/  IMAD.WIDE.U32 R234, R26, 0x10, R234 ;  /* 0x000000101aea7825 */ /* 0x004fe200078e00ea */
[----:B------:R-:W-:-:S02]  /*19180*/  F2FP.F16.F32.PACK_AB R171, R180, R171 ;  /* 0x000000abb4ab723e */ /* 0x000fc400000000ff */
[----:B------:R-:W-:Y:S01]  /*19190*/  F2FP.F16.F32.PACK_AB R170, R178, R239 ;  /* 0x000000efb2aa723e */ /* 0x000fe200000000ff */
[----:B-1----:R-:W-:Y:S01]  /*191a0*/  IMAD.WIDE.U32 R232, R26, 0x10, R232 ;  /* 0x000000101ae87825 */ /* 0x002fe200078e00e8 */
[----:B------:R-:W-:Y:S01]  /*191b0*/  F2FP.F16.F32.PACK_AB R169, R176, R169 ;  /* 0x000000a9b0a9723e */ /* 0x000fe200000000ff */
[----:B------:R2:W-:Y:S01]  /*191c0*/  STG.E.128 desc[UR4][R234.64], R164 ;  /* 0x000000a4ea007986 */ /* 0x0005e2000c101d04 */
[----:B------:R-:W-:Y:S01]  /*191d0*/  F2FP.F16.F32.PACK_AB R168, R237, R168 ;  /* 0x000000a8eda8723e */ /* 0x000fe200000000ff */
[----:B------:R-:W-:-:S04]  /*191e0*/  VIADD R26, R26, 0x80 ;  /* 0x000000801a1a7836 */ /* 0x000fc80000000000 */
[----:B------:R2:W-:Y:S03]  /*191f0*/  STG.E.128 desc[UR4][R232.64], R168 ;  /* 0x000000a8e8007986 */ /* 0x0005e6000c101d04 */
.L_x_14547:
[----:B------:R-:W-:Y:S05]  /*19200*/  BSYNC B0 ;  /* 0x0000000000007941 */ /* 0x000fea0003800000 */
.L_x_14546:
        /* <DEDUP_REMOVED lines=50> */
.L_x_14549:
[----:B------:R-:W-:Y:S05]  /*19530*/  BSYNC B0 ;  /* 0x0000000000007941 */ /* 0x000fea0003800000 */
.L_x_14548:
        /* <DEDUP_REMOVED lines=50> */
.L_x_14551:
[----:B------:R-:W-:Y:S05]  /*19860*/  BSYNC B0 ;  /* 0x0000000000007941 */ /* 0x000fea0003800000 */
.L_x_14550:
        /* <DEDUP_REMOVED lines=27> */
[----:B------:R-:W-:Y:S01]  /*19a20*/  F2FP.F16.F32.PACK_AB R164, R165, R164 ;  /* 0x000000a4a5a4723e */ /* 0x000fe200000000ff */
[----:B--2---:R-:W-:Y:S01]  /*19a30*/  IMAD.WIDE.U32 R232, R26, 0x10, R232 ;  /* 0x000000101ae87825 */ /* 0x004fe200078e00e8 */
[----:B------:R-:W-:-:S03]  /*19a40*/  F2FP.F16.F32.PACK_AB R165, R169, R166 ;  /* 0x000000a6a9a5723e */ /* 0x000fc600000000ff */
[----:B------:R-:W-:Y:S01]  /*19a50*/  FFMA.FTZ R169, R150, R171, R134 ;  /* 0x000000ab96a97223 */ /* 0x000fe20000010086 */
[----:B------:R-:W-:Y:S01]  /*19a60*/  F2FP.F16.F32.PACK_AB R166, R237, R168 ;  /* 0x000000a8eda6723e */ /* 0x000fe200000000ff */
        /* <DEDUP_REMOVED lines=17> */
.L_x_14553:
[----:B------:R-:W-:Y:S05]  /*19b80*/  BSYNC B0 ;  /* 0x0000000000007941 */ /* 0x000fea0003800000 */
.L_x_14552:
[----:B------:R-:W-:Y:S02]  /*19b90*/  IADD3 R18, R18, UR36, RZ ;  /* 0x0000002412127c10 */ /* 0x000fe4000fffe0ff */
[----:B-1----:R-:W-:Y:S02]  /*19ba0*/  SEL R172, RZ, 0x1, P2 ;  /* 0x00000001ffac7807 */ /* 0x002fe40001000000 */
[----:B------:R-:W-:-:S13]  /*19bb0*/  ISETP.GE.AND P0, PT, R18, UR37, PT ;  /* 0x0000002512007c0c */ /* 0x000fda000bf06270 */
[----:B------:R-:W-:Y:S05]  /*19bc0*/  @!P0 BRA `(.L_x_14554) ;  /* 0xfffffe7400808947 */ /* 0x000fea000383ffff */
[----:B------:R-:W-:Y:S05]  /*19bd0*/  EXIT ;  /* 0x000000000000794d */ /* 0x000fea0003800000 */
.L_x_14545:
[----:B------:R-:W-:Y:S01]  /*19be0*/  HFMA2.MMA R178, -RZ, RZ, 0, 5.9604644775390625e-08 ;  /* 0x00000001ffb27435 */ /* 0x000fe200000001ff */
[----:B------:R-:W-:Y:S01]  /*19bf0*/  IMAD.MOV.U32 R233, RZ, RZ, R168 ;  /* 0x000000ffffe97224 */ /* 0x000fe200078e00a8 */
[----:B------:R-:W-:Y:S01]  /*19c00*/  MOV R174, 0xffffffff ;  /* 0xffffffff00ae7802 */ /* 0x000fe20000000f00 */
[----:B------:R-:W-:-:S08]  /*19c10*/  IMAD.MOV.U32 R235, RZ, RZ, 0x1f ;  /* 0x0000001fffeb7424 */ /* 0x000fd000078e00ff */
[----:B01---5:R-:W-:Y:S05]  /*19c20*/  WARPSYNC.COLLECTIVE R174, `(.L_x_14555) ;  /* 0x00000000ae087348 */ /* 0x023fea0003c00000 */
[----:B------:R2:W3:Y:S02]  /*19c30*/  SHFL.BFLY P5, R176, R233, R178, R235 ;  /* 0x0c0000b2e9b07389 */ /* 0x0004e400000a00eb */
[----:B0123-5:R-:W-:Y:S01]  /*19c40*/  ENDCOLLECTIVE ;  /* 0x000000000000791b */ /* 0x02ffe20003800000 */
.L_x_14555:
[----:B------:R-:W-:Y:S02]  /*19c50*/  IMAD.MOV.U32 R178, RZ, RZ, 0x2 ;  /* 0x00000002ffb27424 */ /* 0x000fe400078e00ff */
[----:B------:R-:W-:-:S04]  /*19c60*/  IMAD.MOV.U32 R165, RZ, RZ, R176 ;  /* 0x000000ffffa57224 */ /* 0x000fc800078e00b0 */
[----:B------:R-:W-:-:S05]  /*19c70*/  FADD.FTZ R169, R168, R165 ;  /* 0x000000a5a8a97221 */ /* 0x000fca0000010000 */
[----:B------:R-:W-:-:S07]  /*19c80*/  MOV R233, R169 ;  /* 0x000000a900e97202 */ /* 0x000fce0000000f00 */
[----:B------:R-:W-:Y:S05]  /*19c90*/  WARPSYNC.COLLECTIVE R174, `(.L_x_14556) ;  /* 0x00000000ae087348 */ /* 0x000fea0003c00000 */
[----:B------:R0:W1:Y:S02]  /*19ca0*/  SHFL.BFLY P5, R176, R233, R178, R235 ;  /* 0x0c0000b2e9b07389 */ /* 0x00006400000a00eb */
[----:B01----:R-:W-:Y:S01]  /*19cb0*/  ENDCOLLECTIVE ;  /* 0x000000000000791b */ /* 0x003fe20003800000 */
.L_x_14556:
[----:B------:R-:W-:Y:S01]  /*19cc0*/  HFMA2.MMA R178, -RZ, RZ, 0, 2.384185791015625e-07 ;  /* 0x00000004ffb27435 */ /* 0x000fe200000001ff */
[----:B------:R-:W-:-:S05]  /*19cd0*/  MOV R164, R176 ;  /* 0x000000b000a47202 */ /* 0x000fca0000000f00 */
[----:B------:R-:W-:-:S04]  /*19ce0*/  FADD.FTZ R170, R169, R164 ;  /* 0x000000a4a9aa7221 */ /* 0x000fc80000010000 */
[----:B------:R-:W-:-:S07]  /*19cf0*/  IMAD.MOV.U32 R233, RZ, RZ, R170 ;  /* 0x000000ffffe97224 */ /* 0x000fce00078e00aa */
[----:B------:R-:W-:Y:S05]  /*19d00*/  WARPSYNC.COLLECTIVE R174, `(.L_x_14557) ;  /* 0x00000000ae087348 */ /* 0x000fea0003c00000 */
[----:B------:R0:W1:Y:S02]  /*19d10*/  SHFL.BFLY P5, R176, R233, R178, R235 ;  /* 0x0c0000b2e9b07389 */ /* 0x00006400000a00eb */
[----:B01----:R-:W-:Y:S01]  /*19d20*/  ENDCOLLECTIVE ;  /* 0x000000000000791b */ /* 0x003fe20003800000 */
.L_x_14557:
[----:B------:R-:W-:Y:S02]  /*19d30*/  IMAD.MOV.U32 R178, RZ, RZ, 0x8 ;  /* 0x00000008ffb27424 */ /* 0x000fe400078e00ff */
[----:B------:R-:W-:-:S04]  /*19d40*/  IMAD.MOV.U32 R165, RZ, RZ, R176 ;  /* 0x000000ffffa57224 */ /* 0x000fc800078e00b0 */
[----:B------:R-:W-:-:S05]  /*19d50*/  FADD.FTZ R171, R170, R165 ;  /* 0x000000a5aaab7221 */ /* 0x000fca0000010000 */
[----:B------:R-:W-:-:S07]  /*19d60*/  MOV R233, R171 ;  /* 0x000000ab00e97202 */ /* 0x000fce0000000f00 */
[----:B------:R-:W-:Y:S05]  /*19d70*/  WARPSYNC.COLLECTIVE R174, `(.L_x_14558) ;  /* 0x00000000ae087348 */ /* 0x000fea0003c00000 */
[----:B------:R0:W1:Y:S02]  /*19d80*/  SHFL.BFLY P5, R176, R233, R178, R235 ;  /* 0x0c0000b2e9b07389 */ /* 0x00006400000a00eb */
[----:B01----:R-:W-:Y:S01]  /*19d90*/  ENDCOLLECTIVE ;  /* 0x000000000000791b */ /* 0x003fe20003800000 */
.L_x_14558:
[----:B------:R-:W-:Y:S01]  /*19da0*/  HFMA2.MMA R178, -RZ, RZ, 0, 9.5367431640625e-07 ;  /* 0x00000010ffb27435 */ /* 0x000fe200000001ff */
[----:B------:R-:W-:-:S05]  /*19db0*/  MOV R164, R176 ;  /* 0x000000b000a47202 */ /* 0x000fca0000000f00 */
[----:B------:R-:W-:-:S04]  /*19dc0*/  FADD.FTZ R172, R171, R164 ;  /* 0x000000a4abac7221 */ /* 0x000fc80000010000 */
[----:B------:R-:W-:-:S07]  /*19dd0*/  IMAD.MOV.U32 R233, RZ, RZ, R172 ;  /* 0x000000ffffe97224 */ /* 0x000fce00078e00ac */
[----:B------:R-:W-:Y:S05]  /*19de0*/  WARPSYNC.COLLECTIVE R174, `(.L_x_14559) ;  /* 0x00000000ae087348 */ /* 0x000fea0003c00000 */
[----:B------:R0:W1:Y:S02]  /*19df0*/  SHFL.BFLY P5, R176, R233, R178, R235 ;  /* 0x0c0000b2e9b07389 */ /* 0x00006400000a00eb */
[----:B01----:R-:W-:Y:S01]  /*19e00*/  ENDCOLLECTIVE ;  /* 0x000000000000791b */ /* 0x003fe20003800000 */
.L_x_14559:
        /* <DEDUP_REMOVED lines=73> */
.L_x_14560:
[----:B------:R-:W-:Y:S01]  /*1a2a0*/  HFMA2.MMA R178, -RZ, RZ, 0, 1.1920928955078125e-07 ;  /* 0x00000002ffb27435 */ /* 0x000fe200000001ff */
[----:B------:R-:W-:-:S05]  /*1a2b0*/  MOV R168, R176 ;  /* 0x000000b000a87202 */ /* 0x000fca0000000f00 */
[----:B------:R-:W-:-:S04]  /*1a2c0*/  FADD.FTZ R168, R165, R168 ;  /* 0x000000a8a5a87221 */ /* 0x000fc80000010000 */
[----:B------:R-:W-:-:S07]  /*1a2d0*/  IMAD.MOV.U32 R233, RZ, RZ, R168 ;  /* 0x000000ffffe97224 */ /* 0x000fce00078e00a8 */
[----:B------:R-:W-:Y:S05]  /*1a2e0*/  WARPSYNC.COLLECTIVE R174, `(.L_x_14561) ;  /* 0x00000000ae087348 */ /* 0x000fea0003c00000 */
[----:B------:R0:W1:Y:S02]  /*1a2f0*/  SHFL.BFLY P5, R176, R233, R178, R235 ;  /* 0x0c0000b2e9b07389 */ /* 0x00006400000a00eb */
[----:B01----:R-:W-:Y:S01]  /*1a300*/  ENDCOLLECTIVE ;  /* 0x000000000000791b */ /* 0x003fe20003800000 */
.L_x_14561:
[----:B------:R-:W-:Y:S02]  /*1a310*/  IMAD.MOV.U32 R178, RZ, RZ, 0x4 ;  /* 0x00000004ffb27424 */ /* 0x000fe400078e00ff */
[----:B------:R-:W-:-:S04]  /*1a320*/  IMAD.MOV.U32 R169, RZ, RZ, R176 ;  /* 0x000000ffffa97224 */ /* 0x000fc800078e00b0 */
[----:B------:R-:W-:-:S05]  /*1a330*/  FADD.FTZ R169, R168, R169 ;  /* 0x000000a9a8a97221 */ /* 0x000fca0000010000 */
[----:B------:R-:W-:-:S07]  /*1a340*/  MOV R233, R169 ;  /* 0x000000a900e97202 */ /* 0x000fce0000000f00 */
[----:B------:R-:W-:Y:S05]  /*1a350*/  WARPSYNC.COLLECTIVE R174, `(.L_x_14562) ;  /* 0x00000000ae087348 */ /* 0x000fea0003c00000 */
[----:B------:R0:W1:Y:S02]  /*1a360*/  SHFL.BFLY P5, R176, R233, R178, R235 ;  /* 0x0c0000b2e9b07389 */ /* 0x00006400000a00eb */
[----:B01----:R-:W-:Y:S01]  /*1a370*/  ENDCOLLECTIVE ;  /* 0x000000000000791b */ /* 0x003fe20003800000 */
.L_x_14562:
[----:B------:R-:W-:Y:S01]  /*1a380*/  HFMA2.MMA R178, -RZ, RZ, 0, 4.76837158203125e-07 ;  /* 0x00000008ffb27435 */ /* 0x000fe200000001ff */
[----:B------:R-:W-:-:S05]  /*1a390*/  MOV R170, R176 ;  /* 0x000000b000aa7202 */ /* 0x000fca0000000f00 */
[----:B------:R-:W-:-:S04]  /*1a3a0*/  FADD.FTZ R170, R169, R170 ;  /* 0x000000aaa9aa7221 */ /* 0x000fc80000010000 */
[----:B------:R-:W-:-:S07]  /*1a3b0*/  IMAD.MOV.U32 R233, RZ, RZ, R170 ;  /* 0x000000ffffe97224 */ /* 0x000fce00078e00aa */
[----:B------:R-:W-:Y:S05]  /*1a3c0*/  WARPSYNC.COLLECTIVE R174, `(.L_x_14563) ;  /* 0x00000000ae087348 */ /* 0x000fea0003c00000 */
[----:B------:R0:W1:Y:S02]  /*1a3d0*/  SHFL.BFLY P5, R176, R233, R178, R235 ;  /* 0x0c0000b2e9b07389 */ /* 0x00006400000a00eb */
[----:B01----:R-:W-:Y:S01]  /*1a3e0*/  ENDCOLLECTIVE ;  /* 0x000000000000791b */ /* 0x003fe20003800000 */
.L_x_14563:
[----:B------:R-:W-:Y:S02]  /*1a3f0*/  IMAD.MOV.U32 R178, RZ, RZ, 0x10 ;  /* 0x00000010ffb27424 */ /* 0x000fe400078e00ff */
[----:B------:R-:W-:-:S04]  /*1a400*/  IMAD.MOV.U32 R171, RZ, RZ, R176 ;  /* 0x000000ffffab7224 */ /* 0x000fc800078e00b0 */
[----:B------:R-:W-:-:S05]  /*1a410*/  FADD.FTZ R171, R170, R171 ;  /* 0x000000abaaab7221 */ /* 0x000fca0000010000 */
[----:B------:R-:W-:-:S07]  /*1a420*/  MOV R233, R171 ;  /* 0x000000ab00e97202 */ /* 0x000fce0000000f00 */
[----:B------:R-:W-:Y:S05]  /*1a430*/  WARPSYNC.COLLECTIVE R174, `(.L_x_14564) ;  /* 0x00000000ae087348 */ /* 0x000fea0003c00000 */
[----:B------:R0:W1:Y:S02]  /*1a440*/  SHFL.BFLY P5, R176, R233, R178, R235 ;  /* 0x0c0000b2e9b07389 */ /* 0x00006400000a00eb */
[----:B01----:R-:W-:Y:S01]  /*1a450*/  ENDCOLLECTIVE ;  /* 0x000000000000791b */ /* 0x003fe20003800000 */
.L_x_14564:
[----:B------:R-:W-:Y:S01]  /*1a460*/  MOV R172, R176 ;  /* 0x000000b000ac7202 */ /* 0x000fe20000000f00 */
[----:B------:R-:W-:Y:S06]  /*1a470*/  BRA `(.L_x_14565) ;  /* 0xffffffe4007c7947 */ /* 0x000fec000383ffff */
.L_x_14566:
        /* <DEDUP_REMOVED lines=16> */
.L_x_27064:


//--------------------- .text._ZN10layer_norm31ln_parallel_residual_fwd_kernelINS_13Kernel_traitsIf6__halfS2_S2_fjLj4096ELj1ELj1ELj4ELj16ENS_18Kernel_traits_baseILj4096EfS2_S2_S2_fjLj128EEEEELb1ELb0ELb1EEEvNS_9FwdParamsE --------------------------
	.section	.text._ZN10layer_norm31ln_parallel_residual_fwd_kernelINS_13Kernel_traitsIf6__halfS2_S2_fjLj4096ELj1ELj1ELj4ELj16ENS_18Kernel_traits_baseILj4096EfS2_S2_S2_fjLj128EEEEELb1ELb0ELb1EEEvNS_9FwdParamsE,"ax",@progbits
	.align	128
        .global         _ZN10layer_norm31ln_parallel_residual_fwd_kernelINS_13Kernel_traitsIf6__halfS2_S2_fjLj4096ELj1ELj1ELj4ELj16ENS_18Kernel_traits_baseILj4096EfS2_S2_S2_fjLj128EEEEELb1ELb0ELb1EEEvNS_9FwdParamsE
        .type           _ZN10layer_norm31ln_parallel_residual_fwd_kernelINS_13Kernel_traitsIf6__halfS2_S2_fjLj4096ELj1ELj1ELj4ELj16ENS_18Kernel_traits_baseILj4096EfS2_S2_S2_fjLj128EEEEELb1ELb0ELb1EEEvNS_9FwdParamsE,@function
        .size           _ZN10layer_norm31ln_parallel_residual_fwd_kernelINS_13Kernel_traitsIf6__halfS2_S2_fjLj4096ELj1ELj1ELj4ELj16ENS_18Kernel_traits_baseILj4096EfS2_S2_S2_fjLj128EEEEELb1ELb0ELb1EEEvNS_9FwdParamsE,(.L_x_27065 - _ZN10layer_norm31ln_parallel_residual_fwd_kernelINS_13Kernel_traitsIf6__halfS2_S2_fjLj4096ELj1ELj1ELj4ELj16ENS_18Kernel_traits_baseILj4096EfS2_S2_S2_fjLj128EEEEELb1ELb0ELb1EEEvNS_9FwdParamsE)
        .other          _ZN10layer_norm31ln_parallel_residual_fwd_kernelINS_13Kernel_traitsIf6__halfS2_S2_fjLj4096ELj1ELj1ELj4ELj16ENS_18Kernel_traits_baseILj4096EfS2_S2_S2_fjLj128EEEEELb1ELb0ELb1EEEvNS_9FwdParamsE,@"STO_CUDA_ENTRY STV_DEFAULT"
_ZN10layer_norm31ln_parallel_residual_fwd_kernelINS_13Kernel_traitsIf6__halfS2_S2_fjLj4096ELj1ELj1ELj4ELj16ENS_18Kernel_traits_baseILj4096EfS2_S2_S2_fjLj128EEEEELb1ELb0ELb1EEEvNS_9FwdParamsE:
.text._ZN10layer_norm31ln_parallel_residual_fwd_kernelINS_13Kernel_traitsIf6__halfS2_S2_fjLj4096ELj1ELj1ELj4ELj16ENS_18Kernel_traits_baseILj4096EfS2_S2_S2_fjLj128EEEEELb1ELb0ELb1EEEvNS_9FwdParamsE:
        /* <DEDUP_REMOVED lines=109> */
[----:B0-----:R-:W-:Y:S01]  /*06d0*/  IMAD.WIDE.U32 R4, R156, -0x2daee0ad, RZ ;  /* 0xd2511f539c047825 */ /* 0x001fe200078e00ff */
[----:B------:R-:W-:Y:S01]  /*06e0*/  LOP3.LUT R3, R7, R157, R180, 0x96, !PT ;  /* 0x0000009d07037212 */ /* 0x000fe200078e96b4 */
        /* <DEDUP_REMOVED lines=14> */
[----:B------:R-:W-:Y:S01]  /*07d0*/  VIADD R23, R180, 0xdaa66d2b ;  /* 0xdaa66d2bb4177836 */ /* 0x000fe20000000000 */
[----:B------:R-:W-:Y:S01]  /*07e0*/  ISETP.NE.U32.AND P0, PT, RZ, UR6, PT ;  /* 0x00000006ff007c0c */ /* 0x000fe2000bf05070 */
[----:B0-----:R-:W-:Y:S01]  /*07f0*/  IMAD.WIDE.U32 R8, R3, -0x2daee0ad, RZ ;  /* 0xd2511f5303087825 */ /* 0x001fe200078e00ff */
[C---:B------:R-:W-:Y:S01]  /*0800*/  IADD3 R13, R181.reuse, -0x24c28bd8, RZ ;  /* 0xdb3d7428b50d7810 */ /* 0x040fe20007ffe0ff */
[----:B------:R-:W-:Y:S01]  /*0810*/  ULDC.U8 UR6, c[0x0][0x2a0] ;  /* 0x0000a80000067ab9 */ /* 0x000fe20000000000 */
[----:B------:R-:W-:Y:S01]  /*0820*/  LOP3.LUT R2, R2, 0xffffffbf, RZ, 0xc0, !PT ;  /* 0xffffffbf02027812 */ /* 0x000fe200078ec0ff */
        /* <DEDUP_REMOVED lines=8> */
[----:B------:R-:W-:Y:S01]  /*08b0*/  ULDC UR10, c[0x0][0x290] ;  /* 0x0000a400000a7ab9 */ /* 0x000fe20000000800 */
[----:B------:R-:W-:Y:S01]  /*08c0*/  ISETP.NE.AND.EX P0, PT, RZ, UR7, PT, P0 ;  /* 0x00000007ff007c0c */ /* 0x000fe2000bf05300 */
[----:B------:R-:W-:Y:S01]  /*08d0*/  IMAD.WIDE.U32 R4, R4, -0x2daee0ad, RZ ;  /* 0xd2511f5304047825 */ /* 0x000fe200078e00ff */
[----:B------:R-:W-:Y:S01]  /*08e0*/  LOP3.LUT R9, R7, R10, R26, 0x96, !PT ;  /* 0x0000000a07097212 */ /* 0x000fe200078e961a */
[----:B------:R-:W-:Y:S01]  /*08f0*/  ULDC UR7, c[0x0][0x218] ;  /* 0x0000860000077ab9 */ /* 0x000fe20000000800 */
[----:B------:R-:W-:Y:S01]  /*0900*/  ULDC.64 UR18, c[0x0][0x228] ;  /* 0x00008a0000127ab9 */ /* 0x000fe20000000a00 */
[----:B------:R-:W-:Y:S01]  /*0910*/  VIADD R17, R181, 0x646e171e ;  /* 0x646e171eb5117836 */ /* 0x000fe20000000000 */
[----:B------:R-:W-:Y:S01]  /*0920*/  LOP3.LUT R10, R5, R8, R25, 0x96, !PT ;  /* 0x00000008050a7212 */ /* 0x000fe200078e9619 */
[----:B------:R-:W-:Y:S01]  /*0930*/  IMAD.WIDE.U32 R8, R9, -0x2daee0ad, RZ ;  /* 0xd2511f5309087825 */ /* 0x000fe200078e00ff */
[----:B------:R-:W-:Y:S01]  /*0940*/  ULDC.64 UR8, c[0x0][0x230] ;  /* 0x00008c0000087ab9 */ /* 0x000fe20000000a00 */
        /* <DEDUP_REMOVED lines=23> */
[----:B------:R-:W-:-:S04]  /*0ac0*/  IMAD.WIDE.U32 R8, R9, -0x2daee0ad, RZ ;  /* 0xd2511f5309087825 */ /* 0x000fc800078e00ff */
[----:B------:R-:W-:Y:S01]  /*0ad0*/  IMAD.WIDE.U32 R10, R10, -0x326172a9, RZ ;  /* 0xcd9e8d570a0a7825 */ /* 0x000fe200078e00ff */
[----:B------:R-:W-:-:S04]  /*0ae0*/  LOP3.LUT R4, R9, R4, R16, 0x96, !PT ;  /* 0x0000000409047212 */ /* 0x000fc800078e9610 */
[----:B------:R-:W-:Y:S01]  /*0af0*/  LOP3.LUT R6, R11, R6, R15, 0x96, !PT ;  /* 0x000000060b067212 */ /* 0x000fe200078e960f */
[----:B------:R-:W-:-:S04]  /*0b00*/  IMAD.HI.U32 R5, R4, -0x326172a9, RZ ;  /* 0xcd9e8d5704057827 */ /* 0x000fc800078e00ff */
[----:B------:R-:W-:Y:S01]  /*0b10*/  IMAD.HI.U32 R3, R6, -0x2daee0ad, RZ ;  /* 0xd2511f5306037827 */ /* 0x000fe200078e00ff */
[----:B------:R-:W-:-:S03]  /*0b20*/  LOP3.LUT R158, R5, R10, R14, 0x96, !PT ;  /* 0x0000000a059e7212 */ /* 0x000fc600078e960e */
[----:B------:R-:W-:Y:S01]  /*0b30*/  IMAD R4, R4, -0x326172a9, RZ ;  /* 0xcd9e8d5704047824 */ /* 0x000fe200078e02ff */
[----:B------:R-:W-:Y:S01]  /*0b40*/  LOP3.LUT R159, R3, R8, R13, 0x96, !PT ;  /* 0x00000008039f7212 */ /* 0x000fe200078e960d */
[----:B------:R-:W-:Y:S01]  /*0b50*/  IMAD R3, R6, -0x2daee0ad, RZ ;  /* 0xd2511f5306037824 */ /* 0x000fe200078e02ff */
[----:B------:R-:W-:Y:S01]  /*0b60*/  MOV R8, R0 ;  /* 0x0000000000087202 */ /* 0x000fe20000000f00 */
[----:B------:R-:W-:-:S04]  /*0b70*/  IMAD.HI.U32 R10, R158, -0x2daee0ad, RZ ;  /* 0xd2511f539e0a7827 */ /* 0x000fc800078e00ff */
[----:B------:R-:W-:Y:S01]  /*0b80*/  IMAD.HI.U32 R9, R159, -0x326172a9, RZ ;  /* 0xcd9e8d579f097827 */ /* 0x000fe200078e00ff */
[----:B------:R-:W-:-:S03]  /*0b90*/  LOP3.LUT R10, R10, R3, R12, 0x96, !PT ;  /* 0x000000030a0a7212 */ /* 0x000fc600078e960c */
[----:B------:R-:W-:Y:S02]  /*0ba0*/  VIADD R11, R180, 0x8ff34781 ;  /* 0x8ff34781b40b7836 */ /* 0x000fe40000000000 */
[----:B------:R-:W-:Y:S02]  /*0bb0*/  IMAD.MOV.U32 R5, RZ, RZ, R157 ;  /* 0x000000ffff057224 */ /* 0x000fe400078e009d */
[----:B------:R-:W-:Y:S01]  /*0bc0*/  IMAD.MOV.U32 R3, RZ, RZ, RZ ;  /* 0x000000ffff037224 */ /* 0x000fe200078e00ff */
[----:B------:R-:W-:Y:S01]  /*0bd0*/  LOP3.LUT R9, R9, R4, R11, 0x96, !PT ;  /* 0x0000000409097212 */ /* 0x000fe200078e960b */
[----:B------:R-:W-:Y:S02]  /*0be0*/  IMAD R6, R158, -0x2daee0ad, RZ ;  /* 0xd2511f539e067824 */ /* 0x000fe400078e02ff */
[----:B------:R-:W-:-:S07]  /*0bf0*/  IMAD R4, R159, -0x326172a9, RZ ;  /* 0xcd9e8d579f047824 */ /* 0x000fce00078e02ff */
.L_x_15084:
        /* <DEDUP_REMOVED lines=27> */
.L_x_14568:
[----:B------:R-:W-:-:S07]  /*0db0*/  MOV R168, R4 ;  /* 0x0000000400a87202 */ /* 0x000fce0000000f00 */
.L_x_14569:
[----:B------:R-:W-:Y:S05]  /*0dc0*/  BSYNC B0 ;  /* 0x0000000000007941 */ /* 0x000fea0003800000 */
.L_x_14567:
        /* <DEDUP_REMOVED lines=16> */
.L_x_14573:
[----:B------:R-:W-:Y:S05]  /*0ed0*/  BSYNC B1 ;  /* 0x0000000000017941 */ /* 0x000fea0003800000 */
.L_x_14572:
        /* <DEDUP_REMOVED lines=40> */
[----:B------:R-:W-:-:S03]  /*1160*/  LOP3.LUT R9, R175, R192, R11, 0x96, !PT ;  /* 0x000000c0af097212 */ /* 0x000fc600078e960b */
[----:B------:R-:W-:Y:S01]  /*1170*/  IMAD.MOV.U32 R4, RZ, RZ, R174 ;  /* 0x000000ffff047224 */ /* 0x000fe200078e00ae */
[----:B------:R-:W-:Y:S02]  /*1180*/  LOP3.LUT R10, R171, R178, R12, 0x96, !PT ;  /* 0x000000b2ab0a7212 */ /* 0x000fe400078e960c */
[----:B------:R-:W-:-:S07]  /*1190*/  MOV R6, R170 ;  /* 0x000000aa00067202 */ /* 0x000fce0000000f00 */
.L_x_14571:
[----:B------:R-:W-:Y:S05]  /*11a0*/  BSYNC B0 ;  /* 0x0000000000007941 */ /* 0x000fea0003800000 */
.L_x_14570:
        /* <DEDUP_REMOVED lines=20> */
.L_x_14574:
        /* <DEDUP_REMOVED lines=12> */
.L_x_14577:
[----:B------:R-:W-:-:S07]  /*13b0*/  MOV R0, R4 ;  /* 0x0000000400007202 */ /* 0x000fce0000000f00 */
.L_x_14578:
[----:B------:R-:W-:Y:S05]  /*13c0*/  BSYNC B0 ;  /* 0x0000000000007941 */ /* 0x000fea0003800000 */
.L_x_14576:
        /* <DEDUP_REMOVED lines=16> */
.L_x_14582:
[----:B------:R-:W-:Y:S05]  /*14d0*/  BSYNC B1 ;  /* 0x0000000000017941 */ /* 0x000fea0003800000 */
.L_x_14581:
        /* <DEDUP_REMOVED lines=44> */
.L_x_14580:
[----:B------:R-:W-:Y:S05]  /*17a0*/  BSYNC B0 ;  /* 0x0000000000007941 */ /* 0x000fea0003800000 */
.L_x_14579:
        /* <DEDUP_REMOVED lines=10> */
.L_x_14575:
        /* <DEDUP_REMOVED lines=12> */
.L_x_14584:
[----:B------:R-:W-:-:S07]  /*1910*/  MOV R179, R4 ;  /* 0x0000000400b37202 */ /* 0x000fce0000000f00 */
.L_x_14585:
[----:B------:R-:W-:Y:S05]  /*1920*/  BSYNC B0 ;  /* 0x0000000000007941 */ /* 0x000fea0003800000 */
.L_x_14583:
        /* <DEDUP_REMOVED lines=16> */
.L_x_14589:
[----:B------:R-:W-:Y:S05]  /*1a30*/  BSYNC B1 ;  /* 0x0000000000017941 */ /* 0x000fea0003800000 */
.L_x_14588:
        /* <DEDUP_REMOVED lines=44> */
.L_x_14587:
[----:B------:R-:W-:Y:S05]  /*1d00*/  BSYNC B0 ;  /* 0x0000000000007941 */ /* 0x000fea0003800000 */
.L_x_14586:
        /* <DEDUP_REMOVED lines=15> */
.L_x_14590:
        /* <DEDUP_REMOVED lines=12> */
.L_x_14593:
[----:B------:R-:W-:-:S07]  /*1ec0*/  IMAD.MOV.U32 R179, RZ, RZ, R4 ;  /* 0x000000ffffb37224 */ /* 0x000fce00078e0004 */
.L_x_14594:
[----:B------:R-:W-:Y:S05]  /*1ed0*/  BSYNC B0 ;  /* 0x0000000000007941 */ /* 0x000fea0003800000 */
.L_x_14592:
        /* <DEDUP_REMOVED lines=16> */
.L_x_14598:
[----:B------:R-:W-:Y:S05]  /*1fe0*/  BSYNC B1 ;  /* 0x0000000000017941 */ /* 0x000fea0003800000 */
.L_x_14597:
        /* <DEDUP_REMOVED lines=44> */
.L_x_14596:
[----:B------:R-:W-:Y:S05]  /*22b0*/  BSYNC B0 ;  /* 0x0000000000007941 */ /* 0x000fea0003800000 */
.L_x_14595:
        /* <DEDUP_REMOVED lines=10> */
.L_x_14591:
        /* <DEDUP_REMOVED lines=12> */
.L_x_14600:
[----:B------:R-:W-:-:S07]  /*2420*/  IMAD.MOV.U32 R179, RZ, RZ, R4 ;  /* 0x000000ffffb37224 */ /* 0x000fce00078e0004 */
.L_x_14601:
[----:B------:R-:W-:Y:S05]  /*2430*/  BSYNC B0 ;  /* 0x0000000000007941 */ /* 0x000fea0003800000 */
.L_x_14599:
        /* <DEDUP_REMOVED lines=16> */
.L_x_14605:
[----:B------:R-:W-:Y:S05]  /*2540*/  BSYNC B1 ;  /* 0x0000000000017941 */ /* 0x000fea0003800000 */
.L_x_14604:
        /* <DEDUP_REMOVED lines=44> */
.L_x_14603:
[----:B------:R-:W-:Y:S05]  /*2810*/  BSYNC B0 ;  /* 0x0000000000007941 */ /* 0x000fea0003800000 */
.L_x_14602:
        /* <DEDUP_REMOVED lines=15> */
.L_x_14606:
        /* <DEDUP_REMOVED lines=12> */
.L_x_14609:
[----:B------:R-:W-:-:S07]  /*29d0*/  IMAD.MOV.U32 R186, RZ, RZ, R4 ;  /* 0x000000ffffba7224 */ /* 0x000fce00078e0004 */
.L_x_14610:
[----:B------:R-:W-:Y:S05]  /*29e0*/  BSYNC B0 ;  /* 0x0000000000007941 */ /* 0x000fea0003800000 */
.L_x_14608:
        /* <DEDUP_REMOVED lines=16> */
.L_x_14614:
[----:B------:R-:W-:Y:S05]  /*2af0*/  BSYNC B1 ;  /* 0x0000000000017941 */ /* 0x000fea0003800000 */
.L_x_14613:
        /* <DEDUP_REMOVED lines=44> */
.L_x_14612:
[----:B------:R-:W-:Y:S05]  /*2dc0*/  BSYNC B0 ;  /* 0x0000000000007941 */ /* 0x000fea0003800000 */
.L_x_14611:
        /* <DEDUP_REMOVED lines=10> */
.L_x_14607:
        /* <DEDUP_REMOVED lines=12> */
.L_x_14616:
[----:B------:R-:W-:-:S07]  /*2f30*/  IMAD.MOV.U32 R194, RZ, RZ, R4 ;  /* 0x000000ffffc27224 */ /* 0x000fce00078e0004 */
.L_x_14617:
[----:B------:R-:W-:Y:S05]  /*2f40*/  BSYNC B0 ;  /* 0x0000000000007941 */ /* 0x000fea0003800000 */
.L_x_14615:
        /* <DEDUP_REMOVED lines=16> */
.L_x_14621:
[----:B------:R-:W-:Y:S05]  /*3050*/  BSYNC B1 ;  /* 0x0000000000017941 */ /* 0x000fea0003800000 */
.L_x_14620:
        /* <DEDUP_REMOVED lines=44> */
.L_x_14619:
[----:B------:R-:W-:Y:S05]  /*3320*/  BSYNC B0 ;  /* 0x0000000000007941 */ /* 0x000fea0003800000 */
.L_x_14618:
        /* <DEDUP_REMOVED lines=15> */
.L_x_14622:
        /* <DEDUP_REMOVED lines=12> */
.L_x_14625:
[----:B------:R-:W-:-:S07]  /*34e0*/  MOV R187, R4 ;  /* 0x0000000400bb7202 */ /* 0x000fce0000000f00 */
.L_x_14626:
[----:B------:R-:W-:Y:S05]  /*34f0*/  BSYNC B0 ;  /* 0x0000000000007941 */ /* 0x000fea0003800000 */
.L_x_14624:
        /* <DEDUP_REMOVED lines=16> */
.L_x_14630:
[----:B------:R-:W-:Y:S05]  /*3600*/  BSYNC B1 ;  /* 0x0000000000017941 */ /* 0x000fea0003800000 */
.L_x_14629:
        /* <DEDUP_REMOVED lines=44> */
.L_x_14628:
[----:B------:R-:W-:Y:S05]  /*38d0*/  BSYNC B0 ;  /* 0x0000000000007941 */ /* 0x000fea0003800000 */
.L_x_14627:
        /* <DEDUP_REMOVED lines=10> */
.L_x_14623:
        /* <DEDUP_REMOVED lines=12> */
.L_x_14632:
[----:B------:R-:W-:-:S07]  /*3a40*/  MOV R194, R4 ;  /* 0x0000000400c27202 */ /* 0x000fce0000000f00 */
.L_x_14633:
[----:B------:R-:W-:Y:S05]  /*3a50*/  BSYNC B0 ;  /* 0x0000000000007941 */ /* 0x000fea0003800000 */
.L_x_14631:
        /* <DEDUP_REMOVED lines=16> */
.L_x_14637:
[----:B------:R-:W-:Y:S05]  /*3b60*/  BSYNC B1 ;  /* 0x0000000000017941 */ /* 0x000fea0003800000 */
.L_x_14636:
        /* <DEDUP_REMOVED lines=44> */
.L_x_14635:
[----:B------:R-:W-:Y:S05]  /*3e30*/  BSYNC B0 ;  /* 0x0000000000007941 */ /* 0x000fea0003800000 */
.L_x_14634:
        /* <DEDUP_REMOVED lines=15> */
.L_x_14638:
        /* <DEDUP_REMOVED lines=12> */
.L_x_14641:
[----:B------:R-:W-:-:S07]  /*3ff0*/  IMAD.MOV.U32 R188, RZ, RZ, R4 ;  /* 0x000000ffffbc7224 */ /* 0x000fce00078e0004 */
.L_x_14642:
[----:B------:R-:W-:Y:S05]  /*4000*/  BSYNC B0 ;  /* 0x0000000000007941 */ /* 0x000fea0003800000 */
.L_x_14640:
        /* <DEDUP_REMOVED lines=16> */
.L_x_14646:
[----:B------:R-:W-:Y:S05]  /*4110*/  BSYNC B1 ;  /* 0x0000000000017941 */ /* 0x000fea0003800000 */
.L_x_14645:
        /* <DEDUP_REMOVED lines=44> */
.L_x_14644:
[----:B------:R-:W-:Y:S05]  /*43e0*/  BSYNC B0 ;  /* 0x0000000000007941 */ /* 0x000fea0003800000 */
.L_x_14643:
        /* <DEDUP_REMOVED lines=10> */
.L_x_14639:
        /* <DEDUP_REMOVED lines=12> */
.L_x_14648:
[----:B------:R-:W-:-:S07]  /*4550*/  IMAD.MOV.U32 R194, RZ, RZ, R4 ;  /* 0x000000ffffc27224 */ /* 0x000fce00078e0004 */
.L_x_14649:
[----:B------:R-:W-:Y:S05]  /*4560*/  BSYNC B0 ;  /* 0x0000000000007941 */ /* 0x000fea0003800000 */
.L_x_14647:
        /* <DEDUP_REMOVED lines=16> */
.L_x_14653:
[----:B------:R-:W-:Y:S05]  /*4670*/  BSYNC B1 ;  /* 0x0000000000017941 */ /* 0x000fea0003800000 */
.L_x_14652:
        /* <DEDUP_REMOVED lines=40> */
[----:B------:R-:W-:-:S03]  /*4900*/  LOP3.LUT R9, R193, R174, R11, 0x96, !PT ;  /* 0x000000aec1097212 */ /* 0x000fc600078e960b */
[----:B------:R-:W-:Y:S01]  /*4910*/  IMAD.MOV.U32 R4, RZ, RZ, R192 ;  /* 0x000000ffff047224 */ /* 0x000fe200078e00c0 */
[----:B------:R-:W-:Y:S01]  /*4920*/  LOP3.LUT R10, R171, R164, R12, 0x96, !PT ;  /* 0x000000a4ab0a7212 */ /* 0x000fe200078e960c */
[----:B------:R-:W-:-:S07]  /*4930*/  IMAD.MOV.U32 R6, RZ, RZ, R170 ;  /* 0x000000ffff067224 */ /* 0x000fce00078e00aa */
.L_x_14651:
[----:B------:R-:W-:Y:S05]  /*4940*/  BSYNC B0 ;  /* 0x0000000000007941 */ /* 0x000fea0003800000 */
.L_x_14650:
        /* <DEDUP_REMOVED lines=13> */
.L_x_14654:
        /* <DEDUP_REMOVED lines=12> */
.L_x_14657:
[----:B------:R-:W-:-:S07]  /*4ae0*/  IMAD.MOV.U32 R166, RZ, RZ, R4 ;  /* 0x000000ffffa67224 */ /* 0x000fce00078e0004 */
.L_x_14658:
[----:B------:R-:W-:Y:S05]  /*4af0*/  BSYNC B0 ;  /* 0x0000000000007941 */ /* 0x000fea0003800000 */
.L_x_14656:
        /* <DEDUP_REMOVED lines=16> */
.L_x_14662:
[----:B------:R-:W-:Y:S05]  /*4c00*/  BSYNC B1 ;  /* 0x0000000000017941 */ /* 0x000fea0003800000 */
.L_x_14661:
        /* <DEDUP_REMOVED lines=44> */
.L_x_14660:
[----:B------:R-:W-:Y:S05]  /*4ed0*/  BSYNC B0 ;  /* 0x0000000000007941 */ /* 0x000fea0003800000 */
.L_x_14659:
        /* <DEDUP_REMOVED lines=10> */
.L_x_14655:
        /* <DEDUP_REMOVED lines=12> */
.L_x_14664:
[----:B------:R-:W-:-:S07]  /*5040*/  IMAD.MOV.U32 R166, RZ, RZ, R4 ;  /* 0x000000ffffa67224 */ /* 0x000fce00078e0004 */
.L_x_14665:
[----:B------:R-:W-:Y:S05]  /*5050*/  BSYNC B0 ;  /* 0x0000000000007941 */ /* 0x000fea0003800000 */
.L_x_14663:
        /* <DEDUP_REMOVED lines=16> */
.L_x_14669:
[----:B------:R-:W-:Y:S05]  /*5160*/  BSYNC B1 ;  /* 0x0000000000017941 */ /* 0x000fea0003800000 */
.L_x_14668:
        /* <DEDUP_REMOVED lines=44> */
.L_x_14667:
[----:B------:R-:W-:Y:S05]  /*5430*/  BSYNC B0 ;  /* 0x0000000000007941 */ /* 0x000fea0003800000 */
.L_x_14666:
        /* <DEDUP_REMOVED lines=13> */
.L_x_14670:
        /* <DEDUP_REMOVED lines=12> */
.L_x_14673:
[----:B------:R-:W-:-:S07]  /*55d0*/  MOV R166, R4 ;  /* 0x0000000400a67202 */ /* 0x000fce0000000f00 */
.L_x_14674:
[----:B------:R-:W-:Y:S05]  /*55e0*/  BSYNC B0 ;  /* 0x0000000000007941 */ /* 0x000fea0003800000 */
.L_x_14672:
        /* <DEDUP_REMOVED lines=16> */
.L_x_14678:
[----:B------:R-:W-:Y:S05]  /*56f0*/  BSYNC B1 ;  /* 0x0000000000017941 */ /* 0x000fea0003800000 */
.L_x_14677:
        /* <DEDUP_REMOVED lines=44> */
.L_x_14676:
[----:B------:R-:W-:Y:S05]  /*59c0*/  BSYNC B0 ;  /* 0x0000000000007941 */ /* 0x000fea0003800000 */
.L_x_14675:
        /* <DEDUP_REMOVED lines=10> */
.L_x_14671:
        /* <DEDUP_REMOVED lines=12> */
.L_x_14680:
[----:B------:R-:W-:-:S07]  /*5b30*/  MOV R166, R4 ;  /* 0x0000000400a67202 */ /* 0x000fce0000000f00 */
.L_x_14681:
[----:B------:R-:W-:Y:S05]  /*5b40*/  BSYNC B0 ;  /* 0x0000000000007941 */ /* 0x000fea0003800000 */
.L_x_14679:
        /* <DEDUP_REMOVED lines=16> */
.L_x_14685:
[----:B------:R-:W-:Y:S05]  /*5c50*/  BSYNC B1 ;  /* 0x0000000000017941 */ /* 0x000fea0003800000 */
.L_x_14684:
        /* <DEDUP_REMOVED lines=44> */
.L_x_14683:
[----:B------:R-:W-:Y:S05]  /*5f20*/  BSYNC B0 ;  /* 0x0000000000007941 */ /* 0x000fea0003800000 */
.L_x_14682:
        /* <DEDUP_REMOVED lines=13> */
.L_x_14686:
        /* <DEDUP_REMOVED lines=12> */
.L_x_14689:
[----:B------:R-:W-:-:S07]  /*60c0*/  IMAD.MOV.U32 R191, RZ, RZ, R4 ;  /* 0x000000ffffbf7224 */ /* 0x000fce00078e0004 */
.L_x_14690:
[----:B------:R-:W-:Y:S05]  /*60d0*/  BSYNC B0 ;  /* 0x0000000000007941 */ /* 0x000fea0003800000 */
.L_x_14688:
        /* <DEDUP_REMOVED lines=18> */
.L_x_14694:
[----:B------:R-:W-:Y:S05]  /*6200*/  BSYNC B1 ;  /* 0x0000000000017941 */ /* 0x000fea0003800000 */
.L_x_14693:
        /* <DEDUP_REMOVED lines=44> */
.L_x_14692:
[----:B------:R-:W-:Y:S05]  /*64d0*/  BSYNC B0 ;  /* 0x0000000000007941 */ /* 0x000fea0003800000 */
.L_x_14691:
        /* <DEDUP_REMOVED lines=10> */
.L_x_14687:
        /* <DEDUP_REMOVED lines=21> */
[----:B------:R-:W-:Y:S01]  /*66d0*/  F2FP.F16.F32.PACK_AB R167, R205, R201 ;  /* 0x000000c9cda7723e */ /* 0x000fe200000000ff */
[----:B------:R-:W-:Y:S01]  /*66e0*/  IMAD.WIDE.U32 R212, R212, 0x100, RZ ;  /* 0x00000100d4d47825 */ /* 0x000fe200078e00ff */
[----:B------:R-:W-:Y:S02]  /*66f0*/  LOP3.LUT R215, R165, R166, R215, 0xfe, !PT ;  /* 0x000000a6a5d77212 */ /* 0x000fe400078efed7 */
[----:B------:R-:W-:Y:S01]  /*6700*/  SEL R211, RZ, 0x1, P6 ;  /* 0x00000001ffd37807 */ /* 0x000fe20003000000 */
[----:B0-----:R-:W-:Y:S01]  /*6710*/  IMAD.WIDE.U32 R216, R169, 0x10, R174 ;  /* 0x00000010a9d87825 */ /* 0x001fe200078e00ae */
[----:B------:R-:W-:Y:S02]  /*6720*/  LOP3.LUT R198, R212, R164, R192, 0xfe, !PT ;  /* 0x000000a4d4c67212 */ /* 0x000fe400078efec0 */
[----:B------:R-:W-:Y:S01]  /*6730*/  F2FP.F16.F32.PACK_AB R166, R203, R197 ;  /* 0x000000c5cba6723e */ /* 0x000fe200000000ff */
[----:B------:R-:W-:Y:S01]  /*6740*/  VIADD R192, R169, 0x80 ;  /* 0x00000080a9c07836 */ /* 0x000fe20000000000 */
[----:B------:R-:W-:-:S02]  /*6750*/  F2FP.F16.F32.PACK_AB R165, R199, R179 ;  /* 0x000000b3c7a5723e */ /* 0x000fc400000000ff */
[----:B------:R-:W-:Y:S01]  /*6760*/  F2FP.F16.F32.PACK_AB R164, R195, R177 ;  /* 0x000000b1c3a4723e */ /* 0x000fe200000000ff */
[----:B-1----:R-:W-:Y:S01]  /*6770*/  @P0 IMAD.WIDE.U32 R208, R192, 0x10, R208 ;  /* 0x00000010c0d00825 */ /* 0x002fe200078e00d0 */
[----:B------:R-:W-:Y:S02]  /*6780*/  LOP3.LUT R213, R213, R215, R193, 0xfe, !PT ;  /* 0x000000d7d5d57212 */ /* 0x000fe400078efec1 */
[----:B------:R-:W-:Y:S01]  /*6790*/  LOP3.LUT R212, R198, R211, RZ, 0xfc, !PT ;  /* 0x000000d3c6d47212 */ /* 0x000fe200078efcff */
[----:B--2---:R-:W-:Y:S01]  /*67a0*/  IMAD.WIDE.U32 R214, R169, 0x8, R170 ;  /* 0x00000008a9d67825 */ /* 0x004fe200078e00aa */
[----:B------:R0:W-:Y:S03]  /*67b0*/  STG.E.128 desc[UR4][R216.64], R164 ;  /* 0x000000a4d8007986 */ /* 0x0001e6000c101d04 */
[C---:B------:R-:W-:Y:S01]  /*67c0*/  IMAD.WIDE.U32 R210, R192.reuse, 0x10, R172 ;  /* 0x00000010c0d27825 */ /* 0x040fe200078e00ac */
[----:B------:R0:W-:Y:S03]  /*67d0*/  STG.E.64 desc[UR4][R214.64], R212 ;  /* 0x000000d4d6007986 */ /* 0x0001e6000c101b04 */
        /* <DEDUP_REMOVED lines=22> */
.L_x_14695:
        /* <DEDUP_REMOVED lines=15> */
.L_x_14697:
[----:B------:R-:W-:-:S07]  /*6a30*/  IMAD.MOV.U32 R193, RZ, RZ, R4 ;  /* 0x000000ffffc17224 */ /* 0x000fce00078e0004 */
.L_x_14698:
[----:B------:R-:W-:Y:S05]  /*6a40*/  BSYNC B0 ;  /* 0x0000000000007941 */ /* 0x000fea0003800000 */
.L_x_14696:
        /* <DEDUP_REMOVED lines=16> */
.L_x_14702:
[----:B------:R-:W-:Y:S05]  /*6b50*/  BSYNC B1 ;  /* 0x0000000000017941 */ /* 0x000fea0003800000 */
.L_x_14701:
        /* <DEDUP_REMOVED lines=44> */
.L_x_14700:
[----:B------:R-:W-:Y:S05]  /*6e20*/  BSYNC B0 ;  /* 0x0000000000007941 */ /* 0x000fea0003800000 */
.L_x_14699:
        /* <DEDUP_REMOVED lines=15> */
.L_x_14703:
        /* <DEDUP_REMOVED lines=12> */
.L_x_14706:
[----:B------:R-:W-:-:S07]  /*6fe0*/  MOV R0, R4 ;  /* 0x0000000400007202 */ /* 0x000fce0000000f00 */
.L_x_14707:
[----:B------:R-:W-:Y:S05]  /*6ff0*/  BSYNC B0 ;  /* 0x0000000000007941 */ /* 0x000fea0003800000 */
.L_x_14705:
        /* <DEDUP_REMOVED lines=16> */
.L_x_14711:
[----:B------:R-:W-:Y:S05]  /*7100*/  BSYNC B1 ;  /* 0x0000000000017941 */ /* 0x000fea0003800000 */
.L_x_14710:
        /* <DEDUP_REMOVED lines=44> */
.L_x_14709:
[----:B------:R-:W-:Y:S05]  /*73d0*/  BSYNC B0 ;  /* 0x0000000000007941 */ /* 0x000fea0003800000 */
.L_x_14708:
        /* <DEDUP_REMOVED lines=10> */
.L_x_14704:
        /* <DEDUP_REMOVED lines=12> */
.L_x_14713:
[----:B------:R-:W-:-:S07]  /*7540*/  MOV R193, R4 ;  /* 0x0000000400c17202 */ /* 0x000fce0000000f00 */
.L_x_14714:
[----:B------:R-:W-:Y:S05]  /*7550*/  BSYNC B0 ;  /* 0x0000000000007941 */ /* 0x000fea0003800000 */
.L_x_14712:
        /* <DEDUP_REMOVED lines=16> */
.L_x_14718:
[----:B------:R-:W-:Y:S05]  /*7660*/  BSYNC B1 ;  /* 0x0000000000017941 */ /* 0x000fea0003800000 */
.L_x_14717:
        /* <DEDUP_REMOVED lines=44> */
.L_x_14716:
[----:B------:R-:W-:Y:S05]  /*7930*/  BSYNC B0 ;  /* 0x0000000000007941 */ /* 0x000fea0003800000 */
.L_x_14715:
        /* <DEDUP_REMOVED lines=15> */
.L_x_14719:
        /* <DEDUP_REMOVED lines=12> */
.L_x_14722:
[----:B------:R-:W-:-:S07]  /*7af0*/  IMAD.MOV.U32 R164, RZ, RZ, R4 ;  /* 0x000000ffffa47224 */ /* 0x000fce00078e0004 */
.L_x_14723:
[----:B------:R-:W-:Y:S05]  /*7b00*/  BSYNC B0 ;  /* 0x0000000000007941 */ /* 0x000fea0003800000 */
.L_x_14721:
        /* <DEDUP_REMOVED lines=16> */
.L_x_14727:
[----:B------:R-:W-:Y:S05]  /*7c10*/  BSYNC B1 ;  /* 0x0000000000017941 */ /* 0x000fea0003800000 */
.L_x_14726:
        /* <DEDUP_REMOVED lines=44> */
.L_x_14725:
[----:B------:R-:W-:Y:S05]  /*7ee0*/  BSYNC B0 ;  /* 0x0000000000007941 */ /* 0x000fea0003800000 */
.L_x_14724:
        /* <DEDUP_REMOVED lines=10> */
.L_x_14720:
        /* <DEDUP_REMOVED lines=12> */
.L_x_14729:
[----:B------:R-:W-:-:S07]  /*8050*/  IMAD.MOV.U32 R164, RZ, RZ, R4 ;  /* 0x000000ffffa47224 */ /* 0x000fce00078e0004 */
.L_x_14730:
[----:B------:R-:W-:Y:S05]  /*8060*/  BSYNC B0 ;  /* 0x0000000000007941 */ /* 0x000fea0003800000 */
.L_x_14728:
        /* <DEDUP_REMOVED lines=16> */
.L_x_14734:
[----:B------:R-:W-:Y:S05]  /*8170*/  BSYNC B1 ;  /* 0x0000000000017941 */ /* 0x000fea0003800000 */
.L_x_14733:
        /* <DEDUP_REMOVED lines=44> */
.L_x_14732:
[----:B------:R-:W-:Y:S05]  /*8440*/  BSYNC B0 ;  /* 0x0000000000007941 */ /* 0x000fea0003800000 */
.L_x_14731:
        /* <DEDUP_REMOVED lines=15> */
.L_x_14735:
        /* <DEDUP_REMOVED lines=12> */
.L_x_14738:
[----:B------:R-:W-:-:S07]  /*8600*/  MOV R164, R4 ;  /* 0x0000000400a47202 */ /* 0x000fce0000000f00 */
.L_x_14739:
[----:B------:R-:W-:Y:S05]  /*8610*/  BSYNC B0 ;  /* 0x0000000000007941 */ /* 0x000fea0003800000 */
.L_x_14737:
        /* <DEDUP_REMOVED lines=16> */
.L_x_14743:
[----:B------:R-:W-:Y:S05]  /*8720*/  BSYNC B1 ;  /* 0x0000000000017941 */ /* 0x000fea0003800000 */
.L_x_14742:
        /* <DEDUP_REMOVED lines=44> */
.L_x_14741:
[----:B------:R-:W-:Y:S05]  /*89f0*/  BSYNC B0 ;  /* 0x0000000000007941 */ /* 0x000fea0003800000 */
.L_x_14740:
        /* <DEDUP_REMOVED lines=10> */
.L_x_14736:
        /* <DEDUP_REMOVED lines=12> */
.L_x_14745:
[----:B------:R-:W-:-:S07]  /*8b60*/  IMAD.MOV.U32 R164, RZ, RZ, R4 ;  /* 0x000000ffffa47224 */ /* 0x000fce00078e0004 */
.L_x_14746:
[----:B------:R-:W-:Y:S05]  /*8b70*/  BSYNC B0 ;  /* 0x0000000000007941 */ /* 0x000fea0003800000 */
.L_x_14744:
        /* <DEDUP_REMOVED lines=16> */
.L_x_14750:
[----:B------:R-:W-:Y:S05]  /*8c80*/  BSYNC B1 ;  /* 0x0000000000017941 */ /* 0x000fea0003800000 */
.L_x_14749:
        /* <DEDUP_REMOVED lines=44> */
.L_x_14748:
[----:B------:R-:W-:Y:S05]  /*8f50*/  BSYNC B0 ;  /* 0x0000000000007941 */ /* 0x000fea0003800000 */
.L_x_14747:
        /* <DEDUP_REMOVED lines=15> */
.L_x_14751:
        /* <DEDUP_REMOVED lines=12> */
.L_x_14754:
[----:B------:R-:W-:-:S07]  /*9110*/  MOV R187, R4 ;  /* 0x0000000400bb7202 */ /* 0x000fce0000000f00 */
.L_x_14755:
[----:B------:R-:W-:Y:S05]  /*9120*/  BSYNC B0 ;  /* 0x0000000000007941 */ /* 0x000fea0003800000 */
.L_x_14753:
        /* <DEDUP_REMOVED lines=16> */
.L_x_14759:
[----:B------:R-:W-:Y:S05]  /*9230*/  BSYNC B1 ;  /* 0x0000000000017941 */ /* 0x000fea0003800000 */
.L_x_14758:
        /* <DEDUP_REMOVED lines=44> */
.L_x_14757:
[----:B------:R-:W-:Y:S05]  /*9500*/  BSYNC B0 ;  /* 0x0000000000007941 */ /* 0x000fea0003800000 */
.L_x_14756:
        /* <DEDUP_REMOVED lines=10> */
.L_x_14752:
        /* <DEDUP_REMOVED lines=12> */
.L_x_14761:
[----:B------:R-:W-:-:S07]  /*9670*/  IMAD.MOV.U32 R193, RZ, RZ, R4 ;  /* 0x000000ffffc17224 */ /* 0x000fce00078e0004 */
.L_x_14762:
[----:B------:R-:W-:Y:S05]  /*9680*/  BSYNC B0 ;  /* 0x0000000000007941 */ /* 0x000fea0003800000 */
.L_x_14760:
        /* <DEDUP_REMOVED lines=16> */
.L_x_14766:
[----:B------:R-:W-:Y:S05]  /*9790*/  BSYNC B1 ;  /* 0x0000000000017941 */ /* 0x000fea0003800000 */
.L_x_14765:
        /* <DEDUP_REMOVED lines=44> */
.L_x_14764:
[----:B------:R-:W-:Y:S05]  /*9a60*/  BSYNC B0 ;  /* 0x0000000000007941 */ /* 0x000fea0003800000 */
.L_x_14763:
        /* <DEDUP_REMOVED lines=15> */
.L_x_14767:
        /* <DEDUP_REMOVED lines=12> */
.L_x_14770:
[----:B------:R-:W-:-:S07]  /*9c20*/  MOV R188, R4 ;  /* 0x0000000400bc7202 */ /* 0x000fce0000000f00 */
.L_x_14771:
[----:B------:R-:W-:Y:S05]  /*9c30*/  BSYNC B0 ;  /* 0x0000000000007941 */ /* 0x000fea0003800000 */
.L_x_14769:
        /* <DEDUP_REMOVED lines=16> */
.L_x_14775:
[----:B------:R-:W-:Y:S05]  /*9d40*/  BSYNC B1 ;  /* 0x0000000000017941 */ /* 0x000fea0003800000 */
.L_x_14774:
        /* <DEDUP_REMOVED lines=44> */
.L_x_14773:
[----:B------:R-:W-:Y:S05]  /*a010*/  BSYNC B0 ;  /* 0x0000000000007941 */ /* 0x000fea0003800000 */
.L_x_14772:
        /* <DEDUP_REMOVED lines=10> */
.L_x_14768:
        /* <DEDUP_REMOVED lines=12> */
.L_x_14777:
[----:B------:R-:W-:-:S07]  /*a180*/  IMAD.MOV.U32 R193, RZ, RZ, R4 ;  /* 0x000000ffffc17224 */ /* 0x000fce00078e0004 */
.L_x_14778:
[----:B------:R-:W-:Y:S05]  /*a190*/  BSYNC B0 ;  /* 0x0000000000007941 */ /* 0x000fea0003800000 */
.L_x_14776:
        /* <DEDUP_REMOVED lines=16> */
.L_x_14782:
[----:B------:R-:W-:Y:S05]  /*a2a0*/  BSYNC B1 ;  /* 0x0000000000017941 */ /* 0x000fea0003800000 */
.L_x_14781:
        /* <DEDUP_REMOVED lines=44> */
.L_x_14780:
[----:B------:R-:W-:Y:S05]  /*a570*/  BSYNC B0 ;  /* 0x0000000000007941 */ /* 0x000fea0003800000 */
.L_x_14779:
        /* <DEDUP_REMOVED lines=13> */
.L_x_14783:
        /* <DEDUP_REMOVED lines=12> */
.L_x_14786:
[----:B------:R-:W-:-:S07]  /*a710*/  MOV R166, R4 ;  /* 0x0000000400a67202 */ /* 0x000fce0000000f00 */
.L_x_14787:
[----:B------:R-:W-:Y:S05]  /*a720*/  BSYNC B0 ;  /* 0x0000000000007941 */ /* 0x000fea0003800000 */
.L_x_14785:
        /* <DEDUP_REMOVED lines=16> */
.L_x_14791:
[----:B------:R-:W-:Y:S05]  /*a830*/  BSYNC B1 ;  /* 0x0000000000017941 */ /* 0x000fea0003800000 */
.L_x_14790:
        /* <DEDUP_REMOVED lines=44> */
.L_x_14789:
[----:B------:R-:W-:Y:S05]  /*ab00*/  BSYNC B0 ;  /* 0x0000000000007941 */ /* 0x000fea0003800000 */
.L_x_14788:
        /* <DEDUP_REMOVED lines=10> */
.L_x_14784:
        /* <DEDUP_REMOVED lines=12> */
.L_x_14793:
[----:B------:R-:W-:-:S07]  /*ac70*/  IMAD.MOV.U32 R166, RZ, RZ, R4 ;  /* 0x000000ffffa67224 */ /* 0x000fce00078e0004 */
.L_x_14794:
[----:B------:R-:W-:Y:S05]  /*ac80*/  BSYNC B0 ;  /* 0x0000000000007941 */ /* 0x000fea0003800000 */
.L_x_14792:
        /* <DEDUP_REMOVED lines=16> */
.L_x_14798:
[----:B------:R-:W-:Y:S05]  /*ad90*/  BSYNC B1 ;  /* 0x0000000000017941 */ /* 0x000fea0003800000 */
.L_x_14797:
        /* <DEDUP_REMOVED lines=44> */
.L_x_14796:
[----:B------:R-:W-:Y:S05]  /*b060*/  BSYNC B0 ;  /* 0x0000000000007941 */ /* 0x000fea0003800000 */
.L_x_14795:
        /* <DEDUP_REMOVED lines=13> */
.L_x_14799:
        /* <DEDUP_REMOVED lines=12> */
.L_x_14802:
[----:B------:R-:W-:-:S07]  /*b200*/  MOV R166, R4 ;  /* 0x0000000400a67202 */ /* 0x000fce0000000f00 */
.L_x_14803:
[----:B------:R-:W-:Y:S05]  /*b210*/  BSYNC B0 ;  /* 0x0000000000007941 */ /* 0x000fea0003800000 */
.L_x_14801:
        /* <DEDUP_REMOVED lines=16> */
.L_x_14807:
[----:B------:R-:W-:Y:S05]  /*b320*/  BSYNC B1 ;  /* 0x0000000000017941 */ /* 0x000fea0003800000 */
.L_x_14806:
        /* <DEDUP_REMOVED lines=44> */
.L_x_14805:
[----:B------:R-:W-:Y:S05]  /*b5f0*/  BSYNC B0 ;  /* 0x0000000000007941 */ /* 0x000fea0003800000 */
.L_x_14804:
        /* <DEDUP_REMOVED lines=10> */
.L_x_14800:
        /* <DEDUP_REMOVED lines=12> */
.L_x_14809:
[----:B------:R-:W-:-:S07]  /*b760*/  IMAD.MOV.U32 R166, RZ, RZ, R4 ;  /* 0x000000ffffa67224 */ /* 0x000fce00078e0004 */
.L_x_14810:
[----:B------:R-:W-:Y:S05]  /*b770*/  BSYNC B0 ;  /* 0x0000000000007941 */ /* 0x000fea0003800000 */
.L_x_14808:
        /* <DEDUP_REMOVED lines=16> */
.L_x_14814:
[----:B------:R-:W-:Y:S05]  /*b880*/  BSYNC B1 ;  /* 0x0000000000017941 */ /* 0x000fea0003800000 */
.L_x_14813:
        /* <DEDUP_REMOVED lines=44> */
.L_x_14812:
[----:B------:R-:W-:Y:S05]  /*bb50*/  BSYNC B0 ;  /* 0x0000000000007941 */ /* 0x000fea0003800000 */
.L_x_14811:
        /* <DEDUP_REMOVED lines=13> */
.L_x_14815:
        /* <DEDUP_REMOVED lines=12> */
.L_x_14818:
[----:B------:R-:W-:-:S07]  /*bcf0*/  MOV R191, R4 ;  /* 0x0000000400bf7202 */ /* 0x000fce0000000f00 */
.L_x_14819:
[----:B------:R-:W-:Y:S05]  /*bd00*/  BSYNC B0 ;  /* 0x0000000000007941 */ /* 0x000fea0003800000 */
.L_x_14817:
        /* <DEDUP_REMOVED lines=18> */
.L_x_14823:
[----:B------:R-:W-:Y:S05]  /*be30*/  BSYNC B1 ;  /* 0x0000000000017941 */ /* 0x000fea0003800000 */
.L_x_14822:
        /* <DEDUP_REMOVED lines=44> */
.L_x_14821:
[----:B------:R-:W-:Y:S05]  /*c100*/  BSYNC B0 ;  /* 0x0000000000007941 */ /* 0x000fea0003800000 */
.L_x_14820:
        /* <DEDUP_REMOVED lines=10> */
.L_x_14816:
        /* <DEDUP_REMOVED lines=26> */
[----:B------:R-:W-:Y:S01]  /*c350*/  F2FP.F16.F32.PACK_AB R167, R225, R223 ;  /* 0x000000dfe1a7723e */ /* 0x000fe200000000ff */
[----:B-1----:R-:W-:Y:S01]  /*c360*/  @P1 IMAD.WIDE.U32 R226, R194, 0x10, R226 ;  /* 0x00000010c2e21825 */ /* 0x002fe200078e00e2 */
[----:B------:R-:W-:-:S02]  /*c370*/  F2FP.F16.F32.PACK_AB R166, R221, R217 ;  /* 0x000000d9dda6723e */ /* 0x000fc400000000ff */
[----:B------:R-:W-:Y:S02]  /*c380*/  F2FP.F16.F32.PACK_AB R165, R219, R213 ;  /* 0x000000d5dba5723e */ /* 0x000fe400000000ff */
[----:B------:R-:W-:Y:S02]  /*c390*/  F2FP.F16.F32.PACK_AB R164, R215, R211 ;  /* 0x000000d3d7a4723e */ /* 0x000fe400000000ff */
        /* <DEDUP_REMOVED lines=27> */
.L_x_14824:
        /* <DEDUP_REMOVED lines=15> */
.L_x_14826:
[----:B------:R-:W-:-:S07]  /*c640*/  IMAD.MOV.U32 R198, RZ, RZ, R4 ;  /* 0x000000ffffc67224 */ /* 0x000fce00078e0004 */
.L_x_14827:
[----:B------:R-:W-:Y:S05]  /*c650*/  BSYNC B0 ;  /* 0x0000000000007941 */ /* 0x000fea0003800000 */
.L_x_14825:
        /* <DEDUP_REMOVED lines=16> */
.L_x_14831:
[----:B------:R-:W-:Y:S05]  /*c760*/  BSYNC B1 ;  /* 0x0000000000017941 */ /* 0x000fea0003800000 */
.L_x_14830:
        /* <DEDUP_REMOVED lines=44> */
.L_x_14829:
[----:B------:R-:W-:Y:S05]  /*ca30*/  BSYNC B0 ;  /* 0x0000000000007941 */ /* 0x000fea0003800000 */
.L_x_14828:
        /* <DEDUP_REMOVED lines=15> */
.L_x_14832:
        /* <DEDUP_REMOVED lines=12> */
.L_x_14835:
[----:B------:R-:W-:-:S07]  /*cbf0*/  MOV R0, R4 ;  /* 0x0000000400007202 */ /* 0x000fce0000000f00 */
.L_x_14836:
[----:B------:R-:W-:Y:S05]  /*cc00*/  BSYNC B0 ;  /* 0x0000000000007941 */ /* 0x000fea0003800000 */
.L_x_14834:
        /* <DEDUP_REMOVED lines=16> */
.L_x_14840:
[----:B------:R-:W-:Y:S05]  /*cd10*/  BSYNC B1 ;  /* 0x0000000000017941 */ /* 0x000fea0003800000 */
.L_x_14839:
        /* <DEDUP_REMOVED lines=44> */
.L_x_14838:
[----:B------:R-:W-:Y:S05]  /*cfe0*/  BSYNC B0 ;  /* 0x0000000000007941 */ /* 0x000fea0003800000 */
.L_x_14837:
        /* <DEDUP_REMOVED lines=10> */
.L_x_14833:
        /* <DEDUP_REMOVED lines=12> */
.L_x_14842:
[----:B------:R-:W-:-:S07]  /*d150*/  IMAD.MOV.U32 R193, RZ, RZ, R4 ;  /* 0x000000ffffc17224 */ /* 0x000fce00078e0004 */
.L_x_14843:
[----:B------:R-:W-:Y:S05]  /*d160*/  BSYNC B0 ;  /* 0x0000000000007941 */ /* 0x000fea0003800000 */
.L_x_14841:
        /* <DEDUP_REMOVED lines=16> */
.L_x_14847:
[----:B------:R-:W-:Y:S05]  /*d270*/  BSYNC B1 ;  /* 0x0000000000017941 */ /* 0x000fea0003800000 */
.L_x_14846:
        /* <DEDUP_REMOVED lines=44> */
.L_x_14845:
[----:B------:R-:W-:Y:S05]  /*d540*/  BSYNC B0 ;  /* 0x0000000000007941 */ /* 0x000fea0003800000 */
.L_x_14844:
        /* <DEDUP_REMOVED lines=15> */
.L_x_14848:
        /* <DEDUP_REMOVED lines=12> */
.L_x_14851:
[----:B------:R-:W-:-:S07]  /*d700*/  MOV R164, R4 ;  /* 0x0000000400a47202 */ /* 0x000fce0000000f00 */
.L_x_14852:
[----:B------:R-:W-:Y:S05]  /*d710*/  BSYNC B0 ;  /* 0x0000000000007941 */ /* 0x000fea0003800000 */
.L_x_14850:
        /* <DEDUP_REMOVED lines=16> */
.L_x_14856:
[----:B------:R-:W-:Y:S05]  /*d820*/  BSYNC B1 ;  /* 0x0000000000017941 */ /* 0x000fea0003800000 */
.L_x_14855:
        /* <DEDUP_REMOVED lines=44> */
.L_x_14854:
[----:B------:R-:W-:Y:S05]  /*daf0*/  BSYNC B0 ;  /* 0x0000000000007941 */ /* 0x000fea0003800000 */
.L_x_14853:
        /* <DEDUP_REMOVED lines=10> */
.L_x_14849:
        /* <DEDUP_REMOVED lines=12> */
.L_x_14858:
[----:B------:R-:W-:-:S07]  /*dc60*/  IMAD.MOV.U32 R164, RZ, RZ, R4 ;  /* 0x000000ffffa47224 */ /* 0x000fce00078e0004 */
.L_x_14859:
[----:B------:R-:W-:Y:S05]  /*dc70*/  BSYNC B0 ;  /* 0x0000000000007941 */ /* 0x000fea0003800000 */
.L_x_14857:
        /* <DEDUP_REMOVED lines=16> */
.L_x_14863:
[----:B------:R-:W-:Y:S05]  /*dd80*/  BSYNC B1 ;  /* 0x0000000000017941 */ /* 0x000fea0003800000 */
.L_x_14862:
        /* <DEDUP_REMOVED lines=44> */
.L_x_14861:
[----:B------:R-:W-:Y:S05]  /*e050*/  BSYNC B0 ;  /* 0x0000000000007941 */ /* 0x000fea0003800000 */
.L_x_14860:
        /* <DEDUP_REMOVED lines=15> */
.L_x_14864:
        /* <DEDUP_REMOVED lines=12> */
.L_x_14867:
[----:B------:R-:W-:-:S07]  /*e210*/  MOV R164, R4 ;  /* 0x0000000400a47202 */ /* 0x000fce0000000f00 */
.L_x_14868:
[----:B------:R-:W-:Y:S05]  /*e220*/  BSYNC B0 ;  /* 0x0000000000007941 */ /* 0x000fea0003800000 */
.L_x_14866:
        /* <DEDUP_REMOVED lines=16> */
.L_x_14872:
[----:B------:R-:W-:Y:S05]  /*e330*/  BSYNC B1 ;  /* 0x0000000000017941 */ /* 0x000fea0003800000 */
.L_x_14871:
        /* <DEDUP_REMOVED lines=44> */
.L_x_14870:
[----:B------:R-:W-:Y:S05]  /*e600*/  BSYNC B0 ;  /* 0x0000000000007941 */ /* 0x000fea0003800000 */
.L_x_14869:
        /* <DEDUP_REMOVED lines=10> */
.L_x_14865:
        /* <DEDUP_REMOVED lines=12> */
.L_x_14874:
[----:B------:R-:W-:-:S07]  /*e770*/  IMAD.MOV.U32 R164, RZ, RZ, R4 ;  /* 0x000000ffffa47224 */ /* 0x000fce00078e0004 */
.L_x_14875:
[----:B------:R-:W-:Y:S05]  /*e780*/  BSYNC B0 ;  /* 0x0000000000007941 */ /* 0x000fea0003800000 */
.L_x_14873:
        /* <DEDUP_REMOVED lines=16> */
.L_x_14879:
[----:B------:R-:W-:Y:S05]  /*e890*/  BSYNC B1 ;  /* 0x0000000000017941 */ /* 0x000fea0003800000 */
.L_x_14878:
        /* <DEDUP_REMOVED lines=44> */
.L_x_14877:
[----:B------:R-:W-:Y:S05]  /*eb60*/  BSYNC B0 ;  /* 0x0000000000007941 */ /* 0x000fea0003800000 */
.L_x_14876:
        /* <DEDUP_REMOVED lines=15> */
.L_x_14880:
        /* <DEDUP_REMOVED lines=12> */
.L_x_14883:
[----:B------:R-:W-:-:S07]  /*ed20*/  MOV R187, R4 ;  /* 0x0000000400bb7202 */ /* 0x000fce0000000f00 */
.L_x_14884:
[----:B------:R-:W-:Y:S05]  /*ed30*/  BSYNC B0 ;  /* 0x0000000000007941 */ /* 0x000fea0003800000 */
.L_x_14882:
        /* <DEDUP_REMOVED lines=16> */
.L_x_14888:
[----:B------:R-:W-:Y:S05]  /*ee40*/  BSYNC B1 ;  /* 0x0000000000017941 */ /* 0x000fea0003800000 */
.L_x_14887:
        /* <DEDUP_REMOVED lines=44> */
.L_x_14886:
[----:B------:R-:W-:Y:S05]  /*f110*/  BSYNC B0 ;  /* 0x0000000000007941 */ /* 0x000fea0003800000 */
.L_x_14885:
        /* <DEDUP_REMOVED lines=10> */
.L_x_14881:
        /* <DEDUP_REMOVED lines=12> */
.L_x_14890:
[----:B------:R-:W-:-:S07]  /*f280*/  IMAD.MOV.U32 R193, RZ, RZ, R4 ;  /* 0x000000ffffc17224 */ /* 0x000fce00078e0004 */
.L_x_14891:
[----:B------:R-:W-:Y:S05]  /*f290*/  BSYNC B0 ;  /* 0x0000000000007941 */ /* 0x000fea0003800000 */
.L_x_14889:
        /* <DEDUP_REMOVED lines=16> */
.L_x_14895:
[----:B------:R-:W-:Y:S05]  /*f3a0*/  BSYNC B1 ;  /* 0x0000000000017941 */ /* 0x000fea0003800000 */
.L_x_14894:
        /* <DEDUP_REMOVED lines=44> */
.L_x_14893:
[----:B------:R-:W-:Y:S05]  /*f670*/  BSYNC B0 ;  /* 0x0000000000007941 */ /* 0x000fea0003800000 */
.L_x_14892:
        /* <DEDUP_REMOVED lines=15> */
.L_x_14896:
        /* <DEDUP_REMOVED lines=12> */
.L_x_14899:
[----:B------:R-:W-:-:S07]  /*f830*/  MOV R188, R4 ;  /* 0x0000000400bc7202 */ /* 0x000fce0000000f00 */
.L_x_14900:
[----:B------:R-:W-:Y:S05]  /*f840*/  BSYNC B0 ;  /* 0x0000000000007941 */ /* 0x000fea0003800000 */
.L_x_14898:
        /* <DEDUP_REMOVED lines=16> */
.L_x_14904:
[----:B------:R-:W-:Y:S05]  /*f950*/  BSYNC B1 ;  /* 0x0000000000017941 */ /* 0x000fea0003800000 */
.L_x_14903:
        /* <DEDUP_REMOVED lines=44> */
.L_x_14902:
[----:B------:R-:W-:Y:S05]  /*fc20*/  BSYNC B0 ;  /* 0x0000000000007941 */ /* 0x000fea0003800000 */
.L_x_14901:
        /* <DEDUP_REMOVED lines=10> */
.L_x_14897:
        /* <DEDUP_REMOVED lines=12> */
.L_x_14906:
[----:B------:R-:W-:-:S07]  /*fd90*/  IMAD.MOV.U32 R193, RZ, RZ, R4 ;  /* 0x000000ffffc17224 */ /* 0x000fce00078e0004 */
.L_x_14907:
[----:B------:R-:W-:Y:S05]  /*fda0*/  BSYNC B0 ;  /* 0x0000000000007941 */ /* 0x000fea0003800000 */
.L_x_14905:
        /* <DEDUP_REMOVED lines=16> */
.L_x_14911:
[----:B------:R-:W-:Y:S05]  /*feb0*/  BSYNC B1 ;  /* 0x0000000000017941 */ /* 0x000fea0003800000 */
.L_x_14910:
        /* <DEDUP_REMOVED lines=44> */
.L_x_14909:
[----:B------:R-:W-:Y:S05]  /*10180*/  BSYNC B0 ;  /* 0x0000000000007941 */ /* 0x000fea0003800000 */
.L_x_14908:
        /* <DEDUP_REMOVED lines=13> */
.L_x_14912:
        /* <DEDUP_REMOVED lines=12> */
.L_x_14915:
[----:B------:R-:W-:-:S07]  /*10320*/  MOV R166, R4 ;  /* 0x0000000400a67202 */ /* 0x000fce0000000f00 */
.L_x_14916:
[----:B------:R-:W-:Y:S05]  /*10330*/  BSYNC B0 ;  /* 0x0000000000007941 */ /* 0x000fea0003800000 */
.L_x_14914:
        /* <DEDUP_REMOVED lines=16> */
.L_x_14920:
[----:B------:R-:W-:Y:S05]  /*10440*/  BSYNC B1 ;  /* 0x0000000000017941 */ /* 0x000fea0003800000 */
.L_x_14919:
        /* <DEDUP_REMOVED lines=44> */
.L_x_14918:
[----:B------:R-:W-:Y:S05]  /*10710*/  BSYNC B0 ;  /* 0x0000000000007941 */ /* 0x000fea0003800000 */
.L_x_14917:
        /* <DEDUP_REMOVED lines=10> */
.L_x_14913:
        /* <DEDUP_REMOVED lines=12> */
.L_x_14922:
[----:B------:R-:W-:-:S07]  /*10880*/  IMAD.MOV.U32 R166, RZ, RZ, R4 ;  /* 0x000000ffffa67224 */ /* 0x000fce00078e0004 */
.L_x_14923:
[----:B------:R-:W-:Y:S05]  /*10890*/  BSYNC B0 ;  /* 0x0000000000007941 */ /* 0x000fea0003800000 */
.L_x_14921:
        /* <DEDUP_REMOVED lines=16> */
.L_x_14927:
[----:B------:R-:W-:Y:S05]  /*109a0*/  BSYNC B1 ;  /* 0x0000000000017941 */ /* 0x000fea0003800000 */
.L_x_14926:
        /* <DEDUP_REMOVED lines=44> */
.L_x_14925:
[----:B------:R-:W-:Y:S05]  /*10c70*/  BSYNC B0 ;  /* 0x0000000000007941 */ /* 0x000fea0003800000 */
.L_x_14924:
        /* <DEDUP_REMOVED lines=13> */
.L_x_14928:
        /* <DEDUP_REMOVED lines=12> */
.L_x_14931:
[----:B------:R-:W-:-:S07]  /*10e10*/  MOV R166, R4 ;  /* 0x0000000400a67202 */ /* 0x000fce0000000f00 */
.L_x_14932:
[----:B------:R-:W-:Y:S05]  /*10e20*/  BSYNC B0 ;  /* 0x0000000000007941 */ /* 0x000fea0003800000 */
.L_x_14930:
        /* <DEDUP_REMOVED lines=16> */
.L_x_14936:
[----:B------:R-:W-:Y:S05]  /*10f30*/  BSYNC B1 ;  /* 0x0000000000017941 */ /* 0x000fea0003800000 */
.L_x_14935:
        /* <DEDUP_REMOVED lines=44> */
.L_x_14934:
[----:B------:R-:W-:Y:S05]  /*11200*/  BSYNC B0 ;  /* 0x0000000000007941 */ /* 0x000fea0003800000 */
.L_x_14933:
        /* <DEDUP_REMOVED lines=10> */
.L_x_14929:
        /* <DEDUP_REMOVED lines=12> */
.L_x_14938:
[----:B------:R-:W-:-:S07]  /*11370*/  IMAD.MOV.U32 R166, RZ, RZ, R4 ;  /* 0x000000ffffa67224 */ /* 0x000fce00078e0004 */
.L_x_14939:
[----:B------:R-:W-:Y:S05]  /*11380*/  BSYNC B0 ;  /* 0x0000000000007941 */ /* 0x000fea0003800000 */
.L_x_14937:
        /* <DEDUP_REMOVED lines=16> */
.L_x_14943:
[----:B------:R-:W-:Y:S05]  /*11490*/  BSYNC B1 ;  /* 0x0000000000017941 */ /* 0x000fea0003800000 */
.L_x_14942:
        /* <DEDUP_REMOVED lines=44> */
.L_x_14941:
[----:B------:R-:W-:Y:S05]  /*11760*/  BSYNC B0 ;  /* 0x0000000000007941 */ /* 0x000fea0003800000 */
.L_x_14940:
        /* <DEDUP_REMOVED lines=13> */
.L_x_14944:
        /* <DEDUP_REMOVED lines=12> */
.L_x_14947:
[----:B------:R-:W-:-:S07]  /*11900*/  MOV R191, R4 ;  /* 0x0000000400bf7202 */ /* 0x000fce0000000f00 */
.L_x_14948:
[----:B------:R-:W-:Y:S05]  /*11910*/  BSYNC B0 ;  /* 0x0000000000007941 */ /* 0x000fea0003800000 */
.L_x_14946:
        /* <DEDUP_REMOVED lines=18> */
.L_x_14952:
[----:B------:R-:W-:Y:S05]  /*11a40*/  BSYNC B1 ;  /* 0x0000000000017941 */ /* 0x000fea0003800000 */
.L_x_14951:
        /* <DEDUP_REMOVED lines=44> */
.L_x_14950:
[----:B------:R-:W-:Y:S05]  /*11d10*/  BSYNC B0 ;  /* 0x0000000000007941 */ /* 0x000fea0003800000 */
.L_x_14949:
        /* <DEDUP_REMOVED lines=10> */
.L_x_14945:
        /* <DEDUP_REMOVED lines=24> */
[----:B------:R-:W-:Y:S01]  /*11f40*/  IMAD.WIDE.U32 R172, R193, 0x10, R172 ;  /* 0x00000010c1ac7825 */ /* 0x000fe200078e00ac */
[----:B------:R-:W-:Y:S02]  /*11f50*/  ISETP.NE.AND P2, PT, R166, RZ, PT ;  /* 0x000000ffa600720c */ /* 0x000fe40003f45270 */
[----:B------:R-:W-:Y:S01]  /*11f60*/  F2FP.F16.F32.PACK_AB R167, R241, R237 ;  /* 0x000000edf1a7723e */ /* 0x000fe200000000ff */
[----:B0-----:R-:W-:Y:S01]  /*11f70*/  @P0 IMAD.WIDE.U32 R208, R193, 0x10, R208 ;  /* 0x00000010c1d00825 */ /* 0x001fe200078e00d0 */
[----:B------:R-:W-:-:S02]  /*11f80*/  F2FP.F16.F32.PACK_AB R166, R239, R233 ;  /* 0x000000e9efa6723e */ /* 0x000fc400000000ff */
[----:B------:R-:W-:Y:S01]  /*11f90*/  F2FP.F16.F32.PACK_AB R165, R235, R229 ;  /* 0x000000e5eba5723e */ /* 0x000fe200000000ff */
[----:B-1----:R-:W-:Y:S01]  /*11fa0*/  @P1 IMAD.WIDE.U32 R206, R193, 0x10, R206 ;  /* 0x00000010c1ce1825 */ /* 0x002fe200078e00ce */
[----:B------:R-:W-:Y:S02]  /*11fb0*/  F2FP.F16.F32.PACK_AB R164, R231, R227 ;  /* 0x000000e3e7a4723e */ /* 0x000fe400000000ff */
[----:B------:R-:W-:Y:S01]  /*11fc0*/  LOP3.LUT R243, R243, R251, R245, 0xfe, !PT ;  /* 0x000000fbf3f37212 */ /* 0x000fe200078efef5 */
[----:B------:R-:W-:Y:S01]  /*11fd0*/  IMAD.WIDE.U32 R244, R194, 0x8, R170 ;  /* 0x00000008c2f47825 */ /* 0x000fe200078e00aa */
[----:B------:R-:W-:Y:S01]  /*11fe0*/  LOP3.LUT R242, R248, R249, RZ, 0xfc, !PT ;  /* 0x000000f9f8f27212 */ /* 0x000fe200078efcff */
[----:B------:R0:W-:Y:S04]  /*11ff0*/  STG.E.128 desc[UR4][R246.64], R164 ;  /* 0x000000a4f6007986 */ /* 0x0001e8000c101d04 */
        /* <DEDUP_REMOVED lines=22> */
.L_x_14953:
        /* <DEDUP_REMOVED lines=15> */
.L_x_14955:
[----:B------:R-:W-:-:S07]  /*12250*/  IMAD.MOV.U32 R200, RZ, RZ, R4 ;  /* 0x000000ffffc87224 */ /* 0x000fce00078e0004 */
.L_x_14956:
[----:B------:R-:W-:Y:S05]  /*12260*/  BSYNC B0 ;  /* 0x0000000000007941 */ /* 0x000fea0003800000 */
.L_x_14954:
        /* <DEDUP_REMOVED lines=16> */
.L_x_14960:
[----:B------:R-:W-:Y:S05]  /*12370*/  BSYNC B1 ;  /* 0x0000000000017941 */ /* 0x000fea0003800000 */
.L_x_14959:
        /* <DEDUP_REMOVED lines=44> */
.L_x_14958:
[----:B------:R-:W-:Y:S05]  /*12640*/  BSYNC B0 ;  /* 0x0000000000007941 */ /* 0x000fea0003800000 */
.L_x_14957:
        /* <DEDUP_REMOVED lines=15> */
.L_x_14961:
        /* <DEDUP_REMOVED lines=12> */
.L_x_14964:
[----:B------:R-:W-:-:S07]  /*12800*/  MOV R0, R4 ;  /* 0x0000000400007202 */ /* 0x000fce0000000f00 */
.L_x_14965:
[----:B------:R-:W-:Y:S05]  /*12810*/  BSYNC B0 ;  /* 0x0000000000007941 */ /* 0x000fea0003800000 */
.L_x_14963:
        /* <DEDUP_REMOVED lines=16> */
.L_x_14969:
[----:B------:R-:W-:Y:S05]  /*12920*/  BSYNC B1 ;  /* 0x0000000000017941 */ /* 0x000fea0003800000 */
.L_x_14968:
        /* <DEDUP_REMOVED lines=44> */
.L_x_14967:
[----:B------:R-:W-:Y:S05]  /*12bf0*/  BSYNC B0 ;  /* 0x0000000000007941 */ /* 0x000fea0003800000 */
.L_x_14966:
        /* <DEDUP_REMOVED lines=10> */
.L_x_14962:
        /* <DEDUP_REMOVED lines=12> */
.L_x_14971:
[----:B------:R-:W-:-:S07]  /*12d60*/  IMAD.MOV.U32 R198, RZ, RZ, R4 ;  /* 0x000000ffffc67224 */ /* 0x000fce00078e0004 */
.L_x_14972:
[----:B------:R-:W-:Y:S05]  /*12d70*/  BSYNC B0 ;  /* 0x0000000000007941 */ /* 0x000fea0003800000 */
.L_x_14970:
        /* <DEDUP_REMOVED lines=16> */
.L_x_14976:
[----:B------:R-:W-:Y:S05]  /*12e80*/  BSYNC B1 ;  /* 0x0000000000017941 */ /* 0x000fea0003800000 */
.L_x_14975:
        /* <DEDUP_REMOVED lines=44> */
.L_x_14974:
[----:B------:R-:W-:Y:S05]  /*13150*/  BSYNC B0 ;  /* 0x0000000000007941 */ /* 0x000fea0003800000 */
.L_x_14973:
        /* <DEDUP_REMOVED lines=15> */
.L_x_14977:
        /* <DEDUP_REMOVED lines=12> */
.L_x_14980:
[----:B------:R-:W-:-:S07]  /*13310*/  MOV R164, R4 ;  /* 0x0000000400a47202 */ /* 0x000fce0000000f00 */
.L_x_14981:
[----:B------:R-:W-:Y:S05]  /*13320*/  BSYNC B0 ;  /* 0x0000000000007941 */ /* 0x000fea0003800000 */
.L_x_14979:
        /* <DEDUP_REMOVED lines=16> */
.L_x_14985:
[----:B------:R-:W-:Y:S05]  /*13430*/  BSYNC B1 ;  /* 0x0000000000017941 */ /* 0x000fea0003800000 */
.L_x_14984:
        /* <DEDUP_REMOVED lines=44> */
.L_x_14983:
[----:B------:R-:W-:Y:S05]  /*13700*/  BSYNC B0 ;  /* 0x0000000000007941 */ /* 0x000fea0003800000 */
.L_x_14982:
        /* <DEDUP_REMOVED lines=10> */
.L_x_14978:
        /* <DEDUP_REMOVED lines=12> */
.L_x_14987:
[----:B------:R-:W-:-:S07]  /*13870*/  IMAD.MOV.U32 R164, RZ, RZ, R4 ;  /* 0x000000ffffa47224 */ /* 0x000fce00078e0004 */
.L_x_14988:
[----:B------:R-:W-:Y:S05]  /*13880*/  BSYNC B0 ;  /* 0x0000000000007941 */ /* 0x000fea0003800000 */
.L_x_14986:
        /* <DEDUP_REMOVED lines=16> */
.L_x_14992:
[----:B------:R-:W-:Y:S05]  /*13990*/  BSYNC B1 ;  /* 0x0000000000017941 */ /* 0x000fea0003800000 */
.L_x_14991:
        /* <DEDUP_REMOVED lines=44> */
.L_x_14990:
[----:B------:R-:W-:Y:S05]  /*13c60*/  BSYNC B0 ;  /* 0x0000000000007941 */ /* 0x000fea0003800000 */
.L_x_14989:
        /* <DEDUP_REMOVED lines=15> */
.L_x_14993:
        /* <DEDUP_REMOVED lines=12> */
.L_x_14996:
[----:B------:R-:W-:-:S07]  /*13e20*/  MOV R164, R4 ;  /* 0x0000000400a47202 */ /* 0x000fce0000000f00 */
.L_x_14997:
[----:B------:R-:W-:Y:S05]  /*13e30*/  BSYNC B0 ;  /* 0x0000000000007941 */ /* 0x000fea0003800000 */
.L_x_14995:
        /* <DEDUP_REMOVED lines=16> */
.L_x_15001:
[----:B------:R-:W-:Y:S05]  /*13f40*/  BSYNC B1 ;  /* 0x0000000000017941 */ /* 0x000fea0003800000 */
.L_x_15000:
        /* <DEDUP_REMOVED lines=44> */
.L_x_14999:
[----:B------:R-:W-:Y:S05]  /*14210*/  BSYNC B0 ;  /* 0x0000000000007941 */ /* 0x000fea0003800000 */
.L_x_14998:
        /* <DEDUP_REMOVED lines=10> */
.L_x_14994:
        /* <DEDUP_REMOVED lines=12> */
.L_x_15003:
[----:B------:R-:W-:-:S07]  /*14380*/  IMAD.MOV.U32 R164, RZ, RZ, R4 ;  /* 0x000000ffffa47224 */ /* 0x000fce00078e0004 */
.L_x_15004:
[----:B------:R-:W-:Y:S05]  /*14390*/  BSYNC B0 ;  /* 0x0000000000007941 */ /* 0x000fea0003800000 */
.L_x_15002:
        /* <DEDUP_REMOVED lines=16> */
.L_x_15008:
[----:B------:R-:W-:Y:S05]  /*144a0*/  BSYNC B1 ;  /* 0x0000000000017941 */ /* 0x000fea0003800000 */
.L_x_15007:
        /* <DEDUP_REMOVED lines=44> */
.L_x_15006:
[----:B------:R-:W-:Y:S05]  /*14770*/  BSYNC B0 ;  /* 0x0000000000007941 */ /* 0x000fea0003800000 */
.L_x_15005:
        /* <DEDUP_REMOVED lines=15> */
.L_x_15009:
        /* <DEDUP_REMOVED lines=12> */
.L_x_15012:
[----:B------:R-:W-:-:S07]  /*14930*/  MOV R187, R4 ;  /* 0x0000000400bb7202 */ /* 0x000fce0000000f00 */
.L_x_15013:
[----:B------:R-:W-:Y:S05]  /*14940*/  BSYNC B0 ;  /* 0x0000000000007941 */ /* 0x000fea0003800000 */
.L_x_15011:
        /* <DEDUP_REMOVED lines=16> */
.L_x_15017:
[----:B------:R-:W-:Y:S05]  /*14a50*/  BSYNC B1 ;  /* 0x0000000000017941 */ /* 0x000fea0003800000 */
.L_x_15016:
        /* <DEDUP_REMOVED lines=44> */
.L_x_15015:
[----:B------:R-:W-:Y:S05]  /*14d20*/  BSYNC B0 ;  /* 0x0000000000007941 */ /* 0x000fea0003800000 */
.L_x_15014:
        /* <DEDUP_REMOVED lines=10> */
.L_x_15010:
        /* <DEDUP_REMOVED lines=12> */
.L_x_15019:
[----:B------:R-:W-:-:S07]  /*14e90*/  IMAD.MOV.U32 R198, RZ, RZ, R4 ;  /* 0x000000ffffc67224 */ /* 0x000fce00078e0004 */
.L_x_15020:
[----:B------:R-:W-:Y:S05]  /*14ea0*/  BSYNC B0 ;  /* 0x0000000000007941 */ /* 0x000fea0003800000 */
.L_x_15018:
        /* <DEDUP_REMOVED lines=16> */
.L_x_15024:
[----:B------:R-:W-:Y:S05]  /*14fb0*/  BSYNC B1 ;  /* 0x0000000000017941 */ /* 0x000fea0003800000 */
.L_x_15023:
        /* <DEDUP_REMOVED lines=44> */
.L_x_15022:
[----:B------:R-:W-:Y:S05]  /*15280*/  BSYNC B0 ;  /* 0x0000000000007941 */ /* 0x000fea0003800000 */
.L_x_15021:
        /* <DEDUP_REMOVED lines=15> */
.L_x_15025:
        /* <DEDUP_REMOVED lines=12> */
.L_x_15028:
[----:B------:R-:W-:-:S07]  /*15440*/  MOV R188, R4 ;  /* 0x0000000400bc7202 */ /* 0x000fce0000000f00 */
.L_x_15029:
[----:B------:R-:W-:Y:S05]  /*15450*/  BSYNC B0 ;  /* 0x0000000000007941 */ /* 0x000fea0003800000 */
.L_x_15027:
        /* <DEDUP_REMOVED lines=16> */
.L_x_15033:
[----:B------:R-:W-:Y:S05]  /*15560*/  BSYNC B1 ;  /* 0x0000000000017941 */ /* 0x000fea0003800000 */
.L_x_15032:
        /* <DEDUP_REMOVED lines=44> */
.L_x_15031:
[----:B------:R-:W-:Y:S05]  /*15830*/  BSYNC B0 ;  /* 0x0000000000007941 */ /* 0x000fea0003800000 */
.L_x_15030:
        /* <DEDUP_REMOVED lines=10> */
.L_x_15026:
        /* <DEDUP_REMOVED lines=12> */
.L_x_15035:
[----:B------:R-:W-:-:S07]  /*159a0*/  IMAD.MOV.U32 R198, RZ, RZ, R4 ;  /* 0x000000ffffc67224 */ /* 0x000fce00078e0004 */
.L_x_15036:
[----:B------:R-:W-:Y:S05]  /*159b0*/  BSYNC B0 ;  /* 0x0000000000007941 */ /* 0x000fea0003800000 */
.L_x_15034:
        /* <DEDUP_REMOVED lines=16> */
.L_x_15040:
[----:B------:R-:W-:Y:S05]  /*15ac0*/  BSYNC B1 ;  /* 0x0000000000017941 */ /* 0x000fea0003800000 */
.L_x_15039:
        /* <DEDUP_REMOVED lines=44> */
.L_x_15038:
[----:B------:R-:W-:Y:S05]  /*15d90*/  BSYNC B0 ;  /* 0x0000000000007941 */ /* 0x000fea0003800000 */
.L_x_15037:
        /* <DEDUP_REMOVED lines=13> */
.L_x_15041:
        /* <DEDUP_REMOVED lines=12> */
.L_x_15044:
[----:B------:R-:W-:-:S07]  /*15f30*/  MOV R166, R4 ;  /* 0x0000000400a67202 */ /* 0x000fce0000000f00 */
.L_x_15045:
[----:B------:R-:W-:Y:S05]  /*15f40*/  BSYNC B0 ;  /* 0x0000000000007941 */ /* 0x000fea0003800000 */
.L_x_15043:
        /* <DEDUP_REMOVED lines=16> */
.L_x_15049:
[----:B------:R-:W-:Y:S05]  /*16050*/  BSYNC B1 ;  /* 0x0000000000017941 */ /* 0x000fea0003800000 */
.L_x_15048:
        /* <DEDUP_REMOVED lines=44> */
.L_x_15047:
[----:B------:R-:W-:Y:S05]  /*16320*/  BSYNC B0 ;  /* 0x0000000000007941 */ /* 0x000fea0003800000 */
.L_x_15046:
[----:B------:R-:W-:Y:S01]  /*16330*/  I2FP.F32.U32 R165, R166 ;  /* 0x000000a600a57245 */ /* 0x000fe20000201000 */
[----:B------:R-:W-:-:S04]  /*16340*/  HADD2.F32 R173, -RZ, R158.H1_H1 ;  /* 0x3000009effad7230 */ /* 0x000fc80000004100 */
[----:B------:R-:W-:Y:S01]  /*16350*/  FFMA.FTZ R165, R165, R168, 1.1641532182693481445e-10 ;  /* 0x2f000000a5a57423 */ /* 0x000fe200000100a8 */
[----:B------:R-:W-:-:S04]  /*16360*/  FMUL.FTZ R173, R173, R178 ;  /* 0x000000b2adad7220 */ /* 0x000fc80000410000 */
[----:B------:R-:W-:-:S04]  /*16370*/  FSETP.GTU.FTZ.AND P4, PT, R165, R196, PT ;  /* 0x000000c4a500720b */ /* 0x000fc80003f9c000 */
[----:B------:R-:W-:Y:S01]  /*16380*/  FSEL R165, R173, RZ, !P4 ;  /* 0x000000ffada57208 */ /* 0x000fe20006000000 */
[----:B------:R-:W-:Y:S01]  /*16390*/  @P1 HADD2.F32 R173, -RZ, R162.H1_H1 ;  /* 0x300000a2ffad1230 */ /* 0x000fe20000004100 */
[----:B------:R-:W-:-:S03]  /*163a0*/  SEL R189, RZ, 0x1, P4 ;  /* 0x00000001ffbd7807 */ /* 0x000fc60002000000 */
[----:B------:R-:W-:-:S04]  /*163b0*/  FADD.FTZ R200, R200, R165 ;  /* 0x000000a5c8c87221 */ /* 0x000fc80000010000 */
[----:B------:R-:W-:-:S07]  /*163c0*/  @P1 FADD.FTZ R200, R173, R200 ;  /* 0x000000c8adc81221 */ /* 0x000fce0000010000 */
.L_x_15042:
        /* <DEDUP_REMOVED lines=12> */
.L_x_15051:
[----:B------:R-:W-:-:S07]  /*16490*/  IMAD.MOV.U32 R166, RZ, RZ, R4 ;  /* 0x000000ffffa67224 */ /* 0x000fce00078e0004 */
.L_x_15052:
[----:B------:R-:W-:Y:S05]  /*164a0*/  BSYNC B0 ;  /* 0x0000000000007941 */ /* 0x000fea0003800000 */
.L_x_15050:
        /* <DEDUP_REMOVED lines=16> */
.L_x_15056:
[----:B------:R-:W-:Y:S05]  /*165b0*/  BSYNC B1 ;  /* 0x0000000000017941 */ /* 0x000fea0003800000 */
.L_x_15055:
        /* <DEDUP_REMOVED lines=44> */
.L_x_15054:
[----:B------:R-:W-:Y:S05]  /*16880*/  BSYNC B0 ;  /* 0x0000000000007941 */ /* 0x000fea0003800000 */
.L_x_15053:
        /* <DEDUP_REMOVED lines=13> */
.L_x_15057:
        /* <DEDUP_REMOVED lines=12> */
.L_x_15060:
[----:B------:R-:W-:-:S07]  /*16a20*/  MOV R166, R4 ;  /* 0x0000000400a67202 */ /* 0x000fce0000000f00 */
.L_x_15061:
[----:B------:R-:W-:Y:S05]  /*16a30*/  BSYNC B0 ;  /* 0x0000000000007941 */ /* 0x000fea0003800000 */
.L_x_15059:
        /* <DEDUP_REMOVED lines=16> */
.L_x_15065:
[----:B------:R-:W-:Y:S05]  /*16b40*/  BSYNC B1 ;  /* 0x0000000000017941 */ /* 0x000fea0003800000 */
.L_x_15064:
        /* <DEDUP_REMOVED lines=44> */
.L_x_15063:
[----:B------:R-:W-:Y:S05]  /*16e10*/  BSYNC B0 ;  /* 0x0000000000007941 */ /* 0x000fea0003800000 */
.L_x_15062:
[----:B------:R-:W-:Y:S01]  /*16e20*/  I2FP.F32.U32 R165, R166 ;  /* 0x000000a600a57245 */ /* 0x000fe20000201000 */
[----:B------:R-:W-:-:S04]  /*16e30*/  HADD2.F32 R173, -RZ, R159.H0_H0 ;  /* 0x2000009fffad7230 */ /* 0x000fc80000004100 */
[----:B------:R-:W-:Y:S01]  /*16e40*/  FFMA.FTZ R165, R165, R168, 1.1641532182693481445e-10 ;  /* 0x2f000000a5a57423 */ /* 0x000fe200000100a8 */
[----:B------:R-:W-:-:S04]  /*16e50*/  FMUL.FTZ R173, R173, R178 ;  /* 0x000000b2adad7220 */ /* 0x000fc80000410000 */
[----:B------:R-:W-:-:S04]  /*16e60*/  FSETP.GTU.FTZ.AND P5, PT, R165, R196, PT ;  /* 0x000000c4a500720b */ /* 0x000fc80003fbc000 */
[----:B------:R-:W-:Y:S01]  /*16e70*/  FSEL R165, R173, RZ, !P5 ;  /* 0x000000ffada57208 */ /* 0x000fe20006800000 */
[----:B------:R-:W-:Y:S01]  /*16e80*/  @P1 HADD2.F32 R173, -RZ, R163.H0_H0 ;  /* 0x200000a3ffad1230 */ /* 0x000fe20000004100 */
[----:B------:R-:W-:-:S03]  /*16e90*/  SEL R190, RZ, 0x1, P5 ;  /* 0x00000001ffbe7807 */ /* 0x000fc60002800000 */
[----:B------:R-:W-:-:S04]  /*16ea0*/  FADD.FTZ R202, R202, R165 ;  /* 0x000000a5caca7221 */ /* 0x000fc80000010000 */
[----:B------:R-:W-:-:S07]  /*16eb0*/  @P1 FADD.FTZ R202, R173, R202 ;  /* 0x000000caadca1221 */ /* 0x000fce0000010000 */
.L_x_15058:
        /* <DEDUP_REMOVED lines=12> */
.L_x_15067:
[----:B------:R-:W-:-:S07]  /*16f80*/  IMAD.MOV.U32 R166, RZ, RZ, R4 ;  /* 0x000000ffffa67224 */ /* 0x000fce00078e0004 */
.L_x_15068:
[----:B------:R-:W-:Y:S05]  /*16f90*/  BSYNC B0 ;  /* 0x0000000000007941 */ /* 0x000fea0003800000 */
.L_x_15066:
        /* <DEDUP_REMOVED lines=16> */
.L_x_15072:
[----:B------:R-:W-:Y:S05]  /*170a0*/  BSYNC B1 ;  /* 0x0000000000017941 */ /* 0x000fea0003800000 */
.L_x_15071:
        /* <DEDUP_REMOVED lines=44> */
.L_x_15070:
[----:B------:R-:W-:Y:S05]  /*17370*/  BSYNC B0 ;  /* 0x0000000000007941 */ /* 0x000fea0003800000 */
.L_x_15069:
        /* <DEDUP_REMOVED lines=13> */
.L_x_15073:
        /* <DEDUP_REMOVED lines=12> */
.L_x_15076:
[----:B------:R-:W-:-:S07]  /*17510*/  MOV R191, R4 ;  /* 0x0000000400bf7202 */ /* 0x000fce0000000f00 */
.L_x_15077:
[----:B------:R-:W-:Y:S05]  /*17520*/  BSYNC B0 ;  /* 0x0000000000007941 */ /* 0x000fea0003800000 */
.L_x_15075:
        /* <DEDUP_REMOVED lines=16> */
.L_x_15081:
[----:B------:R-:W-:Y:S05]  /*17630*/  BSYNC B1 ;  /* 0x0000000000017941 */ /* 0x000fea0003800000 */
.L_x_15080:
        /* <DEDUP_REMOVED lines=44> */
.L_x_15079:
[----:B------:R-:W-:Y:S05]  /*17900*/  BSYNC B0 ;  /* 0x0000000000007941 */ /* 0x000fea0003800000 */
.L_x_15078:
        /* <DEDUP_REMOVED lines=10> */
.L_x_15074:
        /* <DEDUP_REMOVED lines=56> */
[----:B------:R-:W-:-:S02]  /*17d30*/  FADD.FTZ R178, R178, R245 ;  /* 0x000000f5b2b27221 */ /* 0x000fc40000010000 */
[----:B------:R0:W-:Y:S02]  /*17d40*/  STG.E.128 desc[UR4][R174.64], R164 ;  /* 0x000000a4ae007986 */ /* 0x0001e4000c101d04 */
[----:B------:R-:W-:Y:S02]  /*17d50*/  FADD.FTZ R178, R178, R251 ;  /* 0x000000fbb2b27221 */ /* 0x000fe40000010000 */
[----:B------:R0:W-:Y:S02]  /*17d60*/  STG.E.64 desc[UR4][R170.64], R172 ;  /* 0x000000acaa007986 */ /* 0x0001e4000c101b04 */
[----:B------:R-:W-:Y:S01]  /*17d70*/  FADD.FTZ R207, R178, R249 ;  /* 0x000000f9b2cf7221 */ /* 0x000fe20000010000 */
[----:B------:R-:W-:-:S03]  /*17d80*/  SHF.R.U32.HI R178, RZ, 0x5, R168 ;  /* 0x00000005ffb27819 */ /* 0x000fc600000116a8 */
[----:B------:R-:W-:Y:S01]  /*17d90*/  FADD.FTZ R207, R207, R200 ;  /* 0x000000c8cfcf7221 */ /* 0x000fe20000010000 */
[----:B------:R-:W-:-:S03]  /*17da0*/  LOP3.LUT R176, R178, 0x7fffffc, RZ, 0xc0, !PT ;  /* 0x07fffffcb2b07812 */ /* 0x000fc600078ec0ff */
[----:B------:R-:W-:Y:S01]  /*17db0*/  FADD.FTZ R196, R207, R202 ;  /* 0x000000cacfc47221 */ /* 0x000fe20000010000 */
        /* <DEDUP_REMOVED lines=21> */
.L_x_15082:
        /* <DEDUP_REMOVED lines=88> */
.L_x_15095:
        /* <DEDUP_REMOVED lines=8> */
[----:B--2---:R-:W-:Y:S01]  /*18510*/  @!P2 LEA R166, R166, R165, 0x18 ;  /* 0x000000a5a6a6a211 */ /* 0x004fe200078ec0ff */
[C---:B------:R-:W-:Y:S02]  /*18520*/  @!P2 IMAD.IADD R165, R176.reuse, 0x1, R171 ;  /* 0x00000001b0a5a824 */ /* 0x040fe400078e02ab */
[----:B------:R-:W-:-:S03]  /*18530*/  @!P3 IMAD.IADD R176, R176, 0x1, R167 ;  /* 0x00000001b0b0b824 */ /* 0x000fc600078e02a7 */
[----:B------:R-:W-:Y:S01]  /*18540*/  @!P2 LEA R170, R165, R166, 0x3 ;  /* 0x000000a6a5aaa211 */ /* 0x000fe200078e18ff */
[----:B-1----:R-:W-:Y:S01]  /*18550*/  FADD.FTZ R165, R172, R173 ;  /* 0x000000adaca57221 */ /* 0x002fe20000010000 */
[----:B------:R-:W-:Y:S01]  /*18560*/  @!P3 MOV R166, 0x400 ;  /* 0x0000040000a6b802 */ /* 0x000fe20000000f00 */
[----:B0-----:R-:W-:Y:S01]  /*18570*/  IMAD.MOV.U32 R172, RZ, RZ, RZ ;  /* 0x000000ffffac7224 */ /* 0x001fe200078e00ff */
[----:B------:R-:W-:Y:S02]  /*18580*/  @!P3 MOV R172, 0x400 ;  /* 0x0000040000acb802 */ /* 0x000fe40000000f00 */
[----:B------:R-:W-:Y:S01]  /*18590*/  @!P2 STS.64 [R170], R164 ;  /* 0x000000a4aa00a388 */ /* 0x000fe20000000a00 */
[----:B------:R-:W-:Y:S01]  /*185a0*/  BAR.SYNC.DEFER_BLOCKING 0x0 ;  /* 0x0000000000007b1d */ /* 0x000fe20000010000 */
[----:B------:R-:W-:Y:S02]  /*185b0*/  LOP3.LUT P2, RZ, R171, 0x1f, R168, 0xf8, !PT ;  /* 0x0000001fabff7812 */ /* 0x000fe4000784f8a8 */
[----:B---3--:R-:W-:-:S02]  /*185c0*/  @!P3 LEA R175, R175, R166, 0x18 ;  /* 0x000000a6afafb211 */ /* 0x008fc400078ec0ff */
[----:B------:R-:W-:-:S03]  /*185d0*/  CS2R R166, SRZ ;  /* 0x0000000000a67805 */ /* 0x000fc6000001ff00 */
[----:B------:R-:W0:Y:S01]  /*185e0*/  LDC R168, c[0x0][0x2d8] ;  /* 0x0000b600ffa87b82 */ /* 0x000e220000000800 */
[----:B------:R-:W-:Y:S01]  /*185f0*/  @!P3 LEA R176, R176, R175, 0x3 ;  /* 0x000000afb0b0b211 */ /* 0x000fe200078e18ff */
[----:B------:R-:W1:Y:S04]  /*18600*/  SHFL.DOWN PT, R173, R172, 0x2, 0x1f ;  /* 0x08401f00acad7f89 */ /* 0x000e6800000e0000 */
[----:B------:R-:W-:Y:S01]  /*18610*/  @!P3 LDS.64 R166, [R176] ;  /* 0x00000000b0a6b984 */ /* 0x000fe20000000a00 */
[----:B-1----:R-:W-:Y:S01]  /*18620*/  IMAD.IADD R165, R173, 0x1, R172 ;  /* 0x00000001ada57824 */ /* 0x002fe200078e02ac */
[----:B------:R-:W-:Y:S02]  /*18630*/  I2FP.F32.S32 R178, R173 ;  /* 0x000000ad00b27245 */ /* 0x000fe40000201400 */
[----:B------:R-:W-:-:S02]  /*18640*/  I2FP.F32.S32 R173, R172 ;  /* 0x000000ac00ad7245 */ /* 0x000fc40000201400 */
[----:B------:R-:W-:Y:S01]  /*18650*/  I2FP.F32.S32 R170, R165 ;  /* 0x000000a500aa7245 */ /* 0x000fe20000201400 */
[----:B------:R-:W1:Y:S03]  /*18660*/  SHFL.DOWN PT, R196, R165, 0x1, 0x1f ;  /* 0x08201f00a5c47f89 */ /* 0x000e6600000e0000 */
[----:B------:R-:W2:Y:S01]  /*18670*/  MUFU.RCP R174, R170 ;  /* 0x000000aa00ae7308 */ /* 0x000ea20000001000 */
[-C--:B-1----:R-:W-:Y:S01]  /*18680*/  IADD3 R165, R165, R196.reuse, RZ ;  /* 0x000000c4a5a57210 */ /* 0x082fe20007ffe0ff */
[----:B------:R-:W1:Y:S01]  /*18690*/  SHFL.DOWN PT, R175, R166, 0x2, 0x1f ;  /* 0x08401f00a6af7f89 */ /* 0x000e6200000e0000 */
[----:B------:R-:W-:Y:S02]  /*186a0*/  I2FP.F32.S32 R196, R196 ;  /* 0x000000c400c47245 */ /* 0x000fe40000201400 */
[----:B------:R-:W-:Y:S01]  /*186b0*/  I2FP.F32.S32 R165, R165 ;  /* 0x000000a500a57245 */ /* 0x000fe20000201400 */
[----:B------:R-:W3:Y:S05]  /*186c0*/  SHFL.DOWN PT, R164, R167, 0x2, 0x1f ;  /* 0x08401f00a7a47f89 */ /* 0x000eea00000e0000 */
[----:B------:R-:W4:Y:S01]  /*186d0*/  MUFU.RCP R165, R165 ;  /* 0x000000a500a57308 */ /* 0x000f220000001000 */
        /* <DEDUP_REMOVED lines=16> */
[----:B----4-:R-:W-:Y:S01]  /*187e0*/  FMUL.FTZ R170, R165, R166 ;  /* 0x000000a6a5aa7220 */ /* 0x010fe20000410000 */
[----:B--2---:R-:W-:Y:S02]  /*187f0*/  FADD.FTZ R164, R167, R164 ;  /* 0x000000a4a7a47221 */ /* 0x004fe40000010000 */
[----:B------:R-:W-:Y:S01]  /*18800*/  FMUL.FTZ R173, R173, R196 ;  /* 0x000000c4adad7220 */ /* 0x000fe20000410000 */
[----:B------:R-:W1:Y:S01]  /*18810*/  @!P2 LDC.64 R166, c[0x0][0x250] ;  /* 0x00009400ffa6ab82 */ /* 0x000e620000000a00 */
[----:B------:R-:W2:Y:S02]  /*18820*/  SHFL.IDX PT, R171, R170, RZ, 0x1f ;  /* 0x00001fffaaab7589 */ /* 0x000ea400000e0000 */
[----:B------:R-:W-:-:S06]  /*18830*/  FFMA.FTZ R173, R165, R173, R164 ;  /* 0x000000ada5ad7223 */ /* 0x000fcc00000100a4 */
[----:B------:R-:W0:Y:S01]  /*18840*/  SHFL.IDX PT, R173, R173, RZ, 0x1f ;  /* 0x00001fffadad7589 */ /* 0x000e2200000e0000 */
[----:B-1----:R-:W-:-:S04]  /*18850*/  @!P2 IMAD.WIDE R166, R183, 0x4, R166 ;  /* 0x00000004b7a6a825 */ /* 0x002fc800078e02a6 */
[C---:B--2---:R-:W-:Y:S01]  /*18860*/  FMUL.FTZ R164, R171.reuse, R171 ;  /* 0x000000ababa47220 */ /* 0x044fe20000410000 */
[----:B------:R-:W-:Y:S01]  /*18870*/  FSEL R242, R171, RZ, !P4 ;  /* 0x000000ffabf27208 */ /* 0x000fe20006000000 */
[----:B------:R1:W-:Y:S03]  /*18880*/  @!P2 STG.E desc[UR4][R166.64], R171 ;  /* 0x000000aba600a986 */ /* 0x0003e6000c101904 */
[----:B------:R-:W-:Y:S01]  /*18890*/  FSEL R165, R164, RZ, P4 ;  /* 0x000000ffa4a57208 */ /* 0x000fe20002000000 */
[C---:B------:R-:W-:Y:S01]  /*188a0*/  FADD.FTZ R174, -R242.reuse, R195 ;  /* 0x000000c3f2ae7221 */ /* 0x040fe20000010100 */
[C---:B------:R-:W-:Y:S01]  /*188b0*/  FADD.FTZ R246, -R242.reuse, R179 ;  /* 0x000000b3f2f67221 */ /* 0x040fe20000010100 */
        /* <DEDUP_REMOVED lines=8> */
[C---:B------:R-:W-:Y:S01]  /*18940*/  FADD.FTZ R248, -R242.reuse, R205 ;  /* 0x000000cdf2f87221 */ /* 0x040fe20000010100 */
[C---:B------:R-:W-:Y:S01]  /*18950*/  FADD.FTZ R222, -R242.reuse, R200 ;  /* 0x000000c8f2de7221 */ /* 0x040fe20000010100 */
[----:B------:R-:W2:Y:S01]  /*18960*/  MUFU.RSQ R175, R175 ;  /* 0x000000af00af7308 */ /* 0x000ea20000001400 */
[----:B------:R-:W-:Y:S01]  /*18970*/  IMAD.SHL.U32 R200, R169, 0x10, RZ ;  /* 0x00000010a9c87824 */ /* 0x000fe200078e00ff */
        /* <DEDUP_REMOVED lines=23> */
[----:B------:R-:W-:Y:S01]  /*18af0*/  FFMA.FTZ R170, R90, R195, R154 ;  /* 0x000000c35aaa7223 */ /* 0x000fe2000001009a */
[----:B------:R-:W-:Y:S01]  /*18b00*/  FMUL.FTZ R205, R175, R250 ;  /* 0x000000faafcd7220 */ /* 0x000fe20000410000 */
[----:B------:R-:W-:Y:S01]  /*18b10*/  F2FP.F16.F32.PACK_AB R168, R173, R168 ;  /* 0x000000a8ada8723e */ /* 0x000fe200000000ff */
[----:B------:R-:W-:Y:S01]  /*18b20*/  FFMA.FTZ R173, R91, R244, R155 ;  /* 0x000000f45bad7223 */ /* 0x000fe2000001009b */
[----:B-1----:R-:W-:Y:S01]  /*18b30*/  FFMA.FTZ R166, R84, R197, R148 ;  /* 0x000000c554a67223 */ /* 0x002fe20000010094 */
[----:B------:R-:W-:Y:S01]  /*18b40*/  FFMA.FTZ R167, R85, R246, R149 ;  /* 0x000000f655a77223 */ /* 0x000fe20000010095 */
[----:B------:R-:W-:Y:S01]  /*18b50*/  FMUL.FTZ R250, R175, R248 ;  /* 0x000000f8affa7220 */ /* 0x000fe20000410000 */
[----:B------:R-:W-:Y:S01]  /*18b60*/  FFMA.FTZ R171, R86, R205, R150 ;  /* 0x000000cd56ab7223 */ /* 0x000fe20000010096 */
[----:B------:R-:W-:Y:S01]  /*18b70*/  F2FP.F16.F32.PACK_AB R169, R173, R170 ;  /* 0x000000aaada9723e */ /* 0x000fe200000000ff */
[----:B0-----:R-:W-:-:S04]  /*18b80*/  @!P2 IMAD.WIDE R164, R183, 0x4, R164 ;  /* 0x00000004b7a4a825 */ /* 0x001fc800078e02a4 */
[----:B------:R-:W-:Y:S01]  /*18b90*/  FFMA.FTZ R248, R87, R250, R151 ;  /* 0x000000fa57f87223 */ /* 0x000fe20000010097 */
[----:B------:R-:W-:Y:S01]  /*18ba0*/  F2FP.F16.F32.PACK_AB R170, R167, R166 ;  /* 0x000000a6a7aa723e */ /* 0x000fe200000000ff */
[----:B------:R-:W-:Y:S01]  /*18bb0*/  FFMA.FTZ R166, R52, R197, R116 ;  /* 0x000000c534a67223 */ /* 0x000fe20000010074 */
[----:B------:R-:W-:Y:S01]  /*18bc0*/  IADD3 R172, P3, R200, UR12, RZ ;  /* 0x0000000cc8ac7c10 */ /* 0x000fe2000ff7e0ff */
[----:B------:R-:W-:Y:S01]  /*18bd0*/  FFMA.FTZ R197, R53, R246, R117 ;  /* 0x000000f635c57223 */ /* 0x000fe20000010075 */
[C---:B------:R-:W-:Y:S01]  /*18be0*/  FMUL.FTZ R201, R175.reuse, R176 ;  /* 0x000000b0afc97220 */ /* 0x040fe20000410000 */
        /* <DEDUP_REMOVED lines=9> */
[----:B------:R-:W-:Y:S01]  /*18c80*/  F2FP.F16.F32.PACK_AB R171, R248, R171 ;  /* 0x000000abf8ab723e */ /* 0x000fe200000000ff */
[----:B------:R-:W-:Y:S01]  /*18c90*/  FADD.FTZ R242, -R242, R209 ;  /* 0x000000d1f2f27221 */ /* 0x000fe20000010100 */
[----:B------:R-:W-:Y:S01]  /*18ca0*/  IADD3.X R173, R179, UR13, RZ, P3, !PT ;  /* 0x0000000db3ad7c10 */ /* 0x000fe20009ffe4ff */
[C---:B------:R-:W-:Y:S01]  /*18cb0*/  FMUL.FTZ R176, R175.reuse, R204 ;  /* 0x000000ccafb07220 */ /* 0x040fe20000410000 */
[C---:B------:R-:W-:Y:S01]  /*18cc0*/  FMUL.FTZ R207, R175.reuse, R206 ;  /* 0x000000ceafcf7220 */ /* 0x040fe20000410000 */
[----:B------:R-:W-:Y:S01]  /*18cd0*/  FFMA.FTZ R167, R54, R205, R118 ;  /* 0x000000cd36a77223 */ /* 0x000fe20000010076 */
[C---:B------:R-:W-:Y:S01]  /*18ce0*/  FMUL.FTZ R203, R175.reuse, R196 ;  /* 0x000000c4afcb7220 */ /* 0x040fe20000410000 */
[----:B------:R-:W-:Y:S01]  /*18cf0*/  FMUL.FTZ R206, R175, R208 ;  /* 0x000000d0afce7220 */ /* 0x000fe20000410000 */
[----:B------:R-:W-:Y:S01]  /*18d00*/  F2FP.F16.F32.PACK_AB R166, R197, R166 ;  /* 0x000000a6c5a6723e */ /* 0x000fe200000000ff */
[----:B------:R-:W0:Y:S01]  /*18d10*/  LDC.64 R204, c[0x0][0x2b8] ;  /* 0x0000ae00ffcc7b82 */ /* 0x000e220000000a00 */
[----:B------:R-:W-:Y:S01]  /*18d20*/  FFMA.FTZ R196, R80, R201, R144 ;  /* 0x000000c950c47223 */ /* 0x000fe20000010090 */
[----:B------:R-:W-:Y:S01]  /*18d30*/  FFMA.FTZ R197, R81, R178, R145 ;  /* 0x000000b251c57223 */ /* 0x000fe20000010091 */
        /* <DEDUP_REMOVED lines=23> */
[----:B------:R-:W-:Y:S01]  /*18eb0*/  FFMA.FTZ R244, R59, R244, R123 ;  /* 0x000000f43bf47223 */ /* 0x000fe2000001007b */
[----:B------:R-:W-:Y:S01]  /*18ec0*/  FFMA.FTZ R202, R82, R203, R146 ;  /* 0x000000cb52ca7223 */ /* 0x000fe20000010092 */
[-C--:B-1----:R-:W-:Y:S01]  /*18ed0*/  FFMA.FTZ R175, R83, R176.reuse, R147 ;  /* 0x000000b053af7223 */ /* 0x082fe20000010093 */
[----:B------:R-:W-:Y:S01]  /*18ee0*/  F2FP.F16.F32.PACK_AB R164, R174, R177 ;  /* 0x000000b1aea4723e */ /* 0x000fe200000000ff */
[----:B------:R-:W-:Y:S01]  /*18ef0*/  FFMA.FTZ R176, R51, R176, R115 ;  /* 0x000000b033b07223 */ /* 0x000fe20000010073 */
[----:B------:R-:W-:Y:S01]  /*18f00*/  F2FP.F16.F32.PACK_AB R165, R244, R195 ;  /* 0x000000c3f4a5723e */ /* 0x000fe200000000ff */
[----:B------:R-:W-:Y:S01]  /*18f10*/  FFMA.FTZ R177, R49, R178, R113 ;  /* 0x000000b231b17223 */ /* 0x000fe20000010071 */
[----:B------:R-:W-:Y:S01]  /*18f20*/  FFMA.FTZ R174, R44, R207, R108 ;  /* 0x000000cf2cae7223 */ /* 0x000fe2000001006c */
[----:B------:R-:W-:Y:S01]  /*18f30*/  FFMA.FTZ R195, R45, R206, R109 ;  /* 0x000000ce2dc37223 */ /* 0x000fe2000001006d */
[-C--:B------:R-:W-:Y:S01]  /*18f40*/  FFMA.FTZ R178, R74, R213.reuse, R138 ;  /* 0x000000d54ab27223 */ /* 0x080fe2000001008a */
[----:B------:R-:W-:Y:S01]  /*18f50*/  FFMA.FTZ R250, R55, R250, R119 ;  /* 0x000000fa37fa7223 */ /* 0x000fe20000010077 */
[----:B------:R-:W-:Y:S01]  /*18f60*/  IADD3 R200, P2, R200, UR14, RZ ;  /* 0x0000000ec8c87c10 */ /* 0x000fe2000ff5e0ff */
[----:B------:R-:W-:Y:S01]  /*18f70*/  FFMA.FTZ R213, R42, R213, R106 ;  /* 0x000000d52ad57223 */ /* 0x000fe2000001006a */
[----:B------:R-:W-:Y:S01]  /*18f80*/  F2FP.F16.F32.PACK_AB R174, R195, R174 ;  /* 0x000000aec3ae723e */ /* 0x000fe200000000ff */
[----:B------:R-:W-:Y:S01]  /*18f90*/  FFMA.FTZ R195, R75, R214, R139 ;  /* 0x000000d64bc37223 */ /* 0x000fe2000001008b */
[----:B------:R-:W-:Y:S01]  /*18fa0*/  F2FP.F16.F32.PACK_AB R167, R250, R167 ;  /* 0x000000a7faa7723e */ /* 0x000fe200000000ff */
[----:B--2---:R-:W-:Y:S01]  /*18fb0*/  FFMA.FTZ R170, R76, R207, R140 ;  /* 0x000000cf4caa7223 */ /* 0x004fe2000001008c */
[----:B------:R-:W-:Y:S01]  /*18fc0*/  FFMA.FTZ R171, R77, R206, R141 ;  /* 0x000000ce4dab7223 */ /* 0x000fe2000001008d */
[----:B------:R-:W-:Y:S01]  /*18fd0*/  F2FP.F16.F32.PACK_AB R168, R197, R196 ;  /* 0x000000c4c5a8723e */ /* 0x000fe200000000ff */
[----:B------:R-:W-:Y:S01]  /*18fe0*/  FFMA.FTZ R172, R48, R201, R112 ;  /* 0x000000c930ac7223 */ /* 0x000fe20000010070 */
[----:B------:R-:W1:Y:S01]  /*18ff0*/  LDC.64 R196, c[0x0][0x2c0] ;  /* 0x0000b000ffc47b82 */ /* 0x000e620000000a00 */
        /* <DEDUP_REMOVED lines=20> */
[----:B------:R-:W-:Y:S01]  /*19140*/  IADD3.X R201, R179, UR15, RZ, P2, !PT ;  /* 0x0000000fb3c97c10 */ /* 0x000fe200097fe4ff */
[----:B------:R-:W-:Y:S01]  /*19150*/  FFMA.FTZ R210, R41, R210, R105 ;  /* 0x000000d229d27223 */ /* 0x000fe20000010069 */
[----:B------:R-:W-:Y:S01]  /*19160*/  F2FP.F16.F32.PACK_AB R179, R206, R203 ;  /* 0x000000cbceb3723e */ /* 0x000fe200000000ff */
[----:B0-----:R-:W-:Y:S01]  /*19170*/  IMAD.WIDE.U32 R202, R192, 0x10, R204 ;  /* 0x00000010c0ca7825 */ /* 0x001fe200078e00cc */
[----:B------:R-:W-:Y:S01]  /*19180*/  F2FP.F16.F32.PACK_AB R175, R248, R175 ;  /* 0x000000aff8af723e */ /* 0x000fe200000000ff */
[----:B------:R0:W-:Y:S02]  /*19190*/  STG.E.128 desc[UR4][R200.64], R164 ;  /* 0x000000a4c8007986 */ /* 0x0001e4000c101d04 */
[----:B------:R-:W-:Y:S01]  /*191a0*/  FFMA.FTZ R217, R36, R217, R100 ;  /* 0x000000d924d97223 */ /* 0x000fe20000010064 */
[----:B-1----:R-:W-:Y:S01]  /*191b0*/  IMAD.WIDE.U32 R206, R192, 0x10, R196 ;  /* 0x00000010c0ce7825 */ /* 0x002fe200078e00c4 */
[----:B------:R-:W-:Y:S01]  /*191c0*/  SHF.L.U32 R192, R193, 0x4, RZ ;  /* 0x00000004c1c07819 */ /* 0x000fe200000006ff */
[----:B------:R1:W-:Y:S02]  /*191d0*/  STG.E.128 desc[UR4][R202.64], R168 ;  /* 0x000000a8ca007986 */ /* 0x0003e4000c101d04 */
[----:B------:R-:W-:Y:S01]  /*191e0*/  FFMA.FTZ R219, R38, R219, R102 ;  /* 0x000000db26db7223 */ /* 0x000fe20000010066 */
[----:B------:R-:W-:-:S04]  /*191f0*/  IMAD.WIDE.U32 R204, R194, 0x10, R204 ;  /* 0x00000010c2cc7825 */ /* 0x000fc800078e00cc */
[----:B------:R-:W-:Y:S01]  /*19200*/  FFMA.FTZ R220, R39, R220, R103 ;  /* 0x000000dc27dc7223 */ /* 0x000fe20000010067 */
[----:B------:R2:W-:Y:S01]  /*19210*/  STG.E.128 desc[UR4][R206.64], R172 ;  /* 0x000000acce007986 */ /* 0x0005e2000c101d04 */
[----:B------:R-:W-:Y:S01]  /*19220*/  FFMA.FTZ R214, R43, R214, R107 ;  /* 0x000000d62bd67223 */ /* 0x000fe2000001006b */
[----:B------:R-:W-:Y:S01]  /*19230*/  SHF.R.U32.HI R193, RZ, 0x1c, R193 ;  /* 0x0000001cffc17819 */ /* 0x000fe200000116c1 */
[----:B------:R-:W-:Y:S01]  /*19240*/  IMAD.WIDE.U32 R194, R194, 0x10, R196 ;  /* 0x00000010c2c27825 */ /* 0x000fe200078e00c4 */
[----:B------:R3:W-:Y:S03]  /*19250*/  STG.E.128 desc[UR4][R204.64], R176 ;  /* 0x000000b0cc007986 */ /* 0x0007e6000c101d04 */
[----:B------:R-:W-:Y:S02]  /*19260*/  VIADD R183, R183, UR16 ;  /* 0x00000010b7b77c36 */ /* 0x000fe40008000000 */
[----:B0-----:R-:W-:Y:S01]  /*19270*/  FFMA.FTZ R166, R37, R218, R101 ;  /* 0x000000da25a67223 */ /* 0x001fe20000010065 */
[----:B------:R-:W-:-:S02]  /*19280*/  F2FP.F16.F32.PACK_AB R167, R220, R219 ;  /* 0x000000dbdca7723e */ /* 0x000fc400000000ff */
[----:B------:R-:W-:Y:S01]  /*19290*/  F2FP.F16.F32.PACK_AB R165, R214, R213 ;  /* 0x000000d5d6a5723e */ /* 0x000fe200000000ff */
[----:B-1----:R-:W-:Y:S01]  /*192a0*/  FFMA.FTZ R168, R64, R199, R128 ;  /* 0x000000c740a87223 */ /* 0x002fe20000010080 */
[----:B------:R-:W-:Y:S01]  /*192b0*/  FFMA.FTZ R169, R65, R208, R129 ;  /* 0x000000d041a97223 */ /* 0x000fe20000010081 */
[----:B------:R-:W-:Y:S01]  /*192c0*/  FFMA.FTZ R170, R67, R212, R131 ;  /* 0x000000d443aa7223 */ /* 0x000fe20000010083 */
[----:B------:R-:W-:Y:S01]  /*192d0*/  FFMA.FTZ R171, R60, R215, R124 ;  /* 0x000000d73cab7223 */ /* 0x000fe2000001007c */
[----:B--2---:R-:W-:Y:S01]  /*192e0*/  FFMA.FTZ R172, R61, R216, R125 ;  /* 0x000000d83dac7223 */ /* 0x004fe2000001007d */
[----:B------:R-:W-:Y:S01]  /*192f0*/  FFMA.FTZ R173, R62, R221, R126 ;  /* 0x000000dd3ead7223 */ /* 0x000fe2000001007e */
[----:B------:R-:W-:Y:S01]  /*19300*/  F2FP.F16.F32.PACK_AB R168, R169, R168 ;  /* 0x000000a8a9a8723e */ /* 0x000fe200000000ff */
[----:B------:R-:W-:Y:S01]  /*19310*/  FFMA.FTZ R169, R66, R211, R130 ;  /* 0x000000d342a97223 */ /* 0x000fe20000010082 */
[----:B------:R-:W-:Y:S01]  /*19320*/  FFMA.FTZ R174, R63, R242, R127 ;  /* 0x000000f23fae7223 */ /* 0x000fe2000001007f */
[----:B---3--:R-:W-:Y:S01]  /*19330*/  FFMA.FTZ R179, R29, R216, R93 ;  /* 0x000000d81db37223 */ /* 0x008fe2000001005d */
        /* <DEDUP_REMOVED lines=8> */
[----:B------:R-:W-:Y:S01]  /*193c0*/  IADD3 R178, P2, R192, UR12, RZ ;  /* 0x0000000cc0b27c10 */ /* 0x000fe2000ff5e0ff */
[----:B------:R-:W-:Y:S01]  /*193d0*/  FFMA.FTZ R173, R34, R211, R98 ;  /* 0x000000d322ad7223 */ /* 0x000fe20000010062 */
[----:B------:R-:W-:Y:S01]  /*193e0*/  FFMA.FTZ R177, R33, R208, R97 ;  /* 0x000000d021b17223 */ /* 0x000fe20000010061 */
[----:B------:R-:W-:-:S02]  /*193f0*/  IADD3 R192, P3, R192, UR14, RZ ;  /* 0x0000000ec0c07c10 */ /* 0x000fc4000ff7e0ff */
[----:B------:R-:W-:Y:S02]  /*19400*/  F2FP.F16.F32.PACK_AB R166, R166, R217 ;  /* 0x000000d9a6a6723e */ /* 0x000fe400000000ff */
[----:B------:R-:W-:Y:S02]  /*19410*/  F2FP.F16.F32.PACK_AB R164, R210, R209 ;  /* 0x000000d1d2a4723e */ /* 0x000fe400000000ff */
[----:B------:R-:W-:Y:S02]  /*19420*/  F2FP.F16.F32.PACK_AB R174, R179, R174 ;  /* 0x000000aeb3ae723e */ /* 0x000fe400000000ff */
[C---:B------:R-:W-:Y:S01]  /*19430*/  IADD3.X R179, R193.reuse, UR13, RZ, P2, !PT ;  /* 0x0000000dc1b37c10 */ /* 0x040fe200097fe4ff */
[----:B------:R0:W-:Y:S01]  /*19440*/  STG.E.128 desc[UR4][R194.64], R164 ;  /* 0x000000a4c2007986 */ /* 0x0001e2000c101d04 */
[----:B------:R-:W-:Y:S02]  /*19450*/  F2FP.F16.F32.PACK_AB R175, R242, R175 ;  /* 0x000000aff2af723e */ /* 0x000fe400000000ff */
[----:B------:R-:W-:Y:S01]  /*19460*/  F2FP.F16.F32.PACK_AB R173, R212, R173 ;  /* 0x000000add4ad723e */ /* 0x000fe200000000ff */
[----:B------:R0:W-:Y:S01]  /*19470*/  STG.E.128 desc[UR4][R178.64], R168 ;  /* 0x000000a8b2007986 */ /* 0x0001e2000c101d04 */
[----:B------:R-:W-:-:S02]  /*19480*/  IADD3.X R193, R193, UR15, RZ, P3, !PT ;  /* 0x0000000fc1c17c10 */ /* 0x000fc40009ffe4ff */
[----:B------:R-:W-:Y:S02]  /*19490*/  F2FP.F16.F32.PACK_AB R172, R177, R172 ;  /* 0x000000acb1ac723e */ /* 0x000fe400000000ff */
[----:B------:R-:W-:Y:S02]  /*194a0*/  ISETP.GE.AND P2, PT, R183, UR17, PT ;  /* 0x00000011b7007c0c */ /* 0x000fe4000bf46270 */
[----:B------:R-:W-:Y:S01]  /*194b0*/  SEL R176, RZ, 0x1, P1 ;  /* 0x00000001ffb07807 */ /* 0x000fe20000800000 */
[----:B------:R0:W-:Y:S10]  /*194c0*/  STG.E.128 desc[UR4][R192.64], R172 ;  /* 0x000000acc0007986 */ /* 0x0001f4000c101d04 */
[----:B------:R-:W-:Y:S05]  /*194d0*/  @!P2 BRA `(.L_x_15084) ;  /* 0xfffffe7400c8a947 */ /* 0x000fea000383ffff */
[----:B------:R-:W-:Y:S05]  /*194e0*/  EXIT ;  /* 0x000000000000794d */ /* 0x000fea0003800000 */
.L_x_15083:
[----:B------:R-:W-:Y:S01]  /*194f0*/  HFMA2.MMA R207, -RZ, RZ, 0, 1.847743988037109375e-06 ;  /* 0x0000001fffcf7435 */ /* 0x000fe200000001ff */
[----:B0-----:R-:W-:Y:S01]  /*19500*/  MOV R175, R196 ;  /* 0x000000c400af7202 */ /* 0x001fe20000000f00 */
[----:B------:R-:W-:Y:S02]  /*19510*/  IMAD.MOV.U32 R204, RZ, RZ, 0x1 ;  /* 0x00000001ffcc7424 */ /* 0x000fe400078e00ff */
[----:B------:R-:W-:-:S07]  /*19520*/  IMAD.MOV.U32 R174, RZ, RZ, -0x1 ;  /* 0xffffffffffae7424 */ /* 0x000fce00078e00ff */
[----:B-1----:R-:W-:Y:S05]  /*19530*/  WARPSYNC.COLLECTIVE R174, `(.L_x_15085) ;  /* 0x00000000ae087348 */ /* 0x002fea0003c00000 */
[----:B------:R0:W2:Y:S02]  /*19540*/  SHFL.BFLY P3, R173, R175, R204, R207 ;  /* 0x0c0000ccafad7389 */ /* 0x0000a400000600cf */
[----:B012---:R-:W-:Y:S01]  /*19550*/  ENDCOLLECTIVE ;  /* 0x000000000000791b */ /* 0x007fe20003800000 */
.L_x_15085:
[----:B------:R-:W-:Y:S01]  /*19560*/  HFMA2.MMA R204, -RZ, RZ, 0, 1.1920928955078125e-07 ;  /* 0x00000002ffcc7435 */ /* 0x000fe200000001ff */
[----:B------:R-:W-:-:S05]  /*19570*/  MOV R165, R173 ;  /* 0x000000ad00a57202 */ /* 0x000fca0000000f00 */
[----:B------:R-:W-:-:S04]  /*19580*/  FADD.FTZ R166, R196, R165 ;  /* 0x000000a5c4a67221 */ /* 0x000fc80000010000 */
[----:B------:R-:W-:-:S07]  /*19590*/  IMAD.MOV.U32 R175, RZ, RZ, R166 ;  /* 0x000000ffffaf7224 */ /* 0x000fce00078e00a6 */
[----:B------:R-:W-:Y:S05]  /*195a0*/  WARPSYNC.COLLECTIVE R174, `(.L_x_15086) ;  /* 0x00000000ae087348 */ /* 0x000fea0003c00000 */
[----:B------:R0:W1:Y:S02]  /*195b0*/  SHFL.BFLY P3, R173, R175, R204, R207 ;  /* 0x0c0000ccafad7389 */ /* 0x00006400000600cf */
[----:B01----:R-:W-:Y:S01]  /*195c0*/  ENDCOLLECTIVE ;  /* 0x000000000000791b */ /* 0x003fe20003800000 */
.L_x_15086:
[----:B------:R-:W-:Y:S02]  /*195d0*/  IMAD.MOV.U32 R204, RZ, RZ, 0x4 ;  /* 0x00000004ffcc7424 */ /* 0x000fe400078e00ff */
[----:B------:R-:W-:-:S04]  /*195e0*/  IMAD.MOV.U32 R165, RZ, RZ, R173 ;  /* 0x000000ffffa57224 */ /* 0x000fc800078e00ad */
[----:B------:R-:W-:-:S05]  /*195f0*/  FADD.FTZ R167, R166, R165 ;  /* 0x000000a5a6a77221 */ /* 0x000fca0000010000 */
[----:B------:R-:W-:-:S07]  /*19600*/  MOV R175, R167 ;  /* 0x000000a700af7202 */ /* 0x000fce0000000f00 */
[----:B------:R-:W-:Y:S05]  /*19610*/  WARPSYNC.COLLECTIVE R174, `(.L_x_15087) ;  /* 0x00000000ae087348 */ /* 0x000fea0003c00000 */
[----:B------:R0:W1:Y:S02]  /*19620*/  SHFL.BFLY P3, R173, R175, R204, R207 ;  /* 0x0c0000ccafad7389 */ /* 0x00006400000600cf */
[----:B01----:R-:W-:Y:S01]  /*19630*/  ENDCOLLECTIVE ;  /* 0x000000000000791b */ /* 0x003fe20003800000 */
.L_x_15087:
[----:B------:R-:W-:Y:S01]  /*19640*/  HFMA2.MMA R204, -RZ, RZ, 0, 4.76837158203125e-07 ;  /* 0x00000008ffcc7435 */ /* 0x000fe200000001ff */
[----:B------:R-:W-:-:S05]  /*19650*/  MOV R164, R173 ;  /* 0x000000ad00a47202 */ /* 0x000fca0000000f00 */
[----:B------:R-:W-:-:S04]  /*19660*/  FADD.FTZ R170, R167, R164 ;  /* 0x000000a4a7aa7221 */ /* 0x000fc80000010000 */
[----:B------:R-:W-:-:S07]  /*19670*/  IMAD.MOV.U32 R175, RZ, RZ, R170 ;  /* 0x000000ffffaf7224 */ /* 0x000fce00078e00aa */
[----:B------:R-:W-:Y:S05]  /*19680*/  WARPSYNC.COLLECTIVE R174, `(.L_x_15088) ;  /* 0x00000000ae087348 */ /* 0x000fea0003c00000 */
[----:B------:R0:W1:Y:S02]  /*19690*/  SHFL.BFLY P3, R173, R175, R204, R207 ;  /* 0x0c0000ccafad7389 */ /* 0x00006400000600cf */
[----:B01----:R-:W-:Y:S01]  /*196a0*/  ENDCOLLECTIVE ;  /* 0x000000000000791b */ /* 0x003fe20003800000 */
.L_x_15088:
[----:B------:R-:W-:Y:S02]  /*196b0*/  IMAD.MOV.U32 R204, RZ, RZ, 0x10 ;  /* 0x00000010ffcc7424 */ /* 0x000fe400078e00ff */
[----:B------:R-:W-:-:S04]  /*196c0*/  IMAD.MOV.U32 R165, RZ, RZ, R173 ;  /* 0x000000ffffa57224 */ /* 0x000fc800078e00ad */
[----:B------:R-:W-:-:S05]  /*196d0*/  FADD.FTZ R171, R170, R165 ;  /* 0x000000a5aaab7221 */ /* 0x000fca0000010000 */
[----:B------:R-:W-:-:S07]  /*196e0*/  MOV R175, R171 ;  /* 0x000000ab00af7202 */ /* 0x000fce0000000f00 */
[----:B------:R-:W-:Y:S05]  /*196f0*/  WARPSYNC.COLLECTIVE R174, `(.L_x_15089) ;  /* 0x00000000ae087348 */ /* 0x000fea0003c00000 */
[----:B------:R0:W1:Y:S02]  /*19700*/  SHFL.BFLY P3, R173, R175, R204, R207 ;  /* 0x0c0000ccafad7389 */ /* 0x00006400000600cf */
[----:B01----:R-:W-:Y:S01]  /*19710*/  ENDCOLLECTIVE ;  /* 0x000000000000791b */ /* 0x003fe20003800000 */
.L_x_15089:
        /* <DEDUP_REMOVED lines=72> */
.L_x_15090:
[----:B------:R-:W-:Y:S02]  /*19ba0*/  IMAD.MOV.U32 R204, RZ, RZ, 0x2 ;  /* 0x00000002ffcc7424 */ /* 0x000fe400078e00ff */
[----:B------:R-:W-:-:S04]  /*19bb0*/  IMAD.MOV.U32 R166, RZ, RZ, R173 ;  /* 0x000000ffffa67224 */ /* 0x000fc800078e00ad */
[----:B------:R-:W-:-:S05]  /*19bc0*/  FADD.FTZ R166, R165, R166 ;  /* 0x000000a6a5a67221 */ /* 0x000fca0000010000 */
[----:B------:R-:W-:-:S07]  /*19bd0*/  MOV R175, R166 ;  /* 0x000000a600af7202 */ /* 0x000fce0000000f00 */
[----:B------:R-:W-:Y:S05]  /*19be0*/  WARPSYNC.COLLECTIVE R174, `(.L_x_15091) ;  /* 0x00000000ae087348 */ /* 0x000fea0003c00000 */
[----:B------:R0:W1:Y:S02]  /*19bf0*/  SHFL.BFLY P3, R173, R175, R204, R207 ;  /* 0x0c0000ccafad7389 */ /* 0x00006400000600cf */
[----:B01----:R-:W-:Y:S01]  /*19c00*/  ENDCOLLECTIVE ;  /* 0x000000000000791b */ /* 0x003fe20003800000 */
.L_x_15091:
[----:B------:R-:W-:Y:S01]  /*19c10*/  HFMA2.MMA R204, -RZ, RZ, 0, 2.384185791015625e-07 ;  /* 0x00000004ffcc7435 */ /* 0x000fe200000001ff */
[----:B------:R-:W-:-:S05]  /*19c20*/  MOV R167, R173 ;  /* 0x000000ad00a77202 */ /* 0x000fca0000000f00 */
[----:B------:R-:W-:-:S04]  /*19c30*/  FADD.FTZ R167, R166, R167 ;  /* 0x000000a7a6a77221 */ /* 0x000fc80000010000 */
[----:B------:R-:W-:-:S07]  /*19c40*/  IMAD.MOV.U32 R175, RZ, RZ, R167 ;  /* 0x000000ffffaf7224 */ /* 0x000fce00078e00a7 */
[----:B------:R-:W-:Y:S05]  /*19c50*/  WARPSYNC.COLLECTIVE R174, `(.L_x_15092) ;  /* 0x00000000ae087348 */ /* 0x000fea0003c00000 */
[----:B------:R0:W1:Y:S02]  /*19c60*/  SHFL.BFLY P3, R173, R175, R204, R207 ;  /* 0x0c0000ccafad7389 */ /* 0x00006400000600cf */
[----:B01----:R-:W-:Y:S01]  /*19c70*/  ENDCOLLECTIVE ;  /* 0x000000000000791b */ /* 0x003fe20003800000 */
.L_x_15092:
[----:B------:R-:W-:Y:S02]  /*19c80*/  IMAD.MOV.U32 R204, RZ, RZ, 0x8 ;  /* 0x00000008ffcc7424 */ /* 0x000fe400078e00ff */
[----:B------:R-:W-:-:S04]  /*19c90*/  IMAD.MOV.U32 R170, RZ, RZ, R173 ;  /* 0x000000ffffaa7224 */ /* 0x000fc800078e00ad */
[----:B------:R-:W-:-:S05]  /*19ca0*/  FADD.FTZ R170, R167, R170 ;  /* 0x000000aaa7aa7221 */ /* 0x000fca0000010000 */
[----:B------:R-:W-:-:S07]  /*19cb0*/  MOV R175, R170 ;  /* 0x000000aa00af7202 */ /* 0x000fce0000000f00 */
[----:B------:R-:W-:Y:S05]  /*19cc0*/  WARPSYNC.COLLECTIVE R174, `(.L_x_15093) ;  /* 0x00000000ae087348 */ /* 0x000fea0003c00000 */
[----:B------:R0:W1:Y:S02]  /*19cd0*/  SHFL.BFLY P3, R173, R175, R204, R207 ;  /* 0x0c0000ccafad7389 */ /* 0x00006400000600cf */
[----:B01----:R-:W-:Y:S01]  /*19ce0*/  ENDCOLLECTIVE ;  /* 0x000000000000791b */ /* 0x003fe20003800000 */
.L_x_15093:
[----:B------:R-:W-:Y:S01]  /*19cf0*/  HFMA2.MMA R204, -RZ, RZ, 0, 9.5367431640625e-07 ;  /* 0x00000010ffcc7435 */ /* 0x000fe200000001ff */
[----:B------:R-:W-:-:S05]  /*19d00*/  MOV R171, R173 ;  /* 0x000000ad00ab7202 */ /* 0x000fca0000000f00 */
[----:B------:R-:W-:-:S04]  /*19d10*/  FADD.FTZ R172, R170, R171 ;  /* 0x000000abaaac7221 */ /* 0x000fc80000010000 */
[----:B------:R-:W-:-:S07]  /*19d20*/  IMAD.MOV.U32 R175, RZ, RZ, R172 ;  /* 0x000000ffffaf7224 */ /* 0x000fce00078e00ac */
[----:B------:R-:W-:Y:S05]  /*19d30*/  WARPSYNC.COLLECTIVE R174, `(.L_x_15094) ;  /* 0x00000000ae087348 */ /* 0x000fea0003c00000 */
[----:B------:R0:W1:Y:S02]  /*19d40*/  SHFL.BFLY P3, R173, R175, R204, R207 ;  /* 0x0c0000ccafad7389 */ /* 0x00006400000600cf */
[----:B01----:R-:W-:Y:S01]  /*19d50*/  ENDCOLLECTIVE ;  /* 0x000000000000791b */ /* 0x003fe20003800000 */
.L_x_15094:
[----:B------:R-:W-:Y:S05]  /*19d60*/  BRA `(.L_x_15095) ;  /* 0xffffffe400c87947 */ /* 0x000fea000383ffff */
.L_x_15096:
        /* <DEDUP_REMOVED lines=9> */
.L_x_27065:


//--------------------- .text._ZN10layer_norm31ln_parallel_residual_fwd_kernelINS_13Kernel_traitsIf6__halfS2_S2_fjLj4096ELj1ELj1ELj4ELj16ENS_18Kernel_traits_baseILj4096EfS2_S2_S2_fjLj128EEEEELb1ELb1ELb0EEEvNS_9FwdParamsE --------------------------
	.section	.text._ZN10layer_norm31ln_parallel_residual_fwd_kernelINS_13Kernel_traitsIf6__halfS2_S2_fjLj4096ELj1ELj1ELj4ELj16ENS_18Kernel_traits_baseILj4096EfS2_S2_S2_fjLj128EEEEELb1ELb1ELb0EEEvNS_9FwdParamsE,"ax",@progbits
	.align	128
        .global         _ZN10layer_norm31ln_parallel_residual_fwd_kernelINS_13Kernel_traitsIf6__halfS2_S2_fjLj4096ELj1ELj1ELj4ELj16ENS_18Kernel_traits_baseILj4096EfS2_S2_S2_fjLj128EEEEELb1ELb1ELb0EEEvNS_9FwdParamsE
        .type           _ZN10layer_norm31ln_parallel_residual_fwd_kernelINS_13Kernel_traitsIf6__halfS2_S2_fjLj4096ELj1ELj1ELj4ELj16ENS_18Kernel_traits_baseILj4096EfS2_S2_S2_fjLj128EEEEELb1ELb1ELb0EEEvNS_9FwdParamsE,@function
        .size           _ZN10layer_norm31ln_parallel_residual_fwd_kernelINS_13Kernel_traitsIf6__halfS2_S2_fjLj4096ELj1ELj1ELj4ELj16ENS_18Kernel_traits_baseILj4096EfS2_S2_S2_fjLj128EEEEELb1ELb1ELb0EEEvNS_9FwdParamsE,(.L_x_27066 - _ZN10layer_norm31ln_parallel_residual_fwd_kernelINS_13Kernel_traitsIf6__halfS2_S2_fjLj4096ELj1ELj1ELj4ELj16ENS_18Kernel_traits_baseILj4096EfS2_S2_S2_fjLj128EEEEELb1ELb1ELb0EEEvNS_9FwdParamsE)
        .other          _ZN10layer_norm31ln_parallel_residual_fwd_kernelINS_13Kernel_traitsIf6__halfS2_S2_fjLj4096ELj1ELj1ELj4ELj16ENS_18Kernel_traits_baseILj4096EfS2_S2_S2_fjLj128EEEEELb1ELb1ELb0EEEvNS_9FwdParamsE,@"STO_CUDA_ENTRY STV_DEFAULT"
_ZN10layer_norm31ln_parallel_residual_fwd_kernelINS_13Kernel_traitsIf6__halfS2_S2_fjLj4096ELj1ELj1ELj4ELj16ENS_18Kernel_traits_baseILj4096EfS2_S2_S2_fjLj128EEEEELb1ELb1ELb0EEEvNS_9FwdParamsE:
.text._ZN10layer_norm31ln_parallel_residual_fwd_kernelINS_13Kernel_traitsIf6__halfS2_S2_fjLj4096ELj1ELj1ELj4ELj16ENS_18Kernel_traits_baseILj4096EfS2_S2_S2_fjLj128EEEEELb1ELb1ELb0EEEvNS_9FwdParamsE:
        /* <DEDUP_REMOVED lines=18> */
[----:B------:R-:W-:Y:S01]  /*0120*/  LOP3.LUT R16, R16, 0xffffffdf, RZ, 0xc0, !PT ;  /* 0xffffffdf10107812 */ /* 0x000fe200078ec0ff */
[----:B------:R-:W-:Y:S01]  /*0130*/  BSSY B0, `(.L_x_15097) ;  /* 0x0000060000007945 */ /* 0x000fe20003800000 */
[----:B--2---:R-:W-:-:S02]  /*0140*/  @P0 R2UR UR6, R2 ;  /* 0x00000000020602ca */ /* 0x004fc400000e0000 */
[----:B------:R-:W-:Y:S01]  /*0150*/  @P0 R2UR UR7, R3 ;  /* 0x00000000030702ca */ /* 0x000fe200000e0000 */
[----:B0-----:R-:W-:-:S04]  /*0160*/  IMAD R2, R9, UR8, R0 ;  /* 0x0000000809027c24 */ /* 0x001fc8000f8e0200 */
[----:B------:R-:W-:Y:S01]  /*0170*/  IMAD.WIDE.U32 R8, R2, -0x326172a9, RZ ;  /* 0xcd9e8d5702087825 */ /* 0x000fe200078e00ff */
[----:B---3--:R-:W-:-:S05]  /*0180*/  @P0 IADD3 R10, P1, R4, R13, RZ ;  /* 0x0000000d040a0210 */ /* 0x008fca0007f3e0ff */
[----:B------:R-:W-:-:S05]  /*0190*/  @P0 IMAD.X R11, RZ, RZ, R5, P1 ;  /* 0x000000ffff0b0224 */ /* 0x000fca00008e0605 */
[--C-:B------:R-:W-:Y:S02]  /*01a0*/  SHF.R.U64 R3, R10, 0x2, R11.reuse ;  /* 0x000000020a037819 */ /* 0x100fe4000000120b */
        /* <DEDUP_REMOVED lines=36> */
[----:B------:R-:W-:Y:S01]  /*03f0*/  IMAD.WIDE.U32 R8, R9, -0x326172a9, RZ ;  /* 0xcd9e8d5709087825 */ /* 0x000fe200078e00ff */
[----:B------:R-:W-:-:S03]  /*0400*/  LOP3.LUT R5, R0, 0x7f, RZ, 0xc0, !PT ;  /* 0x0000007f00057812 */ /* 0x000fc600078ec0ff */
[----:B------:R-:W-:Y:S01]  /*0410*/  IMAD.WIDE.U32 R6, R6, -0x2daee0ad, RZ ;  /* 0xd2511f5306067825 */ /* 0x000fe200078e00ff */
[----:B------:R-:W-:Y:S01]  /*0420*/  LOP3.LUT R14, R9, UR30, R14, 0x96, !PT ;  /* 0x0000001e090e7c12 */ /* 0x000fe2000f8e960e */
[----:B------:R-:W-:Y:S01]  /*0430*/  UIADD3 UR33, UR7, 0x1fd5c5a3, URZ ;  /* 0x1fd5c5a307217890 */ /* 0x000fe2000fffe03f */
[----:B------:R-:W-:Y:S02]  /*0440*/  MOV R11, R5 ;  /* 0x00000005000b7202 */ /* 0x000fe40000000f00 */
[----:B------:R-:W-:Y:S02]  /*0450*/  LOP3.LUT R12, R7, UR31, R12, 0x96, !PT ;  /* 0x0000001f070c7c12 */ /* 0x000fe4000f8e960c */
[----:B-1----:R-:W-:Y:S01]  /*0460*/  SHF.R.S32.HI R7, RZ, 0x1f, R18 ;  /* 0x0000001fff077819 */ /* 0x002fe20000011412 */
[----:B------:R-:W-:-:S03]  /*0470*/  IMAD.WIDE.U32 R14, R14, -0x2daee0ad, RZ ;  /* 0xd2511f530e0e7825 */ /* 0x000fc600078e00ff */
[----:B------:R-:W-:Y:S02]  /*0480*/  LEA.HI R18, R7, R18, RZ, 0x3 ;  /* 0x0000001207127211 */ /* 0x000fe400078f18ff */
[----:B------:R-:W-:Y:S02]  /*0490*/  LOP3.LUT R7, R11, 0x7f, RZ, 0x3c, !PT ;  /* 0x0000007f0b077812 */ /* 0x000fe400078e3cff */
[----:B------:R-:W-:Y:S02]  /*04a0*/  LOP3.LUT R20, R15, UR33, R6, 0x96, !PT ;  /* 0x000000210f147c12 */ /* 0x000fe4000f8e9606 */
[----:B------:R-:W-:-:S04]  /*04b0*/  LEA.HI.SX32 R6, R18, R7, 0x1d ;  /* 0x0000000712067211 */ /* 0x000fc800078feaff */
[C---:B------:R-:W-:Y:S02]  /*04c0*/  LOP3.LUT P5, RZ, R6.reuse, 0xffffff80, RZ, 0xc0, !PT ;  /* 0xffffff8006ff7812 */ /* 0x040fe400078ac0ff */
[C---:B------:R-:W-:Y:S02]  /*04d0*/  ISETP.GE.U32.AND P4, PT, R6.reuse, 0x100, PT ;  /* 0x000001000600780c */ /* 0x040fe40003f86070 */
[----:B------:R-:W-:-:S09]  /*04e0*/  ISETP.GE.U32.AND P3, PT, R6, 0x180, PT ;  /* 0x000001800600780c */ /* 0x000fd20003f66070 */
[----:B------:R-:W-:-:S04]  /*04f0*/  @P5 LOP3.LUT R16, R16, 0x20, RZ, 0xfc, !PT ;  /* 0x0000002010105812 */ /* 0x000fc800078efcff */
[----:B------:R-:W-:-:S04]  /*0500*/  LOP3.LUT R16, R16, 0xfffffeff, RZ, 0xc0, !PT ;  /* 0xfffffeff10107812 */ /* 0x000fc800078ec0ff */
[----:B------:R-:W-:Y:S02]  /*0510*/  @P4 LOP3.LUT R16, R16, 0x100, RZ, 0xfc, !PT ;  /* 0x0000010010104812 */ /* 0x000fe400078efcff */
[----:B------:R-:W-:Y:S01]  /*0520*/  ISETP.GE.U32.AND P2, PT, R6, 0x200, PT ;  /* 0x000002000600780c */ /* 0x000fe20003f46070 */
[----:B------:R-:W-:Y:S01]  /*0530*/  UIADD3 UR32, UR6, 0x5384540f, URZ ;  /* 0x5384540f06207890 */ /* 0x000fe2000fffe03f */
[----:B------:R-:W-:Y:S01]  /*0540*/  LOP3.LUT R16, R16, 0xffffff7f, RZ, 0xc0, !PT ;  /* 0xffffff7f10107812 */ /* 0x000fe200078ec0ff */
[----:B------:R-:W-:Y:S01]  /*0550*/  IMAD.WIDE.U32 R12, R12, -0x326172a9, RZ ;  /* 0xcd9e8d570c0c7825 */ /* 0x000fe200078e00ff */
[----:B------:R-:W-:Y:S02]  /*0560*/  UIADD3 UR34, UR6, -0xe443238, URZ ;  /* 0xf1bbcdc806227890 */ /* 0x000fe4000fffe03f */
[----:B------:R-:W-:Y:S01]  /*0570*/  @P3 LOP3.LUT R16, R16, 0x80, RZ, 0xfc, !PT ;  /* 0x0000008010103812 */ /* 0x000fe200078efcff */
[----:B------:R-:W-:Y:S01]  /*0580*/  IMAD.HI.U32 R7, R20, -0x326172a9, RZ ;  /* 0xcd9e8d5714077827 */ /* 0x000fe200078e00ff */
[----:B------:R-:W-:Y:S01]  /*0590*/  LOP3.LUT R19, R13, UR32, R8, 0x96, !PT ;  /* 0x000000200d137c12 */ /* 0x000fe2000f8e9608 */
[----:B------:R-:W-:Y:S01]  /*05a0*/  UIADD3 UR35, UR7, -0x24c28bd8, URZ ;  /* 0xdb3d742807237890 */ /* 0x000fe2000fffe03f */
[----:B------:R-:W-:Y:S01]  /*05b0*/  LOP3.LUT R16, R16, 0xffffffbf, RZ, 0xc0, !PT ;  /* 0xffffffbf10107812 */ /* 0x000fe200078ec0ff */
[----:B------:R-:W-:Y:S01]  /*05c0*/  UIADD3 UR36, UR6, -0x700cb87f, URZ ;  /* 0x8ff3478106247890 */ /* 0x000fe2000fffe03f */
[----:B------:R-:W-:Y:S01]  /*05d0*/  LOP3.LUT R21, R7, UR34, R12, 0x96, !PT ;  /* 0x0000002207157c12 */ /* 0x000fe2000f8e960c */
[----:B------:R-:W-:Y:S01]  /*05e0*/  UIADD3 UR37, UR7, -0x695add53, URZ ;  /* 0x96a522ad07257890 */ /* 0x000fe2000fffe03f */
[----:B------:R-:W-:Y:S01]  /*05f0*/  LEA.HI R7, R0, UR8, RZ, 0x19 ;  /* 0x0000000800077c11 */ /* 0x000fe2000f8fc8ff */
        /* <DEDUP_REMOVED lines=19> */
.L_x_15098:
[----:B------:R-:W-:Y:S05]  /*0730*/  BSYNC B0 ;  /* 0x0000000000007941 */ /* 0x000fea0003800000 */
.L_x_15097:
        /* <DEDUP_REMOVED lines=18> */
.L_x_15100:
[----:B------:R-:W-:Y:S05]  /*0860*/  BSYNC B0 ;  /* 0x0000000000007941 */ /* 0x000fea0003800000 */
.L_x_15099:
        /* <DEDUP_REMOVED lines=18> */
.L_x_15102:
[----:B------:R-:W-:Y:S05]  /*0990*/  BSYNC B0 ;  /* 0x0000000000007941 */ /* 0x000fea0003800000 */
.L_x_15101:
        /* <DEDUP_REMOVED lines=17> */
.L_x_15104:
[----:B------:R-:W-:Y:S05]  /*0ab0*/  BSYNC B0 ;  /* 0x0000000000007941 */ /* 0x000fea0003800000 */
.L_x_15103:
[----:B------:R-:W-:Y:S01]  /*0ac0*/  ULDC UR8, c[0x0][0x214] ;  /* 0x0000850000087ab9 */ /* 0x000fe20000000800 */
[----:B------:R-:W-:Y:S02]  /*0ad0*/  LOP3.LUT R14, R17, UR35, R14, 0x96, !PT ;  /* 0x00000023110e7c12 */ /* 0x000fe4000f8e960e */
[----:B------:R-:W-:-:S13]  /*0ae0*/  ISETP.GE.AND P0, PT, R7, UR8, PT ;  /* 0x0000000807007c0c */ /* 0x000fda000bf06270 */
[----:B------:R-:W-:Y:S05]  /*0af0*/  @P0 EXIT ;  /* 0x000000000000094d */ /* 0x000fea0003800000 */
[----:B------:R-:W-:Y:S01]  /*0b00*/  SHF.R.S32.HI R18, RZ, 0x3, R18 ;  /* 0x00000003ff127819 */ /* 0x000fe20000011412 */
[----:B0123--:R-:W-:Y:S01]  /*0b10*/  IMAD R12, R19, -0x2daee0ad, RZ ;  /* 0xd2511f53130c7824 */ /* 0x00ffe200078e02ff */
[----:B------:R-:W-:Y:S01]  /*0b20*/  LOP3.LUT R9, R0, 0x60, RZ, 0xc0, !PT ;  /* 0x0000006000097812 */ /* 0x000fe200078ec0ff */
[----:B------:R-:W-:Y:S01]  /*0b30*/  IMAD.HI.U32 R15, R21, -0x2daee0ad, RZ ;  /* 0xd2511f53150f7827 */ /* 0x000fe200078e00ff */
[----:B------:R-:W-:Y:S01]  /*0b40*/  LOP3.LUT R8, R18, 0x7f, RZ, 0xc0, !PT ;  /* 0x0000007f12087812 */ /* 0x000fe200078ec0ff */
[----:B------:R-:W-:Y:S01]  /*0b50*/  ULDC.U8 UR10, c[0x0][0x2a0] ;  /* 0x0000a800000a7ab9 */ /* 0x000fe20000000000 */
[----:B------:R-:W-:Y:S01]  /*0b60*/  SHF.L.U32 R11, R0, 0x5, RZ ;  /* 0x00000005000b7819 */ /* 0x000fe200000006ff */
[----:B------:R-:W-:Y:S01]  /*0b70*/  IMAD.HI.U32 R17, R14, -0x326172a9, RZ ;  /* 0xcd9e8d570e117827 */ /* 0x000fe200078e00ff */
[----:B------:R-:W-:Y:S01]  /*0b80*/  SHF.R.U32.HI R18, RZ, 0x2, R18 ;  /* 0x00000002ff127819 */ /* 0x000fe20000011612 */
[----:B------:R-:W-:Y:S01]  /*0b90*/  ULDC UR38, c[0x0][0x218] ;  /* 0x0000860000267ab9 */ /* 0x000fe20000000800 */
[----:B------:R-:W-:Y:S01]  /*0ba0*/  VIADDMNMX R9, R8, -R9, RZ, !PT ;  /* 0x8000000908097246 */ /* 0x000fe200078001ff */
[----:B------:R-:W-:Y:S01]  /*0bb0*/  IMAD.MOV.U32 R135, RZ, RZ, 0x1 ;  /* 0x00000001ff877424 */ /* 0x000fe200078e00ff */
[----:B------:R-:W-:Y:S01]  /*0bc0*/  LOP3.LUT R11, R11, 0x3e0, RZ, 0xc0, !PT ;  /* 0x000003e00b0b7812 */ /* 0x000fe200078ec0ff */
[----:B------:R-:W-:Y:S01]  /*0bd0*/  ULDC UR11, c[0x0][0x290] ;  /* 0x0000a400000b7ab9 */ /* 0x000fe20000000800 */
[----:B------:R-:W-:Y:S01]  /*0be0*/  LOP3.LUT R18, R18, 0x3fffffe0, RZ, 0xc0, !PT ;  /* 0x3fffffe012127812 */ /* 0x000fe200078ec0ff */
[----:B------:R-:W-:Y:S01]  /*0bf0*/  ULDC.64 UR8, c[0x0][0x230] ;  /* 0x00008c0000087ab9 */ /* 0x000fe20000000a00 */
[----:B------:R-:W-:Y:S01]  /*0c00*/  VIMNMX R9, R9, 0x20, PT ;  /* 0x0000002009097848 */ /* 0x000fe20003fe0100 */
[----:B------:R-:W-:Y:S01]  /*0c10*/  UISETP.NE.AND UP0, UPT, UR10, URZ, UPT ;  /* 0x0000003f0a00728c */ /* 0x000fe2000bf05270 */
[----:B------:R-:W-:Y:S01]  /*0c20*/  VIADDMNMX R11, R8, -R11, RZ, !PT ;  /* 0x8000000b080b7246 */ /* 0x000fe200078001ff */
[----:B------:R-:W-:Y:S01]  /*0c30*/  IMAD R8, R20, -0x326172a9, RZ ;  /* 0xcd9e8d5714087824 */ /* 0x000fe200078e02ff */
[----:B------:R-:W-:Y:S01]  /*0c40*/  LOP3.LUT R10, R10, 0x3, RZ, 0xc0, !PT ;  /* 0x000000030a0a7812 */ /* 0x000fe200078ec0ff */
[----:B------:R-:W-:Y:S01]  /*0c50*/  IMAD.IADD R9, R9, 0x1, R18 ;  /* 0x0000000109097824 */ /* 0x000fe200078e0212 */
[----:B------:R-:W-:Y:S01]  /*0c60*/  VIMNMX R13, R11, 0x20, PT ;  /* 0x000000200b0d7848 */ /* 0x000fe20003fe0100 */
[----:B------:R-:W-:Y:S01]  /*0c70*/  ULDC.64 UR12, c[0x0][0x238] ;  /* 0x00008e00000c7ab9 */ /* 0x000fe20000000a00 */
[----:B------:R-:W-:Y:S01]  /*0c80*/  LOP3.LUT R8, R17, UR36, R8, 0x96, !PT ;  /* 0x0000002411087c12 */ /* 0x000fe2000f8e9608 */
[----:B------:R-:W-:Y:S01]  /*0c90*/  IMAD.SHL.U32 R11, R9, 0x8, RZ ;  /* 0x00000008090b7824 */ /* 0x000fe200078e00ff */
[----:B------:R-:W-:Y:S01]  /*0ca0*/  LOP3.LUT R9, R15, UR37, R12, 0x96, !PT ;  /* 0x000000250f097c12 */ /* 0x000fe2000f8e960c */
[----:B------:R-:W-:Y:S01]  /*0cb0*/  IMAD R12, R14, -0x326172a9, RZ ;  /* 0xcd9e8d570e0c7824 */ /* 0x000fe200078e02ff */
[----:B------:R-:W-:Y:S01]  /*0cc0*/  IADD3 R15, R18, R13, RZ ;  /* 0x0000000d120f7210 */ /* 0x000fe20007ffe0ff */
[----:B------:R-:W-:Y:S01]  /*0cd0*/  IMAD R14, R21, -0x2daee0ad, RZ ;  /* 0xd2511f53150e7824 */ /* 0x000fe200078e02ff */
[----:B------:R-:W-:Y:S01]  /*0ce0*/  I2FP.F32.U32 R11, R11 ;  /* 0x0000000b000b7245 */ /* 0x000fe20000201000 */
[----:B------:R-:W-:Y:S01]  /*0cf0*/  IMAD.MOV.U32 R13, RZ, RZ, RZ ;  /* 0x000000ffff0d7224 */ /* 0x000fe200078e00ff */
[----:B------:R-:W-:Y:S01]  /*0d00*/  SHF.L.U32 R15, R15, 0x3, RZ ;  /* 0x000000030f0f7819 */ /* 0x000fe200000006ff */
[----:B------:R-:W-:Y:S01]  /*0d10*/  ULDC.64 UR14, c[0x0][0x240] ;  /* 0x00009000000e7ab9 */ /* 0x000fe20000000a00 */
[----:B------:R-:W-:Y:S01]  /*0d20*/  ULDC.64 UR16, c[0x0][0x248] ;  /* 0x0000920000107ab9 */ /* 0x000fe20000000a00 */
[----:B------:R-:W-:Y:S01]  /*0d30*/  ULDC.64 UR18, c[0x0][0x210] ;  /* 0x0000840000127ab9 */ /* 0x000fe20000000a00 */
[----:B------:R-:W0:Y:S04]  /*0d40*/  MUFU.RCP R11, R11 ;  /* 0x0000000b000b7308 */ /* 0x000e280000001000 */
.L_x_15637:
        /* <DEDUP_REMOVED lines=34> */
.L_x_15108:
[----:B------:R-:W-:-:S07]  /*0f70*/  MOV R17, R12 ;  /* 0x0000000c00117202 */ /* 0x000fce0000000f00 */
.L_x_15109:
[----:B------:R-:W-:Y:S05]  /*0f80*/  BSYNC B1 ;  /* 0x0000000000017941 */ /* 0x000fea0003800000 */
.L_x_15107:
        /* <DEDUP_REMOVED lines=16> */
.L_x_15113:
[----:B------:R-:W-:Y:S05]  /*1090*/  BSYNC B2 ;  /* 0x0000000000027941 */ /* 0x000fea0003800000 */
.L_x_15112:
        /* <DEDUP_REMOVED lines=44> */
.L_x_15111:
[----:B------:R-:W-:Y:S05]  /*1360*/  BSYNC B1 ;  /* 0x0000000000017941 */ /* 0x000fea0003800000 */
.L_x_15110:
[----:B------:R-:W1:Y:S01]  /*1370*/  LDC R140, c[0x0][0x294] ;  /* 0x0000a500ff8c7b82 */ /* 0x000e620000000800 */
[----:B------:R-:W-:Y:S01]  /*1380*/  I2FP.F32.U32 R10, R17 ;  /* 0x00000011000a7245 */ /* 0x000fe20000201000 */
[----:B------:R-:W-:Y:S01]  /*1390*/  IMAD.MOV.U32 R141, RZ, RZ, 0x2f800000 ;  /* 0x2f800000ff8d7424 */ /* 0x000fe200078e00ff */
[----:B------:R-:W-:Y:S01]  /*13a0*/  ISETP.NE.U32.AND P2, PT, R112, RZ, PT ;  /* 0x000000ff7000720c */ /* 0x000fe20003f45070 */
[----:B-----5:R-:W-:Y:S01]  /*13b0*/  HADD2.F32 R112, -RZ, R96.H0_H0 ;  /* 0x20000060ff707230 */ /* 0x020fe20000004100 */
[----:B------:R-:W-:Y:S01]  /*13c0*/  LOP3.LUT R16, R16, 0xffffffef, RZ, 0xc0, !PT ;  /* 0xffffffef10107812 */ /* 0x000fe200078ec0ff */
[----:B------:R-:W-:Y:S01]  /*13d0*/  FFMA.FTZ R17, R10, R141, 1.1641532182693481445e-10 ;  /* 0x2f0000000a117423 */ /* 0x000fe2000001008d */
[----:B------:R-:W-:Y:S01]  /*13e0*/  ISETP.NE.AND.EX P2, PT, R113, RZ, PT, P2 ;  /* 0x000000ff7100720c */ /* 0x000fe20003f45320 */
[----:B------:R-:W2:Y:S03]  /*13f0*/  LDC R129, c[0x0][0x298] ;  /* 0x0000a600ff817b82 */ /* 0x000ea60000000800 */
[----:B-1----:R-:W-:Y:S01]  /*1400*/  FSETP.GTU.FTZ.AND P3, PT, R17, R140, PT ;  /* 0x0000008c1100720b */ /* 0x002fe20003f7c000 */
[----:B--2---:R-:W-:-:S12]  /*1410*/  FMUL.FTZ R112, R112, R129 ;  /* 0x0000008170707220 */ /* 0x004fd80000410000 */
        /* <DEDUP_REMOVED lines=9> */
.L_x_15114:
        /* <DEDUP_REMOVED lines=12> */
.L_x_15117:
[----:B------:R-:W-:-:S07]  /*1570*/  MOV R10, R12 ;  /* 0x0000000c000a7202 */ /* 0x000fce0000000f00 */
.L_x_15118:
[----:B------:R-:W-:Y:S05]  /*1580*/  BSYNC B1 ;  /* 0x0000000000017941 */ /* 0x000fea0003800000 */
.L_x_15116:
        /* <DEDUP_REMOVED lines=16> */
.L_x_15122:
[----:B------:R-:W-:Y:S05]  /*1690*/  BSYNC B2 ;  /* 0x0000000000027941 */ /* 0x000fea0003800000 */
.L_x_15121:
        /* <DEDUP_REMOVED lines=44> */
.L_x_15120:
[----:B------:R-:W-:Y:S05]  /*1960*/  BSYNC B1 ;  /* 0x0000000000017941 */ /* 0x000fea0003800000 */
.L_x_15119:
        /* <DEDUP_REMOVED lines=10> */
.L_x_15115:
        /* <DEDUP_REMOVED lines=12> */
.L_x_15124:
[----:B------:R-:W-:-:S07]  /*1ad0*/  MOV R10, R12 ;  /* 0x0000000c000a7202 */ /* 0x000fce0000000f00 */
.L_x_15125:
[----:B------:R-:W-:Y:S05]  /*1ae0*/  BSYNC B1 ;  /* 0x0000000000017941 */ /* 0x000fea0003800000 */
.L_x_15123:
        /* <DEDUP_REMOVED lines=16> */
.L_x_15129:
[----:B------:R-:W-:Y:S05]  /*1bf0*/  BSYNC B2 ;  /* 0x0000000000027941 */ /* 0x000fea0003800000 */
.L_x_15128:
        /* <DEDUP_REMOVED lines=44> */
.L_x_15127:
[----:B------:R-:W-:Y:S05]  /*1ec0*/  BSYNC B1 ;  /* 0x0000000000017941 */ /* 0x000fea0003800000 */
.L_x_15126:
        /* <DEDUP_REMOVED lines=15> */
.L_x_15130:
        /* <DEDUP_REMOVED lines=12> */
.L_x_15133:
[----:B------:R-:W-:-:S07]  /*2080*/  IMAD.MOV.U32 R10, RZ, RZ, R12 ;  /* 0x000000ffff0a7224 */ /* 0x000fce00078e000c */
.L_x_15134:
[----:B------:R-:W-:Y:S05]  /*2090*/  BSYNC B1 ;  /* 0x0000000000017941 */ /* 0x000fea0003800000 */
.L_x_15132:
        /* <DEDUP_REMOVED lines=16> */
.L_x_15138:
[----:B------:R-:W-:Y:S05]  /*21a0*/  BSYNC B2 ;  /* 0x0000000000027941 */ /* 0x000fea0003800000 */
.L_x_15137:
        /* <DEDUP_REMOVED lines=44> */
.L_x_15136:
[----:B------:R-:W-:Y:S05]  /*2470*/  BSYNC B1 ;  /* 0x0000000000017941 */ /* 0x000fea0003800000 */
.L_x_15135:
        /* <DEDUP_REMOVED lines=10> */
.L_x_15131:
        /* <DEDUP_REMOVED lines=12> */
.L_x_15140:
[----:B------:R-:W-:-:S07]  /*25e0*/  IMAD.MOV.U32 R10, RZ, RZ, R12 ;  /* 0x000000ffff0a7224 */ /* 0x000fce00078e000c */
.L_x_15141:
[----:B------:R-:W-:Y:S05]  /*25f0*/  BSYNC B1 ;  /* 0x0000000000017941 */ /* 0x000fea0003800000 */
.L_x_15139:
        /* <DEDUP_REMOVED lines=16> */
.L_x_15145:
[----:B------:R-:W-:Y:S05]  /*2700*/  BSYNC B2 ;  /* 0x0000000000027941 */ /* 0x000fea0003800000 */
.L_x_15144:
        /* <DEDUP_REMOVED lines=44> */
.L_x_15143:
[----:B------:R-:W-:Y:S05]  /*29d0*/  BSYNC B1 ;  /* 0x0000000000017941 */ /* 0x000fea0003800000 */
.L_x_15142:
        /* <DEDUP_REMOVED lines=15> */
.L_x_15146:
        /* <DEDUP_REMOVED lines=12> */
.L_x_15149:
[----:B------:R-:W-:-:S07]  /*2b90*/  IMAD.MOV.U32 R10, RZ, RZ, R12 ;  /* 0x000000ffff0a7224 */ /* 0x000fce00078e000c */
.L_x_15150:
[----:B------:R-:W-:Y:S05]  /*2ba0*/  BSYNC B1 ;  /* 0x0000000000017941 */ /* 0x000fea0003800000 */
.L_x_15148:
        /* <DEDUP_REMOVED lines=16> */
.L_x_15154:
[----:B------:R-:W-:Y:S05]  /*2cb0*/  BSYNC B2 ;  /* 0x0000000000027941 */ /* 0x000fea0003800000 */
.L_x_15153:
        /* <DEDUP_REMOVED lines=44> */
.L_x_15152:
[----:B------:R-:W-:Y:S05]  /*2f80*/  BSYNC B1 ;  /* 0x0000000000017941 */ /* 0x000fea0003800000 */
.L_x_15151:
        /* <DEDUP_REMOVED lines=10> */
.L_x_15147:
        /* <DEDUP_REMOVED lines=12> */
.L_x_15156:
[----:B------:R-:W-:-:S07]  /*30f0*/  IMAD.MOV.U32 R10, RZ, RZ, R12 ;  /* 0x000000ffff0a7224 */ /* 0x000fce00078e000c */
.L_x_15157:
[----:B------:R-:W-:Y:S05]  /*3100*/  BSYNC B1 ;  /* 0x0000000000017941 */ /* 0x000fea0003800000 */
.L_x_15155:
        /* <DEDUP_REMOVED lines=16> */
.L_x_15161:
[----:B------:R-:W-:Y:S05]  /*3210*/  BSYNC B2 ;  /* 0x0000000000027941 */ /* 0x000fea0003800000 */
.L_x_15160:
        /* <DEDUP_REMOVED lines=44> */
.L_x_15159:
[----:B------:R-:W-:Y:S05]  /*34e0*/  BSYNC B1 ;  /* 0x0000000000017941 */ /* 0x000fea0003800000 */
.L_x_15158:
        /* <DEDUP_REMOVED lines=15> */
.L_x_15162:
        /* <DEDUP_REMOVED lines=12> */
.L_x_15165:
[----:B------:R-:W-:-:S07]  /*36a0*/  MOV R10, R12 ;  /* 0x0000000c000a7202 */ /* 0x000fce0000000f00 */
.L_x_15166:
[----:B------:R-:W-:Y:S05]  /*36b0*/  BSYNC B1 ;  /* 0x0000000000017941 */ /* 0x000fea0003800000 */
.L_x_15164:
        /* <DEDUP_REMOVED lines=16> */
.L_x_15170:
[----:B------:R-:W-:Y:S05]  /*37c0*/  BSYNC B2 ;  /* 0x0000000000027941 */ /* 0x000fea0003800000 */
.L_x_15169:
        /* <DEDUP_REMOVED lines=44> */
.L_x_15168:
[----:B------:R-:W-:Y:S05]  /*3a90*/  BSYNC B1 ;  /* 0x0000000000017941 */ /* 0x000fea0003800000 */
.L_x_15167:
        /* <DEDUP_REMOVED lines=10> */
.L_x_15163:
        /* <DEDUP_REMOVED lines=12> */
.L_x_15172:
[----:B------:R-:W-:-:S07]  /*3c00*/  MOV R10, R12 ;  /* 0x0000000c000a7202 */ /* 0x000fce0000000f00 */
.L_x_15173:
[----:B------:R-:W-:Y:S05]  /*3c10*/  BSYNC B1 ;  /* 0x0000000000017941 */ /* 0x000fea0003800000 */
.L_x_15171:
        /* <DEDUP_REMOVED lines=16> */
.L_x_15177:
[----:B------:R-:W-:Y:S05]  /*3d20*/  BSYNC B2 ;  /* 0x0000000000027941 */ /* 0x000fea0003800000 */
.L_x_15176:
        /* <DEDUP_REMOVED lines=44> */
.L_x_15175:
[----:B------:R-:W-:Y:S05]  /*3ff0*/  BSYNC B1 ;  /* 0x0000000000017941 */ /* 0x000fea0003800000 */
.L_x_15174:
        /* <DEDUP_REMOVED lines=15> */
.L_x_15178:
        /* <DEDUP_REMOVED lines=12> */
.L_x_15181:
[----:B------:R-:W-:-:S07]  /*41b0*/  IMAD.MOV.U32 R10, RZ, RZ, R12 ;  /* 0x000000ffff0a7224 */ /* 0x000fce00078e000c */
.L_x_15182:
[----:B------:R-:W-:Y:S05]  /*41c0*/  BSYNC B1 ;  /* 0x0000000000017941 */ /* 0x000fea0003800000 */
.L_x_15180:
        /* <DEDUP_REMOVED lines=16> */
.L_x_15186:
[----:B------:R-:W-:Y:S05]  /*42d0*/  BSYNC B2 ;  /* 0x0000000000027941 */ /* 0x000fea0003800000 */
.L_x_15185:
        /* <DEDUP_REMOVED lines=44> */
.L_x_15184:
[----:B------:R-:W-:Y:S05]  /*45a0*/  BSYNC B1 ;  /* 0x0000000000017941 */ /* 0x000fea0003800000 */
.L_x_15183:
        /* <DEDUP_REMOVED lines=10> */
.L_x_15179:
        /* <DEDUP_REMOVED lines=12> */
.L_x_15188:
[----:B------:R-:W-:-:S07]  /*4710*/  IMAD.MOV.U32 R10, RZ, RZ, R12 ;  /* 0x000000ffff0a7224 */ /* 0x000fce00078e000c */
.L_x_15189:
[----:B------:R-:W-:Y:S05]  /*4720*/  BSYNC B1 ;  /* 0x0000000000017941 */ /* 0x000fea0003800000 */
.L_x_15187:
        /* <DEDUP_REMOVED lines=16> */
.L_x_15193:
[----:B------:R-:W-:Y:S05]  /*4830*/  BSYNC B2 ;  /* 0x0000000000027941 */ /* 0x000fea0003800000 */
.L_x_15192:
        /* <DEDUP_REMOVED lines=44> */
.L_x_15191:
[----:B------:R-:W-:Y:S05]  /*4b00*/  BSYNC B1 ;  /* 0x0000000000017941 */ /* 0x000fea0003800000 */
.L_x_15190:
        /* <DEDUP_REMOVED lines=13> */
.L_x_15194:
        /* <DEDUP_REMOVED lines=12> */
.L_x_15197:
[----:B------:R-:W-:-:S07]  /*4ca0*/  IMAD.MOV.U32 R10, RZ, RZ, R12 ;  /* 0x000000ffff0a7224 */ /* 0x000fce00078e000c */
.L_x_15198:
[----:B------:R-:W-:Y:S05]  /*4cb0*/  BSYNC B1 ;  /* 0x0000000000017941 */ /* 0x000fea0003800000 */
.L_x_15196:
        /* <DEDUP_REMOVED lines=16> */
.L_x_15202:
[----:B------:R-:W-:Y:S05]  /*4dc0*/  BSYNC B2 ;  /* 0x0000000000027941 */ /* 0x000fea0003800000 */
.L_x_15201:
        /* <DEDUP_REMOVED lines=44> */
.L_x_15200:
[----:B------:R-:W-:Y:S05]  /*5090*/  BSYNC B1 ;  /* 0x0000000000017941 */ /* 0x000fea0003800000 */
.L_x_15199:
        /* <DEDUP_REMOVED lines=10> */
.L_x_15195:
        /* <DEDUP_REMOVED lines=12> */
.L_x_15204:
[----:B------:R-:W-:-:S07]  /*5200*/  IMAD.MOV.U32 R10, RZ, RZ, R12 ;  /* 0x000000ffff0a7224 */ /* 0x000fce00078e000c */
.L_x_15205:
[----:B------:R-:W-:Y:S05]  /*5210*/  BSYNC B1 ;  /* 0x0000000000017941 */ /* 0x000fea0003800000 */
.L_x_15203:
        /* <DEDUP_REMOVED lines=16> */
.L_x_15209:
[----:B------:R-:W-:Y:S05]  /*5320*/  BSYNC B2 ;  /* 0x0000000000027941 */ /* 0x000fea0003800000 */
.L_x_15208:
        /* <DEDUP_REMOVED lines=44> */
.L_x_15207:
[----:B------:R-:W-:Y:S05]  /*55f0*/  BSYNC B1 ;  /* 0x0000000000017941 */ /* 0x000fea0003800000 */
.L_x_15206:
        /* <DEDUP_REMOVED lines=13> */
.L_x_15210:
        /* <DEDUP_REMOVED lines=12> */
.L_x_15213:
[----:B------:R-:W-:-:S07]  /*5790*/  MOV R10, R12 ;  /* 0x0000000c000a7202 */ /* 0x000fce0000000f00 */
.L_x_15214:
[----:B------:R-:W-:Y:S05]  /*57a0*/  BSYNC B1 ;  /* 0x0000000000017941 */ /* 0x000fea0003800000 */
.L_x_15212:
        /* <DEDUP_REMOVED lines=16> */
.L_x_15218:
[----:B------:R-:W-:Y:S05]  /*58b0*/  BSYNC B2 ;  /* 0x0000000000027941 */ /* 0x000fea0003800000 */
.L_x_15217:
        /* <DEDUP_REMOVED lines=44> */
.L_x_15216:
[----:B------:R-:W-:Y:S05]  /*5b80*/  BSYNC B1 ;  /* 0x0000000000017941 */ /* 0x000fea0003800000 */
.L_x_15215:
        /* <DEDUP_REMOVED lines=10> */
.L_x_15211:
        /* <DEDUP_REMOVED lines=12> */
.L_x_15220:
[----:B------:R-:W-:-:S07]  /*5cf0*/  MOV R10, R12 ;  /* 0x0000000c000a7202 */ /* 0x000fce0000000f00 */
.L_x_15221:
[----:B------:R-:W-:Y:S05]  /*5d00*/  BSYNC B1 ;  /* 0x0000000000017941 */ /* 0x000fea0003800000 */
.L_x_15219:
        /* <DEDUP_REMOVED lines=16> */
.L_x_15225:
[----:B------:R-:W-:Y:S05]  /*5e10*/  BSYNC B2 ;  /* 0x0000000000027941 */ /* 0x000fea0003800000 */
.L_x_15224:
        /* <DEDUP_REMOVED lines=44> */
.L_x_15223:
[----:B------:R-:W-:Y:S05]  /*60e0*/  BSYNC B1 ;  /* 0x0000000000017941 */ /* 0x000fea0003800000 */
.L_x_15222:
        /* <DEDUP_REMOVED lines=13> */
.L_x_15226:
        /* <DEDUP_REMOVED lines=12> */
.L_x_15229:
[----:B------:R-:W-:-:S07]  /*6280*/  IMAD.MOV.U32 R101, RZ, RZ, R12 ;  /* 0x000000ffff657224 */ /* 0x000fce00078e000c */
.L_x_15230:
[----:B------:R-:W-:Y:S05]  /*6290*/  BSYNC B1 ;  /* 0x0000000000017941 */ /* 0x000fea0003800000 */
.L_x_15228:
        /* <DEDUP_REMOVED lines=16> */
.L_x_15234:
[----:B------:R-:W-:Y:S05]  /*63a0*/  BSYNC B2 ;  /* 0x0000000000027941 */ /* 0x000fea0003800000 */
.L_x_15233:
        /* <DEDUP_REMOVED lines=44> */
.L_x_15232:
[----:B------:R-:W-:Y:S05]  /*6670*/  BSYNC B1 ;  /* 0x0000000000017941 */ /* 0x000fea0003800000 */
.L_x_15231:
        /* <DEDUP_REMOVED lines=10> */
.L_x_15227:
        /* <DEDUP_REMOVED lines=54> */
.L_x_15235:
[----:B------:R-:W-:-:S07]  /*6a80*/  IADD3 R142, R125, 0x80, RZ ;  /* 0x000000807d8e7810 */ /* 0x000fce0007ffe0ff */
.L_x_15106:
[----:B------:R-:W-:Y:S05]  /*6a90*/  BSYNC B0 ;  /* 0x0000000000007941 */ /* 0x000fea0003800000 */
.L_x_15105:
[----:B------:R-:W-:Y:S01]  /*6aa0*/  LOP3.LUT P0, RZ, R16, 0x100, RZ, 0xc0, !PT ;  /* 0x0000010010ff7812 */ /* 0x000fe2000780c0ff */
[----:B------:R-:W-:-:S12]  /*6ab0*/  BSSY B0, `(.L_x_15236) ;  /* 0x00005ce000007945 */ /* 0x000fd80003800000 */
[----:B------:R-:W-:Y:S05]  /*6ac0*/  @!P0 BRA `(.L_x_15237) ;  /* 0x0000005c00308947 */ /* 0x000fea0003800000 */
[----:B------:R-:W3:Y:S01]  /*6ad0*/  LDC.64 R128, c[0x0][0x228] ;  /* 0x00008a00ff807b82 */ /* 0x000ee20000000a00 */
[----:B------:R-:W-:-:S04]  /*6ae0*/  ISETP.NE.U32.AND P1, PT, RZ, UR8, PT ;  /* 0x00000008ff007c0c */ /* 0x000fc8000bf25070 */
[----:B------:R-:W-:-:S03]  /*6af0*/  ISETP.NE.AND.EX P1, PT, RZ, UR9, PT, P1 ;  /* 0x00000009ff007c0c */ /* 0x000fc6000bf25310 */
[----:B-12---:R-:W1:Y:S01]  /*6b00*/  LDC.64 R96, c[0x0][0x220] ;  /* 0x00008800ff607b82 */ /* 0x006e620000000a00 */
[----:B---3--:R-:W-:-:S04]  /*6b10*/  ISETP.NE.U32.AND P0, PT, R128, RZ, PT ;  /* 0x000000ff8000720c */ /* 0x008fc80003f05070 */
        /* <DEDUP_REMOVED lines=21> */
.L_x_15239:
[----:B------:R-:W-:-:S07]  /*6c70*/  IMAD.MOV.U32 R102, RZ, RZ, R12 ;  /* 0x000000ffff667224 */ /* 0x000fce00078e000c */
.L_x_15240:
[----:B------:R-:W-:Y:S05]  /*6c80*/  BSYNC B1 ;  /* 0x0000000000017941 */ /* 0x000fea0003800000 */
.L_x_15238:
        /* <DEDUP_REMOVED lines=16> */
.L_x_15244:
[----:B------:R-:W-:Y:S05]  /*6d90*/  BSYNC B2 ;  /* 0x0000000000027941 */ /* 0x000fea0003800000 */
.L_x_15243:
        /* <DEDUP_REMOVED lines=44> */
.L_x_15242:
[----:B------:R-:W-:Y:S05]  /*7060*/  BSYNC B1 ;  /* 0x0000000000017941 */ /* 0x000fea0003800000 */
.L_x_15241:
        /* <DEDUP_REMOVED lines=20> */
.L_x_15245:
        /* <DEDUP_REMOVED lines=12> */
.L_x_15248:
[----:B------:R-:W-:-:S07]  /*7270*/  IMAD.MOV.U32 R10, RZ, RZ, R12 ;  /* 0x000000ffff0a7224 */ /* 0x000fce00078e000c */
.L_x_15249:
[----:B------:R-:W-:Y:S05]  /*7280*/  BSYNC B1 ;  /* 0x0000000000017941 */ /* 0x000fea0003800000 */
.L_x_15247:
        /* <DEDUP_REMOVED lines=16> */
.L_x_15253:
[----:B------:R-:W-:Y:S05]  /*7390*/  BSYNC B2 ;  /* 0x0000000000027941 */ /* 0x000fea0003800000 */
.L_x_15252:
        /* <DEDUP_REMOVED lines=44> */
.L_x_15251:
[----:B------:R-:W-:Y:S05]  /*7660*/  BSYNC B1 ;  /* 0x0000000000017941 */ /* 0x000fea0003800000 */
.L_x_15250:
        /* <DEDUP_REMOVED lines=10> */
.L_x_15246:
        /* <DEDUP_REMOVED lines=12> */
.L_x_15255:
[----:B------:R-:W-:-:S07]  /*77d0*/  IMAD.MOV.U32 R10, RZ, RZ, R12 ;  /* 0x000000ffff0a7224 */ /* 0x000fce00078e000c */
.L_x_15256:
[----:B------:R-:W-:Y:S05]  /*77e0*/  BSYNC B1 ;  /* 0x0000000000017941 */ /* 0x000fea0003800000 */
.L_x_15254:
        /* <DEDUP_REMOVED lines=16> */
.L_x_15260:
[----:B------:R-:W-:Y:S05]  /*78f0*/  BSYNC B2 ;  /* 0x0000000000027941 */ /* 0x000fea0003800000 */
.L_x_15259:
        /* <DEDUP_REMOVED lines=44> */
.L_x_15258:
[----:B------:R-:W-:Y:S05]  /*7bc0*/  BSYNC B1 ;  /* 0x0000000000017941 */ /* 0x000fea0003800000 */
.L_x_15257:
        /* <DEDUP_REMOVED lines=15> */
.L_x_15261:
        /* <DEDUP_REMOVED lines=12> */
.L_x_15264:
[----:B------:R-:W-:-:S07]  /*7d80*/  IMAD.MOV.U32 R10, RZ, RZ, R12 ;  /* 0x000000ffff0a7224 */ /* 0x000fce00078e000c */
.L_x_15265:
[----:B------:R-:W-:Y:S05]  /*7d90*/  BSYNC B1 ;  /* 0x0000000000017941 */ /* 0x000fea0003800000 */
.L_x_15263:
        /* <DEDUP_REMOVED lines=16> */
.L_x_15269:
[----:B------:R-:W-:Y:S05]  /*7ea0*/  BSYNC B2 ;  /* 0x0000000000027941 */ /* 0x000fea0003800000 */
.L_x_15268:
        /* <DEDUP_REMOVED lines=44> */
.L_x_15267:
[----:B------:R-:W-:Y:S05]  /*8170*/  BSYNC B1 ;  /* 0x0000000000017941 */ /* 0x000fea0003800000 */
.L_x_15266:
        /* <DEDUP_REMOVED lines=10> */
.L_x_15262:
        /* <DEDUP_REMOVED lines=12> */
.L_x_15271:
[----:B------:R-:W-:-:S07]  /*82e0*/  IMAD.MOV.U32 R10, RZ, RZ, R12 ;  /* 0x000000ffff0a7224 */ /* 0x000fce00078e000c */
.L_x_15272:
[----:B------:R-:W-:Y:S05]  /*82f0*/  BSYNC B1 ;  /* 0x0000000000017941 */ /* 0x000fea0003800000 */
.L_x_15270:
        /* <DEDUP_REMOVED lines=16> */
.L_x_15276:
[----:B------:R-:W-:Y:S05]  /*8400*/  BSYNC B2 ;  /* 0x0000000000027941 */ /* 0x000fea0003800000 */
.L_x_15275:
        /* <DEDUP_REMOVED lines=44> */
.L_x_15274:
[----:B------:R-:W-:Y:S05]  /*86d0*/  BSYNC B1 ;  /* 0x0000000000017941 */ /* 0x000fea0003800000 */
.L_x_15273:
        /* <DEDUP_REMOVED lines=15> */
.L_x_15277:
        /* <DEDUP_REMOVED lines=12> */
.L_x_15280:
[----:B------:R-:W-:-:S07]  /*8890*/  MOV R10, R12 ;  /* 0x0000000c000a7202 */ /* 0x000fce0000000f00 */
.L_x_15281:
[----:B------:R-:W-:Y:S05]  /*88a0*/  BSYNC B1 ;  /* 0x0000000000017941 */ /* 0x000fea0003800000 */
.L_x_15279:
        /* <DEDUP_REMOVED lines=16> */
.L_x_15285:
[----:B------:R-:W-:Y:S05]  /*89b0*/  BSYNC B2 ;  /* 0x0000000000027941 */ /* 0x000fea0003800000 */
.L_x_15284:
        /* <DEDUP_REMOVED lines=44> */
.L_x_15283:
[----:B------:R-:W-:Y:S05]  /*8c80*/  BSYNC B1 ;  /* 0x0000000000017941 */ /* 0x000fea0003800000 */
.L_x_15282:
        /* <DEDUP_REMOVED lines=10> */
.L_x_15278:
        /* <DEDUP_REMOVED lines=12> */
.L_x_15287:
[----:B------:R-:W-:-:S07]  /*8df0*/  MOV R10, R12 ;  /* 0x0000000c000a7202 */ /* 0x000fce0000000f00 */
.L_x_15288:
[----:B------:R-:W-:Y:S05]  /*8e00*/  BSYNC B1 ;  /* 0x0000000000017941 */ /* 0x000fea0003800000 */
.L_x_15286:
        /* <DEDUP_REMOVED lines=16> */
.L_x_15292:
[----:B------:R-:W-:Y:S05]  /*8f10*/  BSYNC B2 ;  /* 0x0000000000027941 */ /* 0x000fea0003800000 */
.L_x_15291:
        /* <DEDUP_REMOVED lines=44> */
.L_x_15290:
[----:B------:R-:W-:Y:S05]  /*91e0*/  BSYNC B1 ;  /* 0x0000000000017941 */ /* 0x000fea0003800000 */
.L_x_15289:
        /* <DEDUP_REMOVED lines=15> */
.L_x_15293:
        /* <DEDUP_REMOVED lines=12> */
.L_x_15296:
[----:B------:R-:W-:-:S07]  /*93a0*/  IMAD.MOV.U32 R10, RZ, RZ, R12 ;  /* 0x000000ffff0a7224 */ /* 0x000fce00078e000c */
.L_x_15297:
[----:B------:R-:W-:Y:S05]  /*93b0*/  BSYNC B1 ;  /* 0x0000000000017941 */ /* 0x000fea0003800000 */
.L_x_15295:
        /* <DEDUP_REMOVED lines=16> */
.L_x_15301:
[----:B------:R-:W-:Y:S05]  /*94c0*/  BSYNC B2 ;  /* 0x0000000000027941 */ /* 0x000fea0003800000 */
.L_x_15300:
        /* <DEDUP_REMOVED lines=44> */
.L_x_15299:
[----:B------:R-:W-:Y:S05]  /*9790*/  BSYNC B1 ;  /* 0x0000000000017941 */ /* 0x000fea0003800000 */
.L_x_15298:
        /* <DEDUP_REMOVED lines=10> */
.L_x_15294:
        /* <DEDUP_REMOVED lines=12> */
.L_x_15303:
[----:B------:R-:W-:-:S07]  /*9900*/  IMAD.MOV.U32 R10, RZ, RZ, R12 ;  /* 0x000000ffff0a7224 */ /* 0x000fce00078e000c */
.L_x_15304:
[----:B------:R-:W-:Y:S05]  /*9910*/  BSYNC B1 ;  /* 0x0000000000017941 */ /* 0x000fea0003800000 */
.L_x_15302:
        /* <DEDUP_REMOVED lines=16> */
.L_x_15308:
[----:B------:R-:W-:Y:S05]  /*9a20*/  BSYNC B2 ;  /* 0x0000000000027941 */ /* 0x000fea0003800000 */
.L_x_15307:
        /* <DEDUP_REMOVED lines=44> */
.L_x_15306:
[----:B------:R-:W-:Y:S05]  /*9cf0*/  BSYNC B1 ;  /* 0x0000000000017941 */ /* 0x000fea0003800000 */
.L_x_15305:
        /* <DEDUP_REMOVED lines=15> */
.L_x_15309:
        /* <DEDUP_REMOVED lines=12> */
.L_x_15312:
[----:B------:R-:W-:-:S07]  /*9eb0*/  IMAD.MOV.U32 R10, RZ, RZ, R12 ;  /* 0x000000ffff0a7224 */ /* 0x000fce00078e000c */
.L_x_15313:
[----:B------:R-:W-:Y:S05]  /*9ec0*/  BSYNC B1 ;  /* 0x0000000000017941 */ /* 0x000fea0003800000 */
.L_x_15311:
        /* <DEDUP_REMOVED lines=16> */
.L_x_15317:
[----:B------:R-:W-:Y:S05]  /*9fd0*/  BSYNC B2 ;  /* 0x0000000000027941 */ /* 0x000fea0003800000 */
.L_x_15316:
        /* <DEDUP_REMOVED lines=44> */
.L_x_15315:
[----:B------:R-:W-:Y:S05]  /*a2a0*/  BSYNC B1 ;  /* 0x0000000000017941 */ /* 0x000fea0003800000 */
.L_x_15314:
        /* <DEDUP_REMOVED lines=10> */
.L_x_15310:
        /* <DEDUP_REMOVED lines=12> */
.L_x_15319:
[----:B------:R-:W-:-:S07]  /*a410*/  IMAD.MOV.U32 R10, RZ, RZ, R12 ;  /* 0x000000ffff0a7224 */ /* 0x000fce00078e000c */
.L_x_15320:
[----:B------:R-:W-:Y:S05]  /*a420*/  BSYNC B1 ;  /* 0x0000000000017941 */ /* 0x000fea0003800000 */
.L_x_15318:
        /* <DEDUP_REMOVED lines=16> */
.L_x_15324:
[----:B------:R-:W-:Y:S05]  /*a530*/  BSYNC B2 ;  /* 0x0000000000027941 */ /* 0x000fea0003800000 */
.L_x_15323:
        /* <DEDUP_REMOVED lines=44> */
.L_x_15322:
[----:B------:R-:W-:Y:S05]  /*a800*/  BSYNC B1 ;  /* 0x0000000000017941 */ /* 0x000fea0003800000 */
.L_x_15321:
        /* <DEDUP_REMOVED lines=13> */
.L_x_15325:
        /* <DEDUP_REMOVED lines=12> */
.L_x_15328:
[----:B------:R-:W-:-:S07]  /*a9a0*/  MOV R10, R12 ;  /* 0x0000000c000a7202 */ /* 0x000fce0000000f00 */
.L_x_15329:
[----:B------:R-:W-:Y:S05]  /*a9b0*/  BSYNC B1 ;  /* 0x0000000000017941 */ /* 0x000fea0003800000 */
.L_x_15327:
        /* <DEDUP_REMOVED lines=16> */
.L_x_15333:
[----:B------:R-:W-:Y:S05]  /*aac0*/  BSYNC B2 ;  /* 0x0000000000027941 */ /* 0x000fea0003800000 */
.L_x_15332:
        /* <DEDUP_REMOVED lines=44> */
.L_x_15331:
[----:B------:R-:W-:Y:S05]  /*ad90*/  BSYNC B1 ;  /* 0x0000000000017941 */ /* 0x000fea0003800000 */
.L_x_15330:
        /* <DEDUP_REMOVED lines=10> */
.L_x_15326:
        /* <DEDUP_REMOVED lines=12> */
.L_x_15335:
[----:B------:R-:W-:-:S07]  /*af00*/  MOV R10, R12 ;  /* 0x0000000c000a7202 */ /* 0x000fce0000000f00 */
.L_x_15336:
[----:B------:R-:W-:Y:S05]  /*af10*/  BSYNC B1 ;  /* 0x0000000000017941 */ /* 0x000fea0003800000 */
.L_x_15334:
        /* <DEDUP_REMOVED lines=16> */
.L_x_15340:
[----:B------:R-:W-:Y:S05]  /*b020*/  BSYNC B2 ;  /* 0x0000000000027941 */ /* 0x000fea0003800000 */
.L_x_15339:
        /* <DEDUP_REMOVED lines=44> */
.L_x_15338:
[----:B------:R-:W-:Y:S05]  /*b2f0*/  BSYNC B1 ;  /* 0x0000000000017941 */ /* 0x000fea0003800000 */
.L_x_15337:
        /* <DEDUP_REMOVED lines=13> */
.L_x_15341:
        /* <DEDUP_REMOVED lines=12> */
.L_x_15344:
[----:B------:R-:W-:-:S07]  /*b490*/  IMAD.MOV.U32 R10, RZ, RZ, R12 ;  /* 0x000000ffff0a7224 */ /* 0x000fce00078e000c */
.L_x_15345:
[----:B------:R-:W-:Y:S05]  /*b4a0*/  BSYNC B1 ;  /* 0x0000000000017941 */ /* 0x000fea0003800000 */
.L_x_15343:
        /* <DEDUP_REMOVED lines=16> */
.L_x_15349:
[----:B------:R-:W-:Y:S05]  /*b5b0*/  BSYNC B2 ;  /* 0x0000000000027941 */ /* 0x000fea0003800000 */
.L_x_15348:
        /* <DEDUP_REMOVED lines=44> */
.L_x_15347:
[----:B------:R-:W-:Y:S05]  /*b880*/  BSYNC B1 ;  /* 0x0000000000017941 */ /* 0x000fea0003800000 */
.L_x_15346:
        /* <DEDUP_REMOVED lines=10> */
.L_x_15342:
        /* <DEDUP_REMOVED lines=12> */
.L_x_15351:
[----:B------:R-:W-:-:S07]  /*b9f0*/  IMAD.MOV.U32 R10, RZ, RZ, R12 ;  /* 0x000000ffff0a7224 */ /* 0x000fce00078e000c */
.L_x_15352:
[----:B------:R-:W-:Y:S05]  /*ba00*/  BSYNC B1 ;  /* 0x0000000000017941 */ /* 0x000fea0003800000 */
.L_x_15350:
        /* <DEDUP_REMOVED lines=16> */
.L_x_15356:
[----:B------:R-:W-:Y:S05]  /*bb10*/  BSYNC B2 ;  /* 0x0000000000027941 */ /* 0x000fea0003800000 */
.L_x_15355:
        /* <DEDUP_REMOVED lines=44> */
.L_x_15354:
[----:B------:R-:W-:Y:S05]  /*bde0*/  BSYNC B1 ;  /* 0x0000000000017941 */ /* 0x000fea0003800000 */
.L_x_15353:
        /* <DEDUP_REMOVED lines=13> */
.L_x_15357:
        /* <DEDUP_REMOVED lines=12> */
.L_x_15360:
[----:B------:R-:W-:-:S07]  /*bf80*/  IMAD.MOV.U32 R101, RZ, RZ, R12 ;  /* 0x000000ffff657224 */ /* 0x000fce00078e000c */
.L_x_15361:
[----:B------:R-:W-:Y:S05]  /*bf90*/  BSYNC B1 ;  /* 0x0000000000017941 */ /* 0x000fea0003800000 */
.L_x_15359:
        /* <DEDUP_REMOVED lines=16> */
.L_x_15365:
[----:B------:R-:W-:Y:S05]  /*c0a0*/  BSYNC B2 ;  /* 0x0000000000027941 */ /* 0x000fea0003800000 */
.L_x_15364:
        /* <DEDUP_REMOVED lines=44> */
.L_x_15363:
[----:B------:R-:W-:Y:S05]  /*c370*/  BSYNC B1 ;  /* 0x0000000000017941 */ /* 0x000fea0003800000 */
.L_x_15362:
        /* <DEDUP_REMOVED lines=10> */
.L_x_15358:
        /* <DEDUP_REMOVED lines=54> */
.L_x_15366:
[----:B------:R-:W-:-:S07]  /*c780*/  VIADD R142, R142, 0x80 ;  /* 0x000000808e8e7836 */ /* 0x000fce0000000000 */
.L_x_15237:
[----:B------:R-:W-:Y:S05]  /*c790*/  BSYNC B0 ;  /* 0x0000000000007941 */ /* 0x000fea0003800000 */
.L_x_15236:
        /* <DEDUP_REMOVED lines=29> */
.L_x_15370:
[----:B------:R-:W-:-:S07]  /*c970*/  IMAD.MOV.U32 R103, RZ, RZ, R12 ;  /* 0x000000ffff677224 */ /* 0x000fce00078e000c */
.L_x_15371:
[----:B------:R-:W-:Y:S05]  /*c980*/  BSYNC B1 ;  /* 0x0000000000017941 */ /* 0x000fea0003800000 */
.L_x_15369:
        /* <DEDUP_REMOVED lines=16> */
.L_x_15375:
[----:B------:R-:W-:Y:S05]  /*ca90*/  BSYNC B2 ;  /* 0x0000000000027941 */ /* 0x000fea0003800000 */
.L_x_15374:
        /* <DEDUP_REMOVED lines=44> */
.L_x_15373:
[----:B------:R-:W-:Y:S05]  /*cd60*/  BSYNC B1 ;  /* 0x0000000000017941 */ /* 0x000fea0003800000 */
.L_x_15372:
[----:B------:R-:W1:Y:S01]  /*cd70*/  LDC R140, c[0x0][0x294] ;  /* 0x0000a500ff8c7b82 */ /* 0x000e620000000800 */
[----:B------:R-:W-:Y:S01]  /*cd80*/  HFMA2.MMA R141, -RZ, RZ, 0.1171875, 0 ;  /* 0x2f800000ff8d7435 */ /* 0x000fe200000001ff */
[----:B------:R-:W-:Y:S01]  /*cd90*/  I2FP.F32.U32 R10, R103 ;  /* 0x00000067000a7245 */ /* 0x000fe20000201000 */
[----:B-----5:R-:W-:Y:S01]  /*cda0*/  HADD2.F32 R108, -RZ, R96.H0_H0 ;  /* 0x20000060ff6c7230 */ /* 0x020fe20000004100 */
[----:B------:R-:W-:Y:S02]  /*cdb0*/  ISETP.NE.U32.AND P2, PT, R126, RZ, PT ;  /* 0x000000ff7e00720c */ /* 0x000fe40003f45070 */
[----:B------:R-:W-:Y:S02]  /*cdc0*/  LOP3.LUT R16, R16, 0xffffffef, RZ, 0xc0, !PT ;  /* 0xffffffef10107812 */ /* 0x000fe400078ec0ff */
[----:B------:R-:W2:Y:S01]  /*cdd0*/  LDC R129, c[0x0][0x298] ;  /* 0x0000a600ff817b82 */ /* 0x000ea20000000800 */
[----:B------:R-:W-:Y:S02]  /*cde0*/  ISETP.NE.AND.EX P2, PT, R127, RZ, PT, P2 ;  /* 0x000000ff7f00720c */ /* 0x000fe40003f45320 */
[----:B------:R-:W-:-:S05]  /*cdf0*/  FFMA.FTZ R103, R10, R141, 1.1641532182693481445e-10 ;  /* 0x2f0000000a677423 */ /* 0x000fca000001008d */
[----:B-1----:R-:W-:Y:S01]  /*ce00*/  FSETP.GTU.FTZ.AND P3, PT, R103, R140, PT ;  /* 0x0000008c6700720b */ /* 0x002fe20003f7c000 */
[----:B--2---:R-:W-:-:S12]  /*ce10*/  FMUL.FTZ R108, R108, R129 ;  /* 0x000000816c6c7220 */ /* 0x004fd80000410000 */
        /* <DEDUP_REMOVED lines=9> */
.L_x_15376:
        /* <DEDUP_REMOVED lines=12> */
.L_x_15379:
[----:B------:R-:W-:-:S07]  /*cf70*/  IMAD.MOV.U32 R10, RZ, RZ, R12 ;  /* 0x000000ffff0a7224 */ /* 0x000fce00078e000c */
.L_x_15380:
[----:B------:R-:W-:Y:S05]  /*cf80*/  BSYNC B1 ;  /* 0x0000000000017941 */ /* 0x000fea0003800000 */
.L_x_15378:
        /* <DEDUP_REMOVED lines=16> */
.L_x_15384:
[----:B------:R-:W-:Y:S05]  /*d090*/  BSYNC B2 ;  /* 0x0000000000027941 */ /* 0x000fea0003800000 */
.L_x_15383:
        /* <DEDUP_REMOVED lines=44> */
.L_x_15382:
[----:B------:R-:W-:Y:S05]  /*d360*/  BSYNC B1 ;  /* 0x0000000000017941 */ /* 0x000fea0003800000 */
.L_x_15381:
        /* <DEDUP_REMOVED lines=10> */
.L_x_15377:
        /* <DEDUP_REMOVED lines=12> */
.L_x_15386:
[----:B------:R-:W-:-:S07]  /*d4d0*/  IMAD.MOV.U32 R10, RZ, RZ, R12 ;  /* 0x000000ffff0a7224 */ /* 0x000fce00078e000c */
.L_x_15387:
[----:B------:R-:W-:Y:S05]  /*d4e0*/  BSYNC B1 ;  /* 0x0000000000017941 */ /* 0x000fea0003800000 */
.L_x_15385:
        /* <DEDUP_REMOVED lines=16> */
.L_x_15391:
[----:B------:R-:W-:Y:S05]  /*d5f0*/  BSYNC B2 ;  /* 0x0000000000027941 */ /* 0x000fea0003800000 */
.L_x_15390:
        /* <DEDUP_REMOVED lines=44> */
.L_x_15389:
[----:B------:R-:W-:Y:S05]  /*d8c0*/  BSYNC B1 ;  /* 0x0000000000017941 */ /* 0x000fea0003800000 */
.L_x_15388:
        /* <DEDUP_REMOVED lines=15> */
.L_x_15392:
        /* <DEDUP_REMOVED lines=12> */
.L_x_15395:
[----:B------:R-:W-:-:S07]  /*da80*/  MOV R10, R12 ;  /* 0x0000000c000a7202 */ /* 0x000fce0000000f00 */
.L_x_15396:
[----:B------:R-:W-:Y:S05]  /*da90*/  BSYNC B1 ;  /* 0x0000000000017941 */ /* 0x000fea0003800000 */
.L_x_15394:
        /* <DEDUP_REMOVED lines=16> */
.L_x_15400:
[----:B------:R-:W-:Y:S05]  /*dba0*/  BSYNC B2 ;  /* 0x0000000000027941 */ /* 0x000fea0003800000 */
.L_x_15399:
        /* <DEDUP_REMOVED lines=44> */
.L_x_15398:
[----:B------:R-:W-:Y:S05]  /*de70*/  BSYNC B1 ;  /* 0x0000000000017941 */ /* 0x000fea0003800000 */
.L_x_15397:
        /* <DEDUP_REMOVED lines=10> */
.L_x_15393:
        /* <DEDUP_REMOVED lines=12> */
.L_x_15402:
[----:B------:R-:W-:-:S07]  /*dfe0*/  MOV R10, R12 ;  /* 0x0000000c000a7202 */ /* 0x000fce0000000f00 */
.L_x_15403:
[----:B------:R-:W-:Y:S05]  /*dff0*/  BSYNC B1 ;  /* 0x0000000000017941 */ /* 0x000fea0003800000 */
.L_x_15401:
        /* <DEDUP_REMOVED lines=16> */
.L_x_15407:
[----:B------:R-:W-:Y:S05]  /*e100*/  BSYNC B2 ;  /* 0x0000000000027941 */ /* 0x000fea0003800000 */
.L_x_15406:
        /* <DEDUP_REMOVED lines=44> */
.L_x_15405:
[----:B------:R-:W-:Y:S05]  /*e3d0*/  BSYNC B1 ;  /* 0x0000000000017941 */ /* 0x000fea0003800000 */
.L_x_15404:
        /* <DEDUP_REMOVED lines=15> */
.L_x_15408:
        /* <DEDUP_REMOVED lines=12> */
.L_x_15411:
[----:B------:R-:W-:-:S07]  /*e590*/  IMAD.MOV.U32 R10, RZ, RZ, R12 ;  /* 0x000000ffff0a7224 */ /* 0x000fce00078e000c */
.L_x_15412:
[----:B------:R-:W-:Y:S05]  /*e5a0*/  BSYNC B1 ;  /* 0x0000000000017941 */ /* 0x000fea0003800000 */
.L_x_15410:
        /* <DEDUP_REMOVED lines=16> */
.L_x_15416:
[----:B------:R-:W-:Y:S05]  /*e6b0*/  BSYNC B2 ;  /* 0x0000000000027941 */ /* 0x000fea0003800000 */
.L_x_15415:
        /* <DEDUP_REMOVED lines=44> */
.L_x_15414:
[----:B------:R-:W-:Y:S05]  /*e980*/  BSYNC B1 ;  /* 0x0000000000017941 */ /* 0x000fea0003800000 */
.L_x_15413:
        /* <DEDUP_REMOVED lines=10> */
.L_x_15409:
        /* <DEDUP_REMOVED lines=12> */
.L_x_15418:
[----:B------:R-:W-:-:S07]  /*eaf0*/  IMAD.MOV.U32 R10, RZ, RZ, R12 ;  /* 0x000000ffff0a7224 */ /* 0x000fce00078e000c */
.L_x_15419:
[----:B------:R-:W-:Y:S05]  /*eb00*/  BSYNC B1 ;  /* 0x0000000000017941 */ /* 0x000fea0003800000 */
.L_x_15417:
        /* <DEDUP_REMOVED lines=16> */
.L_x_15423:
[----:B------:R-:W-:Y:S05]  /*ec10*/  BSYNC B2 ;  /* 0x0000000000027941 */ /* 0x000fea0003800000 */
.L_x_15422:
        /* <DEDUP_REMOVED lines=44> */
.L_x_15421:
[----:B------:R-:W-:Y:S05]  /*eee0*/  BSYNC B1 ;  /* 0x0000000000017941 */ /* 0x000fea0003800000 */
.L_x_15420:
        /* <DEDUP_REMOVED lines=15> */
.L_x_15424:
        /* <DEDUP_REMOVED lines=12> */
.L_x_15427:
[----:B------:R-:W-:-:S07]  /*f0a0*/  IMAD.MOV.U32 R10, RZ, RZ, R12 ;  /* 0x000000ffff0a7224 */ /* 0x000fce00078e000c */
.L_x_15428:
[----:B------:R-:W-:Y:S05]  /*f0b0*/  BSYNC B1 ;  /* 0x0000000000017941 */ /* 0x000fea0003800000 */
.L_x_15426:
        /* <DEDUP_REMOVED lines=16> */
.L_x_15432:
[----:B------:R-:W-:Y:S05]  /*f1c0*/  BSYNC B2 ;  /* 0x0000000000027941 */ /* 0x000fea0003800000 */
.L_x_15431:
        /* <DEDUP_REMOVED lines=44> */
.L_x_15430:
[----:B------:R-:W-:Y:S05]  /*f490*/  BSYNC B1 ;  /* 0x0000000000017941 */ /* 0x000fea0003800000 */
.L_x_15429:
        /* <DEDUP_REMOVED lines=10> */
.L_x_15425:
        /* <DEDUP_REMOVED lines=12> */
.L_x_15434:
[----:B------:R-:W-:-:S07]  /*f600*/  IMAD.MOV.U32 R10, RZ, RZ, R12 ;  /* 0x000000ffff0a7224 */ /* 0x000fce00078e000c */
.L_x_15435:
[----:B------:R-:W-:Y:S05]  /*f610*/  BSYNC B1 ;  /* 0x0000000000017941 */ /* 0x000fea0003800000 */
.L_x_15433:
        /* <DEDUP_REMOVED lines=16> */
.L_x_15439:
[----:B------:R-:W-:Y:S05]  /*f720*/  BSYNC B2 ;  /* 0x0000000000027941 */ /* 0x000fea0003800000 */
.L_x_15438:
        /* <DEDUP_REMOVED lines=44> */
.L_x_15437:
[----:B------:R-:W-:Y:S05]  /*f9f0*/  BSYNC B1 ;  /* 0x0000000000017941 */ /* 0x000fea0003800000 */
.L_x_15436:
        /* <DEDUP_REMOVED lines=15> */
.L_x_15440:
        /* <DEDUP_REMOVED lines=12> */
.L_x_15443:
[----:B------:R-:W-:-:S07]  /*fbb0*/  MOV R10, R12 ;  /* 0x0000000c000a7202 */ /* 0x000fce0000000f00 */
.L_x_15444:
[----:B------:R-:W-:Y:S05]  /*fbc0*/  BSYNC B1 ;  /* 0x0000000000017941 */ /* 0x000fea0003800000 */
.L_x_15442:
        /* <DEDUP_REMOVED lines=16> */
.L_x_15448:
[----:B------:R-:W-:Y:S05]  /*fcd0*/  BSYNC B2 ;  /* 0x0000000000027941 */ /* 0x000fea0003800000 */
.L_x_15447:
        /* <DEDUP_REMOVED lines=44> */
.L_x_15446:
[----:B------:R-:W-:Y:S05]  /*ffa0*/  BSYNC B1 ;  /* 0x0000000000017941 */ /* 0x000fea0003800000 */
.L_x_15445:
        /* <DEDUP_REMOVED lines=10> */
.L_x_15441:
        /* <DEDUP_REMOVED lines=12> */
.L_x_15450:
[----:B------:R-:W-:-:S07]  /*10110*/  IMAD.MOV.U32 R10, RZ, RZ, R12 ;  /* 0x000000ffff0a7224 */ /* 0x000fce00078e000c */
.L_x_15451:
[----:B------:R-:W-:Y:S05]  /*10120*/  BSYNC B1 ;  /* 0x0000000000017941 */ /* 0x000fea0003800000 */
.L_x_15449:
        /* <DEDUP_REMOVED lines=16> */
.L_x_15455:
[----:B------:R-:W-:Y:S05]  /*10230*/  BSYNC B2 ;  /* 0x0000000000027941 */ /* 0x000fea0003800000 */
.L_x_15454:
        /* <DEDUP_REMOVED lines=44> */
.L_x_15453:
[----:B------:R-:W-:Y:S05]  /*10500*/  BSYNC B1 ;  /* 0x0000000000017941 */ /* 0x000fea0003800000 */
.L_x_15452:
        /* <DEDUP_REMOVED lines=13> */
.L_x_15456:
        /* <DEDUP_REMOVED lines=12> */
.L_x_15459:
[----:B------:R-:W-:-:S07]  /*106a0*/  MOV R10, R12 ;  /* 0x0000000c000a7202 */ /* 0x000fce0000000f00 */
.L_x_15460:
[----:B------:R-:W-:Y:S05]  /*106b0*/  BSYNC B1 ;  /* 0x0000000000017941 */ /* 0x000fea0003800000 */
.L_x_15458:
        /* <DEDUP_REMOVED lines=16> */
.L_x_15464:
[----:B------:R-:W-:Y:S05]  /*107c0*/  BSYNC B2 ;  /* 0x0000000000027941 */ /* 0x000fea0003800000 */
.L_x_15463:
        /* <DEDUP_REMOVED lines=44> */
.L_x_15462:
[----:B------:R-:W-:Y:S05]  /*10a90*/  BSYNC B1 ;  /* 0x0000000000017941 */ /* 0x000fea0003800000 */
.L_x_15461:
        /* <DEDUP_REMOVED lines=10> */
.L_x_15457:
        /* <DEDUP_REMOVED lines=12> */
.L_x_15466:
[----:B------:R-:W-:-:S07]  /*10c00*/  IMAD.MOV.U32 R10, RZ, RZ, R12 ;  /* 0x000000ffff0a7224 */ /* 0x000fce00078e000c */
.L_x_15467:
[----:B------:R-:W-:Y:S05]  /*10c10*/  BSYNC B1 ;  /* 0x0000000000017941 */ /* 0x000fea0003800000 */
.L_x_15465:
        /* <DEDUP_REMOVED lines=16> */
.L_x_15471:
[----:B------:R-:W-:Y:S05]  /*10d20*/  BSYNC B2 ;  /* 0x0000000000027941 */ /* 0x000fea0003800000 */
.L_x_15470:
        /* <DEDUP_REMOVED lines=44> */
.L_x_15469:
[----:B------:R-:W-:Y:S05]  /*10ff0*/  BSYNC B1 ;  /* 0x0000000000017941 */ /* 0x000fea0003800000 */
.L_x_15468:
        /* <DEDUP_REMOVED lines=13> */
.L_x_15472:
        /* <DEDUP_REMOVED lines=12> */
.L_x_15475:
[----:B------:R-:W-:-:S07]  /*11190*/  MOV R10, R12 ;  /* 0x0000000c000a7202 */ /* 0x000fce0000000f00 */
.L_x_15476:
[----:B------:R-:W-:Y:S05]  /*111a0*/  BSYNC B1 ;  /* 0x0000000000017941 */ /* 0x000fea0003800000 */
.L_x_15474:
        /* <DEDUP_REMOVED lines=16> */
.L_x_15480:
[----:B------:R-:W-:Y:S05]  /*112b0*/  BSYNC B2 ;  /* 0x0000000000027941 */ /* 0x000fea0003800000 */
.L_x_15479:
        /* <DEDUP_REMOVED lines=44> */
.L_x_15478:
[----:B------:R-:W-:Y:S05]  /*11580*/  BSYNC B1 ;  /* 0x0000000000017941 */ /* 0x000fea0003800000 */
.L_x_15477:
        /* <DEDUP_REMOVED lines=10> */
.L_x_15473:
        /* <DEDUP_REMOVED lines=12> */
.L_x_15482:
[----:B------:R-:W-:-:S07]  /*116f0*/  IMAD.MOV.U32 R10, RZ, RZ, R12 ;  /* 0x000000ffff0a7224 */ /* 0x000fce00078e000c */
.L_x_15483:
[----:B------:R-:W-:Y:S05]  /*11700*/  BSYNC B1 ;  /* 0x0000000000017941 */ /* 0x000fea0003800000 */
.L_x_15481:
        /* <DEDUP_REMOVED lines=16> */
.L_x_15487:
[----:B------:R-:W-:Y:S05]  /*11810*/  BSYNC B2 ;  /* 0x0000000000027941 */ /* 0x000fea0003800000 */
.L_x_15486:
        /* <DEDUP_REMOVED lines=44> */
.L_x_15485:
[----:B------:R-:W-:Y:S05]  /*11ae0*/  BSYNC B1 ;  /* 0x0000000000017941 */ /* 0x000fea0003800000 */
.L_x_15484:
        /* <DEDUP_REMOVED lines=13> */
.L_x_15488:
        /* <DEDUP_REMOVED lines=12> */
.L_x_15491:
[----:B------:R-:W-:-:S07]  /*11c80*/  MOV R101, R12 ;  /* 0x0000000c00657202 */ /* 0x000fce0000000f00 */
.L_x_15492:
[----:B------:R-:W-:Y:S05]  /*11c90*/  BSYNC B1 ;  /* 0x0000000000017941 */ /* 0x000fea0003800000 */
.L_x_15490:
        /* <DEDUP_REMOVED lines=16> */
.L_x_15496:
[----:B------:R-:W-:Y:S05]  /*11da0*/  BSYNC B2 ;  /* 0x0000000000027941 */ /* 0x000fea0003800000 */
.L_x_15495:
        /* <DEDUP_REMOVED lines=44> */
.L_x_15494:
[----:B------:R-:W-:Y:S05]  /*12070*/  BSYNC B1 ;  /* 0x0000000000017941 */ /* 0x000fea0003800000 */
.L_x_15493:
        /* <DEDUP_REMOVED lines=10> */
.L_x_15489:
        /* <DEDUP_REMOVED lines=34> */
[----:B-1----:R-:W-:Y:S02]  /*12340*/  SHF.L.U32 R97, R100, 0x10, RZ ;  /* 0x0000001064617819 */ /* 0x002fe400000006ff */
        /* <DEDUP_REMOVED lines=19> */
.L_x_15497:
[----:B------:R-:W-:-:S07]  /*12480*/  VIADD R142, R142, 0x80 ;  /* 0x000000808e8e7836 */ /* 0x000fce0000000000 */
.L_x_15368:
[----:B------:R-:W-:Y:S05]  /*12490*/  BSYNC B0 ;  /* 0x0000000000007941 */ /* 0x000fea0003800000 */
.L_x_15367:
        /* <DEDUP_REMOVED lines=29> */
.L_x_15501:
[----:B------:R-:W-:-:S07]  /*12670*/  MOV R106, R12 ;  /* 0x0000000c006a7202 */ /* 0x000fce0000000f00 */
.L_x_15502:
[----:B------:R-:W-:Y:S05]  /*12680*/  BSYNC B1 ;  /* 0x0000000000017941 */ /* 0x000fea0003800000 */
.L_x_15500:
        /* <DEDUP_REMOVED lines=16> */
.L_x_15506:
[----:B------:R-:W-:Y:S05]  /*12790*/  BSYNC B2 ;  /* 0x0000000000027941 */ /* 0x000fea0003800000 */
.L_x_15505:
        /* <DEDUP_REMOVED lines=44> */
.L_x_15504:
[----:B------:R-:W-:Y:S05]  /*12a60*/  BSYNC B1 ;  /* 0x0000000000017941 */ /* 0x000fea0003800000 */
.L_x_15503:
        /* <DEDUP_REMOVED lines=20> */
.L_x_15507:
        /* <DEDUP_REMOVED lines=12> */
.L_x_15510:
[----:B------:R-:W-:-:S07]  /*12c70*/  MOV R10, R12 ;  /* 0x0000000c000a7202 */ /* 0x000fce0000000f00 */
.L_x_15511:
[----:B------:R-:W-:Y:S05]  /*12c80*/  BSYNC B1 ;  /* 0x0000000000017941 */ /* 0x000fea0003800000 */
.L_x_15509:
        /* <DEDUP_REMOVED lines=16> */
.L_x_15515:
[----:B------:R-:W-:Y:S05]  /*12d90*/  BSYNC B2 ;  /* 0x0000000000027941 */ /* 0x000fea0003800000 */
.L_x_15514:
        /* <DEDUP_REMOVED lines=44> */
.L_x_15513:
[----:B------:R-:W-:Y:S05]  /*13060*/  BSYNC B1 ;  /* 0x0000000000017941 */ /* 0x000fea0003800000 */
.L_x_15512:
        /* <DEDUP_REMOVED lines=10> */
.L_x_15508:
        /* <DEDUP_REMOVED lines=12> */
.L_x_15517:
[----:B------:R-:W-:-:S07]  /*131d0*/  IMAD.MOV.U32 R10, RZ, RZ, R12 ;  /* 0x000000ffff0a7224 */ /* 0x000fce00078e000c */
.L_x_15518:
[----:B------:R-:W-:Y:S05]  /*131e0*/  BSYNC B1 ;  /* 0x0000000000017941 */ /* 0x000fea0003800000 */
.L_x_15516:
        /* <DEDUP_REMOVED lines=16> */
.L_x_15522:
[----:B------:R-:W-:Y:S05]  /*132f0*/  BSYNC B2 ;  /* 0x0000000000027941 */ /* 0x000fea0003800000 */
.L_x_15521:
        /* <DEDUP_REMOVED lines=44> */
.L_x_15520:
[----:B------:R-:W-:Y:S05]  /*135c0*/  BSYNC B1 ;  /* 0x0000000000017941 */ /* 0x000fea0003800000 */
.L_x_15519:
        /* <DEDUP_REMOVED lines=15> */
.L_x_15523:
        /* <DEDUP_REMOVED lines=12> */
.L_x_15526:
[----:B------:R-:W-:-:S07]  /*13780*/  MOV R10, R12 ;  /* 0x0000000c000a7202 */ /* 0x000fce0000000f00 */
.L_x_15527:
[----:B------:R-:W-:Y:S05]  /*13790*/  BSYNC B1 ;  /* 0x0000000000017941 */ /* 0x000fea0003800000 */
.L_x_15525:
        /* <DEDUP_REMOVED lines=16> */
.L_x_15531:
[----:B------:R-:W-:Y:S05]  /*138a0*/  BSYNC B2 ;  /* 0x0000000000027941 */ /* 0x000fea0003800000 */
.L_x_15530:
        /* <DEDUP_REMOVED lines=44> */
.L_x_15529:
[----:B------:R-:W-:Y:S05]  /*13b70*/  BSYNC B1 ;  /* 0x0000000000017941 */ /* 0x000fea0003800000 */
.L_x_15528:
        /* <DEDUP_REMOVED lines=10> */
.L_x_15524:
        /* <DEDUP_REMOVED lines=12> */
.L_x_15533:
[----:B------:R-:W-:-:S07]  /*13ce0*/  IMAD.MOV.U32 R10, RZ, RZ, R12 ;  /* 0x000000ffff0a7224 */ /* 0x000fce00078e000c */
.L_x_15534:
[----:B------:R-:W-:Y:S05]  /*13cf0*/  BSYNC B1 ;  /* 0x0000000000017941 */ /* 0x000fea0003800000 */
.L_x_15532:
        /* <DEDUP_REMOVED lines=16> */
.L_x_15538:
[----:B------:R-:W-:Y:S05]  /*13e00*/  BSYNC B2 ;  /* 0x0000000000027941 */ /* 0x000fea0003800000 */
.L_x_15537:
        /* <DEDUP_REMOVED lines=44> */
.L_x_15536:
[----:B------:R-:W-:Y:S05]  /*140d0*/  BSYNC B1 ;  /* 0x0000000000017941 */ /* 0x000fea0003800000 */
.L_x_15535:
        /* <DEDUP_REMOVED lines=15> */
.L_x_15539:
        /* <DEDUP_REMOVED lines=12> */
.L_x_15542:
[----:B------:R-:W-:-:S07]  /*14290*/  MOV R10, R12 ;  /* 0x0000000c000a7202 */ /* 0x000fce0000000f00 */
.L_x_15543:
[----:B------:R-:W-:Y:S05]  /*142a0*/  BSYNC B1 ;  /* 0x0000000000017941 */ /* 0x000fea0003800000 */
.L_x_15541:
        /* <DEDUP_REMOVED lines=16> */
.L_x_15547:
[----:B------:R-:W-:Y:S05]  /*143b0*/  BSYNC B2 ;  /* 0x0000000000027941 */ /* 0x000fea0003800000 */
.L_x_15546:
        /* <DEDUP_REMOVED lines=44> */
.L_x_15545:
[----:B------:R-:W-:Y:S05]  /*14680*/  BSYNC B1 ;  /* 0x0000000000017941 */ /* 0x000fea0003800000 */
.L_x_15544:
        /* <DEDUP_REMOVED lines=10> */
.L_x_15540:
        /* <DEDUP_REMOVED lines=12> */
.L_x_15549:
[----:B------:R-:W-:-:S07]  /*147f0*/  IMAD.MOV.U32 R10, RZ, RZ, R12 ;  /* 0x000000ffff0a7224 */ /* 0x000fce00078e000c */
.L_x_15550:
[----:B------:R-:W-:Y:S05]  /*14800*/  BSYNC B1 ;  /* 0x0000000000017941 */ /* 0x000fea0003800000 */
.L_x_15548:
        /* <DEDUP_REMOVED lines=16> */
.L_x_15554:
[----:B------:R-:W-:Y:S05]  /*14910*/  BSYNC B2 ;  /* 0x0000000000027941 */ /* 0x000fea0003800000 */
.L_x_15553:
        /* <DEDUP_REMOVED lines=44> */
.L_x_15552:
[----:B------:R-:W-:Y:S05]  /*14be0*/  BSYNC B1 ;  /* 0x0000000000017941 */ /* 0x000fea0003800000 */
.L_x_15551:
        /* <DEDUP_REMOVED lines=15> */
.L_x_15555:
        /* <DEDUP_REMOVED lines=12> */
.L_x_15558:
[----:B------:R-:W-:-:S07]  /*14da0*/  MOV R10, R12 ;  /* 0x0000000c000a7202 */ /* 0x000fce0000000f00 */
.L_x_15559:
[----:B------:R-:W-:Y:S05]  /*14db0*/  BSYNC B1 ;  /* 0x0000000000017941 */ /* 0x000fea0003800000 */
.L_x_15557:
        /* <DEDUP_REMOVED lines=16> */
.L_x_15563:
[----:B------:R-:W-:Y:S05]  /*14ec0*/  BSYNC B2 ;  /* 0x0000000000027941 */ /* 0x000fea0003800000 */
.L_x_15562:
        /* <DEDUP_REMOVED lines=44> */
.L_x_15561:
[----:B------:R-:W-:Y:S05]  /*15190*/  BSYNC B1 ;  /* 0x0000000000017941 */ /* 0x000fea0003800000 */
.L_x_15560:
        /* <DEDUP_REMOVED lines=10> */
.L_x_15556:
        /* <DEDUP_REMOVED lines=12> */
.L_x_15565:
[----:B------:R-:W-:-:S07]  /*15300*/  IMAD.MOV.U32 R10, RZ, RZ, R12 ;  /* 0x000000ffff0a7224 */ /* 0x000fce00078e000c */
.L_x_15566:
[----:B------:R-:W-:Y:S05]  /*15310*/  BSYNC B1 ;  /* 0x0000000000017941 */ /* 0x000fea0003800000 */
.L_x_15564:
        /* <DEDUP_REMOVED lines=16> */
.L_x_15570:
[----:B------:R-:W-:Y:S05]  /*15420*/  BSYNC B2 ;  /* 0x0000000000027941 */ /* 0x000fea0003800000 */
.L_x_15569:
        /* <DEDUP_REMOVED lines=44> */
.L_x_15568:
[----:B------:R-:W-:Y:S05]  /*156f0*/  BSYNC B1 ;  /* 0x0000000000017941 */ /* 0x000fea0003800000 */
.L_x_15567:
        /* <DEDUP_REMOVED lines=15> */
.L_x_15571:
        /* <DEDUP_REMOVED lines=12> */
.L_x_15574:
[----:B------:R-:W-:-:S07]  /*158b0*/  MOV R10, R12 ;  /* 0x0000000c000a7202 */ /* 0x000fce0000000f00 */
.L_x_15575:
[----:B------:R-:W-:Y:S05]  /*158c0*/  BSYNC B1 ;  /* 0x0000000000017941 */ /* 0x000fea0003800000 */
.L_x_15573:
        /* <DEDUP_REMOVED lines=16> */
.L_x_15579:
[----:B------:R-:W-:Y:S05]  /*159d0*/  BSYNC B2 ;  /* 0x0000000000027941 */ /* 0x000fea0003800000 */
.L_x_15578:
        /* <DEDUP_REMOVED lines=44> */
.L_x_15577:
[----:B------:R-:W-:Y:S05]  /*15ca0*/  BSYNC B1 ;  /* 0x0000000000017941 */ /* 0x000fea0003800000 */
.L_x_15576:
        /* <DEDUP_REMOVED lines=10> */
.L_x_15572:
        /* <DEDUP_REMOVED lines=12> */
.L_x_15581:
[----:B------:R-:W-:-:S07]  /*15e10*/  IMAD.MOV.U32 R10, RZ, RZ, R12 ;  /* 0x000000ffff0a7224 */ /* 0x000fce00078e000c */
.L_x_15582:
[----:B------:R-:W-:Y:S05]  /*15e20*/  BSYNC B1 ;  /* 0x0000000000017941 */ /* 0x000fea0003800000 */
.L_x_15580:
        /* <DEDUP_REMOVED lines=16> */
.L_x_15586:
[----:B------:R-:W-:Y:S05]  /*15f30*/  BSYNC B2 ;  /* 0x0000000000027941 */ /* 0x000fea0003800000 */
.L_x_15585:
        /* <DEDUP_REMOVED lines=44> */
.L_x_15584:
[----:B------:R-:W-:Y:S05]  /*16200*/  BSYNC B1 ;  /* 0x0000000000017941 */ /* 0x000fea0003800000 */
.L_x_15583:
        /* <DEDUP_REMOVED lines=13> */
.L_x_15587:
        /* <DEDUP_REMOVED lines=12> */
.L_x_15590:
[----:B------:R-:W-:-:S07]  /*163a0*/  MOV R10, R12 ;  /* 0x0000000c000a7202 */ /* 0x000fce0000000f00 */
.L_x_15591:
[----:B------:R-:W-:Y:S05]  /*163b0*/  BSYNC B1 ;  /* 0x0000000000017941 */ /* 0x000fea0003800000 */
.L_x_15589:
        /* <DEDUP_REMOVED lines=16> */
.L_x_15595:
[----:B------:R-:W-:Y:S05]  /*164c0*/  BSYNC B2 ;  /* 0x0000000000027941 */ /* 0x000fea0003800000 */
.L_x_15594:
        /* <DEDUP_REMOVED lines=44> */
.L_x_15593:
[----:B------:R-:W-:Y:S05]  /*16790*/  BSYNC B1 ;  /* 0x0000000000017941 */ /* 0x000fea0003800000 */
.L_x_15592:
        /* <DEDUP_REMOVED lines=10> */
.L_x_15588:
        /* <DEDUP_REMOVED lines=12> */
.L_x_15597:
[----:B------:R-:W-:-:S07]  /*16900*/  IMAD.MOV.U32 R10, RZ, RZ, R12 ;  /* 0x000000ffff0a7224 */ /* 0x000fce00078e000c */
.L_x_15598:
[----:B------:R-:W-:Y:S05]  /*16910*/  BSYNC B1 ;  /* 0x0000000000017941 */ /* 0x000fea0003800000 */
.L_x_15596:
        /* <DEDUP_REMOVED lines=16> */
.L_x_15602:
[----:B------:R-:W-:Y:S05]  /*16a20*/  BSYNC B2 ;  /* 0x0000000000027941 */ /* 0x000fea0003800000 */
.L_x_15601:
        /* <DEDUP_REMOVED lines=44> */
.L_x_15600:
[----:B------:R-:W-:Y:S05]  /*16cf0*/  BSYNC B1 ;  /* 0x0000000000017941 */ /* 0x000fea0003800000 */
.L_x_15599:
        /* <DEDUP_REMOVED lines=13> */
.L_x_15603:
        /* <DEDUP_REMOVED lines=12> */
.L_x_15606:
[----:B------:R-:W-:-:S07]  /*16e90*/  MOV R10, R12 ;  /* 0x0000000c000a7202 */ /* 0x000fce0000000f00 */
.L_x_15607:
[----:B------:R-:W-:Y:S05]  /*16ea0*/  BSYNC B1 ;  /* 0x0000000000017941 */ /* 0x000fea0003800000 */
.L_x_15605:
        /* <DEDUP_REMOVED lines=16> */
.L_x_15611:
[----:B------:R-:W-:Y:S05]  /*16fb0*/  BSYNC B2 ;  /* 0x0000000000027941 */ /* 0x000fea0003800000 */
.L_x_15610:
        /* <DEDUP_REMOVED lines=44> */
.L_x_15609:
[----:B------:R-:W-:Y:S05]  /*17280*/  BSYNC B1 ;  /* 0x0000000000017941 */ /* 0x000fea0003800000 */
.L_x_15608:
        /* <DEDUP_REMOVED lines=10> */
.L_x_15604:
        /* <DEDUP_REMOVED lines=12> */
.L_x_15613:
[----:B------:R-:W-:-:S07]  /*173f0*/  IMAD.MOV.U32 R10, RZ, RZ, R12 ;  /* 0x000000ffff0a7224 */ /* 0x000fce00078e000c */
.L_x_15614:
[----:B------:R-:W-:Y:S05]  /*17400*/  BSYNC B1 ;  /* 0x0000000000017941 */ /* 0x000fea0003800000 */
.L_x_15612:
        /* <DEDUP_REMOVED lines=16> */
.L_x_15618:
[----:B------:R-:W-:Y:S05]  /*17510*/  BSYNC B2 ;  /* 0x0000000000027941 */ /* 0x000fea0003800000 */
.L_x_15617:
        /* <DEDUP_REMOVED lines=44> */
.L_x_15616:
[----:B------:R-:W-:Y:S05]  /*177e0*/  BSYNC B1 ;  /* 0x0000000000017941 */ /* 0x000fea0003800000 */
.L_x_15615:
        /* <DEDUP_REMOVED lines=13> */
.L_x_15619:
        /* <DEDUP_REMOVED lines=12> */
.L_x_15622:
[----:B------:R-:W-:-:S07]  /*17980*/  MOV R101, R12 ;  /* 0x0000000c00657202 */ /* 0x000fce0000000f00 */
.L_x_15623:
[----:B------:R-:W-:Y:S05]  /*17990*/  BSYNC B1 ;  /* 0x0000000000017941 */ /* 0x000fea0003800000 */
.L_x_15621:
        /* <DEDUP_REMOVED lines=16> */
.L_x_15627:
[----:B------:R-:W-:Y:S05]  /*17aa0*/  BSYNC B2 ;  /* 0x0000000000027941 */ /* 0x000fea0003800000 */
.L_x_15626:
        /* <DEDUP_REMOVED lines=44> */
.L_x_15625:
[----:B------:R-:W-:Y:S05]  /*17d70*/  BSYNC B1 ;  /* 0x0000000000017941 */ /* 0x000fea0003800000 */
.L_x_15624:
        /* <DEDUP_REMOVED lines=10> */
.L_x_15620:
        /* <DEDUP_REMOVED lines=18> */
[----:B------:R-:W-:Y:S02]  /*17f40*/  LEA R138, P1, R142, UR12, 0x4 ;  /* 0x0000000c8e8a7c11 */ /* 0x000fe4000f8220ff */
[----:B------:R-:W-:Y:S02]  /*17f50*/  SHF.R.U32.HI R144, RZ, 0x1d, R142 ;  /* 0x0000001dff907819 */ /* 0x000fe4000001168e */
[----:B------:R-:W-:Y:S02]  /*17f60*/  LOP3.LUT R129, R136, R98, R96, 0xfe, !PT ;  /* 0x0000006288817212 */ /* 0x000fe400078efe60 */
[----:B------:R-:W-:Y:S02]  /*17f70*/  LEA.HI.X R139, R142, UR13, RZ, 0x4, P1 ;  /* 0x0000000d8e8b7c11 */ /* 0x000fe400088f24ff */
[----:B------:R-:W-:-:S02]  /*17f80*/  SEL R136, RZ, 0x1, P2 ;  /* 0x00000001ff887807 */ /* 0x000fc40001000000 */
        /* <DEDUP_REMOVED lines=11> */
[----:B---3--:R-:W-:Y:S02]  /*18040*/  SHF.L.U32 R97, R100, 0x10, RZ ;  /* 0x0000001064617819 */ /* 0x008fe400000006ff */
        /* <DEDUP_REMOVED lines=19> */
.L_x_15499:
[----:B------:R-:W-:Y:S05]  /*18180*/  BSYNC B0 ;  /* 0x0000000000007941 */ /* 0x000fea0003800000 */
.L_x_15498:
        /* <DEDUP_REMOVED lines=129> */
.L_x_15648:
[----:B------:R-:W2:Y:S01]  /*189a0*/  @!P4 S2R R136, SR_CgaCtaId ;  /* 0x000000000088c919 */ /* 0x000ea20000008800 */
[----:B------:R-:W-:Y:S01]  /*189b0*/  @!P4 MOV R97, 0x400 ;  /* 0x000004000061c802 */ /* 0x000fe20000000f00 */
[----:B------:R-:W-:Y:S05]  /*189c0*/  WARPSYNC.ALL ;  /* 0x0000000000007948 */ /* 0x000fea0003800000 */
[----:B------:R-:W-:-:S04]  /*189d0*/  LOP3.LUT R99, R99, 0x3, RZ, 0xc0, !PT ;  /* 0x0000000363637812 */ /* 0x000fc800078ec0ff */
[----:B------:R-:W-:Y:S02]  /*189e0*/  @!P4 IADD3 R129, R98, R99, RZ ;  /* 0x000000636281c210 */ /* 0x000fe40007ffe0ff */
[----:B--2---:R-:W-:Y:S01]  /*189f0*/  @!P4 LEA R136, R136, R97, 0x18 ;  /* 0x000000618888c211 */ /* 0x004fe200078ec0ff */
[----:B-1----:R-:W-:Y:S01]  /*18a00*/  FADD.FTZ R97, R135, R140 ;  /* 0x0000008c87617221 */ /* 0x002fe20000010000 */
[----:B0-----:R-:W-:-:S03]  /*18a10*/  LOP3.LUT R135, R0, 0x1f, RZ, 0xc0, !PT ;  /* 0x0000001f00877812 */ /* 0x001fc600078ec0ff */
[----:B------:R-:W-:Y:S01]  /*18a20*/  @!P4 IMAD R129, R129, 0x8, R136 ;  /* 0x000000088181c824 */ /* 0x000fe200078e0288 */
[----:B------:R-:W-:-:S04]  /*18a30*/  ISETP.GT.U32.AND P0, PT, R135, 0x3, PT ;  /* 0x000000038700780c */ /* 0x000fc80003f04070 */
[----:B------:R0:W-:Y:S09]  /*18a40*/  @!P4 STS.64 [R129], R96 ;  /* 0x000000608100c388 */ /* 0x0001f20000000a00 */
[----:B0-----:R-:W0:Y:S01]  /*18a50*/  @!P0 S2R R97, SR_CgaCtaId ;  /* 0x0000000000618919 */ /* 0x001e220000008800 */
[----:B------:R-:W-:Y:S01]  /*18a60*/  @!P0 MOV R96, 0x400 ;  /* 0x0000040000608802 */ /* 0x000fe20000000f00 */
[----:B------:R-:W-:Y:S01]  /*18a70*/  BSSY B0, `(.L_x_15629) ;  /* 0x000005d000007945 */ /* 0x000fe20003800000 */
[----:B------:R-:W-:Y:S01]  /*18a80*/  @!P0 IADD3 R98, R98, R135, RZ ;  /* 0x0000008762628210 */ /* 0x000fe20007ffe0ff */
[----:B------:R-:W-:Y:S01]  /*18a90*/  BAR.SYNC.DEFER_BLOCKING 0x0 ;  /* 0x0000000000007b1d */ /* 0x000fe20000010000 */
[----:B------:R-:W-:-:S02]  /*18aa0*/  PLOP3.LUT P1, PT, PT, PT, UP0, 0x40, 0x0 ;  /* 0x000000000000781c */ /* 0x000fc40003f2e808 */
[----:B0-----:R-:W-:Y:S02]  /*18ab0*/  @!P0 LEA R129, R97, R96, 0x18 ;  /* 0x0000006061818211 */ /* 0x001fe400078ec0ff */
[----:B------:R-:W-:-:S03]  /*18ac0*/  CS2R R96, SRZ ;  /* 0x0000000000607805 */ /* 0x000fc6000001ff00 */
[----:B------:R-:W-:Y:S01]  /*18ad0*/  @!P0 IMAD R129, R98, 0x8, R129 ;  /* 0x0000000862818824 */ /* 0x000fe200078e0281 */
[----:B------:R-:W-:-:S04]  /*18ae0*/  HFMA2.MMA R98, -RZ, RZ, 0, 0 ;  /* 0x00000000ff627435 */ /* 0x000fc800000001ff */
[----:B------:R0:W-:Y:S02]  /*18af0*/  @!P0 LDS.64 R96, [R129] ;  /* 0x0000000081608984 */ /* 0x0001e40000000a00 */
[----:B------:R-:W-:Y:S01]  /*18b00*/  @!P0 IMAD.MOV.U32 R98, RZ, RZ, R15 ;  /* 0x000000ffff628224 */ /* 0x000fe200078e000f */
[----:B------:R-:W-:-:S04]  /*18b10*/  LOP3.LUT P0, RZ, R99, 0x1f, R0, 0xf8, !PT ;  /* 0x0000001f63ff7812 */ /* 0x000fc8000780f800 */
[----:B------:R-:W1:Y:S01]  /*18b20*/  SHFL.DOWN PT, R135, R98, 0x2, 0x1f ;  /* 0x08401f0062877f89 */ /* 0x000e6200000e0000 */
[-C--:B0-----:R-:W-:Y:S02]  /*18b30*/  I2FP.F32.S32 R129, R98.reuse ;  /* 0x0000006200817245 */ /* 0x081fe40000201400 */
[----:B-1----:R-:W-:Y:S02]  /*18b40*/  IADD3 R138, R135, R98, RZ ;  /* 0x00000062878a7210 */ /* 0x002fe40007ffe0ff */
[----:B------:R-:W-:Y:S02]  /*18b50*/  I2FP.F32.S32 R142, R135 ;  /* 0x00000087008e7245 */ /* 0x000fe40000201400 */
[----:B------:R-:W-:Y:S01]  /*18b60*/  I2FP.F32.S32 R139, R138 ;  /* 0x0000008a008b7245 */ /* 0x000fe20000201400 */
[----:B------:R-:W0:Y:S03]  /*18b70*/  SHFL.DOWN PT, R141, R138, 0x1, 0x1f ;  /* 0x08201f008a8d7f89 */ /* 0x000e2600000e0000 */
[----:B------:R-:W1:Y:S01]  /*18b80*/  MUFU.RCP R140, R139 ;  /* 0x0000008b008c7308 */ /* 0x000e620000001000 */
[----:B------:R-:W2:Y:S04]  /*18b90*/  SHFL.DOWN PT, R137, R96, 0x2, 0x1f ;  /* 0x08401f0060897f89 */ /* 0x000ea800000e0000 */
[----:B------:R-:W3:Y:S01]  /*18ba0*/  SHFL.DOWN PT, R136, R97, 0x2, 0x1f ;  /* 0x08401f0061887f89 */ /* 0x000ee200000e0000 */
[----:B0-----:R-:W-:Y:S01]  /*18bb0*/  IMAD.IADD R138, R138, 0x1, R141 ;  /* 0x000000018a8a7824 */ /* 0x001fe200078e028d */
[----:B------:R-:W-:Y:S01]  /*18bc0*/  I2FP.F32.S32 R141, R141 ;  /* 0x0000008d008d7245 */ /* 0x000fe20000201400 */
[C---:B--2---:R-:W-:Y:S01]  /*18bd0*/  FMUL.FTZ R144, R137.reuse, R142 ;  /* 0x0000008e89907220 */ /* 0x044fe20000410000 */
[----:B------:R-:W-:-:S02]  /*18be0*/  FADD.FTZ R137, -R137, R96 ;  /* 0x0000006089897221 */ /* 0x000fc40000010100 */
[----:B------:R-:W-:Y:S01]  /*18bf0*/  I2FP.F32.S32 R138, R138 ;  /* 0x0000008a008a7245 */ /* 0x000fe20000201400 */
[----:B------:R-:W-:Y:S01]  /*18c00*/  FFMA.FTZ R135, R129, R96, R144 ;  /* 0x0000006081877223 */ /* 0x000fe20000010090 */
[----:B------:R-:W-:Y:S01]  /*18c10*/  FMUL.FTZ R137, R137, R137 ;  /* 0x0000008989897220 */ /* 0x000fe20000410000 */
[----:B---3--:R-:W-:Y:S02]  /*18c20*/  FADD.FTZ R97, R136, R97 ;  /* 0x0000006188617221 */ /* 0x008fe40000010000 */
[----:B-1----:R-:W-:Y:S01]  /*18c30*/  FMUL.FTZ R96, R140, R135 ;  /* 0x000000878c607220 */ /* 0x002fe20000410000 */
        /* <DEDUP_REMOVED lines=28> */
[----:B------:R-:W-:-:S05]  /*18e00*/  FSEL R135, R139, RZ, P1 ;  /* 0x000000ff8b877208 */ /* 0x000fca0000800000 */
        /* <DEDUP_REMOVED lines=35> */
.L_x_15630:
[----:B------:R-:W-:Y:S05]  /*19040*/  BSYNC B0 ;  /* 0x0000000000007941 */ /* 0x000fea0003800000 */
.L_x_15629:
        /* <DEDUP_REMOVED lines=35> */
.L_x_15632:
[----:B------:R-:W-:Y:S05]  /*19280*/  BSYNC B0 ;  /* 0x0000000000007941 */ /* 0x000fea0003800000 */
.L_x_15631:
        /* <DEDUP_REMOVED lines=35> */
.L_x_15634:
[----:B------:R-:W-:Y:S05]  /*194c0*/  BSYNC B0 ;  /* 0x0000000000007941 */ /* 0x000fea0003800000 */
.L_x_15633:
        /* <DEDUP_REMOVED lines=34> */
.L_x_15636:
[----:B------:R-:W-:Y:S05]  /*196f0*/  BSYNC B0 ;  /* 0x0000000000007941 */ /* 0x000fea0003800000 */
.L_x_15635:
[----:B------:R-:W-:Y:S01]  /*19700*/  VIADD R7, R7, UR18 ;  /* 0x0000001207077c36 */ /* 0x000fe20008000000 */
[----:B------:R-:W-:-:S04]  /*19710*/  SEL R135, RZ, 0x1, P2 ;  /* 0x00000001ff877807 */ /* 0x000fc80001000000 */
[----:B------:R-:W-:-:S13]  /*19720*/  ISETP.GE.AND P0, PT, R7, UR19, PT ;  /* 0x0000001307007c0c */ /* 0x000fda000bf06270 */
[----:B------:R-:W-:Y:S05]  /*19730*/  @!P0 BRA `(.L_x_15637) ;  /* 0xfffffe7400848947 */ /* 0x000fea000383ffff */
[----:B------:R-:W-:Y:S05]  /*19740*/  EXIT ;  /* 0x000000000000794d */ /* 0x000fea0003800000 */
.L_x_15628:
[----:B------:R-:W-:Y:S01]  /*19750*/  HFMA2.MMA R144, -RZ, RZ, 0, 1.847743988037109375e-06 ;  /* 0x0000001fff907435 */ /* 0x000fe200000001ff */
[----:B------:R-:W-:Y:S01]  /*19760*/  MOV R142, R97 ;  /* 0x00000061008e7202 */ /* 0x000fe20000000f00 */
[----:B------:R-:W-:Y:S02]  /*19770*/  IMAD.MOV.U32 R141, RZ, RZ, 0x1 ;  /* 0x00000001ff8d7424 */ /* 0x000fe400078e00ff */
[----:B------:R-:W-:-:S07]  /*19780*/  IMAD.MOV.U32 R139, RZ, RZ, -0x1 ;  /* 0xffffffffff8b7424 */ /* 0x000fce00078e00ff */
[----:B0----5:R-:W-:Y:S05]  /*19790*/  WARPSYNC.COLLECTIVE R139, `(.L_x_15638) ;  /* 0x000000008b087348 */ /* 0x021fea0003c00000 */
[----:B------:R1:W2:Y:S02]  /*197a0*/  SHFL.BFLY P5, R140, R142, R141, R144 ;  /* 0x0c00008d8e8c7389 */ /* 0x0002a400000a0090 */
[----:B012--5:R-:W-:Y:S01]  /*197b0*/  ENDCOLLECTIVE ;  /* 0x000000000000791b */ /* 0x027fe20003800000 */
.L_x_15638:
[----:B------:R-:W-:Y:S01]  /*197c0*/  HFMA2.MMA R141, -RZ, RZ, 0, 1.1920928955078125e-07 ;  /* 0x00000002ff8d7435 */ /* 0x000fe200000001ff */
[----:B------:R-:W-:-:S05]  /*197d0*/  MOV R96, R140 ;  /* 0x0000008c00607202 */ /* 0x000fca0000000f00 */
[----:B------:R-:W-:-:S04]  /*197e0*/  FADD.FTZ R129, R97, R96 ;  /* 0x0000006061817221 */ /* 0x000fc80000010000 */
[----:B------:R-:W-:-:S07]  /*197f0*/  IMAD.MOV.U32 R142, RZ, RZ, R129 ;  /* 0x000000ffff8e7224 */ /* 0x000fce00078e0081 */
[----:B------:R-:W-:Y:S05]  /*19800*/  WARPSYNC.COLLECTIVE R139, `(.L_x_15639) ;  /* 0x000000008b087348 */ /* 0x000fea0003c00000 */
[----:B------:R0:W1:Y:S02]  /*19810*/  SHFL.BFLY P5, R140, R142, R141, R144 ;  /* 0x0c00008d8e8c7389 */ /* 0x00006400000a0090 */
[----:B01----:R-:W-:Y:S01]  /*19820*/  ENDCOLLECTIVE ;  /* 0x000000000000791b */ /* 0x003fe20003800000 */
.L_x_15639:
[----:B------:R-:W-:Y:S02]  /*19830*/  IMAD.MOV.U32 R141, RZ, RZ, 0x4 ;  /* 0x00000004ff8d7424 */ /* 0x000fe400078e00ff */
[----:B------:R-:W-:-:S04]  /*19840*/  IMAD.MOV.U32 R96, RZ, RZ, R140 ;  /* 0x000000ffff607224 */ /* 0x000fc800078e008c */
[----:B------:R-:W-:-:S05]  /*19850*/  FADD.FTZ R135, R129, R96 ;  /* 0x0000006081877221 */ /* 0x000fca0000010000 */
[----:B------:R-:W-:-:S07]  /*19860*/  MOV R142, R135 ;  /* 0x00000087008e7202 */ /* 0x000fce0000000f00 */
[----:B------:R-:W-:Y:S05]  /*19870*/  WARPSYNC.COLLECTIVE R139, `(.L_x_15640) ;  /* 0x000000008b087348 */ /* 0x000fea0003c00000 */
[----:B------:R0:W1:Y:S02]  /*19880*/  SHFL.BFLY P5, R140, R142, R141, R144 ;  /* 0x0c00008d8e8c7389 */ /* 0x00006400000a0090 */
[----:B01----:R-:W-:Y:S01]  /*19890*/  ENDCOLLECTIVE ;  /* 0x000000000000791b */ /* 0x003fe20003800000 */
.L_x_15640:
[----:B------:R-:W-:Y:S01]  /*198a0*/  HFMA2.MMA R141, -RZ, RZ, 0, 4.76837158203125e-07 ;  /* 0x00000008ff8d7435 */ /* 0x000fe200000001ff */
[----:B------:R-:W-:-:S05]  /*198b0*/  MOV R96, R140 ;  /* 0x0000008c00607202 */ /* 0x000fca0000000f00 */
[----:B------:R-:W-:-:S04]  /*198c0*/  FADD.FTZ R136, R135, R96 ;  /* 0x0000006087887221 */ /* 0x000fc80000010000 */
[----:B------:R-:W-:-:S07]  /*198d0*/  IMAD.MOV.U32 R142, RZ, RZ, R136 ;  /* 0x000000ffff8e7224 */ /* 0x000fce00078e0088 */
[----:B------:R-:W-:Y:S05]  /*198e0*/  WARPSYNC.COLLECTIVE R139, `(.L_x_15641) ;  /* 0x000000008b087348 */ /* 0x000fea0003c00000 */
[----:B------:R0:W1:Y:S02]  /*198f0*/  SHFL.BFLY P5, R140, R142, R141, R144 ;  /* 0x0c00008d8e8c7389 */ /* 0x00006400000a0090 */
[----:B01----:R-:W-:Y:S01]  /*19900*/  ENDCOLLECTIVE ;  /* 0x000000000000791b */ /* 0x003fe20003800000 */
.L_x_15641:
[----:B------:R-:W-:Y:S02]  /*19910*/  IMAD.MOV.U32 R141, RZ, RZ, 0x10 ;  /* 0x00000010ff8d7424 */ /* 0x000fe400078e00ff */
[----:B------:R-:W-:-:S04]  /*19920*/  IMAD.MOV.U32 R137, RZ, RZ, R140 ;  /* 0x000000ffff897224 */ /* 0x000fc800078e008c */
[----:B------:R-:W-:-:S05]  /*19930*/  FADD.FTZ R137, R136, R137 ;  /* 0x0000008988897221 */ /* 0x000fca0000010000 */
[----:B------:R-:W-:-:S07]  /*19940*/  MOV R142, R137 ;  /* 0x00000089008e7202 */ /* 0x000fce0000000f00 */
[----:B------:R-:W-:Y:S05]  /*19950*/  WARPSYNC.COLLECTIVE R139, `(.L_x_15642) ;  /* 0x000000008b087348 */ /* 0x000fea0003c00000 */
[----:B------:R0:W1:Y:S02]  /*19960*/  SHFL.BFLY P5, R140, R142, R141, R144 ;  /* 0x0c00008d8e8c7389 */ /* 0x00006400000a0090 */
[----:B01----:R-:W-:Y:S01]  /*19970*/  ENDCOLLECTIVE ;  /* 0x000000000000791b */ /* 0x003fe20003800000 */
.L_x_15642:
        /* <DEDUP_REMOVED lines=73> */
.L_x_15643:
[----:B------:R-:W-:Y:S02]  /*19e10*/  IMAD.MOV.U32 R141, RZ, RZ, 0x2 ;  /* 0x00000002ff8d7424 */ /* 0x000fe400078e00ff */
[----:B------:R-:W-:-:S04]  /*19e20*/  IMAD.MOV.U32 R136, RZ, RZ, R140 ;  /* 0x000000ffff887224 */ /* 0x000fc800078e008c */
[----:B------:R-:W-:-:S05]  /*19e30*/  FADD.FTZ R136, R97, R136 ;  /* 0x0000008861887221 */ /* 0x000fca0000010000 */
[----:B------:R-:W-:-:S07]  /*19e40*/  MOV R142, R136 ;  /* 0x00000088008e7202 */ /* 0x000fce0000000f00 */
[----:B------:R-:W-:Y:S05]  /*19e50*/  WARPSYNC.COLLECTIVE R139, `(.L_x_15644) ;  /* 0x000000008b087348 */ /* 0x000fea0003c00000 */
[----:B------:R0:W1:Y:S02]  /*19e60*/  SHFL.BFLY P5, R140, R142, R141, R144 ;  /* 0x0c00008d8e8c7389 */ /* 0x00006400000a0090 */
[----:B01----:R-:W-:Y:S01]  /*19e70*/  ENDCOLLECTIVE ;  /* 0x000000000000791b */ /* 0x003fe20003800000 */
.L_x_15644:
[----:B------:R-:W-:Y:S01]  /*19e80*/  HFMA2.MMA R141, -RZ, RZ, 0, 2.384185791015625e-07 ;  /* 0x00000004ff8d7435 */ /* 0x000fe200000001ff */
[----:B------:R-:W-:-:S05]  /*19e90*/  MOV R129, R140 ;  /* 0x0000008c00817202 */ /* 0x000fca0000000f00 */
[----:B------:R-:W-:-:S04]  /*19ea0*/  FADD.FTZ R129, R136, R129 ;  /* 0x0000008188817221 */ /* 0x000fc80000010000 */
[----:B------:R-:W-:-:S07]  /*19eb0*/  IMAD.MOV.U32 R142, RZ, RZ, R129 ;  /* 0x000000ffff8e7224 */ /* 0x000fce00078e0081 */
[----:B------:R-:W-:Y:S05]  /*19ec0*/  WARPSYNC.COLLECTIVE R139, `(.L_x_15645) ;  /* 0x000000008b087348 */ /* 0x000fea0003c00000 */
[----:B------:R0:W1:Y:S02]  /*19ed0*/  SHFL.BFLY P5, R140, R142, R141, R144 ;  /* 0x0c00008d8e8c7389 */ /* 0x00006400000a0090 */
[----:B01----:R-:W-:Y:S01]  /*19ee0*/  ENDCOLLECTIVE ;  /* 0x000000000000791b */ /* 0x003fe20003800000 */
.L_x_15645:
[----:B------:R-:W-:Y:S02]  /*19ef0*/  IMAD.MOV.U32 R141, RZ, RZ, 0x8 ;  /* 0x00000008ff8d7424 */ /* 0x000fe400078e00ff */
[----:B------:R-:W-:-:S04]  /*19f00*/  IMAD.MOV.U32 R138, RZ, RZ, R140 ;  /* 0x000000ffff8a7224 */ /* 0x000fc800078e008c */
[----:B------:R-:W-:-:S05]  /*19f10*/  FADD.FTZ R138, R129, R138 ;  /* 0x0000008a818a7221 */ /* 0x000fca0000010000 */
[----:B------:R-:W-:-:S07]  /*19f20*/  MOV R142, R138 ;  /* 0x0000008a008e7202 */ /* 0x000fce0000000f00 */
[----:B------:R-:W-:Y:S05]  /*19f30*/  WARPSYNC.COLLECTIVE R139, `(.L_x_15646) ;  /* 0x000000008b087348 */ /* 0x000fea0003c00000 */
[----:B------:R0:W1:Y:S02]  /*19f40*/  SHFL.BFLY P5, R140, R142, R141, R144 ;  /* 0x0c00008d8e8c7389 */ /* 0x00006400000a0090 */
[----:B01----:R-:W-:Y:S01]  /*19f50*/  ENDCOLLECTIVE ;  /* 0x000000000000791b */ /* 0x003fe20003800000 */
.L_x_15646:
[----:B------:R-:W-:Y:S01]  /*19f60*/  HFMA2.MMA R141, -RZ, RZ, 0, 9.5367431640625e-07 ;  /* 0x00000010ff8d7435 */ /* 0x000fe200000001ff */
[----:B------:R-:W-:-:S05]  /*19f70*/  MOV R135, R140 ;  /* 0x0000008c00877202 */ /* 0x000fca0000000f00 */
[----:B------:R-:W-:-:S04]  /*19f80*/  FADD.FTZ R135, R138, R135 ;  /* 0x000000878a877221 */ /* 0x000fc80000010000 */
[----:B------:R-:W-:-:S07]  /*19f90*/  IMAD.MOV.U32 R142, RZ, RZ, R135 ;  /* 0x000000ffff8e7224 */ /* 0x000fce00078e0087 */
[----:B------:R-:W-:Y:S05]  /*19fa0*/  WARPSYNC.COLLECTIVE R139, `(.L_x_15647) ;  /* 0x000000008b087348 */ /* 0x000fea0003c00000 */
[----:B------:R0:W1:Y:S02]  /*19fb0*/  SHFL.BFLY P5, R140, R142, R141, R144 ;  /* 0x0c00008d8e8c7389 */ /* 0x00006400000a0090 */
[----:B01----:R-:W-:Y:S01]  /*19fc0*/  ENDCOLLECTIVE ;  /* 0x000000000000791b */ /* 0x003fe20003800000 */
.L_x_15647:
[----:B------:R-:W-:Y:S05]  /*19fd0*/  BRA `(.L_x_15648) ;  /* 0xffffffe800707947 */ /* 0x000fea000383ffff */
.L_x_15649:
        /* <DEDUP_REMOVED lines=10> */
.L_x_27066:


//--------------------- .text._ZN10layer_norm31ln_parallel_residual_fwd_kernelINS_13Kernel_traitsIf6__halfS2_S2_fjLj4096ELj1ELj1ELj4ELj16ENS_18Kernel_traits_baseILj4096EfS2_S2_S2_fjLj128EEEEELb1ELb1ELb1EEEvNS_9FwdParamsE --------------------------
	.section	.text._ZN10layer_norm31ln_parallel_residual_fwd_kernelINS_13Kernel_traitsIf6__halfS2_S2_fjLj4096ELj1ELj1ELj4ELj16ENS_18Kernel_traits_baseILj4096EfS2_S2_S2_fjLj128EEEEELb1ELb1ELb1EEEvNS_9FwdParamsE,"ax",@progbits
	.align	128
        .global         _ZN10layer_norm31ln_parallel_residual_fwd_kernelINS_13Kernel_traitsIf6__halfS2_S2_fjLj4096ELj1ELj1ELj4ELj16ENS_18Kernel_traits_baseILj4096EfS2_S2_S2_fjLj128EEEEELb1ELb1ELb1EEEvNS_9FwdParamsE
        .type           _ZN10layer_norm31ln_parallel_residual_fwd_kernelINS_13Kernel_traitsIf6__halfS2_S2_fjLj4096ELj1ELj1ELj4ELj16ENS_18Kernel_traits_baseILj4096EfS2_S2_S2_fjLj128EEEEELb1ELb1ELb1EEEvNS_9FwdParamsE,@function
        .size           _ZN10layer_norm31ln_parallel_residual_fwd_kernelINS_13Kernel_traitsIf6__halfS2_S2_fjLj4096ELj1ELj1ELj4ELj16ENS_18Kernel_traits_baseILj4096EfS2_S2_S2_fjLj128EEEEELb1ELb1ELb1EEEvNS_9FwdParamsE,(.L_x_27067 - _ZN10layer_norm31ln_parallel_residual_fwd_kernelINS_13Kernel_traitsIf6__halfS2_S2_fjLj4096ELj1ELj1ELj4ELj16ENS_18Kernel_traits_baseILj4096EfS2_S2_S2_fjLj128EEEEELb1ELb1ELb1EEEvNS_9FwdParamsE)
        .other          _ZN10layer_norm31ln_parallel_residual_fwd_kernelINS_13Kernel_traitsIf6__halfS2_S2_fjLj4096ELj1ELj1ELj4ELj16ENS_18Kernel_traits_baseILj4096EfS2_S2_S2_fjLj128EEEEELb1ELb1ELb1EEEvNS_9FwdParamsE,@"STO_CUDA_ENTRY STV_DEFAULT"
_ZN10layer_norm31ln_parallel_residual_fwd_kernelINS_13Kernel_traitsIf6__halfS2_S2_fjLj4096ELj1ELj1ELj4ELj16ENS_18Kernel_traits_baseILj4096EfS2_S2_S2_fjLj128EEEEELb1ELb1ELb1EEEvNS_9FwdParamsE:
.text._ZN10layer_norm31ln_parallel_residual_fwd_kernelINS_13Kernel_traitsIf6__halfS2_S2_fjLj4096ELj1ELj1ELj4ELj16ENS_18Kernel_traits_baseILj4096EfS2_S2_S2_fjLj128EEEEELb1ELb1ELb1EEEvNS_9FwdParamsE:
        /* <DEDUP_REMOVED lines=147> */
.L_x_16167:
        /* <DEDUP_REMOVED lines=30> */
.L_x_15651:
[----:B------:R-:W-:-:S07]  /*0b10*/  IMAD.MOV.U32 R102, RZ, RZ, R14 ;  /* 0x000000ffff667224 */ /* 0x000fce00078e000e */
.L_x_15652:
[----:B------:R-:W-:Y:S05]  /*0b20*/  BSYNC B0 ;  /* 0x0000000000007941 */ /* 0x000fea0003800000 */
.L_x_15650:
        /* <DEDUP_REMOVED lines=16> */
.L_x_15656:
[----:B------:R-:W-:Y:S05]  /*0c30*/  BSYNC B1 ;  /* 0x0000000000017941 */ /* 0x000fea0003800000 */
.L_x_15655:
        /* <DEDUP_REMOVED lines=44> */
.L_x_15654:
[----:B------:R-:W-:Y:S05]  /*0f00*/  BSYNC B0 ;  /* 0x0000000000007941 */ /* 0x000fea0003800000 */
.L_x_15653:
[----:B------:R-:W0:Y:S01]  /*0f10*/  LDC R98, c[0x0][0x298] ;  /* 0x0000a600ff627b82 */ /* 0x000e220000000800 */
[----:B------:R-:W-:Y:S01]  /*0f20*/  HFMA2.MMA R100, -RZ, RZ, 0.1171875, 0 ;  /* 0x2f800000ff647435 */ /* 0x000fe200000001ff */
[----:B------:R-:W-:Y:S01]  /*0f30*/  ISETP.NE.U32.AND P1, PT, RZ, UR8, PT ;  /* 0x00000008ff007c0c */ /* 0x000fe2000bf25070 */
[----:B-----5:R-:W-:Y:S01]  /*0f40*/  HADD2.F32 R99, -RZ, R92.H0_H0 ;  /* 0x2000005cff637230 */ /* 0x020fe20000004100 */
[----:B------:R-:W-:Y:S02]  /*0f50*/  I2FP.F32.U32 R97, R102 ;  /* 0x0000006600617245 */ /* 0x000fe40000201000 */
[----:B------:R-:W-:Y:S02]  /*0f60*/  ISETP.NE.AND.EX P1, PT, RZ, UR9, PT, P1 ;  /* 0x00000009ff007c0c */ /* 0x000fe4000bf25310 */
[----:B------:R-:W1:Y:S03]  /*0f70*/  LDC R96, c[0x0][0x294] ;  /* 0x0000a500ff607b82 */ /* 0x000e660000000800 */
        /* <DEDUP_REMOVED lines=12> */
.L_x_15657:
        /* <DEDUP_REMOVED lines=12> */
.L_x_15660:
[----:B------:R-:W-:-:S07]  /*1100*/  IMAD.MOV.U32 R8, RZ, RZ, R14 ;  /* 0x000000ffff087224 */ /* 0x000fce00078e000e */
.L_x_15661:
[----:B------:R-:W-:Y:S05]  /*1110*/  BSYNC B0 ;  /* 0x0000000000007941 */ /* 0x000fea0003800000 */
.L_x_15659:
        /* <DEDUP_REMOVED lines=16> */
.L_x_15665:
[----:B------:R-:W-:Y:S05]  /*1220*/  BSYNC B1 ;  /* 0x0000000000017941 */ /* 0x000fea0003800000 */
.L_x_15664:
        /* <DEDUP_REMOVED lines=44> */
.L_x_15663:
[----:B------:R-:W-:Y:S05]  /*14f0*/  BSYNC B0 ;  /* 0x0000000000007941 */ /* 0x000fea0003800000 */
.L_x_15662:
        /* <DEDUP_REMOVED lines=10> */
.L_x_15658:
        /* <DEDUP_REMOVED lines=12> */
.L_x_15667:
[----:B------:R-:W-:-:S07]  /*1660*/  IMAD.MOV.U32 R99, RZ, RZ, R14 ;  /* 0x000000ffff637224 */ /* 0x000fce00078e000e */
.L_x_15668:
[----:B------:R-:W-:Y:S05]  /*1670*/  BSYNC B0 ;  /* 0x0000000000007941 */ /* 0x000fea0003800000 */
.L_x_15666:
        /* <DEDUP_REMOVED lines=16> */
.L_x_15672:
[----:B------:R-:W-:Y:S05]  /*1780*/  BSYNC B1 ;  /* 0x0000000000017941 */ /* 0x000fea0003800000 */
.L_x_15671:
        /* <DEDUP_REMOVED lines=44> */
.L_x_15670:
[----:B------:R-:W-:Y:S05]  /*1a50*/  BSYNC B0 ;  /* 0x0000000000007941 */ /* 0x000fea0003800000 */
.L_x_15669:
        /* <DEDUP_REMOVED lines=14> */
.L_x_15673:
        /* <DEDUP_REMOVED lines=12> */
.L_x_15676:
[----:B------:R-:W-:-:S07]  /*1c00*/  MOV R7, R14 ;  /* 0x0000000e00077202 */ /* 0x000fce0000000f00 */
.L_x_15677:
[----:B------:R-:W-:Y:S05]  /*1c10*/  BSYNC B0 ;  /* 0x0000000000007941 */ /* 0x000fea0003800000 */
.L_x_15675:
        /* <DEDUP_REMOVED lines=16> */
.L_x_15681:
[----:B------:R-:W-:Y:S05]  /*1d20*/  BSYNC B1 ;  /* 0x0000000000017941 */ /* 0x000fea0003800000 */
.L_x_15680:
        /* <DEDUP_REMOVED lines=44> */
.L_x_15679:
[----:B------:R-:W-:Y:S05]  /*1ff0*/  BSYNC B0 ;  /* 0x0000000000007941 */ /* 0x000fea0003800000 */
.L_x_15678:
        /* <DEDUP_REMOVED lines=10> */
.L_x_15674:
        /* <DEDUP_REMOVED lines=12> */
.L_x_15683:
[----:B------:R-:W-:-:S07]  /*2160*/  MOV R92, R14 ;  /* 0x0000000e005c7202 */ /* 0x000fce0000000f00 */
.L_x_15684:
[----:B------:R-:W-:Y:S05]  /*2170*/  BSYNC B0 ;  /* 0x0000000000007941 */ /* 0x000fea0003800000 */
.L_x_15682:
        /* <DEDUP_REMOVED lines=16> */
.L_x_15688:
[----:B------:R-:W-:Y:S05]  /*2280*/  BSYNC B1 ;  /* 0x0000000000017941 */ /* 0x000fea0003800000 */
.L_x_15687:
        /* <DEDUP_REMOVED lines=44> */
.L_x_15686:
[----:B------:R-:W-:Y:S05]  /*2550*/  BSYNC B0 ;  /* 0x0000000000007941 */ /* 0x000fea0003800000 */
.L_x_15685:
        /* <DEDUP_REMOVED lines=14> */
.L_x_15689:
        /* <DEDUP_REMOVED lines=12> */
.L_x_15692:
[----:B------:R-:W-:-:S07]  /*2700*/  IMAD.MOV.U32 R6, RZ, RZ, R14 ;  /* 0x000000ffff067224 */ /* 0x000fce00078e000e */
.L_x_15693:
[----:B------:R-:W-:Y:S05]  /*2710*/  BSYNC B0 ;  /* 0x0000000000007941 */ /* 0x000fea0003800000 */
.L_x_15691:
        /* <DEDUP_REMOVED lines=16> */
.L_x_15697:
[----:B------:R-:W-:Y:S05]  /*2820*/  BSYNC B1 ;  /* 0x0000000000017941 */ /* 0x000fea0003800000 */
.L_x_15696:
        /* <DEDUP_REMOVED lines=44> */
.L_x_15695:
[----:B------:R-:W-:Y:S05]  /*2af0*/  BSYNC B0 ;  /* 0x0000000000007941 */ /* 0x000fea0003800000 */
.L_x_15694:
        /* <DEDUP_REMOVED lines=10> */
.L_x_15690:
        /* <DEDUP_REMOVED lines=12> */
.L_x_15699:
[----:B------:R-:W-:-:S07]  /*2c60*/  IMAD.MOV.U32 R92, RZ, RZ, R14 ;  /* 0x000000ffff5c7224 */ /* 0x000fce00078e000e */
.L_x_15700:
[----:B------:R-:W-:Y:S05]  /*2c70*/  BSYNC B0 ;  /* 0x0000000000007941 */ /* 0x000fea0003800000 */
.L_x_15698:
        /* <DEDUP_REMOVED lines=16> */
.L_x_15704:
[----:B------:R-:W-:Y:S05]  /*2d80*/  BSYNC B1 ;  /* 0x0000000000017941 */ /* 0x000fea0003800000 */
.L_x_15703:
        /* <DEDUP_REMOVED lines=44> */
.L_x_15702:
[----:B------:R-:W-:Y:S05]  /*3050*/  BSYNC B0 ;  /* 0x0000000000007941 */ /* 0x000fea0003800000 */
.L_x_15701:
        /* <DEDUP_REMOVED lines=10> */
[----:B------:R-:W-:Y:S02]  /*3100*/  HADD2.F32 R92, -RZ, R89.H1_H1 ;  /* 0x30000059ff5c7230 */ /* 0x000fe40000004100 */
[----:B------:R-:W-:-:S03]  /*3110*/  IMAD.MOV.U32 R93, RZ, RZ, R105 ;  /* 0x000000ffff5d7224 */ /* 0x000fc600078e0069 */
[----:B------:R-:W-:Y:S01]  /*3120*/  FADD.FTZ R103, R103, R92 ;  /* 0x0000005c67677221 */ /* 0x000fe20000010000 */
[----:B------:R-:W-:Y:S06]  /*3130*/  BRA `(.L_x_15706) ;  /* 0x0000000400587947 */ /* 0x000fec0003800000 */
.L_x_15705:
        /* <DEDUP_REMOVED lines=12> */
.L_x_15708:
[----:B------:R-:W-:-:S07]  /*3200*/  IMAD.MOV.U32 R5, RZ, RZ, R14 ;  /* 0x000000ffff057224 */ /* 0x000fce00078e000e */
.L_x_15709:
[----:B------:R-:W-:Y:S05]  /*3210*/  BSYNC B0 ;  /* 0x0000000000007941 */ /* 0x000fea0003800000 */
.L_x_15707:
        /* <DEDUP_REMOVED lines=16> */
.L_x_15713:
[----:B------:R-:W-:Y:S05]  /*3320*/  BSYNC B1 ;  /* 0x0000000000017941 */ /* 0x000fea0003800000 */
.L_x_15712:
        /* <DEDUP_REMOVED lines=44> */
.L_x_15711:
[----:B------:R-:W-:Y:S05]  /*35f0*/  BSYNC B0 ;  /* 0x0000000000007941 */ /* 0x000fea0003800000 */
.L_x_15710:
        /* <DEDUP_REMOVED lines=10> */
.L_x_15706:
        /* <DEDUP_REMOVED lines=12> */
.L_x_15715:
[----:B------:R-:W-:-:S07]  /*3760*/  IMAD.MOV.U32 R92, RZ, RZ, R14 ;  /* 0x000000ffff5c7224 */ /* 0x000fce00078e000e */
.L_x_15716:
[----:B------:R-:W-:Y:S05]  /*3770*/  BSYNC B0 ;  /* 0x0000000000007941 */ /* 0x000fea0003800000 */
.L_x_15714:
        /* <DEDUP_REMOVED lines=16> */
.L_x_15720:
[----:B------:R-:W-:Y:S05]  /*3880*/  BSYNC B1 ;  /* 0x0000000000017941 */ /* 0x000fea0003800000 */
.L_x_15719:
        /* <DEDUP_REMOVED lines=44> */
.L_x_15718:
[----:B------:R-:W-:Y:S05]  /*3b50*/  BSYNC B0 ;  /* 0x0000000000007941 */ /* 0x000fea0003800000 */
.L_x_15717:
        /* <DEDUP_REMOVED lines=13> */
.L_x_15721:
        /* <DEDUP_REMOVED lines=12> */
.L_x_15724:
[----:B------:R-:W-:-:S07]  /*3cf0*/  MOV R4, R14 ;  /* 0x0000000e00047202 */ /* 0x000fce0000000f00 */
.L_x_15725:
[----:B------:R-:W-:Y:S05]  /*3d00*/  BSYNC B0 ;  /* 0x0000000000007941 */ /* 0x000fea0003800000 */
.L_x_15723:
        /* <DEDUP_REMOVED lines=16> */
.L_x_15729:
[----:B------:R-:W-:Y:S05]  /*3e10*/  BSYNC B1 ;  /* 0x0000000000017941 */ /* 0x000fea0003800000 */
.L_x_15728:
        /* <DEDUP_REMOVED lines=44> */
.L_x_15727:
[----:B------:R-:W-:Y:S05]  /*40e0*/  BSYNC B0 ;  /* 0x0000000000007941 */ /* 0x000fea0003800000 */
.L_x_15726:
        /* <DEDUP_REMOVED lines=10> */
.L_x_15722:
        /* <DEDUP_REMOVED lines=12> */
.L_x_15731:
[----:B------:R-:W-:-:S07]  /*4250*/  MOV R92, R14 ;  /* 0x0000000e005c7202 */ /* 0x000fce0000000f00 */
.L_x_15732:
[----:B------:R-:W-:Y:S05]  /*4260*/  BSYNC B0 ;  /* 0x0000000000007941 */ /* 0x000fea0003800000 */
.L_x_15730:
        /* <DEDUP_REMOVED lines=16> */
.L_x_15736:
[----:B------:R-:W-:Y:S05]  /*4370*/  BSYNC B1 ;  /* 0x0000000000017941 */ /* 0x000fea0003800000 */
.L_x_15735:
        /* <DEDUP_REMOVED lines=44> */
.L_x_15734:
[----:B------:R-:W-:Y:S05]  /*4640*/  BSYNC B0 ;  /* 0x0000000000007941 */ /* 0x000fea0003800000 */
.L_x_15733:
        /* <DEDUP_REMOVED lines=13> */
.L_x_15737:
        /* <DEDUP_REMOVED lines=12> */
.L_x_15740:
[----:B------:R-:W-:-:S07]  /*47e0*/  IMAD.MOV.U32 R3, RZ, RZ, R14 ;  /* 0x000000ffff037224 */ /* 0x000fce00078e000e */
.L_x_15741:
[----:B------:R-:W-:Y:S05]  /*47f0*/  BSYNC B0 ;  /* 0x0000000000007941 */ /* 0x000fea0003800000 */
.L_x_15739:
        /* <DEDUP_REMOVED lines=16> */
.L_x_15745:
[----:B------:R-:W-:Y:S05]  /*4900*/  BSYNC B1 ;  /* 0x0000000000017941 */ /* 0x000fea0003800000 */
.L_x_15744:
        /* <DEDUP_REMOVED lines=44> */
.L_x_15743:
[----:B------:R-:W-:Y:S05]  /*4bd0*/  BSYNC B0 ;  /* 0x0000000000007941 */ /* 0x000fea0003800000 */
.L_x_15742:
        /* <DEDUP_REMOVED lines=10> */
.L_x_15738:
        /* <DEDUP_REMOVED lines=12> */
.L_x_15747:
[----:B------:R-:W-:-:S07]  /*4d40*/  IMAD.MOV.U32 R92, RZ, RZ, R14 ;  /* 0x000000ffff5c7224 */ /* 0x000fce00078e000e */
.L_x_15748:
[----:B------:R-:W-:Y:S05]  /*4d50*/  BSYNC B0 ;  /* 0x0000000000007941 */ /* 0x000fea0003800000 */
.L_x_15746:
        /* <DEDUP_REMOVED lines=16> */
.L_x_15752:
[----:B------:R-:W-:Y:S05]  /*4e60*/  BSYNC B1 ;  /* 0x0000000000017941 */ /* 0x000fea0003800000 */
.L_x_15751:
        /* <DEDUP_REMOVED lines=44> */
.L_x_15750:
[----:B------:R-:W-:Y:S05]  /*5130*/  BSYNC B0 ;  /* 0x0000000000007941 */ /* 0x000fea0003800000 */
.L_x_15749:
        /* <DEDUP_REMOVED lines=13> */
.L_x_15753:
        /* <DEDUP_REMOVED lines=12> */
.L_x_15756:
[----:B------:R-:W-:-:S07]  /*52d0*/  IMAD.MOV.U32 R2, RZ, RZ, R14 ;  /* 0x000000ffff027224 */ /* 0x000fce00078e000e */
.L_x_15757:
[----:B------:R-:W-:Y:S05]  /*52e0*/  BSYNC B0 ;  /* 0x0000000000007941 */ /* 0x000fea0003800000 */
.L_x_15755:
        /* <DEDUP_REMOVED lines=16> */
.L_x_15761:
[----:B------:R-:W-:Y:S05]  /*53f0*/  BSYNC B1 ;  /* 0x0000000000017941 */ /* 0x000fea0003800000 */
.L_x_15760:
        /* <DEDUP_REMOVED lines=44> */
.L_x_15759:
[----:B------:R-:W-:Y:S05]  /*56c0*/  BSYNC B0 ;  /* 0x0000000000007941 */ /* 0x000fea0003800000 */
.L_x_15758:
        /* <DEDUP_REMOVED lines=10> */
.L_x_15754:
        /* <DEDUP_REMOVED lines=12> */
.L_x_15763:
[----:B------:R-:W-:-:S07]  /*5830*/  IMAD.MOV.U32 R92, RZ, RZ, R14 ;  /* 0x000000ffff5c7224 */ /* 0x000fce00078e000e */
.L_x_15764:
[----:B------:R-:W-:Y:S05]  /*5840*/  BSYNC B0 ;  /* 0x0000000000007941 */ /* 0x000fea0003800000 */
.L_x_15762:
        /* <DEDUP_REMOVED lines=16> */
.L_x_15768:
[----:B------:R-:W-:Y:S05]  /*5950*/  BSYNC B1 ;  /* 0x0000000000017941 */ /* 0x000fea0003800000 */
.L_x_15767:
        /* <DEDUP_REMOVED lines=44> */
.L_x_15766:
[----:B------:R-:W-:Y:S05]  /*5c20*/  BSYNC B0 ;  /* 0x0000000000007941 */ /* 0x000fea0003800000 */
.L_x_15765:
        /* <DEDUP_REMOVED lines=13> */
.L_x_15769:
        /* <DEDUP_REMOVED lines=12> */
.L_x_15772:
[----:B------:R-:W-:-:S07]  /*5dc0*/  MOV R0, R14 ;  /* 0x0000000e00007202 */ /* 0x000fce0000000f00 */
.L_x_15773:
[----:B------:R-:W-:Y:S05]  /*5dd0*/  BSYNC B0 ;  /* 0x0000000000007941 */ /* 0x000fea0003800000 */
.L_x_15771:
        /* <DEDUP_REMOVED lines=18> */
.L_x_15777:
[----:B------:R-:W-:Y:S05]  /*5f00*/  BSYNC B1 ;  /* 0x0000000000017941 */ /* 0x000fea0003800000 */
.L_x_15776:
        /* <DEDUP_REMOVED lines=44> */
.L_x_15775:
[----:B------:R-:W-:Y:S05]  /*61d0*/  BSYNC B0 ;  /* 0x0000000000007941 */ /* 0x000fea0003800000 */
.L_x_15774:
        /* <DEDUP_REMOVED lines=10> */
.L_x_15770:
[----:B------:R-:W-:Y:S01]  /*6280*/  SEL R95, RZ, 0x1000000, P5 ;  /* 0x01000000ff5f7807 */ /* 0x000fe20002800000 */
[----:B------:R-:W0:Y:S01]  /*6290*/  LDC.64 R110, c[0x0][0x240] ;  /* 0x00009000ff6e7b82 */ /* 0x000e220000000a00 */
[----:B------:R-:W-:Y:S01]  /*62a0*/  ISETP.NE.AND P6, PT, R114, RZ, PT ;  /* 0x000000ff7200720c */ /* 0x000fe20003fc5270 */
[----:B------:R-:W-:Y:S01]  /*62b0*/  @UP0 ULDC.64 UR18, c[0x0][0x228] ;  /* 0x00008a0000120ab9 */ /* 0x000fe20000000a00 */
[----:B------:R-:W-:Y:S02]  /*62c0*/  ISETP.NE.AND P5, PT, R115, RZ, PT ;  /* 0x000000ff7300720c */ /* 0x000fe40003fa5270 */
        /* <DEDUP_REMOVED lines=13> */
[----:B------:R-:W-:-:S02]  /*63a0*/  SEL R123, RZ, 0x1, P6 ;  /* 0x00000001ff7b7807 */ /* 0x000fc40003000000 */
[----:B------:R-:W-:Y:S01]  /*63b0*/  F2FP.F16.F32.PACK_AB R95, R117, R109 ;  /* 0x0000006d755f723e */ /* 0x000fe200000000ff */
[----:B------:R-:W-:Y:S01]  /*63c0*/  IMAD.WIDE.U32 R120, R120, 0x100, RZ ;  /* 0x0000010078787825 */ /* 0x000fe200078e00ff */
[----:B------:R-:W-:Y:S02]  /*63d0*/  LOP3.LUT R125, R93, R94, R125, 0xfe, !PT ;  /* 0x0000005e5d7d7212 */ /* 0x000fe400078efe7d */
[----:B------:R-:W-:Y:S01]  /*63e0*/  F2FP.F16.F32.PACK_AB R94, R107, R105 ;  /* 0x000000696b5e723e */ /* 0x000fe200000000ff */
[----:B0-----:R-:W-:Y:S01]  /*63f0*/  IMAD.WIDE.U32 R130, R104, 0x8, R110 ;  /* 0x0000000868827825 */ /* 0x001fe200078e006e */
[----:B------:R-:W-:Y:S02]  /*6400*/  LOP3.LUT R106, R120, R92, R126, 0xfe, !PT ;  /* 0x0000005c786a7212 */ /* 0x000fe400078efe7e */
[----:B------:R-:W-:Y:S01]  /*6410*/  F2FP.F16.F32.PACK_AB R93, R103, R101 ;  /* 0x00000065675d723e */ /* 0x000fe200000000ff */
[----:B-1----:R-:W-:Y:S01]  /*6420*/  IMAD.WIDE.U32 R128, R104, 0x10, R114 ;  /* 0x0000001068807825 */ /* 0x002fe200078e0072 */
[----:B------:R-:W-:-:S02]  /*6430*/  F2FP.F16.F32.PACK_AB R92, R99, R97 ;  /* 0x00000061635c723e */ /* 0x000fc400000000ff */
[----:B------:R-:W-:Y:S01]  /*6440*/  LOP3.LUT R127, R121, R125, R127, 0xfe, !PT ;  /* 0x0000007d797f7212 */ /* 0x000fe200078efe7f */
[----:B------:R-:W-:Y:S01]  /*6450*/  VIADD R121, R104, 0x80 ;  /* 0x0000008068797836 */ /* 0x000fe20000000000 */
[----:B------:R-:W-:Y:S01]  /*6460*/  LOP3.LUT R126, R106, R123, RZ, 0xfc, !PT ;  /* 0x0000007b6a7e7212 */ /* 0x000fe200078efcff */
[----:B------:R0:W-:Y:S01]  /*6470*/  STG.E.128 desc[UR4][R128.64], R92 ;  /* 0x0000005c80007986 */ /* 0x0001e2000c101d04 */
[----:B------:R-:W-:Y:S01]  /*6480*/  PLOP3.LUT P3, PT, PT, PT, UP0, 0x80, 0x0 ;  /* 0x000000000000781c */ /* 0x000fe20003f6f008 */
[C---:B------:R-:W-:Y:S01]  /*6490*/  IMAD.WIDE.U32 R122, R121.reuse, 0x10, R112 ;  /* 0x00000010797a7825 */ /* 0x040fe200078e0070 */
[----:B------:R-:W-:Y:S01]  /*64a0*/  PLOP3.LUT P2, PT, PT, PT, UP0, 0x40, 0x0 ;  /* 0x000000000000781c */ /* 0x000fe20003f4e808 */
[----:B------:R0:W-:Y:S01]  /*64b0*/  STG.E.64 desc[UR4][R130.64], R126 ;  /* 0x0000007e82007986 */ /* 0x0001e2000c101b04 */
[----:B------:R-:W-:Y:S01]  /*64c0*/  MOV R124, 0x10 ;  /* 0x00000010007c7802 */ /* 0x000fe20000000f00 */
[----:B--2---:R-:W-:Y:S01]  /*64d0*/  @P0 IMAD.WIDE.U32 R118, R121, 0x10, R118 ;  /* 0x0000001079760825 */ /* 0x004fe200078e0076 */
[----:B------:R-:W-:-:S07]  /*64e0*/  PLOP3.LUT P4, PT, PT, PT, UP0, 0x80, 0x0 ;  /* 0x000000000000781c */ /* 0x000fce0003f8f008 */
[----:B------:R-:W-:Y:S02]  /*64f0*/  @P3 IMAD.WIDE.U32 R124, R121, R124, UR18 ;  /* 0x00000012797c3e25 */ /* 0x000fe4000f8e007c */
[----:B------:R-:W-:Y:S05]  /*6500*/  @P2 BRA `(.L_x_15778) ;  /* 0x0000000000502947 */ /* 0x000fea0003800000 */
        /* <DEDUP_REMOVED lines=20> */
.L_x_15778:
        /* <DEDUP_REMOVED lines=15> */
.L_x_15780:
[----:B------:R-:W-:-:S07]  /*6740*/  MOV R106, R14 ;  /* 0x0000000e006a7202 */ /* 0x000fce0000000f00 */
.L_x_15781:
[----:B------:R-:W-:Y:S05]  /*6750*/  BSYNC B0 ;  /* 0x0000000000007941 */ /* 0x000fea0003800000 */
.L_x_15779:
        /* <DEDUP_REMOVED lines=16> */
.L_x_15785:
[----:B------:R-:W-:Y:S05]  /*6860*/  BSYNC B1 ;  /* 0x0000000000017941 */ /* 0x000fea0003800000 */
.L_x_15784:
        /* <DEDUP_REMOVED lines=44> */
.L_x_15783:
[----:B------:R-:W-:Y:S05]  /*6b30*/  BSYNC B0 ;  /* 0x0000000000007941 */ /* 0x000fea0003800000 */
.L_x_15782:
        /* <DEDUP_REMOVED lines=14> */
.L_x_15786:
        /* <DEDUP_REMOVED lines=12> */
.L_x_15789:
[----:B------:R-:W-:-:S07]  /*6ce0*/  IMAD.MOV.U32 R8, RZ, RZ, R14 ;  /* 0x000000ffff087224 */ /* 0x000fce00078e000e */
.L_x_15790:
[----:B------:R-:W-:Y:S05]  /*6cf0*/  BSYNC B0 ;  /* 0x0000000000007941 */ /* 0x000fea0003800000 */
.L_x_15788:
        /* <DEDUP_REMOVED lines=16> */
.L_x_15794:
[----:B------:R-:W-:Y:S05]  /*6e00*/  BSYNC B1 ;  /* 0x0000000000017941 */ /* 0x000fea0003800000 */
.L_x_15793:
        /* <DEDUP_REMOVED lines=44> */
.L_x_15792:
[----:B------:R-:W-:Y:S05]  /*70d0*/  BSYNC B0 ;  /* 0x0000000000007941 */ /* 0x000fea0003800000 */
.L_x_15791:
        /* <DEDUP_REMOVED lines=10> */
.L_x_15787:
        /* <DEDUP_REMOVED lines=12> */
.L_x_15796:
[----:B------:R-:W-:-:S07]  /*7240*/  MOV R106, R14 ;  /* 0x0000000e006a7202 */ /* 0x000fce0000000f00 */
.L_x_15797:
[----:B------:R-:W-:Y:S05]  /*7250*/  BSYNC B0 ;  /* 0x0000000000007941 */ /* 0x000fea0003800000 */
.L_x_15795:
        /* <DEDUP_REMOVED lines=16> */
.L_x_15801:
[----:B------:R-:W-:Y:S05]  /*7360*/  BSYNC B1 ;  /* 0x0000000000017941 */ /* 0x000fea0003800000 */
.L_x_15800:
        /* <DEDUP_REMOVED lines=44> */
.L_x_15799:
[----:B------:R-:W-:Y:S05]  /*7630*/  BSYNC B0 ;  /* 0x0000000000007941 */ /* 0x000fea0003800000 */
.L_x_15798:
        /* <DEDUP_REMOVED lines=14> */
.L_x_15802:
        /* <DEDUP_REMOVED lines=12> */
.L_x_15805:
[----:B------:R-:W-:-:S07]  /*77e0*/  IMAD.MOV.U32 R7, RZ, RZ, R14 ;  /* 0x000000ffff077224 */ /* 0x000fce00078e000e */
.L_x_15806:
[----:B------:R-:W-:Y:S05]  /*77f0*/  BSYNC B0 ;  /* 0x0000000000007941 */ /* 0x000fea0003800000 */
.L_x_15804:
        /* <DEDUP_REMOVED lines=16> */
.L_x_15810:
[----:B------:R-:W-:Y:S05]  /*7900*/  BSYNC B1 ;  /* 0x0000000000017941 */ /* 0x000fea0003800000 */
.L_x_15809:
        /* <DEDUP_REMOVED lines=44> */
.L_x_15808:
[----:B------:R-:W-:Y:S05]  /*7bd0*/  BSYNC B0 ;  /* 0x0000000000007941 */ /* 0x000fea0003800000 */
.L_x_15807:
        /* <DEDUP_REMOVED lines=10> */
.L_x_15803:
        /* <DEDUP_REMOVED lines=12> */
.L_x_15812:
[----:B------:R-:W-:-:S07]  /*7d40*/  MOV R92, R14 ;  /* 0x0000000e005c7202 */ /* 0x000fce0000000f00 */
.L_x_15813:
[----:B------:R-:W-:Y:S05]  /*7d50*/  BSYNC B0 ;  /* 0x0000000000007941 */ /* 0x000fea0003800000 */
.L_x_15811:
        /* <DEDUP_REMOVED lines=16> */
.L_x_15817:
[----:B------:R-:W-:Y:S05]  /*7e60*/  BSYNC B1 ;  /* 0x0000000000017941 */ /* 0x000fea0003800000 */
.L_x_15816:
        /* <DEDUP_REMOVED lines=44> */
.L_x_15815:
[----:B------:R-:W-:Y:S05]  /*8130*/  BSYNC B0 ;  /* 0x0000000000007941 */ /* 0x000fea0003800000 */
.L_x_15814:
        /* <DEDUP_REMOVED lines=14> */
.L_x_15818:
        /* <DEDUP_REMOVED lines=12> */
.L_x_15821:
[----:B------:R-:W-:-:S07]  /*82e0*/  IMAD.MOV.U32 R6, RZ, RZ, R14 ;  /* 0x000000ffff067224 */ /* 0x000fce00078e000e */
.L_x_15822:
[----:B------:R-:W-:Y:S05]  /*82f0*/  BSYNC B0 ;  /* 0x0000000000007941 */ /* 0x000fea0003800000 */
.L_x_15820:
        /* <DEDUP_REMOVED lines=16> */
.L_x_15826:
[----:B------:R-:W-:Y:S05]  /*8400*/  BSYNC B1 ;  /* 0x0000000000017941 */ /* 0x000fea0003800000 */
.L_x_15825:
        /* <DEDUP_REMOVED lines=44> */
.L_x_15824:
[----:B------:R-:W-:Y:S05]  /*86d0*/  BSYNC B0 ;  /* 0x0000000000007941 */ /* 0x000fea0003800000 */
.L_x_15823:
        /* <DEDUP_REMOVED lines=10> */
.L_x_15819:
        /* <DEDUP_REMOVED lines=12> */
.L_x_15828:
[----:B------:R-:W-:-:S07]  /*8840*/  MOV R116, R14 ;  /* 0x0000000e00747202 */ /* 0x000fce0000000f00 */
.L_x_15829:
[----:B------:R-:W-:Y:S05]  /*8850*/  BSYNC B0 ;  /* 0x0000000000007941 */ /* 0x000fea0003800000 */
.L_x_15827:
        /* <DEDUP_REMOVED lines=16> */
.L_x_15833:
[----:B------:R-:W-:Y:S05]  /*8960*/  BSYNC B1 ;  /* 0x0000000000017941 */ /* 0x000fea0003800000 */
.L_x_15832:
        /* <DEDUP_REMOVED lines=44> */
.L_x_15831:
[----:B------:R-:W-:Y:S05]  /*8c30*/  BSYNC B0 ;  /* 0x0000000000007941 */ /* 0x000fea0003800000 */
.L_x_15830:
        /* <DEDUP_REMOVED lines=14> */
.L_x_15834:
        /* <DEDUP_REMOVED lines=12> */
.L_x_15837:
[----:B------:R-:W-:-:S07]  /*8de0*/  IMAD.MOV.U32 R5, RZ, RZ, R14 ;  /* 0x000000ffff057224 */ /* 0x000fce00078e000e */
.L_x_15838:
[----:B------:R-:W-:Y:S05]  /*8df0*/  BSYNC B0 ;  /* 0x0000000000007941 */ /* 0x000fea0003800000 */
.L_x_15836:
        /* <DEDUP_REMOVED lines=16> */
.L_x_15842:
[----:B------:R-:W-:Y:S05]  /*8f00*/  BSYNC B1 ;  /* 0x0000000000017941 */ /* 0x000fea0003800000 */
.L_x_15841:
        /* <DEDUP_REMOVED lines=44> */
.L_x_15840:
[----:B------:R-:W-:Y:S05]  /*91d0*/  BSYNC B0 ;  /* 0x0000000000007941 */ /* 0x000fea0003800000 */
.L_x_15839:
        /* <DEDUP_REMOVED lines=10> */
.L_x_15835:
        /* <DEDUP_REMOVED lines=12> */
.L_x_15844:
[----:B------:R-:W-:-:S07]  /*9340*/  MOV R116, R14 ;  /* 0x0000000e00747202 */ /* 0x000fce0000000f00 */
.L_x_15845:
[----:B------:R-:W-:Y:S05]  /*9350*/  BSYNC B0 ;  /* 0x0000000000007941 */ /* 0x000fea0003800000 */
.L_x_15843:
        /* <DEDUP_REMOVED lines=16> */
.L_x_15849:
[----:B------:R-:W-:Y:S05]  /*9460*/  BSYNC B1 ;  /* 0x0000000000017941 */ /* 0x000fea0003800000 */
.L_x_15848:
        /* <DEDUP_REMOVED lines=44> */
.L_x_15847:
[----:B------:R-:W-:Y:S05]  /*9730*/  BSYNC B0 ;  /* 0x0000000000007941 */ /* 0x000fea0003800000 */
.L_x_15846:
        /* <DEDUP_REMOVED lines=13> */
.L_x_15850:
        /* <DEDUP_REMOVED lines=12> */
.L_x_15853:
[----:B------:R-:W-:-:S07]  /*98d0*/  IMAD.MOV.U32 R4, RZ, RZ, R14 ;  /* 0x000000ffff047224 */ /* 0x000fce00078e000e */
.L_x_15854:
[----:B------:R-:W-:Y:S05]  /*98e0*/  BSYNC B0 ;  /* 0x0000000000007941 */ /* 0x000fea0003800000 */
.L_x_15852:
        /* <DEDUP_REMOVED lines=16> */
.L_x_15858:
[----:B------:R-:W-:Y:S05]  /*99f0*/  BSYNC B1 ;  /* 0x0000000000017941 */ /* 0x000fea0003800000 */
.L_x_15857:
        /* <DEDUP_REMOVED lines=44> */
.L_x_15856:
[----:B------:R-:W-:Y:S05]  /*9cc0*/  BSYNC B0 ;  /* 0x0000000000007941 */ /* 0x000fea0003800000 */
.L_x_15855:
        /* <DEDUP_REMOVED lines=10> */
.L_x_15851:
        /* <DEDUP_REMOVED lines=12> */
.L_x_15860:
[----:B------:R-:W-:-:S07]  /*9e30*/  MOV R116, R14 ;  /* 0x0000000e00747202 */ /* 0x000fce0000000f00 */
.L_x_15861:
[----:B------:R-:W-:Y:S05]  /*9e40*/  BSYNC B0 ;  /* 0x0000000000007941 */ /* 0x000fea0003800000 */
.L_x_15859:
        /* <DEDUP_REMOVED lines=16> */
.L_x_15865:
[----:B------:R-:W-:Y:S05]  /*9f50*/  BSYNC B1 ;  /* 0x0000000000017941 */ /* 0x000fea0003800000 */
.L_x_15864:
        /* <DEDUP_REMOVED lines=44> */
.L_x_15863:
[----:B------:R-:W-:Y:S05]  /*a220*/  BSYNC B0 ;  /* 0x0000000000007941 */ /* 0x000fea0003800000 */
.L_x_15862:
        /* <DEDUP_REMOVED lines=13> */
.L_x_15866:
        /* <DEDUP_REMOVED lines=12> */
.L_x_15869:
[----:B------:R-:W-:-:S07]  /*a3c0*/  IMAD.MOV.U32 R3, RZ, RZ, R14 ;  /* 0x000000ffff037224 */ /* 0x000fce00078e000e */
.L_x_15870:
[----:B------:R-:W-:Y:S05]  /*a3d0*/  BSYNC B0 ;  /* 0x0000000000007941 */ /* 0x000fea0003800000 */
.L_x_15868:
        /* <DEDUP_REMOVED lines=16> */
.L_x_15874:
[----:B------:R-:W-:Y:S05]  /*a4e0*/  BSYNC B1 ;  /* 0x0000000000017941 */ /* 0x000fea0003800000 */
.L_x_15873:
        /* <DEDUP_REMOVED lines=44> */
.L_x_15872:
[----:B------:R-:W-:Y:S05]  /*a7b0*/  BSYNC B0 ;  /* 0x0000000000007941 */ /* 0x000fea0003800000 */
.L_x_15871:
        /* <DEDUP_REMOVED lines=10> */
.L_x_15867:
        /* <DEDUP_REMOVED lines=12> */
.L_x_15876:
[----:B------:R-:W-:-:S07]  /*a920*/  MOV R94, R14 ;  /* 0x0000000e005e7202 */ /* 0x000fce0000000f00 */
.L_x_15877:
[----:B------:R-:W-:Y:S05]  /*a930*/  BSYNC B0 ;  /* 0x0000000000007941 */ /* 0x000fea0003800000 */
.L_x_15875:
        /* <DEDUP_REMOVED lines=16> */
.L_x_15881:
[----:B------:R-:W-:Y:S05]  /*aa40*/  BSYNC B1 ;  /* 0x0000000000017941 */ /* 0x000fea0003800000 */
.L_x_15880:
        /* <DEDUP_REMOVED lines=44> */
.L_x_15879:
[----:B------:R-:W-:Y:S05]  /*ad10*/  BSYNC B0 ;  /* 0x0000000000007941 */ /* 0x000fea0003800000 */
.L_x_15878:
        /* <DEDUP_REMOVED lines=13> */
.L_x_15882:
        /* <DEDUP_REMOVED lines=12> */
.L_x_15885:
[----:B------:R-:W-:-:S07]  /*aeb0*/  IMAD.MOV.U32 R2, RZ, RZ, R14 ;  /* 0x000000ffff027224 */ /* 0x000fce00078e000e */
.L_x_15886:
[----:B------:R-:W-:Y:S05]  /*aec0*/  BSYNC B0 ;  /* 0x0000000000007941 */ /* 0x000fea0003800000 */
.L_x_15884:
        /* <DEDUP_REMOVED lines=16> */
.L_x_15890:
[----:B------:R-:W-:Y:S05]  /*afd0*/  BSYNC B1 ;  /* 0x0000000000017941 */ /* 0x000fea0003800000 */
.L_x_15889:
        /* <DEDUP_REMOVED lines=44> */
.L_x_15888:
[----:B------:R-:W-:Y:S05]  /*b2a0*/  BSYNC B0 ;  /* 0x0000000000007941 */ /* 0x000fea0003800000 */
.L_x_15887:
        /* <DEDUP_REMOVED lines=10> */
.L_x_15883:
        /* <DEDUP_REMOVED lines=12> */
.L_x_15892:
[----:B------:R-:W-:-:S07]  /*b410*/  MOV R94, R14 ;  /* 0x0000000e005e7202 */ /* 0x000fce0000000f00 */
.L_x_15893:
[----:B------:R-:W-:Y:S05]  /*b420*/  BSYNC B0 ;  /* 0x0000000000007941 */ /* 0x000fea0003800000 */
.L_x_15891:
        /* <DEDUP_REMOVED lines=16> */
.L_x_15897:
[----:B------:R-:W-:Y:S05]  /*b530*/  BSYNC B1 ;  /* 0x0000000000017941 */ /* 0x000fea0003800000 */
.L_x_15896:
        /* <DEDUP_REMOVED lines=44> */
.L_x_15895:
[----:B------:R-:W-:Y:S05]  /*b800*/  BSYNC B0 ;  /* 0x0000000000007941 */ /* 0x000fea0003800000 */
.L_x_15894:
        /* <DEDUP_REMOVED lines=13> */
.L_x_15898:
        /* <DEDUP_REMOVED lines=12> */
.L_x_15901:
[----:B------:R-:W-:-:S07]  /*b9a0*/  IMAD.MOV.U32 R0, RZ, RZ, R14 ;  /* 0x000000ffff007224 */ /* 0x000fce00078e000e */
.L_x_15902:
[----:B------:R-:W-:Y:S05]  /*b9b0*/  BSYNC B0 ;  /* 0x0000000000007941 */ /* 0x000fea0003800000 */
.L_x_15900:
        /* <DEDUP_REMOVED lines=18> */
.L_x_15906:
[----:B------:R-:W-:Y:S05]  /*bae0*/  BSYNC B1 ;  /* 0x0000000000017941 */ /* 0x000fea0003800000 */
.L_x_15905:
        /* <DEDUP_REMOVED lines=44> */
.L_x_15904:
[----:B------:R-:W-:Y:S05]  /*bdb0*/  BSYNC B0 ;  /* 0x0000000000007941 */ /* 0x000fea0003800000 */
.L_x_15903:
        /* <DEDUP_REMOVED lines=10> */
.L_x_15899:
[----:B------:R-:W-:Y:S01]  /*be60*/  SEL R95, RZ, 0x10000, P4 ;  /* 0x00010000ff5f7807 */ /* 0x000fe20002000000 */
[----:B------:R-:W-:Y:S01]  /*be70*/  IMAD.WIDE.U32 R148, R121, 0x10, R114 ;  /* 0x0000001079947825 */ /* 0x000fe200078e0072 */
[----:B------:R-:W-:Y:S01]  /*be80*/  ISETP.NE.AND P4, PT, R92, RZ, PT ;  /* 0x000000ff5c00720c */ /* 0x000fe20003f85270 */
[----:B------:R-:W0:Y:S01]  /*be90*/  @P0 LDC.64 R140, c[0x0][0x230] ;  /* 0x00008c00ff8c0b82 */ /* 0x000e220000000a00 */
[----:B------:R-:W-:Y:S01]  /*bea0*/  SEL R92, RZ, 0x100, P3 ;  /* 0x00000100ff5c7807 */ /* 0x000fe20001800000 */
[----:B------:R-:W-:Y:S01]  /*beb0*/  IMAD.MOV.U32 R144, RZ, RZ, 0x10 ;  /* 0x00000010ff907424 */ /* 0x000fe200078e00ff */
[----:B------:R-:W-:Y:S01]  /*bec0*/  SEL R94, RZ, 0x1000000, P5 ;  /* 0x01000000ff5e7807 */ /* 0x000fe20002800000 */
[----:B------:R-:W-:Y:S01]  /*bed0*/  @UP0 ULDC.64 UR18, c[0x0][0x228] ;  /* 0x00008a0000120ab9 */ /* 0x000fe20000000a00 */
        /* <DEDUP_REMOVED lines=12> */
[----:B------:R-:W-:Y:S02]  /*bfa0*/  SEL R143, RZ, 0x1, P6 ;  /* 0x00000001ff8f7807 */ /* 0x000fe40003000000 */
[----:B------:R-:W-:Y:S02]  /*bfb0*/  F2FP.F16.F32.PACK_AB R95, R137, R133 ;  /* 0x00000085895f723e */ /* 0x000fe400000000ff */
[----:B------:R-:W-:Y:S02]  /*bfc0*/  LOP3.LUT R142, R122, R142, R138, 0xfe, !PT ;  /* 0x0000008e7a8e7212 */ /* 0x000fe400078efe8a */
[----:B------:R-:W-:Y:S02]  /*bfd0*/  F2FP.F16.F32.PACK_AB R94, R135, R129 ;  /* 0x00000081875e723e */ /* 0x000fe400000000ff */
[----:B------:R-:W-:-:S02]  /*bfe0*/  F2FP.F16.F32.PACK_AB R93, R131, R125 ;  /* 0x0000007d835d723e */ /* 0x000fc400000000ff */
[----:B------:R-:W-:Y:S02]  /*bff0*/  F2FP.F16.F32.PACK_AB R92, R127, R119 ;  /* 0x000000777f5c723e */ /* 0x000fe400000000ff */
[----:B------:R-:W-:Y:S01]  /*c000*/  LOP3.LUT R123, R123, R145, R139, 0xfe, !PT ;  /* 0x000000917b7b7212 */ /* 0x000fe200078efe8b */
[----:B------:R-:W-:Y:S01]  /*c010*/  IMAD.WIDE.U32 R138, R121, 0x8, R110 ;  /* 0x00000008798a7825 */ /* 0x000fe200078e006e */
[----:B------:R-:W-:Y:S01]  /*c020*/  LOP3.LUT R122, R142, R143, RZ, 0xfc, !PT ;  /* 0x0000008f8e7a7212 */ /* 0x000fe200078efcff */
[----:B------:R1:W-:Y:S01]  /*c030*/  STG.E.128 desc[UR4][R148.64], R92 ;  /* 0x0000005c94007986 */ /* 0x0003e2000c101d04 */
[----:B------:R-:W-:Y:S02]  /*c040*/  PLOP3.LUT P3, PT, PT, PT, UP0, 0x80, 0x0 ;  /* 0x000000000000781c */ /* 0x000fe40003f6f008 */
[----:B------:R-:W-:Y:S01]  /*c050*/  PLOP3.LUT P2, PT, PT, PT, UP0, 0x40, 0x0 ;  /* 0x000000000000781c */ /* 0x000fe20003f4e808 */
[----:B------:R1:W-:Y:S01]  /*c060*/  STG.E.64 desc[UR4][R138.64], R122 ;  /* 0x0000007a8a007986 */ /* 0x0003e2000c101b04 */
[----:B------:R-:W-:-:S02]  /*c070*/  IADD3 R143, R104, 0x100, RZ ;  /* 0x00000100688f7810 */ /* 0x000fc40007ffe0ff */
[----:B------:R-:W-:-:S03]  /*c080*/  PLOP3.LUT P4, PT, PT, PT, UP0, 0x80, 0x0 ;  /* 0x000000000000781c */ /* 0x000fc60003f8f008 */
[----:B------:R-:W-:-:S04]  /*c090*/  IMAD.WIDE.U32 R146, R143, 0x10, R112 ;  /* 0x000000108f927825 */ /* 0x000fc800078e0070 */
[----:B------:R-:W-:-:S04]  /*c0a0*/  @P3 IMAD.WIDE.U32 R144, R143, R144, UR18 ;  /* 0x000000128f903e25 */ /* 0x000fc8000f8e0090 */
[----:B0-----:R-:W-:Y:S01]  /*c0b0*/  @P0 IMAD.WIDE.U32 R140, R143, 0x10, R140 ;  /* 0x000000108f8c0825 */ /* 0x001fe200078e008c */
        /* <DEDUP_REMOVED lines=21> */
.L_x_15907:
[----:B------:R1:W5:Y:S04]  /*c210*/  @P4 LDG.E.128 R84, desc[UR4][R144.64] ;  /* 0x0000000490544981 */ /* 0x000368000c1e1d00 */
[----:B------:R1:W5:Y:S04]  /*c220*/  @P0 LDG.E.128 R88, desc[UR4][R140.64] ;  /* 0x000000048c580981 */ /* 0x000368000c1e1d00 */
[----:B0-----:R1:W5:Y:S01]  /*c230*/  LDG.E.128 R92, desc[UR4][R146.64] ;  /* 0x00000004925c7981 */ /* 0x001362000c1e1d00 */
        /* <DEDUP_REMOVED lines=12> */
.L_x_15909:
[----:B------:R-:W-:-:S07]  /*c300*/  IMAD.MOV.U32 R102, RZ, RZ, R14 ;  /* 0x000000ffff667224 */ /* 0x000fce00078e000e */
.L_x_15910:
[----:B------:R-:W-:Y:S05]  /*c310*/  BSYNC B0 ;  /* 0x0000000000007941 */ /* 0x000fea0003800000 */
.L_x_15908:
        /* <DEDUP_REMOVED lines=16> */
.L_x_15914:
[----:B------:R-:W-:Y:S05]  /*c420*/  BSYNC B1 ;  /* 0x0000000000017941 */ /* 0x000fea0003800000 */
.L_x_15913:
        /* <DEDUP_REMOVED lines=44> */
.L_x_15912:
[----:B------:R-:W-:Y:S05]  /*c6f0*/  BSYNC B0 ;  /* 0x0000000000007941 */ /* 0x000fea0003800000 */
.L_x_15911:
        /* <DEDUP_REMOVED lines=14> */
.L_x_15915:
        /* <DEDUP_REMOVED lines=12> */
.L_x_15918:
[----:B------:R-:W-:-:S07]  /*c8a0*/  MOV R8, R14 ;  /* 0x0000000e00087202 */ /* 0x000fce0000000f00 */
.L_x_15919:
[----:B------:R-:W-:Y:S05]  /*c8b0*/  BSYNC B0 ;  /* 0x0000000000007941 */ /* 0x000fea0003800000 */
.L_x_15917:
        /* <DEDUP_REMOVED lines=16> */
.L_x_15923:
[----:B------:R-:W-:Y:S05]  /*c9c0*/  BSYNC B1 ;  /* 0x0000000000017941 */ /* 0x000fea0003800000 */
.L_x_15922:
        /* <DEDUP_REMOVED lines=44> */
.L_x_15921:
[----:B------:R-:W-:Y:S05]  /*cc90*/  BSYNC B0 ;  /* 0x0000000000007941 */ /* 0x000fea0003800000 */
.L_x_15920:
        /* <DEDUP_REMOVED lines=10> */
.L_x_15916:
        /* <DEDUP_REMOVED lines=12> */
.L_x_15925:
[----:B------:R-:W-:-:S07]  /*ce00*/  IMAD.MOV.U32 R102, RZ, RZ, R14 ;  /* 0x000000ffff667224 */ /* 0x000fce00078e000e */
.L_x_15926:
[----:B------:R-:W-:Y:S05]  /*ce10*/  BSYNC B0 ;  /* 0x0000000000007941 */ /* 0x000fea0003800000 */
.L_x_15924:
        /* <DEDUP_REMOVED lines=16> */
.L_x_15930:
[----:B------:R-:W-:Y:S05]  /*cf20*/  BSYNC B1 ;  /* 0x0000000000017941 */ /* 0x000fea0003800000 */
.L_x_15929:
        /* <DEDUP_REMOVED lines=44> */
.L_x_15928:
[----:B------:R-:W-:Y:S05]  /*d1f0*/  BSYNC B0 ;  /* 0x0000000000007941 */ /* 0x000fea0003800000 */
.L_x_15927:
        /* <DEDUP_REMOVED lines=14> */
.L_x_15931:
        /* <DEDUP_REMOVED lines=12> */
.L_x_15934:
[----:B------:R-:W-:-:S07]  /*d3a0*/  MOV R7, R14 ;  /* 0x0000000e00077202 */ /* 0x000fce0000000f00 */
.L_x_15935:
[----:B------:R-:W-:Y:S05]  /*d3b0*/  BSYNC B0 ;  /* 0x0000000000007941 */ /* 0x000fea0003800000 */
.L_x_15933:
        /* <DEDUP_REMOVED lines=16> */
.L_x_15939:
[----:B------:R-:W-:Y:S05]  /*d4c0*/  BSYNC B1 ;  /* 0x0000000000017941 */ /* 0x000fea0003800000 */
.L_x_15938:
        /* <DEDUP_REMOVED lines=44> */
.L_x_15937:
[----:B------:R-:W-:Y:S05]  /*d790*/  BSYNC B0 ;  /* 0x0000000000007941 */ /* 0x000fea0003800000 */
.L_x_15936:
        /* <DEDUP_REMOVED lines=10> */
.L_x_15932:
        /* <DEDUP_REMOVED lines=12> */
.L_x_15941:
[----:B------:R-:W-:-:S07]  /*d900*/  IMAD.MOV.U32 R92, RZ, RZ, R14 ;  /* 0x000000ffff5c7224 */ /* 0x000fce00078e000e */
.L_x_15942:
[----:B------:R-:W-:Y:S05]  /*d910*/  BSYNC B0 ;  /* 0x0000000000007941 */ /* 0x000fea0003800000 */
.L_x_15940:
        /* <DEDUP_REMOVED lines=16> */
.L_x_15946:
[----:B------:R-:W-:Y:S05]  /*da20*/  BSYNC B1 ;  /* 0x0000000000017941 */ /* 0x000fea0003800000 */
.L_x_15945:
        /* <DEDUP_REMOVED lines=44> */
.L_x_15944:
[----:B------:R-:W-:Y:S05]  /*dcf0*/  BSYNC B0 ;  /* 0x0000000000007941 */ /* 0x000fea0003800000 */
.L_x_15943:
        /* <DEDUP_REMOVED lines=14> */
.L_x_15947:
        /* <DEDUP_REMOVED lines=12> */
.L_x_15950:
[----:B------:R-:W-:-:S07]  /*dea0*/  MOV R6, R14 ;  /* 0x0000000e00067202 */ /* 0x000fce0000000f00 */
.L_x_15951:
[----:B------:R-:W-:Y:S05]  /*deb0*/  BSYNC B0 ;  /* 0x0000000000007941 */ /* 0x000fea0003800000 */
.L_x_15949:
        /* <DEDUP_REMOVED lines=16> */
.L_x_15955:
[----:B------:R-:W-:Y:S05]  /*dfc0*/  BSYNC B1 ;  /* 0x0000000000017941 */ /* 0x000fea0003800000 */
.L_x_15954:
        /* <DEDUP_REMOVED lines=44> */
.L_x_15953:
[----:B------:R-:W-:Y:S05]  /*e290*/  BSYNC B0 ;  /* 0x0000000000007941 */ /* 0x000fea0003800000 */
.L_x_15952:
        /* <DEDUP_REMOVED lines=10> */
.L_x_15948:
        /* <DEDUP_REMOVED lines=12> */
.L_x_15957:
[----:B------:R-:W-:-:S07]  /*e400*/  IMAD.MOV.U32 R92, RZ, RZ, R14 ;  /* 0x000000ffff5c7224 */ /* 0x000fce00078e000e */
.L_x_15958:
[----:B------:R-:W-:Y:S05]  /*e410*/  BSYNC B0 ;  /* 0x0000000000007941 */ /* 0x000fea0003800000 */
.L_x_15956:
        /* <DEDUP_REMOVED lines=16> */
.L_x_15962:
[----:B------:R-:W-:Y:S05]  /*e520*/  BSYNC B1 ;  /* 0x0000000000017941 */ /* 0x000fea0003800000 */
.L_x_15961:
        /* <DEDUP_REMOVED lines=44> */
.L_x_15960:
[----:B------:R-:W-:Y:S05]  /*e7f0*/  BSYNC B0 ;  /* 0x0000000000007941 */ /* 0x000fea0003800000 */
.L_x_15959:
        /* <DEDUP_REMOVED lines=14> */
.L_x_15963:
        /* <DEDUP_REMOVED lines=12> */
.L_x_15966:
[----:B------:R-:W-:-:S07]  /*e9a0*/  MOV R5, R14 ;  /* 0x0000000e00057202 */ /* 0x000fce0000000f00 */
.L_x_15967:
[----:B------:R-:W-:Y:S05]  /*e9b0*/  BSYNC B0 ;  /* 0x0000000000007941 */ /* 0x000fea0003800000 */
.L_x_15965:
        /* <DEDUP_REMOVED lines=16> */
.L_x_15971:
[----:B------:R-:W-:Y:S05]  /*eac0*/  BSYNC B1 ;  /* 0x0000000000017941 */ /* 0x000fea0003800000 */
.L_x_15970:
        /* <DEDUP_REMOVED lines=44> */
.L_x_15969:
[----:B------:R-:W-:Y:S05]  /*ed90*/  BSYNC B0 ;  /* 0x0000000000007941 */ /* 0x000fea0003800000 */
.L_x_15968:
        /* <DEDUP_REMOVED lines=10> */
.L_x_15964:
        /* <DEDUP_REMOVED lines=12> */
.L_x_15973:
[----:B------:R-:W-:-:S07]  /*ef00*/  IMAD.MOV.U32 R102, RZ, RZ, R14 ;  /* 0x000000ffff667224 */ /* 0x000fce00078e000e */
.L_x_15974:
[----:B------:R-:W-:Y:S05]  /*ef10*/  BSYNC B0 ;  /* 0x0000000000007941 */ /* 0x000fea0003800000 */
.L_x_15972:
        /* <DEDUP_REMOVED lines=16> */
.L_x_15978:
[----:B------:R-:W-:Y:S05]  /*f020*/  BSYNC B1 ;  /* 0x0000000000017941 */ /* 0x000fea0003800000 */
.L_x_15977:
        /* <DEDUP_REMOVED lines=44> */
.L_x_15976:
[----:B------:R-:W-:Y:S05]  /*f2f0*/  BSYNC B0 ;  /* 0x0000000000007941 */ /* 0x000fea0003800000 */
.L_x_15975:
        /* <DEDUP_REMOVED lines=13> */
.L_x_15979:
        /* <DEDUP_REMOVED lines=12> */
.L_x_15982:
[----:B------:R-:W-:-:S07]  /*f490*/  MOV R4, R14 ;  /* 0x0000000e00047202 */ /* 0x000fce0000000f00 */
.L_x_15983:
[----:B------:R-:W-:Y:S05]  /*f4a0*/  BSYNC B0 ;  /* 0x0000000000007941 */ /* 0x000fea0003800000 */
.L_x_15981:
        /* <DEDUP_REMOVED lines=16> */
.L_x_15987:
[----:B------:R-:W-:Y:S05]  /*f5b0*/  BSYNC B1 ;  /* 0x0000000000017941 */ /* 0x000fea0003800000 */
.L_x_15986:
        /* <DEDUP_REMOVED lines=44> */
.L_x_15985:
[----:B------:R-:W-:Y:S05]  /*f880*/  BSYNC B0 ;  /* 0x0000000000007941 */ /* 0x000fea0003800000 */
.L_x_15984:
        /* <DEDUP_REMOVED lines=10> */
.L_x_15980:
        /* <DEDUP_REMOVED lines=12> */
.L_x_15989:
[----:B------:R-:W-:-:S07]  /*f9f0*/  IMAD.MOV.U32 R102, RZ, RZ, R14 ;  /* 0x000000ffff667224 */ /* 0x000fce00078e000e */
.L_x_15990:
[----:B------:R-:W-:Y:S05]  /*fa00*/  BSYNC B0 ;  /* 0x0000000000007941 */ /* 0x000fea0003800000 */
.L_x_15988:
        /* <DEDUP_REMOVED lines=16> */
.L_x_15994:
[----:B------:R-:W-:Y:S05]  /*fb10*/  BSYNC B1 ;  /* 0x0000000000017941 */ /* 0x000fea0003800000 */
.L_x_15993:
        /* <DEDUP_REMOVED lines=44> */
.L_x_15992:
[----:B------:R-:W-:Y:S05]  /*fde0*/  BSYNC B0 ;  /* 0x0000000000007941 */ /* 0x000fea0003800000 */
.L_x_15991:
        /* <DEDUP_REMOVED lines=13> */
.L_x_15995:
        /* <DEDUP_REMOVED lines=12> */
.L_x_15998:
[----:B------:R-:W-:-:S07]  /*ff80*/  MOV R3, R14 ;  /* 0x0000000e00037202 */ /* 0x000fce0000000f00 */
.L_x_15999:
[----:B------:R-:W-:Y:S05]  /*ff90*/  BSYNC B0 ;  /* 0x0000000000007941 */ /* 0x000fea0003800000 */
.L_x_15997:
        /* <DEDUP_REMOVED lines=16> */
.L_x_16003:
[----:B------:R-:W-:Y:S05]  /*100a0*/  BSYNC B1 ;  /* 0x0000000000017941 */ /* 0x000fea0003800000 */
.L_x_16002:
        /* <DEDUP_REMOVED lines=44> */
.L_x_16001:
[----:B------:R-:W-:Y:S05]  /*10370*/  BSYNC B0 ;  /* 0x0000000000007941 */ /* 0x000fea0003800000 */
.L_x_16000:
        /* <DEDUP_REMOVED lines=10> */
.L_x_15996:
        /* <DEDUP_REMOVED lines=12> */
.L_x_16005:
[----:B------:R-:W-:-:S07]  /*104e0*/  IMAD.MOV.U32 R94, RZ, RZ, R14 ;  /* 0x000000ffff5e7224 */ /* 0x000fce00078e000e */
.L_x_16006:
[----:B------:R-:W-:Y:S05]  /*104f0*/  BSYNC B0 ;  /* 0x0000000000007941 */ /* 0x000fea0003800000 */
.L_x_16004:
        /* <DEDUP_REMOVED lines=16> */
.L_x_16010:
[----:B------:R-:W-:Y:S05]  /*10600*/  BSYNC B1 ;  /* 0x0000000000017941 */ /* 0x000fea0003800000 */
.L_x_16009:
        /* <DEDUP_REMOVED lines=44> */
.L_x_16008:
[----:B------:R-:W-:Y:S05]  /*108d0*/  BSYNC B0 ;  /* 0x0000000000007941 */ /* 0x000fea0003800000 */
.L_x_16007:
        /* <DEDUP_REMOVED lines=13> */
.L_x_16011:
        /* <DEDUP_REMOVED lines=12> */
.L_x_16014:
[----:B------:R-:W-:-:S07]  /*10a70*/  MOV R2, R14 ;  /* 0x0000000e00027202 */ /* 0x000fce0000000f00 */
.L_x_16015:
[----:B------:R-:W-:Y:S05]  /*10a80*/  BSYNC B0 ;  /* 0x0000000000007941 */ /* 0x000fea0003800000 */
.L_x_16013:
        /* <DEDUP_REMOVED lines=16> */
.L_x_16019:
[----:B------:R-:W-:Y:S05]  /*10b90*/  BSYNC B1 ;  /* 0x0000000000017941 */ /* 0x000fea0003800000 */
.L_x_16018:
        /* <DEDUP_REMOVED lines=44> */
.L_x_16017:
[----:B------:R-:W-:Y:S05]  /*10e60*/  BSYNC B0 ;  /* 0x0000000000007941 */ /* 0x000fea0003800000 */
.L_x_16016:
        /* <DEDUP_REMOVED lines=10> */
.L_x_16012:
        /* <DEDUP_REMOVED lines=12> */
.L_x_16021:
[----:B------:R-:W-:-:S07]  /*10fd0*/  IMAD.MOV.U32 R94, RZ, RZ, R14 ;  /* 0x000000ffff5e7224 */ /* 0x000fce00078e000e */
.L_x_16022:
[----:B------:R-:W-:Y:S05]  /*10fe0*/  BSYNC B0 ;  /* 0x0000000000007941 */ /* 0x000fea0003800000 */
.L_x_16020:
        /* <DEDUP_REMOVED lines=16> */
.L_x_16026:
[----:B------:R-:W-:Y:S05]  /*110f0*/  BSYNC B1 ;  /* 0x0000000000017941 */ /* 0x000fea0003800000 */
.L_x_16025:
        /* <DEDUP_REMOVED lines=44> */
.L_x_16024:
[----:B------:R-:W-:Y:S05]  /*113c0*/  BSYNC B0 ;  /* 0x0000000000007941 */ /* 0x000fea0003800000 */
.L_x_16023:
        /* <DEDUP_REMOVED lines=13> */
.L_x_16027:
        /* <DEDUP_REMOVED lines=12> */
.L_x_16030:
[----:B------:R-:W-:-:S07]  /*11560*/  MOV R0, R14 ;  /* 0x0000000e00007202 */ /* 0x000fce0000000f00 */
.L_x_16031:
[----:B------:R-:W-:Y:S05]  /*11570*/  BSYNC B0 ;  /* 0x0000000000007941 */ /* 0x000fea0003800000 */
.L_x_16029:
        /* <DEDUP_REMOVED lines=18> */
.L_x_16035:
[----:B------:R-:W-:Y:S05]  /*116a0*/  BSYNC B1 ;  /* 0x0000000000017941 */ /* 0x000fea0003800000 */
.L_x_16034:
        /* <DEDUP_REMOVED lines=44> */
.L_x_16033:
[----:B------:R-:W-:Y:S05]  /*11970*/  BSYNC B0 ;  /* 0x0000000000007941 */ /* 0x000fea0003800000 */
.L_x_16032:
        /* <DEDUP_REMOVED lines=10> */
.L_x_16028:
[----:B------:R-:W-:Y:S01]  /*11a20*/  SEL R92, RZ, 0x100, P3 ;  /* 0x00000100ff5c7807 */ /* 0x000fe20001800000 */
[----:B------:R-:W-:Y:S01]  /*11a30*/  IMAD.WIDE.U32 R162, R143, 0x10, R114 ;  /* 0x000000108fa27825 */ /* 0x000fe200078e0072 */
[----:B------:R-:W-:Y:S01]  /*11a40*/  SEL R94, RZ, 0x1000000, P5 ;  /* 0x01000000ff5e7807 */ /* 0x000fe20002800000 */
[----:B------:R-:W0:Y:S01]  /*11a50*/  @P0 LDC.64 R158, c[0x0][0x230] ;  /* 0x00008c00ff9e0b82 */ /* 0x000e220000000a00 */
[----:B------:R-:W-:Y:S01]  /*11a60*/  SEL R93, RZ, 0x10000, P4 ;  /* 0x00010000ff5d7807 */ /* 0x000fe20002000000 */
[----:B------:R-:W-:Y:S01]  /*11a70*/  @UP0 ULDC.64 UR18, c[0x0][0x228] ;  /* 0x00008a0000120ab9 */ /* 0x000fe20000000a00 */
[----:B------:R-:W-:Y:S02]  /*11a80*/  ISETP.NE.AND P3, PT, R120, RZ, PT ;  /* 0x000000ff7800720c */ /* 0x000fe40003f65270 */
        /* <DEDUP_REMOVED lines=22> */
[----:B------:R-:W-:Y:S01]  /*11bf0*/  PLOP3.LUT P3, PT, PT, PT, UP0, 0x80, 0x0 ;  /* 0x000000000000781c */ /* 0x000fe20003f6f008 */
[----:B------:R-:W-:Y:S01]  /*11c00*/  VIADD R123, R104, 0x180 ;  /* 0x00000180687b7836 */ /* 0x000fe20000000000 */
[----:B------:R-:W-:Y:S01]  /*11c10*/  PLOP3.LUT P2, PT, PT, PT, UP0, 0x40, 0x0 ;  /* 0x000000000000781c */ /* 0x000fe20003f4e808 */
[----:B------:R2:W-:Y:S01]  /*11c20*/  STG.E.64 desc[UR4][R164.64], R140 ;  /* 0x0000008ca4007986 */ /* 0x0005e2000c101b04 */
[----:B------:R-:W-:Y:S01]  /*11c30*/  MOV R160, 0x10 ;  /* 0x0000001000a07802 */ /* 0x000fe20000000f00 */
[----:B0-----:R-:W-:Y:S01]  /*11c40*/  @P0 IMAD.WIDE.U32 R158, R123, 0x10, R158 ;  /* 0x000000107b9e0825 */ /* 0x001fe200078e009e */
[----:B------:R-:W-:-:S07]  /*11c50*/  PLOP3.LUT P4, PT, PT, PT, UP0, 0x80, 0x0 ;  /* 0x000000000000781c */ /* 0x000fce0003f8f008 */
[----:B------:R-:W-:-:S04]  /*11c60*/  @P3 IMAD.WIDE.U32 R160, R123, R160, UR18 ;  /* 0x000000127ba03e25 */ /* 0x000fc8000f8e00a0 */
[----:B-1----:R-:W-:Y:S01]  /*11c70*/  IMAD.WIDE.U32 R162, R123, 0x10, R112 ;  /* 0x000000107ba27825 */ /* 0x002fe200078e0070 */
[----:B--2---:R-:W-:Y:S06]  /*11c80*/  @P2 BRA `(.L_x_16036) ;  /* 0x0000000000502947 */ /* 0x004fec0003800000 */
        /* <DEDUP_REMOVED lines=20> */
.L_x_16036:
        /* <DEDUP_REMOVED lines=15> */
.L_x_16038:
[----:B------:R-:W-:-:S07]  /*11ec0*/  MOV R106, R14 ;  /* 0x0000000e006a7202 */ /* 0x000fce0000000f00 */
.L_x_16039:
[----:B------:R-:W-:Y:S05]  /*11ed0*/  BSYNC B0 ;  /* 0x0000000000007941 */ /* 0x000fea0003800000 */
.L_x_16037:
        /* <DEDUP_REMOVED lines=16> */
.L_x_16043:
[----:B------:R-:W-:Y:S05]  /*11fe0*/  BSYNC B1 ;  /* 0x0000000000017941 */ /* 0x000fea0003800000 */
.L_x_16042:
        /* <DEDUP_REMOVED lines=44> */
.L_x_16041:
[----:B------:R-:W-:Y:S05]  /*122b0*/  BSYNC B0 ;  /* 0x0000000000007941 */ /* 0x000fea0003800000 */
.L_x_16040:
        /* <DEDUP_REMOVED lines=14> */
.L_x_16044:
        /* <DEDUP_REMOVED lines=12> */
.L_x_16047:
[----:B------:R-:W-:-:S07]  /*12460*/  IMAD.MOV.U32 R8, RZ, RZ, R14 ;  /* 0x000000ffff087224 */ /* 0x000fce00078e000e */
.L_x_16048:
[----:B------:R-:W-:Y:S05]  /*12470*/  BSYNC B0 ;  /* 0x0000000000007941 */ /* 0x000fea0003800000 */
.L_x_16046:
        /* <DEDUP_REMOVED lines=16> */
.L_x_16052:
[----:B------:R-:W-:Y:S05]  /*12580*/  BSYNC B1 ;  /* 0x0000000000017941 */ /* 0x000fea0003800000 */
.L_x_16051:
        /* <DEDUP_REMOVED lines=44> */
.L_x_16050:
[----:B------:R-:W-:Y:S05]  /*12850*/  BSYNC B0 ;  /* 0x0000000000007941 */ /* 0x000fea0003800000 */
.L_x_16049:
        /* <DEDUP_REMOVED lines=10> */
.L_x_16045:
        /* <DEDUP_REMOVED lines=12> */
.L_x_16054:
[----:B------:R-:W-:-:S07]  /*129c0*/  MOV R102, R14 ;  /* 0x0000000e00667202 */ /* 0x000fce0000000f00 */
.L_x_16055:
[----:B------:R-:W-:Y:S05]  /*129d0*/  BSYNC B0 ;  /* 0x0000000000007941 */ /* 0x000fea0003800000 */
.L_x_16053:
        /* <DEDUP_REMOVED lines=16> */
.L_x_16059:
[----:B------:R-:W-:Y:S05]  /*12ae0*/  BSYNC B1 ;  /* 0x0000000000017941 */ /* 0x000fea0003800000 */
.L_x_16058:
        /* <DEDUP_REMOVED lines=44> */
.L_x_16057:
[----:B------:R-:W-:Y:S05]  /*12db0*/  BSYNC B0 ;  /* 0x0000000000007941 */ /* 0x000fea0003800000 */
.L_x_16056:
        /* <DEDUP_REMOVED lines=14> */
.L_x_16060:
        /* <DEDUP_REMOVED lines=12> */
.L_x_16063:
[----:B------:R-:W-:-:S07]  /*12f60*/  IMAD.MOV.U32 R7, RZ, RZ, R14 ;  /* 0x000000ffff077224 */ /* 0x000fce00078e000e */
.L_x_16064:
[----:B------:R-:W-:Y:S05]  /*12f70*/  BSYNC B0 ;  /* 0x0000000000007941 */ /* 0x000fea0003800000 */
.L_x_16062:
        /* <DEDUP_REMOVED lines=16> */
.L_x_16068:
[----:B------:R-:W-:Y:S05]  /*13080*/  BSYNC B1 ;  /* 0x0000000000017941 */ /* 0x000fea0003800000 */
.L_x_16067:
        /* <DEDUP_REMOVED lines=44> */
.L_x_16066:
[----:B------:R-:W-:Y:S05]  /*13350*/  BSYNC B0 ;  /* 0x0000000000007941 */ /* 0x000fea0003800000 */
.L_x_16065:
        /* <DEDUP_REMOVED lines=10> */
.L_x_16061:
        /* <DEDUP_REMOVED lines=12> */
.L_x_16070:
[----:B------:R-:W-:-:S07]  /*134c0*/  MOV R92, R14 ;  /* 0x0000000e005c7202 */ /* 0x000fce0000000f00 */
.L_x_16071:
[----:B------:R-:W-:Y:S05]  /*134d0*/  BSYNC B0 ;  /* 0x0000000000007941 */ /* 0x000fea0003800000 */
.L_x_16069:
        /* <DEDUP_REMOVED lines=16> */
.L_x_16075:
[----:B------:R-:W-:Y:S05]  /*135e0*/  BSYNC B1 ;  /* 0x0000000000017941 */ /* 0x000fea0003800000 */
.L_x_16074:
        /* <DEDUP_REMOVED lines=44> */
.L_x_16073:
[----:B------:R-:W-:Y:S05]  /*138b0*/  BSYNC B0 ;  /* 0x0000000000007941 */ /* 0x000fea0003800000 */
.L_x_16072:
        /* <DEDUP_REMOVED lines=14> */
.L_x_16076:
        /* <DEDUP_REMOVED lines=12> */
.L_x_16079:
[----:B------:R-:W-:-:S07]  /*13a60*/  IMAD.MOV.U32 R6, RZ, RZ, R14 ;  /* 0x000000ffff067224 */ /* 0x000fce00078e000e */
.L_x_16080:
[----:B------:R-:W-:Y:S05]  /*13a70*/  BSYNC B0 ;  /* 0x0000000000007941 */ /* 0x000fea0003800000 */
.L_x_16078:
        /* <DEDUP_REMOVED lines=16> */
.L_x_16084:
[----:B------:R-:W-:Y:S05]  /*13b80*/  BSYNC B1 ;  /* 0x0000000000017941 */ /* 0x000fea0003800000 */
.L_x_16083:
        /* <DEDUP_REMOVED lines=44> */
.L_x_16082:
[----:B------:R-:W-:Y:S05]  /*13e50*/  BSYNC B0 ;  /* 0x0000000000007941 */ /* 0x000fea0003800000 */
.L_x_16081:
        /* <DEDUP_REMOVED lines=10> */
.L_x_16077:
        /* <DEDUP_REMOVED lines=12> */
.L_x_16086:
[----:B------:R-:W-:-:S07]  /*13fc0*/  MOV R92, R14 ;  /* 0x0000000e005c7202 */ /* 0x000fce0000000f00 */
.L_x_16087:
[----:B------:R-:W-:Y:S05]  /*13fd0*/  BSYNC B0 ;  /* 0x0000000000007941 */ /* 0x000fea0003800000 */
.L_x_16085:
        /* <DEDUP_REMOVED lines=16> */
.L_x_16091:
[----:B------:R-:W-:Y:S05]  /*140e0*/  BSYNC B1 ;  /* 0x0000000000017941 */ /* 0x000fea0003800000 */
.L_x_16090:
        /* <DEDUP_REMOVED lines=44> */
.L_x_16089:
[----:B------:R-:W-:Y:S05]  /*143b0*/  BSYNC B0 ;  /* 0x0000000000007941 */ /* 0x000fea0003800000 */
.L_x_16088:
        /* <DEDUP_REMOVED lines=14> */
.L_x_16092:
        /* <DEDUP_REMOVED lines=12> */
.L_x_16095:
[----:B------:R-:W-:-:S07]  /*14560*/  IMAD.MOV.U32 R5, RZ, RZ, R14 ;  /* 0x000000ffff057224 */ /* 0x000fce00078e000e */
.L_x_16096:
[----:B------:R-:W-:Y:S05]  /*14570*/  BSYNC B0 ;  /* 0x0000000000007941 */ /* 0x000fea0003800000 */
.L_x_16094:
        /* <DEDUP_REMOVED lines=16> */
.L_x_16100:
[----:B------:R-:W-:Y:S05]  /*14680*/  BSYNC B1 ;  /* 0x0000000000017941 */ /* 0x000fea0003800000 */
.L_x_16099:
        /* <DEDUP_REMOVED lines=44> */
.L_x_16098:
[----:B------:R-:W-:Y:S05]  /*14950*/  BSYNC B0 ;  /* 0x0000000000007941 */ /* 0x000fea0003800000 */
.L_x_16097:
        /* <DEDUP_REMOVED lines=10> */
.L_x_16093:
        /* <DEDUP_REMOVED lines=12> */
.L_x_16102:
[----:B------:R-:W-:-:S07]  /*14ac0*/  MOV R106, R14 ;  /* 0x0000000e006a7202 */ /* 0x000fce0000000f00 */
.L_x_16103:
[----:B------:R-:W-:Y:S05]  /*14ad0*/  BSYNC B0 ;  /* 0x0000000000007941 */ /* 0x000fea0003800000 */
.L_x_16101:
        /* <DEDUP_REMOVED lines=16> */
.L_x_16107:
[----:B------:R-:W-:Y:S05]  /*14be0*/  BSYNC B1 ;  /* 0x0000000000017941 */ /* 0x000fea0003800000 */
.L_x_16106:
        /* <DEDUP_REMOVED lines=44> */
.L_x_16105:
[----:B------:R-:W-:Y:S05]  /*14eb0*/  BSYNC B0 ;  /* 0x0000000000007941 */ /* 0x000fea0003800000 */
.L_x_16104:
        /* <DEDUP_REMOVED lines=13> */
.L_x_16108:
        /* <DEDUP_REMOVED lines=12> */
.L_x_16111:
[----:B------:R-:W-:-:S07]  /*15050*/  IMAD.MOV.U32 R4, RZ, RZ, R14 ;  /* 0x000000ffff047224 */ /* 0x000fce00078e000e */
.L_x_16112:
[----:B------:R-:W-:Y:S05]  /*15060*/  BSYNC B0 ;  /* 0x0000000000007941 */ /* 0x000fea0003800000 */
.L_x_16110:
        /* <DEDUP_REMOVED lines=16> */
.L_x_16116:
[----:B------:R-:W-:Y:S05]  /*15170*/  BSYNC B1 ;  /* 0x0000000000017941 */ /* 0x000fea0003800000 */
.L_x_16115:
        /* <DEDUP_REMOVED lines=44> */
.L_x_16114:
[----:B------:R-:W-:Y:S05]  /*15440*/  BSYNC B0 ;  /* 0x0000000000007941 */ /* 0x000fea0003800000 */
.L_x_16113:
        /* <DEDUP_REMOVED lines=10> */
.L_x_16109:
        /* <DEDUP_REMOVED lines=12> */
.L_x_16118:
[----:B------:R-:W-:-:S07]  /*155b0*/  MOV R106, R14 ;  /* 0x0000000e006a7202 */ /* 0x000fce0000000f00 */
.L_x_16119:
[----:B------:R-:W-:Y:S05]  /*155c0*/  BSYNC B0 ;  /* 0x0000000000007941 */ /* 0x000fea0003800000 */
.L_x_16117:
        /* <DEDUP_REMOVED lines=16> */
.L_x_16123:
[----:B------:R-:W-:Y:S05]  /*156d0*/  BSYNC B1 ;  /* 0x0000000000017941 */ /* 0x000fea0003800000 */
.L_x_16122:
        /* <DEDUP_REMOVED lines=44> */
.L_x_16121:
[----:B------:R-:W-:Y:S05]  /*159a0*/  BSYNC B0 ;  /* 0x0000000000007941 */ /* 0x000fea0003800000 */
.L_x_16120:
        /* <DEDUP_REMOVED lines=13> */
.L_x_16124:
        /* <DEDUP_REMOVED lines=12> */
.L_x_16127:
[----:B------:R-:W-:-:S07]  /*15b40*/  IMAD.MOV.U32 R3, RZ, RZ, R14 ;  /* 0x000000ffff037224 */ /* 0x000fce00078e000e */
.L_x_16128:
[----:B------:R-:W-:Y:S05]  /*15b50*/  BSYNC B0 ;  /* 0x0000000000007941 */ /* 0x000fea0003800000 */
.L_x_16126:
        /* <DEDUP_REMOVED lines=16> */
.L_x_16132:
[----:B------:R-:W-:Y:S05]  /*15c60*/  BSYNC B1 ;  /* 0x0000000000017941 */ /* 0x000fea0003800000 */
.L_x_16131:
        /* <DEDUP_REMOVED lines=44> */
.L_x_16130:
[----:B------:R-:W-:Y:S05]  /*15f30*/  BSYNC B0 ;  /* 0x0000000000007941 */ /* 0x000fea0003800000 */
.L_x_16129:
        /* <DEDUP_REMOVED lines=10> */
.L_x_16125:
        /* <DEDUP_REMOVED lines=12> */
.L_x_16134:
[----:B------:R-:W-:-:S07]  /*160a0*/  MOV R94, R14 ;  /* 0x0000000e005e7202 */ /* 0x000fce0000000f00 */
.L_x_16135:
[----:B------:R-:W-:Y:S05]  /*160b0*/  BSYNC B0 ;  /* 0x0000000000007941 */ /* 0x000fea0003800000 */
.L_x_16133:
        /* <DEDUP_REMOVED lines=16> */
.L_x_16139:
[----:B------:R-:W-:Y:S05]  /*161c0*/  BSYNC B1 ;  /* 0x0000000000017941 */ /* 0x000fea0003800000 */
.L_x_16138:
        /* <DEDUP_REMOVED lines=44> */
.L_x_16137:
[----:B------:R-:W-:Y:S05]  /*16490*/  BSYNC B0 ;  /* 0x0000000000007941 */ /* 0x000fea0003800000 */
.L_x_16136:
        /* <DEDUP_REMOVED lines=13> */
.L_x_16140:
        /* <DEDUP_REMOVED lines=12> */
.L_x_16143:
[----:B------:R-:W-:-:S07]  /*16630*/  IMAD.MOV.U32 R2, RZ, RZ, R14 ;  /* 0x000000ffff027224 */ /* 0x000fce00078e000e */
.L_x_16144:
[----:B------:R-:W-:Y:S05]  /*16640*/  BSYNC B0 ;  /* 0x0000000000007941 */ /* 0x000fea0003800000 */
.L_x_16142:
        /* <DEDUP_REMOVED lines=16> */
.L_x_16148:
[----:B------:R-:W-:Y:S05]  /*16750*/  BSYNC B1 ;  /* 0x0000000000017941 */ /* 0x000fea0003800000 */
.L_x_16147:
        /* <DEDUP_REMOVED lines=44> */
.L_x_16146:
[----:B------:R-:W-:Y:S05]  /*16a20*/  BSYNC B0 ;  /* 0x0000000000007941 */ /* 0x000fea0003800000 */
.L_x_16145:
        /* <DEDUP_REMOVED lines=10> */
.L_x_16141:
        /* <DEDUP_REMOVED lines=12> */
.L_x_16150:
[----:B------:R-:W-:-:S07]  /*16b90*/  MOV R94, R14 ;  /* 0x0000000e005e7202 */ /* 0x000fce0000000f00 */
.L_x_16151:
[----:B------:R-:W-:Y:S05]  /*16ba0*/  BSYNC B0 ;  /* 0x0000000000007941 */ /* 0x000fea0003800000 */
.L_x_16149:
        /* <DEDUP_REMOVED lines=16> */
.L_x_16155:
[----:B------:R-:W-:Y:S05]  /*16cb0*/  BSYNC B1 ;  /* 0x0000000000017941 */ /* 0x000fea0003800000 */
.L_x_16154:
        /* <DEDUP_REMOVED lines=44> */
.L_x_16153:
[----:B------:R-:W-:Y:S05]  /*16f80*/  BSYNC B0 ;  /* 0x0000000000007941 */ /* 0x000fea0003800000 */
.L_x_16152:
        /* <DEDUP_REMOVED lines=13> */
.L_x_16156:
        /* <DEDUP_REMOVED lines=12> */
.L_x_16159:
[----:B------:R-:W-:-:S07]  /*17120*/  IMAD.MOV.U32 R0, RZ, RZ, R14 ;  /* 0x000000ffff007224 */ /* 0x000fce00078e000e */
.L_x_16160:
[----:B------:R-:W-:Y:S05]  /*17130*/  BSYNC B0 ;  /* 0x0000000000007941 */ /* 0x000fea0003800000 */
.L_x_16158:
        /* <DEDUP_REMOVED lines=16> */
.L_x_16164:
[----:B------:R-:W-:Y:S05]  /*17240*/  BSYNC B1 ;  /* 0x0000000000017941 */ /* 0x000fea0003800000 */
.L_x_16163:
        /* <DEDUP_REMOVED lines=44> */
.L_x_16162:
[----:B------:R-:W-:Y:S05]  /*17510*/  BSYNC B0 ;  /* 0x0000000000007941 */ /* 0x000fea0003800000 */
.L_x_16161:
        /* <DEDUP_REMOVED lines=10> */
.L_x_16157:
[----:B------:R-:W-:Y:S01]  /*175c0*/  FADD.FTZ R92, RZ, R97 ;  /* 0x00000061ff5c7221 */ /* 0x000fe20000010000 */
[----:B------:R-:W-:Y:S01]  /*175d0*/  SEL R95, RZ, 0x1000000, P5 ;  /* 0x01000000ff5f7807 */ /* 0x000fe20002800000 */
[----:B------:R-:W-:Y:S01]  /*175e0*/  IMAD.WIDE.U32 R114, R123, 0x10, R114 ;  /* 0x000000107b727825 */ /* 0x000fe200078e0072 */
[----:B------:R-:W-:-:S03]  /*175f0*/  ISETP.NE.AND P5, PT, R126, RZ, PT ;  /* 0x000000ff7e00720c */ /* 0x000fc60003fa5270 */
[----:B------:R-:W-:Y:S01]  /*17600*/  FADD.FTZ R92, R92, R99 ;  /* 0x000000635c5c7221 */ /* 0x000fe20000010000 */
[----:B------:R-:W-:Y:S01]  /*17610*/  ISETP.NE.AND P6, PT, R124, RZ, PT ;  /* 0x000000ff7c00720c */ /* 0x000fe20003fc5270 */
[----:B------:R-:W-:Y:S01]  /*17620*/  IMAD.WIDE.U32 R110, R123, 0x8, R110 ;  /* 0x000000087b6e7825 */ /* 0x000fe200078e006e */
[----:B------:R-:W-:-:S03]  /*17630*/  ISETP.NE.AND P1, PT, R122, RZ, PT ;  /* 0x000000ff7a00720c */ /* 0x000fc60003f25270 */
[----:B------:R-:W-:Y:S01]  /*17640*/  FADD.FTZ R92, R92, R101 ;  /* 0x000000655c5c7221 */ /* 0x000fe20000010000 */
[----:B------:R-:W-:Y:S02]  /*17650*/  SEL R93, RZ, 0x10000, P4 ;  /* 0x00010000ff5d7807 */ /* 0x000fe40002000000 */
[----:B------:R-:W-:Y:S01]  /*17660*/  SEL R100, RZ, 0x100, P3 ;  /* 0x00000100ff647807 */ /* 0x000fe20001800000 */
[----:B------:R-:W-:Y:S01]  /*17670*/  FADD.FTZ R92, R92, R103 ;  /* 0x000000675c5c7221 */ /* 0x000fe20000010000 */
[----:B------:R-:W-:Y:S02]  /*17680*/  SEL R94, RZ, 0x1, P5 ;  /* 0x00000001ff5e7807 */ /* 0x000fe40002800000 */
[----:B------:R-:W-:Y:S01]  /*17690*/  SEL R112, RZ, 0x1, P1 ;  /* 0x00000001ff707807 */ /* 0x000fe20000800000 */
[----:B------:R-:W-:Y:S01]  /*176a0*/  FADD.FTZ R92, R92, R105 ;  /* 0x000000695c5c7221 */ /* 0x000fe20000010000 */
[----:B------:R-:W-:Y:S01]  /*176b0*/  LOP3.LUT R100, R100, R95, R93, 0xfe, !PT ;  /* 0x0000005f64647212 */ /* 0x000fe200078efe5d */
        /* <DEDUP_REMOVED lines=69> */
.L_x_16165:
        /* <DEDUP_REMOVED lines=88> */
.L_x_16178:
        /* <DEDUP_REMOVED lines=16> */
[----:B------:R-:W-:Y:S02]  /*18190*/  LOP3.LUT P1, RZ, R98, 0x1f, R19, 0xf8, !PT ;  /* 0x0000001f62ff7812 */ /* 0x000fe4000782f813 */
[----:B---3--:R-:W-:Y:S02]  /*181a0*/  @!P2 LEA R113, R113, R94, 0x18 ;  /* 0x0000005e7171a211 */ /* 0x008fe400078ec0ff */
[----:B------:R-:W-:-:S03]  /*181b0*/  CS2R R94, SRZ ;  /* 0x00000000005e7805 */ /* 0x000fc6000001ff00 */
[----:B------:R-:W-:Y:S01]  /*181c0*/  @!P2 IMAD R108, R96, 0x8, R113 ;  /* 0x00000008606ca824 */ /* 0x000fe200078e0271 */
[----:B------:R-:W-:-:S06]  /*181d0*/  HFMA2.MMA R96, -RZ, RZ, 0, 0 ;  /* 0x00000000ff607435 */ /* 0x000fcc00000001ff */
[----:B------:R-:W-:-:S05]  /*181e0*/  @!P2 IMAD.MOV.U32 R96, RZ, RZ, 0x400 ;  /* 0x00000400ff60a424 */ /* 0x000fca00078e00ff */
[----:B0-----:R-:W0:Y:S04]  /*181f0*/  SHFL.DOWN PT, R111, R96, 0x2, 0x1f ;  /* 0x08401f00606f7f89 */ /* 0x001e2800000e0000 */
[----:B------:R1:W2:Y:S01]  /*18200*/  @!P2 LDS.64 R94, [R108] ;  /* 0x000000006c5ea984 */ /* 0x0002a20000000a00 */
[----:B------:R-:W-:Y:S02]  /*18210*/  PLOP3.LUT P2, PT, PT, PT, UP1, 0x40, 0x0 ;  /* 0x000000000000781c */ /* 0x000fe40003f4e818 */
[-C--:B-1----:R-:W-:Y:S02]  /*18220*/  I2FP.F32.S32 R108, R96.reuse ;  /* 0x00000060006c7245 */ /* 0x082fe40000201400 */
[----:B0-----:R-:W-:Y:S02]  /*18230*/  IADD3 R93, R111, R96, RZ ;  /* 0x000000606f5d7210 */ /* 0x001fe40007ffe0ff */
[----:B------:R-:W-:-:S02]  /*18240*/  I2FP.F32.S32 R112, R111 ;  /* 0x0000006f00707245 */ /* 0x000fc40000201400 */
[----:B------:R-:W-:Y:S01]  /*18250*/  I2FP.F32.S32 R100, R93 ;  /* 0x0000005d00647245 */ /* 0x000fe20000201400 */
[----:B------:R-:W0:Y:S03]  /*18260*/  SHFL.DOWN PT, R114, R93, 0x1, 0x1f ;  /* 0x08201f005d727f89 */ /* 0x000e2600000e0000 */
[----:B------:R-:W1:Y:S01]  /*18270*/  MUFU.RCP R110, R100 ;  /* 0x00000064006e7308 */ /* 0x000e620000001000 */
[----:B--2---:R-:W2:Y:S04]  /*18280*/  SHFL.DOWN PT, R113, R94, 0x2, 0x1f ;  /* 0x08401f005e717f89 */ /* 0x004ea800000e0000 */
[----:B------:R-:W3:Y:S01]  /*18290*/  SHFL.DOWN PT, R92, R95, 0x2, 0x1f ;  /* 0x08401f005f5c7f89 */ /* 0x000ee200000e0000 */
[----:B0-----:R-:W-:Y:S01]  /*182a0*/  IMAD.IADD R93, R93, 0x1, R114 ;  /* 0x000000015d5d7824 */ /* 0x001fe200078e0272 */
[----:B------:R-:W-:-:S04]  /*182b0*/  I2FP.F32.S32 R114, R114 ;  /* 0x0000007200727245 */ /* 0x000fc80000201400 */
        /* <DEDUP_REMOVED lines=17> */
[----:B------:R-:W1:Y:S02]  /*183d0*/  LDC R96, c[0x0][0x2d8] ;  /* 0x0000b600ff607b82 */ /* 0x000e640000000800 */
[----:B------:R-:W-:Y:S01]  /*183e0*/  FMUL.FTZ R113, R100, R113 ;  /* 0x0000007164717220 */ /* 0x000fe20000410000 */
[----:B0-----:R-:W-:Y:S01]  /*183f0*/  FMUL.FTZ R111, R93, R94 ;  /* 0x0000005e5d6f7220 */ /* 0x001fe20000410000 */
[----:B--2---:R-:W-:Y:S02]  /*18400*/  FADD.FTZ R92, R95, R92 ;  /* 0x0000005c5f5c7221 */ /* 0x004fe40000010000 */
[----:B------:R-:W-:Y:S02]  /*18410*/  FMUL.FTZ R113, R113, R114 ;  /* 0x0000007271717220 */ /* 0x000fe40000410000 */
[----:B------:R-:W0:Y:S01]  /*18420*/  @!P1 LDC.64 R94, c[0x0][0x250] ;  /* 0x00009400ff5e9b82 */ /* 0x000e220000000a00 */
[----:B------:R-:W2:Y:S01]  /*18430*/  SHFL.IDX PT, R111, R111, RZ, 0x1f ;  /* 0x00001fff6f6f7589 */ /* 0x000ea200000e0000 */
[----:B------:R-:W-:-:S06]  /*18440*/  FFMA.FTZ R113, R93, R113, R92 ;  /* 0x000000715d717223 */ /* 0x000fcc000001005c */
[----:B------:R-:W1:Y:S01]  /*18450*/  SHFL.IDX PT, R113, R113, RZ, 0x1f ;  /* 0x00001fff71717589 */ /* 0x000e6200000e0000 */
[----:B0-----:R-:W-:-:S04]  /*18460*/  @!P1 IMAD.WIDE R94, R18, 0x4, R94 ;  /* 0x00000004125e9825 */ /* 0x001fc800078e025e */
[----:B--2---:R-:W-:Y:S01]  /*18470*/  FMUL.FTZ R92, R111, R111 ;  /* 0x0000006f6f5c7220 */ /* 0x004fe20000410000 */
[----:B------:R0:W-:Y:S04]  /*18480*/  @!P1 STG.E desc[UR4][R94.64], R111 ;  /* 0x0000006f5e009986 */ /* 0x0001e8000c101904 */
[----:B------:R-:W-:Y:S01]  /*18490*/  FSEL R93, R92, RZ, !P2 ;  /* 0x000000ff5c5d7208 */ /* 0x000fe20005000000 */
[----:B-1----:R-:W-:Y:S01]  /*184a0*/  FFMA.FTZ R92, R113, UR20, R96 ;  /* 0x00000014715c7c23 */ /* 0x002fe20008010060 */
[----:B------:R-:W-:-:S03]  /*184b0*/  FSEL R96, R111, RZ, P3 ;  /* 0x000000ff6f607208 */ /* 0x000fc60001800000 */
[----:B------:R-:W-:Y:S02]  /*184c0*/  FADD.FTZ R100, R92, R93 ;  /* 0x0000005d5c647221 */ /* 0x000fe40000010000 */
[----:B------:R-:W1:Y:S01]  /*184d0*/  @!P1 LDC.64 R92, c[0x0][0x258] ;  /* 0x00009600ff5c9b82 */ /* 0x000e620000000a00 */
        /* <DEDUP_REMOVED lines=32> */
[----:B------:R-:W2:Y:S01]  /*186e0*/  MUFU.RSQ R100, R100 ;  /* 0x0000006400647308 */ /* 0x000ea20000001400 */
[----:B------:R-:W3:Y:S01]  /*186f0*/  LDC.64 R96, c[0x0][0x2b8] ;  /* 0x0000ae00ff607b82 */ /* 0x000ee20000000a00 */
[C---:B-1----:R-:W-:Y:S01]  /*18700*/  @!P1 IMAD.WIDE R92, R18.reuse, 0x4, R92 ;  /* 0x00000004125c9825 */ /* 0x042fe200078e025c */
[----:B------:R-:W-:-:S03]  /*18710*/  IADD3 R18, R18, UR14, RZ ;  /* 0x0000000e12127c10 */ /* 0x000fc6000fffe0ff */
[C---:B--2---:R-:W-:Y:S01]  /*18720*/  FMUL.FTZ R134, R100.reuse, R107 ;  /* 0x0000006b64867220 */ /* 0x044fe20000410000 */
        /* <DEDUP_REMOVED lines=11> */
[----:B------:R-:W-:Y:S01]  /*187e0*/  FMUL.FTZ R101, R100, R113 ;  /* 0x0000007164657220 */ /* 0x000fe20000410000 */
[----:B------:R-:W-:Y:S01]  /*187f0*/  FFMA.FTZ R134, R55, R112, R23 ;  /* 0x0000007037867223 */ /* 0x000fe20000010017 */
[----:B------:R1:W-:Y:S01]  /*18800*/  @!P1 STG.E desc[UR4][R92.64], R100 ;  /* 0x000000645c009986 */ /* 0x0003e2000c101904 */
[----:B0-----:R-:W-:Y:S01]  /*18810*/  FFMA.FTZ R94, R56, R105, R24 ;  /* 0x00000069385e7223 */ /* 0x001fe20000010018 */
[----:B---3--:R-:W-:-:S04]  /*18820*/  IMAD.WIDE.U32 R110, R121, 0x10, R96 ;  /* 0x00000010796e7825 */ /* 0x008fc800078e0060 */
[----:B------:R-:W-:Y:S01]  /*18830*/  FMUL.FTZ R102, R100, R127 ;  /* 0x0000007f64667220 */ /* 0x000fe20000410000 */
[----:B------:R-:W-:Y:S01]  /*18840*/  FFMA.FTZ R125, R62, R125, R30 ;  /* 0x0000007d3e7d7223 */ /* 0x000fe2000001001e */
[----:B------:R-:W-:Y:S01]  /*18850*/  FFMA.FTZ R105, R65, R116, R33 ;  /* 0x0000007441697223 */ /* 0x000fe20000010021 */
[----:B------:R-:W-:-:S04]  /*18860*/  IMAD.WIDE.U32 R112, R143, 0x10, R96 ;  /* 0x000000108f707825 */ /* 0x000fc800078e0060 */
[----:B------:R-:W-:Y:S01]  /*18870*/  FFMA.FTZ R97, R53, R98, R21 ;  /* 0x0000006235617223 */ /* 0x000fe20000010015 */
[----:B------:R-:W-:Y:S01]  /*18880*/  FFMA.FTZ R98, R64, R129, R32 ;  /* 0x0000008140627223 */ /* 0x000fe20000010020 */
[----:B------:R-:W-:Y:S01]  /*18890*/  FFMA.FTZ R106, R63, R106, R31 ;  /* 0x0000006a3f6a7223 */ /* 0x000fe2000001001f */
[C---:B------:R-:W-:Y:S01]  /*188a0*/  FMUL.FTZ R109, R100.reuse, R109 ;  /* 0x0000006d646d7220 */ /* 0x040fe20000410000 */
[----:B------:R-:W-:Y:S01]  /*188b0*/  FMUL.FTZ R119, R100, R119 ;  /* 0x0000007764777220 */ /* 0x000fe20000410000 */
[----:B-1----:R-:W-:Y:S01]  /*188c0*/  FFMA.FTZ R92, R52, R115, R20 ;  /* 0x00000073345c7223 */ /* 0x002fe20000010014 */
[C---:B------:R-:W-:Y:S01]  /*188d0*/  FMUL.FTZ R149, R100.reuse, R149 ;  /* 0x0000009564957220 */ /* 0x040fe20000410000 */
[C---:B------:R-:W-:Y:S01]  /*188e0*/  FMUL.FTZ R124, R100.reuse, R108 ;  /* 0x0000006c647c7220 */ /* 0x040fe20000410000 */
[C---:B------:R-:W-:Y:S01]  /*188f0*/  FMUL.FTZ R139, R100.reuse, R139 ;  /* 0x0000008b648b7220 */ /* 0x040fe20000410000 */
[C---:B------:R-:W-:Y:S01]  /*18900*/  FMUL.FTZ R114, R100.reuse, R147 ;  /* 0x0000009364727220 */ /* 0x040fe20000410000 */
[----:B------:R-:W-:Y:S01]  /*18910*/  FMUL.FTZ R132, R100, R141 ;  /* 0x0000008d64847220 */ /* 0x000fe20000410000 */
[----:B------:R-:W-:Y:S01]  /*18920*/  F2FP.F16.F32.PACK_AB R94, R103, R94 ;  /* 0x0000005e675e723e */ /* 0x000fe200000000ff */
[----:B------:R-:W-:Y:S01]  /*18930*/  FFMA.FTZ R99, R54, R99, R22 ;  /* 0x0000006336637223 */ /* 0x000fe20000010016 */
[----:B------:R-:W-:Y:S01]  /*18940*/  FFMA.FTZ R103, R61, R102, R29 ;  /* 0x000000663d677223 */ /* 0x000fe2000001001d */
[----:B------:R-:W-:Y:S01]  /*18950*/  F2FP.F16.F32.PACK_AB R92, R97, R92 ;  /* 0x0000005c615c723e */ /* 0x000fe200000000ff */
        /* <DEDUP_REMOVED lines=41> */
[----:B------:R-:W-:-:S02]  /*18bf0*/  LEA R116, P2, R123, UR12, 0x4 ;  /* 0x0000000c7b747c11 */ /* 0x000fc4000f8420ff */
[----:B------:R-:W-:Y:S02]  /*18c00*/  F2FP.F16.F32.PACK_AB R95, R136, R95 ;  /* 0x0000005f885f723e */ /* 0x000fe400000000ff */
        /* <DEDUP_REMOVED lines=10> */
[----:B------:R-:W-:Y:S02]  /*18cb0*/  LEA.HI.X R117, R123, UR13, RZ, 0x4, P2 ;  /* 0x0000000d7b757c11 */ /* 0x000fe400090f24ff */
[----:B------:R-:W-:Y:S02]  /*18cc0*/  ISETP.GE.AND P1, PT, R18, UR15, PT ;  /* 0x0000000f12007c0c */ /* 0x000fe4000bf26270 */
[----:B------:R-:W-:Y:S01]  /*18cd0*/  SEL R108, RZ, 0x1, P0 ;  /* 0x00000001ff6c7807 */ /* 0x000fe20000000000 */
[----:B------:R0:W-:Y:S10]  /*18ce0*/  STG.E.128 desc[UR4][R116.64], R104 ;  /* 0x0000006874007986 */ /* 0x0001f4000c101d04 */
[----:B------:R-:W-:Y:S05]  /*18cf0*/  @!P1 BRA `(.L_x_16167) ;  /* 0xfffffe7c000c9947 */ /* 0x000fea000383ffff */
[----:B------:R-:W-:Y:S05]  /*18d00*/  EXIT ;  /* 0x000000000000794d */ /* 0x000fea0003800000 */
.L_x_16166:
[----:B0-----:R-:W-:Y:S01]  /*18d10*/  IMAD.MOV.U32 R115, RZ, RZ, R100 ;  /* 0x000000ffff737224 */ /* 0x001fe200078e0064 */
[----:B------:R-:W-:Y:S01]  /*18d20*/  MOV R114, 0x1 ;  /* 0x0000000100727802 */ /* 0x000fe20000000f00 */
[----:B------:R-:W-:Y:S01]  /*18d30*/  IMAD.MOV.U32 R120, RZ, RZ, 0x1f ;  /* 0x0000001fff787424 */ /* 0x000fe200078e00ff */
[----:B------:R-:W-:-:S07]  /*18d40*/  MOV R112, 0xffffffff ;  /* 0xffffffff00707802 */ /* 0x000fce0000000f00 */
[----:B-1----:R-:W-:Y:S05]  /*18d50*/  WARPSYNC.COLLECTIVE R112, `(.L_x_16168) ;  /* 0x0000000070087348 */ /* 0x002fea0003c00000 */
[----:B------:R0:W2:Y:S02]  /*18d60*/  SHFL.BFLY P2, R113, R115, R114, R120 ;  /* 0x0c00007273717389 */ /* 0x0000a40000040078 */
[----:B012---:R-:W-:Y:S01]  /*18d70*/  ENDCOLLECTIVE ;  /* 0x000000000000791b */ /* 0x007fe20003800000 */
.L_x_16168:
[----:B------:R-:W-:Y:S02]  /*18d80*/  IMAD.MOV.U32 R114, RZ, RZ, 0x2 ;  /* 0x00000002ff727424 */ /* 0x000fe400078e00ff */
[----:B------:R-:W-:-:S04]  /*18d90*/  IMAD.MOV.U32 R93, RZ, RZ, R113 ;  /* 0x000000ffff5d7224 */ /* 0x000fc800078e0071 */
[----:B------:R-:W-:-:S05]  /*18da0*/  FADD.FTZ R94, R100, R93 ;  /* 0x0000005d645e7221 */ /* 0x000fca0000010000 */
[----:B------:R-:W-:-:S07]  /*18db0*/  MOV R115, R94 ;  /* 0x0000005e00737202 */ /* 0x000fce0000000f00 */
[----:B------:R-:W-:Y:S05]  /*18dc0*/  WARPSYNC.COLLECTIVE R112, `(.L_x_16169) ;  /* 0x0000000070087348 */ /* 0x000fea0003c00000 */
[----:B------:R0:W1:Y:S02]  /*18dd0*/  SHFL.BFLY P2, R113, R115, R114, R120 ;  /* 0x0c00007273717389 */ /* 0x0000640000040078 */
[----:B01----:R-:W-:Y:S01]  /*18de0*/  ENDCOLLECTIVE ;  /* 0x000000000000791b */ /* 0x003fe20003800000 */
.L_x_16169:
[----:B------:R-:W-:Y:S01]  /*18df0*/  HFMA2.MMA R114, -RZ, RZ, 0, 2.384185791015625e-07 ;  /* 0x00000004ff727435 */ /* 0x000fe200000001ff */
[----:B------:R-:W-:-:S05]  /*18e00*/  MOV R93, R113 ;  /* 0x00000071005d7202 */ /* 0x000fca0000000f00 */
[----:B------:R-:W-:-:S04]  /*18e10*/  FADD.FTZ R95, R94, R93 ;  /* 0x0000005d5e5f7221 */ /* 0x000fc80000010000 */
[----:B------:R-:W-:-:S07]  /*18e20*/  IMAD.MOV.U32 R115, RZ, RZ, R95 ;  /* 0x000000ffff737224 */ /* 0x000fce00078e005f */
[----:B------:R-:W-:Y:S05]  /*18e30*/  WARPSYNC.COLLECTIVE R112, `(.L_x_16170) ;  /* 0x0000000070087348 */ /* 0x000fea0003c00000 */
[----:B------:R0:W1:Y:S02]  /*18e40*/  SHFL.BFLY P2, R113, R115, R114, R120 ;  /* 0x0c00007273717389 */ /* 0x0000640000040078 */
[----:B01----:R-:W-:Y:S01]  /*18e50*/  ENDCOLLECTIVE ;  /* 0x000000000000791b */ /* 0x003fe20003800000 */
.L_x_16170:
[----:B------:R-:W-:Y:S02]  /*18e60*/  IMAD.MOV.U32 R114, RZ, RZ, 0x8 ;  /* 0x00000008ff727424 */ /* 0x000fe400078e00ff */
[----:B------:R-:W-:-:S04]  /*18e70*/  IMAD.MOV.U32 R92, RZ, RZ, R113 ;  /* 0x000000ffff5c7224 */ /* 0x000fc800078e0071 */
[----:B------:R-:W-:-:S05]  /*18e80*/  FADD.FTZ R108, R95, R92 ;  /* 0x0000005c5f6c7221 */ /* 0x000fca0000010000 */
[----:B------:R-:W-:-:S07]  /*18e90*/  MOV R115, R108 ;  /* 0x0000006c00737202 */ /* 0x000fce0000000f00 */
[----:B------:R-:W-:Y:S05]  /*18ea0*/  WARPSYNC.COLLECTIVE R112, `(.L_x_16171) ;  /* 0x0000000070087348 */ /* 0x000fea0003c00000 */
[----:B------:R0:W1:Y:S02]  /*18eb0*/  SHFL.BFLY P2, R113, R115, R114, R120 ;  /* 0x0c00007273717389 */ /* 0x0000640000040078 */
[----:B01----:R-:W-:Y:S01]  /*18ec0*/  ENDCOLLECTIVE ;  /* 0x000000000000791b */ /* 0x003fe20003800000 */
.L_x_16171:
[----:B------:R-:W-:Y:S01]  /*18ed0*/  HFMA2.MMA R114, -RZ, RZ, 0, 9.5367431640625e-07 ;  /* 0x00000010ff727435 */ /* 0x000fe200000001ff */
[----:B------:R-:W-:-:S05]  /*18ee0*/  MOV R93, R113 ;  /* 0x00000071005d7202 */ /* 0x000fca0000000f00 */
[----:B------:R-:W-:-:S04]  /*18ef0*/  FADD.FTZ R110, R108, R93 ;  /* 0x0000005d6c6e7221 */ /* 0x000fc80000010000 */
[----:B------:R-:W-:-:S07]  /*18f00*/  IMAD.MOV.U32 R115, RZ, RZ, R110 ;  /* 0x000000ffff737224 */ /* 0x000fce00078e006e */
[----:B------:R-:W-:Y:S05]  /*18f10*/  WARPSYNC.COLLECTIVE R112, `(.L_x_16172) ;  /* 0x0000000070087348 */ /* 0x000fea0003c00000 */
[----:B------:R0:W1:Y:S02]  /*18f20*/  SHFL.BFLY P2, R113, R115, R114, R120 ;  /* 0x0c00007273717389 */ /* 0x0000640000040078 */
[----:B01----:R-:W-:Y:S01]  /*18f30*/  ENDCOLLECTIVE ;  /* 0x000000000000791b */ /* 0x003fe20003800000 */
.L_x_16172:
        /* <DEDUP_REMOVED lines=72> */
.L_x_16173:
[----:B------:R-:W-:Y:S01]  /*193c0*/  HFMA2.MMA R114, -RZ, RZ, 0, 1.1920928955078125e-07 ;  /* 0x00000002ff727435 */ /* 0x000fe200000001ff */
[----:B------:R-:W-:-:S05]  /*193d0*/  MOV R94, R113 ;  /* 0x00000071005e7202 */ /* 0x000fca0000000f00 */
[----:B------:R-:W-:-:S04]  /*193e0*/  FADD.FTZ R94, R93, R94 ;  /* 0x0000005e5d5e7221 */ /* 0x000fc80000010000 */
[----:B------:R-:W-:-:S07]  /*193f0*/  IMAD.MOV.U32 R115, RZ, RZ, R94 ;  /* 0x000000ffff737224 */ /* 0x000fce00078e005e */
[----:B------:R-:W-:Y:S05]  /*19400*/  WARPSYNC.COLLECTIVE R112, `(.L_x_16174) ;  /* 0x0000000070087348 */ /* 0x000fea0003c00000 */
[----:B------:R0:W1:Y:S02]  /*19410*/  SHFL.BFLY P2, R113, R115, R114, R120 ;  /* 0x0c00007273717389 */ /* 0x0000640000040078 */
[----:B01----:R-:W-:Y:S01]  /*19420*/  ENDCOLLECTIVE ;  /* 0x000000000000791b */ /* 0x003fe20003800000 */
.L_x_16174:
[----:B------:R-:W-:Y:S02]  /*19430*/  IMAD.MOV.U32 R114, RZ, RZ, 0x4 ;  /* 0x00000004ff727424 */ /* 0x000fe400078e00ff */
[----:B------:R-:W-:-:S04]  /*19440*/  IMAD.MOV.U32 R95, RZ, RZ, R113 ;  /* 0x000000ffff5f7224 */ /* 0x000fc800078e0071 */
[----:B------:R-:W-:-:S05]  /*19450*/  FADD.FTZ R95, R94, R95 ;  /* 0x0000005f5e5f7221 */ /* 0x000fca0000010000 */
[----:B------:R-:W-:-:S07]  /*19460*/  MOV R115, R95 ;  /* 0x0000005f00737202 */ /* 0x000fce0000000f00 */
[----:B------:R-:W-:Y:S05]  /*19470*/  WARPSYNC.COLLECTIVE R112, `(.L_x_16175) ;  /* 0x0000000070087348 */ /* 0x000fea0003c00000 */
[----:B------:R0:W1:Y:S02]  /*19480*/  SHFL.BFLY P2, R113, R115, R114, R120 ;  /* 0x0c00007273717389 */ /* 0x0000640000040078 */
[----:B01----:R-:W-:Y:S01]  /*19490*/  ENDCOLLECTIVE ;  /* 0x000000000000791b */ /* 0x003fe20003800000 */
.L_x_16175:
[----:B------:R-:W-:Y:S01]  /*194a0*/  HFMA2.MMA R114, -RZ, RZ, 0, 4.76837158203125e-07 ;  /* 0x00000008ff727435 */ /* 0x000fe200000001ff */
[----:B------:R-:W-:-:S05]  /*194b0*/  MOV R100, R113 ;  /* 0x0000007100647202 */ /* 0x000fca0000000f00 */
[----:B------:R-:W-:-:S04]  /*194c0*/  FADD.FTZ R100, R95, R100 ;  /* 0x000000645f647221 */ /* 0x000fc80000010000 */
[----:B------:R-:W-:-:S07]  /*194d0*/  IMAD.MOV.U32 R115, RZ, RZ, R100 ;  /* 0x000000ffff737224 */ /* 0x000fce00078e0064 */
[----:B------:R-:W-:Y:S05]  /*194e0*/  WARPSYNC.COLLECTIVE R112, `(.L_x_16176) ;  /* 0x0000000070087348 */ /* 0x000fea0003c00000 */
[----:B------:R0:W1:Y:S02]  /*194f0*/  SHFL.BFLY P2, R113, R115, R114, R120 ;  /* 0x0c00007273717389 */ /* 0x0000640000040078 */
[----:B01----:R-:W-:Y:S01]  /*19500*/  ENDCOLLECTIVE ;  /* 0x000000000000791b */ /* 0x003fe20003800000 */
.L_x_16176:
[----:B------:R-:W-:Y:S02]  /*19510*/  IMAD.MOV.U32 R114, RZ, RZ, 0x10 ;  /* 0x00000010ff727424 */ /* 0x000fe400078e00ff */
[----:B------:R-:W-:-:S04]  /*19520*/  IMAD.MOV.U32 R111, RZ, RZ, R113 ;  /* 0x000000ffff6f7224 */ /* 0x000fc800078e0071 */
[----:B------:R-:W-:-:S05]  /*19530*/  FADD.FTZ R111, R100, R111 ;  /* 0x0000006f646f7221 */ /* 0x000fca0000010000 */
[----:B------:R-:W-:-:S07]  /*19540*/  MOV R115, R111 ;  /* 0x0000006f00737202 */ /* 0x000fce0000000f00 */
[----:B------:R-:W-:Y:S05]  /*19550*/  WARPSYNC.COLLECTIVE R112, `(.L_x_16177) ;  /* 0x0000000070087348 */ /* 0x000fea0003c00000 */
[----:B------:R0:W1:Y:S02]  /*19560*/  SHFL.BFLY P2, R113, R115, R114, R120 ;  /* 0x0c00007273717389 */ /* 0x0000640000040078 */
[----:B01----:R-:W-:Y:S01]  /*19570*/  ENDCOLLECTIVE ;  /* 0x000000000000791b */ /* 0x003fe20003800000 */
.L_x_16177:
[----:B------:R-:W-:Y:S01]  /*19580*/  MOV R108, R113 ;  /* 0x00000071006c7202 */ /* 0x000fe20000000f00 */
[----:B------:R-:W-:Y:S06]  /*19590*/  BRA `(.L_x_16178) ;  /* 0xffffffe800bc7947 */ /* 0x000fec000383ffff */
.L_x_16179:
        /* <DEDUP_REMOVED lines=14> */
.L_x_27067:


//--------------------- .text._ZN10layer_norm31ln_parallel_residual_fwd_kernelINS_13Kernel_traitsI6__halfS2_fS2_fjLj4096ELj1ELj1ELj4ELj16ENS_18Kernel_traits_baseILj4096ES2_S2_fS2_fjLj128EEEEELb0ELb0ELb0EEEvNS_9FwdParamsE --------------------------
	.section	.text._ZN10layer_norm31ln_parallel_residual_fwd_kernelINS_13Kernel_traitsI6__halfS2_fS2_fjLj4096ELj1ELj1ELj4ELj16ENS_18Kernel_traits_baseILj4096ES2_S2_fS2_fjLj128EEEEELb0ELb0ELb0EEEvNS_9FwdParamsE,"ax",@progbits
	.align	128
        .global         _ZN10layer_norm31ln_parallel_residual_fwd_kernelINS_13Kernel_traitsI6__halfS2_fS2_fjLj4096ELj1ELj1ELj4ELj16ENS_18Kernel_traits_baseILj4096ES2_S2_fS2_fjLj128EEEEELb0ELb0ELb0EEEvNS_9FwdParamsE
        .type           _ZN10layer_norm31ln_parallel_residual_fwd_kernelINS_13Kernel_traitsI6__halfS2_fS2_fjLj4096ELj1ELj1ELj4ELj16ENS_18Kernel_traits_baseILj4096ES2_S2_fS2_fjLj128EEEEELb0ELb0ELb0EEEvNS_9FwdParamsE,@function
        .size           _ZN10layer_norm31ln_parallel_residual_fwd_kernelINS_13Kernel_traitsI6__halfS2_fS2_fjLj4096ELj1ELj1ELj4ELj16ENS_18Kernel_traits_baseILj4096ES2_S2_fS2_fjLj128EEEEELb0ELb0ELb0EEEvNS_9FwdParamsE,(.L_x_27068 - _ZN10layer_norm31ln_parallel_residual_fwd_kernelINS_13Kernel_traitsI6__halfS2_fS2_fjLj4096ELj1ELj1ELj4ELj16ENS_18Kernel_traits_baseILj4096ES2_S2_fS2_fjLj128EEEEELb0ELb0ELb0EEEvNS_9FwdParamsE)
        .other          _ZN10layer_norm31ln_parallel_residual_fwd_kernelINS_13Kernel_traitsI6__halfS2_fS2_fjLj4096ELj1ELj1ELj4ELj16ENS_18Kernel_traits_baseILj4096ES2_S2_fS2_fjLj128EEEEELb0ELb0ELb0EEEvNS_9FwdParamsE,@"STO_CUDA_ENTRY STV_DEFAULT"
_ZN10layer_norm31ln_parallel_residual_fwd_kernelINS_13Kernel_traitsI6__halfS2_fS2_fjLj4096ELj1ELj1ELj4ELj16ENS_18Kernel_traits_baseILj4096ES2_S2_fS2_fjLj128EEEEELb0ELb0ELb0EEEvNS_9FwdParamsE:
.text._ZN10layer_norm31ln_parallel_residual_fwd_kernelINS_13Kernel_traitsI6__halfS2_fS2_fjLj4096ELj1ELj1ELj4ELj16ENS_18Kernel_traits_baseILj4096ES2_S2_fS2_fjLj128EEEEELb0ELb0ELb0EEEvNS_9FwdParamsE:
        /* <DEDUP_REMOVED lines=44> */
.L_x_16181:
[----:B------:R-:W-:Y:S05]  /*02c0*/  BSYNC B0 ;  /* 0x0000000000007941 */ /* 0x000fea0003800000 */
.L_x_16180:
        /* <DEDUP_REMOVED lines=28> */
.L_x_16183:
[----:B------:R-:W-:Y:S05]  /*0490*/  BSYNC B0 ;  /* 0x0000000000007941 */ /* 0x000fea0003800000 */
.L_x_16182:
        /* <DEDUP_REMOVED lines=28> */
.L_x_16185:
[----:B------:R-:W-:Y:S05]  /*0660*/  BSYNC B0 ;  /* 0x0000000000007941 */ /* 0x000fea0003800000 */
.L_x_16184:
        /* <DEDUP_REMOVED lines=27> */
.L_x_16187:
[----:B------:R-:W-:Y:S05]  /*0820*/  BSYNC B0 ;  /* 0x0000000000007941 */ /* 0x000fea0003800000 */
.L_x_16186:
[----:B------:R-:W0:Y:S02]  /*0830*/  S2UR UR6, SR_CTAID.X ;  /* 0x00000000000679c3 */ /* 0x000e240000002500 */
[----:B0-----:R-:W-:Y:S01]  /*0840*/  LEA.HI R189, R104, UR6, RZ, 0x19 ;  /* 0x0000000668bd7c11 */ /* 0x001fe2000f8fc8ff */
[----:B------:R-:W-:-:S03]  /*0850*/  ULDC UR6, c[0x0][0x214] ;  /* 0x0000850000067ab9 */ /* 0x000fc60000000800 */
[----:B------:R-:W-:-:S13]  /*0860*/  ISETP.GE.AND P2, PT, R189, UR6, PT ;  /* 0x00000006bd007c0c */ /* 0x000fda000bf46270 */
[----:B------:R-:W-:Y:S05]  /*0870*/  @P2 EXIT ;  /* 0x000000000000294d */ /* 0x000fea0003800000 */
        /* <DEDUP_REMOVED lines=14> */
[----:B------:R-:W-:Y:S01]  /*0960*/  SHF.L.U32 R54, R104, 0x5, RZ ;  /* 0x0000000568367819 */ /* 0x000fe200000006ff */
[----:B------:R-:W-:Y:S01]  /*0970*/  HADD2.F32 R160, -RZ, R57.H1_H1 ;  /* 0x30000039ffa07230 */ /* 0x000fe20000004100 */
[----:B------:R-:W-:Y:S01]  /*0980*/  VIMNMX R53, R53, 0x20, PT ;  /* 0x0000002035357848 */ /* 0x000fe20003fe0100 */
[--C-:B------:R-:W-:Y:S01]  /*0990*/  HADD2.F32 R48, -RZ, R40.reuse.H0_H0 ;  /* 0x20000028ff307230 */ /* 0x100fe20000004100 */
[----:B------:R-:W-:Y:S01]  /*09a0*/  LOP3.LUT R57, R54, 0x3e0, RZ, 0xc0, !PT ;  /* 0x000003e036397812 */ /* 0x000fe200078ec0ff */
[----:B------:R-:W-:Y:S01]  /*09b0*/  HADD2.F32 R49, -RZ, R40.H1_H1 ;  /* 0x30000028ff317230 */ /* 0x000fe20000004100 */
[----:B------:R-:W-:Y:S01]  /*09c0*/  IADD3 R53, R53, R96, RZ ;  /* 0x0000006035357210 */ /* 0x000fe20007ffe0ff */
[--C-:B------:R-:W-:Y:S01]  /*09d0*/  HADD2.F32 R46, -RZ, R41.reuse.H0_H0 ;  /* 0x20000029ff2e7230 */ /* 0x100fe20000004100 */
[----:B------:R-:W-:Y:S01]  /*09e0*/  VIADDMNMX R57, R52, -R57, RZ, !PT ;  /* 0x8000003934397246 */ /* 0x000fe200078001ff */
[----:B------:R-:W-:Y:S01]  /*09f0*/  HADD2.F32 R47, -RZ, R41.H1_H1 ;  /* 0x30000029ff2f7230 */ /* 0x000fe20000004100 */
[----:B------:R-:W-:Y:S01]  /*0a00*/  SHF.L.U32 R53, R53, 0x3, RZ ;  /* 0x0000000335357819 */ /* 0x000fe200000006ff */
[--C-:B------:R-:W-:Y:S01]  /*0a10*/  HADD2.F32 R41, -RZ, R12.reuse.H0_H0 ;  /* 0x2000000cff297230 */ /* 0x100fe20000004100 */
[----:B------:R-:W-:Y:S01]  /*0a20*/  VIMNMX R57, R57, 0x20, PT ;  /* 0x0000002039397848 */ /* 0x000fe20003fe0100 */
[----:B------:R-:W-:Y:S01]  /*0a30*/  HADD2.F32 R40, -RZ, R12.H1_H1 ;  /* 0x3000000cff287230 */ /* 0x000fe20000004100 */
[----:B------:R-:W-:Y:S01]  /*0a40*/  I2FP.F32.U32 R53, R53 ;  /* 0x0000003500357245 */ /* 0x000fe20000201000 */
[--C-:B------:R-:W-:Y:S01]  /*0a50*/  HADD2.F32 R39, -RZ, R13.reuse.H0_H0 ;  /* 0x2000000dff277230 */ /* 0x100fe20000004100 */
[----:B------:R-:W-:Y:S01]  /*0a60*/  IADD3 R57, R96, R57, RZ ;  /* 0x0000003960397210 */ /* 0x000fe20007ffe0ff */
[----:B------:R-:W-:Y:S01]  /*0a70*/  HADD2.F32 R38, -RZ, R13.H1_H1 ;  /* 0x3000000dff267230 */ /* 0x000fe20000004100 */
[----:B------:R0:W1:Y:S01]  /*0a80*/  MUFU.RCP R188, R53 ;  /* 0x0000003500bc7308 */ /* 0x0000620000001000 */
[----:B------:R-:W-:Y:S01]  /*0a90*/  ISETP.NE.AND P2, PT, RZ, UR6, PT ;  /* 0x00000006ff007c0c */ /* 0x000fe2000bf45270 */
[--C-:B------:R-:W-:Y:S01]  /*0aa0*/  HADD2.F32 R44, -RZ, R42.reuse.H0_H0 ;  /* 0x2000002aff2c7230 */ /* 0x100fe20000004100 */
[----:B------:R-:W-:Y:S01]  /*0ab0*/  HFMA2.MMA R98, -RZ, RZ, 0, 5.9604644775390625e-08 ;  /* 0x00000001ff627435 */ /* 0x000fe200000001ff */
[----:B------:R-:W-:Y:S01]  /*0ac0*/  HADD2.F32 R45, -RZ, R42.H1_H1 ;  /* 0x3000002aff2d7230 */ /* 0x000fe20000004100 */
[----:B------:R-:W-:Y:S01]  /*0ad0*/  P2R R191, PR, RZ, 0x4 ;  /* 0x00000004ffbf7803 */ /* 0x000fe20000000000 */
[--C-:B------:R-:W-:Y:S01]  /*0ae0*/  HADD2.F32 R37, -RZ, R14.reuse.H0_H0 ;  /* 0x2000000eff257230 */ /* 0x100fe20000004100 */
[----:B------:R-:W-:Y:S01]  /*0af0*/  SHF.L.U32 R190, R57, 0x3, RZ ;  /* 0x0000000339be7819 */ /* 0x000fe200000006ff */
[----:B------:R-:W-:Y:S01]  /*0b00*/  HADD2.F32 R36, -RZ, R14.H1_H1 ;  /* 0x3000000eff247230 */ /* 0x000fe20000004100 */
[----:B------:R-:W-:Y:S01]  /*0b10*/  ULDC UR13, c[0x0][0x218] ;  /* 0x00008600000d7ab9 */ /* 0x000fe20000000800 */
[--C-:B------:R-:W-:Y:S01]  /*0b20*/  HADD2.F32 R35, -RZ, R15.reuse.H0_H0 ;  /* 0x2000000fff237230 */ /* 0x100fe20000004100 */
[----:B------:R-:W-:Y:S01]  /*0b30*/  ULDC UR12, c[0x0][0x290] ;  /* 0x0000a400000c7ab9 */ /* 0x000fe20000000800 */
[----:B------:R-:W-:Y:S01]  /*0b40*/  HADD2.F32 R34, -RZ, R15.H1_H1 ;  /* 0x3000000fff227230 */ /* 0x000fe20000004100 */
[----:B------:R-:W-:Y:S01]  /*0b50*/  ULDC.64 UR6, c[0x0][0x228] ;  /* 0x00008a0000067ab9 */ /* 0x000fe20000000a00 */
        /* <DEDUP_REMOVED lines=11> */
[----:B------:R-:W-:Y:S02]  /*0c10*/  HADD2.F32 R42, -RZ, R43.H0_H0 ;  /* 0x2000002bff2a7230 */ /* 0x000fe40000004100 */
[----:B------:R-:W-:-:S02]  /*0c20*/  HADD2.F32 R26, -RZ, R27.H0_H0 ;  /* 0x2000001bff1a7230 */ /* 0x000fc40000004100 */
        /* <DEDUP_REMOVED lines=96> */
.L_x_16269:
        /* <DEDUP_REMOVED lines=22> */
[----:B------:R-:W-:Y:S01]  /*1390*/  ISETP.NE.AND.EX P3, PT, RZ, UR7, PT, P3 ;  /* 0x00000007ff007c0c */ /* 0x000fe2000bf65330 */
[----:B--2---:R-:W-:-:S12]  /*13a0*/  HADD2.F32 R64, -RZ, R68.H0_H0 ;  /* 0x20000044ff407230 */ /* 0x004fd80000004100 */
[----:B0-----:R-:W-:Y:S05]  /*13b0*/  @P3 BRA `(.L_x_16190) ;  /* 0x00000000000c3947 */ /* 0x001fea0003800000 */
[----:B------:R-:W-:Y:S05]  /*13c0*/  @!P2 BRA `(.L_x_16191) ;  /* 0x000000000014a947 */ /* 0x000fea0003800000 */
[----:B-----5:R-:W-:Y:S01]  /*13d0*/  FADD.FTZ R64, R56, R64 ;  /* 0x0000004038407221 */ /* 0x020fe20000010000 */
[----:B------:R-:W-:Y:S06]  /*13e0*/  BRA `(.L_x_16191) ;  /* 0x00000000000c7947 */ /* 0x000fec0003800000 */
.L_x_16190:
[----:B-----5:R-:W-:-:S05]  /*13f0*/  HADD2.F32 R65, -RZ, R52.H0_H0 ;  /* 0x20000034ff417230 */ /* 0x020fca0000004100 */
[----:B------:R-:W-:-:S04]  /*1400*/  FADD.FTZ R64, R65, R64 ;  /* 0x0000004041407221 */ /* 0x000fc80000010000 */
[----:B------:R-:W-:-:S07]  /*1410*/  @P2 FADD.FTZ R64, R56, R64 ;  /* 0x0000004038402221 */ /* 0x000fce0000010000 */
.L_x_16191:
[----:B------:R-:W-:Y:S01]  /*1420*/  HADD2.F32 R65, -RZ, R68.H1_H1 ;  /* 0x30000044ff417230 */ /* 0x000fe20000004100 */
[----:B------:R-:W-:Y:S06]  /*1430*/  @P3 BRA `(.L_x_16192) ;  /* 0x00000000000c3947 */ /* 0x000fec0003800000 */
[----:B------:R-:W-:Y:S05]  /*1440*/  @!P2 BRA `(.L_x_16193) ;  /* 0x000000000014a947 */ /* 0x000fea0003800000 */
[----:B-----5:R-:W-:Y:S01]  /*1450*/  FADD.FTZ R65, R57, R65 ;  /* 0x0000004139417221 */ /* 0x020fe20000010000 */
[----:B------:R-:W-:Y:S06]  /*1460*/  BRA `(.L_x_16193) ;  /* 0x00000000000c7947 */ /* 0x000fec0003800000 */
.L_x_16192:
[----:B-----5:R-:W-:-:S05]  /*1470*/  HADD2.F32 R66, -RZ, R52.H1_H1 ;  /* 0x30000034ff427230 */ /* 0x020fca0000004100 */
[----:B------:R-:W-:-:S04]  /*1480*/  FADD.FTZ R65, R66, R65 ;  /* 0x0000004142417221 */ /* 0x000fc80000010000 */
[----:B------:R-:W-:-:S07]  /*1490*/  @P2 FADD.FTZ R65, R57, R65 ;  /* 0x0000004139412221 */ /* 0x000fce0000010000 */
.L_x_16193:
[----:B------:R-:W-:Y:S01]  /*14a0*/  HADD2.F32 R66, -RZ, R69.H0_H0 ;  /* 0x20000045ff427230 */ /* 0x000fe20000004100 */
[----:B------:R-:W-:Y:S06]  /*14b0*/  @P3 BRA `(.L_x_16194) ;  /* 0x00000000000c3947 */ /* 0x000fec0003800000 */
[----:B------:R-:W-:Y:S05]  /*14c0*/  @!P2 BRA `(.L_x_16195) ;  /* 0x000000000014a947 */ /* 0x000fea0003800000 */
[----:B-----5:R-:W-:Y:S01]  /*14d0*/  FADD.FTZ R66, R58, R66 ;  /* 0x000000423a427221 */ /* 0x020fe20000010000 */
[----:B------:R-:W-:Y:S06]  /*14e0*/  BRA `(.L_x_16195) ;  /* 0x00000000000c7947 */ /* 0x000fec0003800000 */
.L_x_16194:
[----:B-----5:R-:W-:-:S05]  /*14f0*/  HADD2.F32 R67, -RZ, R53.H0_H0 ;  /* 0x20000035ff437230 */ /* 0x020fca0000004100 */
[----:B------:R-:W-:-:S04]  /*1500*/  FADD.FTZ R66, R67, R66 ;  /* 0x0000004243427221 */ /* 0x000fc80000010000 */
[----:B------:R-:W-:-:S07]  /*1510*/  @P2 FADD.FTZ R66, R58, R66 ;  /* 0x000000423a422221 */ /* 0x000fce0000010000 */
.L_x_16195:
[----:B------:R-:W-:Y:S01]  /*1520*/  HADD2.F32 R67, -RZ, R69.H1_H1 ;  /* 0x30000045ff437230 */ /* 0x000fe20000004100 */
[----:B------:R-:W-:Y:S06]  /*1530*/  @P3 BRA `(.L_x_16196) ;  /* 0x00000000000c3947 */ /* 0x000fec0003800000 */
[----:B------:R-:W-:Y:S05]  /*1540*/  @!P2 BRA `(.L_x_16197) ;  /* 0x000000000014a947 */ /* 0x000fea0003800000 */
[----:B-----5:R-:W-:Y:S01]  /*1550*/  FADD.FTZ R67, R59, R67 ;  /* 0x000000433b437221 */ /* 0x020fe20000010000 */
[----:B------:R-:W-:Y:S06]  /*1560*/  BRA `(.L_x_16197) ;  /* 0x00000000000c7947 */ /* 0x000fec0003800000 */
.L_x_16196:
[----:B-----5:R-:W-:-:S05]  /*1570*/  HADD2.F32 R68, -RZ, R53.H1_H1 ;  /* 0x30000035ff447230 */ /* 0x020fca0000004100 */
[----:B------:R-:W-:-:S04]  /*1580*/  FADD.FTZ R67, R68, R67 ;  /* 0x0000004344437221 */ /* 0x000fc80000010000 */
[----:B------:R-:W-:-:S07]  /*1590*/  @P2 FADD.FTZ R67, R59, R67 ;  /* 0x000000433b432221 */ /* 0x000fce0000010000 */
.L_x_16197:
[----:B------:R-:W-:Y:S01]  /*15a0*/  HADD2.F32 R68, -RZ, R70.H0_H0 ;  /* 0x20000046ff447230 */ /* 0x000fe20000004100 */
[----:B------:R-:W-:Y:S06]  /*15b0*/  @P3 BRA `(.L_x_16198) ;  /* 0x00000000000c3947 */ /* 0x000fec0003800000 */
[----:B------:R-:W-:Y:S05]  /*15c0*/  @!P2 BRA `(.L_x_16199) ;  /* 0x000000000014a947 */ /* 0x000fea0003800000 */
[----:B-----5:R-:W-:Y:S01]  /*15d0*/  FADD.FTZ R68, R60, R68 ;  /* 0x000000443c447221 */ /* 0x020fe20000010000 */
[----:B------:R-:W-:Y:S06]  /*15e0*/  BRA `(.L_x_16199) ;  /* 0x00000000000c7947 */ /* 0x000fec0003800000 */
.L_x_16198:
[----:B-----5:R-:W-:-:S05]  /*15f0*/  HADD2.F32 R69, -RZ, R54.H0_H0 ;  /* 0x20000036ff457230 */ /* 0x020fca0000004100 */
[----:B------:R-:W-:-:S04]  /*1600*/  FADD.FTZ R68, R69, R68 ;  /* 0x0000004445447221 */ /* 0x000fc80000010000 */
[----:B------:R-:W-:-:S07]  /*1610*/  @P2 FADD.FTZ R68, R60, R68 ;  /* 0x000000443c442221 */ /* 0x000fce0000010000 */
.L_x_16199:
[----:B------:R-:W-:Y:S01]  /*1620*/  HADD2.F32 R69, -RZ, R70.H1_H1 ;  /* 0x30000046ff457230 */ /* 0x000fe20000004100 */
[----:B------:R-:W-:Y:S06]  /*1630*/  @P3 BRA `(.L_x_16200) ;  /* 0x00000000000c3947 */ /* 0x000fec0003800000 */
[----:B------:R-:W-:Y:S05]  /*1640*/  @!P2 BRA `(.L_x_16201) ;  /* 0x000000000014a947 */ /* 0x000fea0003800000 */
[----:B-----5:R-:W-:Y:S01]  /*1650*/  FADD.FTZ R69, R61, R69 ;  /* 0x000000453d457221 */ /* 0x020fe20000010000 */
[----:B------:R-:W-:Y:S06]  /*1660*/  BRA `(.L_x_16201) ;  /* 0x00000000000c7947 */ /* 0x000fec0003800000 */
.L_x_16200:
[----:B-----5:R-:W-:-:S05]  /*1670*/  HADD2.F32 R70, -RZ, R54.H1_H1 ;  /* 0x30000036ff467230 */ /* 0x020fca0000004100 */
[----:B------:R-:W-:-:S04]  /*1680*/  FADD.FTZ R69, R70, R69 ;  /* 0x0000004546457221 */ /* 0x000fc80000010000 */
[----:B------:R-:W-:-:S07]  /*1690*/  @P2 FADD.FTZ R69, R61, R69 ;  /* 0x000000453d452221 */ /* 0x000fce0000010000 */
.L_x_16201:
[----:B------:R-:W-:Y:S01]  /*16a0*/  HADD2.F32 R70, -RZ, R71.H0_H0 ;  /* 0x20000047ff467230 */ /* 0x000fe20000004100 */
[----:B------:R-:W-:Y:S06]  /*16b0*/  @P3 BRA `(.L_x_16202) ;  /* 0x00000000000c3947 */ /* 0x000fec0003800000 */
[----:B------:R-:W-:Y:S05]  /*16c0*/  @!P2 BRA `(.L_x_16203) ;  /* 0x000000000014a947 */ /* 0x000fea0003800000 */
[----:B-----5:R-:W-:Y:S01]  /*16d0*/  FADD.FTZ R70, R62, R70 ;  /* 0x000000463e467221 */ /* 0x020fe20000010000 */
[----:B------:R-:W-:Y:S06]  /*16e0*/  BRA `(.L_x_16203) ;  /* 0x00000000000c7947 */ /* 0x000fec0003800000 */
.L_x_16202:
[----:B-----5:R-:W-:-:S05]  /*16f0*/  HADD2.F32 R97, -RZ, R55.H0_H0 ;  /* 0x20000037ff617230 */ /* 0x020fca0000004100 */
[----:B------:R-:W-:-:S04]  /*1700*/  FADD.FTZ R70, R97, R70 ;  /* 0x0000004661467221 */ /* 0x000fc80000010000 */
[----:B------:R-:W-:-:S07]  /*1710*/  @P2 FADD.FTZ R70, R62, R70 ;  /* 0x000000463e462221 */ /* 0x000fce0000010000 */
.L_x_16203:
[----:B------:R-:W-:Y:S01]  /*1720*/  HADD2.F32 R71, -RZ, R71.H1_H1 ;  /* 0x30000047ff477230 */ /* 0x000fe20000004100 */
[----:B------:R-:W-:Y:S06]  /*1730*/  @P3 BRA `(.L_x_16204) ;  /* 0x00000000000c3947 */ /* 0x000fec0003800000 */
[----:B------:R-:W-:Y:S05]  /*1740*/  @!P2 BRA `(.L_x_16205) ;  /* 0x000000000014a947 */ /* 0x000fea0003800000 */
[----:B-----5:R-:W-:Y:S01]  /*1750*/  FADD.FTZ R71, R63, R71 ;  /* 0x000000473f477221 */ /* 0x020fe20000010000 */
[----:B------:R-:W-:Y:S06]  /*1760*/  BRA `(.L_x_16205) ;  /* 0x00000000000c7947 */ /* 0x000fec0003800000 */
.L_x_16204:
[----:B-----5:R-:W-:-:S05]  /*1770*/  HADD2.F32 R96, -RZ, R55.H1_H1 ;  /* 0x30000037ff607230 */ /* 0x020fca0000004100 */
[----:B------:R-:W-:-:S04]  /*1780*/  FADD.FTZ R71, R96, R71 ;  /* 0x0000004760477221 */ /* 0x000fc80000010000 */
[----:B------:R-:W-:-:S07]  /*1790*/  @P2 FADD.FTZ R71, R63, R71 ;  /* 0x000000473f472221 */ /* 0x000fce0000010000 */
.L_x_16205:
[C---:B------:R-:W-:Y:S02]  /*17a0*/  LEA R96, P2, R193.reuse, UR10, 0x5 ;  /* 0x0000000ac1607c11 */ /* 0x040fe4000f8428ff */
[C---:B------:R-:W-:Y:S02]  /*17b0*/  IADD3 R99, R193.reuse, 0x80, RZ ;  /* 0x00000080c1637810 */ /* 0x040fe40007ffe0ff */
[----:B------:R-:W-:-:S05]  /*17c0*/  LEA.HI.X R97, R193, UR11, RZ, 0x5, P2 ;  /* 0x0000000bc1617c11 */ /* 0x000fca00090f2cff */
[----:B------:R0:W-:Y:S04]  /*17d0*/  STG.E.128 desc[UR4][R96.64], R64 ;  /* 0x0000004060007986 */ /* 0x0001e8000c101d04 */
[----:B------:R0:W-:Y:S02]  /*17e0*/  STG.E.128 desc[UR4][R96.64+0x10], R68 ;  /* 0x0000104460007986 */ /* 0x0001e4000c101d04 */
.L_x_16189:
[----:B------:R-:W-:Y:S05]  /*17f0*/  BSYNC B0 ;  /* 0x0000000000007941 */ /* 0x000fea0003800000 */
.L_x_16188:
        /* <DEDUP_REMOVED lines=18> */
[----:B------:R-:W-:Y:S01]  /*1920*/  ISETP.NE.AND.EX P3, PT, RZ, UR7, PT, P3 ;  /* 0x00000007ff007c0c */ /* 0x000fe2000bf65330 */
[----:B--2---:R-:W-:-:S12]  /*1930*/  HADD2.F32 R72, -RZ, R76.H0_H0 ;  /* 0x2000004cff487230 */ /* 0x004fd80000004100 */
[----:B-1----:R-:W-:Y:S05]  /*1940*/  @P3 BRA `(.L_x_16208) ;  /* 0x00000000000c3947 */ /* 0x002fea0003800000 */
[----:B------:R-:W-:Y:S05]  /*1950*/  @!P2 BRA `(.L_x_16209) ;  /* 0x000000000014a947 */ /* 0x000fea0003800000 */
[----:B-----5:R-:W-:Y:S01]  /*1960*/  FADD.FTZ R72, R56, R72 ;  /* 0x0000004838487221 */ /* 0x020fe20000010000 */
[----:B------:R-:W-:Y:S06]  /*1970*/  BRA `(.L_x_16209) ;  /* 0x00000000000c7947 */ /* 0x000fec0003800000 */
.L_x_16208:
[----:B-----5:R-:W-:-:S05]  /*1980*/  HADD2.F32 R73, -RZ, R52.H0_H0 ;  /* 0x20000034ff497230 */ /* 0x020fca0000004100 */
[----:B------:R-:W-:-:S04]  /*1990*/  FADD.FTZ R72, R73, R72 ;  /* 0x0000004849487221 */ /* 0x000fc80000010000 */
[----:B------:R-:W-:-:S07]  /*19a0*/  @P2 FADD.FTZ R72, R56, R72 ;  /* 0x0000004838482221 */ /* 0x000fce0000010000 */
.L_x_16209:
[----:B------:R-:W-:Y:S01]  /*19b0*/  HADD2.F32 R73, -RZ, R76.H1_H1 ;  /* 0x3000004cff497230 */ /* 0x000fe20000004100 */
[----:B------:R-:W-:Y:S06]  /*19c0*/  @P3 BRA `(.L_x_16210) ;  /* 0x00000000000c3947 */ /* 0x000fec0003800000 */
[----:B------:R-:W-:Y:S05]  /*19d0*/  @!P2 BRA `(.L_x_16211) ;  /* 0x000000000014a947 */ /* 0x000fea0003800000 */
[----:B-----5:R-:W-:Y:S01]  /*19e0*/  FADD.FTZ R73, R57, R73 ;  /* 0x0000004939497221 */ /* 0x020fe20000010000 */
[----:B------:R-:W-:Y:S06]  /*19f0*/  BRA `(.L_x_16211) ;  /* 0x00000000000c7947 */ /* 0x000fec0003800000 */
.L_x_16210:
[----:B-----5:R-:W-:-:S05]  /*1a00*/  HADD2.F32 R74, -RZ, R52.H1_H1 ;  /* 0x30000034ff4a7230 */ /* 0x020fca0000004100 */
[----:B------:R-:W-:-:S04]  /*1a10*/  FADD.FTZ R73, R74, R73 ;  /* 0x000000494a497221 */ /* 0x000fc80000010000 */
[----:B------:R-:W-:-:S07]  /*1a20*/  @P2 FADD.FTZ R73, R57, R73 ;  /* 0x0000004939492221 */ /* 0x000fce0000010000 */
.L_x_16211:
[----:B------:R-:W-:Y:S01]  /*1a30*/  HADD2.F32 R74, -RZ, R77.H0_H0 ;  /* 0x2000004dff4a7230 */ /* 0x000fe20000004100 */
[----:B------:R-:W-:Y:S06]  /*1a40*/  @P3 BRA `(.L_x_16212) ;  /* 0x00000000000c3947 */ /* 0x000fec0003800000 */
[----:B------:R-:W-:Y:S05]  /*1a50*/  @!P2 BRA `(.L_x_16213) ;  /* 0x000000000014a947 */ /* 0x000fea0003800000 */
[----:B-----5:R-:W-:Y:S01]  /*1a60*/  FADD.FTZ R74, R58, R74 ;  /* 0x0000004a3a4a7221 */ /* 0x020fe20000010000 */
[----:B------:R-:W-:Y:S06]  /*1a70*/  BRA `(.L_x_16213) ;  /* 0x00000000000c7947 */ /* 0x000fec0003800000 */
.L_x_16212:
[----:B-----5:R-:W-:-:S05]  /*1a80*/  HADD2.F32 R75, -RZ, R53.H0_H0 ;  /* 0x20000035ff4b7230 */ /* 0x020fca0000004100 */
[----:B------:R-:W-:-:S04]  /*1a90*/  FADD.FTZ R74, R75, R74 ;  /* 0x0000004a4b4a7221 */ /* 0x000fc80000010000 */
[----:B------:R-:W-:-:S07]  /*1aa0*/  @P2 FADD.FTZ R74, R58, R74 ;  /* 0x0000004a3a4a2221 */ /* 0x000fce0000010000 */
.L_x_16213:
[----:B------:R-:W-:Y:S01]  /*1ab0*/  HADD2.F32 R75, -RZ, R77.H1_H1 ;  /* 0x3000004dff4b7230 */ /* 0x000fe20000004100 */
[----:B------:R-:W-:Y:S06]  /*1ac0*/  @P3 BRA `(.L_x_16214) ;  /* 0x00000000000c3947 */ /* 0x000fec0003800000 */
[----:B------:R-:W-:Y:S05]  /*1ad0*/  @!P2 BRA `(.L_x_16215) ;  /* 0x000000000014a947 */ /* 0x000fea0003800000 */
[----:B-----5:R-:W-:Y:S01]  /*1ae0*/  FADD.FTZ R75, R59, R75 ;  /* 0x0000004b3b4b7221 */ /* 0x020fe20000010000 */
[----:B------:R-:W-:Y:S06]  /*1af0*/  BRA `(.L_x_16215) ;  /* 0x00000000000c7947 */ /* 0x000fec0003800000 */
.L_x_16214:
[----:B-----5:R-:W-:-:S05]  /*1b00*/  HADD2.F32 R76, -RZ, R53.H1_H1 ;  /* 0x30000035ff4c7230 */ /* 0x020fca0000004100 */
[----:B------:R-:W-:-:S04]  /*1b10*/  FADD.FTZ R75, R76, R75 ;  /* 0x0000004b4c4b7221 */ /* 0x000fc80000010000 */
[----:B------:R-:W-:-:S07]  /*1b20*/  @P2 FADD.FTZ R75, R59, R75 ;  /* 0x0000004b3b4b2221 */ /* 0x000fce0000010000 */
.L_x_16215:
[----:B------:R-:W-:Y:S01]  /*1b30*/  HADD2.F32 R76, -RZ, R78.H0_H0 ;  /* 0x2000004eff4c7230 */ /* 0x000fe20000004100 */
[----:B------:R-:W-:Y:S06]  /*1b40*/  @P3 BRA `(.L_x_16216) ;  /* 0x00000000000c3947 */ /* 0x000fec0003800000 */
[----:B------:R-:W-:Y:S05]  /*1b50*/  @!P2 BRA `(.L_x_16217) ;  /* 0x000000000014a947 */ /* 0x000fea0003800000 */
[----:B-----5:R-:W-:Y:S01]  /*1b60*/  FADD.FTZ R76, R60, R76 ;  /* 0x0000004c3c4c7221 */ /* 0x020fe20000010000 */
[----:B------:R-:W-:Y:S06]  /*1b70*/  BRA `(.L_x_16217) ;  /* 0x00000000000c7947 */ /* 0x000fec0003800000 */
.L_x_16216:
[----:B-----5:R-:W-:-:S05]  /*1b80*/  HADD2.F32 R77, -RZ, R54.H0_H0 ;  /* 0x20000036ff4d7230 */ /* 0x020fca0000004100 */
[----:B------:R-:W-:-:S04]  /*1b90*/  FADD.FTZ R76, R77, R76 ;  /* 0x0000004c4d4c7221 */ /* 0x000fc80000010000 */
[----:B------:R-:W-:-:S07]  /*1ba0*/  @P2 FADD.FTZ R76, R60, R76 ;  /* 0x0000004c3c4c2221 */ /* 0x000fce0000010000 */
.L_x_16217:
[----:B------:R-:W-:Y:S01]  /*1bb0*/  HADD2.F32 R77, -RZ, R78.H1_H1 ;  /* 0x3000004eff4d7230 */ /* 0x000fe20000004100 */
[----:B------:R-:W-:Y:S06]  /*1bc0*/  @P3 BRA `(.L_x_16218) ;  /* 0x00000000000c3947 */ /* 0x000fec0003800000 */
[----:B------:R-:W-:Y:S05]  /*1bd0*/  @!P2 BRA `(.L_x_16219) ;  /* 0x000000000014a947 */ /* 0x000fea0003800000 */
[----:B-----5:R-:W-:Y:S01]  /*1be0*/  FADD.FTZ R77, R61, R77 ;  /* 0x0000004d3d4d7221 */ /* 0x020fe20000010000 */
[----:B------:R-:W-:Y:S06]  /*1bf0*/  BRA `(.L_x_16219) ;  /* 0x00000000000c7947 */ /* 0x000fec0003800000 */
.L_x_16218:
[----:B-----5:R-:W-:-:S05]  /*1c00*/  HADD2.F32 R78, -RZ, R54.H1_H1 ;  /* 0x30000036ff4e7230 */ /* 0x020fca0000004100 */
[----:B------:R-:W-:-:S04]  /*1c10*/  FADD.FTZ R77, R78, R77 ;  /* 0x0000004d4e4d7221 */ /* 0x000fc80000010000 */
[----:B------:R-:W-:-:S07]  /*1c20*/  @P2 FADD.FTZ R77, R61, R77 ;  /* 0x0000004d3d4d2221 */ /* 0x000fce0000010000 */
.L_x_16219:
[----:B------:R-:W-:Y:S01]  /*1c30*/  HADD2.F32 R78, -RZ, R79.H0_H0 ;  /* 0x2000004fff4e7230 */ /* 0x000fe20000004100 */
[----:B------:R-:W-:Y:S06]  /*1c40*/  @P3 BRA `(.L_x_16220) ;  /* 0x00000000000c3947 */ /* 0x000fec0003800000 */
[----:B------:R-:W-:Y:S05]  /*1c50*/  @!P2 BRA `(.L_x_16221) ;  /* 0x000000000014a947 */ /* 0x000fea0003800000 */
[----:B-----5:R-:W-:Y:S01]  /*1c60*/  FADD.FTZ R78, R62, R78 ;  /* 0x0000004e3e4e7221 */ /* 0x020fe20000010000 */
[----:B------:R-:W-:Y:S06]  /*1c70*/  BRA `(.L_x_16221) ;  /* 0x00000000000c7947 */ /* 0x000fec0003800000 */
.L_x_16220:
[----:B-----5:R-:W-:-:S05]  /*1c80*/  HADD2.F32 R97, -RZ, R55.H0_H0 ;  /* 0x20000037ff617230 */ /* 0x020fca0000004100 */
[----:B------:R-:W-:-:S04]  /*1c90*/  FADD.FTZ R78, R97, R78 ;  /* 0x0000004e614e7221 */ /* 0x000fc80000010000 */
[----:B------:R-:W-:-:S07]  /*1ca0*/  @P2 FADD.FTZ R78, R62, R78 ;  /* 0x0000004e3e4e2221 */ /* 0x000fce0000010000 */
.L_x_16221:
[----:B------:R-:W-:Y:S01]  /*1cb0*/  HADD2.F32 R79, -RZ, R79.H1_H1 ;  /* 0x3000004fff4f7230 */ /* 0x000fe20000004100 */
[----:B------:R-:W-:Y:S06]  /*1cc0*/  @P3 BRA `(.L_x_16222) ;  /* 0x00000000000c3947 */ /* 0x000fec0003800000 */
[----:B------:R-:W-:Y:S05]  /*1cd0*/  @!P2 BRA `(.L_x_16223) ;  /* 0x000000000014a947 */ /* 0x000fea0003800000 */
[----:B-----5:R-:W-:Y:S01]  /*1ce0*/  FADD.FTZ R79, R63, R79 ;  /* 0x0000004f3f4f7221 */ /* 0x020fe20000010000 */
[----:B------:R-:W-:Y:S06]  /*1cf0*/  BRA `(.L_x_16223) ;  /* 0x00000000000c7947 */ /* 0x000fec0003800000 */
.L_x_16222:
[----:B-----5:R-:W-:-:S05]  /*1d00*/  HADD2.F32 R96, -RZ, R55.H1_H1 ;  /* 0x30000037ff607230 */ /* 0x020fca0000004100 */
[----:B------:R-:W-:-:S04]  /*1d10*/  FADD.FTZ R79, R96, R79 ;  /* 0x0000004f604f7221 */ /* 0x000fc80000010000 */
[----:B------:R-:W-:-:S07]  /*1d20*/  @P2 FADD.FTZ R79, R63, R79 ;  /* 0x0000004f3f4f2221 */ /* 0x000fce0000010000 */
.L_x_16223:
[----:B------:R-:W-:-:S04]  /*1d30*/  LEA R96, P2, R99, UR10, 0x5 ;  /* 0x0000000a63607c11 */ /* 0x000fc8000f8428ff */
[C---:B------:R-:W-:Y:S02]  /*1d40*/  LEA.HI.X R97, R99.reuse, UR11, RZ, 0x5, P2 ;  /* 0x0000000b63617c11 */ /* 0x040fe400090f2cff */
[----:B------:R-:W-:-:S03]  /*1d50*/  IADD3 R99, R99, 0x80, RZ ;  /* 0x0000008063637810 */ /* 0x000fc60007ffe0ff */
[----:B------:R1:W-:Y:S04]  /*1d60*/  STG.E.128 desc[UR4][R96.64], R72 ;  /* 0x0000004860007986 */ /* 0x0003e8000c101d04 */
[----:B------:R1:W-:Y:S02]  /*1d70*/  STG.E.128 desc[UR4][R96.64+0x10], R76 ;  /* 0x0000104c60007986 */ /* 0x0003e4000c101d04 */
.L_x_16207:
[----:B------:R-:W-:Y:S05]  /*1d80*/  BSYNC B0 ;  /* 0x0000000000007941 */ /* 0x000fea0003800000 */
.L_x_16206:
        /* <DEDUP_REMOVED lines=18> */
[----:B------:R-:W-:Y:S01]  /*1eb0*/  ISETP.NE.AND.EX P3, PT, RZ, UR7, PT, P3 ;  /* 0x00000007ff007c0c */ /* 0x000fe2000bf65330 */
[----:B---3--:R-:W-:-:S12]  /*1ec0*/  HADD2.F32 R80, -RZ, R84.H0_H0 ;  /* 0x20000054ff507230 */ /* 0x008fd80000004100 */
[----:B--2---:R-:W-:Y:S05]  /*1ed0*/  @P3 BRA `(.L_x_16226) ;  /* 0x00000000000c3947 */ /* 0x004fea0003800000 */
[----:B------:R-:W-:Y:S05]  /*1ee0*/  @!P2 BRA `(.L_x_16227) ;  /* 0x000000000014a947 */ /* 0x000fea0003800000 */
[----:B-----5:R-:W-:Y:S01]  /*1ef0*/  FADD.FTZ R80, R56, R80 ;  /* 0x0000005038507221 */ /* 0x020fe20000010000 */
[----:B------:R-:W-:Y:S06]  /*1f00*/  BRA `(.L_x_16227) ;  /* 0x00000000000c7947 */ /* 0x000fec0003800000 */
.L_x_16226:
[----:B-----5:R-:W-:-:S05]  /*1f10*/  HADD2.F32 R81, -RZ, R52.H0_H0 ;  /* 0x20000034ff517230 */ /* 0x020fca0000004100 */
[----:B------:R-:W-:-:S04]  /*1f20*/  FADD.FTZ R80, R81, R80 ;  /* 0x0000005051507221 */ /* 0x000fc80000010000 */
[----:B------:R-:W-:-:S07]  /*1f30*/  @P2 FADD.FTZ R80, R56, R80 ;  /* 0x0000005038502221 */ /* 0x000fce0000010000 */
.L_x_16227:
[----:B------:R-:W-:Y:S01]  /*1f40*/  HADD2.F32 R81, -RZ, R84.H1_H1 ;  /* 0x30000054ff517230 */ /* 0x000fe20000004100 */
[----:B------:R-:W-:Y:S06]  /*1f50*/  @P3 BRA `(.L_x_16228) ;  /* 0x00000000000c3947 */ /* 0x000fec0003800000 */
[----:B------:R-:W-:Y:S05]  /*1f60*/  @!P2 BRA `(.L_x_16229) ;  /* 0x000000000014a947 */ /* 0x000fea0003800000 */
[----:B-----5:R-:W-:Y:S01]  /*1f70*/  FADD.FTZ R81, R57, R81 ;  /* 0x0000005139517221 */ /* 0x020fe20000010000 */
[----:B------:R-:W-:Y:S06]  /*1f80*/  BRA `(.L_x_16229) ;  /* 0x00000000000c7947 */ /* 0x000fec0003800000 */
.L_x_16228:
[----:B-----5:R-:W-:-:S05]  /*1f90*/  HADD2.F32 R82, -RZ, R52.H1_H1 ;  /* 0x30000034ff527230 */ /* 0x020fca0000004100 */
[----:B------:R-:W-:-:S04]  /*1fa0*/  FADD.FTZ R81, R82, R81 ;  /* 0x0000005152517221 */ /* 0x000fc80000010000 */
[----:B------:R-:W-:-:S07]  /*1fb0*/  @P2 FADD.FTZ R81, R57, R81 ;  /* 0x0000005139512221 */ /* 0x000fce0000010000 */
.L_x_16229:
[----:B------:R-:W-:Y:S01]  /*1fc0*/  HADD2.F32 R82, -RZ, R85.H0_H0 ;  /* 0x20000055ff527230 */ /* 0x000fe20000004100 */
[----:B------:R-:W-:Y:S06]  /*1fd0*/  @P3 BRA `(.L_x_16230) ;  /* 0x00000000000c3947 */ /* 0x000fec0003800000 */
[----:B------:R-:W-:Y:S05]  /*1fe0*/  @!P2 BRA `(.L_x_16231) ;  /* 0x000000000014a947 */ /* 0x000fea0003800000 */
[----:B-----5:R-:W-:Y:S01]  /*1ff0*/  FADD.FTZ R82, R58, R82 ;  /* 0x000000523a527221 */ /* 0x020fe20000010000 */
[----:B------:R-:W-:Y:S06]  /*2000*/  BRA `(.L_x_16231) ;  /* 0x00000000000c7947 */ /* 0x000fec0003800000 */
.L_x_16230:
[----:B-----5:R-:W-:-:S05]  /*2010*/  HADD2.F32 R83, -RZ, R53.H0_H0 ;  /* 0x20000035ff537230 */ /* 0x020fca0000004100 */
[----:B------:R-:W-:-:S04]  /*2020*/  FADD.FTZ R82, R83, R82 ;  /* 0x0000005253527221 */ /* 0x000fc80000010000 */
[----:B------:R-:W-:-:S07]  /*2030*/  @P2 FADD.FTZ R82, R58, R82 ;  /* 0x000000523a522221 */ /* 0x000fce0000010000 */
.L_x_16231:
[----:B------:R-:W-:Y:S01]  /*2040*/  HADD2.F32 R83, -RZ, R85.H1_H1 ;  /* 0x30000055ff537230 */ /* 0x000fe20000004100 */
[----:B------:R-:W-:Y:S06]  /*2050*/  @P3 BRA `(.L_x_16232) ;  /* 0x00000000000c3947 */ /* 0x000fec0003800000 */
[----:B------:R-:W-:Y:S05]  /*2060*/  @!P2 BRA `(.L_x_16233) ;  /* 0x000000000014a947 */ /* 0x000fea0003800000 */
[----:B-----5:R-:W-:Y:S01]  /*2070*/  FADD.FTZ R83, R59, R83 ;  /* 0x000000533b537221 */ /* 0x020fe20000010000 */
[----:B------:R-:W-:Y:S06]  /*2080*/  BRA `(.L_x_16233) ;  /* 0x00000000000c7947 */ /* 0x000fec0003800000 */
.L_x_16232:
[----:B-----5:R-:W-:-:S05]  /*2090*/  HADD2.F32 R84, -RZ, R53.H1_H1 ;  /* 0x30000035ff547230 */ /* 0x020fca0000004100 */
[----:B------:R-:W-:-:S04]  /*20a0*/  FADD.FTZ R83, R84, R83 ;  /* 0x0000005354537221 */ /* 0x000fc80000010000 */
[----:B------:R-:W-:-:S07]  /*20b0*/  @P2 FADD.FTZ R83, R59, R83 ;  /* 0x000000533b532221 */ /* 0x000fce0000010000 */
.L_x_16233:
[----:B------:R-:W-:Y:S01]  /*20c0*/  HADD2.F32 R84, -RZ, R86.H0_H0 ;  /* 0x20000056ff547230 */ /* 0x000fe20000004100 */
[----:B------:R-:W-:Y:S06]  /*20d0*/  @P3 BRA `(.L_x_16234) ;  /* 0x00000000000c3947 */ /* 0x000fec0003800000 */
[----:B------:R-:W-:Y:S05]  /*20e0*/  @!P2 BRA `(.L_x_16235) ;  /* 0x000000000014a947 */ /* 0x000fea0003800000 */
[----:B-----5:R-:W-:Y:S01]  /*20f0*/  FADD.FTZ R84, R60, R84 ;  /* 0x000000543c547221 */ /* 0x020fe20000010000 */
[----:B------:R-:W-:Y:S06]  /*2100*/  BRA `(.L_x_16235) ;  /* 0x00000000000c7947 */ /* 0x000fec0003800000 */
.L_x_16234:
[----:B-----5:R-:W-:-:S05]  /*2110*/  HADD2.F32 R85, -RZ, R54.H0_H0 ;  /* 0x20000036ff557230 */ /* 0x020fca0000004100 */
[----:B------:R-:W-:-:S04]  /*2120*/  FADD.FTZ R84, R85, R84 ;  /* 0x0000005455547221 */ /* 0x000fc80000010000 */
[----:B------:R-:W-:-:S07]  /*2130*/  @P2 FADD.FTZ R84, R60, R84 ;  /* 0x000000543c542221 */ /* 0x000fce0000010000 */
.L_x_16235:
[----:B------:R-:W-:Y:S01]  /*2140*/  HADD2.F32 R85, -RZ, R86.H1_H1 ;  /* 0x30000056ff557230 */ /* 0x000fe20000004100 */
[----:B------:R-:W-:Y:S06]  /*2150*/  @P3 BRA `(.L_x_16236) ;  /* 0x00000000000c3947 */ /* 0x000fec0003800000 */
[----:B------:R-:W-:Y:S05]  /*2160*/  @!P2 BRA `(.L_x_16237) ;  /* 0x000000000014a947 */ /* 0x000fea0003800000 */
[----:B-----5:R-:W-:Y:S01]  /*2170*/  FADD.FTZ R85, R61, R85 ;  /* 0x000000553d557221 */ /* 0x020fe20000010000 */
[----:B------:R-:W-:Y:S06]  /*2180*/  BRA `(.L_x_16237) ;  /* 0x00000000000c7947 */ /* 0x000fec0003800000 */
.L_x_16236:
[----:B-----5:R-:W-:-:S05]  /*2190*/  HADD2.F32 R86, -RZ, R54.H1_H1 ;  /* 0x30000036ff567230 */ /* 0x020fca0000004100 */
[----:B------:R-:W-:-:S04]  /*21a0*/  FADD.FTZ R85, R86, R85 ;  /* 0x0000005556557221 */ /* 0x000fc80000010000 */
[----:B------:R-:W-:-:S07]  /*21b0*/  @P2 FADD.FTZ R85, R61, R85 ;  /* 0x000000553d552221 */ /* 0x000fce0000010000 */
.L_x_16237:
[----:B------:R-:W-:Y:S01]  /*21c0*/  HADD2.F32 R86, -RZ, R87.H0_H0 ;  /* 0x20000057ff567230 */ /* 0x000fe20000004100 */
[----:B------:R-:W-:Y:S06]  /*21d0*/  @P3 BRA `(.L_x_16238) ;  /* 0x00000000000c3947 */ /* 0x000fec0003800000 */
[----:B------:R-:W-:Y:S05]  /*21e0*/  @!P2 BRA `(.L_x_16239) ;  /* 0x000000000014a947 */ /* 0x000fea0003800000 */
[----:B-----5:R-:W-:Y:S01]  /*21f0*/  FADD.FTZ R86, R62, R86 ;  /* 0x000000563e567221 */ /* 0x020fe20000010000 */
[----:B------:R-:W-:Y:S06]  /*2200*/  BRA `(.L_x_16239) ;  /* 0x00000000000c7947 */ /* 0x000fec0003800000 */
.L_x_16238:
[----:B-----5:R-:W-:-:S05]  /*2210*/  HADD2.F32 R97, -RZ, R55.H0_H0 ;  /* 0x20000037ff617230 */ /* 0x020fca0000004100 */
[----:B------:R-:W-:-:S04]  /*2220*/  FADD.FTZ R86, R97, R86 ;  /* 0x0000005661567221 */ /* 0x000fc80000010000 */
[----:B------:R-:W-:-:S07]  /*2230*/  @P2 FADD.FTZ R86, R62, R86 ;  /* 0x000000563e562221 */ /* 0x000fce0000010000 */
.L_x_16239:
[----:B------:R-:W-:Y:S01]  /*2240*/  HADD2.F32 R87, -RZ, R87.H1_H1 ;  /* 0x30000057ff577230 */ /* 0x000fe20000004100 */
[----:B------:R-:W-:Y:S06]  /*2250*/  @P3 BRA `(.L_x_16240) ;  /* 0x00000000000c3947 */ /* 0x000fec0003800000 */
[----:B------:R-:W-:Y:S05]  /*2260*/  @!P2 BRA `(.L_x_16241) ;  /* 0x000000000014a947 */ /* 0x000fea0003800000 */
[----:B-----5:R-:W-:Y:S01]  /*2270*/  FADD.FTZ R87, R63, R87 ;  /* 0x000000573f577221 */ /* 0x020fe20000010000 */
[----:B------:R-:W-:Y:S06]  /*2280*/  BRA `(.L_x_16241) ;  /* 0x00000000000c7947 */ /* 0x000fec0003800000 */
.L_x_16240:
[----:B-----5:R-:W-:-:S05]  /*2290*/  HADD2.F32 R96, -RZ, R55.H1_H1 ;  /* 0x30000037ff607230 */ /* 0x020fca0000004100 */
[----:B------:R-:W-:-:S04]  /*22a0*/  FADD.FTZ R87, R96, R87 ;  /* 0x0000005760577221 */ /* 0x000fc80000010000 */
[----:B------:R-:W-:-:S07]  /*22b0*/  @P2 FADD.FTZ R87, R63, R87 ;  /* 0x000000573f572221 */ /* 0x000fce0000010000 */
.L_x_16241:
[----:B------:R-:W-:-:S04]  /*22c0*/  LEA R96, P2, R99, UR10, 0x5 ;  /* 0x0000000a63607c11 */ /* 0x000fc8000f8428ff */
[C---:B------:R-:W-:Y:S02]  /*22d0*/  LEA.HI.X R97, R99.reuse, UR11, RZ, 0x5, P2 ;  /* 0x0000000b63617c11 */ /* 0x040fe400090f2cff */
[----:B------:R-:W-:-:S03]  /*22e0*/  IADD3 R99, R99, 0x80, RZ ;  /* 0x0000008063637810 */ /* 0x000fc60007ffe0ff */
[----:B------:R2:W-:Y:S04]  /*22f0*/  STG.E.128 desc[UR4][R96.64], R80 ;  /* 0x0000005060007986 */ /* 0x0005e8000c101d04 */
[----:B------:R2:W-:Y:S02]  /*2300*/  STG.E.128 desc[UR4][R96.64+0x10], R84 ;  /* 0x0000105460007986 */ /* 0x0005e4000c101d04 */
.L_x_16225:
[----:B------:R-:W-:Y:S05]  /*2310*/  BSYNC B0 ;  /* 0x0000000000007941 */ /* 0x000fea0003800000 */
.L_x_16224:
        /* <DEDUP_REMOVED lines=17> */
[----:B------:R-:W-:Y:S01]  /*2430*/  ISETP.NE.AND.EX P3, PT, RZ, UR7, PT, P3 ;  /* 0x00000007ff007c0c */ /* 0x000fe2000bf65330 */
[----:B----4-:R-:W-:-:S12]  /*2440*/  HADD2.F32 R88, -RZ, R92.H0_H0 ;  /* 0x2000005cff587230 */ /* 0x010fd80000004100 */
[----:B---3--:R-:W-:Y:S05]  /*2450*/  @P3 BRA `(.L_x_16244) ;  /* 0x00000000000c3947 */ /* 0x008fea0003800000 */
[----:B------:R-:W-:Y:S05]  /*2460*/  @!P2 BRA `(.L_x_16245) ;  /* 0x000000000014a947 */ /* 0x000fea0003800000 */
[----:B-----5:R-:W-:Y:S01]  /*2470*/  FADD.FTZ R88, R56, R88 ;  /* 0x0000005838587221 */ /* 0x020fe20000010000 */
[----:B------:R-:W-:Y:S06]  /*2480*/  BRA `(.L_x_16245) ;  /* 0x00000000000c7947 */ /* 0x000fec0003800000 */
.L_x_16244:
[----:B-----5:R-:W-:-:S05]  /*2490*/  HADD2.F32 R89, -RZ, R52.H0_H0 ;  /* 0x20000034ff597230 */ /* 0x020fca0000004100 */
[----:B------:R-:W-:-:S04]  /*24a0*/  FADD.FTZ R88, R89, R88 ;  /* 0x0000005859587221 */ /* 0x000fc80000010000 */
[----:B------:R-:W-:-:S07]  /*24b0*/  @P2 FADD.FTZ R88, R56, R88 ;  /* 0x0000005838582221 */ /* 0x000fce0000010000 */
.L_x_16245:
[----:B------:R-:W-:Y:S01]  /*24c0*/  HADD2.F32 R89, -RZ, R92.H1_H1 ;  /* 0x3000005cff597230 */ /* 0x000fe20000004100 */
[----:B------:R-:W-:Y:S06]  /*24d0*/  @P3 BRA `(.L_x_16246) ;  /* 0x00000000000c3947 */ /* 0x000fec0003800000 */
[----:B------:R-:W-:Y:S05]  /*24e0*/  @!P2 BRA `(.L_x_16247) ;  /* 0x000000000014a947 */ /* 0x000fea0003800000 */
[----:B-----5:R-:W-:Y:S01]  /*24f0*/  FADD.FTZ R89, R57, R89 ;  /* 0x0000005939597221 */ /* 0x020fe20000010000 */
[----:B------:R-:W-:Y:S06]  /*2500*/  BRA `(.L_x_16247) ;  /* 0x00000000000c7947 */ /* 0x000fec0003800000 */
.L_x_16246:
[----:B-----5:R-:W-:-:S05]  /*2510*/  HADD2.F32 R90, -RZ, R52.H1_H1 ;  /* 0x30000034ff5a7230 */ /* 0x020fca0000004100 */
[----:B------:R-:W-:-:S04]  /*2520*/  FADD.FTZ R89, R90, R89 ;  /* 0x000000595a597221 */ /* 0x000fc80000010000 */
[----:B------:R-:W-:-:S07]  /*2530*/  @P2 FADD.FTZ R89, R57, R89 ;  /* 0x0000005939592221 */ /* 0x000fce0000010000 */
.L_x_16247:
[----:B------:R-:W-:Y:S01]  /*2540*/  HADD2.F32 R90, -RZ, R93.H0_H0 ;  /* 0x2000005dff5a7230 */ /* 0x000fe20000004100 */
[----:B------:R-:W-:Y:S06]  /*2550*/  @P3 BRA `(.L_x_16248) ;  /* 0x00000000000c3947 */ /* 0x000fec0003800000 */
[----:B------:R-:W-:Y:S05]  /*2560*/  @!P2 BRA `(.L_x_16249) ;  /* 0x000000000014a947 */ /* 0x000fea0003800000 */
[----:B-----5:R-:W-:Y:S01]  /*2570*/  FADD.FTZ R90, R58, R90 ;  /* 0x0000005a3a5a7221 */ /* 0x020fe20000010000 */
[----:B------:R-:W-:Y:S06]  /*2580*/  BRA `(.L_x_16249) ;  /* 0x00000000000c7947 */ /* 0x000fec0003800000 */
.L_x_16248:
[----:B-----5:R-:W-:-:S05]  /*2590*/  HADD2.F32 R91, -RZ, R53.H0_H0 ;  /* 0x20000035ff5b7230 */ /* 0x020fca0000004100 */
[----:B------:R-:W-:-:S04]  /*25a0*/  FADD.FTZ R90, R91, R90 ;  /* 0x0000005a5b5a7221 */ /* 0x000fc80000010000 */
[----:B------:R-:W-:-:S07]  /*25b0*/  @P2 FADD.FTZ R90, R58, R90 ;  /* 0x0000005a3a5a2221 */ /* 0x000fce0000010000 */
.L_x_16249:
[----:B------:R-:W-:Y:S01]  /*25c0*/  HADD2.F32 R91, -RZ, R93.H1_H1 ;  /* 0x3000005dff5b7230 */ /* 0x000fe20000004100 */
[----:B------:R-:W-:Y:S06]  /*25d0*/  @P3 BRA `(.L_x_16250) ;  /* 0x00000000000c3947 */ /* 0x000fec0003800000 */
[----:B------:R-:W-:Y:S05]  /*25e0*/  @!P2 BRA `(.L_x_16251) ;  /* 0x000000000014a947 */ /* 0x000fea0003800000 */
[----:B-----5:R-:W-:Y:S01]  /*25f0*/  FADD.FTZ R91, R59, R91 ;  /* 0x0000005b3b5b7221 */ /* 0x020fe20000010000 */
[----:B------:R-:W-:Y:S06]  /*2600*/  BRA `(.L_x_16251) ;  /* 0x00000000000c7947 */ /* 0x000fec0003800000 */
.L_x_16250:
[----:B-----5:R-:W-:-:S05]  /*2610*/  HADD2.F32 R92, -RZ, R53.H1_H1 ;  /* 0x30000035ff5c7230 */ /* 0x020fca0000004100 */
[----:B------:R-:W-:-:S04]  /*2620*/  FADD.FTZ R91, R92, R91 ;  /* 0x0000005b5c5b7221 */ /* 0x000fc80000010000 */
[----:B------:R-:W-:-:S07]  /*2630*/  @P2 FADD.FTZ R91, R59, R91 ;  /* 0x0000005b3b5b2221 */ /* 0x000fce0000010000 */
.L_x_16251:
[----:B------:R-:W-:Y:S01]  /*2640*/  HADD2.F32 R92, -RZ, R94.H0_H0 ;  /* 0x2000005eff5c7230 */ /* 0x000fe20000004100 */
[----:B------:R-:W-:Y:S06]  /*2650*/  @P3 BRA `(.L_x_16252) ;  /* 0x00000000000c3947 */ /* 0x000fec0003800000 */
[----:B------:R-:W-:Y:S05]  /*2660*/  @!P2 BRA `(.L_x_16253) ;  /* 0x000000000014a947 */ /* 0x000fea0003800000 */
[----:B-----5:R-:W-:Y:S01]  /*2670*/  FADD.FTZ R92, R60, R92 ;  /* 0x0000005c3c5c7221 */ /* 0x020fe20000010000 */
[----:B------:R-:W-:Y:S06]  /*2680*/  BRA `(.L_x_16253) ;  /* 0x00000000000c7947 */ /* 0x000fec0003800000 */
.L_x_16252:
[----:B-----5:R-:W-:-:S05]  /*2690*/  HADD2.F32 R93, -RZ, R54.H0_H0 ;  /* 0x20000036ff5d7230 */ /* 0x020fca0000004100 */
[----:B------:R-:W-:-:S04]  /*26a0*/  FADD.FTZ R92, R93, R92 ;  /* 0x0000005c5d5c7221 */ /* 0x000fc80000010000 */
[----:B------:R-:W-:-:S07]  /*26b0*/  @P2 FADD.FTZ R92, R60, R92 ;  /* 0x0000005c3c5c2221 */ /* 0x000fce0000010000 */
.L_x_16253:
[----:B------:R-:W-:Y:S01]  /*26c0*/  HADD2.F32 R93, -RZ, R94.H1_H1 ;  /* 0x3000005eff5d7230 */ /* 0x000fe20000004100 */
[----:B------:R-:W-:Y:S06]  /*26d0*/  @P3 BRA `(.L_x_16254) ;  /* 0x00000000000c3947 */ /* 0x000fec0003800000 */
[----:B------:R-:W-:Y:S05]  /*26e0*/  @!P2 BRA `(.L_x_16255) ;  /* 0x000000000014a947 */ /* 0x000fea0003800000 */
[----:B-----5:R-:W-:Y:S01]  /*26f0*/  FADD.FTZ R93, R61, R93 ;  /* 0x0000005d3d5d7221 */ /* 0x020fe20000010000 */
[----:B------:R-:W-:Y:S06]  /*2700*/  BRA `(.L_x_16255) ;  /* 0x00000000000c7947 */ /* 0x000fec0003800000 */
.L_x_16254:
[----:B-----5:R-:W-:-:S05]  /*2710*/  HADD2.F32 R94, -RZ, R54.H1_H1 ;  /* 0x30000036ff5e7230 */ /* 0x020fca0000004100 */
[----:B------:R-:W-:-:S04]  /*2720*/  FADD.FTZ R93, R94, R93 ;  /* 0x0000005d5e5d7221 */ /* 0x000fc80000010000 */
[----:B------:R-:W-:-:S07]  /*2730*/  @P2 FADD.FTZ R93, R61, R93 ;  /* 0x0000005d3d5d2221 */ /* 0x000fce0000010000 */
.L_x_16255:
[----:B------:R-:W-:Y:S01]  /*2740*/  HADD2.F32 R94, -RZ, R95.H0_H0 ;  /* 0x2000005fff5e7230 */ /* 0x000fe20000004100 */
[----:B------:R-:W-:Y:S06]  /*2750*/  @P3 BRA `(.L_x_16256) ;  /* 0x00000000000c3947 */ /* 0x000fec0003800000 */
[----:B------:R-:W-:Y:S05]  /*2760*/  @!P2 BRA `(.L_x_16257) ;  /* 0x000000000014a947 */ /* 0x000fea0003800000 */
[----:B-----5:R-:W-:Y:S01]  /*2770*/  FADD.FTZ R94, R62, R94 ;  /* 0x0000005e3e5e7221 */ /* 0x020fe20000010000 */
[----:B------:R-:W-:Y:S06]  /*2780*/  BRA `(.L_x_16257) ;  /* 0x00000000000c7947 */ /* 0x000fec0003800000 */
.L_x_16256:
[----:B-----5:R-:W-:-:S05]  /*2790*/  HADD2.F32 R97, -RZ, R55.H0_H0 ;  /* 0x20000037ff617230 */ /* 0x020fca0000004100 */
[----:B------:R-:W-:-:S04]  /*27a0*/  FADD.FTZ R94, R97, R94 ;  /* 0x0000005e615e7221 */ /* 0x000fc80000010000 */
[----:B------:R-:W-:-:S07]  /*27b0*/  @P2 FADD.FTZ R94, R62, R94 ;  /* 0x0000005e3e5e2221 */ /* 0x000fce0000010000 */
.L_x_16257:
[----:B------:R-:W-:Y:S01]  /*27c0*/  HADD2.F32 R95, -RZ, R95.H1_H1 ;  /* 0x3000005fff5f7230 */ /* 0x000fe20000004100 */
[----:B------:R-:W-:Y:S06]  /*27d0*/  @P3 BRA `(.L_x_16258) ;  /* 0x00000000000c3947 */ /* 0x000fec0003800000 */
[----:B------:R-:W-:Y:S05]  /*27e0*/  @!P2 BRA `(.L_x_16259) ;  /* 0x000000000014a947 */ /* 0x000fea0003800000 */
[----:B-----5:R-:W-:Y:S01]  /*27f0*/  FADD.FTZ R95, R63, R95 ;  /* 0x0000005f3f5f7221 */ /* 0x020fe20000010000 */
[----:B------:R-:W-:Y:S06]  /*2800*/  BRA `(.L_x_16259) ;  /* 0x00000000000c7947 */ /* 0x000fec0003800000 */
.L_x_16258:
[----:B-----5:R-:W-:-:S05]  /*2810*/  HADD2.F32 R96, -RZ, R55.H1_H1 ;  /* 0x30000037ff607230 */ /* 0x020fca0000004100 */
[----:B------:R-:W-:-:S04]  /*2820*/  FADD.FTZ R95, R96, R95 ;  /* 0x0000005f605f7221 */ /* 0x000fc80000010000 */
[----:B------:R-:W-:-:S07]  /*2830*/  @P2 FADD.FTZ R95, R63, R95 ;  /* 0x0000005f3f5f2221 */ /* 0x000fce0000010000 */
.L_x_16259:
[----:B------:R-:W-:-:S04]  /*2840*/  LEA R96, P2, R99, UR10, 0x5 ;  /* 0x0000000a63607c11 */ /* 0x000fc8000f8428ff */
[----:B------:R-:W-:-:S05]  /*2850*/  LEA.HI.X R97, R99, UR11, RZ, 0x5, P2 ;  /* 0x0000000b63617c11 */ /* 0x000fca00090f2cff */
[----:B------:R3:W-:Y:S04]  /*2860*/  STG.E.128 desc[UR4][R96.64], R88 ;  /* 0x0000005860007986 */ /* 0x0007e8000c101d04 */
[----:B------:R3:W-:Y:S02]  /*2870*/  STG.E.128 desc[UR4][R96.64+0x10], R92 ;  /* 0x0000105c60007986 */ /* 0x0007e4000c101d04 */
.L_x_16243:
[----:B------:R-:W-:Y:S05]  /*2880*/  BSYNC B0 ;  /* 0x0000000000007941 */ /* 0x000fea0003800000 */
.L_x_16242:
        /* <DEDUP_REMOVED lines=129> */
.L_x_16280:
        /* <DEDUP_REMOVED lines=21> */
[----:B------:R-:W-:Y:S02]  /*31f0*/  CS2R R96, SRZ ;  /* 0x0000000000607805 */ /* 0x000fe4000001ff00 */
[----:B------:R-:W-:Y:S02]  /*3200*/  @!P2 LEA R100, R100, R101, 0x3 ;  /* 0x000000656464a211 */ /* 0x000fe400078e18ff */
[----:B------:R-:W1:Y:S04]  /*3210*/  SHFL.DOWN PT, R101, R98, 0x2, 0x1f ;  /* 0x08401f0062657f89 */ /* 0x000e6800000e0000 */
[----:B------:R2:W0:Y:S01]  /*3220*/  @!P2 LDS.64 R96, [R100] ;  /* 0x000000006460a984 */ /* 0x0004220000000a00 */
[----:B------:R-:W-:-:S02]  /*3230*/  LOP3.LUT P2, RZ, R99, 0x1f, R104, 0xf8, !PT ;  /* 0x0000001f63ff7812 */ /* 0x000fc4000784f868 */
[-C--:B--2---:R-:W-:Y:S02]  /*3240*/  I2FP.F32.S32 R100, R98.reuse ;  /* 0x0000006200647245 */ /* 0x084fe40000201400 */
[----:B-1----:R-:W-:Y:S02]  /*3250*/  IADD3 R150, R101, R98, RZ ;  /* 0x0000006265967210 */ /* 0x002fe40007ffe0ff */
        /* <DEDUP_REMOVED lines=69> */
[----:B------:R-:W-:Y:S01]  /*36b0*/  FMUL.FTZ R200, R195, R200 ;  /* 0x000000c8c3c87220 */ /* 0x000fe20000410000 */
[----:B------:R-:W-:Y:S01]  /*36c0*/  F2FP.F16.F32.PACK_AB R97, R197, R98 ;  /* 0x00000062c561723e */ /* 0x000fe200000000ff */
[----:B------:R-:W-:Y:S01]  /*36d0*/  FMUL.FTZ R197, R195, R194 ;  /* 0x000000c2c3c57220 */ /* 0x000fe20000410000 */
[----:B------:R-:W-:Y:S01]  /*36e0*/  F2FP.F16.F32.PACK_AB R98, R199, R100 ;  /* 0x00000064c762723e */ /* 0x000fe200000000ff */
        /* <DEDUP_REMOVED lines=20> */
.L_x_16262:
[----:B------:R-:W-:Y:S05]  /*3830*/  BSYNC B0 ;  /* 0x0000000000007941 */ /* 0x000fea0003800000 */
.L_x_16261:
        /* <DEDUP_REMOVED lines=50> */
.L_x_16264:
[----:B------:R-:W-:Y:S05]  /*3b60*/  BSYNC B0 ;  /* 0x0000000000007941 */ /* 0x000fea0003800000 */
.L_x_16263:
        /* <DEDUP_REMOVED lines=50> */
.L_x_16266:
[----:B------:R-:W-:Y:S05]  /*3e90*/  BSYNC B0 ;  /* 0x0000000000007941 */ /* 0x000fea0003800000 */
.L_x_16265:
        /* <DEDUP_REMOVED lines=17> */
[C---:B------:R-:W-:Y:S01]  /*3fb0*/  FMUL.FTZ R198, R195.reuse, R198 ;  /* 0x000000c6c3c67220 */ /* 0x040fe20000410000 */
        /* <DEDUP_REMOVED lines=23> */
[----:B------:R-:W-:Y:S02]  /*4130*/  F2FP.F16.F32.PACK_AB R99, R196, R99 ;  /* 0x00000063c463723e */ /* 0x000fe400000000ff */
[----:B------:R-:W-:Y:S02]  /*4140*/  F2FP.F16.F32.PACK_AB R103, R200, R103 ;  /* 0x00000067c867723e */ /* 0x000fe400000000ff */
[----:B------:R-:W-:Y:S01]  /*4150*/  F2FP.F16.F32.PACK_AB R102, R197, R102 ;  /* 0x00000066c566723e */ /* 0x000fe200000000ff */
[----:B------:R4:W-:Y:S01]  /*4160*/  STG.E.128 desc[UR4][R152.64], R96 ;  /* 0x0000006098007986 */ /* 0x0009e2000c101d04 */
[----:B------:R-:W-:Y:S02]  /*4170*/  F2FP.F16.F32.PACK_AB R101, R195, R192 ;  /* 0x000000c0c365723e */ /* 0x000fe400000000ff */
[----:B------:R-:W-:-:S05]  /*4180*/  F2FP.F16.F32.PACK_AB R100, R193, R100 ;  /* 0x00000064c164723e */ /* 0x000fca00000000ff */
[----:B------:R4:W-:Y:S02]  /*4190*/  STG.E.128 desc[UR4][R150.64], R100 ;  /* 0x0000006496007986 */ /* 0x0009e4000c101d04 */
.L_x_16268:
[----:B------:R-:W-:Y:S05]  /*41a0*/  BSYNC B0 ;  /* 0x0000000000007941 */ /* 0x000fea0003800000 */
.L_x_16267:
[----:B------:R-:W-:Y:S02]  /*41b0*/  IADD3 R189, R189, UR14, RZ ;  /* 0x0000000ebdbd7c10 */ /* 0x000fe4000fffe0ff */
[----:B01234-:R-:W-:Y:S02]  /*41c0*/  SEL R98, RZ, 0x1, P4 ;  /* 0x00000001ff627807 */ /* 0x01ffe40002000000 */
[----:B------:R-:W-:-:S13]  /*41d0*/  ISETP.GE.AND P2, PT, R189, UR15, PT ;  /* 0x0000000fbd007c0c */ /* 0x000fda000bf46270 */
[----:B------:R-:W-:Y:S05]  /*41e0*/  @!P2 BRA `(.L_x_16269) ;  /* 0xffffffd00010a947 */ /* 0x000fea000383ffff */
[----:B------:R-:W-:Y:S05]  /*41f0*/  EXIT ;  /* 0x000000000000794d */ /* 0x000fea0003800000 */
.L_x_16260:
[----:B------:R-:W-:Y:S01]  /*4200*/  HFMA2.MMA R153, -RZ, RZ, 0, 5.9604644775390625e-08 ;  /* 0x00000001ff997435 */ /* 0x000fe200000001ff */
[----:B------:R-:W-:Y:S02]  /*4210*/  MOV R152, R97 ;  /* 0x0000006100987202 */ /* 0x000fe40000000f00 */
[----:B------:R-:W-:Y:S02]  /*4220*/  MOV R192, 0x1f ;  /* 0x0000001f00c07802 */ /* 0x000fe40000000f00 */
[----:B------:R-:W-:-:S07]  /*4230*/  MOV R151, 0xffffffff ;  /* 0xffffffff00977802 */ /* 0x000fce0000000f00 */
[----:B-----5:R-:W-:Y:S05]  /*4240*/  WARPSYNC.COLLECTIVE R151, `(.L_x_16270) ;  /* 0x0000000097087348 */ /* 0x020fea0003c00000 */
[----:B------:R0:W1:Y:S02]  /*4250*/  SHFL.BFLY P6, R150, R152, R153, R192 ;  /* 0x0c00009998967389 */ /* 0x00006400000c00c0 */
[----:B01---5:R-:W-:Y:S01]  /*4260*/  ENDCOLLECTIVE ;  /* 0x000000000000791b */ /* 0x023fe20003800000 */
.L_x_16270:
[----:B------:R-:W-:Y:S01]  /*4270*/  HFMA2.MMA R153, -RZ, RZ, 0, 1.1920928955078125e-07 ;  /* 0x00000002ff997435 */ /* 0x000fe200000001ff */
[----:B------:R-:W-:-:S05]  /*4280*/  MOV R96, R150 ;  /* 0x0000009600607202 */ /* 0x000fca0000000f00 */
[----:B------:R-:W-:-:S05]  /*4290*/  FADD.FTZ R98, R97, R96 ;  /* 0x0000006061627221 */ /* 0x000fca0000010000 */
[----:B------:R-:W-:-:S07]  /*42a0*/  MOV R152, R98 ;  /* 0x0000006200987202 */ /* 0x000fce0000000f00 */
[----:B------:R-:W-:Y:S05]  /*42b0*/  WARPSYNC.COLLECTIVE R151, `(.L_x_16271) ;  /* 0x0000000097087348 */ /* 0x000fea0003c00000 */
[----:B------:R0:W1:Y:S02]  /*42c0*/  SHFL.BFLY P6, R150, R152, R153, R192 ;  /* 0x0c00009998967389 */ /* 0x00006400000c00c0 */
[----:B01----:R-:W-:Y:S01]  /*42d0*/  ENDCOLLECTIVE ;  /* 0x000000000000791b */ /* 0x003fe20003800000 */
.L_x_16271:
[----:B------:R-:W-:Y:S01]  /*42e0*/  HFMA2.MMA R153, -RZ, RZ, 0, 2.384185791015625e-07 ;  /* 0x00000004ff997435 */ /* 0x000fe200000001ff */
[----:B------:R-:W-:-:S05]  /*42f0*/  MOV R101, R150 ;  /* 0x0000009600657202 */ /* 0x000fca0000000f00 */
[----:B------:R-:W-:-:S05]  /*4300*/  FADD.FTZ R101, R98, R101 ;  /* 0x0000006562657221 */ /* 0x000fca0000010000 */
[----:B------:R-:W-:-:S07]  /*4310*/  MOV R152, R101 ;  /* 0x0000006500987202 */ /* 0x000fce0000000f00 */
[----:B------:R-:W-:Y:S05]  /*4320*/  WARPSYNC.COLLECTIVE R151, `(.L_x_16272) ;  /* 0x0000000097087348 */ /* 0x000fea0003c00000 */
[----:B------:R0:W1:Y:S02]  /*4330*/  SHFL.BFLY P6, R150, R152, R153, R192 ;  /* 0x0c00009998967389 */ /* 0x00006400000c00c0 */
[----:B01----:R-:W-:Y:S01]  /*4340*/  ENDCOLLECTIVE ;  /* 0x000000000000791b */ /* 0x003fe20003800000 */
.L_x_16272:
[----:B------:R-:W-:Y:S01]  /*4350*/  HFMA2.MMA R153, -RZ, RZ, 0, 4.76837158203125e-07 ;  /* 0x00000008ff997435 */ /* 0x000fe200000001ff */
[----:B------:R-:W-:-:S05]  /*4360*/  MOV R96, R150 ;  /* 0x0000009600607202 */ /* 0x000fca0000000f00 */
[----:B------:R-:W-:-:S05]  /*4370*/  FADD.FTZ R102, R101, R96 ;  /* 0x0000006065667221 */ /* 0x000fca0000010000 */
[----:B------:R-:W-:-:S07]  /*4380*/  MOV R152, R102 ;  /* 0x0000006600987202 */ /* 0x000fce0000000f00 */
[----:B------:R-:W-:Y:S05]  /*4390*/  WARPSYNC.COLLECTIVE R151, `(.L_x_16273) ;  /* 0x0000000097087348 */ /* 0x000fea0003c00000 */
[----:B------:R0:W1:Y:S02]  /*43a0*/  SHFL.BFLY P6, R150, R152, R153, R192 ;  /* 0x0c00009998967389 */ /* 0x00006400000c00c0 */
[----:B01----:R-:W-:Y:S01]  /*43b0*/  ENDCOLLECTIVE ;  /* 0x000000000000791b */ /* 0x003fe20003800000 */
.L_x_16273:
[----:B------:R-:W-:Y:S01]  /*43c0*/  HFMA2.MMA R153, -RZ, RZ, 0, 9.5367431640625e-07 ;  /* 0x00000010ff997435 */ /* 0x000fe200000001ff */
[----:B------:R-:W-:-:S05]  /*43d0*/  MOV R103, R150 ;  /* 0x0000009600677202 */ /* 0x000fca0000000f00 */
[----:B------:R-:W-:-:S05]  /*43e0*/  FADD.FTZ R103, R102, R103 ;  /* 0x0000006766677221 */ /* 0x000fca0000010000 */
[----:B------:R-:W-:-:S07]  /*43f0*/  MOV R152, R103 ;  /* 0x0000006700987202 */ /* 0x000fce0000000f00 */
[----:B------:R-:W-:Y:S05]  /*4400*/  WARPSYNC.COLLECTIVE R151, `(.L_x_16274) ;  /* 0x0000000097087348 */ /* 0x000fea0003c00000 */
[----:B------:R0:W1:Y:S02]  /*4410*/  SHFL.BFLY P6, R150, R152, R153, R192 ;  /* 0x0c00009998967389 */ /* 0x00006400000c00c0 */
[----:B01----:R-:W-:Y:S01]  /*4420*/  ENDCOLLECTIVE ;  /* 0x000000000000791b */ /* 0x003fe20003800000 */
.L_x_16274:
        /* <DEDUP_REMOVED lines=73> */
.L_x_16275:
[----:B------:R-:W-:Y:S01]  /*48c0*/  HFMA2.MMA R153, -RZ, RZ, 0, 1.1920928955078125e-07 ;  /* 0x00000002ff997435 */ /* 0x000fe200000001ff */
[----:B------:R-:W-:-:S05]  /*48d0*/  MOV R98, R150 ;  /* 0x0000009600627202 */ /* 0x000fca0000000f00 */
[----:B------:R-:W-:-:S05]  /*48e0*/  FADD.FTZ R98, R97, R98 ;  /* 0x0000006261627221 */ /* 0x000fca0000010000 */
[----:B------:R-:W-:-:S07]  /*48f0*/  MOV R152, R98 ;  /* 0x0000006200987202 */ /* 0x000fce0000000f00 */
[----:B------:R-:W-:Y:S05]  /*4900*/  WARPSYNC.COLLECTIVE R151, `(.L_x_16276) ;  /* 0x0000000097087348 */ /* 0x000fea0003c00000 */
[----:B------:R0:W1:Y:S02]  /*4910*/  SHFL.BFLY P6, R150, R152, R153, R192 ;  /* 0x0c00009998967389 */ /* 0x00006400000c00c0 */
[----:B01----:R-:W-:Y:S01]  /*4920*/  ENDCOLLECTIVE ;  /* 0x000000000000791b */ /* 0x003fe20003800000 */
.L_x_16276:
[----:B------:R-:W-:Y:S01]  /*4930*/  HFMA2.MMA R153, -RZ, RZ, 0, 2.384185791015625e-07 ;  /* 0x00000004ff997435 */ /* 0x000fe200000001ff */
[----:B------:R-:W-:-:S05]  /*4940*/  MOV R101, R150 ;  /* 0x0000009600657202 */ /* 0x000fca0000000f00 */
[----:B------:R-:W-:-:S05]  /*4950*/  FADD.FTZ R101, R98, R101 ;  /* 0x0000006562657221 */ /* 0x000fca0000010000 */
[----:B------:R-:W-:-:S07]  /*4960*/  MOV R152, R101 ;  /* 0x0000006500987202 */ /* 0x000fce0000000f00 */
[----:B------:R-:W-:Y:S05]  /*4970*/  WARPSYNC.COLLECTIVE R151, `(.L_x_16277) ;  /* 0x0000000097087348 */ /* 0x000fea0003c00000 */
[----:B------:R0:W1:Y:S02]  /*4980*/  SHFL.BFLY P6, R150, R152, R153, R192 ;  /* 0x0c00009998967389 */ /* 0x00006400000c00c0 */
[----:B01----:R-:W-:Y:S01]  /*4990*/  ENDCOLLECTIVE ;  /* 0x000000000000791b */ /* 0x003fe20003800000 */
.L_x_16277:
[----:B------:R-:W-:Y:S01]  /*49a0*/  HFMA2.MMA R153, -RZ, RZ, 0, 4.76837158203125e-07 ;  /* 0x00000008ff997435 */ /* 0x000fe200000001ff */
[----:B------:R-:W-:-:S05]  /*49b0*/  MOV R102, R150 ;  /* 0x0000009600667202 */ /* 0x000fca0000000f00 */
[----:B------:R-:W-:-:S05]  /*49c0*/  FADD.FTZ R102, R101, R102 ;  /* 0x0000006665667221 */ /* 0x000fca0000010000 */
[----:B------:R-:W-:-:S07]  /*49d0*/  MOV R152, R102 ;  /* 0x0000006600987202 */ /* 0x000fce0000000f00 */
[----:B------:R-:W-:Y:S05]  /*49e0*/  WARPSYNC.COLLECTIVE R151, `(.L_x_16278) ;  /* 0x0000000097087348 */ /* 0x000fea0003c00000 */
[----:B------:R0:W1:Y:S02]  /*49f0*/  SHFL.BFLY P6, R150, R152, R153, R192 ;  /* 0x0c00009998967389 */ /* 0x00006400000c00c0 */
[----:B01----:R-:W-:Y:S01]  /*4a00*/  ENDCOLLECTIVE ;  /* 0x000000000000791b */ /* 0x003fe20003800000 */
.L_x_16278:
[----:B------:R-:W-:Y:S01]  /*4a10*/  HFMA2.MMA R153, -RZ, RZ, 0, 9.5367431640625e-07 ;  /* 0x00000010ff997435 */ /* 0x000fe200000001ff */
[----:B------:R-:W-:-:S05]  /*4a20*/  MOV R103, R150 ;  /* 0x0000009600677202 */ /* 0x000fca0000000f00 */
[----:B------:R-:W-:-:S05]  /*4a30*/  FADD.FTZ R103, R102, R103 ;  /* 0x0000006766677221 */ /* 0x000fca0000010000 */
[----:B------:R-:W-:-:S07]  /*4a40*/  MOV R152, R103 ;  /* 0x0000006700987202 */ /* 0x000fce0000000f00 */
[----:B------:R-:W-:Y:S05]  /*4a50*/  WARPSYNC.COLLECTIVE R151, `(.L_x_16279) ;  /* 0x0000000097087348 */ /* 0x000fea0003c00000 */
[----:B------:R0:W1:Y:S02]  /*4a60*/  SHFL.BFLY P6, R150, R152, R153, R192 ;  /* 0x0c00009998967389 */ /* 0x00006400000c00c0 */
[----:B01----:R-:W-:Y:S01]  /*4a70*/  ENDCOLLECTIVE ;  /* 0x000000000000791b */ /* 0x003fe20003800000 */
.L_x_16279:
[----:B------:R-:W-:Y:S05]  /*4a80*/  BRA `(.L_x_16280) ;  /* 0xffffffe400847947 */ /* 0x000fea000383ffff */
.L_x_16281:
        /* <DEDUP_REMOVED lines=15> */
.L_x_27068:


//--------------------- .text._ZN10layer_norm31ln_parallel_residual_fwd_kernelINS_13Kernel_traitsI6__halfS2_fS2_fjLj4096ELj1ELj1ELj4ELj16ENS_18Kernel_traits_baseILj4096ES2_S2_fS2_fjLj128EEEEELb0ELb0ELb1EEEvNS_9FwdParamsE --------------------------
	.section	.text._ZN10layer_norm31ln_parallel_residual_fwd_kernelINS_13Kernel_traitsI6__halfS2_fS2_fjLj4096ELj1ELj1ELj4ELj16ENS_18Kernel_traits_baseILj4096ES2_S2_fS2_fjLj128EEEEELb0ELb0ELb1EEEvNS_9FwdParamsE,"ax",@progbits
	.align	128
        .global         _ZN10layer_norm31ln_parallel_residual_fwd_kernelINS_13Kernel_traitsI6__halfS2_fS2_fjLj4096ELj1ELj1ELj4ELj16ENS_18Kernel_traits_baseILj4096ES2_S2_fS2_fjLj128EEEEELb0ELb0ELb1EEEvNS_9FwdParamsE
        .type           _ZN10layer_norm31ln_parallel_residual_fwd_kernelINS_13Kernel_traitsI6__halfS2_fS2_fjLj4096ELj1ELj1ELj4ELj16ENS_18Kernel_traits_baseILj4096ES2_S2_fS2_fjLj128EEEEELb0ELb0ELb1EEEvNS_9FwdParamsE,@function
        .size           _ZN10layer_norm31ln_parallel_residual_fwd_kernelINS_13Kernel_traitsI6__halfS2_fS2_fjLj4096ELj1ELj1ELj4ELj16ENS_18Kernel_traits_baseILj4096ES2_S2_fS2_fjLj128EEEEELb0ELb0ELb1EEEvNS_9FwdParamsE,(.L_x_27069 - _ZN10layer_norm31ln_parallel_residual_fwd_kernelINS_13Kernel_traitsI6__halfS2_fS2_fjLj4096ELj1ELj1ELj4ELj16ENS_18Kernel_traits_baseILj4096ES2_S2_fS2_fjLj128EEEEELb0ELb0ELb1EEEvNS_9FwdParamsE)
        .other          _ZN10layer_norm31ln_parallel_residual_fwd_kernelINS_13Kernel_traitsI6__halfS2_fS2_fjLj4096ELj1ELj1ELj4ELj16ENS_18Kernel_traits_baseILj4096ES2_S2_fS2_fjLj128EEEEELb0ELb0ELb1EEEvNS_9FwdParamsE,@"STO_CUDA_ENTRY STV_DEFAULT"
_ZN10layer_norm31ln_parallel_residual_fwd_kernelINS_13Kernel_traitsI6__halfS2_fS2_fjLj4096ELj1ELj1ELj4ELj16ENS_18Kernel_traits_baseILj4096ES2_S2_fS2_fjLj128EEEEELb0ELb0ELb1EEEvNS_9FwdParamsE:
.text._ZN10layer_norm31ln_parallel_residual_fwd_kernelINS_13Kernel_traitsI6__halfS2_fS2_fjLj4096ELj1ELj1ELj4ELj16ENS_18Kernel_traits_baseILj4096ES2_S2_fS2_fjLj128EEEEELb0ELb0ELb1EEEvNS_9FwdParamsE:
        /* <DEDUP_REMOVED lines=15> */
[----:B------:R-:W5:Y:S01]  /*00f0*/  @P0 LDG.E.128 R12, desc[UR4][R2.64] ;  /* 0x00000004020c0981 */ /* 0x000f62000c1e1d00 */
[----:B------:R-:W-:-:S02]  /*0100*/  ISETP.NE.AND.EX P1, PT, RZ, UR7, PT, P1 ;  /* 0x00000007ff007c0c */ /* 0x000fc4000bf25310 */
[----:B------:R-:W-:Y:S01]  /*0110*/  IADD3 R10, P2, R8, UR6, RZ ;  /* 0x00000006080a7c10 */ /* 0x000fe2000ff5e0ff */
[----:B------:R-:W5:Y:S03]  /*0120*/  @P0 LDG.E.128 R16, desc[UR4][R2.64+0x800] ;  /* 0x0008000402100981 */ /* 0x000f66000c1e1d00 */
[----:B------:R-:W-:Y:S01]  /*0130*/  IADD3.X R11, RZ, UR7, RZ, P2, !PT ;  /* 0x00000007ff0b7c10 */ /* 0x000fe200097fe4ff */
[----:B------:R-:W5:Y:S01]  /*0140*/  @P0 LDG.E.128 R20, desc[UR4][R2.64+0x1000] ;  /* 0x0010000402140981 */ /* 0x000f62000c1e1d00 */
[----:B------:R-:W-:-:S03]  /*0150*/  SHF.R.U32.HI R143, RZ, 0x7, R127 ;  /* 0x00000007ff8f7819 */ /* 0x000fc6000001167f */
[----:B------:R0:W5:Y:S04]  /*0160*/  @P0 LDG.E.128 R80, desc[UR4][R2.64+0x1800] ;  /* 0x0018000402500981 */ /* 0x000168000c1e1d00 */
[----:B------:R1:W5:Y:S04]  /*0170*/  @P1 LDG.E.128 R4, desc[UR4][R10.64] ;  /* 0x000000040a041981 */ /* 0x000368000c1e1d00 */
[----:B------:R1:W5:Y:S01]  /*0180*/  @P1 LDG.E.128 R76, desc[UR4][R10.64+0x800] ;  /* 0x000800040a4c1981 */ /* 0x000362000c1e1d00 */
[----:B------:R-:W2:Y:S03]  /*0190*/  S2UR UR6, SR_CTAID.X ;  /* 0x00000000000679c3 */ /* 0x000ea60000002500 */
[----:B------:R1:W5:Y:S04]  /*01a0*/  @P1 LDG.E.128 R72, desc[UR4][R10.64+0x1000] ;  /* 0x001000040a481981 */ /* 0x000368000c1e1d00 */
[----:B------:R1:W5:Y:S01]  /*01b0*/  @P1 LDG.E.128 R68, desc[UR4][R10.64+0x1800] ;  /* 0x001800040a441981 */ /* 0x000362000c1e1d00 */
[----:B0-----:R-:W-:-:S04]  /*01c0*/  IADD3 R2, P3, R0, UR8, RZ ;  /* 0x0000000800027c10 */ /* 0x001fc8000ff7e0ff */
[----:B------:R-:W-:Y:S02]  /*01d0*/  IADD3.X R3, RZ, UR9, RZ, P3, !PT ;  /* 0x00000009ff037c10 */ /* 0x000fe40009ffe4ff */
[----:B--2---:R-:W-:Y:S01]  /*01e0*/  IADD3 R145, R143, UR6, RZ ;  /* 0x000000068f917c10 */ /* 0x004fe2000fffe0ff */
[----:B------:R-:W-:-:S03]  /*01f0*/  ULDC UR6, c[0x0][0x214] ;  /* 0x0000850000067ab9 */ /* 0x000fc60000000800 */
[----:B------:R-:W-:Y:S01]  /*0200*/  ISETP.GE.AND P2, PT, R145, UR6, PT ;  /* 0x0000000691007c0c */ /* 0x000fe2000bf46270 */
[----:B------:R-:W-:Y:S02]  /*0210*/  ULDC.64 UR6, c[0x0][0x268] ;  /* 0x00009a0000067ab9 */ /* 0x000fe40000000a00 */
[----:B------:R-:W-:-:S04]  /*0220*/  IADD3 R8, P3, R8, UR6, RZ ;  /* 0x0000000608087c10 */ /* 0x000fc8000ff7e0ff */
[----:B------:R-:W-:-:S06]  /*0230*/  IADD3.X R9, RZ, UR7, RZ, P3, !PT ;  /* 0x00000007ff097c10 */ /* 0x000fcc0009ffe4ff */
[----:B-1----:R-:W-:Y:S05]  /*0240*/  @P2 EXIT ;  /* 0x000000000000294d */ /* 0x002fea0003800000 */
        /* <DEDUP_REMOVED lines=23> */
[----:B------:R-:W-:Y:S01]  /*03c0*/  @!P1 CS2R R70, SRZ ;  /* 0x0000000000469805 */ /* 0x000fe2000001ff00 */
[--C-:B------:R-:W-:Y:S01]  /*03d0*/  HADD2.F32 R134, -RZ, R68.reuse.H0_H0 ;  /* 0x20000044ff867230 */ /* 0x100fe20000004100 */
[----:B------:R-:W-:Y:S01]  /*03e0*/  ULDC.64 UR6, c[0x0][0x228] ;  /* 0x00008a0000067ab9 */ /* 0x000fe20000000a00 */
[----:B------:R-:W-:Y:S01]  /*03f0*/  HADD2.F32 R137, -RZ, R68.H1_H1 ;  /* 0x30000044ff897230 */ /* 0x000fe20000004100 */
[----:B------:R-:W-:Y:S01]  /*0400*/  SHF.R.U32.HI R68, RZ, 0x5, R127 ;  /* 0x00000005ff447819 */ /* 0x000fe2000001167f */
[--C-:B------:R-:W-:Y:S01]  /*0410*/  HADD2.F32 R125, -RZ, R12.reuse.H0_H0 ;  /* 0x2000000cff7d7230 */ /* 0x100fe20000004100 */
[----:B------:R-:W-:Y:S01]  /*0420*/  ISETP.NE.U32.AND P0, PT, RZ, UR6, PT ;  /* 0x00000006ff007c0c */ /* 0x000fe2000bf05070 */
[----:B------:R-:W-:Y:S01]  /*0430*/  HADD2.F32 R124, -RZ, R12.H1_H1 ;  /* 0x3000000cff7c7230 */ /* 0x000fe20000004100 */
[----:B------:R-:W-:Y:S01]  /*0440*/  ULDC.U8 UR6, c[0x0][0x2a0] ;  /* 0x0000a80000067ab9 */ /* 0x000fe20000000000 */
[--C-:B------:R-:W-:Y:S01]  /*0450*/  HADD2.F32 R123, -RZ, R13.reuse.H0_H0 ;  /* 0x2000000dff7b7230 */ /* 0x100fe20000004100 */
[----:B------:R-:W-:Y:S01]  /*0460*/  HFMA2.MMA R162, -RZ, RZ, 0, 5.9604644775390625e-08 ;  /* 0x00000001ffa27435 */ /* 0x000fe200000001ff */
[----:B------:R-:W-:Y:S01]  /*0470*/  HADD2.F32 R122, -RZ, R13.H1_H1 ;  /* 0x3000000dff7a7230 */ /* 0x000fe20000004100 */
[----:B------:R-:W-:Y:S01]  /*0480*/  LEA R143, R143, 0x4, 0x2 ;  /* 0x000000048f8f7811 */ /* 0x000fe200078e10ff */
[--C-:B------:R-:W-:Y:S01]  /*0490*/  HADD2.F32 R121, -RZ, R14.reuse.H0_H0 ;  /* 0x2000000eff797230 */ /* 0x100fe20000004100 */
[----:B------:R-:W-:Y:S01]  /*04a0*/  LOP3.LUT R144, R127, 0x1f, RZ, 0xc0, !PT ;  /* 0x0000001f7f907812 */ /* 0x000fe200078ec0ff */
[----:B------:R-:W-:Y:S01]  /*04b0*/  HADD2.F32 R120, -RZ, R14.H1_H1 ;  /* 0x3000000eff787230 */ /* 0x000fe20000004100 */
[----:B------:R-:W-:Y:S01]  /*04c0*/  ISETP.NE.AND P3, PT, RZ, UR6, PT ;  /* 0x00000006ff007c0c */ /* 0x000fe2000bf65270 */
[--C-:B------:R-:W-:Y:S01]  /*04d0*/  HADD2.F32 R43, -RZ, R15.reuse.H0_H0 ;  /* 0x2000000fff2b7230 */ /* 0x100fe20000004100 */
[----:B------:R-:W-:Y:S01]  /*04e0*/  ISETP.NE.AND.EX P0, PT, RZ, UR7, PT, P0 ;  /* 0x00000007ff007c0c */ /* 0x000fe2000bf05300 */
        /* <DEDUP_REMOVED lines=41> */
[--C-:B0-----:R-:W-:Y:S02]  /*0780*/  HADD2.F32 R9, -RZ, R76.reuse.H0_H0 ;  /* 0x2000004cff097230 */ /* 0x101fe40000004100 */
        /* <DEDUP_REMOVED lines=21> */
[--C-:B--2---:R-:W-:Y:S02]  /*08e0*/  HADD2.F32 R146, -RZ, R114.reuse.H0_H0 ;  /* 0x20000072ff927230 */ /* 0x104fe40000004100 */
[----:B------:R-:W-:-:S02]  /*08f0*/  HADD2.F32 R147, -RZ, R114.H1_H1 ;  /* 0x30000072ff937230 */ /* 0x000fc40000004100 */
[--C-:B---3--:R-:W-:Y:S02]  /*0900*/  HADD2.F32 R114, -RZ, R110.reuse.H0_H0 ;  /* 0x2000006eff727230 */ /* 0x108fe40000004100 */
[----:B------:R-:W-:Y:S02]  /*0910*/  HADD2.F32 R149, -RZ, R110.H1_H1 ;  /* 0x3000006eff957230 */ /* 0x000fe40000004100 */
[--C-:B----4-:R-:W-:Y:S02]  /*0920*/  HADD2.F32 R148, -RZ, R66.reuse.H0_H0 ;  /* 0x20000042ff947230 */ /* 0x110fe40000004100 */
        /* <DEDUP_REMOVED lines=12> */
[--C-:B------:R-:W-:Y:S02]  /*09f0*/  HADD2.F32 R152, -RZ, R58.reuse.H0_H0 ;  /* 0x2000003aff987230 */ /* 0x100fe40000004100 */
[----:B------:R-:W-:Y:S02]  /*0a00*/  HADD2.F32 R163, -RZ, R58.H1_H1 ;  /* 0x3000003affa37230 */ /* 0x000fe40000004100 */
[----:B------:R-:W-:-:S02]  /*0a10*/  HADD2.F32 R154, -RZ, R54.H0_H0 ;  /* 0x20000036ff9a7230 */ /* 0x000fc40000004100 */
[----:B------:R-:W-:Y:S02]  /*0a20*/  HADD2.F32 R169, -RZ, R54.H1_H1 ;  /* 0x30000036ffa97230 */ /* 0x000fe40000004100 */
[--C-:B------:R-:W-:Y:S02]  /*0a30*/  HADD2.F32 R158, -RZ, R50.reuse.H0_H0 ;  /* 0x20000032ff9e7230 */ /* 0x100fe40000004100 */
[----:B------:R-:W-:Y:S02]  /*0a40*/  HADD2.F32 R177, -RZ, R50.H1_H1 ;  /* 0x30000032ffb17230 */ /* 0x000fe40000004100 */
[--C-:B------:R-:W-:Y:S02]  /*0a50*/  HADD2.F32 R160, -RZ, R46.reuse.H0_H0 ;  /* 0x2000002effa07230 */ /* 0x100fe40000004100 */
[----:B------:R-:W-:Y:S01]  /*0a60*/  HADD2.F32 R183, -RZ, R46.H1_H1 ;  /* 0x3000002effb77230 */ /* 0x000fe20000004100 */
[----:B------:R-:W-:Y:S01]  /*0a70*/  LOP3.LUT R46, R68, 0x3, RZ, 0xc0, !PT ;  /* 0x00000003442e7812 */ /* 0x000fe200078ec0ff */
[----:B------:R-:W-:-:S02]  /*0a80*/  HADD2.F32 R65, -RZ, R65.H1_H1 ;  /* 0x30000041ff417230 */ /* 0x000fc40000004100 */
[----:B------:R-:W-:Y:S02]  /*0a90*/  HADD2.F32 R61, -RZ, R61.H1_H1 ;  /* 0x3000003dff3d7230 */ /* 0x000fe40000004100 */
        /* <DEDUP_REMOVED lines=12> */
[----:B------:R-:W-:-:S07]  /*0b60*/  HADD2.F32 R181, -RZ, R45.H1_H1 ;  /* 0x3000002dffb57230 */ /* 0x000fce0000004100 */
.L_x_16347:
        /* <DEDUP_REMOVED lines=23> */
.L_x_16282:
[----:B-----5:R-:W-:-:S05]  /*0ce0*/  HADD2.F32 R49, -RZ, R104.H0_H0 ;  /* 0x20000068ff317230 */ /* 0x020fca0000004100 */
[----:B------:R-:W-:-:S04]  /*0cf0*/  FADD.FTZ R92, R92, R49 ;  /* 0x000000315c5c7221 */ /* 0x000fc80000010000 */
[----:B------:R-:W-:-:S07]  /*0d00*/  @P1 FADD.FTZ R92, R100, R92 ;  /* 0x0000005c645c1221 */ /* 0x000fce0000010000 */
.L_x_16283:
[----:B------:R-:W-:Y:S01]  /*0d10*/  HADD2.F32 R93, -RZ, R88.H1_H1 ;  /* 0x30000058ff5d7230 */ /* 0x000fe20000004100 */
[----:B------:R-:W-:Y:S06]  /*0d20*/  @P2 BRA `(.L_x_16284) ;  /* 0x00000000000c2947 */ /* 0x000fec0003800000 */
[----:B------:R-:W-:Y:S05]  /*0d30*/  @!P1 BRA `(.L_x_16285) ;  /* 0x0000000000149947 */ /* 0x000fea0003800000 */
[----:B-----5:R-:W-:Y:S01]  /*0d40*/  FADD.FTZ R93, R101, R93 ;  /* 0x0000005d655d7221 */ /* 0x020fe20000010000 */
[----:B------:R-:W-:Y:S06]  /*0d50*/  BRA `(.L_x_16285) ;  /* 0x00000000000c7947 */ /* 0x000fec0003800000 */
.L_x_16284:
[----:B-----5:R-:W-:-:S05]  /*0d60*/  HADD2.F32 R48, -RZ, R104.H1_H1 ;  /* 0x30000068ff307230 */ /* 0x020fca0000004100 */
[----:B------:R-:W-:-:S04]  /*0d70*/  FADD.FTZ R93, R93, R48 ;  /* 0x000000305d5d7221 */ /* 0x000fc80000010000 */
[----:B------:R-:W-:-:S07]  /*0d80*/  @P1 FADD.FTZ R93, R101, R93 ;  /* 0x0000005d655d1221 */ /* 0x000fce0000010000 */
.L_x_16285:
[----:B------:R-:W-:Y:S01]  /*0d90*/  HADD2.F32 R94, -RZ, R89.H0_H0 ;  /* 0x20000059ff5e7230 */ /* 0x000fe20000004100 */
[----:B------:R-:W-:Y:S06]  /*0da0*/  @P2 BRA `(.L_x_16286) ;  /* 0x00000000000c2947 */ /* 0x000fec0003800000 */
[----:B------:R-:W-:Y:S05]  /*0db0*/  @!P1 BRA `(.L_x_16287) ;  /* 0x0000000000149947 */ /* 0x000fea0003800000 */
[----:B-----5:R-:W-:Y:S01]  /*0dc0*/  FADD.FTZ R94, R102, R94 ;  /* 0x0000005e665e7221 */ /* 0x020fe20000010000 */
[----:B------:R-:W-:Y:S06]  /*0dd0*/  BRA `(.L_x_16287) ;  /* 0x00000000000c7947 */ /* 0x000fec0003800000 */
.L_x_16286:
[----:B-----5:R-:W-:-:S05]  /*0de0*/  HADD2.F32 R49, -RZ, R105.H0_H0 ;  /* 0x20000069ff317230 */ /* 0x020fca0000004100 */
[----:B------:R-:W-:-:S04]  /*0df0*/  FADD.FTZ R94, R94, R49 ;  /* 0x000000315e5e7221 */ /* 0x000fc80000010000 */
[----:B------:R-:W-:-:S07]  /*0e00*/  @P1 FADD.FTZ R94, R102, R94 ;  /* 0x0000005e665e1221 */ /* 0x000fce0000010000 */
.L_x_16287:
[----:B------:R-:W-:Y:S01]  /*0e10*/  HADD2.F32 R95, -RZ, R89.H1_H1 ;  /* 0x30000059ff5f7230 */ /* 0x000fe20000004100 */
[----:B------:R-:W-:Y:S06]  /*0e20*/  @P2 BRA `(.L_x_16288) ;  /* 0x00000000000c2947 */ /* 0x000fec0003800000 */
[----:B------:R-:W-:Y:S05]  /*0e30*/  @!P1 BRA `(.L_x_16289) ;  /* 0x0000000000149947 */ /* 0x000fea0003800000 */
[----:B-----5:R-:W-:Y:S01]  /*0e40*/  FADD.FTZ R95, R103, R95 ;  /* 0x0000005f675f7221 */ /* 0x020fe20000010000 */
[----:B------:R-:W-:Y:S06]  /*0e50*/  BRA `(.L_x_16289) ;  /* 0x00000000000c7947 */ /* 0x000fec0003800000 */
.L_x_16288:
[----:B-----5:R-:W-:-:S05]  /*0e60*/  HADD2.F32 R48, -RZ, R105.H1_H1 ;  /* 0x30000069ff307230 */ /* 0x020fca0000004100 */
[----:B------:R-:W-:-:S04]  /*0e70*/  FADD.FTZ R95, R95, R48 ;  /* 0x000000305f5f7221 */ /* 0x000fc80000010000 */
[----:B------:R-:W-:-:S07]  /*0e80*/  @P1 FADD.FTZ R95, R103, R95 ;  /* 0x0000005f675f1221 */ /* 0x000fce0000010000 */
.L_x_16289:
[----:B------:R-:W-:Y:S01]  /*0e90*/  HADD2.F32 R88, -RZ, R90.H0_H0 ;  /* 0x2000005aff587230 */ /* 0x000fe20000004100 */
[----:B------:R-:W-:Y:S06]  /*0ea0*/  @P2 BRA `(.L_x_16290) ;  /* 0x00000000000c2947 */ /* 0x000fec0003800000 */
[----:B------:R-:W-:Y:S05]  /*0eb0*/  @!P1 BRA `(.L_x_16291) ;  /* 0x0000000000149947 */ /* 0x000fea0003800000 */
[----:B-----5:R-:W-:Y:S01]  /*0ec0*/  FADD.FTZ R88, R96, R88 ;  /* 0x0000005860587221 */ /* 0x020fe20000010000 */
[----:B------:R-:W-:Y:S06]  /*0ed0*/  BRA `(.L_x_16291) ;  /* 0x00000000000c7947 */ /* 0x000fec0003800000 */
.L_x_16290:
[----:B-----5:R-:W-:-:S05]  /*0ee0*/  HADD2.F32 R49, -RZ, R106.H0_H0 ;  /* 0x2000006aff317230 */ /* 0x020fca0000004100 */
[----:B------:R-:W-:-:S04]  /*0ef0*/  FADD.FTZ R88, R88, R49 ;  /* 0x0000003158587221 */ /* 0x000fc80000010000 */
[----:B------:R-:W-:-:S07]  /*0f00*/  @P1 FADD.FTZ R88, R96, R88 ;  /* 0x0000005860581221 */ /* 0x000fce0000010000 */
.L_x_16291:
[----:B------:R-:W-:Y:S01]  /*0f10*/  HADD2.F32 R89, -RZ, R90.H1_H1 ;  /* 0x3000005aff597230 */ /* 0x000fe20000004100 */
[----:B------:R-:W-:Y:S06]  /*0f20*/  @P2 BRA `(.L_x_16292) ;  /* 0x00000000000c2947 */ /* 0x000fec0003800000 */
[----:B------:R-:W-:Y:S05]  /*0f30*/  @!P1 BRA `(.L_x_16293) ;  /* 0x0000000000149947 */ /* 0x000fea0003800000 */
[----:B-----5:R-:W-:Y:S01]  /*0f40*/  FADD.FTZ R89, R97, R89 ;  /* 0x0000005961597221 */ /* 0x020fe20000010000 */
[----:B------:R-:W-:Y:S06]  /*0f50*/  BRA `(.L_x_16293) ;  /* 0x00000000000c7947 */ /* 0x000fec0003800000 */
.L_x_16292:
[----:B-----5:R-:W-:-:S05]  /*0f60*/  HADD2.F32 R48, -RZ, R106.H1_H1 ;  /* 0x3000006aff307230 */ /* 0x020fca0000004100 */
[----:B------:R-:W-:-:S04]  /*0f70*/  FADD.FTZ R89, R89, R48 ;  /* 0x0000003059597221 */ /* 0x000fc80000010000 */
[----:B------:R-:W-:-:S07]  /*0f80*/  @P1 FADD.FTZ R89, R97, R89 ;  /* 0x0000005961591221 */ /* 0x000fce0000010000 */
.L_x_16293:
[----:B------:R-:W-:Y:S01]  /*0f90*/  HADD2.F32 R90, -RZ, R91.H0_H0 ;  /* 0x2000005bff5a7230 */ /* 0x000fe20000004100 */
[----:B------:R-:W-:Y:S06]  /*0fa0*/  @P2 BRA `(.L_x_16294) ;  /* 0x00000000000c2947 */ /* 0x000fec0003800000 */
[----:B------:R-:W-:Y:S05]  /*0fb0*/  @!P1 BRA `(.L_x_16295) ;  /* 0x0000000000149947 */ /* 0x000fea0003800000 */
[----:B-----5:R-:W-:Y:S01]  /*0fc0*/  FADD.FTZ R90, R98, R90 ;  /* 0x0000005a625a7221 */ /* 0x020fe20000010000 */
[----:B------:R-:W-:Y:S06]  /*0fd0*/  BRA `(.L_x_16295) ;  /* 0x00000000000c7947 */ /* 0x000fec0003800000 */
.L_x_16294:
[----:B-----5:R-:W-:-:S05]  /*0fe0*/  HADD2.F32 R49, -RZ, R107.H0_H0 ;  /* 0x2000006bff317230 */ /* 0x020fca0000004100 */
[----:B------:R-:W-:-:S04]  /*0ff0*/  FADD.FTZ R90, R90, R49 ;  /* 0x000000315a5a7221 */ /* 0x000fc80000010000 */
[----:B------:R-:W-:-:S07]  /*1000*/  @P1 FADD.FTZ R90, R98, R90 ;  /* 0x0000005a625a1221 */ /* 0x000fce0000010000 */
.L_x_16295:
[----:B------:R-:W-:Y:S01]  /*1010*/  HADD2.F32 R91, -RZ, R91.H1_H1 ;  /* 0x3000005bff5b7230 */ /* 0x000fe20000004100 */
[----:B------:R-:W-:Y:S06]  /*1020*/  @P2 BRA `(.L_x_16296) ;  /* 0x00000000000c2947 */ /* 0x000fec0003800000 */
[----:B------:R-:W-:Y:S05]  /*1030*/  @!P1 BRA `(.L_x_16297) ;  /* 0x0000000000149947 */ /* 0x000fea0003800000 */
[----:B-----5:R-:W-:Y:S01]  /*1040*/  FADD.FTZ R91, R99, R91 ;  /* 0x0000005b635b7221 */ /* 0x020fe20000010000 */
[----:B------:R-:W-:Y:S06]  /*1050*/  BRA `(.L_x_16297) ;  /* 0x00000000000c7947 */ /* 0x000fec0003800000 */
.L_x_16296:
[----:B-----5:R-:W-:-:S05]  /*1060*/  HADD2.F32 R48, -RZ, R107.H1_H1 ;  /* 0x3000006bff307230 */ /* 0x020fca0000004100 */
[----:B------:R-:W-:-:S04]  /*1070*/  FADD.FTZ R91, R91, R48 ;  /* 0x000000305b5b7221 */ /* 0x000fc80000010000 */
[----:B------:R-:W-:-:S07]  /*1080*/  @P1 FADD.FTZ R91, R99, R91 ;  /* 0x0000005b635b1221 */ /* 0x000fce0000010000 */
.L_x_16297:
        /* <DEDUP_REMOVED lines=14> */
[----:B--2---:R-:W-:Y:S01]  /*1170*/  HADD2.F32 R84, -RZ, R80.H0_H0 ;  /* 0x20000050ff547230 */ /* 0x004fe20000004100 */
[----:B0-----:R-:W-:Y:S06]  /*1180*/  @P2 BRA `(.L_x_16298) ;  /* 0x00000000000c2947 */ /* 0x001fec0003800000 */
[----:B------:R-:W-:Y:S05]  /*1190*/  @!P1 BRA `(.L_x_16299) ;  /* 0x0000000000149947 */ /* 0x000fea0003800000 */
[----:B-----5:R-:W-:Y:S01]  /*11a0*/  FADD.FTZ R84, R100, R84 ;  /* 0x0000005464547221 */ /* 0x020fe20000010000 */
[----:B------:R-:W-:Y:S06]  /*11b0*/  BRA `(.L_x_16299) ;  /* 0x00000000000c7947 */ /* 0x000fec0003800000 */
.L_x_16298:
[----:B-----5:R-:W-:-:S05]  /*11c0*/  HADD2.F32 R49, -RZ, R104.H0_H0 ;  /* 0x20000068ff317230 */ /* 0x020fca0000004100 */
[----:B------:R-:W-:-:S04]  /*11d0*/  FADD.FTZ R84, R49, R84 ;  /* 0x0000005431547221 */ /* 0x000fc80000010000 */
[----:B------:R-:W-:-:S07]  /*11e0*/  @P1 FADD.FTZ R84, R100, R84 ;  /* 0x0000005464541221 */ /* 0x000fce0000010000 */
.L_x_16299:
[----:B------:R-:W-:Y:S01]  /*11f0*/  HADD2.F32 R85, -RZ, R80.H1_H1 ;  /* 0x30000050ff557230 */ /* 0x000fe20000004100 */
[----:B------:R-:W-:Y:S06]  /*1200*/  @P2 BRA `(.L_x_16300) ;  /* 0x00000000000c2947 */ /* 0x000fec0003800000 */
[----:B------:R-:W-:Y:S05]  /*1210*/  @!P1 BRA `(.L_x_16301) ;  /* 0x0000000000149947 */ /* 0x000fea0003800000 */
[----:B-----5:R-:W-:Y:S01]  /*1220*/  FADD.FTZ R85, R101, R85 ;  /* 0x0000005565557221 */ /* 0x020fe20000010000 */
[----:B------:R-:W-:Y:S06]  /*1230*/  BRA `(.L_x_16301) ;  /* 0x00000000000c7947 */ /* 0x000fec0003800000 */
.L_x_16300:
[----:B-----5:R-:W-:-:S05]  /*1240*/  HADD2.F32 R48, -RZ, R104.H1_H1 ;  /* 0x30000068ff307230 */ /* 0x020fca0000004100 */
[----:B------:R-:W-:-:S04]  /*1250*/  FADD.FTZ R85, R48, R85 ;  /* 0x0000005530557221 */ /* 0x000fc80000010000 */
[----:B------:R-:W-:-:S07]  /*1260*/  @P1 FADD.FTZ R85, R101, R85 ;  /* 0x0000005565551221 */ /* 0x000fce0000010000 */
.L_x_16301:
[----:B------:R-:W-:Y:S01]  /*1270*/  HADD2.F32 R86, -RZ, R81.H0_H0 ;  /* 0x20000051ff567230 */ /* 0x000fe20000004100 */
[----:B------:R-:W-:Y:S06]  /*1280*/  @P2 BRA `(.L_x_16302) ;  /* 0x00000000000c2947 */ /* 0x000fec0003800000 */
[----:B------:R-:W-:Y:S05]  /*1290*/  @!P1 BRA `(.L_x_16303) ;  /* 0x0000000000149947 */ /* 0x000fea0003800000 */
[----:B-----5:R-:W-:Y:S01]  /*12a0*/  FADD.FTZ R86, R102, R86 ;  /* 0x0000005666567221 */ /* 0x020fe20000010000 */
[----:B------:R-:W-:Y:S06]  /*12b0*/  BRA `(.L_x_16303) ;  /* 0x00000000000c7947 */ /* 0x000fec0003800000 */
.L_x_16302:
[----:B-----5:R-:W-:-:S05]  /*12c0*/  HADD2.F32 R49, -RZ, R105.H0_H0 ;  /* 0x20000069ff317230 */ /* 0x020fca0000004100 */
[----:B------:R-:W-:-:S04]  /*12d0*/  FADD.FTZ R86, R49, R86 ;  /* 0x0000005631567221 */ /* 0x000fc80000010000 */
[----:B------:R-:W-:-:S07]  /*12e0*/  @P1 FADD.FTZ R86, R102, R86 ;  /* 0x0000005666561221 */ /* 0x000fce0000010000 */
.L_x_16303:
[----:B------:R-:W-:Y:S01]  /*12f0*/  HADD2.F32 R87, -RZ, R81.H1_H1 ;  /* 0x30000051ff577230 */ /* 0x000fe20000004100 */
[----:B------:R-:W-:Y:S06]  /*1300*/  @P2 BRA `(.L_x_16304) ;  /* 0x00000000000c2947 */ /* 0x000fec0003800000 */
[----:B------:R-:W-:Y:S05]  /*1310*/  @!P1 BRA `(.L_x_16305) ;  /* 0x0000000000149947 */ /* 0x000fea0003800000 */
[----:B-----5:R-:W-:Y:S01]  /*1320*/  FADD.FTZ R87, R103, R87 ;  /* 0x0000005767577221 */ /* 0x020fe20000010000 */
[----:B------:R-:W-:Y:S06]  /*1330*/  BRA `(.L_x_16305) ;  /* 0x00000000000c7947 */ /* 0x000fec0003800000 */
.L_x_16304:
[----:B-----5:R-:W-:-:S05]  /*1340*/  HADD2.F32 R48, -RZ, R105.H1_H1 ;  /* 0x30000069ff307230 */ /* 0x020fca0000004100 */
[----:B------:R-:W-:-:S04]  /*1350*/  FADD.FTZ R87, R48, R87 ;  /* 0x0000005730577221 */ /* 0x000fc80000010000 */
[----:B------:R-:W-:-:S07]  /*1360*/  @P1 FADD.FTZ R87, R103, R87 ;  /* 0x0000005767571221 */ /* 0x000fce0000010000 */
.L_x_16305:
[----:B------:R-:W-:Y:S01]  /*1370*/  HADD2.F32 R80, -RZ, R82.H0_H0 ;  /* 0x20000052ff507230 */ /* 0x000fe20000004100 */
[----:B------:R-:W-:Y:S06]  /*1380*/  @P2 BRA `(.L_x_16306) ;  /* 0x00000000000c2947 */ /* 0x000fec0003800000 */
[----:B------:R-:W-:Y:S05]  /*1390*/  @!P1 BRA `(.L_x_16307) ;  /* 0x0000000000149947 */ /* 0x000fea0003800000 */
[----:B-----5:R-:W-:Y:S01]  /*13a0*/  FADD.FTZ R80, R96, R80 ;  /* 0x0000005060507221 */ /* 0x020fe20000010000 */
[----:B------:R-:W-:Y:S06]  /*13b0*/  BRA `(.L_x_16307) ;  /* 0x00000000000c7947 */ /* 0x000fec0003800000 */
.L_x_16306:
[----:B-----5:R-:W-:-:S05]  /*13c0*/  HADD2.F32 R49, -RZ, R106.H0_H0 ;  /* 0x2000006aff317230 */ /* 0x020fca0000004100 */
[----:B------:R-:W-:-:S04]  /*13d0*/  FADD.FTZ R80, R49, R80 ;  /* 0x0000005031507221 */ /* 0x000fc80000010000 */
[----:B------:R-:W-:-:S07]  /*13e0*/  @P1 FADD.FTZ R80, R96, R80 ;  /* 0x0000005060501221 */ /* 0x000fce0000010000 */
.L_x_16307:
[----:B------:R-:W-:Y:S01]  /*13f0*/  HADD2.F32 R81, -RZ, R82.H1_H1 ;  /* 0x30000052ff517230 */ /* 0x000fe20000004100 */
[----:B------:R-:W-:Y:S06]  /*1400*/  @P2 BRA `(.L_x_16308) ;  /* 0x00000000000c2947 */ /* 0x000fec0003800000 */
[----:B------:R-:W-:Y:S05]  /*1410*/  @!P1 BRA `(.L_x_16309) ;  /* 0x0000000000149947 */ /* 0x000fea0003800000 */
[----:B-----5:R-:W-:Y:S01]  /*1420*/  FADD.FTZ R81, R97, R81 ;  /* 0x0000005161517221 */ /* 0x020fe20000010000 */
[----:B------:R-:W-:Y:S06]  /*1430*/  BRA `(.L_x_16309) ;  /* 0x00000000000c7947 */ /* 0x000fec0003800000 */
.L_x_16308:
[----:B-----5:R-:W-:-:S05]  /*1440*/  HADD2.F32 R48, -RZ, R106.H1_H1 ;  /* 0x3000006aff307230 */ /* 0x020fca0000004100 */
[----:B------:R-:W-:-:S04]  /*1450*/  FADD.FTZ R81, R48, R81 ;  /* 0x0000005130517221 */ /* 0x000fc80000010000 */
[----:B------:R-:W-:-:S07]  /*1460*/  @P1 FADD.FTZ R81, R97, R81 ;  /* 0x0000005161511221 */ /* 0x000fce0000010000 */
.L_x_16309:
[----:B------:R-:W-:Y:S01]  /*1470*/  HADD2.F32 R82, -RZ, R83.H0_H0 ;  /* 0x20000053ff527230 */ /* 0x000fe20000004100 */
[----:B------:R-:W-:Y:S06]  /*1480*/  @P2 BRA `(.L_x_16310) ;  /* 0x00000000000c2947 */ /* 0x000fec0003800000 */
[----:B------:R-:W-:Y:S05]  /*1490*/  @!P1 BRA `(.L_x_16311) ;  /* 0x0000000000149947 */ /* 0x000fea0003800000 */
[----:B-----5:R-:W-:Y:S01]  /*14a0*/  FADD.FTZ R82, R98, R82 ;  /* 0x0000005262527221 */ /* 0x020fe20000010000 */
[----:B------:R-:W-:Y:S06]  /*14b0*/  BRA `(.L_x_16311) ;  /* 0x00000000000c7947 */ /* 0x000fec0003800000 */
.L_x_16310:
[----:B-----5:R-:W-:-:S05]  /*14c0*/  HADD2.F32 R49, -RZ, R107.H0_H0 ;  /* 0x2000006bff317230 */ /* 0x020fca0000004100 */
[----:B------:R-:W-:-:S04]  /*14d0*/  FADD.FTZ R82, R49, R82 ;  /* 0x0000005231527221 */ /* 0x000fc80000010000 */
[----:B------:R-:W-:-:S07]  /*14e0*/  @P1 FADD.FTZ R82, R98, R82 ;  /* 0x0000005262521221 */ /* 0x000fce0000010000 */
.L_x_16311:
[----:B------:R-:W-:Y:S01]  /*14f0*/  HADD2.F32 R83, -RZ, R83.H1_H1 ;  /* 0x30000053ff537230 */ /* 0x000fe20000004100 */
[----:B------:R-:W-:Y:S06]  /*1500*/  @P2 BRA `(.L_x_16312) ;  /* 0x00000000000c2947 */ /* 0x000fec0003800000 */
[----:B------:R-:W-:Y:S05]  /*1510*/  @!P1 BRA `(.L_x_16313) ;  /* 0x0000000000149947 */ /* 0x000fea0003800000 */
[----:B-----5:R-:W-:Y:S01]  /*1520*/  FADD.FTZ R83, R99, R83 ;  /* 0x0000005363537221 */ /* 0x020fe20000010000 */
[----:B------:R-:W-:Y:S06]  /*1530*/  BRA `(.L_x_16313) ;  /* 0x00000000000c7947 */ /* 0x000fec0003800000 */
.L_x_16312:
[----:B-----5:R-:W-:-:S05]  /*1540*/  HADD2.F32 R48, -RZ, R107.H1_H1 ;  /* 0x3000006bff307230 */ /* 0x020fca0000004100 */
[----:B------:R-:W-:-:S04]  /*1550*/  FADD.FTZ R83, R48, R83 ;  /* 0x0000005330537221 */ /* 0x000fc80000010000 */
[----:B------:R-:W-:-:S07]  /*1560*/  @P1 FADD.FTZ R83, R99, R83 ;  /* 0x0000005363531221 */ /* 0x000fce0000010000 */
.L_x_16313:
        /* <DEDUP_REMOVED lines=19> */
.L_x_16314:
[----:B-----5:R-:W-:-:S05]  /*16a0*/  HADD2.F32 R49, -RZ, R104.H0_H0 ;  /* 0x20000068ff317230 */ /* 0x020fca0000004100 */
[----:B------:R-:W-:-:S04]  /*16b0*/  FADD.FTZ R76, R49, R76 ;  /* 0x0000004c314c7221 */ /* 0x000fc80000010000 */
[----:B------:R-:W-:-:S07]  /*16c0*/  @P1 FADD.FTZ R76, R100, R76 ;  /* 0x0000004c644c1221 */ /* 0x000fce0000010000 */
.L_x_16315:
[----:B------:R-:W-:Y:S01]  /*16d0*/  HADD2.F32 R77, -RZ, R72.H1_H1 ;  /* 0x30000048ff4d7230 */ /* 0x000fe20000004100 */
[----:B------:R-:W-:Y:S06]  /*16e0*/  @P2 BRA `(.L_x_16316) ;  /* 0x00000000000c2947 */ /* 0x000fec0003800000 */
[----:B------:R-:W-:Y:S05]  /*16f0*/  @!P1 BRA `(.L_x_16317) ;  /* 0x0000000000149947 */ /* 0x000fea0003800000 */
[----:B-----5:R-:W-:Y:S01]  /*1700*/  FADD.FTZ R77, R101, R77 ;  /* 0x0000004d654d7221 */ /* 0x020fe20000010000 */
[----:B------:R-:W-:Y:S06]  /*1710*/  BRA `(.L_x_16317) ;  /* 0x00000000000c7947 */ /* 0x000fec0003800000 */
.L_x_16316:
[----:B-----5:R-:W-:-:S05]  /*1720*/  HADD2.F32 R48, -RZ, R104.H1_H1 ;  /* 0x30000068ff307230 */ /* 0x020fca0000004100 */
[----:B------:R-:W-:-:S04]  /*1730*/  FADD.FTZ R77, R48, R77 ;  /* 0x0000004d304d7221 */ /* 0x000fc80000010000 */
[----:B------:R-:W-:-:S07]  /*1740*/  @P1 FADD.FTZ R77, R101, R77 ;  /* 0x0000004d654d1221 */ /* 0x000fce0000010000 */
.L_x_16317:
[----:B------:R-:W-:Y:S01]  /*1750*/  HADD2.F32 R78, -RZ, R73.H0_H0 ;  /* 0x20000049ff4e7230 */ /* 0x000fe20000004100 */
[----:B------:R-:W-:Y:S06]  /*1760*/  @P2 BRA `(.L_x_16318) ;  /* 0x00000000000c2947 */ /* 0x000fec0003800000 */
[----:B------:R-:W-:Y:S05]  /*1770*/  @!P1 BRA `(.L_x_16319) ;  /* 0x0000000000149947 */ /* 0x000fea0003800000 */
[----:B-----5:R-:W-:Y:S01]  /*1780*/  FADD.FTZ R78, R102, R78 ;  /* 0x0000004e664e7221 */ /* 0x020fe20000010000 */
[----:B------:R-:W-:Y:S06]  /*1790*/  BRA `(.L_x_16319) ;  /* 0x00000000000c7947 */ /* 0x000fec0003800000 */
.L_x_16318:
[----:B-----5:R-:W-:-:S05]  /*17a0*/  HADD2.F32 R49, -RZ, R105.H0_H0 ;  /* 0x20000069ff317230 */ /* 0x020fca0000004100 */
[----:B------:R-:W-:-:S04]  /*17b0*/  FADD.FTZ R78, R49, R78 ;  /* 0x0000004e314e7221 */ /* 0x000fc80000010000 */
[----:B------:R-:W-:-:S07]  /*17c0*/  @P1 FADD.FTZ R78, R102, R78 ;  /* 0x0000004e664e1221 */ /* 0x000fce0000010000 */
.L_x_16319:
[----:B------:R-:W-:Y:S01]  /*17d0*/  HADD2.F32 R79, -RZ, R73.H1_H1 ;  /* 0x30000049ff4f7230 */ /* 0x000fe20000004100 */
[----:B------:R-:W-:Y:S06]  /*17e0*/  @P2 BRA `(.L_x_16320) ;  /* 0x00000000000c2947 */ /* 0x000fec0003800000 */
[----:B------:R-:W-:Y:S05]  /*17f0*/  @!P1 BRA `(.L_x_16321) ;  /* 0x0000000000149947 */ /* 0x000fea0003800000 */
[----:B-----5:R-:W-:Y:S01]  /*1800*/  FADD.FTZ R79, R103, R79 ;  /* 0x0000004f674f7221 */ /* 0x020fe20000010000 */
[----:B------:R-:W-:Y:S06]  /*1810*/  BRA `(.L_x_16321) ;  /* 0x00000000000c7947 */ /* 0x000fec0003800000 */
.L_x_16320:
[----:B-----5:R-:W-:-:S05]  /*1820*/  HADD2.F32 R48, -RZ, R105.H1_H1 ;  /* 0x30000069ff307230 */ /* 0x020fca0000004100 */
[----:B------:R-:W-:-:S04]  /*1830*/  FADD.FTZ R79, R48, R79 ;  /* 0x0000004f304f7221 */ /* 0x000fc80000010000 */
[----:B------:R-:W-:-:S07]  /*1840*/  @P1 FADD.FTZ R79, R103, R79 ;  /* 0x0000004f674f1221 */ /* 0x000fce0000010000 */
.L_x_16321:
[----:B------:R-:W-:Y:S01]  /*1850*/  HADD2.F32 R72, -RZ, R74.H0_H0 ;  /* 0x2000004aff487230 */ /* 0x000fe20000004100 */
[----:B------:R-:W-:Y:S06]  /*1860*/  @P2 BRA `(.L_x_16322) ;  /* 0x00000000000c2947 */ /* 0x000fec0003800000 */
[----:B------:R-:W-:Y:S05]  /*1870*/  @!P1 BRA `(.L_x_16323) ;  /* 0x0000000000149947 */ /* 0x000fea0003800000 */
[----:B-----5:R-:W-:Y:S01]  /*1880*/  FADD.FTZ R72, R96, R72 ;  /* 0x0000004860487221 */ /* 0x020fe20000010000 */
[----:B------:R-:W-:Y:S06]  /*1890*/  BRA `(.L_x_16323) ;  /* 0x00000000000c7947 */ /* 0x000fec0003800000 */
.L_x_16322:
[----:B-----5:R-:W-:-:S05]  /*18a0*/  HADD2.F32 R49, -RZ, R106.H0_H0 ;  /* 0x2000006aff317230 */ /* 0x020fca0000004100 */
[----:B------:R-:W-:-:S04]  /*18b0*/  FADD.FTZ R72, R49, R72 ;  /* 0x0000004831487221 */ /* 0x000fc80000010000 */
[----:B------:R-:W-:-:S07]  /*18c0*/  @P1 FADD.FTZ R72, R96, R72 ;  /* 0x0000004860481221 */ /* 0x000fce0000010000 */
.L_x_16323:
[----:B------:R-:W-:Y:S01]  /*18d0*/  HADD2.F32 R73, -RZ, R74.H1_H1 ;  /* 0x3000004aff497230 */ /* 0x000fe20000004100 */
[----:B------:R-:W-:Y:S06]  /*18e0*/  @P2 BRA `(.L_x_16324) ;  /* 0x00000000000c2947 */ /* 0x000fec0003800000 */
[----:B------:R-:W-:Y:S05]  /*18f0*/  @!P1 BRA `(.L_x_16325) ;  /* 0x0000000000149947 */ /* 0x000fea0003800000 */
[----:B-----5:R-:W-:Y:S01]  /*1900*/  FADD.FTZ R73, R97, R73 ;  /* 0x0000004961497221 */ /* 0x020fe20000010000 */
[----:B------:R-:W-:Y:S06]  /*1910*/  BRA `(.L_x_16325) ;  /* 0x00000000000c7947 */ /* 0x000fec0003800000 */
.L_x_16324:
[----:B-----5:R-:W-:-:S05]  /*1920*/  HADD2.F32 R48, -RZ, R106.H1_H1 ;  /* 0x3000006aff307230 */ /* 0x020fca0000004100 */
[----:B------:R-:W-:-:S04]  /*1930*/  FADD.FTZ R73, R48, R73 ;  /* 0x0000004930497221 */ /* 0x000fc80000010000 */
[----:B------:R-:W-:-:S07]  /*1940*/  @P1 FADD.FTZ R73, R97, R73 ;  /* 0x0000004961491221 */ /* 0x000fce0000010000 */
.L_x_16325:
[----:B------:R-:W-:Y:S01]  /*1950*/  HADD2.F32 R74, -RZ, R75.H0_H0 ;  /* 0x2000004bff4a7230 */ /* 0x000fe20000004100 */
[----:B------:R-:W-:Y:S06]  /*1960*/  @P2 BRA `(.L_x_16326) ;  /* 0x00000000000c2947 */ /* 0x000fec0003800000 */
[----:B------:R-:W-:Y:S05]  /*1970*/  @!P1 BRA `(.L_x_16327) ;  /* 0x0000000000149947 */ /* 0x000fea0003800000 */
[----:B-----5:R-:W-:Y:S01]  /*1980*/  FADD.FTZ R74, R98, R74 ;  /* 0x0000004a624a7221 */ /* 0x020fe20000010000 */
[----:B------:R-:W-:Y:S06]  /*1990*/  BRA `(.L_x_16327) ;  /* 0x00000000000c7947 */ /* 0x000fec0003800000 */
.L_x_16326:
[----:B-----5:R-:W-:-:S05]  /*19a0*/  HADD2.F32 R49, -RZ, R107.H0_H0 ;  /* 0x2000006bff317230 */ /* 0x020fca0000004100 */
[----:B------:R-:W-:-:S04]  /*19b0*/  FADD.FTZ R74, R49, R74 ;  /* 0x0000004a314a7221 */ /* 0x000fc80000010000 */
[----:B------:R-:W-:-:S07]  /*19c0*/  @P1 FADD.FTZ R74, R98, R74 ;  /* 0x0000004a624a1221 */ /* 0x000fce0000010000 */
.L_x_16327:
[----:B------:R-:W-:Y:S01]  /*19d0*/  HADD2.F32 R75, -RZ, R75.H1_H1 ;  /* 0x3000004bff4b7230 */ /* 0x000fe20000004100 */
[----:B------:R-:W-:Y:S06]  /*19e0*/  @P2 BRA `(.L_x_16328) ;  /* 0x00000000000c2947 */ /* 0x000fec0003800000 */
[----:B------:R-:W-:Y:S05]  /*19f0*/  @!P1 BRA `(.L_x_16329) ;  /* 0x0000000000149947 */ /* 0x000fea0003800000 */
[----:B-----5:R-:W-:Y:S01]  /*1a00*/  FADD.FTZ R75, R99, R75 ;  /* 0x0000004b634b7221 */ /* 0x020fe20000010000 */
[----:B------:R-:W-:Y:S06]  /*1a10*/  BRA `(.L_x_16329) ;  /* 0x00000000000c7947 */ /* 0x000fec0003800000 */
.L_x_16328:
[----:B-----5:R-:W-:-:S05]  /*1a20*/  HADD2.F32 R48, -RZ, R107.H1_H1 ;  /* 0x3000006bff307230 */ /* 0x020fca0000004100 */
[----:B------:R-:W-:-:S04]  /*1a30*/  FADD.FTZ R75, R48, R75 ;  /* 0x0000004b304b7221 */ /* 0x000fc80000010000 */
[----:B------:R-:W-:-:S07]  /*1a40*/  @P1 FADD.FTZ R75, R99, R75 ;  /* 0x0000004b634b1221 */ /* 0x000fce0000010000 */
.L_x_16329:
        /* <DEDUP_REMOVED lines=19> */
.L_x_16330:
[----:B-----5:R-:W-:-:S05]  /*1b80*/  HADD2.F32 R45, -RZ, R104.H0_H0 ;  /* 0x20000068ff2d7230 */ /* 0x020fca0000004100 */
[----:B------:R-:W-:-:S04]  /*1b90*/  FADD.FTZ R68, R45, R68 ;  /* 0x000000442d447221 */ /* 0x000fc80000010000 */
[----:B------:R-:W-:-:S07]  /*1ba0*/  @P1 FADD.FTZ R68, R100, R68 ;  /* 0x0000004464441221 */ /* 0x000fce0000010000 */
.L_x_16331:
[----:B------:R-:W-:Y:S01]  /*1bb0*/  HADD2.F32 R69, -RZ, R116.H1_H1 ;  /* 0x30000074ff457230 */ /* 0x000fe20000004100 */
[----:B------:R-:W-:Y:S06]  /*1bc0*/  @P2 BRA `(.L_x_16332) ;  /* 0x00000000000c2947 */ /* 0x000fec0003800000 */
[----:B------:R-:W-:Y:S05]  /*1bd0*/  @!P1 BRA `(.L_x_16333) ;  /* 0x0000000000149947 */ /* 0x000fea0003800000 */
[----:B-----5:R-:W-:Y:S01]  /*1be0*/  FADD.FTZ R69, R101, R69 ;  /* 0x0000004565457221 */ /* 0x020fe20000010000 */
[----:B------:R-:W-:Y:S06]  /*1bf0*/  BRA `(.L_x_16333) ;  /* 0x00000000000c7947 */ /* 0x000fec0003800000 */
.L_x_16332:
[----:B-----5:R-:W-:-:S05]  /*1c00*/  HADD2.F32 R44, -RZ, R104.H1_H1 ;  /* 0x30000068ff2c7230 */ /* 0x020fca0000004100 */
[----:B------:R-:W-:-:S04]  /*1c10*/  FADD.FTZ R69, R44, R69 ;  /* 0x000000452c457221 */ /* 0x000fc80000010000 */
[----:B------:R-:W-:-:S07]  /*1c20*/  @P1 FADD.FTZ R69, R101, R69 ;  /* 0x0000004565451221 */ /* 0x000fce0000010000 */
.L_x_16333:
[----:B------:R-:W-:Y:S01]  /*1c30*/  HADD2.F32 R70, -RZ, R117.H0_H0 ;  /* 0x20000075ff467230 */ /* 0x000fe20000004100 */
[----:B------:R-:W-:Y:S06]  /*1c40*/  @P2 BRA `(.L_x_16334) ;  /* 0x00000000000c2947 */ /* 0x000fec0003800000 */
[----:B------:R-:W-:Y:S05]  /*1c50*/  @!P1 BRA `(.L_x_16335) ;  /* 0x0000000000149947 */ /* 0x000fea0003800000 */
[----:B-----5:R-:W-:Y:S01]  /*1c60*/  FADD.FTZ R70, R102, R70 ;  /* 0x0000004666467221 */ /* 0x020fe20000010000 */
[----:B------:R-:W-:Y:S06]  /*1c70*/  BRA `(.L_x_16335) ;  /* 0x00000000000c7947 */ /* 0x000fec0003800000 */
.L_x_16334:
[----:B-----5:R-:W-:-:S05]  /*1c80*/  HADD2.F32 R45, -RZ, R105.H0_H0 ;  /* 0x20000069ff2d7230 */ /* 0x020fca0000004100 */
[----:B------:R-:W-:-:S04]  /*1c90*/  FADD.FTZ R70, R45, R70 ;  /* 0x000000462d467221 */ /* 0x000fc80000010000 */
[----:B------:R-:W-:-:S07]  /*1ca0*/  @P1 FADD.FTZ R70, R102, R70 ;  /* 0x0000004666461221 */ /* 0x000fce0000010000 */
.L_x_16335:
[----:B------:R-:W-:Y:S01]  /*1cb0*/  HADD2.F32 R71, -RZ, R117.H1_H1 ;  /* 0x30000075ff477230 */ /* 0x000fe20000004100 */
[----:B------:R-:W-:Y:S06]  /*1cc0*/  @P2 BRA `(.L_x_16336) ;  /* 0x00000000000c2947 */ /* 0x000fec0003800000 */
[----:B------:R-:W-:Y:S05]  /*1cd0*/  @!P1 BRA `(.L_x_16337) ;  /* 0x0000000000149947 */ /* 0x000fea0003800000 */
[----:B-----5:R-:W-:Y:S01]  /*1ce0*/  FADD.FTZ R71, R103, R71 ;  /* 0x0000004767477221 */ /* 0x020fe20000010000 */
[----:B------:R-:W-:Y:S06]  /*1cf0*/  BRA `(.L_x_16337) ;  /* 0x00000000000c7947 */ /* 0x000fec0003800000 */
.L_x_16336:
[----:B-----5:R-:W-:-:S05]  /*1d00*/  HADD2.F32 R44, -RZ, R105.H1_H1 ;  /* 0x30000069ff2c7230 */ /* 0x020fca0000004100 */
[----:B------:R-:W-:-:S04]  /*1d10*/  FADD.FTZ R71, R44, R71 ;  /* 0x000000472c477221 */ /* 0x000fc80000010000 */
[----:B------:R-:W-:-:S07]  /*1d20*/  @P1 FADD.FTZ R71, R103, R71 ;  /* 0x0000004767471221 */ /* 0x000fce0000010000 */
.L_x_16337:
[----:B------:R-:W-:Y:S01]  /*1d30*/  HADD2.F32 R116, -RZ, R118.H0_H0 ;  /* 0x20000076ff747230 */ /* 0x000fe20000004100 */
[----:B------:R-:W-:Y:S06]  /*1d40*/  @P2 BRA `(.L_x_16338) ;  /* 0x00000000000c2947 */ /* 0x000fec0003800000 */
[----:B------:R-:W-:Y:S05]  /*1d50*/  @!P1 BRA `(.L_x_16339) ;  /* 0x0000000000149947 */ /* 0x000fea0003800000 */
[----:B-----5:R-:W-:Y:S01]  /*1d60*/  FADD.FTZ R116, R96, R116 ;  /* 0x0000007460747221 */ /* 0x020fe20000010000 */
[----:B------:R-:W-:Y:S06]  /*1d70*/  BRA `(.L_x_16339) ;  /* 0x00000000000c7947 */ /* 0x000fec0003800000 */
.L_x_16338:
[----:B-----5:R-:W-:-:S05]  /*1d80*/  HADD2.F32 R45, -RZ, R106.H0_H0 ;  /* 0x2000006aff2d7230 */ /* 0x020fca0000004100 */
[----:B------:R-:W-:-:S04]  /*1d90*/  FADD.FTZ R116, R45, R116 ;  /* 0x000000742d747221 */ /* 0x000fc80000010000 */
[----:B------:R-:W-:-:S07]  /*1da0*/  @P1 FADD.FTZ R116, R96, R116 ;  /* 0x0000007460741221 */ /* 0x000fce0000010000 */
.L_x_16339:
[----:B------:R-:W-:Y:S01]  /*1db0*/  HADD2.F32 R117, -RZ, R118.H1_H1 ;  /* 0x30000076ff757230 */ /* 0x000fe20000004100 */
[----:B------:R-:W-:Y:S06]  /*1dc0*/  @P2 BRA `(.L_x_16340) ;  /* 0x00000000000c2947 */ /* 0x000fec0003800000 */
[----:B------:R-:W-:Y:S05]  /*1dd0*/  @!P1 BRA `(.L_x_16341) ;  /* 0x0000000000149947 */ /* 0x000fea0003800000 */
[----:B-----5:R-:W-:Y:S01]  /*1de0*/  FADD.FTZ R117, R97, R117 ;  /* 0x0000007561757221 */ /* 0x020fe20000010000 */
[----:B------:R-:W-:Y:S06]  /*1df0*/  BRA `(.L_x_16341) ;  /* 0x00000000000c7947 */ /* 0x000fec0003800000 */
.L_x_16340:
[----:B-----5:R-:W-:-:S05]  /*1e00*/  HADD2.F32 R44, -RZ, R106.H1_H1 ;  /* 0x3000006aff2c7230 */ /* 0x020fca0000004100 */
[----:B------:R-:W-:-:S04]  /*1e10*/  FADD.FTZ R117, R44, R117 ;  /* 0x000000752c757221 */ /* 0x000fc80000010000 */
[----:B------:R-:W-:-:S07]  /*1e20*/  @P1 FADD.FTZ R117, R97, R117 ;  /* 0x0000007561751221 */ /* 0x000fce0000010000 */
.L_x_16341:
[----:B------:R-:W-:Y:S01]  /*1e30*/  HADD2.F32 R118, -RZ, R119.H0_H0 ;  /* 0x20000077ff767230 */ /* 0x000fe20000004100 */
[----:B------:R-:W-:Y:S06]  /*1e40*/  @P2 BRA `(.L_x_16342) ;  /* 0x00000000000c2947 */ /* 0x000fec0003800000 */
[----:B------:R-:W-:Y:S05]  /*1e50*/  @!P1 BRA `(.L_x_16343) ;  /* 0x0000000000149947 */ /* 0x000fea0003800000 */
[----:B-----5:R-:W-:Y:S01]  /*1e60*/  FADD.FTZ R118, R98, R118 ;  /* 0x0000007662767221 */ /* 0x020fe20000010000 */
[----:B------:R-:W-:Y:S06]  /*1e70*/  BRA `(.L_x_16343) ;  /* 0x00000000000c7947 */ /* 0x000fec0003800000 */
.L_x_16342:
[----:B-----5:R-:W-:-:S05]  /*1e80*/  HADD2.F32 R45, -RZ, R107.H0_H0 ;  /* 0x2000006bff2d7230 */ /* 0x020fca0000004100 */
[----:B------:R-:W-:-:S04]  /*1e90*/  FADD.FTZ R118, R45, R118 ;  /* 0x000000762d767221 */ /* 0x000fc80000010000 */
[----:B------:R-:W-:-:S07]  /*1ea0*/  @P1 FADD.FTZ R118, R98, R118 ;  /* 0x0000007662761221 */ /* 0x000fce0000010000 */
.L_x_16343:
[----:B------:R-:W-:Y:S01]  /*1eb0*/  HADD2.F32 R119, -RZ, R119.H1_H1 ;  /* 0x30000077ff777230 */ /* 0x000fe20000004100 */
[----:B------:R-:W-:Y:S06]  /*1ec0*/  @P2 BRA `(.L_x_16344) ;  /* 0x00000000000c2947 */ /* 0x000fec0003800000 */
[----:B------:R-:W-:Y:S05]  /*1ed0*/  @!P1 BRA `(.L_x_16345) ;  /* 0x0000000000149947 */ /* 0x000fea0003800000 */
[----:B-----5:R-:W-:Y:S01]  /*1ee0*/  FADD.FTZ R119, R99, R119 ;  /* 0x0000007763777221 */ /* 0x020fe20000010000 */
[----:B------:R-:W-:Y:S06]  /*1ef0*/  BRA `(.L_x_16345) ;  /* 0x00000000000c7947 */ /* 0x000fec0003800000 */
.L_x_16344:
[----:B-----5:R-:W-:-:S05]  /*1f00*/  HADD2.F32 R44, -RZ, R107.H1_H1 ;  /* 0x3000006bff2c7230 */ /* 0x020fca0000004100 */
[----:B------:R-:W-:-:S04]  /*1f10*/  FADD.FTZ R119, R44, R119 ;  /* 0x000000772c777221 */ /* 0x000fc80000010000 */
[----:B------:R-:W-:-:S07]  /*1f20*/  @P1 FADD.FTZ R119, R99, R119 ;  /* 0x0000007763771221 */ /* 0x000fce0000010000 */
.L_x_16345:
        /* <DEDUP_REMOVED lines=36> */
[----:B------:R-:W-:-:S04]  /*2170*/  FADD.FTZ R48, R49, R116 ;  /* 0x0000007431307221 */ /* 0x000fc80000010000 */
[----:B------:R-:W-:Y:S01]  /*2180*/  FADD.FTZ R49, R48, R117 ;  /* 0x0000007530317221 */ /* 0x000fe20000010000 */
[----:B------:R-:W-:-:S03]  /*2190*/  LOP3.LUT R48, R52, 0x7fffffc, RZ, 0xc0, !PT ;  /* 0x07fffffc34307812 */ /* 0x000fc600078ec0ff */
        /* <DEDUP_REMOVED lines=88> */
.L_x_16358:
        /* <DEDUP_REMOVED lines=10> */
[----:B---3--:R-:W-:Y:S01]  /*27c0*/  @!P4 LEA R164, R53, R52, 0x18 ;  /* 0x0000003435a4c211 */ /* 0x008fe200078ec0ff */
[----:B------:R-:W-:Y:S01]  /*27d0*/  HFMA2.MMA R53, -RZ, RZ, 0, 0 ;  /* 0x00000000ff357435 */ /* 0x000fe200000001ff */
[----:B------:R-:W-:Y:S01]  /*27e0*/  @!P2 LEA R52, R45, R48, 0x3 ;  /* 0x000000302d34a211 */ /* 0x000fe200078e18ff */
[----:B-1----:R-:W-:Y:S01]  /*27f0*/  FADD.FTZ R45, R193, R162 ;  /* 0x000000a2c12d7221 */ /* 0x002fe20000010000 */
[----:B------:R-:W-:-:S02]  /*2800*/  @!P4 LEA R162, R49, R164, 0x3 ;  /* 0x000000a431a2c211 */ /* 0x000fc400078e18ff */
[----:B------:R-:W-:Y:S02]  /*2810*/  CS2R R48, SRZ ;  /* 0x0000000000307805 */ /* 0x000fe4000001ff00 */
[----:B------:R-:W-:Y:S01]  /*2820*/  @!P4 MOV R53, 0x400 ;  /* 0x000004000035c802 */ /* 0x000fe20000000f00 */
[----:B------:R-:W-:Y:S01]  /*2830*/  @!P2 STS.64 [R52], R44 ;  /* 0x0000002c3400a388 */ /* 0x000fe20000000a00 */
[----:B------:R-:W-:Y:S02]  /*2840*/  BAR.SYNC.DEFER_BLOCKING 0x0 ;  /* 0x0000000000007b1d */ /* 0x000fe40000010000 */
[-C--:B------:R-:W-:Y:S02]  /*2850*/  I2FP.F32.S32 R195, R53.reuse ;  /* 0x0000003500c37245 */ /* 0x080fe40000201400 */
[----:B------:R-:W-:Y:S02]  /*2860*/  LOP3.LUT P2, RZ, R46, 0x1f, R127, 0xf8, !PT ;  /* 0x0000001f2eff7812 */ /* 0x000fe4000784f87f */
[----:B------:R-:W1:Y:S04]  /*2870*/  SHFL.DOWN PT, R164, R53, 0x2, 0x1f ;  /* 0x08401f0035a47f89 */ /* 0x000e6800000e0000 */
[----:B------:R-:W-:Y:S01]  /*2880*/  @!P4 LDS.64 R48, [R162] ;  /* 0x00000000a230c984 */ /* 0x000fe20000000a00 */
[----:B-1----:R-:W-:-:S02]  /*2890*/  IADD3 R166, R164, R53, RZ ;  /* 0x00000035a4a67210 */ /* 0x002fc40007ffe0ff */
[----:B------:R-:W-:Y:S02]  /*28a0*/  I2FP.F32.S32 R164, R164 ;  /* 0x000000a400a47245 */ /* 0x000fe40000201400 */
[----:B------:R-:W-:Y:S01]  /*28b0*/  I2FP.F32.S32 R168, R166 ;  /* 0x000000a600a87245 */ /* 0x000fe20000201400 */
[----:B------:R-:W1:Y:S03]  /*28c0*/  SHFL.DOWN PT, R197, R166, 0x1, 0x1f ;  /* 0x08201f00a6c57f89 */ /* 0x000e6600000e0000 */
[----:B------:R-:W2:Y:S01]  /*28d0*/  MUFU.RCP R45, R168 ;  /* 0x000000a8002d7308 */ /* 0x000ea20000001000 */
[-C--:B-1----:R-:W-:Y:S02]  /*28e0*/  IADD3 R162, R166, R197.reuse, RZ ;  /* 0x000000c5a6a27210 */ /* 0x082fe40007ffe0ff */
[----:B------:R-:W-:Y:S01]  /*28f0*/  I2FP.F32.S32 R197, R197 ;  /* 0x000000c500c57245 */ /* 0x000fe20000201400 */
[----:B0-----:R-:W0:Y:S01]  /*2900*/  SHFL.DOWN PT, R193, R48, 0x2, 0x1f ;  /* 0x08401f0030c17f89 */ /* 0x001e2200000e0000 */
[----:B------:R-:W-:-:S03]  /*2910*/  I2FP.F32.S32 R162, R162 ;  /* 0x000000a200a27245 */ /* 0x000fc60000201400 */
[----:B------:R-:W1:Y:S03]  /*2920*/  SHFL.DOWN PT, R44, R49, 0x2, 0x1f ;  /* 0x08401f00312c7f89 */ /* 0x000e6600000e0000 */
[----:B------:R-:W3:Y:S01]  /*2930*/  MUFU.RCP R162, R162 ;  /* 0x000000a200a27308 */ /* 0x000ee20000001000 */
[----:B0-----:R-:W-:-:S04]  /*2940*/  FMUL.FTZ R52, R193, R164 ;  /* 0x000000a4c1347220 */ /* 0x001fc80000410000 */
[----:B------:R-:W-:Y:S01]  /*2950*/  FFMA.FTZ R52, R195, R48, R52 ;  /* 0x00000030c3347223 */ /* 0x000fe20000010034 */
[----:B------:R-:W-:Y:S01]  /*2960*/  FADD.FTZ R48, -R193, R48 ;  /* 0x00000030c1307221 */ /* 0x000fe20000010100 */
[----:B-1----:R-:W-:Y:S02]  /*2970*/  FADD.FTZ R44, R44, R49 ;  /* 0x000000312c2c7221 */ /* 0x002fe40000010000 */
[----:B--2---:R-:W-:Y:S01]  /*2980*/  FMUL.FTZ R53, R45, R52 ;  /* 0x000000342d357220 */ /* 0x004fe20000410000 */
[----:B------:R-:W-:-:S04]  /*2990*/  FMUL.FTZ R48, R48, R48 ;  /* 0x0000003030307220 */ /* 0x000fc80000410000 */
[----:B------:R-:W0:Y:S01]  /*29a0*/  SHFL.DOWN PT, R52, R53, 0x1, 0x1f ;  /* 0x08201f0035347f89 */ /* 0x000e2200000e0000 */
[----:B------:R-:W-:-:S04]  /*29b0*/  FMUL.FTZ R48, R48, R195 ;  /* 0x000000c330307220 */ /* 0x000fc80000410000 */
[----:B------:R-:W-:-:S04]  /*29c0*/  FMUL.FTZ R48, R48, R164 ;  /* 0x000000a430307220 */ /* 0x000fc80000410000 */
[----:B------:R-:W-:-:S05]  /*29d0*/  FFMA.FTZ R44, R45, R48, R44 ;  /* 0x000000302d2c7223 */ /* 0x000fca000001002c */
[----:B------:R-:W1:Y:S01]  /*29e0*/  SHFL.DOWN PT, R45, R44, 0x1, 0x1f ;  /* 0x08201f002c2d7f89 */ /* 0x000e6200000e0000 */
[----:B0-----:R-:W-:Y:S01]  /*29f0*/  FMUL.FTZ R49, R52, R197 ;  /* 0x000000c534317220 */ /* 0x001fe20000410000 */
[----:B------:R-:W-:-:S03]  /*2a00*/  FADD.FTZ R52, R53, -R52 ;  /* 0x8000003435347221 */ /* 0x000fc60000010000 */
[----:B------:R-:W-:-:S04]  /*2a10*/  FFMA.FTZ R49, R168, R53, R49 ;  /* 0x00000035a8317223 */ /* 0x000fc80000010031 */
[----:B---3--:R-:W-:Y:S01]  /*2a20*/  FMUL.FTZ R48, R162, R49 ;  /* 0x00000031a2307220 */ /* 0x008fe20000410000 */
[----:B------:R-:W-:-:S04]  /*2a30*/  FMUL.FTZ R49, R52, R52 ;  /* 0x0000003434317220 */ /* 0x000fc80000410000 */
[----:B------:R-:W-:Y:S01]  /*2a40*/  FMUL.FTZ R49, R168, R49 ;  /* 0x00000031a8317220 */ /* 0x000fe20000410000 */
[----:B-1----:R-:W-:Y:S01]  /*2a50*/  FADD.FTZ R45, R44, R45 ;  /* 0x0000002d2c2d7221 */ /* 0x002fe20000010000 */
[----:B------:R-:W0:Y:S02]  /*2a60*/  SHFL.IDX PT, R195, R48, RZ, 0x1f ;  /* 0x00001fff30c37589 */ /* 0x000e2400000e0000 */
[----:B------:R-:W-:-:S04]  /*2a70*/  FMUL.FTZ R49, R49, R197 ;  /* 0x000000c531317220 */ /* 0x000fc80000410000 */
[----:B------:R-:W-:Y:S02]  /*2a80*/  FFMA.FTZ R45, R162, R49, R45 ;  /* 0x00000031a22d7223 */ /* 0x000fe4000001002d */
[----:B------:R-:W1:Y:S03]  /*2a90*/  LDC R49, c[0x0][0x2d8] ;  /* 0x0000b600ff317b82 */ /* 0x000e660000000800 */
[----:B------:R-:W1:Y:S01]  /*2aa0*/  SHFL.IDX PT, R44, R45, RZ, 0x1f ;  /* 0x00001fff2d2c7589 */ /* 0x000e6200000e0000 */
[C---:B0-----:R-:W-:Y:S01]  /*2ab0*/  FSEL R172, R195.reuse, RZ, !P3 ;  /* 0x000000ffc3ac7208 */ /* 0x041fe20005800000 */
[----:B------:R-:W-:-:S04]  /*2ac0*/  FMUL.FTZ R53, R195, R195 ;  /* 0x000000c3c3357220 */ /* 0x000fc80000410000 */
[C---:B------:R-:W-:Y:S01]  /*2ad0*/  FADD.FTZ R52, -R172.reuse, R84 ;  /* 0x00000054ac347221 */ /* 0x040fe20000010100 */
[----:B------:R-:W-:Y:S01]  /*2ae0*/  FSEL R84, R53, RZ, P3 ;  /* 0x000000ff35547208 */ /* 0x000fe20001800000 */
[C---:B------:R-:W-:Y:S01]  /*2af0*/  FADD.FTZ R170, -R172.reuse, R88 ;  /* 0x00000058acaa7221 */ /* 0x040fe20000010100 */
[C---:B------:R-:W-:Y:S01]  /*2b00*/  FADD.FTZ R182, -R172.reuse, R91 ;  /* 0x0000005bacb67221 */ /* 0x040fe20000010100 */
[C---:B------:R-:W-:Y:S01]  /*2b10*/  FADD.FTZ R178, -R172.reuse, R94 ;  /* 0x0000005eacb27221 */ /* 0x040fe20000010100 */
[----:B------:R-:W-:Y:S01]  /*2b20*/  FADD.FTZ R88, -R172, R90 ;  /* 0x0000005aac587221 */ /* 0x000fe20000010100 */
[----:B-1----:R-:W-:Y:S01]  /*2b30*/  FFMA.FTZ R49, R44, UR12, R49 ;  /* 0x0000000c2c317c23 */ /* 0x002fe20008010031 */
[C---:B------:R-:W-:Y:S01]  /*2b40*/  FADD.FTZ R174, -R172.reuse, R92 ;  /* 0x0000005cacae7221 */ /* 0x040fe20000010100 */
[----:B------:R-:W0:Y:S01]  /*2b50*/  @!P2 LDC.64 R44, c[0x0][0x250] ;  /* 0x00009400ff2cab82 */ /* 0x000e220000000a00 */
[C---:B------:R-:W-:Y:S01]  /*2b60*/  FADD.FTZ R94, -R172.reuse, R73 ;  /* 0x00000049ac5e7221 */ /* 0x040fe20000010100 */
[----:B------:R-:W-:Y:S01]  /*2b70*/  FADD.FTZ R49, R49, R84 ;  /* 0x0000005431317221 */ /* 0x000fe20000010000 */
[C---:B------:R-:W-:Y:S01]  /*2b80*/  FADD.FTZ R190, -R172.reuse, R75 ;  /* 0x0000004bacbe7221 */ /* 0x040fe20000010100 */
[C---:B------:R-:W-:Y:S01]  /*2b90*/  FADD.FTZ R92, -R172.reuse, R72 ;  /* 0x00000048ac5c7221 */ /* 0x040fe20000010100 */
[----:B------:R-:W-:Y:S01]  /*2ba0*/  FADD.FTZ R162, -R172, R69 ;  /* 0x00000045aca27221 */ /* 0x000fe20000010100 */
[----:B------:R-:W1:Y:S01]  /*2bb0*/  MUFU.RSQ R53, R49 ;  /* 0x0000003100357308 */ /* 0x000e620000001400 */
[----:B------:R-:W-:-:S02]  /*2bc0*/  HADD2.F32 R73, -RZ, R115.H1_H1 ;  /* 0x30000073ff497230 */ /* 0x000fc40000004100 */
[C---:B------:R-:W-:Y:S01]  /*2bd0*/  FADD.FTZ R184, -R172.reuse, R82 ;  /* 0x00000052acb87221 */ /* 0x040fe20000010100 */
[--C-:B------:R-:W-:Y:S02]  /*2be0*/  HADD2.F32 R75, -RZ, R111.reuse.H1_H1 ;  /* 0x3000006fff4b7230 */ /* 0x100fe40000004100 */
[C---:B------:R-:W-:Y:S01]  /*2bf0*/  FADD.FTZ R168, -R172.reuse, R68 ;  /* 0x00000044aca87221 */ /* 0x040fe20000010100 */
[----:B------:R-:W-:Y:S02]  /*2c00*/  HADD2.F32 R72, -RZ, R111.H0_H0 ;  /* 0x2000006fff487230 */ /* 0x000fe40000004100 */
        /* <DEDUP_REMOVED lines=23> */
[C---:B------:R-:W-:Y:S01]  /*2d80*/  FFMA.FTZ R193, R69.reuse, R73, R42 ;  /* 0x0000004945c17223 */ /* 0x040fe2000001002a */
[----:B------:R-:W-:Y:S01]  /*2d90*/  FFMA.FTZ R172, R69, R75, R10 ;  /* 0x0000004b45ac7223 */ /* 0x000fe2000001000a */
[----:B------:R0:W-:Y:S01]  /*2da0*/  @!P2 STG.E desc[UR4][R44.64], R195 ;  /* 0x000000c32c00a986 */ /* 0x0001e2000c101904 */
[----:B------:R-:W-:Y:S01]  /*2db0*/  FFMA.FTZ R71, R88, R72, R11 ;  /* 0x0000004858477223 */ /* 0x000fe2000001000b */
[----:B------:R-:W-:-:S02]  /*2dc0*/  HADD2.F32 R69, -RZ, R113.H0_H0 ;  /* 0x20000071ff457230 */ /* 0x000fc40000004100 */
[C---:B------:R-:W-:Y:S01]  /*2dd0*/  FMUL.FTZ R178, R53.reuse, R178 ;  /* 0x000000b235b27220 */ /* 0x040fe20000410000 */
[----:B------:R-:W-:Y:S02]  /*2de0*/  HADD2.F32 R72, -RZ, R109.H0_H0 ;  /* 0x2000006dff487230 */ /* 0x000fe40000004100 */
[----:B------:R-:W-:Y:S01]  /*2df0*/  FMUL.FTZ R174, R53, R174 ;  /* 0x000000ae35ae7220 */ /* 0x000fe20000410000 */
[----:B------:R-:W-:Y:S02]  /*2e00*/  HADD2.F32 R73, -RZ, R113.H1_H1 ;  /* 0x30000071ff497230 */ /* 0x000fe40000004100 */
[C---:B------:R-:W-:Y:S01]  /*2e10*/  FFMA.FTZ R74, R178.reuse, R69, R123 ;  /* 0x00000045b24a7223 */ /* 0x040fe2000001007b */
[----:B------:R-:W-:Y:S02]  /*2e20*/  HADD2.F32 R77, -RZ, R109.H1_H1 ;  /* 0x3000006dff4d7230 */ /* 0x000fe40000004100 */
[----:B------:R-:W-:Y:S01]  /*2e30*/  FFMA.FTZ R69, R178, R72, R15 ;  /* 0x00000048b2457223 */ /* 0x000fe2000001000f */
[----:B------:R-:W-:-:S02]  /*2e40*/  HADD2.F32 R49, -RZ, R115.H0_H0 ;  /* 0x20000073ff317230 */ /* 0x000fc40000004100 */
[C---:B------:R-:W-:Y:S01]  /*2e50*/  FMUL.FTZ R188, R53.reuse, R188 ;  /* 0x000000bc35bc7220 */ /* 0x040fe20000410000 */
[----:B0-----:R-:W-:Y:S02]  /*2e60*/  HADD2.F32 R44, -RZ, R108.H0_H0 ;  /* 0x2000006cff2c7230 */ /* 0x001fe40000004100 */
[----:B------:R-:W-:Y:S01]  /*2e70*/  FMUL.FTZ R45, R53, R180 ;  /* 0x000000b4352d7220 */ /* 0x000fe20000410000 */
[----:B------:R-:W-:Y:S02]  /*2e80*/  HADD2.F32 R84, -RZ, R63.H0_H0 ;  /* 0x2000003fff547230 */ /* 0x000fe40000004100 */
[----:B------:R-:W-:Y:S01]  /*2e90*/  FFMA.FTZ R182, R88, R49, R43 ;  /* 0x0000003158b67223 */ /* 0x000fe2000001002b */
[--C-:B------:R-:W-:Y:S02]  /*2ea0*/  HADD2.F32 R49, -RZ, R112.reuse.H0_H0 ;  /* 0x20000070ff317230 */ /* 0x100fe40000004100 */
[----:B------:R-:W-:Y:S01]  /*2eb0*/  FFMA.FTZ R79, R174, R44, R17 ;  /* 0x0000002cae4f7223 */ /* 0x000fe20000010011 */
[C---:B------:R-:W-:Y:S01]  /*2ec0*/  FFMA.FTZ R75, R45.reuse, R73, R122 ;  /* 0x000000492d4b7223 */ /* 0x040fe2000001007a */
[----:B------:R-:W-:Y:S01]  /*2ed0*/  FFMA.FTZ R178, R45, R77, R14 ;  /* 0x0000004d2db27223 */ /* 0x000fe2000001000e */
[----:B------:R-:W-:-:S02]  /*2ee0*/  HADD2.F32 R44, -RZ, R112.H1_H1 ;  /* 0x30000070ff2c7230 */ /* 0x000fc40000004100 */
[----:B------:R-:W-:Y:S01]  /*2ef0*/  FMUL.FTZ R45, R53, R176 ;  /* 0x000000b0352d7220 */ /* 0x000fe20000410000 */
[----:B------:R-:W-:Y:S02]  /*2f00*/  HADD2.F32 R73, -RZ, R108.H1_H1 ;  /* 0x3000006cff497230 */ /* 0x000fe40000004100 */
[----:B------:R-:W-:Y:S01]  /*2f10*/  FFMA.FTZ R49, R174, R49, R125 ;  /* 0x00000031ae317223 */ /* 0x000fe2000001007d */
[----:B------:R-:W-:Y:S02]  /*2f20*/  HADD2.F32 R77, -RZ, R67.H0_H0 ;  /* 0x20000043ff4d7230 */ /* 0x000fe40000004100 */
[C---:B------:R-:W-:Y:S01]  /*2f30*/  FFMA.FTZ R72, R45.reuse, R44, R124 ;  /* 0x0000002c2d487223 */ /* 0x040fe2000001007c */
[----:B------:R-:W-:Y:S02]  /*2f40*/  HADD2.F32 R44, -RZ, R55.H0_H0 ;  /* 0x20000037ff2c7230 */ /* 0x000fe40000004100 */
[----:B------:R-:W-:Y:S01]  /*2f50*/  FFMA.FTZ R174, R45, R73, R16 ;  /* 0x000000492dae7223 */ /* 0x000fe20000010010 */
[----:B------:R-:W-:-:S02]  /*2f60*/  HADD2.F32 R89, -RZ, R63.H1_H1 ;  /* 0x3000003fff597230 */ /* 0x000fc40000004100 */
[C---:B------:R-:W-:Y:S01]  /*2f70*/  FMUL.FTZ R184, R53.reuse, R184 ;  /* 0x000000b835b87220 */ /* 0x040fe20000410000 */
[----:B------:R-:W-:Y:S02]  /*2f80*/  HADD2.F32 R118, -RZ, R59.H1_H1 ;  /* 0x3000003bff767230 */ /* 0x000fe40000004100 */
[----:B------:R-:W-:Y:S01]  /*2f90*/  FFMA.FTZ R93, R188, R44, R133 ;  /* 0x0000002cbc5d7223 */ /* 0x000fe20000010085 */
[----:B------:R-:W-:Y:S01]  /*2fa0*/  HADD2.F32 R116, -RZ, R55.H1_H1 ;  /* 0x30000037ff747230 */ /* 0x000fe20000004100 */
[----:B------:R-:W0:Y:S01]  /*2fb0*/  @!P2 LDC.64 R44, c[0x0][0x258] ;  /* 0x00009600ff2cab82 */ /* 0x000e220000000a00 */
[----:B------:R-:W-:Y:S02]  /*2fc0*/  HADD2.F32 R88, -RZ, R67.H1_H1 ;  /* 0x30000043ff587230 */ /* 0x000fe40000004100 */
[C---:B------:R-:W-:Y:S01]  /*2fd0*/  FMUL.FTZ R83, R53.reuse, R186 ;  /* 0x000000ba35537220 */ /* 0x040fe20000410000 */
[C---:B------:R-:W-:Y:S01]  /*2fe0*/  FMUL.FTZ R73, R53.reuse, R190 ;  /* 0x000000be35497220 */ /* 0x040fe20000410000 */
[C---:B------:R-:W-:Y:S01]  /*2ff0*/  FMUL.FTZ R170, R53.reuse, R170 ;  /* 0x000000aa35aa7220 */ /* 0x040fe20000410000 */
[----:B------:R-:W-:Y:S01]  /*3000*/  FMUL.FTZ R119, R53, R48 ;  /* 0x0000003035777220 */ /* 0x000fe20000410000 */
[C---:B------:R-:W-:Y:S01]  /*3010*/  FFMA.FTZ R77, R184.reuse, R77, R35 ;  /* 0x0000004db84d7223 */ /* 0x040fe20000010023 */
[----:B------:R-:W-:Y:S01]  /*3020*/  FFMA.FTZ R95, R184, R84, R3 ;  /* 0x00000054b85f7223 */ /* 0x000fe20000010003 */
[----:B------:R-:W-:Y:S01]  /*3030*/  FFMA.FTZ R186, R83, R89, R2 ;  /* 0x0000005953ba7223 */ /* 0x000fe20000010002 */
[C---:B------:R-:W-:Y:S01]  /*3040*/  FFMA.FTZ R118, R73.reuse, R118, R26 ;  /* 0x0000007649767223 */ /* 0x040fe2000001001a */
[----:B------:R-:W-:Y:S01]  /*3050*/  FFMA.FTZ R116, R73, R116, R135 ;  /* 0x0000007449747223 */ /* 0x000fe20000010087 */
[----:B------:R-:W-:-:S02]  /*3060*/  HADD2.F32 R91, -RZ, R51.H1_H1 ;  /* 0x30000033ff5b7230 */ /* 0x000fc40000004100 */
[----:B------:R-:W-:Y:S01]  /*3070*/  FFMA.FTZ R184, R83, R88, R34 ;  /* 0x0000005853b87223 */ /* 0x000fe20000010022 */
[----:B------:R-:W-:Y:S02]  /*3080*/  HADD2.F32 R73, -RZ, R47.H1_H1 ;  /* 0x3000002fff497230 */ /* 0x000fe40000004100 */
[C---:B------:R-:W-:Y:S01]  /*3090*/  FMUL.FTZ R89, R53.reuse, R194 ;  /* 0x000000c235597220 */ /* 0x040fe20000410000 */
[----:B------:R-:W-:Y:S02]  /*30a0*/  HADD2.F32 R88, -RZ, R51.H0_H0 ;  /* 0x20000033ff587230 */ /* 0x000fe40000004100 */
[----:B------:R-:W-:Y:S01]  /*30b0*/  FMUL.FTZ R192, R53, R192 ;  /* 0x000000c035c07220 */ /* 0x000fe20000410000 */
[----:B------:R-:W-:Y:S02]  /*30c0*/  HADD2.F32 R84, -RZ, R47.H0_H0 ;  /* 0x2000002fff547230 */ /* 0x000fe40000004100 */
[----:B------:R-:W-:Y:S01]  /*30d0*/  FFMA.FTZ R117, R146, R170, R121 ;  /* 0x000000aa92757223 */ /* 0x000fe20000010079 */
[----:B------:R-:W-:Y:S01]  /*30e0*/  FFMA.FTZ R176, R147, R119, R120 ;  /* 0x0000007793b07223 */ /* 0x000fe20000010078 */
[C---:B------:R-:W-:Y:S01]  /*30f0*/  FFMA.FTZ R91, R89.reuse, R91, R18 ;  /* 0x0000005b595b7223 */ /* 0x040fe20000010012 */
[----:B------:R-:W-:Y:S01]  /*3100*/  FFMA.FTZ R89, R89, R73, R142 ;  /* 0x0000004959597223 */ /* 0x000fe2000001008e */
[C---:B------:R-:W-:Y:S01]  /*3110*/  FFMA.FTZ R88, R192.reuse, R88, R19 ;  /* 0x00000058c0587223 */ /* 0x040fe20000010013 */
[----:B------:R-:W-:Y:S01]  /*3120*/  FFMA.FTZ R84, R192, R84, R141 ;  /* 0x00000054c0547223 */ /* 0x000fe2000001008d */
[----:B------:R-:W-:Y:S01]  /*3130*/  F2FP.F16.F32.PACK_AB R73, R75, R74 ;  /* 0x0000004a4b49723e */ /* 0x000fe200000000ff */
[----:B------:R-:W-:Y:S01]  /*3140*/  FFMA.FTZ R119, R149, R119, R12 ;  /* 0x0000007795777223 */ /* 0x000fe2000001000c */
[----:B------:R-:W-:Y:S01]  /*3150*/  SHF.L.U32 R192, R191, 0x4, RZ ;  /* 0x00000004bfc07819 */ /* 0x000fe200000006ff */
[----:B0-----:R-:W-:Y:S01]  /*3160*/  @!P2 IMAD.WIDE R44, R145, 0x4, R44 ;  /* 0x00000004912ca825 */ /* 0x001fe200078e022c */
[----:B------:R-:W-:-:S03]  /*3170*/  F2FP.F16.F32.PACK_AB R74, R176, R117 ;  /* 0x00000075b04a723e */ /* 0x000fc600000000ff */
[C---:B------:R-:W-:Y:S01]  /*3180*/  FMUL.FTZ R117, R53.reuse, R85 ;  /* 0x0000005535757220 */ /* 0x040fe20000410000 */
[C---:B------:R-:W-:Y:S01]  /*3190*/  FMUL.FTZ R85, R53.reuse, R70 ;  /* 0x0000004635557220 */ /* 0x040fe20000410000 */
[----:B------:R-:W-:Y:S01]  /*31a0*/  FFMA.FTZ R70, R114, R170, R13 ;  /* 0x000000aa72467223 */ /* 0x000fe2000001000d */
[----:B------:R-:W-:Y:S01]  /*31b0*/  SHF.R.U32.HI R194, RZ, 0x1c, R191 ;  /* 0x0000001cffc27819 */ /* 0x000fe200000116bf */
[C---:B------:R-:W-:Y:S01]  /*31c0*/  FMUL.FTZ R176, R53.reuse, R86 ;  /* 0x0000005635b07220 */ /* 0x040fe20000410000 */
[----:B------:R-:W-:Y:S01]  /*31d0*/  IADD3 R48, P4, R192, UR14, RZ ;  /* 0x0000000ec0307c10 */ /* 0x000fe2000ff9e0ff */
[C---:B------:R-:W-:Y:S01]  /*31e0*/  FMUL.FTZ R87, R53.reuse, R87 ;  /* 0x0000005735577220 */ /* 0x040fe20000410000 */
[----:B------:R-:W-:Y:S01]  /*31f0*/  F2FP.F16.F32.PACK_AB R72, R72, R49 ;  /* 0x000000314848723e */ /* 0x000fe200000000ff */
[C---:B------:R-:W-:Y:S01]  /*3200*/  FMUL.FTZ R52, R53.reuse, R52 ;  /* 0x0000003435347220 */ /* 0x040fe20000410000 */
[C---:B------:R-:W-:Y:S01]  /*3210*/  FMUL.FTZ R80, R53.reuse, R80 ;  /* 0x0000005035507220 */ /* 0x040fe20000410000 */
[----:B------:R-:W-:Y:S01]  /*3220*/  FMUL.FTZ R180, R53, R81 ;  /* 0x0000005135b47220 */ /* 0x000fe20000410000 */
[----:B------:R-:W-:Y:S01]  /*3230*/  F2FP.F16.F32.PACK_AB R75, R193, R182 ;  /* 0x000000b6c14b723e */ /* 0x000fe200000000ff */
[C---:B------:R-:W-:Y:S01]  /*3240*/  FMUL.FTZ R190, R53.reuse, R78 ;  /* 0x0000004e35be7220 */ /* 0x040fe20000410000 */
[----:B------:R-:W-:Y:S01]  /*3250*/  IADD3.X R49, R194, UR15, RZ, P4, !PT ;  /* 0x0000000fc2317c10 */ /* 0x000fe2000a7fe4ff */
[----:B------:R-:W-:Y:S01]  /*3260*/  FMUL.FTZ R86, R53, R68 ;  /* 0x0000004435567220 */ /* 0x000fe20000410000 */
[----:B------:R-:W-:Y:S01]  /*3270*/  F2FP.F16.F32.PACK_AB R70, R119, R70 ;  /* 0x000000467746723e */ /* 0x000fe200000000ff */
[----:B------:R-:W-:Y:S01]  /*3280*/  FFMA.FTZ R78, R64, R176, R39 ;  /* 0x000000b0404e7223 */ /* 0x000fe20000010027 */
[----:B------:R-:W-:Y:S01]  /*3290*/  FFMA.FTZ R119, R65, R87, R38 ;  /* 0x0000005741777223 */ /* 0x000fe20000010026 */
[----:B------:R-:W-:Y:S01]  /*32a0*/  FMUL.FTZ R182, R53, R76 ;  /* 0x0000004c35b67220 */ /* 0x000fe20000410000 */
[----:B------:R0:W-:Y:S01]  /*32b0*/  @!P2 STG.E desc[UR4][R44.64], R53 ;  /* 0x000000352c00a986 */ /* 0x0001e2000c101904 */
[----:B------:R-:W-:Y:S01]  /*32c0*/  F2FP.F16.F32.PACK_AB R68, R174, R79 ;  /* 0x0000004fae44723e */ /* 0x000fe200000000ff */
[----:B------:R-:W-:-:S02]  /*32d0*/  HADD2.F32 R83, -RZ, R59.H0_H0 ;  /* 0x2000003bff537230 */ /* 0x000fc40000004100 */
[----:B------:R-:W-:Y:S01]  /*32e0*/  FFMA.FTZ R76, R110, R52, R41 ;  /* 0x000000346e4c7223 */ /* 0x000fe20000010029 */
[----:B------:R-:W-:Y:S01]  /*32f0*/  FFMA.FTZ R81, R151, R117, R40 ;  /* 0x0000007597517223 */ /* 0x000fe20000010028 */
[----:B------:R-:W-:Y:S01]  /*3300*/  FFMA.FTZ R79, R148, R80, R37 ;  /* 0x00000050944f7223 */ /* 0x000fe20000010025 */
[----:B------:R1:W-:Y:S01]  /*3310*/  STG.E.128 desc[UR4][R48.64], R72 ;  /* 0x0000004830007986 */ /* 0x0003e2000c101d04 */
[----:B------:R-:W-:Y:S01]  /*3320*/  FFMA.FTZ R83, R188, R83, R27 ;  /* 0x00000053bc537223 */ /* 0x000fe2000001001b */
[C---:B------:R-:W-:Y:S01]  /*3330*/  FMUL.FTZ R188, R53.reuse, R82 ;  /* 0x0000005235bc7220 */ /* 0x040fe20000410000 */
[C---:B------:R-:W-:Y:S01]  /*3340*/  FMUL.FTZ R90, R53.reuse, R90 ;  /* 0x0000005a355a7220 */ /* 0x040fe20000410000 */
[C---:B------:R-:W-:Y:S01]  /*3350*/  FMUL.FTZ R92, R53.reuse, R92 ;  /* 0x0000005c355c7220 */ /* 0x040fe20000410000 */
[----:B------:R-:W-:Y:S01]  /*3360*/  FMUL.FTZ R191, R53, R94 ;  /* 0x0000005e35bf7220 */ /* 0x000fe20000410000 */
[-C--:B0-----:R-:W-:Y:S01]  /*3370*/  FFMA.FTZ R44, R153, R180.reuse, R36 ;  /* 0x000000b4992c7223 */ /* 0x081fe20000010024 */
[----:B------:R-:W-:Y:S01]  /*3380*/  FFMA.FTZ R45, R157, R180, R4 ;  /* 0x000000b49d2d7223 */ /* 0x000fe20000010004 */
[C---:B------:R-:W-:Y:S01]  /*3390*/  FMUL.FTZ R168, R53.reuse, R168 ;  /* 0x000000a835a87220 */ /* 0x040fe20000410000 */
[C---:B------:R-:W-:Y:S01]  /*33a0*/  FMUL.FTZ R162, R53.reuse, R162 ;  /* 0x000000a235a27220 */ /* 0x040fe20000410000 */
[C---:B------:R-:W-:Y:S01]  /*33b0*/  FMUL.FTZ R164, R53.reuse, R164 ;  /* 0x000000a435a47220 */ /* 0x040fe20000410000 */
[----:B------:R-:W-:Y:S01]  /*33c0*/  FMUL.FTZ R166, R53, R166 ;  /* 0x000000a635a67220 */ /* 0x000fe20000410000 */
[----:B------:R-:W-:Y:S01]  /*33d0*/  FFMA.FTZ R117, R155, R117, R8 ;  /* 0x000000759b757223 */ /* 0x000fe20000010008 */
[----:B------:R-:W-:Y:S01]  /*33e0*/  SHF.L.U32 R53, R187, 0x4, RZ ;  /* 0x00000004bb357819 */ /* 0x000fe200000006ff */
[----:B------:R-:W-:Y:S01]  /*33f0*/  FFMA.FTZ R82, R56, R190, R31 ;  /* 0x000000be38527223 */ /* 0x000fe2000001001f */
[----:B------:R-:W-:Y:S01]  /*3400*/  F2FP.F16.F32.PACK_AB R71, R172, R71 ;  /* 0x00000047ac47723e */ /* 0x000fe200000000ff */
[----:B------:R-:W-:Y:S01]  /*3410*/  FFMA.FTZ R94, R152, R92, R29 ;  /* 0x0000005c985e7223 */ /* 0x000fe2000001001d */
[----:B------:R-:W-:-:S02]  /*3420*/  F2FP.F16.F32.PACK_AB R69, R178, R69 ;  /* 0x00000045b245723e */ /* 0x000fc400000000ff */
[----:B-1----:R-:W-:Y:S01]  /*3430*/  F2FP.F16.F32.PACK_AB R73, R119, R78 ;  /* 0x0000004e7749723e */ /* 0x002fe200000000ff */
        /* <DEDUP_REMOVED lines=9> */
[----:B------:R-:W-:Y:S01]  /*34d0*/  F2FP.F16.F32.PACK_AB R78, R45, R78 ;  /* 0x0000004e2d4e723e */ /* 0x000fe200000000ff */
[-C--:B------:R-:W-:Y:S01]  /*34e0*/  FFMA.FTZ R87, R57, R90.reuse, R30 ;  /* 0x0000005a39577223 */ /* 0x080fe2000001001e */
[----:B------:R-:W-:Y:S01]  /*34f0*/  IADD3.X R45, R194, UR17, RZ, P2, !PT ;  /* 0x00000011c22d7c10 */ /* 0x000fe200097fe4ff */
[----:B------:R-:W-:Y:S01]  /*3500*/  FFMA.FTZ R90, R167, R90, R130 ;  /* 0x0000005aa75a7223 */ /* 0x000fe20000010082 */
[----:B------:R-:W-:-:S02]  /*3510*/  SHF.R.U32.HI R187, RZ, 0x1c, R187 ;  /* 0x0000001cffbb7819 */ /* 0x000fc400000116bb */
[----:B------:R-:W-:Y:S01]  /*3520*/  IADD3 R48, P4, R53, UR14, RZ ;  /* 0x0000000e35307c10 */ /* 0x000fe2000ff9e0ff */
[----:B------:R0:W-:Y:S01]  /*3530*/  STG.E.128 desc[UR4][R44.64], R68 ;  /* 0x000000442c007986 */ /* 0x0001e2000c101d04 */
[----:B------:R-:W-:Y:S02]  /*3540*/  F2FP.F16.F32.PACK_AB R76, R117, R76 ;  /* 0x0000004c754c723e */ /* 0x000fe400000000ff */
[----:B------:R-:W-:Y:S02]  /*3550*/  IADD3 R52, P5, R53, UR16, RZ ;  /* 0x0000001035347c10 */ /* 0x000fe4000ffbe0ff */
[----:B------:R-:W-:Y:S01]  /*3560*/  F2FP.F16.F32.PACK_AB R77, R80, R77 ;  /* 0x0000004d504d723e */ /* 0x000fe200000000ff */
[----:B------:R-:W-:Y:S01]  /*3570*/  FFMA.FTZ R80, R62, R182, R33 ;  /* 0x000000b63e507223 */ /* 0x000fe20000010021 */
[----:B------:R-:W-:Y:S02]  /*3580*/  SHF.L.U32 R117, R189, 0x4, RZ ;  /* 0x00000004bd757819 */ /* 0x000fe400000006ff */
[----:B------:R-:W-:Y:S01]  /*3590*/  F2FP.F16.F32.PACK_AB R79, R186, R95 ;  /* 0x0000005fba4f723e */ /* 0x000fe200000000ff */
[-C--:B------:R-:W-:Y:S01]  /*35a0*/  FFMA.FTZ R95, R163, R191.reuse, R28 ;  /* 0x000000bfa35f7223 */ /* 0x080fe2000001001c */
[----:B------:R-:W-:Y:S01]  /*35b0*/  IADD3.X R49, R187, UR15, RZ, P4, !PT ;  /* 0x0000000fbb317c10 */ /* 0x000fe2000a7fe4ff */
[----:B------:R-:W-:Y:S01]  /*35c0*/  FFMA.FTZ R191, R169, R191, R132 ;  /* 0x000000bfa9bf7223 */ /* 0x000fe20000010084 */
[----:B------:R-:W-:-:S02]  /*35d0*/  IADD3.X R53, R187, UR17, RZ, P5, !PT ;  /* 0x00000011bb357c10 */ /* 0x000fc4000affe4ff */
[----:B------:R-:W-:Y:S01]  /*35e0*/  SHF.R.U32.HI R189, RZ, 0x1c, R189 ;  /* 0x0000001cffbd7819 */ /* 0x000fe200000116bd */
[----:B------:R1:W-:Y:S01]  /*35f0*/  STG.E.128 desc[UR4][R48.64], R72 ;  /* 0x0000004830007986 */ /* 0x0003e2000c101d04 */
[----:B------:R-:W-:Y:S01]  /*3600*/  F2FP.F16.F32.PACK_AB R80, R81, R80 ;  /* 0x000000505150723e */ /* 0x000fe200000000ff */
[----:B0-----:R-:W-:Y:S01]  /*3610*/  FFMA.FTZ R68, R161, R182, R0 ;  /* 0x000000b6a1447223 */ /* 0x001fe20000010000 */
[----:B------:R-:W-:Y:S01]  /*3620*/  IADD3 R44, P2, R117, UR14, RZ ;  /* 0x0000000e752c7c10 */ /* 0x000fe2000ff5e0ff */
[----:B------:R0:W-:Y:S01]  /*3630*/  STG.E.128 desc[UR4][R52.64], R76 ;  /* 0x0000004c34007986 */ /* 0x0001e2000c101d04 */
[----:B------:R-:W-:Y:S01]  /*3640*/  F2FP.F16.F32.PACK_AB R81, R87, R82 ;  /* 0x000000525751723e */ /* 0x000fe200000000ff */
[----:B------:R-:W-:Y:S01]  /*3650*/  FFMA.FTZ R69, R165, R190, R128 ;  /* 0x000000bea5457223 */ /* 0x000fe20000010080 */
[----:B------:R-:W-:Y:S01]  /*3660*/  F2FP.F16.F32.PACK_AB R82, R95, R94 ;  /* 0x0000005e5f52723e */ /* 0x000fe200000000ff */
[----:B------:R-:W-:Y:S01]  /*3670*/  FFMA.FTZ R70, R154, R92, R131 ;  /* 0x0000005c9a467223 */ /* 0x000fe20000010083 */
[----:B------:R-:W-:-:S02]  /*3680*/  F2FP.F16.F32.PACK_AB R83, R118, R83 ;  /* 0x000000537653723e */ /* 0x000fc400000000ff */
[----:B------:R-:W-:Y:S02]  /*3690*/  IADD3.X R45, R189, UR15, RZ, P2, !PT ;  /* 0x0000000fbd2d7c10 */ /* 0x000fe400097fe4ff */
[----:B------:R-:W-:Y:S02]  /*36a0*/  F2FP.F16.F32.PACK_AB R71, R116, R93 ;  /* 0x0000005d7447723e */ /* 0x000fe400000000ff */
[----:B------:R-:W-:Y:S01]  /*36b0*/  F2FP.F16.F32.PACK_AB R70, R191, R70 ;  /* 0x00000046bf46723e */ /* 0x000fe200000000ff */
[----:B------:R2:W-:Y:S01]  /*36c0*/  STG.E.128 desc[UR4][R44.64], R80 ;  /* 0x000000502c007986 */ /* 0x0005e2000c101d04 */
[----:B------:R-:W-:Y:S01]  /*36d0*/  F2FP.F16.F32.PACK_AB R69, R90, R69 ;  /* 0x000000455a45723e */ /* 0x000fe200000000ff */
[----:B-1----:R-:W-:Y:S01]  /*36e0*/  FFMA.FTZ R49, R58, R188, R129 ;  /* 0x000000bc3a317223 */ /* 0x002fe20000010081 */
[----:B------:R-:W-:Y:S01]  /*36f0*/  FFMA.FTZ R72, R54, R168, R25 ;  /* 0x000000a836487223 */ /* 0x000fe20000010019 */
[----:B------:R-:W-:Y:S01]  /*3700*/  FFMA.FTZ R73, R156, R164, R23 ;  /* 0x000000a49c497223 */ /* 0x000fe20000010017 */
[----:B------:R-:W-:Y:S01]  /*3710*/  FFMA.FTZ R48, R173, R85, R22 ;  /* 0x00000055ad307223 */ /* 0x000fe20000010016 */
[----:B0-----:R-:W-:Y:S01]  /*3720*/  FFMA.FTZ R53, R171, R162, R24 ;  /* 0x000000a2ab357223 */ /* 0x001fe20000010018 */
[----:B------:R-:W-:Y:S01]  /*3730*/  SHF.L.U32 R52, R185, 0x4, RZ ;  /* 0x00000004b9347819 */ /* 0x000fe200000006ff */
        /* <DEDUP_REMOVED lines=8> */
[----:B------:R-:W-:Y:S01]  /*37c0*/  SHF.R.U32.HI R185, RZ, 0x1c, R185 ;  /* 0x0000001cffb97819 */ /* 0x000fe200000116b9 */
[----:B------:R-:W-:Y:S01]  /*37d0*/  FFMA.FTZ R77, R179, R164, R136 ;  /* 0x000000a4b34d7223 */ /* 0x000fe20000010088 */
[----:B--2---:R-:W-:Y:S01]  /*37e0*/  FFMA.FTZ R45, R177, R86, R20 ;  /* 0x00000056b12d7223 */ /* 0x004fe20000010014 */
[----:B------:R-:W-:Y:S01]  /*37f0*/  IADD3 R44, P2, R117, UR16, RZ ;  /* 0x00000010752c7c10 */ /* 0x000fe2000ff5e0ff */
[----:B------:R-:W-:Y:S01]  /*3800*/  FFMA.FTZ R80, R181, R85, R138 ;  /* 0x00000055b5507223 */ /* 0x000fe2000001008a */
[----:B------:R-:W-:-:S02]  /*3810*/  IADD3 R48, P4, R52, UR14, RZ ;  /* 0x0000000e34307c10 */ /* 0x000fc4000ff9e0ff */
[----:B------:R-:W-:Y:S02]  /*3820*/  IADD3 R52, P5, R52, UR16, RZ ;  /* 0x0000001034347c10 */ /* 0x000fe4000ffbe0ff */
[----:B------:R-:W-:Y:S02]  /*3830*/  F2FP.F16.F32.PACK_AB R74, R45, R74 ;  /* 0x0000004a2d4a723e */ /* 0x000fe400000000ff */
[----:B------:R-:W-:Y:S02]  /*3840*/  F2FP.F16.F32.PACK_AB R78, R49, R78 ;  /* 0x0000004e314e723e */ /* 0x000fe400000000ff */
[----:B------:R-:W-:Y:S02]  /*3850*/  IADD3.X R45, R189, UR17, RZ, P2, !PT ;  /* 0x00000011bd2d7c10 */ /* 0x000fe400097fe4ff */
[----:B------:R-:W-:Y:S02]  /*3860*/  F2FP.F16.F32.PACK_AB R75, R91, R88 ;  /* 0x000000585b4b723e */ /* 0x000fe400000000ff */
[----:B------:R-:W-:Y:S01]  /*3870*/  IADD3.X R49, R185, UR15, RZ, P4, !PT ;  /* 0x0000000fb9317c10 */ /* 0x000fe2000a7fe4ff */
[----:B------:R0:W-:Y:S01]  /*3880*/  STG.E.128 desc[UR4][R44.64], R68 ;  /* 0x000000442c007986 */ /* 0x0001e2000c101d04 */
[----:B------:R-:W-:-:S02]  /*3890*/  F2FP.F16.F32.PACK_AB R76, R53, R76 ;  /* 0x0000004c354c723e */ /* 0x000fc400000000ff */
[----:B------:R-:W-:Y:S01]  /*38a0*/  F2FP.F16.F32.PACK_AB R79, R89, R84 ;  /* 0x00000054594f723e */ /* 0x000fe200000000ff */
[----:B------:R0:W-:Y:S01]  /*38b0*/  STG.E.128 desc[UR4][R48.64], R72 ;  /* 0x0000004830007986 */ /* 0x0001e2000c101d04 */
[----:B------:R-:W-:Y:S02]  /*38c0*/  F2FP.F16.F32.PACK_AB R77, R80, R77 ;  /* 0x0000004d504d723e */ /* 0x000fe400000000ff */
[----:B------:R-:W-:Y:S02]  /*38d0*/  IADD3.X R53, R185, UR17, RZ, P5, !PT ;  /* 0x00000011b9357c10 */ /* 0x000fe4000affe4ff */
[----:B------:R-:W-:Y:S02]  /*38e0*/  IADD3 R145, R145, UR18, RZ ;  /* 0x0000001291917c10 */ /* 0x000fe4000fffe0ff */
[----:B------:R-:W-:Y:S01]  /*38f0*/  SEL R162, RZ, 0x1, P1 ;  /* 0x00000001ffa27807 */ /* 0x000fe20000800000 */
[----:B------:R0:W-:Y:S01]  /*3900*/  STG.E.128 desc[UR4][R52.64], R76 ;  /* 0x0000004c34007986 */ /* 0x0001e2000c101d04 */
[----:B------:R-:W-:-:S13]  /*3910*/  ISETP.GE.AND P2, PT, R145, UR19, PT ;  /* 0x0000001391007c0c */ /* 0x000fda000bf46270 */
[----:B------:R-:W-:Y:S05]  /*3920*/  @!P2 BRA `(.L_x_16347) ;  /* 0xffffffd00090a947 */ /* 0x000fea000383ffff */
[----:B------:R-:W-:Y:S05]  /*3930*/  EXIT ;  /* 0x000000000000794d */ /* 0x000fea0003800000 */
.L_x_16346:
[----:B------:R-:W-:Y:S01]  /*3940*/  HFMA2.MMA R170, -RZ, RZ, 0, 5.9604644775390625e-08 ;  /* 0x00000001ffaa7435 */ /* 0x000fe200000001ff */
[----:B------:R-:W-:Y:S02]  /*3950*/  MOV R195, R52 ;  /* 0x0000003400c37202 */ /* 0x000fe40000000f00 */
[----:B------:R-:W-:Y:S02]  /*3960*/  MOV R197, 0x1f ;  /* 0x0000001f00c57802 */ /* 0x000fe40000000f00 */
[----:B------:R-:W-:-:S07]  /*3970*/  MOV R166, 0xffffffff ;  /* 0xffffffff00a67802 */ /* 0x000fce0000000f00 */
[----:B-----5:R-:W-:Y:S05]  /*3980*/  WARPSYNC.COLLECTIVE R166, `(.L_x_16348) ;  /* 0x00000000a6087348 */ /* 0x020fea0003c00000 */
[----:B------:R0:W1:Y:S02]  /*3990*/  SHFL.BFLY P2, R168, R195, R170, R197 ;  /* 0x0c0000aac3a87389 */ /* 0x00006400000400c5 */
[----:B01---5:R-:W-:Y:S01]  /*39a0*/  ENDCOLLECTIVE ;  /* 0x000000000000791b */ /* 0x023fe20003800000 */
.L_x_16348:
[----:B------:R-:W-:Y:S01]  /*39b0*/  HFMA2.MMA R170, -RZ, RZ, 0, 1.1920928955078125e-07 ;  /* 0x00000002ffaa7435 */ /* 0x000fe200000001ff */
[----:B------:R-:W-:-:S05]  /*39c0*/  MOV R45, R168 ;  /* 0x000000a8002d7202 */ /* 0x000fca0000000f00 */
[----:B------:R-:W-:-:S05]  /*39d0*/  FADD.FTZ R48, R52, R45 ;  /* 0x0000002d34307221 */ /* 0x000fca0000010000 */
[----:B------:R-:W-:-:S07]  /*39e0*/  MOV R195, R48 ;  /* 0x0000003000c37202 */ /* 0x000fce0000000f00 */
[----:B------:R-:W-:Y:S05]  /*39f0*/  WARPSYNC.COLLECTIVE R166, `(.L_x_16349) ;  /* 0x00000000a6087348 */ /* 0x000fea0003c00000 */
[----:B------:R0:W1:Y:S02]  /*3a00*/  SHFL.BFLY P2, R168, R195, R170, R197 ;  /* 0x0c0000aac3a87389 */ /* 0x00006400000400c5 */
[----:B01----:R-:W-:Y:S01]  /*3a10*/  ENDCOLLECTIVE ;  /* 0x000000000000791b */ /* 0x003fe20003800000 */
.L_x_16349:
[----:B------:R-:W-:Y:S01]  /*3a20*/  HFMA2.MMA R170, -RZ, RZ, 0, 2.384185791015625e-07 ;  /* 0x00000004ffaa7435 */ /* 0x000fe200000001ff */
[----:B------:R-:W-:-:S05]  /*3a30*/  MOV R45, R168 ;  /* 0x000000a8002d7202 */ /* 0x000fca0000000f00 */
[----:B------:R-:W-:-:S05]  /*3a40*/  FADD.FTZ R53, R48, R45 ;  /* 0x0000002d30357221 */ /* 0x000fca0000010000 */
[----:B------:R-:W-:-:S07]  /*3a50*/  MOV R195, R53 ;  /* 0x0000003500c37202 */ /* 0x000fce0000000f00 */
[----:B------:R-:W-:Y:S05]  /*3a60*/  WARPSYNC.COLLECTIVE R166, `(.L_x_16350) ;  /* 0x00000000a6087348 */ /* 0x000fea0003c00000 */
[----:B------:R0:W1:Y:S02]  /*3a70*/  SHFL.BFLY P2, R168, R195, R170, R197 ;  /* 0x0c0000aac3a87389 */ /* 0x00006400000400c5 */
[----:B01----:R-:W-:Y:S01]  /*3a80*/  ENDCOLLECTIVE ;  /* 0x000000000000791b */ /* 0x003fe20003800000 */
.L_x_16350:
[----:B------:R-:W-:Y:S01]  /*3a90*/  HFMA2.MMA R170, -RZ, RZ, 0, 4.76837158203125e-07 ;  /* 0x00000008ffaa7435 */ /* 0x000fe200000001ff */
[----:B------:R-:W-:-:S05]  /*3aa0*/  MOV R44, R168 ;  /* 0x000000a8002c7202 */ /* 0x000fca0000000f00 */
[----:B------:R-:W-:-:S05]  /*3ab0*/  FADD.FTZ R162, R53, R44 ;  /* 0x0000002c35a27221 */ /* 0x000fca0000010000 */
[----:B------:R-:W-:-:S07]  /*3ac0*/  MOV R195, R162 ;  /* 0x000000a200c37202 */ /* 0x000fce0000000f00 */
[----:B------:R-:W-:Y:S05]  /*3ad0*/  WARPSYNC.COLLECTIVE R166, `(.L_x_16351) ;  /* 0x00000000a6087348 */ /* 0x000fea0003c00000 */
[----:B------:R0:W1:Y:S02]  /*3ae0*/  SHFL.BFLY P2, R168, R195, R170, R197 ;  /* 0x0c0000aac3a87389 */ /* 0x00006400000400c5 */
[----:B01----:R-:W-:Y:S01]  /*3af0*/  ENDCOLLECTIVE ;  /* 0x000000000000791b */ /* 0x003fe20003800000 */
.L_x_16351:
[----:B------:R-:W-:Y:S01]  /*3b00*/  HFMA2.MMA R170, -RZ, RZ, 0, 9.5367431640625e-07 ;  /* 0x00000010ffaa7435 */ /* 0x000fe200000001ff */
[----:B------:R-:W-:-:S05]  /*3b10*/  MOV R45, R168 ;  /* 0x000000a8002d7202 */ /* 0x000fca0000000f00 */
[----:B------:R-:W-:-:S05]  /*3b20*/  FADD.FTZ R164, R162, R45 ;  /* 0x0000002da2a47221 */ /* 0x000fca0000010000 */
[----:B------:R-:W-:-:S07]  /*3b30*/  MOV R195, R164 ;  /* 0x000000a400c37202 */ /* 0x000fce0000000f00 */
[----:B------:R-:W-:Y:S05]  /*3b40*/  WARPSYNC.COLLECTIVE R166, `(.L_x_16352) ;  /* 0x00000000a6087348 */ /* 0x000fea0003c00000 */
[----:B------:R0:W1:Y:S02]  /*3b50*/  SHFL.BFLY P2, R168, R195, R170, R197 ;  /* 0x0c0000aac3a87389 */ /* 0x00006400000400c5 */
[----:B01----:R-:W-:Y:S01]  /*3b60*/  ENDCOLLECTIVE ;  /* 0x000000000000791b */ /* 0x003fe20003800000 */
.L_x_16352:
        /* <DEDUP_REMOVED lines=72> */
.L_x_16353:
[----:B------:R-:W-:Y:S01]  /*3ff0*/  HFMA2.MMA R170, -RZ, RZ, 0, 1.1920928955078125e-07 ;  /* 0x00000002ffaa7435 */ /* 0x000fe200000001ff */
[----:B------:R-:W-:-:S05]  /*4000*/  MOV R48, R168 ;  /* 0x000000a800307202 */ /* 0x000fca0000000f00 */
[----:B------:R-:W-:-:S05]  /*4010*/  FADD.FTZ R48, R45, R48 ;  /* 0x000000302d307221 */ /* 0x000fca0000010000 */
[----:B------:R-:W-:-:S07]  /*4020*/  MOV R195, R48 ;  /* 0x0000003000c37202 */ /* 0x000fce0000000f00 */
[----:B------:R-:W-:Y:S05]  /*4030*/  WARPSYNC.COLLECTIVE R166, `(.L_x_16354) ;  /* 0x00000000a6087348 */ /* 0x000fea0003c00000 */
[----:B------:R0:W1:Y:S02]  /*4040*/  SHFL.BFLY P2, R168, R195, R170, R197 ;  /* 0x0c0000aac3a87389 */ /* 0x00006400000400c5 */
[----:B01----:R-:W-:Y:S01]  /*4050*/  ENDCOLLECTIVE ;  /* 0x000000000000791b */ /* 0x003fe20003800000 */
.L_x_16354:
[----:B------:R-:W-:Y:S01]  /*4060*/  HFMA2.MMA R170, -RZ, RZ, 0, 2.384185791015625e-07 ;  /* 0x00000004ffaa7435 */ /* 0x000fe200000001ff */
[----:B------:R-:W-:-:S05]  /*4070*/  MOV R53, R168 ;  /* 0x000000a800357202 */ /* 0x000fca0000000f00 */
[----:B------:R-:W-:-:S05]  /*4080*/  FADD.FTZ R53, R48, R53 ;  /* 0x0000003530357221 */ /* 0x000fca0000010000 */
[----:B------:R-:W-:-:S07]  /*4090*/  MOV R195, R53 ;  /* 0x0000003500c37202 */ /* 0x000fce0000000f00 */
[----:B------:R-:W-:Y:S05]  /*40a0*/  WARPSYNC.COLLECTIVE R166, `(.L_x_16355) ;  /* 0x00000000a6087348 */ /* 0x000fea0003c00000 */
[----:B------:R0:W1:Y:S02]  /*40b0*/  SHFL.BFLY P2, R168, R195, R170, R197 ;  /* 0x0c0000aac3a87389 */ /* 0x00006400000400c5 */
[----:B01----:R-:W-:Y:S01]  /*40c0*/  ENDCOLLECTIVE ;  /* 0x000000000000791b */ /* 0x003fe20003800000 */
.L_x_16355:
[----:B------:R-:W-:Y:S01]  /*40d0*/  HFMA2.MMA R170, -RZ, RZ, 0, 4.76837158203125e-07 ;  /* 0x00000008ffaa7435 */ /* 0x000fe200000001ff */
[----:B------:R-:W-:-:S05]  /*40e0*/  MOV R52, R168 ;  /* 0x000000a800347202 */ /* 0x000fca0000000f00 */
[----:B------:R-:W-:-:S05]  /*40f0*/  FADD.FTZ R52, R53, R52 ;  /* 0x0000003435347221 */ /* 0x000fca0000010000 */
[----:B------:R-:W-:-:S07]  /*4100*/  MOV R195, R52 ;  /* 0x0000003400c37202 */ /* 0x000fce0000000f00 */
[----:B------:R-:W-:Y:S05]  /*4110*/  WARPSYNC.COLLECTIVE R166, `(.L_x_16356) ;  /* 0x00000000a6087348 */ /* 0x000fea0003c00000 */
[----:B------:R0:W1:Y:S02]  /*4120*/  SHFL.BFLY P2, R168, R195, R170, R197 ;  /* 0x0c0000aac3a87389 */ /* 0x00006400000400c5 */
[----:B01----:R-:W-:Y:S01]  /*4130*/  ENDCOLLECTIVE ;  /* 0x000000000000791b */ /* 0x003fe20003800000 */
.L_x_16356:
[----:B------:R-:W-:Y:S01]  /*4140*/  HFMA2.MMA R170, -RZ, RZ, 0, 9.5367431640625e-07 ;  /* 0x00000010ffaa7435 */ /* 0x000fe200000001ff */
[----:B------:R-:W-:-:S05]  /*4150*/  MOV R193, R168 ;  /* 0x000000a800c17202 */ /* 0x000fca0000000f00 */
[----:B------:R-:W-:-:S05]  /*4160*/  FADD.FTZ R193, R52, R193 ;  /* 0x000000c134c17221 */ /* 0x000fca0000010000 */
[----:B------:R-:W-:-:S07]  /*4170*/  MOV R195, R193 ;  /* 0x000000c100c37202 */ /* 0x000fce0000000f00 */
[----:B------:R-:W-:Y:S05]  /*4180*/  WARPSYNC.COLLECTIVE R166, `(.L_x_16357) ;  /* 0x00000000a6087348 */ /* 0x000fea0003c00000 */
[----:B------:R0:W1:Y:S02]  /*4190*/  SHFL.BFLY P2, R168, R195, R170, R197 ;  /* 0x0c0000aac3a87389 */ /* 0x00006400000400c5 */
[----:B01----:R-:W-:Y:S01]  /*41a0*/  ENDCOLLECTIVE ;  /* 0x000000000000791b */ /* 0x003fe20003800000 */
.L_x_16357:
[----:B------:R-:W-:Y:S01]  /*41b0*/  MOV R162, R168 ;  /* 0x000000a800a27202 */ /* 0x000fe20000000f00 */
[----:B------:R-:W-:Y:S06]  /*41c0*/  BRA `(.L_x_16358) ;  /* 0xffffffe400547947 */ /* 0x000fec000383ffff */
.L_x_16359:
        /* <DEDUP_REMOVED lines=11> */
.L_x_27069:


//--------------------- .text._ZN10layer_norm31ln_parallel_residual_fwd_kernelINS_13Kernel_traitsI6__halfS2_fS2_fjLj4096ELj1ELj1ELj4ELj16ENS_18Kernel_traits_baseILj4096ES2_S2_fS2_fjLj128EEEEELb0ELb1ELb0EEEvNS_9FwdParamsE --------------------------
	.section	.text._ZN10layer_norm31ln_parallel_residual_fwd_kernelINS_13Kernel_traitsI6__halfS2_fS2_fjLj4096ELj1ELj1ELj4ELj16ENS_18Kernel_traits_baseILj4096ES2_S2_fS2_fjLj128EEEEELb0ELb1ELb0EEEvNS_9FwdParamsE,"ax",@progbits
	.align	128
        .global         _ZN10layer_norm31ln_parallel_residual_fwd_kernelINS_13Kernel_traitsI6__halfS2_fS2_fjLj4096ELj1ELj1ELj4ELj16ENS_18Kernel_traits_baseILj4096ES2_S2_fS2_fjLj128EEEEELb0ELb1ELb0EEEvNS_9FwdParamsE
        .type           _ZN10layer_norm31ln_parallel_residual_fwd_kernelINS_13Kernel_traitsI6__halfS2_fS2_fjLj4096ELj1ELj1ELj4ELj16ENS_18Kernel_traits_baseILj4096ES2_S2_fS2_fjLj128EEEEELb0ELb1ELb0EEEvNS_9FwdParamsE,@function
        .size           _ZN10layer_norm31ln_parallel_residual_fwd_kernelINS_13Kernel_traitsI6__halfS2_fS2_fjLj4096ELj1ELj1ELj4ELj16ENS_18Kernel_traits_baseILj4096ES2_S2_fS2_fjLj128EEEEELb0ELb1ELb0EEEvNS_9FwdParamsE,(.L_x_27070 - _ZN10layer_norm31ln_parallel_residual_fwd_kernelINS_13Kernel_traitsI6__halfS2_fS2_fjLj4096ELj1ELj1ELj4ELj16ENS_18Kernel_traits_baseILj4096ES2_S2_fS2_fjLj128EEEEELb0ELb1ELb0EEEvNS_9FwdParamsE)
        .other          _ZN10layer_norm31ln_parallel_residual_fwd_kernelINS_13Kernel_traitsI6__halfS2_fS2_fjLj4096ELj1ELj1ELj4ELj16ENS_18Kernel_traits_baseILj4096ES2_S2_fS2_fjLj128EEEEELb0ELb1ELb0EEEvNS_9FwdParamsE,@"STO_CUDA_ENTRY STV_DEFAULT"
_ZN10layer_norm31ln_parallel_residual_fwd_kernelINS_13Kernel_traitsI6__halfS2_fS2_fjLj4096ELj1ELj1ELj4ELj16ENS_18Kernel_traits_baseILj4096ES2_S2_fS2_fjLj128EEEEELb0ELb1ELb0EEEvNS_9FwdParamsE:
.text._ZN10layer_norm31ln_parallel_residual_fwd_kernelINS_13Kernel_traitsI6__halfS2_fS2_fjLj4096ELj1ELj1ELj4ELj16ENS_18Kernel_traits_baseILj4096ES2_S2_fS2_fjLj128EEEEELb0ELb1ELb0EEEvNS_9FwdParamsE:
        /* <DEDUP_REMOVED lines=27> */
[----:B------:R-:W-:Y:S02]  /*01b0*/  LOP3.LUT R7, R7, 0x80, RZ, 0xfc, !PT ;  /* 0x0000008007077812 */ /* 0x000fe400078efcff */
[----:B------:R-:W-:Y:S02]  /*01c0*/  @!P2 CS2R R44, SRZ ;  /* 0x00000000002ca805 */ /* 0x000fe4000001ff00 */
[----:B0-----:R-:W-:-:S07]  /*01d0*/  @!P2 CS2R R46, SRZ ;  /* 0x00000000002ea805 */ /* 0x001fce000001ff00 */
.L_x_16361:
[----:B------:R-:W-:Y:S05]  /*01e0*/  BSYNC B0 ;  /* 0x0000000000007941 */ /* 0x000fea0003800000 */
.L_x_16360:
        /* <DEDUP_REMOVED lines=14> */
.L_x_16363:
[----:B------:R-:W-:Y:S05]  /*02d0*/  BSYNC B0 ;  /* 0x0000000000007941 */ /* 0x000fea0003800000 */
.L_x_16362:
        /* <DEDUP_REMOVED lines=14> */
.L_x_16365:
[----:B------:R-:W-:Y:S05]  /*03c0*/  BSYNC B0 ;  /* 0x0000000000007941 */ /* 0x000fea0003800000 */
.L_x_16364:
        /* <DEDUP_REMOVED lines=13> */
.L_x_16367:
[----:B------:R-:W-:Y:S05]  /*04a0*/  BSYNC B0 ;  /* 0x0000000000007941 */ /* 0x000fea0003800000 */
.L_x_16366:
[----:B------:R-:W0:Y:S02]  /*04b0*/  S2UR UR6, SR_CTAID.X ;  /* 0x00000000000679c3 */ /* 0x000e240000002500 */
[----:B0-----:R-:W-:Y:S01]  /*04c0*/  LEA.HI R119, R68, UR6, RZ, 0x19 ;  /* 0x0000000644777c11 */ /* 0x001fe2000f8fc8ff */
[----:B------:R-:W-:-:S03]  /*04d0*/  ULDC UR6, c[0x0][0x214] ;  /* 0x0000850000067ab9 */ /* 0x000fc60000000800 */
[----:B------:R-:W-:-:S13]  /*04e0*/  ISETP.GE.AND P2, PT, R119, UR6, PT ;  /* 0x0000000677007c0c */ /* 0x000fda000bf46270 */
[----:B------:R-:W-:Y:S05]  /*04f0*/  @P2 EXIT ;  /* 0x000000000000294d */ /* 0x000fea0003800000 */
[----:B------:R-:W-:Y:S01]  /*0500*/  SHF.R.S32.HI R48, RZ, 0x3, R48 ;  /* 0x00000003ff307819 */ /* 0x000fe20000011430 */
[--C-:B-----5:R-:W-:Y:S01]  /*0510*/  HADD2.F32 R0, -RZ, R20.reuse.H0_H0 ;  /* 0x20000014ff007230 */ /* 0x120fe20000004100 */
[----:B------:R-:W-:Y:S01]  /*0520*/  HFMA2.MMA R64, -RZ, RZ, 0, 5.9604644775390625e-08 ;  /* 0x00000001ff407435 */ /* 0x000fe200000001ff */
        /* <DEDUP_REMOVED lines=30> */
[--C-:B------:R-:W-:Y:S01]  /*0710*/  HADD2.F32 R9, -RZ, R44.reuse.H0_H0 ;  /* 0x2000002cff097230 */ /* 0x100fe20000004100 */
[----:B------:R-:W-:Y:S01]  /*0720*/  ULDC.U8 UR6, c[0x0][0x2a0] ;  /* 0x0000a80000067ab9 */ /* 0x000fe20000000000 */
[----:B------:R-:W-:Y:S01]  /*0730*/  HADD2.F32 R8, -RZ, R44.H1_H1 ;  /* 0x3000002cff087230 */ /* 0x000fe20000004100 */
[----:B------:R-:W-:Y:S01]  /*0740*/  SHF.L.U32 R117, R23, 0x3, RZ ;  /* 0x0000000317757819 */ /* 0x000fe200000006ff */
[--C-:B------:R-:W-:Y:S01]  /*0750*/  HADD2.F32 R7, -RZ, R45.reuse.H0_H0 ;  /* 0x2000002dff077230 */ /* 0x100fe20000004100 */
[----:B------:R-:W-:Y:S01]  /*0760*/  UISETP.NE.AND UP0, UPT, UR6, URZ, UPT ;  /* 0x0000003f0600728c */ /* 0x000fe2000bf05270 */
        /* <DEDUP_REMOVED lines=51> */
.L_x_16449:
        /* <DEDUP_REMOVED lines=28> */
.L_x_16370:
[----:B-----5:R-:W-:-:S05]  /*0c60*/  HADD2.F32 R33, -RZ, R20.H0_H0 ;  /* 0x20000014ff217230 */ /* 0x020fca0000004100 */
[----:B------:R-:W-:-:S04]  /*0c70*/  FADD.FTZ R32, R33, R32 ;  /* 0x0000002021207221 */ /* 0x000fc80000010000 */
[----:B------:R-:W-:-:S07]  /*0c80*/  @P2 FADD.FTZ R32, R24, R32 ;  /* 0x0000002018202221 */ /* 0x000fce0000010000 */
.L_x_16371:
[----:B------:R-:W-:Y:S01]  /*0c90*/  HADD2.F32 R33, -RZ, R36.H1_H1 ;  /* 0x30000024ff217230 */ /* 0x000fe20000004100 */
[----:B------:R-:W-:Y:S06]  /*0ca0*/  @P3 BRA `(.L_x_16372) ;  /* 0x00000000000c3947 */ /* 0x000fec0003800000 */
[----:B------:R-:W-:Y:S05]  /*0cb0*/  @!P2 BRA `(.L_x_16373) ;  /* 0x000000000014a947 */ /* 0x000fea0003800000 */
[----:B-----5:R-:W-:Y:S01]  /*0cc0*/  FADD.FTZ R33, R25, R33 ;  /* 0x0000002119217221 */ /* 0x020fe20000010000 */
[----:B------:R-:W-:Y:S06]  /*0cd0*/  BRA `(.L_x_16373) ;  /* 0x00000000000c7947 */ /* 0x000fec0003800000 */
.L_x_16372:
[----:B-----5:R-:W-:-:S05]  /*0ce0*/  HADD2.F32 R34, -RZ, R20.H1_H1 ;  /* 0x30000014ff227230 */ /* 0x020fca0000004100 */
[----:B------:R-:W-:-:S04]  /*0cf0*/  FADD.FTZ R33, R34, R33 ;  /* 0x0000002122217221 */ /* 0x000fc80000010000 */
[----:B------:R-:W-:-:S07]  /*0d00*/  @P2 FADD.FTZ R33, R25, R33 ;  /* 0x0000002119212221 */ /* 0x000fce0000010000 */
.L_x_16373:
[----:B------:R-:W-:Y:S01]  /*0d10*/  HADD2.F32 R34, -RZ, R37.H0_H0 ;  /* 0x20000025ff227230 */ /* 0x000fe20000004100 */
[----:B------:R-:W-:Y:S06]  /*0d20*/  @P3 BRA `(.L_x_16374) ;  /* 0x00000000000c3947 */ /* 0x000fec0003800000 */
[----:B------:R-:W-:Y:S05]  /*0d30*/  @!P2 BRA `(.L_x_16375) ;  /* 0x000000000014a947 */ /* 0x000fea0003800000 */
[----:B-----5:R-:W-:Y:S01]  /*0d40*/  FADD.FTZ R34, R26, R34 ;  /* 0x000000221a227221 */ /* 0x020fe20000010000 */
[----:B------:R-:W-:Y:S06]  /*0d50*/  BRA `(.L_x_16375) ;  /* 0x00000000000c7947 */ /* 0x000fec0003800000 */
.L_x_16374:
[----:B-----5:R-:W-:-:S05]  /*0d60*/  HADD2.F32 R35, -RZ, R21.H0_H0 ;  /* 0x20000015ff237230 */ /* 0x020fca0000004100 */
[----:B------:R-:W-:-:S04]  /*0d70*/  FADD.FTZ R34, R35, R34 ;  /* 0x0000002223227221 */ /* 0x000fc80000010000 */
[----:B------:R-:W-:-:S07]  /*0d80*/  @P2 FADD.FTZ R34, R26, R34 ;  /* 0x000000221a222221 */ /* 0x000fce0000010000 */
.L_x_16375:
[----:B------:R-:W-:Y:S01]  /*0d90*/  HADD2.F32 R35, -RZ, R37.H1_H1 ;  /* 0x30000025ff237230 */ /* 0x000fe20000004100 */
[----:B------:R-:W-:Y:S06]  /*0da0*/  @P3 BRA `(.L_x_16376) ;  /* 0x00000000000c3947 */ /* 0x000fec0003800000 */
[----:B------:R-:W-:Y:S05]  /*0db0*/  @!P2 BRA `(.L_x_16377) ;  /* 0x000000000014a947 */ /* 0x000fea0003800000 */
[----:B-----5:R-:W-:Y:S01]  /*0dc0*/  FADD.FTZ R35, R27, R35 ;  /* 0x000000231b237221 */ /* 0x020fe20000010000 */
[----:B------:R-:W-:Y:S06]  /*0dd0*/  BRA `(.L_x_16377) ;  /* 0x00000000000c7947 */ /* 0x000fec0003800000 */
.L_x_16376:
[----:B-----5:R-:W-:-:S05]  /*0de0*/  HADD2.F32 R36, -RZ, R21.H1_H1 ;  /* 0x30000015ff247230 */ /* 0x020fca0000004100 */
[----:B------:R-:W-:-:S04]  /*0df0*/  FADD.FTZ R35, R36, R35 ;  /* 0x0000002324237221 */ /* 0x000fc80000010000 */
[----:B------:R-:W-:-:S07]  /*0e00*/  @P2 FADD.FTZ R35, R27, R35 ;  /* 0x000000231b232221 */ /* 0x000fce0000010000 */
.L_x_16377:
[----:B------:R-:W-:Y:S01]  /*0e10*/  HADD2.F32 R36, -RZ, R38.H0_H0 ;  /* 0x20000026ff247230 */ /* 0x000fe20000004100 */
[----:B------:R-:W-:Y:S06]  /*0e20*/  @P3 BRA `(.L_x_16378) ;  /* 0x00000000000c3947 */ /* 0x000fec0003800000 */
[----:B------:R-:W-:Y:S05]  /*0e30*/  @!P2 BRA `(.L_x_16379) ;  /* 0x000000000014a947 */ /* 0x000fea0003800000 */
[----:B-----5:R-:W-:Y:S01]  /*0e40*/  FADD.FTZ R36, R28, R36 ;  /* 0x000000241c247221 */ /* 0x020fe20000010000 */
[----:B------:R-:W-:Y:S06]  /*0e50*/  BRA `(.L_x_16379) ;  /* 0x00000000000c7947 */ /* 0x000fec0003800000 */
.L_x_16378:
[----:B-----5:R-:W-:-:S05]  /*0e60*/  HADD2.F32 R37, -RZ, R22.H0_H0 ;  /* 0x20000016ff257230 */ /* 0x020fca0000004100 */
[----:B------:R-:W-:-:S04]  /*0e70*/  FADD.FTZ R36, R37, R36 ;  /* 0x0000002425247221 */ /* 0x000fc80000010000 */
[----:B------:R-:W-:-:S07]  /*0e80*/  @P2 FADD.FTZ R36, R28, R36 ;  /* 0x000000241c242221 */ /* 0x000fce0000010000 */
.L_x_16379:
[----:B------:R-:W-:Y:S01]  /*0e90*/  HADD2.F32 R37, -RZ, R38.H1_H1 ;  /* 0x30000026ff257230 */ /* 0x000fe20000004100 */
[----:B------:R-:W-:Y:S06]  /*0ea0*/  @P3 BRA `(.L_x_16380) ;  /* 0x00000000000c3947 */ /* 0x000fec0003800000 */
[----:B------:R-:W-:Y:S05]  /*0eb0*/  @!P2 BRA `(.L_x_16381) ;  /* 0x000000000014a947 */ /* 0x000fea0003800000 */
[----:B-----5:R-:W-:Y:S01]  /*0ec0*/  FADD.FTZ R37, R29, R37 ;  /* 0x000000251d257221 */ /* 0x020fe20000010000 */
[----:B------:R-:W-:Y:S06]  /*0ed0*/  BRA `(.L_x_16381) ;  /* 0x00000000000c7947 */ /* 0x000fec0003800000 */
.L_x_16380:
[----:B-----5:R-:W-:-:S05]  /*0ee0*/  HADD2.F32 R38, -RZ, R22.H1_H1 ;  /* 0x30000016ff267230 */ /* 0x020fca0000004100 */
[----:B------:R-:W-:-:S04]  /*0ef0*/  FADD.FTZ R37, R38, R37 ;  /* 0x0000002526257221 */ /* 0x000fc80000010000 */
[----:B------:R-:W-:-:S07]  /*0f00*/  @P2 FADD.FTZ R37, R29, R37 ;  /* 0x000000251d252221 */ /* 0x000fce0000010000 */
.L_x_16381:
[----:B------:R-:W-:Y:S01]  /*0f10*/  HADD2.F32 R38, -RZ, R39.H0_H0 ;  /* 0x20000027ff267230 */ /* 0x000fe20000004100 */
[----:B------:R-:W-:Y:S06]  /*0f20*/  @P3 BRA `(.L_x_16382) ;  /* 0x00000000000c3947 */ /* 0x000fec0003800000 */
[----:B------:R-:W-:Y:S05]  /*0f30*/  @!P2 BRA `(.L_x_16383) ;  /* 0x000000000014a947 */ /* 0x000fea0003800000 */
[----:B-----5:R-:W-:Y:S01]  /*0f40*/  FADD.FTZ R38, R30, R38 ;  /* 0x000000261e267221 */ /* 0x020fe20000010000 */
[----:B------:R-:W-:Y:S06]  /*0f50*/  BRA `(.L_x_16383) ;  /* 0x00000000000c7947 */ /* 0x000fec0003800000 */
.L_x_16382:
[----:B-----5:R-:W-:-:S05]  /*0f60*/  HADD2.F32 R65, -RZ, R23.H0_H0 ;  /* 0x20000017ff417230 */ /* 0x020fca0000004100 */
[----:B------:R-:W-:-:S04]  /*0f70*/  FADD.FTZ R38, R65, R38 ;  /* 0x0000002641267221 */ /* 0x000fc80000010000 */
[----:B------:R-:W-:-:S07]  /*0f80*/  @P2 FADD.FTZ R38, R30, R38 ;  /* 0x000000261e262221 */ /* 0x000fce0000010000 */
.L_x_16383:
[----:B------:R-:W-:Y:S01]  /*0f90*/  HADD2.F32 R39, -RZ, R39.H1_H1 ;  /* 0x30000027ff277230 */ /* 0x000fe20000004100 */
[----:B------:R-:W-:Y:S06]  /*0fa0*/  @P3 BRA `(.L_x_16384) ;  /* 0x00000000000c3947 */ /* 0x000fec0003800000 */
[----:B------:R-:W-:Y:S05]  /*0fb0*/  @!P2 BRA `(.L_x_16385) ;  /* 0x000000000014a947 */ /* 0x000fea0003800000 */
[----:B-----5:R-:W-:Y:S01]  /*0fc0*/  FADD.FTZ R39, R31, R39 ;  /* 0x000000271f277221 */ /* 0x020fe20000010000 */
[----:B------:R-:W-:Y:S06]  /*0fd0*/  BRA `(.L_x_16385) ;  /* 0x00000000000c7947 */ /* 0x000fec0003800000 */
.L_x_16384:
[----:B-----5:R-:W-:-:S05]  /*0fe0*/  HADD2.F32 R66, -RZ, R23.H1_H1 ;  /* 0x30000017ff427230 */ /* 0x020fca0000004100 */
[----:B------:R-:W-:-:S04]  /*0ff0*/  FADD.FTZ R39, R66, R39 ;  /* 0x0000002742277221 */ /* 0x000fc80000010000 */
[----:B------:R-:W-:-:S07]  /*1000*/  @P2 FADD.FTZ R39, R31, R39 ;  /* 0x000000271f272221 */ /* 0x000fce0000010000 */
.L_x_16385:
[C---:B------:R-:W-:Y:S02]  /*1010*/  LEA R66, P2, R116.reuse, UR10, 0x5 ;  /* 0x0000000a74427c11 */ /* 0x040fe4000f8428ff */
[C---:B------:R-:W-:Y:S02]  /*1020*/  IADD3 R65, R116.reuse, 0x80, RZ ;  /* 0x0000008074417810 */ /* 0x040fe40007ffe0ff */
[----:B------:R-:W-:-:S05]  /*1030*/  LEA.HI.X R67, R116, UR11, RZ, 0x5, P2 ;  /* 0x0000000b74437c11 */ /* 0x000fca00090f2cff */
[----:B------:R0:W-:Y:S04]  /*1040*/  STG.E.128 desc[UR4][R66.64], R32 ;  /* 0x0000002042007986 */ /* 0x0001e8000c101d04 */
[----:B------:R0:W-:Y:S02]  /*1050*/  STG.E.128 desc[UR4][R66.64+0x10], R36 ;  /* 0x0000102442007986 */ /* 0x0001e4000c101d04 */
.L_x_16369:
[----:B------:R-:W-:Y:S05]  /*1060*/  BSYNC B0 ;  /* 0x0000000000007941 */ /* 0x000fea0003800000 */
.L_x_16368:
        /* <DEDUP_REMOVED lines=24> */
.L_x_16388:
[----:B-----5:R-:W-:-:S05]  /*11f0*/  HADD2.F32 R41, -RZ, R20.H0_H0 ;  /* 0x20000014ff297230 */ /* 0x020fca0000004100 */
[----:B------:R-:W-:-:S04]  /*1200*/  FADD.FTZ R40, R41, R40 ;  /* 0x0000002829287221 */ /* 0x000fc80000010000 */
[----:B------:R-:W-:-:S07]  /*1210*/  @P2 FADD.FTZ R40, R24, R40 ;  /* 0x0000002818282221 */ /* 0x000fce0000010000 */
.L_x_16389:
[----:B------:R-:W-:Y:S01]  /*1220*/  HADD2.F32 R41, -RZ, R44.H1_H1 ;  /* 0x3000002cff297230 */ /* 0x000fe20000004100 */
[----:B------:R-:W-:Y:S06]  /*1230*/  @P3 BRA `(.L_x_16390) ;  /* 0x00000000000c3947 */ /* 0x000fec0003800000 */
[----:B------:R-:W-:Y:S05]  /*1240*/  @!P2 BRA `(.L_x_16391) ;  /* 0x000000000014a947 */ /* 0x000fea0003800000 */
[----:B-----5:R-:W-:Y:S01]  /*1250*/  FADD.FTZ R41, R25, R41 ;  /* 0x0000002919297221 */ /* 0x020fe20000010000 */
[----:B------:R-:W-:Y:S06]  /*1260*/  BRA `(.L_x_16391) ;  /* 0x00000000000c7947 */ /* 0x000fec0003800000 */
.L_x_16390:
[----:B-----5:R-:W-:-:S05]  /*1270*/  HADD2.F32 R42, -RZ, R20.H1_H1 ;  /* 0x30000014ff2a7230 */ /* 0x020fca0000004100 */
[----:B------:R-:W-:-:S04]  /*1280*/  FADD.FTZ R41, R42, R41 ;  /* 0x000000292a297221 */ /* 0x000fc80000010000 */
[----:B------:R-:W-:-:S07]  /*1290*/  @P2 FADD.FTZ R41, R25, R41 ;  /* 0x0000002919292221 */ /* 0x000fce0000010000 */
.L_x_16391:
[----:B------:R-:W-:Y:S01]  /*12a0*/  HADD2.F32 R42, -RZ, R45.H0_H0 ;  /* 0x2000002dff2a7230 */ /* 0x000fe20000004100 */
[----:B------:R-:W-:Y:S06]  /*12b0*/  @P3 BRA `(.L_x_16392) ;  /* 0x00000000000c3947 */ /* 0x000fec0003800000 */
[----:B------:R-:W-:Y:S05]  /*12c0*/  @!P2 BRA `(.L_x_16393) ;  /* 0x000000000014a947 */ /* 0x000fea0003800000 */
[----:B-----5:R-:W-:Y:S01]  /*12d0*/  FADD.FTZ R42, R26, R42 ;  /* 0x0000002a1a2a7221 */ /* 0x020fe20000010000 */
[----:B------:R-:W-:Y:S06]  /*12e0*/  BRA `(.L_x_16393) ;  /* 0x00000000000c7947 */ /* 0x000fec0003800000 */
.L_x_16392:
[----:B-----5:R-:W-:-:S05]  /*12f0*/  HADD2.F32 R43, -RZ, R21.H0_H0 ;  /* 0x20000015ff2b7230 */ /* 0x020fca0000004100 */
[----:B------:R-:W-:-:S04]  /*1300*/  FADD.FTZ R42, R43, R42 ;  /* 0x0000002a2b2a7221 */ /* 0x000fc80000010000 */
[----:B------:R-:W-:-:S07]  /*1310*/  @P2 FADD.FTZ R42, R26, R42 ;  /* 0x0000002a1a2a2221 */ /* 0x000fce0000010000 */
.L_x_16393:
[----:B------:R-:W-:Y:S01]  /*1320*/  HADD2.F32 R43, -RZ, R45.H1_H1 ;  /* 0x3000002dff2b7230 */ /* 0x000fe20000004100 */
[----:B------:R-:W-:Y:S06]  /*1330*/  @P3 BRA `(.L_x_16394) ;  /* 0x00000000000c3947 */ /* 0x000fec0003800000 */
[----:B------:R-:W-:Y:S05]  /*1340*/  @!P2 BRA `(.L_x_16395) ;  /* 0x000000000014a947 */ /* 0x000fea0003800000 */
[----:B-----5:R-:W-:Y:S01]  /*1350*/  FADD.FTZ R43, R27, R43 ;  /* 0x0000002b1b2b7221 */ /* 0x020fe20000010000 */
[----:B------:R-:W-:Y:S06]  /*1360*/  BRA `(.L_x_16395) ;  /* 0x00000000000c7947 */ /* 0x000fec0003800000 */
.L_x_16394:
[----:B-----5:R-:W-:-:S05]  /*1370*/  HADD2.F32 R44, -RZ, R21.H1_H1 ;  /* 0x30000015ff2c7230 */ /* 0x020fca0000004100 */
[----:B------:R-:W-:-:S04]  /*1380*/  FADD.FTZ R43, R44, R43 ;  /* 0x0000002b2c2b7221 */ /* 0x000fc80000010000 */
[----:B------:R-:W-:-:S07]  /*1390*/  @P2 FADD.FTZ R43, R27, R43 ;  /* 0x0000002b1b2b2221 */ /* 0x000fce0000010000 */
.L_x_16395:
[----:B------:R-:W-:Y:S01]  /*13a0*/  HADD2.F32 R44, -RZ, R46.H0_H0 ;  /* 0x2000002eff2c7230 */ /* 0x000fe20000004100 */
[----:B------:R-:W-:Y:S06]  /*13b0*/  @P3 BRA `(.L_x_16396) ;  /* 0x00000000000c3947 */ /* 0x000fec0003800000 */
[----:B------:R-:W-:Y:S05]  /*13c0*/  @!P2 BRA `(.L_x_16397) ;  /* 0x000000000014a947 */ /* 0x000fea0003800000 */
[----:B-----5:R-:W-:Y:S01]  /*13d0*/  FADD.FTZ R44, R28, R44 ;  /* 0x0000002c1c2c7221 */ /* 0x020fe20000010000 */
[----:B------:R-:W-:Y:S06]  /*13e0*/  BRA `(.L_x_16397) ;  /* 0x00000000000c7947 */ /* 0x000fec0003800000 */
.L_x_16396:
[----:B-----5:R-:W-:-:S05]  /*13f0*/  HADD2.F32 R45, -RZ, R22.H0_H0 ;  /* 0x20000016ff2d7230 */ /* 0x020fca0000004100 */
[----:B------:R-:W-:-:S04]  /*1400*/  FADD.FTZ R44, R45, R44 ;  /* 0x0000002c2d2c7221 */ /* 0x000fc80000010000 */
[----:B------:R-:W-:-:S07]  /*1410*/  @P2 FADD.FTZ R44, R28, R44 ;  /* 0x0000002c1c2c2221 */ /* 0x000fce0000010000 */
.L_x_16397:
[----:B------:R-:W-:Y:S01]  /*1420*/  HADD2.F32 R45, -RZ, R46.H1_H1 ;  /* 0x3000002eff2d7230 */ /* 0x000fe20000004100 */
[----:B------:R-:W-:Y:S06]  /*1430*/  @P3 BRA `(.L_x_16398) ;  /* 0x00000000000c3947 */ /* 0x000fec0003800000 */
[----:B------:R-:W-:Y:S05]  /*1440*/  @!P2 BRA `(.L_x_16399) ;  /* 0x000000000014a947 */ /* 0x000fea0003800000 */
[----:B-----5:R-:W-:Y:S01]  /*1450*/  FADD.FTZ R45, R29, R45 ;  /* 0x0000002d1d2d7221 */ /* 0x020fe20000010000 */
[----:B------:R-:W-:Y:S06]  /*1460*/  BRA `(.L_x_16399) ;  /* 0x00000000000c7947 */ /* 0x000fec0003800000 */
.L_x_16398:
[----:B-----5:R-:W-:-:S05]  /*1470*/  HADD2.F32 R46, -RZ, R22.H1_H1 ;  /* 0x30000016ff2e7230 */ /* 0x020fca0000004100 */
[----:B------:R-:W-:-:S04]  /*1480*/  FADD.FTZ R45, R46, R45 ;  /* 0x0000002d2e2d7221 */ /* 0x000fc80000010000 */
[----:B------:R-:W-:-:S07]  /*1490*/  @P2 FADD.FTZ R45, R29, R45 ;  /* 0x0000002d1d2d2221 */ /* 0x000fce0000010000 */
.L_x_16399:
[----:B------:R-:W-:Y:S01]  /*14a0*/  HADD2.F32 R46, -RZ, R47.H0_H0 ;  /* 0x2000002fff2e7230 */ /* 0x000fe20000004100 */
[----:B------:R-:W-:Y:S06]  /*14b0*/  @P3 BRA `(.L_x_16400) ;  /* 0x00000000000c3947 */ /* 0x000fec0003800000 */
[----:B------:R-:W-:Y:S05]  /*14c0*/  @!P2 BRA `(.L_x_16401) ;  /* 0x000000000014a947 */ /* 0x000fea0003800000 */
[----:B-----5:R-:W-:Y:S01]  /*14d0*/  FADD.FTZ R46, R30, R46 ;  /* 0x0000002e1e2e7221 */ /* 0x020fe20000010000 */
[----:B------:R-:W-:Y:S06]  /*14e0*/  BRA `(.L_x_16401) ;  /* 0x00000000000c7947 */ /* 0x000fec0003800000 */
.L_x_16400:
[----:B-----5:R-:W-:-:S05]  /*14f0*/  HADD2.F32 R67, -RZ, R23.H0_H0 ;  /* 0x20000017ff437230 */ /* 0x020fca0000004100 */
[----:B------:R-:W-:-:S04]  /*1500*/  FADD.FTZ R46, R67, R46 ;  /* 0x0000002e432e7221 */ /* 0x000fc80000010000 */
[----:B------:R-:W-:-:S07]  /*1510*/  @P2 FADD.FTZ R46, R30, R46 ;  /* 0x0000002e1e2e2221 */ /* 0x000fce0000010000 */
.L_x_16401:
[----:B------:R-:W-:Y:S01]  /*1520*/  HADD2.F32 R47, -RZ, R47.H1_H1 ;  /* 0x3000002fff2f7230 */ /* 0x000fe20000004100 */
[----:B------:R-:W-:Y:S06]  /*1530*/  @P3 BRA `(.L_x_16402) ;  /* 0x00000000000c3947 */ /* 0x000fec0003800000 */
[----:B------:R-:W-:Y:S05]  /*1540*/  @!P2 BRA `(.L_x_16403) ;  /* 0x000000000014a947 */ /* 0x000fea0003800000 */
[----:B-----5:R-:W-:Y:S01]  /*1550*/  FADD.FTZ R47, R31, R47 ;  /* 0x0000002f1f2f7221 */ /* 0x020fe20000010000 */
[----:B------:R-:W-:Y:S06]  /*1560*/  BRA `(.L_x_16403) ;  /* 0x00000000000c7947 */ /* 0x000fec0003800000 */
.L_x_16402:
[----:B-----5:R-:W-:-:S05]  /*1570*/  HADD2.F32 R66, -RZ, R23.H1_H1 ;  /* 0x30000017ff427230 */ /* 0x020fca0000004100 */
[----:B------:R-:W-:-:S04]  /*1580*/  FADD.FTZ R47, R66, R47 ;  /* 0x0000002f422f7221 */ /* 0x000fc80000010000 */
[----:B------:R-:W-:-:S07]  /*1590*/  @P2 FADD.FTZ R47, R31, R47 ;  /* 0x0000002f1f2f2221 */ /* 0x000fce0000010000 */
.L_x_16403:
[----:B------:R-:W-:-:S04]  /*15a0*/  LEA R66, P2, R65, UR10, 0x5 ;  /* 0x0000000a41427c11 */ /* 0x000fc8000f8428ff */
[C---:B------:R-:W-:Y:S02]  /*15b0*/  LEA.HI.X R67, R65.reuse, UR11, RZ, 0x5, P2 ;  /* 0x0000000b41437c11 */ /* 0x040fe400090f2cff */
[----:B------:R-:W-:-:S03]  /*15c0*/  IADD3 R65, R65, 0x80, RZ ;  /* 0x0000008041417810 */ /* 0x000fc60007ffe0ff */
[----:B------:R1:W-:Y:S04]  /*15d0*/  STG.E.128 desc[UR4][R66.64], R40 ;  /* 0x0000002842007986 */ /* 0x0003e8000c101d04 */
[----:B------:R1:W-:Y:S02]  /*15e0*/  STG.E.128 desc[UR4][R66.64+0x10], R44 ;  /* 0x0000102c42007986 */ /* 0x0003e4000c101d04 */
.L_x_16387:
[----:B------:R-:W-:Y:S05]  /*15f0*/  BSYNC B0 ;  /* 0x0000000000007941 */ /* 0x000fea0003800000 */
.L_x_16386:
        /* <DEDUP_REMOVED lines=24> */
.L_x_16406:
[----:B-----5:R-:W-:-:S05]  /*1780*/  HADD2.F32 R49, -RZ, R20.H0_H0 ;  /* 0x20000014ff317230 */ /* 0x020fca0000004100 */
[----:B------:R-:W-:-:S04]  /*1790*/  FADD.FTZ R48, R49, R48 ;  /* 0x0000003031307221 */ /* 0x000fc80000010000 */
[----:B------:R-:W-:-:S07]  /*17a0*/  @P2 FADD.FTZ R48, R24, R48 ;  /* 0x0000003018302221 */ /* 0x000fce0000010000 */
.L_x_16407:
[----:B------:R-:W-:Y:S01]  /*17b0*/  HADD2.F32 R49, -RZ, R52.H1_H1 ;  /* 0x30000034ff317230 */ /* 0x000fe20000004100 */
[----:B------:R-:W-:Y:S06]  /*17c0*/  @P3 BRA `(.L_x_16408) ;  /* 0x00000000000c3947 */ /* 0x000fec0003800000 */
[----:B------:R-:W-:Y:S05]  /*17d0*/  @!P2 BRA `(.L_x_16409) ;  /* 0x000000000014a947 */ /* 0x000fea0003800000 */
[----:B-----5:R-:W-:Y:S01]  /*17e0*/  FADD.FTZ R49, R25, R49 ;  /* 0x0000003119317221 */ /* 0x020fe20000010000 */
[----:B------:R-:W-:Y:S06]  /*17f0*/  BRA `(.L_x_16409) ;  /* 0x00000000000c7947 */ /* 0x000fec0003800000 */
.L_x_16408:
[----:B-----5:R-:W-:-:S05]  /*1800*/  HADD2.F32 R50, -RZ, R20.H1_H1 ;  /* 0x30000014ff327230 */ /* 0x020fca0000004100 */
[----:B------:R-:W-:-:S04]  /*1810*/  FADD.FTZ R49, R50, R49 ;  /* 0x0000003132317221 */ /* 0x000fc80000010000 */
[----:B------:R-:W-:-:S07]  /*1820*/  @P2 FADD.FTZ R49, R25, R49 ;  /* 0x0000003119312221 */ /* 0x000fce0000010000 */
.L_x_16409:
[----:B------:R-:W-:Y:S01]  /*1830*/  HADD2.F32 R50, -RZ, R53.H0_H0 ;  /* 0x20000035ff327230 */ /* 0x000fe20000004100 */
[----:B------:R-:W-:Y:S06]  /*1840*/  @P3 BRA `(.L_x_16410) ;  /* 0x00000000000c3947 */ /* 0x000fec0003800000 */
[----:B------:R-:W-:Y:S05]  /*1850*/  @!P2 BRA `(.L_x_16411) ;  /* 0x000000000014a947 */ /* 0x000fea0003800000 */
[----:B-----5:R-:W-:Y:S01]  /*1860*/  FADD.FTZ R50, R26, R50 ;  /* 0x000000321a327221 */ /* 0x020fe20000010000 */
[----:B------:R-:W-:Y:S06]  /*1870*/  BRA `(.L_x_16411) ;  /* 0x00000000000c7947 */ /* 0x000fec0003800000 */
.L_x_16410:
[----:B-----5:R-:W-:-:S05]  /*1880*/  HADD2.F32 R51, -RZ, R21.H0_H0 ;  /* 0x20000015ff337230 */ /* 0x020fca0000004100 */
[----:B------:R-:W-:-:S04]  /*1890*/  FADD.FTZ R50, R51, R50 ;  /* 0x0000003233327221 */ /* 0x000fc80000010000 */
[----:B------:R-:W-:-:S07]  /*18a0*/  @P2 FADD.FTZ R50, R26, R50 ;  /* 0x000000321a322221 */ /* 0x000fce0000010000 */
.L_x_16411:
[----:B------:R-:W-:Y:S01]  /*18b0*/  HADD2.F32 R51, -RZ, R53.H1_H1 ;  /* 0x30000035ff337230 */ /* 0x000fe20000004100 */
[----:B------:R-:W-:Y:S06]  /*18c0*/  @P3 BRA `(.L_x_16412) ;  /* 0x00000000000c3947 */ /* 0x000fec0003800000 */
[----:B------:R-:W-:Y:S05]  /*18d0*/  @!P2 BRA `(.L_x_16413) ;  /* 0x000000000014a947 */ /* 0x000fea0003800000 */
[----:B-----5:R-:W-:Y:S01]  /*18e0*/  FADD.FTZ R51, R27, R51 ;  /* 0x000000331b337221 */ /* 0x020fe20000010000 */
[----:B------:R-:W-:Y:S06]  /*18f0*/  BRA `(.L_x_16413) ;  /* 0x00000000000c7947 */ /* 0x000fec0003800000 */
.L_x_16412:
[----:B-----5:R-:W-:-:S05]  /*1900*/  HADD2.F32 R52, -RZ, R21.H1_H1 ;  /* 0x30000015ff347230 */ /* 0x020fca0000004100 */
[----:B------:R-:W-:-:S04]  /*1910*/  FADD.FTZ R51, R52, R51 ;  /* 0x0000003334337221 */ /* 0x000fc80000010000 */
[----:B------:R-:W-:-:S07]  /*1920*/  @P2 FADD.FTZ R51, R27, R51 ;  /* 0x000000331b332221 */ /* 0x000fce0000010000 */
.L_x_16413:
[----:B------:R-:W-:Y:S01]  /*1930*/  HADD2.F32 R52, -RZ, R54.H0_H0 ;  /* 0x20000036ff347230 */ /* 0x000fe20000004100 */
[----:B------:R-:W-:Y:S06]  /*1940*/  @P3 BRA `(.L_x_16414) ;  /* 0x00000000000c3947 */ /* 0x000fec0003800000 */
[----:B------:R-:W-:Y:S05]  /*1950*/  @!P2 BRA `(.L_x_16415) ;  /* 0x000000000014a947 */ /* 0x000fea0003800000 */
[----:B-----5:R-:W-:Y:S01]  /*1960*/  FADD.FTZ R52, R28, R52 ;  /* 0x000000341c347221 */ /* 0x020fe20000010000 */
[----:B------:R-:W-:Y:S06]  /*1970*/  BRA `(.L_x_16415) ;  /* 0x00000000000c7947 */ /* 0x000fec0003800000 */
.L_x_16414:
[----:B-----5:R-:W-:-:S05]  /*1980*/  HADD2.F32 R53, -RZ, R22.H0_H0 ;  /* 0x20000016ff357230 */ /* 0x020fca0000004100 */
[----:B------:R-:W-:-:S04]  /*1990*/  FADD.FTZ R52, R53, R52 ;  /* 0x0000003435347221 */ /* 0x000fc80000010000 */
[----:B------:R-:W-:-:S07]  /*19a0*/  @P2 FADD.FTZ R52, R28, R52 ;  /* 0x000000341c342221 */ /* 0x000fce0000010000 */
.L_x_16415:
[----:B------:R-:W-:Y:S01]  /*19b0*/  HADD2.F32 R53, -RZ, R54.H1_H1 ;  /* 0x30000036ff357230 */ /* 0x000fe20000004100 */
[----:B------:R-:W-:Y:S06]  /*19c0*/  @P3 BRA `(.L_x_16416) ;  /* 0x00000000000c3947 */ /* 0x000fec0003800000 */
[----:B------:R-:W-:Y:S05]  /*19d0*/  @!P2 BRA `(.L_x_16417) ;  /* 0x000000000014a947 */ /* 0x000fea0003800000 */
[----:B-----5:R-:W-:Y:S01]  /*19e0*/  FADD.FTZ R53, R29, R53 ;  /* 0x000000351d357221 */ /* 0x020fe20000010000 */
[----:B------:R-:W-:Y:S06]  /*19f0*/  BRA `(.L_x_16417) ;  /* 0x00000000000c7947 */ /* 0x000fec0003800000 */
.L_x_16416:
[----:B-----5:R-:W-:-:S05]  /*1a00*/  HADD2.F32 R54, -RZ, R22.H1_H1 ;  /* 0x30000016ff367230 */ /* 0x020fca0000004100 */
[----:B------:R-:W-:-:S04]  /*1a10*/  FADD.FTZ R53, R54, R53 ;  /* 0x0000003536357221 */ /* 0x000fc80000010000 */
[----:B------:R-:W-:-:S07]  /*1a20*/  @P2 FADD.FTZ R53, R29, R53 ;  /* 0x000000351d352221 */ /* 0x000fce0000010000 */
.L_x_16417:
[----:B------:R-:W-:Y:S01]  /*1a30*/  HADD2.F32 R54, -RZ, R55.H0_H0 ;  /* 0x20000037ff367230 */ /* 0x000fe20000004100 */
[----:B------:R-:W-:Y:S06]  /*1a40*/  @P3 BRA `(.L_x_16418) ;  /* 0x00000000000c3947 */ /* 0x000fec0003800000 */
[----:B------:R-:W-:Y:S05]  /*1a50*/  @!P2 BRA `(.L_x_16419) ;  /* 0x000000000014a947 */ /* 0x000fea0003800000 */
[----:B-----5:R-:W-:Y:S01]  /*1a60*/  FADD.FTZ R54, R30, R54 ;  /* 0x000000361e367221 */ /* 0x020fe20000010000 */
[----:B------:R-:W-:Y:S06]  /*1a70*/  BRA `(.L_x_16419) ;  /* 0x00000000000c7947 */ /* 0x000fec0003800000 */
.L_x_16418:
[----:B-----5:R-:W-:-:S05]  /*1a80*/  HADD2.F32 R67, -RZ, R23.H0_H0 ;  /* 0x20000017ff437230 */ /* 0x020fca0000004100 */
[----:B------:R-:W-:-:S04]  /*1a90*/  FADD.FTZ R54, R67, R54 ;  /* 0x0000003643367221 */ /* 0x000fc80000010000 */
[----:B------:R-:W-:-:S07]  /*1aa0*/  @P2 FADD.FTZ R54, R30, R54 ;  /* 0x000000361e362221 */ /* 0x000fce0000010000 */
.L_x_16419:
[----:B------:R-:W-:Y:S01]  /*1ab0*/  HADD2.F32 R55, -RZ, R55.H1_H1 ;  /* 0x30000037ff377230 */ /* 0x000fe20000004100 */
[----:B------:R-:W-:Y:S06]  /*1ac0*/  @P3 BRA `(.L_x_16420) ;  /* 0x00000000000c3947 */ /* 0x000fec0003800000 */
[----:B------:R-:W-:Y:S05]  /*1ad0*/  @!P2 BRA `(.L_x_16421) ;  /* 0x000000000014a947 */ /* 0x000fea0003800000 */
[----:B-----5:R-:W-:Y:S01]  /*1ae0*/  FADD.FTZ R55, R31, R55 ;  /* 0x000000371f377221 */ /* 0x020fe20000010000 */
[----:B------:R-:W-:Y:S06]  /*1af0*/  BRA `(.L_x_16421) ;  /* 0x00000000000c7947 */ /* 0x000fec0003800000 */
.L_x_16420:
[----:B-----5:R-:W-:-:S05]  /*1b00*/  HADD2.F32 R66, -RZ, R23.H1_H1 ;  /* 0x30000017ff427230 */ /* 0x020fca0000004100 */
[----:B------:R-:W-:-:S04]  /*1b10*/  FADD.FTZ R55, R66, R55 ;  /* 0x0000003742377221 */ /* 0x000fc80000010000 */
[----:B------:R-:W-:-:S07]  /*1b20*/  @P2 FADD.FTZ R55, R31, R55 ;  /* 0x000000371f372221 */ /* 0x000fce0000010000 */
.L_x_16421:
[----:B------:R-:W-:-:S04]  /*1b30*/  LEA R66, P2, R65, UR10, 0x5 ;  /* 0x0000000a41427c11 */ /* 0x000fc8000f8428ff */
[C---:B------:R-:W-:Y:S02]  /*1b40*/  LEA.HI.X R67, R65.reuse, UR11, RZ, 0x5, P2 ;  /* 0x0000000b41437c11 */ /* 0x040fe400090f2cff */
[----:B------:R-:W-:-:S03]  /*1b50*/  IADD3 R65, R65, 0x80, RZ ;  /* 0x0000008041417810 */ /* 0x000fc60007ffe0ff */
[----:B------:R2:W-:Y:S04]  /*1b60*/  STG.E.128 desc[UR4][R66.64], R48 ;  /* 0x0000003042007986 */ /* 0x0005e8000c101d04 */
[----:B------:R2:W-:Y:S02]  /*1b70*/  STG.E.128 desc[UR4][R66.64+0x10], R52 ;  /* 0x0000103442007986 */ /* 0x0005e4000c101d04 */
.L_x_16405:
[----:B------:R-:W-:Y:S05]  /*1b80*/  BSYNC B0 ;  /* 0x0000000000007941 */ /* 0x000fea0003800000 */
.L_x_16404:
        /* <DEDUP_REMOVED lines=23> */
.L_x_16424:
[----:B-----5:R-:W-:-:S05]  /*1d00*/  HADD2.F32 R57, -RZ, R20.H0_H0 ;  /* 0x20000014ff397230 */ /* 0x020fca0000004100 */
[----:B------:R-:W-:-:S04]  /*1d10*/  FADD.FTZ R56, R57, R56 ;  /* 0x0000003839387221 */ /* 0x000fc80000010000 */
[----:B------:R-:W-:-:S07]  /*1d20*/  @P2 FADD.FTZ R56, R24, R56 ;  /* 0x0000003818382221 */ /* 0x000fce0000010000 */
.L_x_16425:
[----:B------:R-:W-:Y:S01]  /*1d30*/  HADD2.F32 R57, -RZ, R60.H1_H1 ;  /* 0x3000003cff397230 */ /* 0x000fe20000004100 */
[----:B------:R-:W-:Y:S06]  /*1d40*/  @P3 BRA `(.L_x_16426) ;  /* 0x00000000000c3947 */ /* 0x000fec0003800000 */
[----:B------:R-:W-:Y:S05]  /*1d50*/  @!P2 BRA `(.L_x_16427) ;  /* 0x000000000014a947 */ /* 0x000fea0003800000 */
[----:B-----5:R-:W-:Y:S01]  /*1d60*/  FADD.FTZ R57, R25, R57 ;  /* 0x0000003919397221 */ /* 0x020fe20000010000 */
[----:B------:R-:W-:Y:S06]  /*1d70*/  BRA `(.L_x_16427) ;  /* 0x00000000000c7947 */ /* 0x000fec0003800000 */
.L_x_16426:
[----:B-----5:R-:W-:-:S05]  /*1d80*/  HADD2.F32 R58, -RZ, R20.H1_H1 ;  /* 0x30000014ff3a7230 */ /* 0x020fca0000004100 */
[----:B------:R-:W-:-:S04]  /*1d90*/  FADD.FTZ R57, R58, R57 ;  /* 0x000000393a397221 */ /* 0x000fc80000010000 */
[----:B------:R-:W-:-:S07]  /*1da0*/  @P2 FADD.FTZ R57, R25, R57 ;  /* 0x0000003919392221 */ /* 0x000fce0000010000 */
.L_x_16427:
[----:B------:R-:W-:Y:S01]  /*1db0*/  HADD2.F32 R58, -RZ, R61.H0_H0 ;  /* 0x2000003dff3a7230 */ /* 0x000fe20000004100 */
[----:B------:R-:W-:Y:S06]  /*1dc0*/  @P3 BRA `(.L_x_16428) ;  /* 0x00000000000c3947 */ /* 0x000fec0003800000 */
[----:B------:R-:W-:Y:S05]  /*1dd0*/  @!P2 BRA `(.L_x_16429) ;  /* 0x000000000014a947 */ /* 0x000fea0003800000 */
[----:B-----5:R-:W-:Y:S01]  /*1de0*/  FADD.FTZ R58, R26, R58 ;  /* 0x0000003a1a3a7221 */ /* 0x020fe20000010000 */
[----:B------:R-:W-:Y:S06]  /*1df0*/  BRA `(.L_x_16429) ;  /* 0x00000000000c7947 */ /* 0x000fec0003800000 */
.L_x_16428:
[----:B-----5:R-:W-:-:S05]  /*1e00*/  HADD2.F32 R59, -RZ, R21.H0_H0 ;  /* 0x20000015ff3b7230 */ /* 0x020fca0000004100 */
[----:B------:R-:W-:-:S04]  /*1e10*/  FADD.FTZ R58, R59, R58 ;  /* 0x0000003a3b3a7221 */ /* 0x000fc80000010000 */
[----:B------:R-:W-:-:S07]  /*1e20*/  @P2 FADD.FTZ R58, R26, R58 ;  /* 0x0000003a1a3a2221 */ /* 0x000fce0000010000 */
.L_x_16429:
[----:B------:R-:W-:Y:S01]  /*1e30*/  HADD2.F32 R59, -RZ, R61.H1_H1 ;  /* 0x3000003dff3b7230 */ /* 0x000fe20000004100 */
[----:B------:R-:W-:Y:S06]  /*1e40*/  @P3 BRA `(.L_x_16430) ;  /* 0x00000000000c3947 */ /* 0x000fec0003800000 */
[----:B------:R-:W-:Y:S05]  /*1e50*/  @!P2 BRA `(.L_x_16431) ;  /* 0x000000000014a947 */ /* 0x000fea0003800000 */
[----:B-----5:R-:W-:Y:S01]  /*1e60*/  FADD.FTZ R59, R27, R59 ;  /* 0x0000003b1b3b7221 */ /* 0x020fe20000010000 */
[----:B------:R-:W-:Y:S06]  /*1e70*/  BRA `(.L_x_16431) ;  /* 0x00000000000c7947 */ /* 0x000fec0003800000 */
.L_x_16430:
[----:B-----5:R-:W-:-:S05]  /*1e80*/  HADD2.F32 R60, -RZ, R21.H1_H1 ;  /* 0x30000015ff3c7230 */ /* 0x020fca0000004100 */
[----:B------:R-:W-:-:S04]  /*1e90*/  FADD.FTZ R59, R60, R59 ;  /* 0x0000003b3c3b7221 */ /* 0x000fc80000010000 */
[----:B------:R-:W-:-:S07]  /*1ea0*/  @P2 FADD.FTZ R59, R27, R59 ;  /* 0x0000003b1b3b2221 */ /* 0x000fce0000010000 */
.L_x_16431:
[----:B------:R-:W-:Y:S01]  /*1eb0*/  HADD2.F32 R60, -RZ, R62.H0_H0 ;  /* 0x2000003eff3c7230 */ /* 0x000fe20000004100 */
[----:B------:R-:W-:Y:S06]  /*1ec0*/  @P3 BRA `(.L_x_16432) ;  /* 0x00000000000c3947 */ /* 0x000fec0003800000 */
[----:B------:R-:W-:Y:S05]  /*1ed0*/  @!P2 BRA `(.L_x_16433) ;  /* 0x000000000014a947 */ /* 0x000fea0003800000 */
[----:B-----5:R-:W-:Y:S01]  /*1ee0*/  FADD.FTZ R60, R28, R60 ;  /* 0x0000003c1c3c7221 */ /* 0x020fe20000010000 */
[----:B------:R-:W-:Y:S06]  /*1ef0*/  BRA `(.L_x_16433) ;  /* 0x00000000000c7947 */ /* 0x000fec0003800000 */
.L_x_16432:
[----:B-----5:R-:W-:-:S05]  /*1f00*/  HADD2.F32 R61, -RZ, R22.H0_H0 ;  /* 0x20000016ff3d7230 */ /* 0x020fca0000004100 */
[----:B------:R-:W-:-:S04]  /*1f10*/  FADD.FTZ R60, R61, R60 ;  /* 0x0000003c3d3c7221 */ /* 0x000fc80000010000 */
[----:B------:R-:W-:-:S07]  /*1f20*/  @P2 FADD.FTZ R60, R28, R60 ;  /* 0x0000003c1c3c2221 */ /* 0x000fce0000010000 */
.L_x_16433:
[----:B------:R-:W-:Y:S01]  /*1f30*/  HADD2.F32 R61, -RZ, R62.H1_H1 ;  /* 0x3000003eff3d7230 */ /* 0x000fe20000004100 */
[----:B------:R-:W-:Y:S06]  /*1f40*/  @P3 BRA `(.L_x_16434) ;  /* 0x00000000000c3947 */ /* 0x000fec0003800000 */
[----:B------:R-:W-:Y:S05]  /*1f50*/  @!P2 BRA `(.L_x_16435) ;  /* 0x000000000014a947 */ /* 0x000fea0003800000 */
[----:B-----5:R-:W-:Y:S01]  /*1f60*/  FADD.FTZ R61, R29, R61 ;  /* 0x0000003d1d3d7221 */ /* 0x020fe20000010000 */
[----:B------:R-:W-:Y:S06]  /*1f70*/  BRA `(.L_x_16435) ;  /* 0x00000000000c7947 */ /* 0x000fec0003800000 */
.L_x_16434:
[----:B-----5:R-:W-:-:S05]  /*1f80*/  HADD2.F32 R62, -RZ, R22.H1_H1 ;  /* 0x30000016ff3e7230 */ /* 0x020fca0000004100 */
[----:B------:R-:W-:-:S04]  /*1f90*/  FADD.FTZ R61, R62, R61 ;  /* 0x0000003d3e3d7221 */ /* 0x000fc80000010000 */
[----:B------:R-:W-:-:S07]  /*1fa0*/  @P2 FADD.FTZ R61, R29, R61 ;  /* 0x0000003d1d3d2221 */ /* 0x000fce0000010000 */
.L_x_16435:
[----:B------:R-:W-:Y:S01]  /*1fb0*/  HADD2.F32 R62, -RZ, R63.H0_H0 ;  /* 0x2000003fff3e7230 */ /* 0x000fe20000004100 */
[----:B------:R-:W-:Y:S06]  /*1fc0*/  @P3 BRA `(.L_x_16436) ;  /* 0x00000000000c3947 */ /* 0x000fec0003800000 */
[----:B------:R-:W-:Y:S05]  /*1fd0*/  @!P2 BRA `(.L_x_16437) ;  /* 0x000000000014a947 */ /* 0x000fea0003800000 */
[----:B-----5:R-:W-:Y:S01]  /*1fe0*/  FADD.FTZ R62, R30, R62 ;  /* 0x0000003e1e3e7221 */ /* 0x020fe20000010000 */
[----:B------:R-:W-:Y:S06]  /*1ff0*/  BRA `(.L_x_16437) ;  /* 0x00000000000c7947 */ /* 0x000fec0003800000 */
.L_x_16436:
[----:B-----5:R-:W-:-:S05]  /*2000*/  HADD2.F32 R67, -RZ, R23.H0_H0 ;  /* 0x20000017ff437230 */ /* 0x020fca0000004100 */
[----:B------:R-:W-:-:S04]  /*2010*/  FADD.FTZ R62, R67, R62 ;  /* 0x0000003e433e7221 */ /* 0x000fc80000010000 */
[----:B------:R-:W-:-:S07]  /*2020*/  @P2 FADD.FTZ R62, R30, R62 ;  /* 0x0000003e1e3e2221 */ /* 0x000fce0000010000 */
.L_x_16437:
[----:B------:R-:W-:Y:S01]  /*2030*/  HADD2.F32 R63, -RZ, R63.H1_H1 ;  /* 0x3000003fff3f7230 */ /* 0x000fe20000004100 */
[----:B------:R-:W-:Y:S06]  /*2040*/  @P3 BRA `(.L_x_16438) ;  /* 0x00000000000c3947 */ /* 0x000fec0003800000 */
[----:B------:R-:W-:Y:S05]  /*2050*/  @!P2 BRA `(.L_x_16439) ;  /* 0x000000000014a947 */ /* 0x000fea0003800000 */
[----:B-----5:R-:W-:Y:S01]  /*2060*/  FADD.FTZ R63, R31, R63 ;  /* 0x0000003f1f3f7221 */ /* 0x020fe20000010000 */
[----:B------:R-:W-:Y:S06]  /*2070*/  BRA `(.L_x_16439) ;  /* 0x00000000000c7947 */ /* 0x000fec0003800000 */
.L_x_16438:
[----:B-----5:R-:W-:-:S05]  /*2080*/  HADD2.F32 R66, -RZ, R23.H1_H1 ;  /* 0x30000017ff427230 */ /* 0x020fca0000004100 */
[----:B------:R-:W-:-:S04]  /*2090*/  FADD.FTZ R63, R66, R63 ;  /* 0x0000003f423f7221 */ /* 0x000fc80000010000 */
[----:B------:R-:W-:-:S07]  /*20a0*/  @P2 FADD.FTZ R63, R31, R63 ;  /* 0x0000003f1f3f2221 */ /* 0x000fce0000010000 */
.L_x_16439:
[----:B------:R-:W-:-:S04]  /*20b0*/  LEA R66, P2, R65, UR10, 0x5 ;  /* 0x0000000a41427c11 */ /* 0x000fc8000f8428ff */
[----:B------:R-:W-:-:S05]  /*20c0*/  LEA.HI.X R67, R65, UR11, RZ, 0x5, P2 ;  /* 0x0000000b41437c11 */ /* 0x000fca00090f2cff */
[----:B------:R3:W-:Y:S04]  /*20d0*/  STG.E.128 desc[UR4][R66.64], R56 ;  /* 0x0000003842007986 */ /* 0x0007e8000c101d04 */
[----:B------:R3:W-:Y:S02]  /*20e0*/  STG.E.128 desc[UR4][R66.64+0x10], R60 ;  /* 0x0000103c42007986 */ /* 0x0007e4000c101d04 */
.L_x_16423:
[----:B------:R-:W-:Y:S05]  /*20f0*/  BSYNC B0 ;  /* 0x0000000000007941 */ /* 0x000fea0003800000 */
.L_x_16422:
        /* <DEDUP_REMOVED lines=129> */
.L_x_16460:
        /* <DEDUP_REMOVED lines=107> */
.L_x_16442:
[----:B------:R-:W-:Y:S05]  /*2fc0*/  BSYNC B0 ;  /* 0x0000000000007941 */ /* 0x000fea0003800000 */
.L_x_16441:
        /* <DEDUP_REMOVED lines=35> */
.L_x_16444:
[----:B------:R-:W-:Y:S05]  /*3200*/  BSYNC B0 ;  /* 0x0000000000007941 */ /* 0x000fea0003800000 */
.L_x_16443:
        /* <DEDUP_REMOVED lines=35> */
.L_x_16446:
[----:B------:R-:W-:Y:S05]  /*3440*/  BSYNC B0 ;  /* 0x0000000000007941 */ /* 0x000fea0003800000 */
.L_x_16445:
        /* <DEDUP_REMOVED lines=24> */
[----:B------:R-:W-:Y:S01]  /*35d0*/  F2FP.F16.F32.PACK_AB R67, R122, R67 ;  /* 0x000000437a43723e */ /* 0x000fe200000000ff */
[----:B------:R-:W-:Y:S01]  /*35e0*/  FFMA.FTZ R122, R103, R64, R110 ;  /* 0x00000040677a7223 */ /* 0x000fe2000001006e */
[----:B------:R-:W-:Y:S01]  /*35f0*/  FFMA.FTZ R64, R102, R120, R111 ;  /* 0x0000007866407223 */ /* 0x000fe2000001006f */
[----:B------:R-:W-:-:S03]  /*3600*/  F2FP.F16.F32.PACK_AB R65, R124, R65 ;  /* 0x000000417c41723e */ /* 0x000fc600000000ff */
[----:B------:R-:W-:Y:S02]  /*3610*/  F2FP.F16.F32.PACK_AB R66, R123, R122 ;  /* 0x0000007a7b42723e */ /* 0x000fe400000000ff */
[----:B------:R-:W-:Y:S02]  /*3620*/  F2FP.F16.F32.PACK_AB R64, R64, R121 ;  /* 0x000000794040723e */ /* 0x000fe400000000ff */
[----:B------:R-:W0:Y:S02]  /*3630*/  LDC.64 R120, c[0x0][0x2b8] ;  /* 0x0000ae00ff787b82 */ /* 0x000e240000000a00 */
[----:B0-----:R-:W-:-:S05]  /*3640*/  IMAD.WIDE.U32 R120, R116, 0x10, R120 ;  /* 0x0000001074787825 */ /* 0x001fca00078e0078 */
[----:B------:R4:W-:Y:S02]  /*3650*/  STG.E.128 desc[UR4][R120.64], R64 ;  /* 0x0000004078007986 */ /* 0x0009e4000c101d04 */
.L_x_16448:
[----:B------:R-:W-:Y:S05]  /*3660*/  BSYNC B0 ;  /* 0x0000000000007941 */ /* 0x000fea0003800000 */
.L_x_16447:
[----:B------:R-:W-:Y:S02]  /*3670*/  IADD3 R119, R119, UR14, RZ ;  /* 0x0000000e77777c10 */ /* 0x000fe4000fffe0ff */
[----:B01234-:R-:W-:Y:S02]  /*3680*/  SEL R64, RZ, 0x1, P5 ;  /* 0x00000001ff407807 */ /* 0x01ffe40002800000 */
[----:B------:R-:W-:-:S13]  /*3690*/  ISETP.GE.AND P2, PT, R119, UR15, PT ;  /* 0x0000000f77007c0c */ /* 0x000fda000bf46270 */
[----:B------:R-:W-:Y:S05]  /*36a0*/  @!P2 BRA `(.L_x_16449) ;  /* 0xffffffd000fca947 */ /* 0x000fea000383ffff */
[----:B------:R-:W-:Y:S05]  /*36b0*/  EXIT ;  /* 0x000000000000794d */ /* 0x000fea0003800000 */
.L_x_16440:
[----:B------:R-:W-:Y:S01]  /*36c0*/  HFMA2.MMA R120, -RZ, RZ, 0, 5.9604644775390625e-08 ;  /* 0x00000001ff787435 */ /* 0x000fe200000001ff */
[----:B------:R-:W-:Y:S02]  /*36d0*/  MOV R121, 0x1f ;  /* 0x0000001f00797802 */ /* 0x000fe40000000f00 */
[----:B------:R-:W-:-:S08]  /*36e0*/  MOV R122, 0xffffffff ;  /* 0xffffffff007a7802 */ /* 0x000fd00000000f00 */
[----:B-----5:R-:W-:Y:S05]  /*36f0*/  WARPSYNC.COLLECTIVE R122, `(.L_x_16450) ;  /* 0x000000007a087348 */ /* 0x020fea0003c00000 */
[----:B------:R0:W1:Y:S02]  /*3700*/  SHFL.BFLY P6, R123, R65, R120, R121 ;  /* 0x0c000078417b7389 */ /* 0x00006400000c0079 */
[----:B01---5:R-:W-:Y:S01]  /*3710*/  ENDCOLLECTIVE ;  /* 0x000000000000791b */ /* 0x023fe20003800000 */
.L_x_16450:
[----:B------:R-:W-:Y:S01]  /*3720*/  HFMA2.MMA R120, -RZ, RZ, 0, 1.1920928955078125e-07 ;  /* 0x00000002ff787435 */ /* 0x000fe200000001ff */
[----:B------:R-:W-:-:S05]  /*3730*/  FADD.FTZ R124, R65, R123 ;  /* 0x0000007b417c7221 */ /* 0x000fca0000010000 */
[----:B------:R-:W-:-:S07]  /*3740*/  MOV R65, R124 ;  /* 0x0000007c00417202 */ /* 0x000fce0000000f00 */
[----:B------:R-:W-:Y:S05]  /*3750*/  WARPSYNC.COLLECTIVE R122, `(.L_x_16451) ;  /* 0x000000007a087348 */ /* 0x000fea0003c00000 */
[----:B------:R0:W1:Y:S02]  /*3760*/  SHFL.BFLY P6, R123, R65, R120, R121 ;  /* 0x0c000078417b7389 */ /* 0x00006400000c0079 */
[----:B01----:R-:W-:Y:S01]  /*3770*/  ENDCOLLECTIVE ;  /* 0x000000000000791b */ /* 0x003fe20003800000 */
.L_x_16451:
[----:B------:R-:W-:Y:S01]  /*3780*/  HFMA2.MMA R120, -RZ, RZ, 0, 2.384185791015625e-07 ;  /* 0x00000004ff787435 */ /* 0x000fe200000001ff */
[----:B------:R-:W-:-:S05]  /*3790*/  FADD.FTZ R125, R124, R123 ;  /* 0x0000007b7c7d7221 */ /* 0x000fca0000010000 */
[----:B------:R-:W-:-:S07]  /*37a0*/  MOV R65, R125 ;  /* 0x0000007d00417202 */ /* 0x000fce0000000f00 */
[----:B------:R-:W-:Y:S05]  /*37b0*/  WARPSYNC.COLLECTIVE R122, `(.L_x_16452) ;  /* 0x000000007a087348 */ /* 0x000fea0003c00000 */
[----:B------:R0:W1:Y:S02]  /*37c0*/  SHFL.BFLY P6, R123, R65, R120, R121 ;  /* 0x0c000078417b7389 */ /* 0x00006400000c0079 */
[----:B01----:R-:W-:Y:S01]  /*37d0*/  ENDCOLLECTIVE ;  /* 0x000000000000791b */ /* 0x003fe20003800000 */
.L_x_16452:
[----:B------:R-:W-:Y:S01]  /*37e0*/  HFMA2.MMA R120, -RZ, RZ, 0, 4.76837158203125e-07 ;  /* 0x00000008ff787435 */ /* 0x000fe200000001ff */
[----:B------:R-:W-:-:S05]  /*37f0*/  FADD.FTZ R125, R125, R123 ;  /* 0x0000007b7d7d7221 */ /* 0x000fca0000010000 */
[----:B------:R-:W-:-:S07]  /*3800*/  MOV R65, R125 ;  /* 0x0000007d00417202 */ /* 0x000fce0000000f00 */
[----:B------:R-:W-:Y:S05]  /*3810*/  WARPSYNC.COLLECTIVE R122, `(.L_x_16453) ;  /* 0x000000007a087348 */ /* 0x000fea0003c00000 */
[----:B------:R0:W1:Y:S02]  /*3820*/  SHFL.BFLY P6, R123, R65, R120, R121 ;  /* 0x0c000078417b7389 */ /* 0x00006400000c0079 */
[----:B01----:R-:W-:Y:S01]  /*3830*/  ENDCOLLECTIVE ;  /* 0x000000000000791b */ /* 0x003fe20003800000 */
.L_x_16453:
[----:B------:R-:W-:Y:S01]  /*3840*/  HFMA2.MMA R120, -RZ, RZ, 0, 9.5367431640625e-07 ;  /* 0x00000010ff787435 */ /* 0x000fe200000001ff */
[----:B------:R-:W-:-:S05]  /*3850*/  FADD.FTZ R64, R125, R123 ;  /* 0x0000007b7d407221 */ /* 0x000fca0000010000 */
[----:B------:R-:W-:-:S07]  /*3860*/  MOV R65, R64 ;  /* 0x0000004000417202 */ /* 0x000fce0000000f00 */
[----:B------:R-:W-:Y:S05]  /*3870*/  WARPSYNC.COLLECTIVE R122, `(.L_x_16454) ;  /* 0x000000007a087348 */ /* 0x000fea0003c00000 */
[----:B------:R0:W1:Y:S02]  /*3880*/  SHFL.BFLY P6, R123, R65, R120, R121 ;  /* 0x0c000078417b7389 */ /* 0x00006400000c0079 */
[----:B01----:R-:W-:Y:S01]  /*3890*/  ENDCOLLECTIVE ;  /* 0x000000000000791b */ /* 0x003fe20003800000 */
.L_x_16454:
        /* <DEDUP_REMOVED lines=72> */
.L_x_16455:
[----:B------:R-:W-:Y:S01]  /*3d20*/  HFMA2.MMA R120, -RZ, RZ, 0, 1.1920928955078125e-07 ;  /* 0x00000002ff787435 */ /* 0x000fe200000001ff */
[----:B------:R-:W-:-:S05]  /*3d30*/  FADD.FTZ R124, R65, R123 ;  /* 0x0000007b417c7221 */ /* 0x000fca0000010000 */
[----:B------:R-:W-:-:S07]  /*3d40*/  MOV R65, R124 ;  /* 0x0000007c00417202 */ /* 0x000fce0000000f00 */
[----:B------:R-:W-:Y:S05]  /*3d50*/  WARPSYNC.COLLECTIVE R122, `(.L_x_16456) ;  /* 0x000000007a087348 */ /* 0x000fea0003c00000 */
[----:B------:R0:W1:Y:S02]  /*3d60*/  SHFL.BFLY P6, R123, R65, R120, R121 ;  /* 0x0c000078417b7389 */ /* 0x00006400000c0079 */
[----:B01----:R-:W-:Y:S01]  /*3d70*/  ENDCOLLECTIVE ;  /* 0x000000000000791b */ /* 0x003fe20003800000 */
.L_x_16456:
[----:B------:R-:W-:Y:S01]  /*3d80*/  HFMA2.MMA R120, -RZ, RZ, 0, 2.384185791015625e-07 ;  /* 0x00000004ff787435 */ /* 0x000fe200000001ff */
[----:B------:R-:W-:-:S05]  /*3d90*/  FADD.FTZ R125, R124, R123 ;  /* 0x0000007b7c7d7221 */ /* 0x000fca0000010000 */
[----:B------:R-:W-:-:S07]  /*3da0*/  MOV R65, R125 ;  /* 0x0000007d00417202 */ /* 0x000fce0000000f00 */
[----:B------:R-:W-:Y:S05]  /*3db0*/  WARPSYNC.COLLECTIVE R122, `(.L_x_16457) ;  /* 0x000000007a087348 */ /* 0x000fea0003c00000 */
[----:B------:R0:W1:Y:S02]  /*3dc0*/  SHFL.BFLY P6, R123, R65, R120, R121 ;  /* 0x0c000078417b7389 */ /* 0x00006400000c0079 */
[----:B01----:R-:W-:Y:S01]  /*3dd0*/  ENDCOLLECTIVE ;  /* 0x000000000000791b */ /* 0x003fe20003800000 */
.L_x_16457:
[----:B------:R-:W-:Y:S01]  /*3de0*/  HFMA2.MMA R120, -RZ, RZ, 0, 4.76837158203125e-07 ;  /* 0x00000008ff787435 */ /* 0x000fe200000001ff */
[----:B------:R-:W-:-:S05]  /*3df0*/  FADD.FTZ R125, R125, R123 ;  /* 0x0000007b7d7d7221 */ /* 0x000fca0000010000 */
[----:B------:R-:W-:-:S07]  /*3e00*/  MOV R65, R125 ;  /* 0x0000007d00417202 */ /* 0x000fce0000000f00 */
[----:B------:R-:W-:Y:S05]  /*3e10*/  WARPSYNC.COLLECTIVE R122, `(.L_x_16458) ;  /* 0x000000007a087348 */ /* 0x000fea0003c00000 */
[----:B------:R0:W1:Y:S02]  /*3e20*/  SHFL.BFLY P6, R123, R65, R120, R121 ;  /* 0x0c000078417b7389 */ /* 0x00006400000c0079 */
[----:B01----:R-:W-:Y:S01]  /*3e30*/  ENDCOLLECTIVE ;  /* 0x000000000000791b */ /* 0x003fe20003800000 */
.L_x_16458:
[----:B------:R-:W-:Y:S01]  /*3e40*/  MOV R120, 0x10 ;  /* 0x0000001000787802 */ /* 0x000fe20000000f00 */
[----:B------:R-:W-:-:S07]  /*3e50*/  FADD.FTZ R65, R125, R123 ;  /* 0x0000007b7d417221 */ /* 0x000fce0000010000 */
[----:B------:R-:W-:Y:S05]  /*3e60*/  WARPSYNC.COLLECTIVE R122, `(.L_x_16459) ;  /* 0x000000007a087348 */ /* 0x000fea0003c00000 */
[----:B------:R0:W1:Y:S02]  /*3e70*/  SHFL.BFLY P6, R123, R65, R120, R121 ;  /* 0x0c000078417b7389 */ /* 0x00006400000c0079 */
[----:B01----:R-:W-:Y:S01]  /*3e80*/  ENDCOLLECTIVE ;  /* 0x000000000000791b */ /* 0x003fe20003800000 */
.L_x_16459:
[----:B------:R-:W-:Y:S05]  /*3e90*/  BRA `(.L_x_16460) ;  /* 0xffffffe8009c7947 */ /* 0x000fea000383ffff */
.L_x_16461:
        /* <DEDUP_REMOVED lines=14> */
.L_x_27070:


//--------------------- .text._ZN10layer_norm31ln_parallel_residual_fwd_kernelINS_13Kernel_traitsI6__halfS2_fS2_fjLj4096ELj1ELj1ELj4ELj16ENS_18Kernel_traits_baseILj4096ES2_S2_fS2_fjLj128EEEEELb0ELb1ELb1EEEvNS_9FwdParamsE --------------------------
	.section	.text._ZN10layer_norm31ln_parallel_residual_fwd_kernelINS_13Kernel_traitsI6__halfS2_fS2_fjLj4096ELj1ELj1ELj4ELj16ENS_18Kernel_traits_baseILj4096ES2_S2_fS2_fjLj128EEEEELb0ELb1ELb1EEEvNS_9FwdParamsE,"ax",@progbits
	.align	128
        .global         _ZN10layer_norm31ln_parallel_residual_fwd_kernelINS_13Kernel_traitsI6__halfS2_fS2_fjLj4096ELj1ELj1ELj4ELj16ENS_18Kernel_traits_baseILj4096ES2_S2_fS2_fjLj128EEEEELb0ELb1ELb1EEEvNS_9FwdParamsE
        .type           _ZN10layer_norm31ln_parallel_residual_fwd_kernelINS_13Kernel_traitsI6__halfS2_fS2_fjLj4096ELj1ELj1ELj4ELj16ENS_18Kernel_traits_baseILj4096ES2_S2_fS2_fjLj128EEEEELb0ELb1ELb1EEEvNS_9FwdParamsE,@function
        .size           _ZN10layer_norm31ln_parallel_residual_fwd_kernelINS_13Kernel_traitsI6__halfS2_fS2_fjLj4096ELj1ELj1ELj4ELj16ENS_18Kernel_traits_baseILj4096ES2_S2_fS2_fjLj128EEEEELb0ELb1ELb1EEEvNS_9FwdParamsE,(.L_x_27071 - _ZN10layer_norm31ln_parallel_residual_fwd_kernelINS_13Kernel_traitsI6__halfS2_fS2_fjLj4096ELj1ELj1ELj4ELj16ENS_18Kernel_traits_baseILj4096ES2_S2_fS2_fjLj128EEEEELb0ELb1ELb1EEEvNS_9FwdParamsE)
        .other          _ZN10layer_norm31ln_parallel_residual_fwd_kernelINS_13Kernel_traitsI6__halfS2_fS2_fjLj4096ELj1ELj1ELj4ELj16ENS_18Kernel_traits_baseILj4096ES2_S2_fS2_fjLj128EEEEELb0ELb1ELb1EEEvNS_9FwdParamsE,@"STO_CUDA_ENTRY STV_DEFAULT"
_ZN10layer_norm31ln_parallel_residual_fwd_kernelINS_13Kernel_traitsI6__halfS2_fS2_fjLj4096ELj1ELj1ELj4ELj16ENS_18Kernel_traits_baseILj4096ES2_S2_fS2_fjLj128EEEEELb0ELb1ELb1EEEvNS_9FwdParamsE:
.text._ZN10layer_norm31ln_parallel_residual_fwd_kernelINS_13Kernel_traitsI6__halfS2_fS2_fjLj4096ELj1ELj1ELj4ELj16ENS_18Kernel_traits_baseILj4096ES2_S2_fS2_fjLj128EEEEELb0ELb1ELb1EEEvNS_9FwdParamsE:
[----:B------:R-:W-:Y:S01]  /*0000*/  LDC R1, c[0x0][0x28] ;  /* 0x00000a00ff017b82 */ /* 0x000fe20000000800 */
[----:B------:R-:W0:Y:S01]  /*0010*/  S2R R70, SR_TID.X ;  /* 0x0000000000467919 */ /* 0x000e220000002100 */
[----:B------:R-:W-:-:S06]  /*0020*/  ULDC.64 UR4, c[0x0][0x2c8] ;  /* 0x0000b20000047ab9 */ /* 0x000fcc0000000a00 */
[----:B------:R-:W1:Y:S01]  /*0030*/  S2UR UR6, SR_CTAID.X ;  /* 0x00000000000679c3 */ /* 0x000e620000002500 */
[----:B------:R-:W-:Y:S01]  /*0040*/  ISETP.NE.U32.AND P0, PT, RZ, UR4, PT ;  /* 0x00000004ff007c0c */ /* 0x000fe2000bf05070 */
[----:B------:R-:W-:-:S03]  /*0050*/  ULDC UR8, c[0x0][0x214] ;  /* 0x0000850000087ab9 */ /* 0x000fc60000000800 */
        /* <DEDUP_REMOVED lines=12> */
[----:B------:R-:W-:Y:S02]  /*0120*/  ULDC.64 UR6, c[0x0][0x260] ;  /* 0x0000980000067ab9 */ /* 0x000fe40000000a00 */
[----:B------:R-:W-:Y:S02]  /*0130*/  IADD3 R2, P2, R0, UR6, RZ ;  /* 0x0000000600027c10 */ /* 0x000fe4000ff5e0ff */
[----:B------:R-:W-:Y:S02]  /*0140*/  ISETP.GE.AND P1, PT, R116, UR8, PT ;  /* 0x0000000874007c0c */ /* 0x000fe4000bf26270 */
[----:B------:R-:W-:-:S11]  /*0150*/  IADD3.X R3, RZ, UR7, RZ, P2, !PT ;  /* 0x00000007ff037c10 */ /* 0x000fd600097fe4ff */
[----:B0-----:R-:W-:Y:S05]  /*0160*/  @P1 EXIT ;  /* 0x000000000000194d */ /* 0x001fea0003800000 */
        /* <DEDUP_REMOVED lines=13> */
[----:B------:R-:W-:Y:S01]  /*0240*/  SHF.R.U32.HI R117, RZ, 0x5, R70 ;  /* 0x00000005ff757819 */ /* 0x000fe20000011646 */
[----:B------:R-:W-:Y:S01]  /*0250*/  HFMA2.MMA R84, -RZ, RZ, 0, 5.9604644775390625e-08 ;  /* 0x00000001ff547435 */ /* 0x000fe200000001ff */
[----:B------:R-:W-:Y:S01]  /*0260*/  ISETP.NE.U32.AND P0, PT, RZ, UR6, PT ;  /* 0x00000006ff007c0c */ /* 0x000fe2000bf05070 */
[----:B------:R-:W-:Y:S01]  /*0270*/  ULDC.U8 UR6, c[0x0][0x2a0] ;  /* 0x0000a80000067ab9 */ /* 0x000fe20000000000 */
[--C-:B------:R-:W-:Y:S01]  /*0280*/  HADD2.F32 R69, -RZ, R8.reuse.H0_H0 ;  /* 0x20000008ff457230 */ /* 0x100fe20000004100 */
[----:B------:R-:W-:Y:S01]  /*0290*/  LEA R115, R115, 0x4, 0x2 ;  /* 0x0000000473737811 */ /* 0x000fe200078e10ff */
[----:B------:R-:W-:Y:S01]  /*02a0*/  HADD2.F32 R68, -RZ, R8.H1_H1 ;  /* 0x30000008ff447230 */ /* 0x000fe20000004100 */
[C---:B------:R-:W-:Y:S01]  /*02b0*/  LOP3.LUT R118, R70.reuse, 0x1f, RZ, 0xc0, !PT ;  /* 0x0000001f46767812 */ /* 0x040fe200078ec0ff */
[--C-:B------:R-:W-:Y:S01]  /*02c0*/  HADD2.F32 R67, -RZ, R9.reuse.H0_H0 ;  /* 0x20000009ff437230 */ /* 0x100fe20000004100 */
[----:B------:R-:W-:Y:S01]  /*02d0*/  ISETP.NE.AND P3, PT, RZ, UR6, PT ;  /* 0x00000006ff007c0c */ /* 0x000fe2000bf65270 */
[----:B------:R-:W-:Y:S01]  /*02e0*/  HADD2.F32 R66, -RZ, R9.H1_H1 ;  /* 0x30000009ff427230 */ /* 0x000fe20000004100 */
[----:B------:R-:W-:Y:S01]  /*02f0*/  LOP3.LUT R114, R70, 0x7f, RZ, 0xc0, !PT ;  /* 0x0000007f46727812 */ /* 0x000fe200078ec0ff */
[--C-:B------:R-:W-:Y:S01]  /*0300*/  HADD2.F32 R65, -RZ, R10.reuse.H0_H0 ;  /* 0x2000000aff417230 */ /* 0x100fe20000004100 */
[----:B------:R-:W-:Y:S01]  /*0310*/  LOP3.LUT R117, R117, 0x3, RZ, 0xc0, !PT ;  /* 0x0000000375757812 */ /* 0x000fe200078ec0ff */
[----:B------:R-:W-:Y:S01]  /*0320*/  HADD2.F32 R64, -RZ, R10.H1_H1 ;  /* 0x3000000aff407230 */ /* 0x000fe20000004100 */
[----:B------:R-:W-:Y:S01]  /*0330*/  ISETP.NE.AND.EX P0, PT, RZ, UR7, PT, P0 ;  /* 0x00000007ff007c0c */ /* 0x000fe2000bf05300 */
        /* <DEDUP_REMOVED lines=23> */
[--C-:B0-----:R-:W-:Y:S02]  /*04b0*/  HADD2.F32 R3, -RZ, R43.reuse.H0_H0 ;  /* 0x2000002bff037230 */ /* 0x101fe40000004100 */
        /* <DEDUP_REMOVED lines=9> */
[--C-:B--2---:R-:W-:Y:S02]  /*0550*/  HADD2.F32 R79, -RZ, R25.reuse.H1_H1 ;  /* 0x30000019ff4f7230 */ /* 0x104fe40000004100 */
[----:B------:R-:W-:Y:S02]  /*0560*/  HADD2.F32 R78, -RZ, R25.H0_H0 ;  /* 0x20000019ff4e7230 */ /* 0x000fe40000004100 */
[--C-:B------:R-:W-:Y:S02]  /*0570*/  HADD2.F32 R80, -RZ, R26.reuse.H0_H0 ;  /* 0x2000001aff507230 */ /* 0x100fe40000004100 */
[----:B------:R-:W-:Y:S02]  /*0580*/  HADD2.F32 R83, -RZ, R26.H1_H1 ;  /* 0x3000001aff537230 */ /* 0x000fe40000004100 */
[--C-:B------:R-:W-:Y:S02]  /*0590*/  HADD2.F32 R81, -RZ, R24.reuse.H0_H0 ;  /* 0x20000018ff517230 */ /* 0x100fe40000004100 */
[----:B------:R-:W-:-:S02]  /*05a0*/  HADD2.F32 R89, -RZ, R24.H1_H1 ;  /* 0x30000018ff597230 */ /* 0x000fc40000004100 */
[--C-:B------:R-:W-:Y:S02]  /*05b0*/  HADD2.F32 R82, -RZ, R27.reuse.H0_H0 ;  /* 0x2000001bff527230 */ /* 0x100fe40000004100 */
[----:B------:R-:W-:Y:S02]  /*05c0*/  HADD2.F32 R88, -RZ, R27.H1_H1 ;  /* 0x3000001bff587230 */ /* 0x000fe40000004100 */
[--C-:B---3--:R-:W-:Y:S02]  /*05d0*/  HADD2.F32 R90, -RZ, R28.reuse.H0_H0 ;  /* 0x2000001cff5a7230 */ /* 0x108fe40000004100 */
[----:B------:R-:W-:Y:S02]  /*05e0*/  HADD2.F32 R91, -RZ, R28.H1_H1 ;  /* 0x3000001cff5b7230 */ /* 0x000fe40000004100 */
[--C-:B------:R-:W-:Y:S02]  /*05f0*/  HADD2.F32 R92, -RZ, R29.reuse.H0_H0 ;  /* 0x2000001dff5c7230 */ /* 0x100fe40000004100 */
[----:B------:R-:W-:-:S02]  /*0600*/  HADD2.F32 R93, -RZ, R29.H1_H1 ;  /* 0x3000001dff5d7230 */ /* 0x000fc40000004100 */
[--C-:B------:R-:W-:Y:S02]  /*0610*/  HADD2.F32 R94, -RZ, R30.reuse.H0_H0 ;  /* 0x2000001eff5e7230 */ /* 0x100fe40000004100 */
[----:B------:R-:W-:Y:S02]  /*0620*/  HADD2.F32 R95, -RZ, R30.H1_H1 ;  /* 0x3000001eff5f7230 */ /* 0x000fe40000004100 */
[--C-:B------:R-:W-:Y:S02]  /*0630*/  HADD2.F32 R96, -RZ, R31.reuse.H0_H0 ;  /* 0x2000001fff607230 */ /* 0x100fe40000004100 */
[----:B------:R-:W-:Y:S02]  /*0640*/  HADD2.F32 R97, -RZ, R31.H1_H1 ;  /* 0x3000001fff617230 */ /* 0x000fe40000004100 */
[--C-:B----4-:R-:W-:Y:S02]  /*0650*/  HADD2.F32 R98, -RZ, R32.reuse.H0_H0 ;  /* 0x20000020ff627230 */ /* 0x110fe40000004100 */
        /* <DEDUP_REMOVED lines=15> */
.L_x_16527:
        /* <DEDUP_REMOVED lines=23> */
.L_x_16462:
[----:B-----5:R-:W-:-:S05]  /*08c0*/  HADD2.F32 R21, -RZ, R52.H0_H0 ;  /* 0x20000034ff157230 */ /* 0x020fca0000004100 */
[----:B------:R-:W-:-:S04]  /*08d0*/  FADD.FTZ R40, R40, R21 ;  /* 0x0000001528287221 */ /* 0x000fc80000010000 */
[----:B------:R-:W-:-:S07]  /*08e0*/  @P1 FADD.FTZ R40, R48, R40 ;  /* 0x0000002830281221 */ /* 0x000fce0000010000 */
.L_x_16463:
[----:B------:R-:W-:Y:S01]  /*08f0*/  HADD2.F32 R41, -RZ, R36.H1_H1 ;  /* 0x30000024ff297230 */ /* 0x000fe20000004100 */
[----:B------:R-:W-:Y:S06]  /*0900*/  @P2 BRA `(.L_x_16464) ;  /* 0x00000000000c2947 */ /* 0x000fec0003800000 */
[----:B------:R-:W-:Y:S05]  /*0910*/  @!P1 BRA `(.L_x_16465) ;  /* 0x0000000000149947 */ /* 0x000fea0003800000 */
[----:B-----5:R-:W-:Y:S01]  /*0920*/  FADD.FTZ R41, R49, R41 ;  /* 0x0000002931297221 */ /* 0x020fe20000010000 */
[----:B------:R-:W-:Y:S06]  /*0930*/  BRA `(.L_x_16465) ;  /* 0x00000000000c7947 */ /* 0x000fec0003800000 */
.L_x_16464:
[----:B-----5:R-:W-:-:S05]  /*0940*/  HADD2.F32 R20, -RZ, R52.H1_H1 ;  /* 0x30000034ff147230 */ /* 0x020fca0000004100 */
[----:B------:R-:W-:-:S04]  /*0950*/  FADD.FTZ R41, R41, R20 ;  /* 0x0000001429297221 */ /* 0x000fc80000010000 */
[----:B------:R-:W-:-:S07]  /*0960*/  @P1 FADD.FTZ R41, R49, R41 ;  /* 0x0000002931291221 */ /* 0x000fce0000010000 */
.L_x_16465:
[----:B------:R-:W-:Y:S01]  /*0970*/  HADD2.F32 R42, -RZ, R37.H0_H0 ;  /* 0x20000025ff2a7230 */ /* 0x000fe20000004100 */
[----:B------:R-:W-:Y:S06]  /*0980*/  @P2 BRA `(.L_x_16466) ;  /* 0x00000000000c2947 */ /* 0x000fec0003800000 */
[----:B------:R-:W-:Y:S05]  /*0990*/  @!P1 BRA `(.L_x_16467) ;  /* 0x0000000000149947 */ /* 0x000fea0003800000 */
[----:B-----5:R-:W-:Y:S01]  /*09a0*/  FADD.FTZ R42, R50, R42 ;  /* 0x0000002a322a7221 */ /* 0x020fe20000010000 */
[----:B------:R-:W-:Y:S06]  /*09b0*/  BRA `(.L_x_16467) ;  /* 0x00000000000c7947 */ /* 0x000fec0003800000 */
.L_x_16466:
[----:B-----5:R-:W-:-:S05]  /*09c0*/  HADD2.F32 R21, -RZ, R53.H0_H0 ;  /* 0x20000035ff157230 */ /* 0x020fca0000004100 */
[----:B------:R-:W-:-:S04]  /*09d0*/  FADD.FTZ R42, R42, R21 ;  /* 0x000000152a2a7221 */ /* 0x000fc80000010000 */
[----:B------:R-:W-:-:S07]  /*09e0*/  @P1 FADD.FTZ R42, R50, R42 ;  /* 0x0000002a322a1221 */ /* 0x000fce0000010000 */
.L_x_16467:
[----:B------:R-:W-:Y:S01]  /*09f0*/  HADD2.F32 R43, -RZ, R37.H1_H1 ;  /* 0x30000025ff2b7230 */ /* 0x000fe20000004100 */
[----:B------:R-:W-:Y:S06]  /*0a00*/  @P2 BRA `(.L_x_16468) ;  /* 0x00000000000c2947 */ /* 0x000fec0003800000 */
[----:B------:R-:W-:Y:S05]  /*0a10*/  @!P1 BRA `(.L_x_16469) ;  /* 0x0000000000149947 */ /* 0x000fea0003800000 */
[----:B-----5:R-:W-:Y:S01]  /*0a20*/  FADD.FTZ R43, R51, R43 ;  /* 0x0000002b332b7221 */ /* 0x020fe20000010000 */
[----:B------:R-:W-:Y:S06]  /*0a30*/  BRA `(.L_x_16469) ;  /* 0x00000000000c7947 */ /* 0x000fec0003800000 */
.L_x_16468:
[----:B-----5:R-:W-:-:S05]  /*0a40*/  HADD2.F32 R20, -RZ, R53.H1_H1 ;  /* 0x30000035ff147230 */ /* 0x020fca0000004100 */
[----:B------:R-:W-:-:S04]  /*0a50*/  FADD.FTZ R43, R43, R20 ;  /* 0x000000142b2b7221 */ /* 0x000fc80000010000 */
[----:B------:R-:W-:-:S07]  /*0a60*/  @P1 FADD.FTZ R43, R51, R43 ;  /* 0x0000002b332b1221 */ /* 0x000fce0000010000 */
.L_x_16469:
[----:B------:R-:W-:Y:S01]  /*0a70*/  HADD2.F32 R36, -RZ, R38.H0_H0 ;  /* 0x20000026ff247230 */ /* 0x000fe20000004100 */
[----:B------:R-:W-:Y:S06]  /*0a80*/  @P2 BRA `(.L_x_16470) ;  /* 0x00000000000c2947 */ /* 0x000fec0003800000 */
[----:B------:R-:W-:Y:S05]  /*0a90*/  @!P1 BRA `(.L_x_16471) ;  /* 0x0000000000149947 */ /* 0x000fea0003800000 */
[----:B-----5:R-:W-:Y:S01]  /*0aa0*/  FADD.FTZ R36, R44, R36 ;  /* 0x000000242c247221 */ /* 0x020fe20000010000 */
[----:B------:R-:W-:Y:S06]  /*0ab0*/  BRA `(.L_x_16471) ;  /* 0x00000000000c7947 */ /* 0x000fec0003800000 */
.L_x_16470:
[----:B-----5:R-:W-:-:S05]  /*0ac0*/  HADD2.F32 R21, -RZ, R54.H0_H0 ;  /* 0x20000036ff157230 */ /* 0x020fca0000004100 */
[----:B------:R-:W-:-:S04]  /*0ad0*/  FADD.FTZ R36, R36, R21 ;  /* 0x0000001524247221 */ /* 0x000fc80000010000 */
[----:B------:R-:W-:-:S07]  /*0ae0*/  @P1 FADD.FTZ R36, R44, R36 ;  /* 0x000000242c241221 */ /* 0x000fce0000010000 */
.L_x_16471:
[----:B------:R-:W-:Y:S01]  /*0af0*/  HADD2.F32 R37, -RZ, R38.H1_H1 ;  /* 0x30000026ff257230 */ /* 0x000fe20000004100 */
[----:B------:R-:W-:Y:S06]  /*0b00*/  @P2 BRA `(.L_x_16472) ;  /* 0x00000000000c2947 */ /* 0x000fec0003800000 */
[----:B------:R-:W-:Y:S05]  /*0b10*/  @!P1 BRA `(.L_x_16473) ;  /* 0x0000000000149947 */ /* 0x000fea0003800000 */
[----:B-----5:R-:W-:Y:S01]  /*0b20*/  FADD.FTZ R37, R45, R37 ;  /* 0x000000252d257221 */ /* 0x020fe20000010000 */
[----:B------:R-:W-:Y:S06]  /*0b30*/  BRA `(.L_x_16473) ;  /* 0x00000000000c7947 */ /* 0x000fec0003800000 */
.L_x_16472:
[----:B-----5:R-:W-:-:S05]  /*0b40*/  HADD2.F32 R20, -RZ, R54.H1_H1 ;  /* 0x30000036ff147230 */ /* 0x020fca0000004100 */
[----:B------:R-:W-:-:S04]  /*0b50*/  FADD.FTZ R37, R37, R20 ;  /* 0x0000001425257221 */ /* 0x000fc80000010000 */
[----:B------:R-:W-:-:S07]  /*0b60*/  @P1 FADD.FTZ R37, R45, R37 ;  /* 0x000000252d251221 */ /* 0x000fce0000010000 */
.L_x_16473:
[----:B------:R-:W-:Y:S01]  /*0b70*/  HADD2.F32 R38, -RZ, R39.H0_H0 ;  /* 0x20000027ff267230 */ /* 0x000fe20000004100 */
[----:B------:R-:W-:Y:S06]  /*0b80*/  @P2 BRA `(.L_x_16474) ;  /* 0x00000000000c2947 */ /* 0x000fec0003800000 */
[----:B------:R-:W-:Y:S05]  /*0b90*/  @!P1 BRA `(.L_x_16475) ;  /* 0x0000000000149947 */ /* 0x000fea0003800000 */
[----:B-----5:R-:W-:Y:S01]  /*0ba0*/  FADD.FTZ R38, R46, R38 ;  /* 0x000000262e267221 */ /* 0x020fe20000010000 */
[----:B------:R-:W-:Y:S06]  /*0bb0*/  BRA `(.L_x_16475) ;  /* 0x00000000000c7947 */ /* 0x000fec0003800000 */
.L_x_16474:
[----:B-----5:R-:W-:-:S05]  /*0bc0*/  HADD2.F32 R21, -RZ, R55.H0_H0 ;  /* 0x20000037ff157230 */ /* 0x020fca0000004100 */
[----:B------:R-:W-:-:S04]  /*0bd0*/  FADD.FTZ R38, R38, R21 ;  /* 0x0000001526267221 */ /* 0x000fc80000010000 */
[----:B------:R-:W-:-:S07]  /*0be0*/  @P1 FADD.FTZ R38, R46, R38 ;  /* 0x000000262e261221 */ /* 0x000fce0000010000 */
.L_x_16475:
[----:B------:R-:W-:Y:S01]  /*0bf0*/  HADD2.F32 R39, -RZ, R39.H1_H1 ;  /* 0x30000027ff277230 */ /* 0x000fe20000004100 */
[----:B------:R-:W-:Y:S06]  /*0c00*/  @P2 BRA `(.L_x_16476) ;  /* 0x00000000000c2947 */ /* 0x000fec0003800000 */
[----:B------:R-:W-:Y:S05]  /*0c10*/  @!P1 BRA `(.L_x_16477) ;  /* 0x0000000000149947 */ /* 0x000fea0003800000 */
[----:B-----5:R-:W-:Y:S01]  /*0c20*/  FADD.FTZ R39, R47, R39 ;  /* 0x000000272f277221 */ /* 0x020fe20000010000 */
[----:B------:R-:W-:Y:S06]  /*0c30*/  BRA `(.L_x_16477) ;  /* 0x00000000000c7947 */ /* 0x000fec0003800000 */
.L_x_16476:
[----:B-----5:R-:W-:-:S05]  /*0c40*/  HADD2.F32 R20, -RZ, R55.H1_H1 ;  /* 0x30000037ff147230 */ /* 0x020fca0000004100 */
[----:B------:R-:W-:-:S04]  /*0c50*/  FADD.FTZ R39, R39, R20 ;  /* 0x0000001427277221 */ /* 0x000fc80000010000 */
[----:B------:R-:W-:-:S07]  /*0c60*/  @P1 FADD.FTZ R39, R47, R39 ;  /* 0x000000272f271221 */ /* 0x000fce0000010000 */
.L_x_16477:
        /* <DEDUP_REMOVED lines=19> */
.L_x_16478:
[----:B-----5:R-:W-:-:S05]  /*0da0*/  HADD2.F32 R21, -RZ, R52.H0_H0 ;  /* 0x20000034ff157230 */ /* 0x020fca0000004100 */
[----:B------:R-:W-:-:S04]  /*0db0*/  FADD.FTZ R32, R21, R32 ;  /* 0x0000002015207221 */ /* 0x000fc80000010000 */
[----:B------:R-:W-:-:S07]  /*0dc0*/  @P1 FADD.FTZ R32, R48, R32 ;  /* 0x0000002030201221 */ /* 0x000fce0000010000 */
.L_x_16479:
[----:B------:R-:W-:Y:S01]  /*0dd0*/  HADD2.F32 R33, -RZ, R28.H1_H1 ;  /* 0x3000001cff217230 */ /* 0x000fe20000004100 */
[----:B------:R-:W-:Y:S06]  /*0de0*/  @P2 BRA `(.L_x_16480) ;  /* 0x00000000000c2947 */ /* 0x000fec0003800000 */
[----:B------:R-:W-:Y:S05]  /*0df0*/  @!P1 BRA `(.L_x_16481) ;  /* 0x0000000000149947 */ /* 0x000fea0003800000 */
[----:B-----5:R-:W-:Y:S01]  /*0e00*/  FADD.FTZ R33, R49, R33 ;  /* 0x0000002131217221 */ /* 0x020fe20000010000 */
[----:B------:R-:W-:Y:S06]  /*0e10*/  BRA `(.L_x_16481) ;  /* 0x00000000000c7947 */ /* 0x000fec0003800000 */
.L_x_16480:
[----:B-----5:R-:W-:-:S05]  /*0e20*/  HADD2.F32 R20, -RZ, R52.H1_H1 ;  /* 0x30000034ff147230 */ /* 0x020fca0000004100 */
[----:B------:R-:W-:-:S04]  /*0e30*/  FADD.FTZ R33, R20, R33 ;  /* 0x0000002114217221 */ /* 0x000fc80000010000 */
[----:B------:R-:W-:-:S07]  /*0e40*/  @P1 FADD.FTZ R33, R49, R33 ;  /* 0x0000002131211221 */ /* 0x000fce0000010000 */
.L_x_16481:
[----:B------:R-:W-:Y:S01]  /*0e50*/  HADD2.F32 R34, -RZ, R29.H0_H0 ;  /* 0x2000001dff227230 */ /* 0x000fe20000004100 */
[----:B------:R-:W-:Y:S06]  /*0e60*/  @P2 BRA `(.L_x_16482) ;  /* 0x00000000000c2947 */ /* 0x000fec0003800000 */
[----:B------:R-:W-:Y:S05]  /*0e70*/  @!P1 BRA `(.L_x_16483) ;  /* 0x0000000000149947 */ /* 0x000fea0003800000 */
[----:B-----5:R-:W-:Y:S01]  /*0e80*/  FADD.FTZ R34, R50, R34 ;  /* 0x0000002232227221 */ /* 0x020fe20000010000 */
[----:B------:R-:W-:Y:S06]  /*0e90*/  BRA `(.L_x_16483) ;  /* 0x00000000000c7947 */ /* 0x000fec0003800000 */
.L_x_16482:
[----:B-----5:R-:W-:-:S05]  /*0ea0*/  HADD2.F32 R21, -RZ, R53.H0_H0 ;  /* 0x20000035ff157230 */ /* 0x020fca0000004100 */
[----:B------:R-:W-:-:S04]  /*0eb0*/  FADD.FTZ R34, R21, R34 ;  /* 0x0000002215227221 */ /* 0x000fc80000010000 */
[----:B------:R-:W-:-:S07]  /*0ec0*/  @P1 FADD.FTZ R34, R50, R34 ;  /* 0x0000002232221221 */ /* 0x000fce0000010000 */
.L_x_16483:
[----:B------:R-:W-:Y:S01]  /*0ed0*/  HADD2.F32 R35, -RZ, R29.H1_H1 ;  /* 0x3000001dff237230 */ /* 0x000fe20000004100 */
[----:B------:R-:W-:Y:S06]  /*0ee0*/  @P2 BRA `(.L_x_16484) ;  /* 0x00000000000c2947 */ /* 0x000fec0003800000 */
[----:B------:R-:W-:Y:S05]  /*0ef0*/  @!P1 BRA `(.L_x_16485) ;  /* 0x0000000000149947 */ /* 0x000fea0003800000 */
[----:B-----5:R-:W-:Y:S01]  /*0f00*/  FADD.FTZ R35, R51, R35 ;  /* 0x0000002333237221 */ /* 0x020fe20000010000 */
[----:B------:R-:W-:Y:S06]  /*0f10*/  BRA `(.L_x_16485) ;  /* 0x00000000000c7947 */ /* 0x000fec0003800000 */
.L_x_16484:
[----:B-----5:R-:W-:-:S05]  /*0f20*/  HADD2.F32 R20, -RZ, R53.H1_H1 ;  /* 0x30000035ff147230 */ /* 0x020fca0000004100 */
[----:B------:R-:W-:-:S04]  /*0f30*/  FADD.FTZ R35, R20, R35 ;  /* 0x0000002314237221 */ /* 0x000fc80000010000 */
[----:B------:R-:W-:-:S07]  /*0f40*/  @P1 FADD.FTZ R35, R51, R35 ;  /* 0x0000002333231221 */ /* 0x000fce0000010000 */
.L_x_16485:
[----:B------:R-:W-:Y:S01]  /*0f50*/  HADD2.F32 R28, -RZ, R30.H0_H0 ;  /* 0x2000001eff1c7230 */ /* 0x000fe20000004100 */
[----:B------:R-:W-:Y:S06]  /*0f60*/  @P2 BRA `(.L_x_16486) ;  /* 0x00000000000c2947 */ /* 0x000fec0003800000 */
[----:B------:R-:W-:Y:S05]  /*0f70*/  @!P1 BRA `(.L_x_16487) ;  /* 0x0000000000149947 */ /* 0x000fea0003800000 */
[----:B-----5:R-:W-:Y:S01]  /*0f80*/  FADD.FTZ R28, R44, R28 ;  /* 0x0000001c2c1c7221 */ /* 0x020fe20000010000 */
[----:B------:R-:W-:Y:S06]  /*0f90*/  BRA `(.L_x_16487) ;  /* 0x00000000000c7947 */ /* 0x000fec0003800000 */
.L_x_16486:
[----:B-----5:R-:W-:-:S05]  /*0fa0*/  HADD2.F32 R21, -RZ, R54.H0_H0 ;  /* 0x20000036ff157230 */ /* 0x020fca0000004100 */
[----:B------:R-:W-:-:S04]  /*0fb0*/  FADD.FTZ R28, R21, R28 ;  /* 0x0000001c151c7221 */ /* 0x000fc80000010000 */
[----:B------:R-:W-:-:S07]  /*0fc0*/  @P1 FADD.FTZ R28, R44, R28 ;  /* 0x0000001c2c1c1221 */ /* 0x000fce0000010000 */
.L_x_16487:
[----:B------:R-:W-:Y:S01]  /*0fd0*/  HADD2.F32 R29, -RZ, R30.H1_H1 ;  /* 0x3000001eff1d7230 */ /* 0x000fe20000004100 */
[----:B------:R-:W-:Y:S06]  /*0fe0*/  @P2 BRA `(.L_x_16488) ;  /* 0x00000000000c2947 */ /* 0x000fec0003800000 */
[----:B------:R-:W-:Y:S05]  /*0ff0*/  @!P1 BRA `(.L_x_16489) ;  /* 0x0000000000149947 */ /* 0x000fea0003800000 */
[----:B-----5:R-:W-:Y:S01]  /*1000*/  FADD.FTZ R29, R45, R29 ;  /* 0x0000001d2d1d7221 */ /* 0x020fe20000010000 */
[----:B------:R-:W-:Y:S06]  /*1010*/  BRA `(.L_x_16489) ;  /* 0x00000000000c7947 */ /* 0x000fec0003800000 */
.L_x_16488:
[----:B-----5:R-:W-:-:S05]  /*1020*/  HADD2.F32 R20, -RZ, R54.H1_H1 ;  /* 0x30000036ff147230 */ /* 0x020fca0000004100 */
[----:B------:R-:W-:-:S04]  /*1030*/  FADD.FTZ R29, R20, R29 ;  /* 0x0000001d141d7221 */ /* 0x000fc80000010000 */
[----:B------:R-:W-:-:S07]  /*1040*/  @P1 FADD.FTZ R29, R45, R29 ;  /* 0x0000001d2d1d1221 */ /* 0x000fce0000010000 */
.L_x_16489:
[----:B------:R-:W-:Y:S01]  /*1050*/  HADD2.F32 R30, -RZ, R31.H0_H0 ;  /* 0x2000001fff1e7230 */ /* 0x000fe20000004100 */
[----:B------:R-:W-:Y:S06]  /*1060*/  @P2 BRA `(.L_x_16490) ;  /* 0x00000000000c2947 */ /* 0x000fec0003800000 */
[----:B------:R-:W-:Y:S05]  /*1070*/  @!P1 BRA `(.L_x_16491) ;  /* 0x0000000000149947 */ /* 0x000fea0003800000 */
[----:B-----5:R-:W-:Y:S01]  /*1080*/  FADD.FTZ R30, R46, R30 ;  /* 0x0000001e2e1e7221 */ /* 0x020fe20000010000 */
[----:B------:R-:W-:Y:S06]  /*1090*/  BRA `(.L_x_16491) ;  /* 0x00000000000c7947 */ /* 0x000fec0003800000 */
.L_x_16490:
[----:B-----5:R-:W-:-:S05]  /*10a0*/  HADD2.F32 R21, -RZ, R55.H0_H0 ;  /* 0x20000037ff157230 */ /* 0x020fca0000004100 */
[----:B------:R-:W-:-:S04]  /*10b0*/  FADD.FTZ R30, R21, R30 ;  /* 0x0000001e151e7221 */ /* 0x000fc80000010000 */
[----:B------:R-:W-:-:S07]  /*10c0*/  @P1 FADD.FTZ R30, R46, R30 ;  /* 0x0000001e2e1e1221 */ /* 0x000fce0000010000 */
.L_x_16491:
[----:B------:R-:W-:Y:S01]  /*10d0*/  HADD2.F32 R31, -RZ, R31.H1_H1 ;  /* 0x3000001fff1f7230 */ /* 0x000fe20000004100 */
[----:B------:R-:W-:Y:S06]  /*10e0*/  @P2 BRA `(.L_x_16492) ;  /* 0x00000000000c2947 */ /* 0x000fec0003800000 */
[----:B------:R-:W-:Y:S05]  /*10f0*/  @!P1 BRA `(.L_x_16493) ;  /* 0x0000000000149947 */ /* 0x000fea0003800000 */
[----:B-----5:R-:W-:Y:S01]  /*1100*/  FADD.FTZ R31, R47, R31 ;  /* 0x0000001f2f1f7221 */ /* 0x020fe20000010000 */
[----:B------:R-:W-:Y:S06]  /*1110*/  BRA `(.L_x_16493) ;  /* 0x00000000000c7947 */ /* 0x000fec0003800000 */
.L_x_16492:
[----:B-----5:R-:W-:-:S05]  /*1120*/  HADD2.F32 R20, -RZ, R55.H1_H1 ;  /* 0x30000037ff147230 */ /* 0x020fca0000004100 */
[----:B------:R-:W-:-:S04]  /*1130*/  FADD.FTZ R31, R20, R31 ;  /* 0x0000001f141f7221 */ /* 0x000fc80000010000 */
[----:B------:R-:W-:-:S07]  /*1140*/  @P1 FADD.FTZ R31, R47, R31 ;  /* 0x0000001f2f1f1221 */ /* 0x000fce0000010000 */
.L_x_16493:
        /* <DEDUP_REMOVED lines=19> */
.L_x_16494:
[----:B-----5:R-:W-:-:S05]  /*1280*/  HADD2.F32 R25, -RZ, R52.H0_H0 ;  /* 0x20000034ff197230 */ /* 0x020fca0000004100 */
[----:B------:R-:W-:-:S04]  /*1290*/  FADD.FTZ R24, R25, R24 ;  /* 0x0000001819187221 */ /* 0x000fc80000010000 */
[----:B------:R-:W-:-:S07]  /*12a0*/  @P1 FADD.FTZ R24, R48, R24 ;  /* 0x0000001830181221 */ /* 0x000fce0000010000 */
.L_x_16495:
[----:B------:R-:W-:Y:S01]  /*12b0*/  HADD2.F32 R25, -RZ, R20.H1_H1 ;  /* 0x30000014ff197230 */ /* 0x000fe20000004100 */
[----:B------:R-:W-:Y:S06]  /*12c0*/  @P2 BRA `(.L_x_16496) ;  /* 0x00000000000c2947 */ /* 0x000fec0003800000 */
[----:B------:R-:W-:Y:S05]  /*12d0*/  @!P1 BRA `(.L_x_16497) ;  /* 0x0000000000149947 */ /* 0x000fea0003800000 */
[----:B-----5:R-:W-:Y:S01]  /*12e0*/  FADD.FTZ R25, R49, R25 ;  /* 0x0000001931197221 */ /* 0x020fe20000010000 */
[----:B------:R-:W-:Y:S06]  /*12f0*/  BRA `(.L_x_16497) ;  /* 0x00000000000c7947 */ /* 0x000fec0003800000 */
.L_x_16496:
[----:B-----5:R-:W-:-:S05]  /*1300*/  HADD2.F32 R20, -RZ, R52.H1_H1 ;  /* 0x30000034ff147230 */ /* 0x020fca0000004100 */
[----:B------:R-:W-:-:S04]  /*1310*/  FADD.FTZ R25, R20, R25 ;  /* 0x0000001914197221 */ /* 0x000fc80000010000 */
[----:B------:R-:W-:-:S07]  /*1320*/  @P1 FADD.FTZ R25, R49, R25 ;  /* 0x0000001931191221 */ /* 0x000fce0000010000 */
.L_x_16497:
[----:B------:R-:W-:Y:S01]  /*1330*/  HADD2.F32 R26, -RZ, R21.H0_H0 ;  /* 0x20000015ff1a7230 */ /* 0x000fe20000004100 */
[----:B------:R-:W-:Y:S06]  /*1340*/  @P2 BRA `(.L_x_16498) ;  /* 0x00000000000c2947 */ /* 0x000fec0003800000 */
[----:B------:R-:W-:Y:S05]  /*1350*/  @!P1 BRA `(.L_x_16499) ;  /* 0x0000000000149947 */ /* 0x000fea0003800000 */
[----:B-----5:R-:W-:Y:S01]  /*1360*/  FADD.FTZ R26, R50, R26 ;  /* 0x0000001a321a7221 */ /* 0x020fe20000010000 */
[----:B------:R-:W-:Y:S06]  /*1370*/  BRA `(.L_x_16499) ;  /* 0x00000000000c7947 */ /* 0x000fec0003800000 */
.L_x_16498:
[----:B-----5:R-:W-:-:S05]  /*1380*/  HADD2.F32 R27, -RZ, R53.H0_H0 ;  /* 0x20000035ff1b7230 */ /* 0x020fca0000004100 */
[----:B------:R-:W-:-:S04]  /*1390*/  FADD.FTZ R26, R27, R26 ;  /* 0x0000001a1b1a7221 */ /* 0x000fc80000010000 */
[----:B------:R-:W-:-:S07]  /*13a0*/  @P1 FADD.FTZ R26, R50, R26 ;  /* 0x0000001a321a1221 */ /* 0x000fce0000010000 */
.L_x_16499:
[----:B------:R-:W-:Y:S01]  /*13b0*/  HADD2.F32 R27, -RZ, R21.H1_H1 ;  /* 0x30000015ff1b7230 */ /* 0x000fe20000004100 */
[----:B------:R-:W-:Y:S06]  /*13c0*/  @P2 BRA `(.L_x_16500) ;  /* 0x00000000000c2947 */ /* 0x000fec0003800000 */
[----:B------:R-:W-:Y:S05]  /*13d0*/  @!P1 BRA `(.L_x_16501) ;  /* 0x0000000000149947 */ /* 0x000fea0003800000 */
[----:B-----5:R-:W-:Y:S01]  /*13e0*/  FADD.FTZ R27, R51, R27 ;  /* 0x0000001b331b7221 */ /* 0x020fe20000010000 */
[----:B------:R-:W-:Y:S06]  /*13f0*/  BRA `(.L_x_16501) ;  /* 0x00000000000c7947 */ /* 0x000fec0003800000 */
.L_x_16500:
[----:B-----5:R-:W-:-:S05]  /*1400*/  HADD2.F32 R20, -RZ, R53.H1_H1 ;  /* 0x30000035ff147230 */ /* 0x020fca0000004100 */
[----:B------:R-:W-:-:S04]  /*1410*/  FADD.FTZ R27, R20, R27 ;  /* 0x0000001b141b7221 */ /* 0x000fc80000010000 */
[----:B------:R-:W-:-:S07]  /*1420*/  @P1 FADD.FTZ R27, R51, R27 ;  /* 0x0000001b331b1221 */ /* 0x000fce0000010000 */
.L_x_16501:
[----:B------:R-:W-:Y:S01]  /*1430*/  HADD2.F32 R20, -RZ, R22.H0_H0 ;  /* 0x20000016ff147230 */ /* 0x000fe20000004100 */
[----:B------:R-:W-:Y:S06]  /*1440*/  @P2 BRA `(.L_x_16502) ;  /* 0x00000000000c2947 */ /* 0x000fec0003800000 */
[----:B------:R-:W-:Y:S05]  /*1450*/  @!P1 BRA `(.L_x_16503) ;  /* 0x0000000000149947 */ /* 0x000fea0003800000 */
[----:B-----5:R-:W-:Y:S01]  /*1460*/  FADD.FTZ R20, R44, R20 ;  /* 0x000000142c147221 */ /* 0x020fe20000010000 */
[----:B------:R-:W-:Y:S06]  /*1470*/  BRA `(.L_x_16503) ;  /* 0x00000000000c7947 */ /* 0x000fec0003800000 */
.L_x_16502:
[----:B-----5:R-:W-:-:S05]  /*1480*/  HADD2.F32 R21, -RZ, R54.H0_H0 ;  /* 0x20000036ff157230 */ /* 0x020fca0000004100 */
[----:B------:R-:W-:-:S04]  /*1490*/  FADD.FTZ R20, R21, R20 ;  /* 0x0000001415147221 */ /* 0x000fc80000010000 */
[----:B------:R-:W-:-:S07]  /*14a0*/  @P1 FADD.FTZ R20, R44, R20 ;  /* 0x000000142c141221 */ /* 0x000fce0000010000 */
.L_x_16503:
[----:B------:R-:W-:Y:S01]  /*14b0*/  HADD2.F32 R21, -RZ, R22.H1_H1 ;  /* 0x30000016ff157230 */ /* 0x000fe20000004100 */
[----:B------:R-:W-:Y:S06]  /*14c0*/  @P2 BRA `(.L_x_16504) ;  /* 0x00000000000c2947 */ /* 0x000fec0003800000 */
[----:B------:R-:W-:Y:S05]  /*14d0*/  @!P1 BRA `(.L_x_16505) ;  /* 0x0000000000149947 */ /* 0x000fea0003800000 */
[----:B-----5:R-:W-:Y:S01]  /*14e0*/  FADD.FTZ R21, R45, R21 ;  /* 0x000000152d157221 */ /* 0x020fe20000010000 */
[----:B------:R-:W-:Y:S06]  /*14f0*/  BRA `(.L_x_16505) ;  /* 0x00000000000c7947 */ /* 0x000fec0003800000 */
.L_x_16504:
[----:B-----5:R-:W-:-:S05]  /*1500*/  HADD2.F32 R22, -RZ, R54.H1_H1 ;  /* 0x30000036ff167230 */ /* 0x020fca0000004100 */
[----:B------:R-:W-:-:S04]  /*1510*/  FADD.FTZ R21, R22, R21 ;  /* 0x0000001516157221 */ /* 0x000fc80000010000 */
[----:B------:R-:W-:-:S07]  /*1520*/  @P1 FADD.FTZ R21, R45, R21 ;  /* 0x000000152d151221 */ /* 0x000fce0000010000 */
.L_x_16505:
[----:B------:R-:W-:Y:S01]  /*1530*/  HADD2.F32 R22, -RZ, R23.H0_H0 ;  /* 0x20000017ff167230 */ /* 0x000fe20000004100 */
[----:B------:R-:W-:Y:S06]  /*1540*/  @P2 BRA `(.L_x_16506) ;  /* 0x00000000000c2947 */ /* 0x000fec0003800000 */
[----:B------:R-:W-:Y:S05]  /*1550*/  @!P1 BRA `(.L_x_16507) ;  /* 0x0000000000149947 */ /* 0x000fea0003800000 */
[----:B-----5:R-:W-:Y:S01]  /*1560*/  FADD.FTZ R22, R46, R22 ;  /* 0x000000162e167221 */ /* 0x020fe20000010000 */
[----:B------:R-:W-:Y:S06]  /*1570*/  BRA `(.L_x_16507) ;  /* 0x00000000000c7947 */ /* 0x000fec0003800000 */
.L_x_16506:
[----:B-----5:R-:W-:-:S05]  /*1580*/  HADD2.F32 R59, -RZ, R55.H0_H0 ;  /* 0x20000037ff3b7230 */ /* 0x020fca0000004100 */
[----:B------:R-:W-:-:S04]  /*1590*/  FADD.FTZ R22, R59, R22 ;  /* 0x000000163b167221 */ /* 0x000fc80000010000 */
[----:B------:R-:W-:-:S07]  /*15a0*/  @P1 FADD.FTZ R22, R46, R22 ;  /* 0x000000162e161221 */ /* 0x000fce0000010000 */
.L_x_16507:
[----:B------:R-:W-:Y:S01]  /*15b0*/  HADD2.F32 R23, -RZ, R23.H1_H1 ;  /* 0x30000017ff177230 */ /* 0x000fe20000004100 */
[----:B------:R-:W-:Y:S06]  /*15c0*/  @P2 BRA `(.L_x_16508) ;  /* 0x00000000000c2947 */ /* 0x000fec0003800000 */
[----:B------:R-:W-:Y:S05]  /*15d0*/  @!P1 BRA `(.L_x_16509) ;  /* 0x0000000000149947 */ /* 0x000fea0003800000 */
[----:B-----5:R-:W-:Y:S01]  /*15e0*/  FADD.FTZ R23, R47, R23 ;  /* 0x000000172f177221 */ /* 0x020fe20000010000 */
[----:B------:R-:W-:Y:S06]  /*15f0*/  BRA `(.L_x_16509) ;  /* 0x00000000000c7947 */ /* 0x000fec0003800000 */
.L_x_16508:
[----:B-----5:R-:W-:-:S05]  /*1600*/  HADD2.F32 R58, -RZ, R55.H1_H1 ;  /* 0x30000037ff3a7230 */ /* 0x020fca0000004100 */
[----:B------:R-:W-:-:S04]  /*1610*/  FADD.FTZ R23, R58, R23 ;  /* 0x000000173a177221 */ /* 0x000fc80000010000 */
[----:B------:R-:W-:-:S07]  /*1620*/  @P1 FADD.FTZ R23, R47, R23 ;  /* 0x000000172f171221 */ /* 0x000fce0000010000 */
.L_x_16509:
[----:B------:R-:W-:Y:S02]  /*1630*/  LEA R124, P4, R120, UR10, 0x5 ;  /* 0x0000000a787c7c11 */ /* 0x000fe4000f8828ff */
[----:B------:R-:W-:Y:S02]  /*1640*/  IADD3 R121, R122, 0x180, RZ ;  /* 0x000001807a797810 */ /* 0x000fe40007ffe0ff */
[----:B------:R-:W-:Y:S02]  /*1650*/  LEA.HI.X R125, R120, UR11, RZ, 0x5, P4 ;  /* 0x0000000b787d7c11 */ /* 0x000fe4000a0f2cff */
[C---:B------:R-:W-:Y:S01]  /*1660*/  @P0 LEA R58, P4, R121.reuse, UR18, 0x4 ;  /* 0x00000012793a0c11 */ /* 0x040fe2000f8820ff */
[C---:B------:R-:W-:Y:S02]  /*1670*/  IMAD.WIDE.U32 R60, R121.reuse, 0x10, R56 ;  /* 0x00000010793c7825 */ /* 0x040fe400078e0038 */
[----:B------:R0:W-:Y:S01]  /*1680*/  STG.E.128 desc[UR4][R124.64], R24 ;  /* 0x000000187c007986 */ /* 0x0001e2000c101d04 */
[----:B------:R-:W-:-:S02]  /*1690*/  @P0 LEA.HI.X R59, R121, UR19, RZ, 0x4, P4 ;  /* 0x00000013793b0c11 */ /* 0x000fc4000a0f24ff */
[C---:B------:R-:W-:Y:S01]  /*16a0*/  @P1 LEA R86, P4, R121.reuse, UR8, 0x5 ;  /* 0x0000000879561c11 */ /* 0x040fe2000f8828ff */
[----:B------:R0:W-:Y:S03]  /*16b0*/  STG.E.128 desc[UR4][R124.64+0x10], R20 ;  /* 0x000010147c007986 */ /* 0x0001e6000c101d04 */
[----:B------:R-:W-:Y:S01]  /*16c0*/  @P1 LEA.HI.X R87, R121, UR9, RZ, 0x5, P4 ;  /* 0x0000000979571c11 */ /* 0x000fe2000a0f2cff */
        /* <DEDUP_REMOVED lines=9> */
.L_x_16510:
[----:B-----5:R-:W-:-:S05]  /*1760*/  HADD2.F32 R57, -RZ, R52.H0_H0 ;  /* 0x20000034ff397230 */ /* 0x020fca0000004100 */
[----:B------:R-:W-:-:S04]  /*1770*/  FADD.FTZ R56, R57, R56 ;  /* 0x0000003839387221 */ /* 0x000fc80000010000 */
[----:B------:R-:W-:-:S07]  /*1780*/  @P1 FADD.FTZ R56, R48, R56 ;  /* 0x0000003830381221 */ /* 0x000fce0000010000 */
.L_x_16511:
[----:B------:R-:W-:Y:S01]  /*1790*/  HADD2.F32 R57, -RZ, R60.H1_H1 ;  /* 0x3000003cff397230 */ /* 0x000fe20000004100 */
[----:B------:R-:W-:Y:S06]  /*17a0*/  @P2 BRA `(.L_x_16512) ;  /* 0x00000000000c2947 */ /* 0x000fec0003800000 */
[----:B------:R-:W-:Y:S05]  /*17b0*/  @!P1 BRA `(.L_x_16513) ;  /* 0x0000000000149947 */ /* 0x000fea0003800000 */
[----:B-----5:R-:W-:Y:S01]  /*17c0*/  FADD.FTZ R57, R49, R57 ;  /* 0x0000003931397221 */ /* 0x020fe20000010000 */
[----:B------:R-:W-:Y:S06]  /*17d0*/  BRA `(.L_x_16513) ;  /* 0x00000000000c7947 */ /* 0x000fec0003800000 */
.L_x_16512:
[----:B-----5:R-:W-:-:S05]  /*17e0*/  HADD2.F32 R58, -RZ, R52.H1_H1 ;  /* 0x30000034ff3a7230 */ /* 0x020fca0000004100 */
[----:B------:R-:W-:-:S04]  /*17f0*/  FADD.FTZ R57, R58, R57 ;  /* 0x000000393a397221 */ /* 0x000fc80000010000 */
[----:B------:R-:W-:-:S07]  /*1800*/  @P1 FADD.FTZ R57, R49, R57 ;  /* 0x0000003931391221 */ /* 0x000fce0000010000 */
.L_x_16513:
[----:B------:R-:W-:Y:S01]  /*1810*/  HADD2.F32 R58, -RZ, R61.H0_H0 ;  /* 0x2000003dff3a7230 */ /* 0x000fe20000004100 */
[----:B------:R-:W-:Y:S06]  /*1820*/  @P2 BRA `(.L_x_16514) ;  /* 0x00000000000c2947 */ /* 0x000fec0003800000 */
[----:B------:R-:W-:Y:S05]  /*1830*/  @!P1 BRA `(.L_x_16515) ;  /* 0x0000000000149947 */ /* 0x000fea0003800000 */
[----:B-----5:R-:W-:Y:S01]  /*1840*/  FADD.FTZ R58, R50, R58 ;  /* 0x0000003a323a7221 */ /* 0x020fe20000010000 */
[----:B------:R-:W-:Y:S06]  /*1850*/  BRA `(.L_x_16515) ;  /* 0x00000000000c7947 */ /* 0x000fec0003800000 */
.L_x_16514:
[----:B-----5:R-:W-:-:S05]  /*1860*/  HADD2.F32 R59, -RZ, R53.H0_H0 ;  /* 0x20000035ff3b7230 */ /* 0x020fca0000004100 */
[----:B------:R-:W-:-:S04]  /*1870*/  FADD.FTZ R58, R59, R58 ;  /* 0x0000003a3b3a7221 */ /* 0x000fc80000010000 */
[----:B------:R-:W-:-:S07]  /*1880*/  @P1 FADD.FTZ R58, R50, R58 ;  /* 0x0000003a323a1221 */ /* 0x000fce0000010000 */
.L_x_16515:
[----:B------:R-:W-:Y:S01]  /*1890*/  HADD2.F32 R59, -RZ, R61.H1_H1 ;  /* 0x3000003dff3b7230 */ /* 0x000fe20000004100 */
[----:B------:R-:W-:Y:S06]  /*18a0*/  @P2 BRA `(.L_x_16516) ;  /* 0x00000000000c2947 */ /* 0x000fec0003800000 */
[----:B------:R-:W-:Y:S05]  /*18b0*/  @!P1 BRA `(.L_x_16517) ;  /* 0x0000000000149947 */ /* 0x000fea0003800000 */
[----:B-----5:R-:W-:Y:S01]  /*18c0*/  FADD.FTZ R59, R51, R59 ;  /* 0x0000003b333b7221 */ /* 0x020fe20000010000 */
[----:B------:R-:W-:Y:S06]  /*18d0*/  BRA `(.L_x_16517) ;  /* 0x00000000000c7947 */ /* 0x000fec0003800000 */
.L_x_16516:
[----:B-----5:R-:W-:-:S05]  /*18e0*/  HADD2.F32 R60, -RZ, R53.H1_H1 ;  /* 0x30000035ff3c7230 */ /* 0x020fca0000004100 */
[----:B------:R-:W-:-:S04]  /*18f0*/  FADD.FTZ R59, R60, R59 ;  /* 0x0000003b3c3b7221 */ /* 0x000fc80000010000 */
[----:B------:R-:W-:-:S07]  /*1900*/  @P1 FADD.FTZ R59, R51, R59 ;  /* 0x0000003b333b1221 */ /* 0x000fce0000010000 */
.L_x_16517:
[----:B------:R-:W-:Y:S01]  /*1910*/  HADD2.F32 R60, -RZ, R62.H0_H0 ;  /* 0x2000003eff3c7230 */ /* 0x000fe20000004100 */
[----:B------:R-:W-:Y:S06]  /*1920*/  @P2 BRA `(.L_x_16518) ;  /* 0x00000000000c2947 */ /* 0x000fec0003800000 */
[----:B------:R-:W-:Y:S05]  /*1930*/  @!P1 BRA `(.L_x_16519) ;  /* 0x0000000000149947 */ /* 0x000fea0003800000 */
[----:B-----5:R-:W-:Y:S01]  /*1940*/  FADD.FTZ R60, R44, R60 ;  /* 0x0000003c2c3c7221 */ /* 0x020fe20000010000 */
[----:B------:R-:W-:Y:S06]  /*1950*/  BRA `(.L_x_16519) ;  /* 0x00000000000c7947 */ /* 0x000fec0003800000 */
.L_x_16518:
[----:B-----5:R-:W-:-:S05]  /*1960*/  HADD2.F32 R61, -RZ, R54.H0_H0 ;  /* 0x20000036ff3d7230 */ /* 0x020fca0000004100 */
[----:B------:R-:W-:-:S04]  /*1970*/  FADD.FTZ R60, R61, R60 ;  /* 0x0000003c3d3c7221 */ /* 0x000fc80000010000 */
[----:B------:R-:W-:-:S07]  /*1980*/  @P1 FADD.FTZ R60, R44, R60 ;  /* 0x0000003c2c3c1221 */ /* 0x000fce0000010000 */
.L_x_16519:
[----:B------:R-:W-:Y:S01]  /*1990*/  HADD2.F32 R61, -RZ, R62.H1_H1 ;  /* 0x3000003eff3d7230 */ /* 0x000fe20000004100 */
[----:B------:R-:W-:Y:S06]  /*19a0*/  @P2 BRA `(.L_x_16520) ;  /* 0x00000000000c2947 */ /* 0x000fec0003800000 */
[----:B------:R-:W-:Y:S05]  /*19b0*/  @!P1 BRA `(.L_x_16521) ;  /* 0x0000000000149947 */ /* 0x000fea0003800000 */
[----:B-----5:R-:W-:Y:S01]  /*19c0*/  FADD.FTZ R61, R45, R61 ;  /* 0x0000003d2d3d7221 */ /* 0x020fe20000010000 */
[----:B------:R-:W-:Y:S06]  /*19d0*/  BRA `(.L_x_16521) ;  /* 0x00000000000c7947 */ /* 0x000fec0003800000 */
.L_x_16520:
[----:B-----5:R-:W-:-:S05]  /*19e0*/  HADD2.F32 R62, -RZ, R54.H1_H1 ;  /* 0x30000036ff3e7230 */ /* 0x020fca0000004100 */
[----:B------:R-:W-:-:S04]  /*19f0*/  FADD.FTZ R61, R62, R61 ;  /* 0x0000003d3e3d7221 */ /* 0x000fc80000010000 */
[----:B------:R-:W-:-:S07]  /*1a00*/  @P1 FADD.FTZ R61, R45, R61 ;  /* 0x0000003d2d3d1221 */ /* 0x000fce0000010000 */
.L_x_16521:
[----:B------:R-:W-:Y:S01]  /*1a10*/  HADD2.F32 R62, -RZ, R63.H0_H0 ;  /* 0x2000003fff3e7230 */ /* 0x000fe20000004100 */
[----:B------:R-:W-:Y:S06]  /*1a20*/  @P2 BRA `(.L_x_16522) ;  /* 0x00000000000c2947 */ /* 0x000fec0003800000 */
[----:B------:R-:W-:Y:S05]  /*1a30*/  @!P1 BRA `(.L_x_16523) ;  /* 0x0000000000149947 */ /* 0x000fea0003800000 */
[----:B-----5:R-:W-:Y:S01]  /*1a40*/  FADD.FTZ R62, R46, R62 ;  /* 0x0000003e2e3e7221 */ /* 0x020fe20000010000 */
[----:B------:R-:W-:Y:S06]  /*1a50*/  BRA `(.L_x_16523) ;  /* 0x00000000000c7947 */ /* 0x000fec0003800000 */
.L_x_16522:
[----:B-----5:R-:W-:-:S05]  /*1a60*/  HADD2.F32 R85, -RZ, R55.H0_H0 ;  /* 0x20000037ff557230 */ /* 0x020fca0000004100 */
[----:B------:R-:W-:-:S04]  /*1a70*/  FADD.FTZ R62, R85, R62 ;  /* 0x0000003e553e7221 */ /* 0x000fc80000010000 */
[----:B------:R-:W-:-:S07]  /*1a80*/  @P1 FADD.FTZ R62, R46, R62 ;  /* 0x0000003e2e3e1221 */ /* 0x000fce0000010000 */
.L_x_16523:
[----:B------:R-:W-:Y:S01]  /*1a90*/  HADD2.F32 R63, -RZ, R63.H1_H1 ;  /* 0x3000003fff3f7230 */ /* 0x000fe20000004100 */
[----:B------:R-:W-:Y:S06]  /*1aa0*/  @P2 BRA `(.L_x_16524) ;  /* 0x00000000000c2947 */ /* 0x000fec0003800000 */
[----:B------:R-:W-:Y:S05]  /*1ab0*/  @!P1 BRA `(.L_x_16525) ;  /* 0x0000000000149947 */ /* 0x000fea0003800000 */
[----:B-----5:R-:W-:Y:S01]  /*1ac0*/  FADD.FTZ R63, R47, R63 ;  /* 0x0000003f2f3f7221 */ /* 0x020fe20000010000 */
[----:B------:R-:W-:Y:S06]  /*1ad0*/  BRA `(.L_x_16525) ;  /* 0x00000000000c7947 */ /* 0x000fec0003800000 */
.L_x_16524:
[----:B-----5:R-:W-:-:S05]  /*1ae0*/  HADD2.F32 R86, -RZ, R55.H1_H1 ;  /* 0x30000037ff567230 */ /* 0x020fca0000004100 */
[----:B------:R-:W-:-:S04]  /*1af0*/  FADD.FTZ R63, R86, R63 ;  /* 0x0000003f563f7221 */ /* 0x000fc80000010000 */
[----:B------:R-:W-:-:S07]  /*1b00*/  @P1 FADD.FTZ R63, R47, R63 ;  /* 0x0000003f2f3f1221 */ /* 0x000fce0000010000 */
.L_x_16525:
        /* <DEDUP_REMOVED lines=127> */
.L_x_16538:
        /* <DEDUP_REMOVED lines=90> */
[C---:B------:R-:W-:Y:S01]  /*28a0*/  FMUL.FTZ R39, R86.reuse, R39 ;  /* 0x0000002756277220 */ /* 0x040fe20000410000 */
[----:B------:R-:W-:Y:S01]  /*28b0*/  FMUL.FTZ R43, R86, R43 ;  /* 0x0000002b562b7220 */ /* 0x000fe20000410000 */
[----:B------:R-:W-:Y:S01]  /*28c0*/  FADD.FTZ R125, -R87, R36 ;  /* 0x00000024577d7221 */ /* 0x000fe20000010100 */
[----:B------:R-:W-:Y:S01]  /*28d0*/  FFMA.FTZ R38, R38, R96, R19 ;  /* 0x0000006026267223 */ /* 0x000fe20000010013 */
[----:B0-----:R-:W-:-:S04]  /*28e0*/  @!P2 IMAD.WIDE R84, R116, 0x4, R84 ;  /* 0x000000047454a825 */ /* 0x001fc800078e0254 */
[----:B------:R-:W-:Y:S01]  /*28f0*/  FFMA.FTZ R39, R39, R97, R18 ;  /* 0x0000006127277223 */ /* 0x000fe20000010012 */
[C---:B------:R-:W-:Y:S01]  /*2900*/  FMUL.FTZ R37, R86.reuse, R41 ;  /* 0x0000002956257220 */ /* 0x040fe20000410000 */
[C---:B------:R-:W-:Y:S01]  /*2910*/  FMUL.FTZ R41, R86.reuse, R40 ;  /* 0x0000002856297220 */ /* 0x040fe20000410000 */
[----:B------:R-:W-:Y:S01]  /*2920*/  FMUL.FTZ R36, R86, R123 ;  /* 0x0000007b56247220 */ /* 0x000fe20000410000 */
[----:B------:R0:W-:Y:S01]  /*2930*/  @!P2 STG.E desc[UR4][R84.64], R86 ;  /* 0x000000565400a986 */ /* 0x0001e2000c101904 */
[----:B------:R-:W-:Y:S01]  /*2940*/  F2FP.F16.F32.PACK_AB R39, R39, R38 ;  /* 0x000000262727723e */ /* 0x000fe200000000ff */
[----:B------:R-:W-:Y:S01]  /*2950*/  FFMA.FTZ R43, R43, R93, R66 ;  /* 0x0000005d2b2b7223 */ /* 0x000fe20000010042 */
[----:B------:R-:W-:Y:S01]  /*2960*/  FFMA.FTZ R36, R36, R90, R69 ;  /* 0x0000005a24247223 */ /* 0x000fe20000010045 */
[----:B------:R-:W-:Y:S01]  /*2970*/  FADD.FTZ R123, -R87, R28 ;  /* 0x0000001c577b7221 */ /* 0x000fe20000010100 */
[C---:B------:R-:W-:Y:S01]  /*2980*/  FMUL.FTZ R33, R86.reuse, R33 ;  /* 0x0000002156217220 */ /* 0x040fe20000410000 */
[C---:B------:R-:W-:Y:S01]  /*2990*/  FMUL.FTZ R35, R86.reuse, R35 ;  /* 0x0000002356237220 */ /* 0x040fe20000410000 */
[C---:B------:R-:W-:Y:S01]  /*29a0*/  FMUL.FTZ R25, R86.reuse, R25 ;  /* 0x0000001956197220 */ /* 0x040fe20000410000 */
[C---:B------:R-:W-:Y:S01]  /*29b0*/  FMUL.FTZ R23, R86.reuse, R23 ;  /* 0x0000001756177220 */ /* 0x040fe20000410000 */
[----:B------:R-:W-:Y:S01]  /*29c0*/  FFMA.FTZ R33, R33, R99, R16 ;  /* 0x0000006321217223 */ /* 0x000fe20000010010 */
[C---:B------:R-:W-:Y:S01]  /*29d0*/  FADD.FTZ R63, -R87.reuse, R63 ;  /* 0x0000003f573f7221 */ /* 0x040fe20000010100 */
[C---:B------:R-:W-:Y:S01]  /*29e0*/  FMUL.FTZ R24, R86.reuse, R24 ;  /* 0x0000001856187220 */ /* 0x040fe20000410000 */
[C---:B0-----:R-:W-:Y:S01]  /*29f0*/  FADD.FTZ R85, -R87.reuse, R42 ;  /* 0x0000002a57557221 */ /* 0x041fe20000010100 */
[C---:B------:R-:W-:Y:S01]  /*2a00*/  FMUL.FTZ R42, R86.reuse, R125 ;  /* 0x0000007d562a7220 */ /* 0x040fe20000410000 */
[----:B------:R-:W-:Y:S01]  /*2a10*/  FADD.FTZ R125, -R87, R30 ;  /* 0x0000001e577d7221 */ /* 0x000fe20000010100 */
[C---:B------:R-:W-:Y:S01]  /*2a20*/  FMUL.FTZ R57, R86.reuse, R57 ;  /* 0x0000003956397220 */ /* 0x040fe20000410000 */
[C---:B------:R-:W-:Y:S01]  /*2a30*/  FMUL.FTZ R38, R86.reuse, R85 ;  /* 0x0000005556267220 */ /* 0x040fe20000410000 */
[----:B------:R-:W-:Y:S01]  /*2a40*/  FFMA.FTZ R85, R41, R95, R64 ;  /* 0x0000005f29557223 */ /* 0x000fe20000010040 */
[----:B------:R-:W-:Y:S01]  /*2a50*/  FFMA.FTZ R41, R37, R91, R68 ;  /* 0x0000005b25297223 */ /* 0x000fe20000010044 */
[----:B------:R-:W-:Y:S01]  /*2a60*/  FMUL.FTZ R30, R86, R125 ;  /* 0x0000007d561e7220 */ /* 0x000fe20000410000 */
[----:B------:R-:W-:Y:S01]  /*2a70*/  FFMA.FTZ R40, R38, R92, R67 ;  /* 0x0000005c26287223 */ /* 0x000fe20000010043 */
[----:B------:R-:W-:Y:S01]  /*2a80*/  FFMA.FTZ R38, R42, R94, R65 ;  /* 0x0000005e2a267223 */ /* 0x000fe20000010041 */
[----:B------:R-:W-:Y:S01]  /*2a90*/  FMUL.FTZ R58, R86, R58 ;  /* 0x0000003a563a7220 */ /* 0x000fe20000410000 */
[----:B------:R-:W-:Y:S01]  /*2aa0*/  F2FP.F16.F32.PACK_AB R36, R41, R36 ;  /* 0x000000242924723e */ /* 0x000fe200000000ff */
[----:B------:R-:W-:Y:S01]  /*2ab0*/  FFMA.FTZ R30, R30, R104, R11 ;  /* 0x000000681e1e7223 */ /* 0x000fe2000001000b */
[----:B------:R-:W-:Y:S01]  /*2ac0*/  F2FP.F16.F32.PACK_AB R37, R43, R40 ;  /* 0x000000282b25723e */ /* 0x000fe200000000ff */
[----:B------:R-:W-:Y:S01]  /*2ad0*/  FADD.FTZ R43, -R87, R32 ;  /* 0x00000020572b7221 */ /* 0x000fe20000010100 */
[----:B------:R-:W-:Y:S01]  /*2ae0*/  LEA R40, P2, R122, UR14, 0x4 ;  /* 0x0000000e7a287c11 */ /* 0x000fe2000f8420ff */
[----:B------:R-:W-:Y:S01]  /*2af0*/  FMUL.FTZ R59, R86, R59 ;  /* 0x0000003b563b7220 */ /* 0x000fe20000410000 */
[----:B------:R-:W-:Y:S01]  /*2b00*/  F2FP.F16.F32.PACK_AB R38, R85, R38 ;  /* 0x000000265526723e */ /* 0x000fe200000000ff */
[----:B------:R-:W-:Y:S01]  /*2b10*/  FADD.FTZ R85, -R87, R34 ;  /* 0x0000002257557221 */ /* 0x000fe20000010100 */
[----:B------:R-:W-:Y:S01]  /*2b20*/  LEA.HI.X R41, R122, UR15, RZ, 0x4, P2 ;  /* 0x0000000f7a297c11 */ /* 0x000fe200090f24ff */
[C---:B------:R-:W-:Y:S01]  /*2b30*/  FMUL.FTZ R60, R86.reuse, R60 ;  /* 0x0000003c563c7220 */ /* 0x040fe20000410000 */
[C---:B------:R-:W-:Y:S01]  /*2b40*/  FMUL.FTZ R61, R86.reuse, R61 ;  /* 0x0000003d563d7220 */ /* 0x040fe20000410000 */
[----:B------:R-:W-:Y:S01]  /*2b50*/  FMUL.FTZ R62, R86, R62 ;  /* 0x0000003e563e7220 */ /* 0x000fe20000410000 */
[----:B------:R-:W-:Y:S01]  /*2b60*/  FFMA.FTZ R24, R24, R106, R9 ;  /* 0x0000006a18187223 */ /* 0x000fe20000010009 */
[----:B------:R0:W-:Y:S01]  /*2b70*/  STG.E.128 desc[UR4][R40.64], R36 ;  /* 0x0000002428007986 */ /* 0x0001e2000c101d04 */
[----:B------:R-:W-:Y:S01]  /*2b80*/  FFMA.FTZ R61, R83, R61, R76 ;  /* 0x0000003d533d7223 */ /* 0x000fe2000001004c */
[----:B------:R-:W-:Y:S01]  /*2b90*/  FFMA.FTZ R58, R58, R78, R71 ;  /* 0x0000004e3a3a7223 */ /* 0x000fe20000010047 */
[----:B------:R-:W-:Y:S01]  /*2ba0*/  FFMA.FTZ R59, R79, R59, R74 ;  /* 0x0000003b4f3b7223 */ /* 0x000fe2000001004a */
[----:B------:R-:W-:Y:S01]  /*2bb0*/  FFMA.FTZ R57, R57, R89, R72 ;  /* 0x0000005939397223 */ /* 0x000fe20000010048 */
[----:B------:R-:W-:-:S02]  /*2bc0*/  IADD3 R116, R116, UR16, RZ ;  /* 0x0000001074747c10 */ /* 0x000fc4000fffe0ff */
[----:B------:R-:W-:Y:S01]  /*2bd0*/  SEL R84, RZ, 0x1, P1 ;  /* 0x00000001ff547807 */ /* 0x000fe20000800000 */
[C---:B0-----:R-:W-:Y:S01]  /*2be0*/  FADD.FTZ R39, -R87.reuse, R20 ;  /* 0x0000001457277221 */ /* 0x041fe20000010100 */
[C---:B------:R-:W-:Y:S01]  /*2bf0*/  FMUL.FTZ R20, R86.reuse, R43 ;  /* 0x0000002b56147220 */ /* 0x040fe20000410000 */
[C---:B------:R-:W-:Y:S01]  /*2c00*/  FADD.FTZ R37, -R87.reuse, R26 ;  /* 0x0000001a57257221 */ /* 0x040fe20000010100 */
[----:B------:R-:W-:Y:S01]  /*2c10*/  FADD.FTZ R41, -R87, R22 ;  /* 0x0000001657297221 */ /* 0x000fe20000010100 */
[C---:B------:R-:W-:Y:S01]  /*2c20*/  FMUL.FTZ R22, R86.reuse, R85 ;  /* 0x0000005556167220 */ /* 0x040fe20000410000 */
[----:B------:R-:W-:Y:S01]  /*2c30*/  FMUL.FTZ R26, R86, R123 ;  /* 0x0000007b561a7220 */ /* 0x000fe20000410000 */
[----:B------:R-:W-:Y:S01]  /*2c40*/  FFMA.FTZ R20, R20, R98, R17 ;  /* 0x0000006214147223 */ /* 0x000fe20000010011 */
[C---:B------:R-:W-:Y:S01]  /*2c50*/  FMUL.FTZ R28, R86.reuse, R37 ;  /* 0x00000025561c7220 */ /* 0x040fe20000410000 */
[C---:B------:R-:W-:Y:S01]  /*2c60*/  FMUL.FTZ R37, R86.reuse, R21 ;  /* 0x0000001556257220 */ /* 0x040fe20000410000 */
[C---:B------:R-:W-:Y:S01]  /*2c70*/  FMUL.FTZ R85, R86.reuse, R31 ;  /* 0x0000001f56557220 */ /* 0x040fe20000410000 */
[----:B------:R-:W-:Y:S01]  /*2c80*/  FMUL.FTZ R34, R86, R41 ;  /* 0x0000002956227220 */ /* 0x000fe20000410000 */
[----:B------:R-:W-:Y:S01]  /*2c90*/  FFMA.FTZ R21, R22, R100, R15 ;  /* 0x0000006416157223 */ /* 0x000fe2000001000f */
[----:B------:R-:W-:Y:S01]  /*2ca0*/  FMUL.FTZ R31, R86, R27 ;  /* 0x0000001b561f7220 */ /* 0x000fe20000410000 */
[----:B------:R-:W-:Y:S01]  /*2cb0*/  FFMA.FTZ R22, R26, R102, R13 ;  /* 0x000000661a167223 */ /* 0x000fe2000001000d */
[----:B------:R-:W-:Y:S01]  /*2cc0*/  FFMA.FTZ R26, R35, R101, R14 ;  /* 0x00000065231a7223 */ /* 0x000fe2000001000e */
[----:B------:R-:W-:Y:S01]  /*2cd0*/  F2FP.F16.F32.PACK_AB R20, R33, R20 ;  /* 0x000000142114723e */ /* 0x000fe200000000ff */
[----:B------:R-:W-:Y:S01]  /*2ce0*/  FFMA.FTZ R33, R25, R107, R8 ;  /* 0x0000006b19217223 */ /* 0x000fe20000010008 */
[----:B------:R-:W-:Y:S01]  /*2cf0*/  FMUL.FTZ R32, R86, R39 ;  /* 0x0000002756207220 */ /* 0x000fe20000410000 */
[----:B------:R-:W-:Y:S01]  /*2d00*/  FFMA.FTZ R27, R34, R112, R3 ;  /* 0x00000070221b7223 */ /* 0x000fe20000010003 */
[----:B------:R-:W-:Y:S01]  /*2d10*/  FFMA.FTZ R25, R28, R108, R7 ;  /* 0x0000006c1c197223 */ /* 0x000fe20000010007 */
[C---:B------:R-:W-:Y:S01]  /*2d20*/  FMUL.FTZ R43, R86.reuse, R29 ;  /* 0x0000001d562b7220 */ /* 0x040fe20000410000 */
[----:B------:R-:W-:Y:S01]  /*2d30*/  FFMA.FTZ R85, R85, R105, R10 ;  /* 0x0000006955557223 */ /* 0x000fe2000001000a */
[----:B------:R-:W-:Y:S01]  /*2d40*/  FFMA.FTZ R34, R23, R113, R2 ;  /* 0x0000007117227223 */ /* 0x000fe20000010002 */
[----:B------:R-:W-:Y:S01]  /*2d50*/  FFMA.FTZ R28, R31, R109, R6 ;  /* 0x0000006d1f1c7223 */ /* 0x000fe20000010006 */
[C---:B------:R-:W-:Y:S01]  /*2d60*/  FMUL.FTZ R29, R86.reuse, R56 ;  /* 0x00000038561d7220 */ /* 0x040fe20000410000 */
[----:B------:R-:W-:Y:S01]  /*2d70*/  FMUL.FTZ R86, R86, R63 ;  /* 0x0000003f56567220 */ /* 0x000fe20000410000 */
[----:B------:R-:W-:Y:S01]  /*2d80*/  F2FP.F16.F32.PACK_AB R21, R26, R21 ;  /* 0x000000151a15723e */ /* 0x000fe200000000ff */
        /* <DEDUP_REMOVED lines=11> */
[----:B------:R-:W-:-:S02]  /*2e40*/  LEA R34, P4, R120, UR14, 0x4 ;  /* 0x0000000e78227c11 */ /* 0x000fc4000f8820ff */
[----:B------:R-:W-:Y:S02]  /*2e50*/  LEA R32, P5, R121, UR14, 0x4 ;  /* 0x0000000e79207c11 */ /* 0x000fe4000f8a20ff */
        /* <DEDUP_REMOVED lines=10> */
[----:B------:R-:W-:Y:S02]  /*2f00*/  F2FP.F16.F32.PACK_AB R28, R57, R28 ;  /* 0x0000001c391c723e */ /* 0x000fe400000000ff */
[----:B------:R-:W-:Y:S02]  /*2f10*/  LEA.HI.X R33, R121, UR15, RZ, 0x4, P5 ;  /* 0x0000000f79217c11 */ /* 0x000fe4000a8f24ff */
[----:B------:R-:W-:-:S03]  /*2f20*/  ISETP.GE.AND P2, PT, R116, UR17, PT ;  /* 0x0000001174007c0c */ /* 0x000fc6000bf46270 */
[----:B------:R0:W-:Y:S10]  /*2f30*/  STG.E.128 desc[UR4][R32.64], R28 ;  /* 0x0000001c20007986 */ /* 0x0001f4000c101d04 */
[----:B------:R-:W-:Y:S05]  /*2f40*/  @!P2 BRA `(.L_x_16527) ;  /* 0xffffffd80000a947 */ /* 0x000fea000383ffff */
[----:B------:R-:W-:Y:S05]  /*2f50*/  EXIT ;  /* 0x000000000000794d */ /* 0x000fea0003800000 */
.L_x_16526:
[----:B------:R-:W-:Y:S01]  /*2f60*/  HFMA2.MMA R123, -RZ, RZ, 0, 5.9604644775390625e-08 ;  /* 0x00000001ff7b7435 */ /* 0x000fe200000001ff */
[----:B------:R-:W-:Y:S02]  /*2f70*/  MOV R124, 0x1f ;  /* 0x0000001f007c7802 */ /* 0x000fe40000000f00 */
[----:B------:R-:W-:-:S08]  /*2f80*/  MOV R87, 0xffffffff ;  /* 0xffffffff00577802 */ /* 0x000fd00000000f00 */
[----:B-----5:R-:W-:Y:S05]  /*2f90*/  WARPSYNC.COLLECTIVE R87, `(.L_x_16528) ;  /* 0x0000000057087348 */ /* 0x020fea0003c00000 */
[----:B------:R0:W1:Y:S02]  /*2fa0*/  SHFL.BFLY P2, R85, R125, R123, R124 ;  /* 0x0c00007b7d557389 */ /* 0x000064000004007c */
[----:B01---5:R-:W-:Y:S01]  /*2fb0*/  ENDCOLLECTIVE ;  /* 0x000000000000791b */ /* 0x023fe20003800000 */
.L_x_16528:
[----:B------:R-:W-:Y:S01]  /*2fc0*/  HFMA2.MMA R123, -RZ, RZ, 0, 1.1920928955078125e-07 ;  /* 0x00000002ff7b7435 */ /* 0x000fe200000001ff */
[----:B------:R-:W-:-:S10]  /*2fd0*/  FADD.FTZ R125, R125, R85 ;  /* 0x000000557d7d7221 */ /* 0x000fd40000010000 */
[----:B------:R-:W-:Y:S05]  /*2fe0*/  WARPSYNC.COLLECTIVE R87, `(.L_x_16529) ;  /* 0x0000000057087348 */ /* 0x000fea0003c00000 */
[----:B------:R0:W1:Y:S02]  /*2ff0*/  SHFL.BFLY P2, R85, R125, R123, R124 ;  /* 0x0c00007b7d557389 */ /* 0x000064000004007c */
[----:B01----:R-:W-:Y:S01]  /*3000*/  ENDCOLLECTIVE ;  /* 0x000000000000791b */ /* 0x003fe20003800000 */
.L_x_16529:
[----:B------:R-:W-:Y:S01]  /*3010*/  HFMA2.MMA R123, -RZ, RZ, 0, 2.384185791015625e-07 ;  /* 0x00000004ff7b7435 */ /* 0x000fe200000001ff */
[----:B------:R-:W-:-:S05]  /*3020*/  FADD.FTZ R84, R125, R85 ;  /* 0x000000557d547221 */ /* 0x000fca0000010000 */
[----:B------:R-:W-:-:S07]  /*3030*/  MOV R125, R84 ;  /* 0x00000054007d7202 */ /* 0x000fce0000000f00 */
[----:B------:R-:W-:Y:S05]  /*3040*/  WARPSYNC.COLLECTIVE R87, `(.L_x_16530) ;  /* 0x0000000057087348 */ /* 0x000fea0003c00000 */
[----:B------:R0:W1:Y:S02]  /*3050*/  SHFL.BFLY P2, R85, R125, R123, R124 ;  /* 0x0c00007b7d557389 */ /* 0x000064000004007c */
[----:B01----:R-:W-:Y:S01]  /*3060*/  ENDCOLLECTIVE ;  /* 0x000000000000791b */ /* 0x003fe20003800000 */
.L_x_16530:
[----:B------:R-:W-:Y:S01]  /*3070*/  HFMA2.MMA R123, -RZ, RZ, 0, 4.76837158203125e-07 ;  /* 0x00000008ff7b7435 */ /* 0x000fe200000001ff */
[----:B------:R-:W-:-:S05]  /*3080*/  FADD.FTZ R84, R84, R85 ;  /* 0x0000005554547221 */ /* 0x000fca0000010000 */
[----:B------:R-:W-:-:S07]  /*3090*/  MOV R125, R84 ;  /* 0x00000054007d7202 */ /* 0x000fce0000000f00 */
[----:B------:R-:W-:Y:S05]  /*30a0*/  WARPSYNC.COLLECTIVE R87, `(.L_x_16531) ;  /* 0x0000000057087348 */ /* 0x000fea0003c00000 */
[----:B------:R0:W1:Y:S02]  /*30b0*/  SHFL.BFLY P2, R85, R125, R123, R124 ;  /* 0x0c00007b7d557389 */ /* 0x000064000004007c */
[----:B01----:R-:W-:Y:S01]  /*30c0*/  ENDCOLLECTIVE ;  /* 0x000000000000791b */ /* 0x003fe20003800000 */
.L_x_16531:
[----:B------:R-:W-:Y:S01]  /*30d0*/  MOV R123, 0x10 ;  /* 0x00000010007b7802 */ /* 0x000fe20000000f00 */
[----:B------:R-:W-:-:S07]  /*30e0*/  FADD.FTZ R125, R84, R85 ;  /* 0x00000055547d7221 */ /* 0x000fce0000010000 */
[----:B------:R-:W-:Y:S05]  /*30f0*/  WARPSYNC.COLLECTIVE R87, `(.L_x_16532) ;  /* 0x0000000057087348 */ /* 0x000fea0003c00000 */
[----:B------:R0:W1:Y:S02]  /*3100*/  SHFL.BFLY P2, R85, R125, R123, R124 ;  /* 0x0c00007b7d557389 */ /* 0x000064000004007c */
[----:B01----:R-:W-:Y:S01]  /*3110*/  ENDCOLLECTIVE ;  /* 0x000000000000791b */ /* 0x003fe20003800000 */
.L_x_16532:
        /* <DEDUP_REMOVED lines=71> */
.L_x_16533:
[----:B------:R-:W-:Y:S01]  /*3590*/  HFMA2.MMA R123, -RZ, RZ, 0, 1.1920928955078125e-07 ;  /* 0x00000002ff7b7435 */ /* 0x000fe200000001ff */
[----:B------:R-:W-:-:S10]  /*35a0*/  FADD.FTZ R125, R125, R85 ;  /* 0x000000557d7d7221 */ /* 0x000fd40000010000 */
[----:B------:R-:W-:Y:S05]  /*35b0*/  WARPSYNC.COLLECTIVE R87, `(.L_x_16534) ;  /* 0x0000000057087348 */ /* 0x000fea0003c00000 */
[----:B------:R0:W1:Y:S02]  /*35c0*/  SHFL.BFLY P2, R85, R125, R123, R124 ;  /* 0x0c00007b7d557389 */ /* 0x000064000004007c */
[----:B01----:R-:W-:Y:S01]  /*35d0*/  ENDCOLLECTIVE ;  /* 0x000000000000791b */ /* 0x003fe20003800000 */
.L_x_16534:
[----:B------:R-:W-:Y:S01]  /*35e0*/  MOV R123, 0x4 ;  /* 0x00000004007b7802 */ /* 0x000fe20000000f00 */
[----:B------:R-:W-:-:S07]  /*35f0*/  FADD.FTZ R125, R125, R85 ;  /* 0x000000557d7d7221 */ /* 0x000fce0000010000 */
[----:B------:R-:W-:Y:S05]  /*3600*/  WARPSYNC.COLLECTIVE R87, `(.L_x_16535) ;  /* 0x0000000057087348 */ /* 0x000fea0003c00000 */
[----:B------:R0:W1:Y:S02]  /*3610*/  SHFL.BFLY P2, R85, R125, R123, R124 ;  /* 0x0c00007b7d557389 */ /* 0x000064000004007c */
[----:B01----:R-:W-:Y:S01]  /*3620*/  ENDCOLLECTIVE ;  /* 0x000000000000791b */ /* 0x003fe20003800000 */
.L_x_16535:
[----:B------:R-:W-:Y:S01]  /*3630*/  HFMA2.MMA R123, -RZ, RZ, 0, 4.76837158203125e-07 ;  /* 0x00000008ff7b7435 */ /* 0x000fe200000001ff */
[----:B------:R-:W-:-:S10]  /*3640*/  FADD.FTZ R125, R125, R85 ;  /* 0x000000557d7d7221 */ /* 0x000fd40000010000 */
[----:B------:R-:W-:Y:S05]  /*3650*/  WARPSYNC.COLLECTIVE R87, `(.L_x_16536) ;  /* 0x0000000057087348 */ /* 0x000fea0003c00000 */
[----:B------:R0:W1:Y:S02]  /*3660*/  SHFL.BFLY P2, R85, R125, R123, R124 ;  /* 0x0c00007b7d557389 */ /* 0x000064000004007c */
[----:B01----:R-:W-:Y:S01]  /*3670*/  ENDCOLLECTIVE ;  /* 0x000000000000791b */ /* 0x003fe20003800000 */
.L_x_16536:
[----:B------:R-:W-:Y:S01]  /*3680*/  MOV R123, 0x10 ;  /* 0x00000010007b7802 */ /* 0x000fe20000000f00 */
[----:B------:R-:W-:-:S07]  /*3690*/  FADD.FTZ R125, R125, R85 ;  /* 0x000000557d7d7221 */ /* 0x000fce0000010000 */
[----:B------:R-:W-:Y:S05]  /*36a0*/  WARPSYNC.COLLECTIVE R87, `(.L_x_16537) ;  /* 0x0000000057087348 */ /* 0x000fea0003c00000 */
[----:B------:R0:W1:Y:S02]  /*36b0*/  SHFL.BFLY P2, R85, R125, R123, R124 ;  /* 0x0c00007b7d557389 */ /* 0x000064000004007c */
[----:B01----:R-:W-:Y:S01]  /*36c0*/  ENDCOLLECTIVE ;  /* 0x000000000000791b */ /* 0x003fe20003800000 */
.L_x_16537:
[----:B------:R-:W-:Y:S05]  /*36d0*/  BRA `(.L_x_16538) ;  /* 0xffffffec00087947 */ /* 0x000fea000383ffff */
.L_x_16539:
        /* <DEDUP_REMOVED lines=10> */
.L_x_27071:


//--------------------- .text._ZN10layer_norm31ln_parallel_residual_fwd_kernelINS_13Kernel_traitsI6__halfS2_fS2_fjLj4096ELj1ELj1ELj4ELj16ENS_18Kernel_traits_baseILj4096ES2_S2_fS2_fjLj128EEEEELb1ELb0ELb0EEEvNS_9FwdParamsE --------------------------
	.section	.text._ZN10layer_norm31ln_parallel_residual_fwd_kernelINS_13Kernel_traitsI6__halfS2_fS2_fjLj4096ELj1ELj1ELj4ELj16ENS_18Kernel_traits_baseILj4096ES2_S2_fS2_fjLj128EEEEELb1ELb0ELb0EEEvNS_9FwdParamsE,"ax",@progbits
	.align	128
        .global         _ZN10layer_norm31ln_parallel_residual_fwd_kernelINS_13Kernel_traitsI6__halfS2_fS2_fjLj4096ELj1ELj1ELj4ELj16ENS_18Kernel_traits_baseILj4096ES2_S2_fS2_fjLj128EEEEELb1ELb0ELb0EEEvNS_9FwdParamsE
        .type           _ZN10layer_norm31ln_parallel_residual_fwd_kernelINS_13Kernel_traitsI6__halfS2_fS2_fjLj4096ELj1ELj1ELj4ELj16ENS_18Kernel_traits_baseILj4096ES2_S2_fS2_fjLj128EEEEELb1ELb0ELb0EEEvNS_9FwdParamsE,@function
        .size           _ZN10layer_norm31ln_parallel_residual_fwd_kernelINS_13Kernel_traitsI6__halfS2_fS2_fjLj4096ELj1ELj1ELj4ELj16ENS_18Kernel_traits_baseILj4096ES2_S2_fS2_fjLj128EEEEELb1ELb0ELb0EEEvNS_9FwdParamsE,(.L_x_27072 - _ZN10layer_norm31ln_parallel_residual_fwd_kernelINS_13Kernel_traitsI6__halfS2_fS2_fjLj4096ELj1ELj1ELj4ELj16ENS_18Kernel_traits_baseILj4096ES2_S2_fS2_fjLj128EEEEELb1ELb0ELb0EEEvNS_9FwdParamsE)
        .other          _ZN10layer_norm31ln_parallel_residual_fwd_kernelINS_13Kernel_traitsI6__halfS2_fS2_fjLj4096ELj1ELj1ELj4ELj16ENS_18Kernel_traits_baseILj4096ES2_S2_fS2_fjLj128EEEEELb1ELb0ELb0EEEvNS_9FwdParamsE,@"STO_CUDA_ENTRY STV_DEFAULT"
_ZN10layer_norm31ln_parallel_residual_fwd_kernelINS_13Kernel_traitsI6__halfS2_fS2_fjLj4096ELj1ELj1ELj4ELj16ENS_18Kernel_traits_baseILj4096ES2_S2_fS2_fjLj128EEEEELb1ELb0ELb0EEEvNS_9FwdParamsE:
.text._ZN10layer_norm31ln_parallel_residual_fwd_kernelINS_13Kernel_traitsI6__halfS2_fS2_fjLj4096ELj1ELj1ELj4ELj16ENS_18Kernel_traits_baseILj4096ES2_S2_fS2_fjLj128EEEEELb1ELb0ELb0EEEvNS_9FwdParamsE:
        /* <DEDUP_REMOVED lines=125> */
.L_x_16541:
[----:B------:R-:W-:Y:S05]  /*07d0*/  BSYNC B0 ;  /* 0x0000000000007941 */ /* 0x000fea0003800000 */
.L_x_16540:
        /* <DEDUP_REMOVED lines=28> */
.L_x_16543:
[----:B------:R-:W-:Y:S05]  /*09a0*/  BSYNC B0 ;  /* 0x0000000000007941 */ /* 0x000fea0003800000 */
.L_x_16542:
        /* <DEDUP_REMOVED lines=28> */
.L_x_16545:
[----:B------:R-:W-:Y:S05]  /*0b70*/  BSYNC B0 ;  /* 0x0000000000007941 */ /* 0x000fea0003800000 */
.L_x_16544:
        /* <DEDUP_REMOVED lines=27> */
.L_x_16547:
[----:B------:R-:W-:Y:S05]  /*0d30*/  BSYNC B0 ;  /* 0x0000000000007941 */ /* 0x000fea0003800000 */
.L_x_16546:
[----:B------:R-:W-:Y:S01]  /*0d40*/  ULDC UR26, c[0x0][0x214] ;  /* 0x00008500001a7ab9 */ /* 0x000fe20000000800 */
[----:B------:R-:W-:Y:S02]  /*0d50*/  LOP3.LUT R204, R23, UR23, R12, 0x96, !PT ;  /* 0x0000001717cc7c12 */ /* 0x000fe4000f8e960c */
[----:B------:R-:W-:-:S13]  /*0d60*/  ISETP.GE.AND P0, PT, R42, UR26, PT ;  /* 0x0000001a2a007c0c */ /* 0x000fda000bf06270 */
[----:B------:R-:W-:Y:S05]  /*0d70*/  @P0 EXIT ;  /* 0x000000000000094d */ /* 0x000fea0003800000 */
[----:B------:R-:W-:Y:S01]  /*0d80*/  SHF.R.S32.HI R102, RZ, 0x3, R102 ;  /* 0x00000003ff667819 */ /* 0x000fe20000011466 */
[--C-:B-----5:R-:W-:Y:S01]  /*0d90*/  HADD2.F32 R172, -RZ, R52.reuse.H0_H0 ;  /* 0x20000034ffac7230 */ /* 0x120fe20000004100 */
[----:B------:R-:W-:Y:S01]  /*0da0*/  HFMA2.MMA R192, -RZ, RZ, 0, 0 ;  /* 0x00000000ffc07435 */ /* 0x000fe200000001ff */
        /* <DEDUP_REMOVED lines=10> */
[----:B------:R-:W-:Y:S01]  /*0e50*/  IMAD.SHL.U32 R56, R48, 0x20, RZ ;  /* 0x0000002030387824 */ /* 0x000fe200078e00ff */
[----:B------:R-:W-:Y:S01]  /*0e60*/  LOP3.LUT R188, R188, 0x3, RZ, 0xc0, !PT ;  /* 0x00000003bcbc7812 */ /* 0x000fe200078ec0ff */
[--C-:B------:R-:W-:Y:S01]  /*0e70*/  HADD2.F32 R158, -RZ, R57.reuse.H0_H0 ;  /* 0x20000039ff9e7230 */ /* 0x100fe20000004100 */
[----:B------:R-:W-:Y:S01]  /*0e80*/  VIMNMX R53, R53, 0x20, PT ;  /* 0x0000002035357848 */ /* 0x000fe20003fe0100 */
[----:B------:R-:W-:Y:S01]  /*0e90*/  HADD2.F32 R161, -RZ, R57.H1_H1 ;  /* 0x30000039ffa17230 */ /* 0x000fe20000004100 */
[----:B------:R-:W-:Y:S01]  /*0ea0*/  LOP3.LUT R57, R56, 0x3e0, RZ, 0xc0, !PT ;  /* 0x000003e038397812 */ /* 0x000fe200078ec0ff */
[--C-:B------:R-:W-:Y:S01]  /*0eb0*/  HADD2.F32 R179, -RZ, R55.reuse.H0_H0 ;  /* 0x20000037ffb37230 */ /* 0x100fe20000004100 */
[----:B------:R-:W-:Y:S01]  /*0ec0*/  ULDC.U8 UR28, c[0x0][0x2a0] ;  /* 0x0000a800001c7ab9 */ /* 0x000fe20000000000 */
[----:B------:R-:W-:Y:S01]  /*0ed0*/  IMAD.IADD R53, R53, 0x1, R102 ;  /* 0x0000000135357824 */ /* 0x000fe200078e0266 */
[----:B------:R-:W-:Y:S01]  /*0ee0*/  VIADDMNMX R57, R52, -R57, RZ, !PT ;  /* 0x8000003934397246 */ /* 0x000fe200078001ff */
[----:B------:R-:W-:Y:S01]  /*0ef0*/  HADD2.F32 R180, -RZ, R55.H1_H1 ;  /* 0x30000037ffb47230 */ /* 0x000fe20000004100 */
[----:B------:R-:W-:Y:S01]  /*0f00*/  ULDC UR38, c[0x0][0x218] ;  /* 0x0000860000267ab9 */ /* 0x000fe20000000800 */
[----:B------:R-:W-:Y:S01]  /*0f10*/  IMAD R101, R101, -0x2daee0ad, RZ ;  /* 0xd2511f5365657824 */ /* 0x000fe200078e02ff */
[----:B------:R-:W-:Y:S01]  /*0f20*/  SHF.L.U32 R53, R53, 0x3, RZ ;  /* 0x0000000335357819 */ /* 0x000fe200000006ff */
[----:B------:R-:W-:Y:S01]  /*0f30*/  IMAD R100, R100, -0x326172a9, RZ ;  /* 0xcd9e8d5764647824 */ /* 0x000fe200078e02ff */
[----:B------:R-:W-:Y:S01]  /*0f40*/  VIMNMX R57, R57, 0x20, PT ;  /* 0x0000002039397848 */ /* 0x000fe20003fe0100 */
[----:B------:R-:W-:Y:S01]  /*0f50*/  IMAD.HI.U32 R55, R204, -0x326172a9, RZ ;  /* 0xcd9e8d57cc377827 */ /* 0x000fe200078e00ff */
[----:B------:R-:W-:Y:S01]  /*0f60*/  I2FP.F32.U32 R53, R53 ;  /* 0x0000003500357245 */ /* 0x000fe20000201000 */
[----:B------:R-:W-:Y:S01]  /*0f70*/  ULDC UR29, c[0x0][0x290] ;  /* 0x0000a400001d7ab9 */ /* 0x000fe20000000800 */
[----:B------:R-:W-:Y:S01]  /*0f80*/  ULDC.64 UR26, c[0x0][0x230] ;  /* 0x00008c00001a7ab9 */ /* 0x000fe20000000a00 */
[----:B------:R-:W-:Y:S01]  /*0f90*/  IMAD.HI.U32 R52, R202, -0x2daee0ad, RZ ;  /* 0xd2511f53ca347827 */ /* 0x000fe200078e00ff */
[----:B------:R0:W1:Y:S01]  /*0fa0*/  MUFU.RCP R203, R53 ;  /* 0x0000003500cb7308 */ /* 0x0000620000001000 */
[----:B------:R-:W-:Y:S01]  /*0fb0*/  LOP3.LUT R190, R55, UR24, R100, 0x96, !PT ;  /* 0x0000001837be7c12 */ /* 0x000fe2000f8e9664 */
[----:B------:R-:W-:Y:S01]  /*0fc0*/  UISETP.NE.AND UP0, UPT, UR28, URZ, UPT ;  /* 0x0000003f1c00728c */ /* 0x000fe2000bf05270 */
[----:B------:R-:W-:Y:S01]  /*0fd0*/  IMAD.IADD R57, R102, 0x1, R57 ;  /* 0x0000000166397824 */ /* 0x000fe200078e0239 */
[----:B------:R-:W-:Y:S01]  /*0fe0*/  LOP3.LUT R189, R52, UR25, R101, 0x96, !PT ;  /* 0x0000001934bd7c12 */ /* 0x000fe2000f8e9665 */
        /* <DEDUP_REMOVED lines=21> */
[--C-:B------:R-:W-:Y:S02]  /*1140*/  HADD2.F32 R33, -RZ, R8.reuse.H0_H0 ;  /* 0x20000008ff217230 */ /* 0x100fe40000004100 */
[----:B------:R-:W-:Y:S02]  /*1150*/  HADD2.F32 R32, -RZ, R8.H1_H1 ;  /* 0x30000008ff207230 */ /* 0x000fe40000004100 */
[--C-:B------:R-:W-:Y:S02]  /*1160*/  HADD2.F32 R31, -RZ, R9.reuse.H0_H0 ;  /* 0x20000009ff1f7230 */ /* 0x100fe40000004100 */
[----:B------:R-:W-:Y:S02]  /*1170*/  HADD2.F32 R30, -RZ, R9.H1_H1 ;  /* 0x30000009ff1e7230 */ /* 0x000fe40000004100 */
[----:B------:R-:W-:Y:S02]  /*1180*/  HADD2.F32 R18, -RZ, R19.H0_H0 ;  /* 0x20000013ff127230 */ /* 0x000fe40000004100 */
        /* <DEDUP_REMOVED lines=97> */
[----:B------:R-:W-:Y:S02]  /*17a0*/  IMAD R202, R202, -0x2daee0ad, RZ ;  /* 0xd2511f53caca7824 */ /* 0x000fe400078e02ff */
[----:B------:R-:W-:Y:S02]  /*17b0*/  IMAD.MOV.U32 R206, RZ, RZ, 0x1 ;  /* 0x00000001ffce7424 */ /* 0x000fe400078e00ff */
[----:B01----:R-:W-:-:S07]  /*17c0*/  IMAD.SHL.U32 R201, R57, 0x8, RZ ;  /* 0x0000000839c97824 */ /* 0x003fce00078e00ff */
.L_x_17080:
[----:B0-----:R-:W-:Y:S01]  /*17d0*/  IMAD R96, R42, UR38, RZ ;  /* 0x000000262a607c24 */ /* 0x001fe2000f8e02ff */
        /* <DEDUP_REMOVED lines=34> */
.L_x_16551:
[----:B------:R-:W-:-:S07]  /*1a00*/  IMAD.MOV.U32 R102, RZ, RZ, R204 ;  /* 0x000000ffff667224 */ /* 0x000fce00078e00cc */
.L_x_16552:
[----:B------:R-:W-:Y:S05]  /*1a10*/  BSYNC B1 ;  /* 0x0000000000017941 */ /* 0x000fea0003800000 */
.L_x_16550:
        /* <DEDUP_REMOVED lines=16> */
.L_x_16556:
[----:B------:R-:W-:Y:S05]  /*1b20*/  BSYNC B2 ;  /* 0x0000000000027941 */ /* 0x000fea0003800000 */
.L_x_16555:
        /* <DEDUP_REMOVED lines=44> */
.L_x_16554:
[----:B------:R-:W-:Y:S05]  /*1df0*/  BSYNC B1 ;  /* 0x0000000000017941 */ /* 0x000fea0003800000 */
.L_x_16553:
[----:B------:R-:W0:Y:S01]  /*1e00*/  LDC R208, c[0x0][0x294] ;  /* 0x0000a500ffd07b82 */ /* 0x000e220000000800 */
[----:B------:R-:W-:Y:S01]  /*1e10*/  HFMA2.MMA R209, -RZ, RZ, 0.1171875, 0 ;  /* 0x2f800000ffd17435 */ /* 0x000fe200000001ff */
[----:B------:R-:W-:Y:S02]  /*1e20*/  I2FP.F32.U32 R66, R102 ;  /* 0x0000006600427245 */ /* 0x000fe40000201000 */
[----:B------:R-:W-:Y:S01]  /*1e30*/  ISETP.NE.U32.AND P2, PT, R64, RZ, PT ;  /* 0x000000ff4000720c */ /* 0x000fe20003f45070 */
[----:B-----5:R-:W-:Y:S01]  /*1e40*/  HADD2.F32 R64, -RZ, R68.H0_H0 ;  /* 0x20000044ff407230 */ /* 0x020fe20000004100 */
[----:B------:R-:W-:Y:S02]  /*1e50*/  LOP3.LUT R49, R49, 0xffffffef, RZ, 0xc0, !PT ;  /* 0xffffffef31317812 */ /* 0x000fe400078ec0ff */
[----:B------:R-:W1:Y:S01]  /*1e60*/  LDC R207, c[0x0][0x298] ;  /* 0x0000a600ffcf7b82 */ /* 0x000e620000000800 */
[----:B------:R-:W-:Y:S02]  /*1e70*/  ISETP.NE.AND.EX P2, PT, R65, RZ, PT, P2 ;  /* 0x000000ff4100720c */ /* 0x000fe40003f45320 */
        /* <DEDUP_REMOVED lines=11> */
.L_x_16557:
        /* <DEDUP_REMOVED lines=12> */
.L_x_16560:
[----:B------:R-:W-:-:S07]  /*1ff0*/  IMAD.MOV.U32 R65, RZ, RZ, R204 ;  /* 0x000000ffff417224 */ /* 0x000fce00078e00cc */
.L_x_16561:
[----:B------:R-:W-:Y:S05]  /*2000*/  BSYNC B1 ;  /* 0x0000000000017941 */ /* 0x000fea0003800000 */
.L_x_16559:
        /* <DEDUP_REMOVED lines=16> */
.L_x_16565:
[----:B------:R-:W-:Y:S05]  /*2110*/  BSYNC B2 ;  /* 0x0000000000027941 */ /* 0x000fea0003800000 */
.L_x_16564:
        /* <DEDUP_REMOVED lines=44> */
.L_x_16563:
[----:B------:R-:W-:Y:S05]  /*23e0*/  BSYNC B1 ;  /* 0x0000000000017941 */ /* 0x000fea0003800000 */
.L_x_16562:
[----:B------:R-:W-:Y:S01]  /*23f0*/  I2FP.F32.U32 R96, R65 ;  /* 0x0000004100607245 */ /* 0x000fe20000201000 */
[----:B------:R-:W-:-:S04]  /*2400*/  HADD2.F32 R98, -RZ, R60.H0_H0 ;  /* 0x2000003cff627230 */ /* 0x000fc80000004100 */
[----:B------:R-:W-:Y:S01]  /*2410*/  FFMA.FTZ R65, R96, R209, 1.1641532182693481445e-10 ;  /* 0x2f00000060417423 */ /* 0x000fe200000100d1 */
[----:B------:R-:W-:-:S04]  /*2420*/  FMUL.FTZ R98, R98, R207 ;  /* 0x000000cf62627220 */ /* 0x000fc80000410000 */
[----:B------:R-:W-:-:S04]  /*2430*/  FSETP.GTU.FTZ.AND P3, PT, R65, R208, PT ;  /* 0x000000d04100720b */ /* 0x000fc80003f7c000 */
[----:B------:R-:W-:Y:S02]  /*2440*/  FSEL R65, R98, RZ, !P3 ;  /* 0x000000ff62417208 */ /* 0x000fe40005800000 */
[----:B------:R-:W-:-:S03]  /*2450*/  SEL R193, RZ, 0x1, P3 ;  /* 0x00000001ffc17807 */ /* 0x000fc60001800000 */
[----:B------:R-:W-:-:S04]  /*2460*/  FADD.FTZ R64, R65, R64 ;  /* 0x0000004041407221 */ /* 0x000fc80000010000 */
[----:B------:R-:W-:-:S07]  /*2470*/  @P1 FADD.FTZ R64, R52, R64 ;  /* 0x0000004034401221 */ /* 0x000fce0000010000 */
.L_x_16558:
        /* <DEDUP_REMOVED lines=12> */
.L_x_16567:
[----:B------:R-:W-:-:S07]  /*2540*/  IMAD.MOV.U32 R65, RZ, RZ, R204 ;  /* 0x000000ffff417224 */ /* 0x000fce00078e00cc */
.L_x_16568:
[----:B------:R-:W-:Y:S05]  /*2550*/  BSYNC B1 ;  /* 0x0000000000017941 */ /* 0x000fea0003800000 */
.L_x_16566:
        /* <DEDUP_REMOVED lines=16> */
.L_x_16572:
[----:B------:R-:W-:Y:S05]  /*2660*/  BSYNC B2 ;  /* 0x0000000000027941 */ /* 0x000fea0003800000 */
.L_x_16571:
        /* <DEDUP_REMOVED lines=44> */
.L_x_16570:
[----:B------:R-:W-:Y:S05]  /*2930*/  BSYNC B1 ;  /* 0x0000000000017941 */ /* 0x000fea0003800000 */
.L_x_16569:
        /* <DEDUP_REMOVED lines=14> */
.L_x_16573:
        /* <DEDUP_REMOVED lines=12> */
.L_x_16576:
[----:B------:R-:W-:-:S07]  /*2ae0*/  MOV R68, R204 ;  /* 0x000000cc00447202 */ /* 0x000fce0000000f00 */
.L_x_16577:
[----:B------:R-:W-:Y:S05]  /*2af0*/  BSYNC B1 ;  /* 0x0000000000017941 */ /* 0x000fea0003800000 */
.L_x_16575:
        /* <DEDUP_REMOVED lines=16> */
.L_x_16581:
[----:B------:R-:W-:Y:S05]  /*2c00*/  BSYNC B2 ;  /* 0x0000000000027941 */ /* 0x000fea0003800000 */
.L_x_16580:
        /* <DEDUP_REMOVED lines=44> */
.L_x_16579:
[----:B------:R-:W-:Y:S05]  /*2ed0*/  BSYNC B1 ;  /* 0x0000000000017941 */ /* 0x000fea0003800000 */
.L_x_16578:
[----:B------:R-:W-:Y:S01]  /*2ee0*/  I2FP.F32.U32 R68, R68 ;  /* 0x0000004400447245 */ /* 0x000fe20000201000 */
[----:B------:R-:W-:-:S04]  /*2ef0*/  HADD2.F32 R96, -RZ, R60.H1_H1 ;  /* 0x3000003cff607230 */ /* 0x000fc80000004100 */
[----:B------:R-:W-:Y:S01]  /*2f00*/  FFMA.FTZ R67, R68, R209, 1.1641532182693481445e-10 ;  /* 0x2f00000044437423 */ /* 0x000fe200000100d1 */
[----:B------:R-:W-:-:S04]  /*2f10*/  FMUL.FTZ R96, R96, R207 ;  /* 0x000000cf60607220 */ /* 0x000fc80000410000 */
[----:B------:R-:W-:-:S04]  /*2f20*/  FSETP.GTU.FTZ.AND P3, PT, R67, R208, PT ;  /* 0x000000d04300720b */ /* 0x000fc80003f7c000 */
[----:B------:R-:W-:Y:S02]  /*2f30*/  FSEL R96, R96, RZ, !P3 ;  /* 0x000000ff60607208 */ /* 0x000fe40005800000 */
[----:B------:R-:W-:-:S03]  /*2f40*/  SEL R194, RZ, 0x1, P3 ;  /* 0x00000001ffc27807 */ /* 0x000fc60001800000 */
[----:B------:R-:W-:-:S04]  /*2f50*/  FADD.FTZ R65, R96, R65 ;  /* 0x0000004160417221 */ /* 0x000fc80000010000 */
[----:B------:R-:W-:-:S07]  /*2f60*/  @P1 FADD.FTZ R65, R53, R65 ;  /* 0x0000004135411221 */ /* 0x000fce0000010000 */
.L_x_16574:
        /* <DEDUP_REMOVED lines=12> */
.L_x_16583:
[----:B------:R-:W-:-:S07]  /*3030*/  MOV R68, R204 ;  /* 0x000000cc00447202 */ /* 0x000fce0000000f00 */
.L_x_16584:
[----:B------:R-:W-:Y:S05]  /*3040*/  BSYNC B1 ;  /* 0x0000000000017941 */ /* 0x000fea0003800000 */
.L_x_16582:
        /* <DEDUP_REMOVED lines=16> */
.L_x_16588:
[----:B------:R-:W-:Y:S05]  /*3150*/  BSYNC B2 ;  /* 0x0000000000027941 */ /* 0x000fea0003800000 */
.L_x_16587:
        /* <DEDUP_REMOVED lines=44> */
.L_x_16586:
[----:B------:R-:W-:Y:S05]  /*3420*/  BSYNC B1 ;  /* 0x0000000000017941 */ /* 0x000fea0003800000 */
.L_x_16585:
        /* <DEDUP_REMOVED lines=14> */
.L_x_16589:
        /* <DEDUP_REMOVED lines=12> */
.L_x_16592:
[----:B------:R-:W-:-:S07]  /*35d0*/  IMAD.MOV.U32 R67, RZ, RZ, R204 ;  /* 0x000000ffff437224 */ /* 0x000fce00078e00cc */
.L_x_16593:
[----:B------:R-:W-:Y:S05]  /*35e0*/  BSYNC B1 ;  /* 0x0000000000017941 */ /* 0x000fea0003800000 */
.L_x_16591:
        /* <DEDUP_REMOVED lines=16> */
.L_x_16597:
[----:B------:R-:W-:Y:S05]  /*36f0*/  BSYNC B2 ;  /* 0x0000000000027941 */ /* 0x000fea0003800000 */
.L_x_16596:
        /* <DEDUP_REMOVED lines=44> */
.L_x_16595:
[----:B------:R-:W-:Y:S05]  /*39c0*/  BSYNC B1 ;  /* 0x0000000000017941 */ /* 0x000fea0003800000 */
.L_x_16594:
        /* <DEDUP_REMOVED lines=9> */
.L_x_16590:
        /* <DEDUP_REMOVED lines=12> */
.L_x_16599:
[----:B------:R-:W-:-:S07]  /*3b20*/  IMAD.MOV.U32 R67, RZ, RZ, R204 ;  /* 0x000000ffff437224 */ /* 0x000fce00078e00cc */
.L_x_16600:
[----:B------:R-:W-:Y:S05]  /*3b30*/  BSYNC B1 ;  /* 0x0000000000017941 */ /* 0x000fea0003800000 */
.L_x_16598:
        /* <DEDUP_REMOVED lines=16> */
.L_x_16604:
[----:B------:R-:W-:Y:S05]  /*3c40*/  BSYNC B2 ;  /* 0x0000000000027941 */ /* 0x000fea0003800000 */
.L_x_16603:
        /* <DEDUP_REMOVED lines=44> */
.L_x_16602:
[----:B------:R-:W-:Y:S05]  /*3f10*/  BSYNC B1 ;  /* 0x0000000000017941 */ /* 0x000fea0003800000 */
.L_x_16601:
        /* <DEDUP_REMOVED lines=14> */
.L_x_16605:
        /* <DEDUP_REMOVED lines=12> */
.L_x_16608:
[----:B------:R-:W-:-:S07]  /*40c0*/  IMAD.MOV.U32 R102, RZ, RZ, R204 ;  /* 0x000000ffff667224 */ /* 0x000fce00078e00cc */
.L_x_16609:
[----:B------:R-:W-:Y:S05]  /*40d0*/  BSYNC B1 ;  /* 0x0000000000017941 */ /* 0x000fea0003800000 */
.L_x_16607:
        /* <DEDUP_REMOVED lines=16> */
.L_x_16613:
[----:B------:R-:W-:Y:S05]  /*41e0*/  BSYNC B2 ;  /* 0x0000000000027941 */ /* 0x000fea0003800000 */
.L_x_16612:
        /* <DEDUP_REMOVED lines=44> */
.L_x_16611:
[----:B------:R-:W-:Y:S05]  /*44b0*/  BSYNC B1 ;  /* 0x0000000000017941 */ /* 0x000fea0003800000 */
.L_x_16610:
        /* <DEDUP_REMOVED lines=9> */
.L_x_16606:
        /* <DEDUP_REMOVED lines=12> */
.L_x_16615:
[----:B------:R-:W-:-:S07]  /*4610*/  IMAD.MOV.U32 R102, RZ, RZ, R204 ;  /* 0x000000ffff667224 */ /* 0x000fce00078e00cc */
.L_x_16616:
[----:B------:R-:W-:Y:S05]  /*4620*/  BSYNC B1 ;  /* 0x0000000000017941 */ /* 0x000fea0003800000 */
.L_x_16614:
        /* <DEDUP_REMOVED lines=16> */
.L_x_16620:
[----:B------:R-:W-:Y:S05]  /*4730*/  BSYNC B2 ;  /* 0x0000000000027941 */ /* 0x000fea0003800000 */
.L_x_16619:
        /* <DEDUP_REMOVED lines=44> */
.L_x_16618:
[----:B------:R-:W-:Y:S05]  /*4a00*/  BSYNC B1 ;  /* 0x0000000000017941 */ /* 0x000fea0003800000 */
.L_x_16617:
        /* <DEDUP_REMOVED lines=14> */
.L_x_16621:
        /* <DEDUP_REMOVED lines=12> */
.L_x_16624:
[----:B------:R-:W-:-:S07]  /*4bb0*/  MOV R69, R204 ;  /* 0x000000cc00457202 */ /* 0x000fce0000000f00 */
.L_x_16625:
[----:B------:R-:W-:Y:S05]  /*4bc0*/  BSYNC B1 ;  /* 0x0000000000017941 */ /* 0x000fea0003800000 */
.L_x_16623:
        /* <DEDUP_REMOVED lines=16> */
.L_x_16629:
[----:B------:R-:W-:Y:S05]  /*4cd0*/  BSYNC B2 ;  /* 0x0000000000027941 */ /* 0x000fea0003800000 */
.L_x_16628:
        /* <DEDUP_REMOVED lines=44> */
.L_x_16627:
[----:B------:R-:W-:Y:S05]  /*4fa0*/  BSYNC B1 ;  /* 0x0000000000017941 */ /* 0x000fea0003800000 */
.L_x_16626:
        /* <DEDUP_REMOVED lines=9> */
.L_x_16622:
        /* <DEDUP_REMOVED lines=12> */
.L_x_16631:
[----:B------:R-:W-:-:S07]  /*5100*/  MOV R69, R204 ;  /* 0x000000cc00457202 */ /* 0x000fce0000000f00 */
.L_x_16632:
[----:B------:R-:W-:Y:S05]  /*5110*/  BSYNC B1 ;  /* 0x0000000000017941 */ /* 0x000fea0003800000 */
.L_x_16630:
        /* <DEDUP_REMOVED lines=16> */
.L_x_16636:
[----:B------:R-:W-:Y:S05]  /*5220*/  BSYNC B2 ;  /* 0x0000000000027941 */ /* 0x000fea0003800000 */
.L_x_16635:
        /* <DEDUP_REMOVED lines=44> */
.L_x_16634:
[----:B------:R-:W-:Y:S05]  /*54f0*/  BSYNC B1 ;  /* 0x0000000000017941 */ /* 0x000fea0003800000 */
.L_x_16633:
        /* <DEDUP_REMOVED lines=12> */
.L_x_16637:
        /* <DEDUP_REMOVED lines=12> */
.L_x_16640:
[----:B------:R-:W-:-:S07]  /*5680*/  IMAD.MOV.U32 R70, RZ, RZ, R204 ;  /* 0x000000ffff467224 */ /* 0x000fce00078e00cc */
.L_x_16641:
[----:B------:R-:W-:Y:S05]  /*5690*/  BSYNC B1 ;  /* 0x0000000000017941 */ /* 0x000fea0003800000 */
.L_x_16639:
        /* <DEDUP_REMOVED lines=16> */
.L_x_16645:
[----:B------:R-:W-:Y:S05]  /*57a0*/  BSYNC B2 ;  /* 0x0000000000027941 */ /* 0x000fea0003800000 */
.L_x_16644:
        /* <DEDUP_REMOVED lines=44> */
.L_x_16643:
[----:B------:R-:W-:Y:S05]  /*5a70*/  BSYNC B1 ;  /* 0x0000000000017941 */ /* 0x000fea0003800000 */
.L_x_16642:
        /* <DEDUP_REMOVED lines=9> */
.L_x_16638:
        /* <DEDUP_REMOVED lines=12> */
.L_x_16647:
[----:B------:R-:W-:-:S07]  /*5bd0*/  IMAD.MOV.U32 R70, RZ, RZ, R204 ;  /* 0x000000ffff467224 */ /* 0x000fce00078e00cc */
.L_x_16648:
[----:B------:R-:W-:Y:S05]  /*5be0*/  BSYNC B1 ;  /* 0x0000000000017941 */ /* 0x000fea0003800000 */
.L_x_16646:
        /* <DEDUP_REMOVED lines=16> */
.L_x_16652:
[----:B------:R-:W-:Y:S05]  /*5cf0*/  BSYNC B2 ;  /* 0x0000000000027941 */ /* 0x000fea0003800000 */
.L_x_16651:
        /* <DEDUP_REMOVED lines=44> */
.L_x_16650:
[----:B------:R-:W-:Y:S05]  /*5fc0*/  BSYNC B1 ;  /* 0x0000000000017941 */ /* 0x000fea0003800000 */
.L_x_16649:
        /* <DEDUP_REMOVED lines=12> */
.L_x_16653:
        /* <DEDUP_REMOVED lines=12> */
.L_x_16656:
[----:B------:R-:W-:-:S07]  /*6150*/  IMAD.MOV.U32 R188, RZ, RZ, R204 ;  /* 0x000000ffffbc7224 */ /* 0x000fce00078e00cc */
.L_x_16657:
[----:B------:R-:W-:Y:S05]  /*6160*/  BSYNC B1 ;  /* 0x0000000000017941 */ /* 0x000fea0003800000 */
.L_x_16655:
        /* <DEDUP_REMOVED lines=16> */
.L_x_16661:
[----:B------:R-:W-:Y:S05]  /*6270*/  BSYNC B2 ;  /* 0x0000000000027941 */ /* 0x000fea0003800000 */
.L_x_16660:
        /* <DEDUP_REMOVED lines=44> */
.L_x_16659:
[----:B------:R-:W-:Y:S05]  /*6540*/  BSYNC B1 ;  /* 0x0000000000017941 */ /* 0x000fea0003800000 */
.L_x_16658:
        /* <DEDUP_REMOVED lines=9> */
.L_x_16654:
        /* <DEDUP_REMOVED lines=12> */
.L_x_16663:
[----:B------:R-:W-:-:S07]  /*66a0*/  IMAD.MOV.U32 R188, RZ, RZ, R204 ;  /* 0x000000ffffbc7224 */ /* 0x000fce00078e00cc */
.L_x_16664:
[----:B------:R-:W-:Y:S05]  /*66b0*/  BSYNC B1 ;  /* 0x0000000000017941 */ /* 0x000fea0003800000 */
.L_x_16662:
        /* <DEDUP_REMOVED lines=16> */
.L_x_16668:
[----:B------:R-:W-:Y:S05]  /*67c0*/  BSYNC B2 ;  /* 0x0000000000027941 */ /* 0x000fea0003800000 */
.L_x_16667:
        /* <DEDUP_REMOVED lines=44> */
.L_x_16666:
[----:B------:R-:W-:Y:S05]  /*6a90*/  BSYNC B1 ;  /* 0x0000000000017941 */ /* 0x000fea0003800000 */
.L_x_16665:
        /* <DEDUP_REMOVED lines=12> */
.L_x_16669:
        /* <DEDUP_REMOVED lines=12> */
.L_x_16672:
[----:B------:R-:W-:-:S07]  /*6c20*/  MOV R200, R204 ;  /* 0x000000cc00c87202 */ /* 0x000fce0000000f00 */
.L_x_16673:
[----:B------:R-:W-:Y:S05]  /*6c30*/  BSYNC B1 ;  /* 0x0000000000017941 */ /* 0x000fea0003800000 */
.L_x_16671:
        /* <DEDUP_REMOVED lines=16> */
.L_x_16677:
[----:B------:R-:W-:Y:S05]  /*6d40*/  BSYNC B2 ;  /* 0x0000000000027941 */ /* 0x000fea0003800000 */
.L_x_16676:
        /* <DEDUP_REMOVED lines=44> */
.L_x_16675:
[----:B------:R-:W-:Y:S05]  /*7010*/  BSYNC B1 ;  /* 0x0000000000017941 */ /* 0x000fea0003800000 */
.L_x_16674:
        /* <DEDUP_REMOVED lines=9> */
.L_x_16670:
[----:B------:R-:W-:Y:S01]  /*70b0*/  SEL R97, RZ, 0x10000, P4 ;  /* 0x00010000ff617807 */ /* 0x000fe20002000000 */
[----:B------:R-:W-:Y:S01]  /*70c0*/  IMAD.SHL.U32 R208, R205, 0x8, RZ ;  /* 0x00000008cdd07824 */ /* 0x000fe200078e00ff */
[C---:B------:R-:W-:Y:S02]  /*70d0*/  LOP3.LUT P4, RZ, R49.reuse, 0x2, RZ, 0xc0, !PT ;  /* 0x0000000231ff7812 */ /* 0x040fe4000788c0ff */
[C---:B------:R-:W-:Y:S02]  /*70e0*/  LOP3.LUT P6, RZ, R49.reuse, 0x4, RZ, 0xc0, !PT ;  /* 0x0000000431ff7812 */ /* 0x040fe400078cc0ff */
[----:B------:R-:W-:Y:S02]  /*70f0*/  SEL R100, RZ, 0x1, P4 ;  /* 0x00000001ff647807 */ /* 0x000fe40002000000 */
[C---:B------:R-:W-:Y:S02]  /*7100*/  LOP3.LUT P1, RZ, R49.reuse, 0x8, RZ, 0xc0, !PT ;  /* 0x0000000831ff7812 */ /* 0x040fe4000782c0ff */
        /* <DEDUP_REMOVED lines=45> */
.L_x_16678:
[----:B------:R-:W-:-:S07]  /*73e0*/  VIADD R207, R205, 0x80 ;  /* 0x00000080cdcf7836 */ /* 0x000fce0000000000 */
.L_x_16549:
[----:B------:R-:W-:Y:S05]  /*73f0*/  BSYNC B0 ;  /* 0x0000000000007941 */ /* 0x000fea0003800000 */
.L_x_16548:
        /* <DEDUP_REMOVED lines=30> */
.L_x_16682:
[----:B------:R-:W-:-:S07]  /*75e0*/  MOV R102, R204 ;  /* 0x000000cc00667202 */ /* 0x000fce0000000f00 */
.L_x_16683:
[----:B------:R-:W-:Y:S05]  /*75f0*/  BSYNC B1 ;  /* 0x0000000000017941 */ /* 0x000fea0003800000 */
.L_x_16681:
        /* <DEDUP_REMOVED lines=16> */
.L_x_16687:
[----:B------:R-:W-:Y:S05]  /*7700*/  BSYNC B2 ;  /* 0x0000000000027941 */ /* 0x000fea0003800000 */
.L_x_16686:
        /* <DEDUP_REMOVED lines=44> */
.L_x_16685:
[----:B------:R-:W-:Y:S05]  /*79d0*/  BSYNC B1 ;  /* 0x0000000000017941 */ /* 0x000fea0003800000 */
.L_x_16684:
        /* <DEDUP_REMOVED lines=19> */
.L_x_16688:
        /* <DEDUP_REMOVED lines=12> */
.L_x_16691:
[----:B------:R-:W-:-:S07]  /*7bd0*/  MOV R73, R204 ;  /* 0x000000cc00497202 */ /* 0x000fce0000000f00 */
.L_x_16692:
[----:B------:R-:W-:Y:S05]  /*7be0*/  BSYNC B1 ;  /* 0x0000000000017941 */ /* 0x000fea0003800000 */
.L_x_16690:
        /* <DEDUP_REMOVED lines=16> */
.L_x_16696:
[----:B------:R-:W-:Y:S05]  /*7cf0*/  BSYNC B2 ;  /* 0x0000000000027941 */ /* 0x000fea0003800000 */
.L_x_16695:
        /* <DEDUP_REMOVED lines=44> */
.L_x_16694:
[----:B------:R-:W-:Y:S05]  /*7fc0*/  BSYNC B1 ;  /* 0x0000000000017941 */ /* 0x000fea0003800000 */
.L_x_16693:
        /* <DEDUP_REMOVED lines=9> */
.L_x_16689:
        /* <DEDUP_REMOVED lines=12> */
.L_x_16698:
[----:B------:R-:W-:-:S07]  /*8120*/  MOV R73, R204 ;  /* 0x000000cc00497202 */ /* 0x000fce0000000f00 */
.L_x_16699:
[----:B------:R-:W-:Y:S05]  /*8130*/  BSYNC B1 ;  /* 0x0000000000017941 */ /* 0x000fea0003800000 */
.L_x_16697:
        /* <DEDUP_REMOVED lines=16> */
.L_x_16703:
[----:B------:R-:W-:Y:S05]  /*8240*/  BSYNC B2 ;  /* 0x0000000000027941 */ /* 0x000fea0003800000 */
.L_x_16702:
        /* <DEDUP_REMOVED lines=44> */
.L_x_16701:
[----:B------:R-:W-:Y:S05]  /*8510*/  BSYNC B1 ;  /* 0x0000000000017941 */ /* 0x000fea0003800000 */
.L_x_16700:
        /* <DEDUP_REMOVED lines=14> */
.L_x_16704:
        /* <DEDUP_REMOVED lines=12> */
.L_x_16707:
[----:B------:R-:W-:-:S07]  /*86c0*/  IMAD.MOV.U32 R76, RZ, RZ, R204 ;  /* 0x000000ffff4c7224 */ /* 0x000fce00078e00cc */
.L_x_16708:
[----:B------:R-:W-:Y:S05]  /*86d0*/  BSYNC B1 ;  /* 0x0000000000017941 */ /* 0x000fea0003800000 */
.L_x_16706:
        /* <DEDUP_REMOVED lines=16> */
.L_x_16712:
[----:B------:R-:W-:Y:S05]  /*87e0*/  BSYNC B2 ;  /* 0x0000000000027941 */ /* 0x000fea0003800000 */
.L_x_16711:
        /* <DEDUP_REMOVED lines=44> */
.L_x_16710:
[----:B------:R-:W-:Y:S05]  /*8ab0*/  BSYNC B1 ;  /* 0x0000000000017941 */ /* 0x000fea0003800000 */
.L_x_16709:
        /* <DEDUP_REMOVED lines=9> */
.L_x_16705:
        /* <DEDUP_REMOVED lines=12> */
.L_x_16714:
[----:B------:R-:W-:-:S07]  /*8c10*/  IMAD.MOV.U32 R76, RZ, RZ, R204 ;  /* 0x000000ffff4c7224 */ /* 0x000fce00078e00cc */
.L_x_16715:
[----:B------:R-:W-:Y:S05]  /*8c20*/  BSYNC B1 ;  /* 0x0000000000017941 */ /* 0x000fea0003800000 */
.L_x_16713:
        /* <DEDUP_REMOVED lines=16> */
.L_x_16719:
[----:B------:R-:W-:Y:S05]  /*8d30*/  BSYNC B2 ;  /* 0x0000000000027941 */ /* 0x000fea0003800000 */
.L_x_16718:
        /* <DEDUP_REMOVED lines=44> */
.L_x_16717:
[----:B------:R-:W-:Y:S05]  /*9000*/  BSYNC B1 ;  /* 0x0000000000017941 */ /* 0x000fea0003800000 */
.L_x_16716:
        /* <DEDUP_REMOVED lines=14> */
.L_x_16720:
        /* <DEDUP_REMOVED lines=12> */
.L_x_16723:
[----:B------:R-:W-:-:S07]  /*91b0*/  IMAD.MOV.U32 R75, RZ, RZ, R204 ;  /* 0x000000ffff4b7224 */ /* 0x000fce00078e00cc */
.L_x_16724:
[----:B------:R-:W-:Y:S05]  /*91c0*/  BSYNC B1 ;  /* 0x0000000000017941 */ /* 0x000fea0003800000 */
.L_x_16722:
        /* <DEDUP_REMOVED lines=16> */
.L_x_16728:
[----:B------:R-:W-:Y:S05]  /*92d0*/  BSYNC B2 ;  /* 0x0000000000027941 */ /* 0x000fea0003800000 */
.L_x_16727:
        /* <DEDUP_REMOVED lines=44> */
.L_x_16726:
[----:B------:R-:W-:Y:S05]  /*95a0*/  BSYNC B1 ;  /* 0x0000000000017941 */ /* 0x000fea0003800000 */
.L_x_16725:
        /* <DEDUP_REMOVED lines=9> */
.L_x_16721:
        /* <DEDUP_REMOVED lines=12> */
.L_x_16730:
[----:B------:R-:W-:-:S07]  /*9700*/  IMAD.MOV.U32 R75, RZ, RZ, R204 ;  /* 0x000000ffff4b7224 */ /* 0x000fce00078e00cc */
.L_x_16731:
[----:B------:R-:W-:Y:S05]  /*9710*/  BSYNC B1 ;  /* 0x0000000000017941 */ /* 0x000fea0003800000 */
.L_x_16729:
        /* <DEDUP_REMOVED lines=16> */
.L_x_16735:
[----:B------:R-:W-:Y:S05]  /*9820*/  BSYNC B2 ;  /* 0x0000000000027941 */ /* 0x000fea0003800000 */
.L_x_16734:
        /* <DEDUP_REMOVED lines=44> */
.L_x_16733:
[----:B------:R-:W-:Y:S05]  /*9af0*/  BSYNC B1 ;  /* 0x0000000000017941 */ /* 0x000fea0003800000 */
.L_x_16732:
        /* <DEDUP_REMOVED lines=14> */
.L_x_16736:
        /* <DEDUP_REMOVED lines=12> */
.L_x_16739:
[----:B------:R-:W-:-:S07]  /*9ca0*/  MOV R102, R204 ;  /* 0x000000cc00667202 */ /* 0x000fce0000000f00 */
.L_x_16740:
[----:B------:R-:W-:Y:S05]  /*9cb0*/  BSYNC B1 ;  /* 0x0000000000017941 */ /* 0x000fea0003800000 */
.L_x_16738:
        /* <DEDUP_REMOVED lines=16> */
.L_x_16744:
[----:B------:R-:W-:Y:S05]  /*9dc0*/  BSYNC B2 ;  /* 0x0000000000027941 */ /* 0x000fea0003800000 */
.L_x_16743:
        /* <DEDUP_REMOVED lines=44> */
.L_x_16742:
[----:B------:R-:W-:Y:S05]  /*a090*/  BSYNC B1 ;  /* 0x0000000000017941 */ /* 0x000fea0003800000 */
.L_x_16741:
        /* <DEDUP_REMOVED lines=9> */
.L_x_16737:
        /* <DEDUP_REMOVED lines=12> */
.L_x_16746:
[----:B------:R-:W-:-:S07]  /*a1f0*/  MOV R102, R204 ;  /* 0x000000cc00667202 */ /* 0x000fce0000000f00 */
.L_x_16747:
[----:B------:R-:W-:Y:S05]  /*a200*/  BSYNC B1 ;  /* 0x0000000000017941 */ /* 0x000fea0003800000 */
.L_x_16745:
        /* <DEDUP_REMOVED lines=16> */
.L_x_16751:
[----:B------:R-:W-:Y:S05]  /*a310*/  BSYNC B2 ;  /* 0x0000000000027941 */ /* 0x000fea0003800000 */
.L_x_16750:
        /* <DEDUP_REMOVED lines=44> */
.L_x_16749:
[----:B------:R-:W-:Y:S05]  /*a5e0*/  BSYNC B1 ;  /* 0x0000000000017941 */ /* 0x000fea0003800000 */
.L_x_16748:
        /* <DEDUP_REMOVED lines=14> */
.L_x_16752:
        /* <DEDUP_REMOVED lines=12> */
.L_x_16755:
[----:B------:R-:W-:-:S07]  /*a790*/  IMAD.MOV.U32 R77, RZ, RZ, R204 ;  /* 0x000000ffff4d7224 */ /* 0x000fce00078e00cc */
.L_x_16756:
[----:B------:R-:W-:Y:S05]  /*a7a0*/  BSYNC B1 ;  /* 0x0000000000017941 */ /* 0x000fea0003800000 */
.L_x_16754:
        /* <DEDUP_REMOVED lines=16> */
.L_x_16760:
[----:B------:R-:W-:Y:S05]  /*a8b0*/  BSYNC B2 ;  /* 0x0000000000027941 */ /* 0x000fea0003800000 */
.L_x_16759:
        /* <DEDUP_REMOVED lines=44> */
.L_x_16758:
[----:B------:R-:W-:Y:S05]  /*ab80*/  BSYNC B1 ;  /* 0x0000000000017941 */ /* 0x000fea0003800000 */
.L_x_16757:
        /* <DEDUP_REMOVED lines=9> */
.L_x_16753:
        /* <DEDUP_REMOVED lines=12> */
.L_x_16762:
[----:B------:R-:W-:-:S07]  /*ace0*/  IMAD.MOV.U32 R77, RZ, RZ, R204 ;  /* 0x000000ffff4d7224 */ /* 0x000fce00078e00cc */
.L_x_16763:
[----:B------:R-:W-:Y:S05]  /*acf0*/  BSYNC B1 ;  /* 0x0000000000017941 */ /* 0x000fea0003800000 */
.L_x_16761:
        /* <DEDUP_REMOVED lines=16> */
.L_x_16767:
[----:B------:R-:W-:Y:S05]  /*ae00*/  BSYNC B2 ;  /* 0x0000000000027941 */ /* 0x000fea0003800000 */
.L_x_16766:
        /* <DEDUP_REMOVED lines=44> */
.L_x_16765:
[----:B------:R-:W-:Y:S05]  /*b0d0*/  BSYNC B1 ;  /* 0x0000000000017941 */ /* 0x000fea0003800000 */
.L_x_16764:
        /* <DEDUP_REMOVED lines=12> */
.L_x_16768:
        /* <DEDUP_REMOVED lines=12> */
.L_x_16771:
[----:B------:R-:W-:-:S07]  /*b260*/  MOV R78, R204 ;  /* 0x000000cc004e7202 */ /* 0x000fce0000000f00 */
.L_x_16772:
[----:B------:R-:W-:Y:S05]  /*b270*/  BSYNC B1 ;  /* 0x0000000000017941 */ /* 0x000fea0003800000 */
.L_x_16770:
        /* <DEDUP_REMOVED lines=16> */
.L_x_16776:
[----:B------:R-:W-:Y:S05]  /*b380*/  BSYNC B2 ;  /* 0x0000000000027941 */ /* 0x000fea0003800000 */
.L_x_16775:
        /* <DEDUP_REMOVED lines=44> */
.L_x_16774:
[----:B------:R-:W-:Y:S05]  /*b650*/  BSYNC B1 ;  /* 0x0000000000017941 */ /* 0x000fea0003800000 */
.L_x_16773:
        /* <DEDUP_REMOVED lines=9> */
.L_x_16769:
        /* <DEDUP_REMOVED lines=12> */
.L_x_16778:
[----:B------:R-:W-:-:S07]  /*b7b0*/  IMAD.MOV.U32 R78, RZ, RZ, R204 ;  /* 0x000000ffff4e7224 */ /* 0x000fce00078e00cc */
.L_x_16779:
[----:B------:R-:W-:Y:S05]  /*b7c0*/  BSYNC B1 ;  /* 0x0000000000017941 */ /* 0x000fea0003800000 */
.L_x_16777:
        /* <DEDUP_REMOVED lines=16> */
.L_x_16783:
[----:B------:R-:W-:Y:S05]  /*b8d0*/  BSYNC B2 ;  /* 0x0000000000027941 */ /* 0x000fea0003800000 */
.L_x_16782:
        /* <DEDUP_REMOVED lines=44> */
.L_x_16781:
[----:B------:R-:W-:Y:S05]  /*bba0*/  BSYNC B1 ;  /* 0x0000000000017941 */ /* 0x000fea0003800000 */
.L_x_16780:
        /* <DEDUP_REMOVED lines=12> */
.L_x_16784:
        /* <DEDUP_REMOVED lines=12> */
.L_x_16787:
[----:B------:R-:W-:-:S07]  /*bd30*/  MOV R188, R204 ;  /* 0x000000cc00bc7202 */ /* 0x000fce0000000f00 */
.L_x_16788:
[----:B------:R-:W-:Y:S05]  /*bd40*/  BSYNC B1 ;  /* 0x0000000000017941 */ /* 0x000fea0003800000 */
.L_x_16786:
        /* <DEDUP_REMOVED lines=16> */
.L_x_16792:
[----:B------:R-:W-:Y:S05]  /*be50*/  BSYNC B2 ;  /* 0x0000000000027941 */ /* 0x000fea0003800000 */
.L_x_16791:
        /* <DEDUP_REMOVED lines=44> */
.L_x_16790:
[----:B------:R-:W-:Y:S05]  /*c120*/  BSYNC B1 ;  /* 0x0000000000017941 */ /* 0x000fea0003800000 */
.L_x_16789:
        /* <DEDUP_REMOVED lines=9> */
.L_x_16785:
        /* <DEDUP_REMOVED lines=12> */
.L_x_16794:
[----:B------:R-:W-:-:S07]  /*c280*/  IMAD.MOV.U32 R188, RZ, RZ, R204 ;  /* 0x000000ffffbc7224 */ /* 0x000fce00078e00cc */
.L_x_16795:
[----:B------:R-:W-:Y:S05]  /*c290*/  BSYNC B1 ;  /* 0x0000000000017941 */ /* 0x000fea0003800000 */
.L_x_16793:
        /* <DEDUP_REMOVED lines=16> */
.L_x_16799:
[----:B------:R-:W-:Y:S05]  /*c3a0*/  BSYNC B2 ;  /* 0x0000000000027941 */ /* 0x000fea0003800000 */
.L_x_16798:
        /* <DEDUP_REMOVED lines=44> */
.L_x_16797:
[----:B------:R-:W-:Y:S05]  /*c670*/  BSYNC B1 ;  /* 0x0000000000017941 */ /* 0x000fea0003800000 */
.L_x_16796:
        /* <DEDUP_REMOVED lines=12> */
.L_x_16800:
        /* <DEDUP_REMOVED lines=12> */
.L_x_16803:
[----:B------:R-:W-:-:S07]  /*c800*/  MOV R200, R204 ;  /* 0x000000cc00c87202 */ /* 0x000fce0000000f00 */
.L_x_16804:
[----:B------:R-:W-:Y:S05]  /*c810*/  BSYNC B1 ;  /* 0x0000000000017941 */ /* 0x000fea0003800000 */
.L_x_16802:
        /* <DEDUP_REMOVED lines=16> */
.L_x_16808:
[----:B------:R-:W-:Y:S05]  /*c920*/  BSYNC B2 ;  /* 0x0000000000027941 */ /* 0x000fea0003800000 */
.L_x_16807:
        /* <DEDUP_REMOVED lines=44> */
.L_x_16806:
[----:B------:R-:W-:Y:S05]  /*cbf0*/  BSYNC B1 ;  /* 0x0000000000017941 */ /* 0x000fea0003800000 */
.L_x_16805:
        /* <DEDUP_REMOVED lines=9> */
.L_x_16801:
        /* <DEDUP_REMOVED lines=51> */
.L_x_16809:
[----:B------:R-:W-:-:S07]  /*cfc0*/  VIADD R207, R207, 0x80 ;  /* 0x00000080cfcf7836 */ /* 0x000fce0000000000 */
.L_x_16680:
[----:B------:R-:W-:Y:S05]  /*cfd0*/  BSYNC B0 ;  /* 0x0000000000007941 */ /* 0x000fea0003800000 */
.L_x_16679:
        /* <DEDUP_REMOVED lines=30> */
.L_x_16813:
[----:B------:R-:W-:-:S07]  /*d1c0*/  MOV R102, R204 ;  /* 0x000000cc00667202 */ /* 0x000fce0000000f00 */
.L_x_16814:
[----:B------:R-:W-:Y:S05]  /*d1d0*/  BSYNC B1 ;  /* 0x0000000000017941 */ /* 0x000fea0003800000 */
.L_x_16812:
        /* <DEDUP_REMOVED lines=16> */
.L_x_16818:
[----:B------:R-:W-:Y:S05]  /*d2e0*/  BSYNC B2 ;  /* 0x0000000000027941 */ /* 0x000fea0003800000 */
.L_x_16817:
        /* <DEDUP_REMOVED lines=44> */
.L_x_16816:
[----:B------:R-:W-:Y:S05]  /*d5b0*/  BSYNC B1 ;  /* 0x0000000000017941 */ /* 0x000fea0003800000 */
.L_x_16815:
        /* <DEDUP_REMOVED lines=19> */
.L_x_16819:
        /* <DEDUP_REMOVED lines=12> */
.L_x_16822:
[----:B------:R-:W-:-:S07]  /*d7b0*/  MOV R81, R204 ;  /* 0x000000cc00517202 */ /* 0x000fce0000000f00 */
.L_x_16823:
[----:B------:R-:W-:Y:S05]  /*d7c0*/  BSYNC B1 ;  /* 0x0000000000017941 */ /* 0x000fea0003800000 */
.L_x_16821:
        /* <DEDUP_REMOVED lines=16> */
.L_x_16827:
[----:B------:R-:W-:Y:S05]  /*d8d0*/  BSYNC B2 ;  /* 0x0000000000027941 */ /* 0x000fea0003800000 */
.L_x_16826:
        /* <DEDUP_REMOVED lines=44> */
.L_x_16825:
[----:B------:R-:W-:Y:S05]  /*dba0*/  BSYNC B1 ;  /* 0x0000000000017941 */ /* 0x000fea0003800000 */
.L_x_16824:
        /* <DEDUP_REMOVED lines=9> */
.L_x_16820:
        /* <DEDUP_REMOVED lines=12> */
.L_x_16829:
[----:B------:R-:W-:-:S07]  /*dd00*/  IMAD.MOV.U32 R81, RZ, RZ, R204 ;  /* 0x000000ffff517224 */ /* 0x000fce00078e00cc */
.L_x_16830:
[----:B------:R-:W-:Y:S05]  /*dd10*/  BSYNC B1 ;  /* 0x0000000000017941 */ /* 0x000fea0003800000 */
.L_x_16828:
        /* <DEDUP_REMOVED lines=16> */
.L_x_16834:
[----:B------:R-:W-:Y:S05]  /*de20*/  BSYNC B2 ;  /* 0x0000000000027941 */ /* 0x000fea0003800000 */
.L_x_16833:
        /* <DEDUP_REMOVED lines=44> */
.L_x_16832:
[----:B------:R-:W-:Y:S05]  /*e0f0*/  BSYNC B1 ;  /* 0x0000000000017941 */ /* 0x000fea0003800000 */
.L_x_16831:
        /* <DEDUP_REMOVED lines=14> */
.L_x_16835:
        /* <DEDUP_REMOVED lines=12> */
.L_x_16838:
[----:B------:R-:W-:-:S07]  /*e2a0*/  MOV R84, R204 ;  /* 0x000000cc00547202 */ /* 0x000fce0000000f00 */
.L_x_16839:
[----:B------:R-:W-:Y:S05]  /*e2b0*/  BSYNC B1 ;  /* 0x0000000000017941 */ /* 0x000fea0003800000 */
.L_x_16837:
        /* <DEDUP_REMOVED lines=16> */
.L_x_16843:
[----:B------:R-:W-:Y:S05]  /*e3c0*/  BSYNC B2 ;  /* 0x0000000000027941 */ /* 0x000fea0003800000 */
.L_x_16842:
        /* <DEDUP_REMOVED lines=44> */
.L_x_16841:
[----:B------:R-:W-:Y:S05]  /*e690*/  BSYNC B1 ;  /* 0x0000000000017941 */ /* 0x000fea0003800000 */
.L_x_16840:
        /* <DEDUP_REMOVED lines=9> */
.L_x_16836:
        /* <DEDUP_REMOVED lines=12> */
.L_x_16845:
[----:B------:R-:W-:-:S07]  /*e7f0*/  IMAD.MOV.U32 R84, RZ, RZ, R204 ;  /* 0x000000ffff547224 */ /* 0x000fce00078e00cc */
.L_x_16846:
[----:B------:R-:W-:Y:S05]  /*e800*/  BSYNC B1 ;  /* 0x0000000000017941 */ /* 0x000fea0003800000 */
.L_x_16844:
        /* <DEDUP_REMOVED lines=16> */
.L_x_16850:
[----:B------:R-:W-:Y:S05]  /*e910*/  BSYNC B2 ;  /* 0x0000000000027941 */ /* 0x000fea0003800000 */
.L_x_16849:
        /* <DEDUP_REMOVED lines=44> */
.L_x_16848:
[----:B------:R-:W-:Y:S05]  /*ebe0*/  BSYNC B1 ;  /* 0x0000000000017941 */ /* 0x000fea0003800000 */
.L_x_16847:
        /* <DEDUP_REMOVED lines=14> */
.L_x_16851:
        /* <DEDUP_REMOVED lines=12> */
.L_x_16854:
[----:B------:R-:W-:-:S07]  /*ed90*/  MOV R83, R204 ;  /* 0x000000cc00537202 */ /* 0x000fce0000000f00 */
.L_x_16855:
[----:B------:R-:W-:Y:S05]  /*eda0*/  BSYNC B1 ;  /* 0x0000000000017941 */ /* 0x000fea0003800000 */
.L_x_16853:
        /* <DEDUP_REMOVED lines=16> */
.L_x_16859:
[----:B------:R-:W-:Y:S05]  /*eeb0*/  BSYNC B2 ;  /* 0x0000000000027941 */ /* 0x000fea0003800000 */
.L_x_16858:
        /* <DEDUP_REMOVED lines=44> */
.L_x_16857:
[----:B------:R-:W-:Y:S05]  /*f180*/  BSYNC B1 ;  /* 0x0000000000017941 */ /* 0x000fea0003800000 */
.L_x_16856:
        /* <DEDUP_REMOVED lines=9> */
.L_x_16852:
        /* <DEDUP_REMOVED lines=12> */
.L_x_16861:
[----:B------:R-:W-:-:S07]  /*f2e0*/  IMAD.MOV.U32 R83, RZ, RZ, R204 ;  /* 0x000000ffff537224 */ /* 0x000fce00078e00cc */
.L_x_16862:
[----:B------:R-:W-:Y:S05]  /*f2f0*/  BSYNC B1 ;  /* 0x0000000000017941 */ /* 0x000fea0003800000 */
.L_x_16860:
        /* <DEDUP_REMOVED lines=16> */
.L_x_16866:
[----:B------:R-:W-:Y:S05]  /*f400*/  BSYNC B2 ;  /* 0x0000000000027941 */ /* 0x000fea0003800000 */
.L_x_16865:
        /* <DEDUP_REMOVED lines=44> */
.L_x_16864:
[----:B------:R-:W-:Y:S05]  /*f6d0*/  BSYNC B1 ;  /* 0x0000000000017941 */ /* 0x000fea0003800000 */
.L_x_16863:
        /* <DEDUP_REMOVED lines=14> */
.L_x_16867:
        /* <DEDUP_REMOVED lines=12> */
.L_x_16870:
[----:B------:R-:W-:-:S07]  /*f880*/  MOV R102, R204 ;  /* 0x000000cc00667202 */ /* 0x000fce0000000f00 */
.L_x_16871:
[----:B------:R-:W-:Y:S05]  /*f890*/  BSYNC B1 ;  /* 0x0000000000017941 */ /* 0x000fea0003800000 */
.L_x_16869:
        /* <DEDUP_REMOVED lines=16> */
.L_x_16875:
[----:B------:R-:W-:Y:S05]  /*f9a0*/  BSYNC B2 ;  /* 0x0000000000027941 */ /* 0x000fea0003800000 */
.L_x_16874:
        /* <DEDUP_REMOVED lines=44> */
.L_x_16873:
[----:B------:R-:W-:Y:S05]  /*fc70*/  BSYNC B1 ;  /* 0x0000000000017941 */ /* 0x000fea0003800000 */
.L_x_16872:
        /* <DEDUP_REMOVED lines=9> */
.L_x_16868:
        /* <DEDUP_REMOVED lines=12> */
.L_x_16877:
[----:B------:R-:W-:-:S07]  /*fdd0*/  IMAD.MOV.U32 R102, RZ, RZ, R204 ;  /* 0x000000ffff667224 */ /* 0x000fce00078e00cc */
.L_x_16878:
[----:B------:R-:W-:Y:S05]  /*fde0*/  BSYNC B1 ;  /* 0x0000000000017941 */ /* 0x000fea0003800000 */
.L_x_16876:
        /* <DEDUP_REMOVED lines=16> */
.L_x_16882:
[----:B------:R-:W-:Y:S05]  /*fef0*/  BSYNC B2 ;  /* 0x0000000000027941 */ /* 0x000fea0003800000 */
.L_x_16881:
        /* <DEDUP_REMOVED lines=44> */
.L_x_16880:
[----:B------:R-:W-:Y:S05]  /*101c0*/  BSYNC B1 ;  /* 0x0000000000017941 */ /* 0x000fea0003800000 */
.L_x_16879:
        /* <DEDUP_REMOVED lines=14> */
.L_x_16883:
        /* <DEDUP_REMOVED lines=12> */
.L_x_16886:
[----:B------:R-:W-:-:S07]  /*10370*/  MOV R85, R204 ;  /* 0x000000cc00557202 */ /* 0x000fce0000000f00 */
.L_x_16887:
[----:B------:R-:W-:Y:S05]  /*10380*/  BSYNC B1 ;  /* 0x0000000000017941 */ /* 0x000fea0003800000 */
.L_x_16885:
        /* <DEDUP_REMOVED lines=16> */
.L_x_16891:
[----:B------:R-:W-:Y:S05]  /*10490*/  BSYNC B2 ;  /* 0x0000000000027941 */ /* 0x000fea0003800000 */
.L_x_16890:
        /* <DEDUP_REMOVED lines=44> */
.L_x_16889:
[----:B------:R-:W-:Y:S05]  /*10760*/  BSYNC B1 ;  /* 0x0000000000017941 */ /* 0x000fea0003800000 */
.L_x_16888:
        /* <DEDUP_REMOVED lines=9> */
.L_x_16884:
        /* <DEDUP_REMOVED lines=12> */
.L_x_16893:
[----:B------:R-:W-:-:S07]  /*108c0*/  IMAD.MOV.U32 R85, RZ, RZ, R204 ;  /* 0x000000ffff557224 */ /* 0x000fce00078e00cc */
.L_x_16894:
[----:B------:R-:W-:Y:S05]  /*108d0*/  BSYNC B1 ;  /* 0x0000000000017941 */ /* 0x000fea0003800000 */
.L_x_16892:
        /* <DEDUP_REMOVED lines=16> */
.L_x_16898:
[----:B------:R-:W-:Y:S05]  /*109e0*/  BSYNC B2 ;  /* 0x0000000000027941 */ /* 0x000fea0003800000 */
.L_x_16897:
        /* <DEDUP_REMOVED lines=44> */
.L_x_16896:
[----:B------:R-:W-:Y:S05]  /*10cb0*/  BSYNC B1 ;  /* 0x0000000000017941 */ /* 0x000fea0003800000 */
.L_x_16895:
        /* <DEDUP_REMOVED lines=12> */
.L_x_16899:
        /* <DEDUP_REMOVED lines=12> */
.L_x_16902:
[----:B------:R-:W-:-:S07]  /*10e40*/  MOV R86, R204 ;  /* 0x000000cc00567202 */ /* 0x000fce0000000f00 */
.L_x_16903:
[----:B------:R-:W-:Y:S05]  /*10e50*/  BSYNC B1 ;  /* 0x0000000000017941 */ /* 0x000fea0003800000 */
.L_x_16901:
        /* <DEDUP_REMOVED lines=16> */
.L_x_16907:
[----:B------:R-:W-:Y:S05]  /*10f60*/  BSYNC B2 ;  /* 0x0000000000027941 */ /* 0x000fea0003800000 */
.L_x_16906:
        /* <DEDUP_REMOVED lines=44> */
.L_x_16905:
[----:B------:R-:W-:Y:S05]  /*11230*/  BSYNC B1 ;  /* 0x0000000000017941 */ /* 0x000fea0003800000 */
.L_x_16904:
        /* <DEDUP_REMOVED lines=9> */
.L_x_16900:
        /* <DEDUP_REMOVED lines=12> */
.L_x_16909:
[----:B------:R-:W-:-:S07]  /*11390*/  IMAD.MOV.U32 R86, RZ, RZ, R204 ;  /* 0x000000ffff567224 */ /* 0x000fce00078e00cc */
.L_x_16910:
[----:B------:R-:W-:Y:S05]  /*113a0*/  BSYNC B1 ;  /* 0x0000000000017941 */ /* 0x000fea0003800000 */
.L_x_16908:
        /* <DEDUP_REMOVED lines=16> */
.L_x_16914:
[----:B------:R-:W-:Y:S05]  /*114b0*/  BSYNC B2 ;  /* 0x0000000000027941 */ /* 0x000fea0003800000 */
.L_x_16913:
        /* <DEDUP_REMOVED lines=44> */
.L_x_16912:
[----:B------:R-:W-:Y:S05]  /*11780*/  BSYNC B1 ;  /* 0x0000000000017941 */ /* 0x000fea0003800000 */
.L_x_16911:
        /* <DEDUP_REMOVED lines=12> */
.L_x_16915:
        /* <DEDUP_REMOVED lines=12> */
.L_x_16918:
[----:B------:R-:W-:-:S07]  /*11910*/  MOV R188, R204 ;  /* 0x000000cc00bc7202 */ /* 0x000fce0000000f00 */
.L_x_16919:
[----:B------:R-:W-:Y:S05]  /*11920*/  BSYNC B1 ;  /* 0x0000000000017941 */ /* 0x000fea0003800000 */
.L_x_16917:
        /* <DEDUP_REMOVED lines=16> */
.L_x_16923:
[----:B------:R-:W-:Y:S05]  /*11a30*/  BSYNC B2 ;  /* 0x0000000000027941 */ /* 0x000fea0003800000 */
.L_x_16922:
        /* <DEDUP_REMOVED lines=44> */
.L_x_16921:
[----:B------:R-:W-:Y:S05]  /*11d00*/  BSYNC B1 ;  /* 0x0000000000017941 */ /* 0x000fea0003800000 */
.L_x_16920:
        /* <DEDUP_REMOVED lines=9> */
.L_x_16916:
        /* <DEDUP_REMOVED lines=12> */
.L_x_16925:
[----:B------:R-:W-:-:S07]  /*11e60*/  IMAD.MOV.U32 R188, RZ, RZ, R204 ;  /* 0x000000ffffbc7224 */ /* 0x000fce00078e00cc */
.L_x_16926:
[----:B------:R-:W-:Y:S05]  /*11e70*/  BSYNC B1 ;  /* 0x0000000000017941 */ /* 0x000fea0003800000 */
.L_x_16924:
        /* <DEDUP_REMOVED lines=16> */
.L_x_16930:
[----:B------:R-:W-:Y:S05]  /*11f80*/  BSYNC B2 ;  /* 0x0000000000027941 */ /* 0x000fea0003800000 */
.L_x_16929:
        /* <DEDUP_REMOVED lines=44> */
.L_x_16928:
[----:B------:R-:W-:Y:S05]  /*12250*/  BSYNC B1 ;  /* 0x0000000000017941 */ /* 0x000fea0003800000 */
.L_x_16927:
        /* <DEDUP_REMOVED lines=12> */
.L_x_16931:
        /* <DEDUP_REMOVED lines=12> */
.L_x_16934:
[----:B------:R-:W-:-:S07]  /*123e0*/  MOV R200, R204 ;  /* 0x000000cc00c87202 */ /* 0x000fce0000000f00 */
.L_x_16935:
[----:B------:R-:W-:Y:S05]  /*123f0*/  BSYNC B1 ;  /* 0x0000000000017941 */ /* 0x000fea0003800000 */
.L_x_16933:
        /* <DEDUP_REMOVED lines=16> */
.L_x_16939:
[----:B------:R-:W-:Y:S05]  /*12500*/  BSYNC B2 ;  /* 0x0000000000027941 */ /* 0x000fea0003800000 */
.L_x_16938:
        /* <DEDUP_REMOVED lines=44> */
.L_x_16937:
[----:B------:R-:W-:Y:S05]  /*127d0*/  BSYNC B1 ;  /* 0x0000000000017941 */ /* 0x000fea0003800000 */
.L_x_16936:
        /* <DEDUP_REMOVED lines=9> */
.L_x_16932:
        /* <DEDUP_REMOVED lines=51> */
.L_x_16940:
[----:B------:R-:W-:-:S07]  /*12ba0*/  VIADD R207, R207, 0x80 ;  /* 0x00000080cfcf7836 */ /* 0x000fce0000000000 */
.L_x_16811:
[----:B------:R-:W-:Y:S05]  /*12bb0*/  BSYNC B0 ;  /* 0x0000000000007941 */ /* 0x000fea0003800000 */
.L_x_16810:
        /* <DEDUP_REMOVED lines=30> */
.L_x_16944:
[----:B------:R-:W-:-:S07]  /*12da0*/  MOV R102, R204 ;  /* 0x000000cc00667202 */ /* 0x000fce0000000f00 */
.L_x_16945:
[----:B------:R-:W-:Y:S05]  /*12db0*/  BSYNC B1 ;  /* 0x0000000000017941 */ /* 0x000fea0003800000 */
.L_x_16943:
        /* <DEDUP_REMOVED lines=16> */
.L_x_16949:
[----:B------:R-:W-:Y:S05]  /*12ec0*/  BSYNC B2 ;  /* 0x0000000000027941 */ /* 0x000fea0003800000 */
.L_x_16948:
        /* <DEDUP_REMOVED lines=44> */
.L_x_16947:
[----:B------:R-:W-:Y:S05]  /*13190*/  BSYNC B1 ;  /* 0x0000000000017941 */ /* 0x000fea0003800000 */
.L_x_16946:
        /* <DEDUP_REMOVED lines=19> */
.L_x_16950:
        /* <DEDUP_REMOVED lines=12> */
.L_x_16953:
[----:B------:R-:W-:-:S07]  /*13390*/  MOV R89, R204 ;  /* 0x000000cc00597202 */ /* 0x000fce0000000f00 */
.L_x_16954:
[----:B------:R-:W-:Y:S05]  /*133a0*/  BSYNC B1 ;  /* 0x0000000000017941 */ /* 0x000fea0003800000 */
.L_x_16952:
        /* <DEDUP_REMOVED lines=16> */
.L_x_16958:
[----:B------:R-:W-:Y:S05]  /*134b0*/  BSYNC B2 ;  /* 0x0000000000027941 */ /* 0x000fea0003800000 */
.L_x_16957:
        /* <DEDUP_REMOVED lines=44> */
.L_x_16956:
[----:B------:R-:W-:Y:S05]  /*13780*/  BSYNC B1 ;  /* 0x0000000000017941 */ /* 0x000fea0003800000 */
.L_x_16955:
        /* <DEDUP_REMOVED lines=9> */
.L_x_16951:
        /* <DEDUP_REMOVED lines=12> */
.L_x_16960:
[----:B------:R-:W-:-:S07]  /*138e0*/  IMAD.MOV.U32 R89, RZ, RZ, R204 ;  /* 0x000000ffff597224 */ /* 0x000fce00078e00cc */
.L_x_16961:
[----:B------:R-:W-:Y:S05]  /*138f0*/  BSYNC B1 ;  /* 0x0000000000017941 */ /* 0x000fea0003800000 */
.L_x_16959:
        /* <DEDUP_REMOVED lines=16> */
.L_x_16965:
[----:B------:R-:W-:Y:S05]  /*13a00*/  BSYNC B2 ;  /* 0x0000000000027941 */ /* 0x000fea0003800000 */
.L_x_16964:
        /* <DEDUP_REMOVED lines=44> */
.L_x_16963:
[----:B------:R-:W-:Y:S05]  /*13cd0*/  BSYNC B1 ;  /* 0x0000000000017941 */ /* 0x000fea0003800000 */
.L_x_16962:
        /* <DEDUP_REMOVED lines=14> */
.L_x_16966:
        /* <DEDUP_REMOVED lines=12> */
.L_x_16969:
[----:B------:R-:W-:-:S07]  /*13e80*/  MOV R92, R204 ;  /* 0x000000cc005c7202 */ /* 0x000fce0000000f00 */
.L_x_16970:
[----:B------:R-:W-:Y:S05]  /*13e90*/  BSYNC B1 ;  /* 0x0000000000017941 */ /* 0x000fea0003800000 */
.L_x_16968:
        /* <DEDUP_REMOVED lines=16> */
.L_x_16974:
[----:B------:R-:W-:Y:S05]  /*13fa0*/  BSYNC B2 ;  /* 0x0000000000027941 */ /* 0x000fea0003800000 */
.L_x_16973:
        /* <DEDUP_REMOVED lines=44> */
.L_x_16972:
[----:B------:R-:W-:Y:S05]  /*14270*/  BSYNC B1 ;  /* 0x0000000000017941 */ /* 0x000fea0003800000 */
.L_x_16971:
        /* <DEDUP_REMOVED lines=9> */
.L_x_16967:
        /* <DEDUP_REMOVED lines=12> */
.L_x_16976:
[----:B------:R-:W-:-:S07]  /*143d0*/  IMAD.MOV.U32 R92, RZ, RZ, R204 ;  /* 0x000000ffff5c7224 */ /* 0x000fce00078e00cc */
.L_x_16977:
[----:B------:R-:W-:Y:S05]  /*143e0*/  BSYNC B1 ;  /* 0x0000000000017941 */ /* 0x000fea0003800000 */
.L_x_16975:
        /* <DEDUP_REMOVED lines=16> */
.L_x_16981:
[----:B------:R-:W-:Y:S05]  /*144f0*/  BSYNC B2 ;  /* 0x0000000000027941 */ /* 0x000fea0003800000 */
.L_x_16980:
        /* <DEDUP_REMOVED lines=44> */
.L_x_16979:
[----:B------:R-:W-:Y:S05]  /*147c0*/  BSYNC B1 ;  /* 0x0000000000017941 */ /* 0x000fea0003800000 */
.L_x_16978:
        /* <DEDUP_REMOVED lines=14> */
.L_x_16982:
        /* <DEDUP_REMOVED lines=12> */
.L_x_16985:
[----:B------:R-:W-:-:S07]  /*14970*/  MOV R91, R204 ;  /* 0x000000cc005b7202 */ /* 0x000fce0000000f00 */
.L_x_16986:
[----:B------:R-:W-:Y:S05]  /*14980*/  BSYNC B1 ;  /* 0x0000000000017941 */ /* 0x000fea0003800000 */
.L_x_16984:
        /* <DEDUP_REMOVED lines=16> */
.L_x_16990:
[----:B------:R-:W-:Y:S05]  /*14a90*/  BSYNC B2 ;  /* 0x0000000000027941 */ /* 0x000fea0003800000 */
.L_x_16989:
        /* <DEDUP_REMOVED lines=44> */
.L_x_16988:
[----:B------:R-:W-:Y:S05]  /*14d60*/  BSYNC B1 ;  /* 0x0000000000017941 */ /* 0x000fea0003800000 */
.L_x_16987:
        /* <DEDUP_REMOVED lines=9> */
.L_x_16983:
        /* <DEDUP_REMOVED lines=12> */
.L_x_16992:
[----:B------:R-:W-:-:S07]  /*14ec0*/  IMAD.MOV.U32 R91, RZ, RZ, R204 ;  /* 0x000000ffff5b7224 */ /* 0x000fce00078e00cc */
.L_x_16993:
[----:B------:R-:W-:Y:S05]  /*14ed0*/  BSYNC B1 ;  /* 0x0000000000017941 */ /* 0x000fea0003800000 */
.L_x_16991:
        /* <DEDUP_REMOVED lines=16> */
.L_x_16997:
[----:B------:R-:W-:Y:S05]  /*14fe0*/  BSYNC B2 ;  /* 0x0000000000027941 */ /* 0x000fea0003800000 */
.L_x_16996:
        /* <DEDUP_REMOVED lines=44> */
.L_x_16995:
[----:B------:R-:W-:Y:S05]  /*152b0*/  BSYNC B1 ;  /* 0x0000000000017941 */ /* 0x000fea0003800000 */
.L_x_16994:
        /* <DEDUP_REMOVED lines=14> */
.L_x_16998:
        /* <DEDUP_REMOVED lines=12> */
.L_x_17001:
[----:B------:R-:W-:-:S07]  /*15460*/  MOV R102, R204 ;  /* 0x000000cc00667202 */ /* 0x000fce0000000f00 */
.L_x_17002:
[----:B------:R-:W-:Y:S05]  /*15470*/  BSYNC B1 ;  /* 0x0000000000017941 */ /* 0x000fea0003800000 */
.L_x_17000:
        /* <DEDUP_REMOVED lines=16> */
.L_x_17006:
[----:B------:R-:W-:Y:S05]  /*15580*/  BSYNC B2 ;  /* 0x0000000000027941 */ /* 0x000fea0003800000 */
.L_x_17005:
        /* <DEDUP_REMOVED lines=44> */
.L_x_17004:
[----:B------:R-:W-:Y:S05]  /*15850*/  BSYNC B1 ;  /* 0x0000000000017941 */ /* 0x000fea0003800000 */
.L_x_17003:
        /* <DEDUP_REMOVED lines=9> */
.L_x_16999:
        /* <DEDUP_REMOVED lines=12> */
.L_x_17008:
[----:B------:R-:W-:-:S07]  /*159b0*/  IMAD.MOV.U32 R102, RZ, RZ, R204 ;  /* 0x000000ffff667224 */ /* 0x000fce00078e00cc */
.L_x_17009:
[----:B------:R-:W-:Y:S05]  /*159c0*/  BSYNC B1 ;  /* 0x0000000000017941 */ /* 0x000fea0003800000 */
.L_x_17007:
        /* <DEDUP_REMOVED lines=16> */
.L_x_17013:
[----:B------:R-:W-:Y:S05]  /*15ad0*/  BSYNC B2 ;  /* 0x0000000000027941 */ /* 0x000fea0003800000 */
.L_x_17012:
        /* <DEDUP_REMOVED lines=44> */
.L_x_17011:
[----:B------:R-:W-:Y:S05]  /*15da0*/  BSYNC B1 ;  /* 0x0000000000017941 */ /* 0x000fea0003800000 */
.L_x_17010:
        /* <DEDUP_REMOVED lines=14> */
.L_x_17014:
        /* <DEDUP_REMOVED lines=12> */
.L_x_17017:
[----:B------:R-:W-:-:S07]  /*15f50*/  MOV R93, R204 ;  /* 0x000000cc005d7202 */ /* 0x000fce0000000f00 */
.L_x_17018:
[----:B------:R-:W-:Y:S05]  /*15f60*/  BSYNC B1 ;  /* 0x0000000000017941 */ /* 0x000fea0003800000 */
.L_x_17016:
        /* <DEDUP_REMOVED lines=16> */
.L_x_17022:
[----:B------:R-:W-:Y:S05]  /*16070*/  BSYNC B2 ;  /* 0x0000000000027941 */ /* 0x000fea0003800000 */
.L_x_17021:
        /* <DEDUP_REMOVED lines=44> */
.L_x_17020:
[----:B------:R-:W-:Y:S05]  /*16340*/  BSYNC B1 ;  /* 0x0000000000017941 */ /* 0x000fea0003800000 */
.L_x_17019:
        /* <DEDUP_REMOVED lines=9> */
.L_x_17015:
        /* <DEDUP_REMOVED lines=12> */
.L_x_17024:
[----:B------:R-:W-:-:S07]  /*164a0*/  IMAD.MOV.U32 R93, RZ, RZ, R204 ;  /* 0x000000ffff5d7224 */ /* 0x000fce00078e00cc */
.L_x_17025:
[----:B------:R-:W-:Y:S05]  /*164b0*/  BSYNC B1 ;  /* 0x0000000000017941 */ /* 0x000fea0003800000 */
.L_x_17023:
        /* <DEDUP_REMOVED lines=16> */
.L_x_17029:
[----:B------:R-:W-:Y:S05]  /*165c0*/  BSYNC B2 ;  /* 0x0000000000027941 */ /* 0x000fea0003800000 */
.L_x_17028:
        /* <DEDUP_REMOVED lines=44> */
.L_x_17027:
[----:B------:R-:W-:Y:S05]  /*16890*/  BSYNC B1 ;  /* 0x0000000000017941 */ /* 0x000fea0003800000 */
.L_x_17026:
        /* <DEDUP_REMOVED lines=12> */
.L_x_17030:
        /* <DEDUP_REMOVED lines=12> */
.L_x_17033:
[----:B------:R-:W-:-:S07]  /*16a20*/  MOV R94, R204 ;  /* 0x000000cc005e7202 */ /* 0x000fce0000000f00 */
.L_x_17034:
[----:B------:R-:W-:Y:S05]  /*16a30*/  BSYNC B1 ;  /* 0x0000000000017941 */ /* 0x000fea0003800000 */
.L_x_17032:
        /* <DEDUP_REMOVED lines=16> */
.L_x_17038:
[----:B------:R-:W-:Y:S05]  /*16b40*/  BSYNC B2 ;  /* 0x0000000000027941 */ /* 0x000fea0003800000 */
.L_x_17037:
        /* <DEDUP_REMOVED lines=44> */
.L_x_17036:
[----:B------:R-:W-:Y:S05]  /*16e10*/  BSYNC B1 ;  /* 0x0000000000017941 */ /* 0x000fea0003800000 */
.L_x_17035:
        /* <DEDUP_REMOVED lines=9> */
.L_x_17031:
        /* <DEDUP_REMOVED lines=12> */
.L_x_17040:
[----:B------:R-:W-:-:S07]  /*16f70*/  IMAD.MOV.U32 R94, RZ, RZ, R204 ;  /* 0x000000ffff5e7224 */ /* 0x000fce00078e00cc */
.L_x_17041:
[----:B------:R-:W-:Y:S05]  /*16f80*/  BSYNC B1 ;  /* 0x0000000000017941 */ /* 0x000fea0003800000 */
.L_x_17039:
        /* <DEDUP_REMOVED lines=16> */
.L_x_17045:
[----:B------:R-:W-:Y:S05]  /*17090*/  BSYNC B2 ;  /* 0x0000000000027941 */ /* 0x000fea0003800000 */
.L_x_17044:
        /* <DEDUP_REMOVED lines=44> */
.L_x_17043:
[----:B------:R-:W-:Y:S05]  /*17360*/  BSYNC B1 ;  /* 0x0000000000017941 */ /* 0x000fea0003800000 */
.L_x_17042:
        /* <DEDUP_REMOVED lines=12> */
.L_x_17046:
        /* <DEDUP_REMOVED lines=12> */
.L_x_17049:
[----:B------:R-:W-:-:S07]  /*174f0*/  MOV R188, R204 ;  /* 0x000000cc00bc7202 */ /* 0x000fce0000000f00 */
.L_x_17050:
[----:B------:R-:W-:Y:S05]  /*17500*/  BSYNC B1 ;  /* 0x0000000000017941 */ /* 0x000fea0003800000 */
.L_x_17048:
        /* <DEDUP_REMOVED lines=16> */
.L_x_17054:
[----:B------:R-:W-:Y:S05]  /*17610*/  BSYNC B2 ;  /* 0x0000000000027941 */ /* 0x000fea0003800000 */
.L_x_17053:
        /* <DEDUP_REMOVED lines=44> */
.L_x_17052:
[----:B------:R-:W-:Y:S05]  /*178e0*/  BSYNC B1 ;  /* 0x0000000000017941 */ /* 0x000fea0003800000 */
.L_x_17051:
        /* <DEDUP_REMOVED lines=9> */
.L_x_17047:
        /* <DEDUP_REMOVED lines=12> */
.L_x_17056:
[----:B------:R-:W-:-:S07]  /*17a40*/  IMAD.MOV.U32 R188, RZ, RZ, R204 ;  /* 0x000000ffffbc7224 */ /* 0x000fce00078e00cc */
.L_x_17057:
[----:B------:R-:W-:Y:S05]  /*17a50*/  BSYNC B1 ;  /* 0x0000000000017941 */ /* 0x000fea0003800000 */
.L_x_17055:
        /* <DEDUP_REMOVED lines=16> */
.L_x_17061:
[----:B------:R-:W-:Y:S05]  /*17b60*/  BSYNC B2 ;  /* 0x0000000000027941 */ /* 0x000fea0003800000 */
.L_x_17060:
        /* <DEDUP_REMOVED lines=44> */
.L_x_17059:
[----:B------:R-:W-:Y:S05]  /*17e30*/  BSYNC B1 ;  /* 0x0000000000017941 */ /* 0x000fea0003800000 */
.L_x_17058:
        /* <DEDUP_REMOVED lines=12> */
.L_x_17062:
        /* <DEDUP_REMOVED lines=12> */
.L_x_17065:
[----:B------:R-:W-:-:S07]  /*17fc0*/  MOV R200, R204 ;  /* 0x000000cc00c87202 */ /* 0x000fce0000000f00 */
.L_x_17066:
[----:B------:R-:W-:Y:S05]  /*17fd0*/  BSYNC B1 ;  /* 0x0000000000017941 */ /* 0x000fea0003800000 */
.L_x_17064:
        /* <DEDUP_REMOVED lines=16> */
.L_x_17070:
[----:B------:R-:W-:Y:S05]  /*180e0*/  BSYNC B2 ;  /* 0x0000000000027941 */ /* 0x000fea0003800000 */
.L_x_17069:
        /* <DEDUP_REMOVED lines=44> */
.L_x_17068:
[----:B------:R-:W-:Y:S05]  /*183b0*/  BSYNC B1 ;  /* 0x0000000000017941 */ /* 0x000fea0003800000 */
.L_x_17067:
        /* <DEDUP_REMOVED lines=9> */
.L_x_17063:
        /* <DEDUP_REMOVED lines=51> */
.L_x_16942:
[----:B------:R-:W-:Y:S05]  /*18780*/  BSYNC B0 ;  /* 0x0000000000007941 */ /* 0x000fea0003800000 */
.L_x_16941:
        /* <DEDUP_REMOVED lines=129> */
.L_x_17091:
        /* <DEDUP_REMOVED lines=121> */
.L_x_17073:
[----:B------:R-:W-:Y:S05]  /*19730*/  BSYNC B0 ;  /* 0x0000000000007941 */ /* 0x000fea0003800000 */
.L_x_17072:
        /* <DEDUP_REMOVED lines=50> */
.L_x_17075:
[----:B------:R-:W-:Y:S05]  /*19a60*/  BSYNC B0 ;  /* 0x0000000000007941 */ /* 0x000fea0003800000 */
.L_x_17074:
        /* <DEDUP_REMOVED lines=50> */
.L_x_17077:
[----:B------:R-:W-:Y:S05]  /*19d90*/  BSYNC B0 ;  /* 0x0000000000007941 */ /* 0x000fea0003800000 */
.L_x_17076:
        /* <DEDUP_REMOVED lines=49> */
.L_x_17079:
[----:B------:R-:W-:Y:S05]  /*1a0b0*/  BSYNC B0 ;  /* 0x0000000000007941 */ /* 0x000fea0003800000 */
.L_x_17078:
[----:B------:R-:W-:Y:S01]  /*1a0c0*/  VIADD R42, R42, UR36 ;  /* 0x000000242a2a7c36 */ /* 0x000fe20008000000 */
[----:B-1234-:R-:W-:-:S04]  /*1a0d0*/  SEL R206, RZ, 0x1, P2 ;  /* 0x00000001ffce7807 */ /* 0x01efc80001000000 */
[----:B------:R-:W-:-:S13]  /*1a0e0*/  ISETP.GE.AND P0, PT, R42, UR37, PT ;  /* 0x000000252a007c0c */ /* 0x000fda000bf06270 */
[----:B------:R-:W-:Y:S05]  /*1a0f0*/  @!P0 BRA `(.L_x_17080) ;  /* 0xfffffe7400b48947 */ /* 0x000fea000383ffff */
[----:B------:R-:W-:Y:S05]  /*1a100*/  EXIT ;  /* 0x000000000000794d */ /* 0x000fea0003800000 */
.L_x_17071:
[----:B------:R-:W-:Y:S01]  /*1a110*/  HFMA2.MMA R210, -RZ, RZ, 0, 1.847743988037109375e-06 ;  /* 0x0000001fffd27435 */ /* 0x000fe200000001ff */
[----:B------:R-:W-:Y:S01]  /*1a120*/  MOV R208, R97 ;  /* 0x0000006100d07202 */ /* 0x000fe20000000f00 */
[----:B------:R-:W-:Y:S02]  /*1a130*/  IMAD.MOV.U32 R209, RZ, RZ, 0x1 ;  /* 0x00000001ffd17424 */ /* 0x000fe400078e00ff */
[----:B------:R-:W-:-:S07]  /*1a140*/  IMAD.MOV.U32 R207, RZ, RZ, -0x1 ;  /* 0xffffffffffcf7424 */ /* 0x000fce00078e00ff */
[----:B------:R-:W-:Y:S05]  /*1a150*/  WARPSYNC.COLLECTIVE R207, `(.L_x_17081) ;  /* 0x00000000cf087348 */ /* 0x000fea0003c00000 */
[----:B------:R0:W1:Y:S02]  /*1a160*/  SHFL.BFLY P5, R206, R208, R209, R210 ;  /* 0x0c0000d1d0ce7389 */ /* 0x00006400000a00d2 */
[----:B01----:R-:W-:Y:S01]  /*1a170*/  ENDCOLLECTIVE ;  /* 0x000000000000791b */ /* 0x003fe20003800000 */
.L_x_17081:
[----:B------:R-:W-:Y:S01]  /*1a180*/  HFMA2.MMA R209, -RZ, RZ, 0, 1.1920928955078125e-07 ;  /* 0x00000002ffd17435 */ /* 0x000fe200000001ff */
[----:B------:R-:W-:-:S05]  /*1a190*/  MOV R96, R206 ;  /* 0x000000ce00607202 */ /* 0x000fca0000000f00 */
[----:B------:R-:W-:-:S04]  /*1a1a0*/  FADD.FTZ R100, R97, R96 ;  /* 0x0000006061647221 */ /* 0x000fc80000010000 */
[----:B------:R-:W-:-:S07]  /*1a1b0*/  IMAD.MOV.U32 R208, RZ, RZ, R100 ;  /* 0x000000ffffd07224 */ /* 0x000fce00078e0064 */
[----:B------:R-:W-:Y:S05]  /*1a1c0*/  WARPSYNC.COLLECTIVE R207, `(.L_x_17082) ;  /* 0x00000000cf087348 */ /* 0x000fea0003c00000 */
[----:B------:R0:W1:Y:S02]  /*1a1d0*/  SHFL.BFLY P5, R206, R208, R209, R210 ;  /* 0x0c0000d1d0ce7389 */ /* 0x00006400000a00d2 */
[----:B01----:R-:W-:Y:S01]  /*1a1e0*/  ENDCOLLECTIVE ;  /* 0x000000000000791b */ /* 0x003fe20003800000 */
.L_x_17082:
[----:B------:R-:W-:Y:S02]  /*1a1f0*/  IMAD.MOV.U32 R209, RZ, RZ, 0x4 ;  /* 0x00000004ffd17424 */ /* 0x000fe400078e00ff */
[----:B------:R-:W-:-:S04]  /*1a200*/  IMAD.MOV.U32 R101, RZ, RZ, R206 ;  /* 0x000000ffff657224 */ /* 0x000fc800078e00ce */
[----:B------:R-:W-:-:S05]  /*1a210*/  FADD.FTZ R101, R100, R101 ;  /* 0x0000006564657221 */ /* 0x000fca0000010000 */
[----:B------:R-:W-:-:S07]  /*1a220*/  MOV R208, R101 ;  /* 0x0000006500d07202 */ /* 0x000fce0000000f00 */
[----:B------:R-:W-:Y:S05]  /*1a230*/  WARPSYNC.COLLECTIVE R207, `(.L_x_17083) ;  /* 0x00000000cf087348 */ /* 0x000fea0003c00000 */
[----:B------:R0:W1:Y:S02]  /*1a240*/  SHFL.BFLY P5, R206, R208, R209, R210 ;  /* 0x0c0000d1d0ce7389 */ /* 0x00006400000a00d2 */
[----:B01----:R-:W-:Y:S01]  /*1a250*/  ENDCOLLECTIVE ;  /* 0x000000000000791b */ /* 0x003fe20003800000 */
.L_x_17083:
[----:B------:R-:W-:Y:S01]  /*1a260*/  HFMA2.MMA R209, -RZ, RZ, 0, 4.76837158203125e-07 ;  /* 0x00000008ffd17435 */ /* 0x000fe200000001ff */
[----:B------:R-:W-:-:S05]  /*1a270*/  MOV R96, R206 ;  /* 0x000000ce00607202 */ /* 0x000fca0000000f00 */
[----:B------:R-:W-:-:S04]  /*1a280*/  FADD.FTZ R102, R101, R96 ;  /* 0x0000006065667221 */ /* 0x000fc80000010000 */
[----:B------:R-:W-:-:S07]  /*1a290*/  IMAD.MOV.U32 R208, RZ, RZ, R102 ;  /* 0x000000ffffd07224 */ /* 0x000fce00078e0066 */
[----:B------:R-:W-:Y:S05]  /*1a2a0*/  WARPSYNC.COLLECTIVE R207, `(.L_x_17084) ;  /* 0x00000000cf087348 */ /* 0x000fea0003c00000 */
[----:B------:R0:W1:Y:S02]  /*1a2b0*/  SHFL.BFLY P5, R206, R208, R209, R210 ;  /* 0x0c0000d1d0ce7389 */ /* 0x00006400000a00d2 */
[----:B01----:R-:W-:Y:S01]  /*1a2c0*/  ENDCOLLECTIVE ;  /* 0x000000000000791b */ /* 0x003fe20003800000 */
.L_x_17084:
[----:B------:R-:W-:Y:S02]  /*1a2d0*/  IMAD.MOV.U32 R209, RZ, RZ, 0x10 ;  /* 0x00000010ffd17424 */ /* 0x000fe400078e00ff */
[----:B------:R-:W-:-:S04]  /*1a2e0*/  IMAD.MOV.U32 R103, RZ, RZ, R206 ;  /* 0x000000ffff677224 */ /* 0x000fc800078e00ce */
[----:B------:R-:W-:-:S05]  /*1a2f0*/  FADD.FTZ R103, R102, R103 ;  /* 0x0000006766677221 */ /* 0x000fca0000010000 */
[----:B------:R-:W-:-:S07]  /*1a300*/  MOV R208, R103 ;  /* 0x0000006700d07202 */ /* 0x000fce0000000f00 */
[----:B------:R-:W-:Y:S05]  /*1a310*/  WARPSYNC.COLLECTIVE R207, `(.L_x_17085) ;  /* 0x00000000cf087348 */ /* 0x000fea0003c00000 */
[----:B------:R0:W1:Y:S02]  /*1a320*/  SHFL.BFLY P5, R206, R208, R209, R210 ;  /* 0x0c0000d1d0ce7389 */ /* 0x00006400000a00d2 */
[----:B01----:R-:W-:Y:S01]  /*1a330*/  ENDCOLLECTIVE ;  /* 0x000000000000791b */ /* 0x003fe20003800000 */
.L_x_17085:
        /* <DEDUP_REMOVED lines=73> */
.L_x_17086:
[----:B------:R-:W-:Y:S02]  /*1a7d0*/  IMAD.MOV.U32 R209, RZ, RZ, 0x2 ;  /* 0x00000002ffd17424 */ /* 0x000fe400078e00ff */
[----:B------:R-:W-:-:S04]  /*1a7e0*/  IMAD.MOV.U32 R100, RZ, RZ, R206 ;  /* 0x000000ffff647224 */ /* 0x000fc800078e00ce */
[----:B------:R-:W-:-:S05]  /*1a7f0*/  FADD.FTZ R100, R97, R100 ;  /* 0x0000006461647221 */ /* 0x000fca0000010000 */
[----:B------:R-:W-:-:S07]  /*1a800*/  MOV R208, R100 ;  /* 0x0000006400d07202 */ /* 0x000fce0000000f00 */
[----:B------:R-:W-:Y:S05]  /*1a810*/  WARPSYNC.COLLECTIVE R207, `(.L_x_17087) ;  /* 0x00000000cf087348 */ /* 0x000fea0003c00000 */
[----:B------:R0:W1:Y:S02]  /*1a820*/  SHFL.BFLY P5, R206, R208, R209, R210 ;  /* 0x0c0000d1d0ce7389 */ /* 0x00006400000a00d2 */
[----:B01----:R-:W-:Y:S01]  /*1a830*/  ENDCOLLECTIVE ;  /* 0x000000000000791b */ /* 0x003fe20003800000 */
.L_x_17087:
[----:B------:R-:W-:Y:S01]  /*1a840*/  HFMA2.MMA R209, -RZ, RZ, 0, 2.384185791015625e-07 ;  /* 0x00000004ffd17435 */ /* 0x000fe200000001ff */
[----:B------:R-:W-:-:S05]  /*1a850*/  MOV R101, R206 ;  /* 0x000000ce00657202 */ /* 0x000fca0000000f00 */
[----:B------:R-:W-:-:S04]  /*1a860*/  FADD.FTZ R101, R100, R101 ;  /* 0x0000006564657221 */ /* 0x000fc80000010000 */
[----:B------:R-:W-:-:S07]  /*1a870*/  IMAD.MOV.U32 R208, RZ, RZ, R101 ;  /* 0x000000ffffd07224 */ /* 0x000fce00078e0065 */
[----:B------:R-:W-:Y:S05]  /*1a880*/  WARPSYNC.COLLECTIVE R207, `(.L_x_17088) ;  /* 0x00000000cf087348 */ /* 0x000fea0003c00000 */
[----:B------:R0:W1:Y:S02]  /*1a890*/  SHFL.BFLY P5, R206, R208, R209, R210 ;  /* 0x0c0000d1d0ce7389 */ /* 0x00006400000a00d2 */
[----:B01----:R-:W-:Y:S01]  /*1a8a0*/  ENDCOLLECTIVE ;  /* 0x000000000000791b */ /* 0x003fe20003800000 */
.L_x_17088:
[----:B------:R-:W-:Y:S02]  /*1a8b0*/  IMAD.MOV.U32 R209, RZ, RZ, 0x8 ;  /* 0x00000008ffd17424 */ /* 0x000fe400078e00ff */
[----:B------:R-:W-:-:S04]  /*1a8c0*/  IMAD.MOV.U32 R102, RZ, RZ, R206 ;  /* 0x000000ffff667224 */ /* 0x000fc800078e00ce */
[----:B------:R-:W-:-:S05]  /*1a8d0*/  FADD.FTZ R102, R101, R102 ;  /* 0x0000006665667221 */ /* 0x000fca0000010000 */
[----:B------:R-:W-:-:S07]  /*1a8e0*/  MOV R208, R102 ;  /* 0x0000006600d07202 */ /* 0x000fce0000000f00 */
[----:B------:R-:W-:Y:S05]  /*1a8f0*/  WARPSYNC.COLLECTIVE R207, `(.L_x_17089) ;  /* 0x00000000cf087348 */ /* 0x000fea0003c00000 */
[----:B------:R0:W1:Y:S02]  /*1a900*/  SHFL.BFLY P5, R206, R208, R209, R210 ;  /* 0x0c0000d1d0ce7389 */ /* 0x00006400000a00d2 */
[----:B01----:R-:W-:Y:S01]  /*1a910*/  ENDCOLLECTIVE ;  /* 0x000000000000791b */ /* 0x003fe20003800000 */
.L_x_17089:
[----:B------:R-:W-:Y:S01]  /*1a920*/  HFMA2.MMA R209, -RZ, RZ, 0, 9.5367431640625e-07 ;  /* 0x00000010ffd17435 */ /* 0x000fe200000001ff */
[----:B------:R-:W-:-:S05]  /*1a930*/  MOV R103, R206 ;  /* 0x000000ce00677202 */ /* 0x000fca0000000f00 */
[----:B------:R-:W-:-:S04]  /*1a940*/  FADD.FTZ R103, R102, R103 ;  /* 0x0000006766677221 */ /* 0x000fc80000010000 */
[----:B------:R-:W-:-:S07]  /*1a950*/  IMAD.MOV.U32 R208, RZ, RZ, R103 ;  /* 0x000000ffffd07224 */ /* 0x000fce00078e0067 */
[----:B------:R-:W-:Y:S05]  /*1a960*/  WARPSYNC.COLLECTIVE R207, `(.L_x_17090) ;  /* 0x00000000cf087348 */ /* 0x000fea0003c00000 */
[----:B------:R0:W1:Y:S02]  /*1a970*/  SHFL.BFLY P5, R206, R208, R209, R210 ;  /* 0x0c0000d1d0ce7389 */ /* 0x00006400000a00d2 */
[----:B01----:R-:W-:Y:S01]  /*1a980*/  ENDCOLLECTIVE ;  /* 0x000000000000791b */ /* 0x003fe20003800000 */
.L_x_17090:
[----:B------:R-:W-:Y:S05]  /*1a990*/  BRA `(.L_x_17091) ;  /* 0xffffffe400807947 */ /* 0x000fea000383ffff */
.L_x_17092:
        /* <DEDUP_REMOVED lines=14> */
.L_x_27072:


//--------------------- .text._ZN10layer_norm31ln_parallel_residual_fwd_kernelINS_13Kernel_traitsI6__halfS2_fS2_fjLj4096ELj1ELj1ELj4ELj16ENS_18Kernel_traits_baseILj4096ES2_S2_fS2_fjLj128EEEEELb1ELb0ELb1EEEvNS_9FwdParamsE --------------------------
	.section	.text._ZN10layer_norm31ln_parallel_residual_fwd_kernelINS_13Kernel_traitsI6__halfS2_fS2_fjLj4096ELj1ELj1ELj4ELj16ENS_18Kernel_traits_baseILj4096ES2_S2_fS2_fjLj128EEEEELb1ELb0ELb1EEEvNS_9FwdParamsE,"ax",@progbits
	.align	128
        .global         _ZN10layer_norm31ln_parallel_residual_fwd_kernelINS_13Kernel_traitsI6__halfS2_fS2_fjLj4096ELj1ELj1ELj4ELj16ENS_18Kernel_traits_baseILj4096ES2_S2_fS2_fjLj128EEEEELb1ELb0ELb1EEEvNS_9FwdParamsE
        .type           _ZN10layer_norm31ln_parallel_residual_fwd_kernelINS_13Kernel_traitsI6__halfS2_fS2_fjLj4096ELj1ELj1ELj4ELj16ENS_18Kernel_traits_baseILj4096ES2_S2_fS2_fjLj128EEEEELb1ELb0ELb1EEEvNS_9FwdParamsE,@function
        .size           _ZN10layer_norm31ln_parallel_residual_fwd_kernelINS_13Kernel_traitsI6__halfS2_fS2_fjLj4096ELj1ELj1ELj4ELj16ENS_18Kernel_traits_baseILj4096ES2_S2_fS2_fjLj128EEEEELb1ELb0ELb1EEEvNS_9FwdParamsE,(.L_x_27073 - _ZN10layer_norm31ln_parallel_residual_fwd_kernelINS_13Kernel_traitsI6__halfS2_fS2_fjLj4096ELj1ELj1ELj4ELj16ENS_18Kernel_traits_baseILj4096ES2_S2_fS2_fjLj128EEEEELb1ELb0ELb1EEEvNS_9FwdParamsE)
        .other          _ZN10layer_norm31ln_parallel_residual_fwd_kernelINS_13Kernel_traitsI6__halfS2_fS2_fjLj4096ELj1ELj1ELj4ELj16ENS_18Kernel_traits_baseILj4096ES2_S2_fS2_fjLj128EEEEELb1ELb0ELb1EEEvNS_9FwdParamsE,@"STO_CUDA_ENTRY STV_DEFAULT"
_ZN10layer_norm31ln_parallel_residual_fwd_kernelINS_13Kernel_traitsI6__halfS2_fS2_fjLj4096ELj1ELj1ELj4ELj16ENS_18Kernel_traits_baseILj4096ES2_S2_fS2_fjLj128EEEEELb1ELb0ELb1EEEvNS_9FwdParamsE:
.text._ZN10layer_norm31ln_parallel_residual_fwd_kernelINS_13Kernel_traitsI6__halfS2_fS2_fjLj4096ELj1ELj1ELj4ELj16ENS_18Kernel_traits_baseILj4096ES2_S2_fS2_fjLj128EEEEELb1ELb0ELb1EEEvNS_9FwdParamsE:
        /* <DEDUP_REMOVED lines=52> */
[----:B-----5:R-:W-:Y:S01]  /*0340*/  IADD3 R125, R133, -0x4498517b, RZ ;  /* 0xbb67ae85857d7810 */ /* 0x020fe20007ffe0ff */
[----:B------:R-:W-:-:S02]  /*0350*/  VIADD R124, R132, 0x9e3779b9 ;  /* 0x9e3779b9847c7836 */ /* 0x000fc40000000000 */
[C---:B------:R-:W-:Y:S01]  /*0360*/  VIADD R123, R132.reuse, 0x3c6ef372 ;  /* 0x3c6ef372847b7836 */ /* 0x040fe20000000000 */
[C---:B------:R-:W-:Y:S01]  /*0370*/  IADD3 R122, R133.reuse, 0x76cf5d0a, RZ ;  /* 0x76cf5d0a857a7810 */ /* 0x040fe20007ffe0ff */
[C---:B------:R-:W-:Y:S02]  /*0380*/  VIADD R121, R133.reuse, 0x32370b8f ;  /* 0x32370b8f85797836 */ /* 0x040fe40000000000 */
[C---:B------:R-:W-:Y:S01]  /*0390*/  VIADD R120, R132.reuse, 0xdaa66d2b ;  /* 0xdaa66d2b84787836 */ /* 0x040fe20000000000 */
[----:B------:R-:W-:Y:S01]  /*03a0*/  IADD3 R43, R132, 0x78dde6e4, RZ ;  /* 0x78dde6e4842b7810 */ /* 0x000fe20007ffe0ff */
[C---:B------:R-:W-:Y:S01]  /*03b0*/  VIADD R42, R133.reuse, 0xed9eba14 ;  /* 0xed9eba14852a7836 */ /* 0x040fe20000000000 */
[----:B0-----:R-:W-:Y:S01]  /*03c0*/  @P2 IADD3 R198, P3, R2, R21, RZ ;  /* 0x0000001502c62210 */ /* 0x001fe20007f7e0ff */
[----:B------:R-:W-:Y:S01]  /*03d0*/  VIADD R41, R133, 0xa9066899 ;  /* 0xa906689985297836 */ /* 0x000fe20000000000 */
[C---:B------:R-:W-:Y:S01]  /*03e0*/  IADD3 R40, R132.reuse, 0x1715609d, RZ ;  /* 0x1715609d84287810 */ /* 0x040fe20007ffe0ff */
[----:B------:R-:W-:-:S02]  /*03f0*/  VIADD R39, R132, 0xb54cda56 ;  /* 0xb54cda5684277836 */ /* 0x000fc40000000000 */
[C---:B------:R-:W-:Y:S01]  /*0400*/  VIADD R38, R133.reuse, 0x646e171e ;  /* 0x646e171e85267836 */ /* 0x040fe20000000000 */
[C---:B------:R-:W-:Y:S01]  /*0410*/  IADD3 R37, R133.reuse, 0x1fd5c5a3, RZ ;  /* 0x1fd5c5a385257810 */ /* 0x040fe20007ffe0ff */
[----:B------:R-:W-:Y:S02]  /*0420*/  @P2 IMAD.X R199, RZ, RZ, R3, P3 ;  /* 0x000000ffffc72224 */ /* 0x000fe400018e0603 */
[----:B------:R-:W-:Y:S01]  /*0430*/  VIADD R36, R132, 0x5384540f ;  /* 0x5384540f84247836 */ /* 0x000fe20000000000 */
[----:B------:R-:W-:Y:S01]  /*0440*/  IADD3 R34, R133, -0x24c28bd8, RZ ;  /* 0xdb3d742885227810 */ /* 0x000fe20007ffe0ff */
[----:B-1----:R-:W-:Y:S01]  /*0450*/  IMAD.WIDE.U32 R16, R126, 0x10, R16 ;  /* 0x000000107e107825 */ /* 0x002fe200078e0010 */
[----:B------:R-:W-:-:S03]  /*0460*/  SHF.R.U64 R175, R198, 0x2, R199 ;  /* 0x00000002c6af7819 */ /* 0x000fc600000012c7 */
[----:B------:R-:W-:Y:S01]  /*0470*/  VIADD R35, R132, 0xf1bbcdc8 ;  /* 0xf1bbcdc884237836 */ /* 0x000fe20000000000 */
[----:B------:R-:W-:Y:S01]  /*0480*/  SHF.R.U32.HI R177, RZ, 0x2, R199 ;  /* 0x00000002ffb17819 */ /* 0x000fe200000116c7 */
[----:B------:R-:W-:Y:S01]  /*0490*/  IMAD.WIDE.U32 R20, R174, -0x326172a9, RZ ;  /* 0xcd9e8d57ae147825 */ /* 0x000fe200078e00ff */
[----:B------:R-:W5:Y:S01]  /*04a0*/  LDG.E.128 R96, desc[UR4][R16.64] ;  /* 0x0000000410607981 */ /* 0x000f62000c1e1d00 */
[----:B------:R-:W-:Y:S02]  /*04b0*/  @!P1 CS2R R44, SRZ ;  /* 0x00000000002c9805 */ /* 0x000fe4000001ff00 */
[----:B------:R-:W-:Y:S01]  /*04c0*/  @!P0 CS2R R12, SRZ ;  /* 0x00000000000c8805 */ /* 0x000fe2000001ff00 */
[----:B------:R-:W-:Y:S01]  /*04d0*/  IMAD.WIDE.U32 R2, R175, -0x2daee0ad, RZ ;  /* 0xd2511f53af027825 */ /* 0x000fe200078e00ff */
[----:B------:R-:W-:Y:S01]  /*04e0*/  LOP3.LUT R0, R21, R177, R132, 0x96, !PT ;  /* 0x000000b115007212 */ /* 0x000fe200078e9684 */
[----:B------:R-:W5:Y:S01]  /*04f0*/  LDG.E.128 R92, desc[UR4][R16.64+0x800] ;  /* 0x00080004105c7981 */ /* 0x000f62000c1e1d00 */
[----:B------:R-:W-:-:S02]  /*0500*/  @!P0 CS2R R14, SRZ ;  /* 0x00000000000e8805 */ /* 0x000fc4000001ff00 */
[----:B------:R-:W-:Y:S02]  /*0510*/  @!P0 CS2R R10, SRZ ;  /* 0x00000000000a8805 */ /* 0x000fe4000001ff00 */
[----:B--2---:R-:W-:Y:S01]  /*0520*/  LOP3.LUT R18, R3, R133, RZ, 0x3c, !PT ;  /* 0x0000008503127212 */ /* 0x004fe200078e3cff */
[----:B------:R-:W5:Y:S01]  /*0530*/  LDG.E.128 R88, desc[UR4][R16.64+0x1000] ;  /* 0x0010000410587981 */ /* 0x000f62000c1e1d00 */
[----:B------:R-:W-:Y:S02]  /*0540*/  @!P0 CS2R R8, SRZ ;  /* 0x0000000000088805 */ /* 0x000fe4000001ff00 */
[----:B------:R-:W-:Y:S02]  /*0550*/  @!P0 CS2R R4, SRZ ;  /* 0x0000000000048805 */ /* 0x000fe4000001ff00 */
[----:B------:R-:W-:Y:S01]  /*0560*/  @!P0 CS2R R6, SRZ ;  /* 0x0000000000068805 */ /* 0x000fe2000001ff00 */
[----:B------:R0:W5:Y:S01]  /*0570*/  LDG.E.128 R84, desc[UR4][R16.64+0x1800] ;  /* 0x0018000410547981 */ /* 0x000162000c1e1d00 */
[----:B------:R-:W-:Y:S01]  /*0580*/  IMAD.WIDE.U32 R18, R18, -0x326172a9, RZ ;  /* 0xcd9e8d5712127825 */ /* 0x000fe200078e00ff */
[----:B------:R-:W-:-:S02]  /*0590*/  @!P0 CS2R R60, SRZ ;  /* 0x00000000003c8805 */ /* 0x000fc4000001ff00 */
[----:B------:R-:W-:Y:S02]  /*05a0*/  @!P0 CS2R R62, SRZ ;  /* 0x00000000003e8805 */ /* 0x000fe4000001ff00 */
[----:B------:R-:W-:Y:S02]  /*05b0*/  @!P1 CS2R R56, SRZ ;  /* 0x0000000000389805 */ /* 0x000fe4000001ff00 */
[----:B------:R-:W-:Y:S02]  /*05c0*/  @!P1 CS2R R58, SRZ ;  /* 0x00000000003a9805 */ /* 0x000fe4000001ff00 */
[----:B------:R-:W-:Y:S02]  /*05d0*/  @!P1 CS2R R52, SRZ ;  /* 0x0000000000349805 */ /* 0x000fe4000001ff00 */
[----:B------:R-:W-:Y:S02]  /*05e0*/  @!P1 CS2R R54, SRZ ;  /* 0x0000000000369805 */ /* 0x000fe4000001ff00 */
[----:B------:R-:W-:-:S02]  /*05f0*/  @!P1 CS2R R48, SRZ ;  /* 0x0000000000309805 */ /* 0x000fc4000001ff00 */
[----:B------:R-:W-:Y:S01]  /*0600*/  @!P1 CS2R R50, SRZ ;  /* 0x0000000000329805 */ /* 0x000fe2000001ff00 */
[----:B0-----:R-:W-:Y:S01]  /*0610*/  IMAD.WIDE.U32 R16, R0, -0x2daee0ad, RZ ;  /* 0xd2511f5300107825 */ /* 0x001fe200078e00ff */
[----:B------:R-:W-:Y:S01]  /*0620*/  @!P1 CS2R R46, SRZ ;  /* 0x00000000002e9805 */ /* 0x000fe2000001ff00 */
[----:B------:R-:W-:Y:S02]  /*0630*/  ULDC.64 UR6, c[0x0][0x228] ;  /* 0x00008a0000067ab9 */ /* 0x000fe40000000a00 */
[----:B------:R-:W-:Y:S01]  /*0640*/  VIADD R162, R132, 0x8ff34781 ;  /* 0x8ff3478184a27836 */ /* 0x000fe20000000000 */
[----:B------:R-:W-:Y:S01]  /*0650*/  LOP3.LUT R21, R17, R2, R125, 0x96, !PT ;  /* 0x0000000211157212 */ /* 0x000fe200078e967d */
[----:B------:R-:W-:Y:S01]  /*0660*/  VIADD R163, R133, 0x96a522ad ;  /* 0x96a522ad85a37836 */ /* 0x000fe20000000000 */
[----:B------:R-:W-:Y:S01]  /*0670*/  LOP3.LUT R2, R19, R124, R20, 0x96, !PT ;  /* 0x0000007c13027212 */ /* 0x000fe200078e9614 */
[----:B------:R-:W-:Y:S01]  /*0680*/  HFMA2.MMA R190, -RZ, RZ, 0, 5.9604644775390625e-08 ;  /* 0x00000001ffbe7435 */ /* 0x000fe200000001ff */
[----:B------:R-:W-:Y:S01]  /*0690*/  IMAD.MOV.U32 R179, RZ, RZ, RZ ;  /* 0x000000ffffb37224 */ /* 0x000fe200078e00ff */
[----:B------:R-:W-:Y:S01]  /*06a0*/  ULDC UR10, c[0x0][0x290] ;  /* 0x0000a400000a7ab9 */ /* 0x000fe20000000800 */
[----:B------:R-:W-:Y:S01]  /*06b0*/  IMAD.WIDE.U32 R20, R21, -0x326172a9, RZ ;  /* 0xcd9e8d5715147825 */ /* 0x000fe200078e00ff */
[----:B------:R-:W-:Y:S01]  /*06c0*/  ULDC.64 UR18, c[0x0][0x228] ;  /* 0x00008a0000127ab9 */ /* 0x000fe20000000a00 */
[----:B------:R-:W-:Y:S01]  /*06d0*/  ULDC.64 UR8, c[0x0][0x230] ;  /* 0x00008c0000087ab9 */ /* 0x000fe20000000a00 */
[----:B------:R-:W-:Y:S01]  /*06e0*/  ULDC.64 UR12, c[0x0][0x2b8] ;  /* 0x0000ae00000c7ab9 */ /* 0x000fe20000000a00 */
[----:B------:R-:W-:Y:S01]  /*06f0*/  IMAD.WIDE.U32 R2, R2, -0x2daee0ad, RZ ;  /* 0xd2511f5302027825 */ /* 0x000fe200078e00ff */
[----:B------:R-:W-:Y:S01]  /*0700*/  LOP3.LUT R17, R21, R18, R123, 0x96, !PT ;  /* 0x0000001215117212 */ /* 0x000fe200078e967b */
[----:B------:R-:W-:Y:S01]  /*0710*/  ULDC.64 UR14, c[0x0][0x2c0] ;  /* 0x0000b000000e7ab9 */ /* 0x000fe20000000a00 */
[----:B------:R-:W-:-:S02]  /*0720*/  ULDC.64 UR16, c[0x0][0x210] ;  /* 0x0000840000107ab9 */ /* 0x000fc40000000a00 */
        /* <DEDUP_REMOVED lines=21> */
[----:B------:R-:W-:-:S04]  /*0880*/  IMAD.HI.U32 R0, R173, -0x326172a9, RZ ;  /* 0xcd9e8d57ad007827 */ /* 0x000fc800078e00ff */
[----:B------:R-:W-:Y:S01]  /*0890*/  IMAD.HI.U32 R3, R172, -0x2daee0ad, RZ ;  /* 0xd2511f53ac037827 */ /* 0x000fe200078e00ff */
[----:B------:R-:W-:-:S04]  /*08a0*/  LOP3.LUT R178, R0, R18, R35, 0x96, !PT ;  /* 0x0000001200b27212 */ /* 0x000fc800078e9623 */
[----:B------:R-:W-:Y:S01]  /*08b0*/  LOP3.LUT R180, R3, R16, R34, 0x96, !PT ;  /* 0x0000001003b47212 */ /* 0x000fe200078e9622 */
[--C-:B------:R-:W-:Y:S02]  /*08c0*/  HADD2.F32 R152, -RZ, R44.reuse.H0_H0 ;  /* 0x2000002cff987230 */ /* 0x100fe40000004100 */
[----:B------:R-:W-:Y:S02]  /*08d0*/  HADD2.F32 R153, -RZ, R44.H1_H1 ;  /* 0x3000002cff997230 */ /* 0x000fe40000004100 */
[--C-:B------:R-:W-:Y:S02]  /*08e0*/  HADD2.F32 R154, -RZ, R45.reuse.H0_H0 ;  /* 0x2000002dff9a7230 */ /* 0x100fe40000004100 */
[----:B------:R-:W-:Y:S02]  /*08f0*/  HADD2.F32 R155, -RZ, R45.H1_H1 ;  /* 0x3000002dff9b7230 */ /* 0x000fe40000004100 */
[----:B------:R-:W-:Y:S02]  /*0900*/  IMAD R173, R173, -0x326172a9, RZ ;  /* 0xcd9e8d57adad7824 */ /* 0x000fe400078e02ff */
[----:B------:R-:W-:-:S02]  /*0910*/  IMAD R172, R172, -0x2daee0ad, RZ ;  /* 0xd2511f53acac7824 */ /* 0x000fc400078e02ff */
[----:B------:R-:W-:Y:S01]  /*0920*/  IMAD.HI.U32 R44, R178, -0x2daee0ad, RZ ;  /* 0xd2511f53b22c7827 */ /* 0x000fe200078e00ff */
[----:B------:R-:W-:Y:S01]  /*0930*/  ISETP.NE.U32.AND P0, PT, RZ, UR6, PT ;  /* 0x00000006ff007c0c */ /* 0x000fe2000bf05070 */
[----:B------:R-:W-:Y:S02]  /*0940*/  ULDC UR6, c[0x0][0x218] ;  /* 0x0000860000067ab9 */ /* 0x000fe40000000800 */
[----:B------:R-:W-:Y:S01]  /*0950*/  IMAD.HI.U32 R45, R180, -0x326172a9, RZ ;  /* 0xcd9e8d57b42d7827 */ /* 0x000fe200078e00ff */
[----:B------:R-:W-:-:S03]  /*0960*/  LOP3.LUT R172, R44, R172, R163, 0x96, !PT ;  /* 0x000000ac2cac7212 */ /* 0x000fc600078e96a3 */
        /* <DEDUP_REMOVED lines=14> */
[----:B------:R-:W-:Y:S01]  /*0a50*/  LOP3.LUT R198, R198, 0x3, RZ, 0xc0, !PT ;  /* 0x00000003c6c67812 */ /* 0x000fe200078ec0ff */
        /* <DEDUP_REMOVED lines=48> */
[----:B------:R-:W-:Y:S01]  /*0d60*/  IMAD R180, R180, -0x326172a9, RZ ;  /* 0xcd9e8d57b4b47824 */ /* 0x000fe200078e02ff */
[----:B------:R-:W-:Y:S01]  /*0d70*/  ISETP.NE.AND.EX P0, PT, RZ, UR7, PT, P0 ;  /* 0x00000007ff007c0c */ /* 0x000fe2000bf05300 */
[----:B------:R-:W-:-:S12]  /*0d80*/  ULDC.U8 UR7, c[0x0][0x2a0] ;  /* 0x0000a80000077ab9 */ /* 0x000fd80000000000 */
.L_x_17610:
[----:B------:R-:W-:Y:S01]  /*0d90*/  ISETP.NE.U32.AND P1, PT, RZ, UR8, PT ;  /* 0x00000008ff007c0c */ /* 0x000fe2000bf25070 */
[----:B--2---:R-:W0:Y:S01]  /*0da0*/  LDC.64 R116, c[0x0][0x220] ;  /* 0x00008800ff747b82 */ /* 0x004e220000000a00 */
        /* <DEDUP_REMOVED lines=26> */
.L_x_17094:
[----:B------:R-:W-:-:S07]  /*0f50*/  MOV R56, R180 ;  /* 0x000000b400387202 */ /* 0x000fce0000000f00 */
.L_x_17095:
[----:B------:R-:W-:Y:S05]  /*0f60*/  BSYNC B0 ;  /* 0x0000000000007941 */ /* 0x000fea0003800000 */
.L_x_17093:
        /* <DEDUP_REMOVED lines=16> */
.L_x_17099:
[----:B------:R-:W-:Y:S05]  /*1070*/  BSYNC B1 ;  /* 0x0000000000017941 */ /* 0x000fea0003800000 */
.L_x_17098:
        /* <DEDUP_REMOVED lines=44> */
.L_x_17097:
[----:B------:R-:W-:Y:S05]  /*1340*/  BSYNC B0 ;  /* 0x0000000000007941 */ /* 0x000fea0003800000 */
.L_x_17096:
[----:B------:R-:W0:Y:S01]  /*1350*/  LDC R192, c[0x0][0x294] ;  /* 0x0000a500ffc07b82 */ /* 0x000e220000000800 */
[----:B------:R-:W-:Y:S01]  /*1360*/  HFMA2.MMA R196, -RZ, RZ, 0.1171875, 0 ;  /* 0x2f800000ffc47435 */ /* 0x000fe200000001ff */
[----:B------:R-:W-:Y:S01]  /*1370*/  I2FP.F32.U32 R49, R56 ;  /* 0x0000003800317245 */ /* 0x000fe20000201000 */
[----:B-----5:R-:W-:Y:S01]  /*1380*/  HADD2.F32 R51, -RZ, R44.H0_H0 ;  /* 0x2000002cff337230 */ /* 0x020fe20000004100 */
[----:B------:R-:W-:Y:S02]  /*1390*/  ISETP.NE.U32.AND P2, PT, RZ, UR18, PT ;  /* 0x00000012ff007c0c */ /* 0x000fe4000bf45070 */
[----:B------:R-:W-:Y:S02]  /*13a0*/  LOP3.LUT R182, R182, 0xffffffdf, RZ, 0xc0, !PT ;  /* 0xffffffdfb6b67812 */ /* 0x000fe400078ec0ff */
[----:B------:R-:W1:Y:S01]  /*13b0*/  LDC R194, c[0x0][0x298] ;  /* 0x0000a600ffc27b82 */ /* 0x000e620000000800 */
[----:B------:R-:W-:Y:S02]  /*13c0*/  ISETP.NE.AND.EX P2, PT, RZ, UR19, PT, P2 ;  /* 0x00000013ff007c0c */ /* 0x000fe4000bf45320 */
        /* <DEDUP_REMOVED lines=11> */
.L_x_17100:
        /* <DEDUP_REMOVED lines=12> */
.L_x_17103:
[----:B------:R-:W-:-:S07]  /*1540*/  IMAD.MOV.U32 R56, RZ, RZ, R180 ;  /* 0x000000ffff387224 */ /* 0x000fce00078e00b4 */
.L_x_17104:
[----:B------:R-:W-:Y:S05]  /*1550*/  BSYNC B0 ;  /* 0x0000000000007941 */ /* 0x000fea0003800000 */
.L_x_17102:
        /* <DEDUP_REMOVED lines=16> */
.L_x_17108:
[----:B------:R-:W-:Y:S05]  /*1660*/  BSYNC B1 ;  /* 0x0000000000017941 */ /* 0x000fea0003800000 */
.L_x_17107:
        /* <DEDUP_REMOVED lines=43> */
.L_x_17106:
[----:B------:R-:W-:Y:S05]  /*1920*/  BSYNC B0 ;  /* 0x0000000000007941 */ /* 0x000fea0003800000 */
.L_x_17105:
        /* <DEDUP_REMOVED lines=9> */
.L_x_17101:
        /* <DEDUP_REMOVED lines=12> */
.L_x_17110:
[----:B------:R-:W-:-:S07]  /*1a80*/  IMAD.MOV.U32 R56, RZ, RZ, R180 ;  /* 0x000000ffff387224 */ /* 0x000fce00078e00b4 */
.L_x_17111:
[----:B------:R-:W-:Y:S05]  /*1a90*/  BSYNC B0 ;  /* 0x0000000000007941 */ /* 0x000fea0003800000 */
.L_x_17109:
        /* <DEDUP_REMOVED lines=16> */
.L_x_17115:
[----:B------:R-:W-:Y:S05]  /*1ba0*/  BSYNC B1 ;  /* 0x0000000000017941 */ /* 0x000fea0003800000 */
.L_x_17114:
        /* <DEDUP_REMOVED lines=44> */
.L_x_17113:
[----:B------:R-:W-:Y:S05]  /*1e70*/  BSYNC B0 ;  /* 0x0000000000007941 */ /* 0x000fea0003800000 */
.L_x_17112:
        /* <DEDUP_REMOVED lines=14> */
.L_x_17116:
        /* <DEDUP_REMOVED lines=12> */
.L_x_17119:
[----:B------:R-:W-:-:S07]  /*2020*/  MOV R56, R180 ;  /* 0x000000b400387202 */ /* 0x000fce0000000f00 */
.L_x_17120:
[----:B------:R-:W-:Y:S05]  /*2030*/  BSYNC B0 ;  /* 0x0000000000007941 */ /* 0x000fea0003800000 */
.L_x_17118:
        /* <DEDUP_REMOVED lines=16> */
.L_x_17124:
[----:B------:R-:W-:Y:S05]  /*2140*/  BSYNC B1 ;  /* 0x0000000000017941 */ /* 0x000fea0003800000 */
.L_x_17123:
        /* <DEDUP_REMOVED lines=44> */
.L_x_17122:
[----:B------:R-:W-:Y:S05]  /*2410*/  BSYNC B0 ;  /* 0x0000000000007941 */ /* 0x000fea0003800000 */
.L_x_17121:
        /* <DEDUP_REMOVED lines=9> */
.L_x_17117:
        /* <DEDUP_REMOVED lines=12> */
.L_x_17126:
[----:B------:R-:W-:-:S07]  /*2570*/  IMAD.MOV.U32 R56, RZ, RZ, R180 ;  /* 0x000000ffff387224 */ /* 0x000fce00078e00b4 */
.L_x_17127:
[----:B------:R-:W-:Y:S05]  /*2580*/  BSYNC B0 ;  /* 0x0000000000007941 */ /* 0x000fea0003800000 */
.L_x_17125:
        /* <DEDUP_REMOVED lines=16> */
.L_x_17131:
[----:B------:R-:W-:Y:S05]  /*2690*/  BSYNC B1 ;  /* 0x0000000000017941 */ /* 0x000fea0003800000 */
.L_x_17130:
        /* <DEDUP_REMOVED lines=44> */
.L_x_17129:
[----:B------:R-:W-:Y:S05]  /*2960*/  BSYNC B0 ;  /* 0x0000000000007941 */ /* 0x000fea0003800000 */
.L_x_17128:
        /* <DEDUP_REMOVED lines=14> */
.L_x_17132:
        /* <DEDUP_REMOVED lines=12> */
.L_x_17135:
[----:B------:R-:W-:-:S07]  /*2b10*/  MOV R56, R180 ;  /* 0x000000b400387202 */ /* 0x000fce0000000f00 */
.L_x_17136:
[----:B------:R-:W-:Y:S05]  /*2b20*/  BSYNC B0 ;  /* 0x0000000000007941 */ /* 0x000fea0003800000 */
.L_x_17134:
        /* <DEDUP_REMOVED lines=16> */
.L_x_17140:
[----:B------:R-:W-:Y:S05]  /*2c30*/  BSYNC B1 ;  /* 0x0000000000017941 */ /* 0x000fea0003800000 */
.L_x_17139:
        /* <DEDUP_REMOVED lines=44> */
.L_x_17138:
[----:B------:R-:W-:Y:S05]  /*2f00*/  BSYNC B0 ;  /* 0x0000000000007941 */ /* 0x000fea0003800000 */
.L_x_17137:
        /* <DEDUP_REMOVED lines=9> */
.L_x_17133:
        /* <DEDUP_REMOVED lines=12> */
.L_x_17142:
[----:B------:R-:W-:-:S07]  /*3060*/  IMAD.MOV.U32 R56, RZ, RZ, R180 ;  /* 0x000000ffff387224 */ /* 0x000fce00078e00b4 */
.L_x_17143:
[----:B------:R-:W-:Y:S05]  /*3070*/  BSYNC B0 ;  /* 0x0000000000007941 */ /* 0x000fea0003800000 */
.L_x_17141:
        /* <DEDUP_REMOVED lines=16> */
.L_x_17147:
[----:B------:R-:W-:Y:S05]  /*3180*/  BSYNC B1 ;  /* 0x0000000000017941 */ /* 0x000fea0003800000 */
.L_x_17146:
        /* <DEDUP_REMOVED lines=44> */
.L_x_17145:
[----:B------:R-:W-:Y:S05]  /*3450*/  BSYNC B0 ;  /* 0x0000000000007941 */ /* 0x000fea0003800000 */
.L_x_17144:
        /* <DEDUP_REMOVED lines=13> */
.L_x_17148:
        /* <DEDUP_REMOVED lines=12> */
.L_x_17151:
[----:B------:R-:W-:-:S07]  /*35f0*/  MOV R55, R180 ;  /* 0x000000b400377202 */ /* 0x000fce0000000f00 */
.L_x_17152:
[----:B------:R-:W-:Y:S05]  /*3600*/  BSYNC B0 ;  /* 0x0000000000007941 */ /* 0x000fea0003800000 */
.L_x_17150:
        /* <DEDUP_REMOVED lines=16> */
.L_x_17156:
[----:B------:R-:W-:Y:S05]  /*3710*/  BSYNC B1 ;  /* 0x0000000000017941 */ /* 0x000fea0003800000 */
.L_x_17155:
        /* <DEDUP_REMOVED lines=44> */
.L_x_17154:
[----:B------:R-:W-:Y:S05]  /*39e0*/  BSYNC B0 ;  /* 0x0000000000007941 */ /* 0x000fea0003800000 */
.L_x_17153:
        /* <DEDUP_REMOVED lines=9> */
.L_x_17149:
        /* <DEDUP_REMOVED lines=12> */
.L_x_17158:
[----:B------:R-:W-:-:S07]  /*3b40*/  IMAD.MOV.U32 R55, RZ, RZ, R180 ;  /* 0x000000ffff377224 */ /* 0x000fce00078e00b4 */
.L_x_17159:
[----:B------:R-:W-:Y:S05]  /*3b50*/  BSYNC B0 ;  /* 0x0000000000007941 */ /* 0x000fea0003800000 */
.L_x_17157:
        /* <DEDUP_REMOVED lines=16> */
.L_x_17163:
[----:B------:R-:W-:Y:S05]  /*3c60*/  BSYNC B1 ;  /* 0x0000000000017941 */ /* 0x000fea0003800000 */
.L_x_17162:
        /* <DEDUP_REMOVED lines=44> */
.L_x_17161:
[----:B------:R-:W-:Y:S05]  /*3f30*/  BSYNC B0 ;  /* 0x0000000000007941 */ /* 0x000fea0003800000 */
.L_x_17160:
        /* <DEDUP_REMOVED lines=14> */
.L_x_17164:
        /* <DEDUP_REMOVED lines=12> */
.L_x_17167:
[----:B------:R-:W-:-:S07]  /*40e0*/  MOV R55, R180 ;  /* 0x000000b400377202 */ /* 0x000fce0000000f00 */
.L_x_17168:
[----:B------:R-:W-:Y:S05]  /*40f0*/  BSYNC B0 ;  /* 0x0000000000007941 */ /* 0x000fea0003800000 */
.L_x_17166:
        /* <DEDUP_REMOVED lines=16> */
.L_x_17172:
[----:B------:R-:W-:Y:S05]  /*4200*/  BSYNC B1 ;  /* 0x0000000000017941 */ /* 0x000fea0003800000 */
.L_x_17171:
        /* <DEDUP_REMOVED lines=44> */
.L_x_17170:
[----:B------:R-:W-:Y:S05]  /*44d0*/  BSYNC B0 ;  /* 0x0000000000007941 */ /* 0x000fea0003800000 */
.L_x_17169:
        /* <DEDUP_REMOVED lines=9> */
.L_x_17165:
        /* <DEDUP_REMOVED lines=12> */
.L_x_17174:
[----:B------:R-:W-:-:S07]  /*4630*/  IMAD.MOV.U32 R55, RZ, RZ, R180 ;  /* 0x000000ffff377224 */ /* 0x000fce00078e00b4 */
.L_x_17175:
[----:B------:R-:W-:Y:S05]  /*4640*/  BSYNC B0 ;  /* 0x0000000000007941 */ /* 0x000fea0003800000 */
.L_x_17173:
        /* <DEDUP_REMOVED lines=16> */
.L_x_17179:
[----:B------:R-:W-:Y:S05]  /*4750*/  BSYNC B1 ;  /* 0x0000000000017941 */ /* 0x000fea0003800000 */
.L_x_17178:
        /* <DEDUP_REMOVED lines=44> */
.L_x_17177:
[----:B------:R-:W-:Y:S05]  /*4a20*/  BSYNC B0 ;  /* 0x0000000000007941 */ /* 0x000fea0003800000 */
.L_x_17176:
        /* <DEDUP_REMOVED lines=12> */
.L_x_17180:
        /* <DEDUP_REMOVED lines=12> */
.L_x_17183:
[----:B------:R-:W-:-:S07]  /*4bb0*/  MOV R46, R180 ;  /* 0x000000b4002e7202 */ /* 0x000fce0000000f00 */
.L_x_17184:
[----:B------:R-:W-:Y:S05]  /*4bc0*/  BSYNC B0 ;  /* 0x0000000000007941 */ /* 0x000fea0003800000 */
.L_x_17182:
        /* <DEDUP_REMOVED lines=16> */
.L_x_17188:
[----:B------:R-:W-:Y:S05]  /*4cd0*/  BSYNC B1 ;  /* 0x0000000000017941 */ /* 0x000fea0003800000 */
.L_x_17187:
        /* <DEDUP_REMOVED lines=44> */
.L_x_17186:
[----:B------:R-:W-:Y:S05]  /*4fa0*/  BSYNC B0 ;  /* 0x0000000000007941 */ /* 0x000fea0003800000 */
.L_x_17185:
        /* <DEDUP_REMOVED lines=9> */
.L_x_17181:
        /* <DEDUP_REMOVED lines=12> */
.L_x_17190:
[----:B------:R-:W-:-:S07]  /*5100*/  IMAD.MOV.U32 R46, RZ, RZ, R180 ;  /* 0x000000ffff2e7224 */ /* 0x000fce00078e00b4 */
.L_x_17191:
[----:B------:R-:W-:Y:S05]  /*5110*/  BSYNC B0 ;  /* 0x0000000000007941 */ /* 0x000fea0003800000 */
.L_x_17189:
        /* <DEDUP_REMOVED lines=16> */
.L_x_17195:
[----:B------:R-:W-:Y:S05]  /*5220*/  BSYNC B1 ;  /* 0x0000000000017941 */ /* 0x000fea0003800000 */
.L_x_17194:
        /* <DEDUP_REMOVED lines=44> */
.L_x_17193:
[----:B------:R-:W-:Y:S05]  /*54f0*/  BSYNC B0 ;  /* 0x0000000000007941 */ /* 0x000fea0003800000 */
.L_x_17192:
        /* <DEDUP_REMOVED lines=12> */
.L_x_17196:
        /* <DEDUP_REMOVED lines=12> */
.L_x_17199:
[----:B------:R-:W-:-:S07]  /*5680*/  MOV R46, R180 ;  /* 0x000000b4002e7202 */ /* 0x000fce0000000f00 */
.L_x_17200:
[----:B------:R-:W-:Y:S05]  /*5690*/  BSYNC B0 ;  /* 0x0000000000007941 */ /* 0x000fea0003800000 */
.L_x_17198:
        /* <DEDUP_REMOVED lines=16> */
.L_x_17204:
[----:B------:R-:W-:Y:S05]  /*57a0*/  BSYNC B1 ;  /* 0x0000000000017941 */ /* 0x000fea0003800000 */
.L_x_17203:
        /* <DEDUP_REMOVED lines=44> */
.L_x_17202:
[----:B------:R-:W-:Y:S05]  /*5a70*/  BSYNC B0 ;  /* 0x0000000000007941 */ /* 0x000fea0003800000 */
.L_x_17201:
        /* <DEDUP_REMOVED lines=9> */
.L_x_17197:
        /* <DEDUP_REMOVED lines=12> */
.L_x_17206:
[----:B------:R-:W-:-:S07]  /*5bd0*/  IMAD.MOV.U32 R46, RZ, RZ, R180 ;  /* 0x000000ffff2e7224 */ /* 0x000fce00078e00b4 */
.L_x_17207:
[----:B------:R-:W-:Y:S05]  /*5be0*/  BSYNC B0 ;  /* 0x0000000000007941 */ /* 0x000fea0003800000 */
.L_x_17205:
        /* <DEDUP_REMOVED lines=16> */
.L_x_17211:
[----:B------:R-:W-:Y:S05]  /*5cf0*/  BSYNC B1 ;  /* 0x0000000000017941 */ /* 0x000fea0003800000 */
.L_x_17210:
        /* <DEDUP_REMOVED lines=44> */
.L_x_17209:
[----:B------:R-:W-:Y:S05]  /*5fc0*/  BSYNC B0 ;  /* 0x0000000000007941 */ /* 0x000fea0003800000 */
.L_x_17208:
        /* <DEDUP_REMOVED lines=12> */
.L_x_17212:
        /* <DEDUP_REMOVED lines=12> */
.L_x_17215:
[----:B------:R-:W-:-:S07]  /*6150*/  MOV R52, R180 ;  /* 0x000000b400347202 */ /* 0x000fce0000000f00 */
.L_x_17216:
[----:B------:R-:W-:Y:S05]  /*6160*/  BSYNC B0 ;  /* 0x0000000000007941 */ /* 0x000fea0003800000 */
.L_x_17214:
        /* <DEDUP_REMOVED lines=18> */
.L_x_17220:
[----:B------:R-:W-:Y:S05]  /*6290*/  BSYNC B1 ;  /* 0x0000000000017941 */ /* 0x000fea0003800000 */
.L_x_17219:
        /* <DEDUP_REMOVED lines=44> */
.L_x_17218:
[----:B------:R-:W-:Y:S05]  /*6560*/  BSYNC B0 ;  /* 0x0000000000007941 */ /* 0x000fea0003800000 */
.L_x_17217:
        /* <DEDUP_REMOVED lines=9> */
.L_x_17213:
        /* <DEDUP_REMOVED lines=57> */
.L_x_17221:
        /* <DEDUP_REMOVED lines=16> */
.L_x_17223:
[----:B------:R-:W-:-:S07]  /*6a90*/  IMAD.MOV.U32 R56, RZ, RZ, R180 ;  /* 0x000000ffff387224 */ /* 0x000fce00078e00b4 */
.L_x_17224:
[----:B------:R-:W-:Y:S05]  /*6aa0*/  BSYNC B0 ;  /* 0x0000000000007941 */ /* 0x000fea0003800000 */
.L_x_17222:
        /* <DEDUP_REMOVED lines=16> */
.L_x_17228:
[----:B------:R-:W-:Y:S05]  /*6bb0*/  BSYNC B1 ;  /* 0x0000000000017941 */ /* 0x000fea0003800000 */
.L_x_17227:
        /* <DEDUP_REMOVED lines=44> */
.L_x_17226:
[----:B------:R-:W-:Y:S05]  /*6e80*/  BSYNC B0 ;  /* 0x0000000000007941 */ /* 0x000fea0003800000 */
.L_x_17225:
        /* <DEDUP_REMOVED lines=14> */
.L_x_17229:
        /* <DEDUP_REMOVED lines=12> */
.L_x_17232:
[----:B------:R-:W-:-:S07]  /*7030*/  MOV R56, R180 ;  /* 0x000000b400387202 */ /* 0x000fce0000000f00 */
.L_x_17233:
[----:B------:R-:W-:Y:S05]  /*7040*/  BSYNC B0 ;  /* 0x0000000000007941 */ /* 0x000fea0003800000 */
.L_x_17231:
        /* <DEDUP_REMOVED lines=16> */
.L_x_17237:
[----:B------:R-:W-:Y:S05]  /*7150*/  BSYNC B1 ;  /* 0x0000000000017941 */ /* 0x000fea0003800000 */
.L_x_17236:
        /* <DEDUP_REMOVED lines=43> */
.L_x_17235:
[----:B------:R-:W-:Y:S05]  /*7410*/  BSYNC B0 ;  /* 0x0000000000007941 */ /* 0x000fea0003800000 */
.L_x_17234:
        /* <DEDUP_REMOVED lines=9> */
.L_x_17230:
        /* <DEDUP_REMOVED lines=12> */
.L_x_17239:
[----:B------:R-:W-:-:S07]  /*7570*/  MOV R56, R180 ;  /* 0x000000b400387202 */ /* 0x000fce0000000f00 */
.L_x_17240:
[----:B------:R-:W-:Y:S05]  /*7580*/  BSYNC B0 ;  /* 0x0000000000007941 */ /* 0x000fea0003800000 */
.L_x_17238:
        /* <DEDUP_REMOVED lines=16> */
.L_x_17244:
[----:B------:R-:W-:Y:S05]  /*7690*/  BSYNC B1 ;  /* 0x0000000000017941 */ /* 0x000fea0003800000 */
.L_x_17243:
        /* <DEDUP_REMOVED lines=44> */
.L_x_17242:
[----:B------:R-:W-:Y:S05]  /*7960*/  BSYNC B0 ;  /* 0x0000000000007941 */ /* 0x000fea0003800000 */
.L_x_17241:
        /* <DEDUP_REMOVED lines=14> */
.L_x_17245:
        /* <DEDUP_REMOVED lines=12> */
.L_x_17248:
[----:B------:R-:W-:-:S07]  /*7b10*/  IMAD.MOV.U32 R56, RZ, RZ, R180 ;  /* 0x000000ffff387224 */ /* 0x000fce00078e00b4 */
.L_x_17249:
[----:B------:R-:W-:Y:S05]  /*7b20*/  BSYNC B0 ;  /* 0x0000000000007941 */ /* 0x000fea0003800000 */
.L_x_17247:
        /* <DEDUP_REMOVED lines=16> */
.L_x_17253:
[----:B------:R-:W-:Y:S05]  /*7c30*/  BSYNC B1 ;  /* 0x0000000000017941 */ /* 0x000fea0003800000 */
.L_x_17252:
        /* <DEDUP_REMOVED lines=44> */
.L_x_17251:
[----:B------:R-:W-:Y:S05]  /*7f00*/  BSYNC B0 ;  /* 0x0000000000007941 */ /* 0x000fea0003800000 */
.L_x_17250:
        /* <DEDUP_REMOVED lines=9> */
.L_x_17246:
        /* <DEDUP_REMOVED lines=12> */
.L_x_17255:
[----:B------:R-:W-:-:S07]  /*8060*/  MOV R56, R180 ;  /* 0x000000b400387202 */ /* 0x000fce0000000f00 */
.L_x_17256:
[----:B------:R-:W-:Y:S05]  /*8070*/  BSYNC B0 ;  /* 0x0000000000007941 */ /* 0x000fea0003800000 */
.L_x_17254:
        /* <DEDUP_REMOVED lines=16> */
.L_x_17260:
[----:B------:R-:W-:Y:S05]  /*8180*/  BSYNC B1 ;  /* 0x0000000000017941 */ /* 0x000fea0003800000 */
.L_x_17259:
        /* <DEDUP_REMOVED lines=44> */
.L_x_17258:
[----:B------:R-:W-:Y:S05]  /*8450*/  BSYNC B0 ;  /* 0x0000000000007941 */ /* 0x000fea0003800000 */
.L_x_17257:
        /* <DEDUP_REMOVED lines=14> */
.L_x_17261:
        /* <DEDUP_REMOVED lines=12> */
.L_x_17264:
[----:B------:R-:W-:-:S07]  /*8600*/  IMAD.MOV.U32 R56, RZ, RZ, R180 ;  /* 0x000000ffff387224 */ /* 0x000fce00078e00b4 */
.L_x_17265:
[----:B------:R-:W-:Y:S05]  /*8610*/  BSYNC B0 ;  /* 0x0000000000007941 */ /* 0x000fea0003800000 */
.L_x_17263:
        /* <DEDUP_REMOVED lines=16> */
.L_x_17269:
[----:B------:R-:W-:Y:S05]  /*8720*/  BSYNC B1 ;  /* 0x0000000000017941 */ /* 0x000fea0003800000 */
.L_x_17268:
        /* <DEDUP_REMOVED lines=44> */
.L_x_17267:
[----:B------:R-:W-:Y:S05]  /*89f0*/  BSYNC B0 ;  /* 0x0000000000007941 */ /* 0x000fea0003800000 */
.L_x_17266:
        /* <DEDUP_REMOVED lines=9> */
.L_x_17262:
        /* <DEDUP_REMOVED lines=12> */
.L_x_17271:
[----:B------:R-:W-:-:S07]  /*8b50*/  MOV R56, R180 ;  /* 0x000000b400387202 */ /* 0x000fce0000000f00 */
.L_x_17272:
[----:B------:R-:W-:Y:S05]  /*8b60*/  BSYNC B0 ;  /* 0x0000000000007941 */ /* 0x000fea0003800000 */
.L_x_17270:
        /* <DEDUP_REMOVED lines=16> */
.L_x_17276:
[----:B------:R-:W-:Y:S05]  /*8c70*/  BSYNC B1 ;  /* 0x0000000000017941 */ /* 0x000fea0003800000 */
.L_x_17275:
        /* <DEDUP_REMOVED lines=44> */
.L_x_17274:
[----:B------:R-:W-:Y:S05]  /*8f40*/  BSYNC B0 ;  /* 0x0000000000007941 */ /* 0x000fea0003800000 */
.L_x_17273:
        /* <DEDUP_REMOVED lines=14> */
.L_x_17277:
        /* <DEDUP_REMOVED lines=12> */
.L_x_17280:
[----:B------:R-:W-:-:S07]  /*90f0*/  IMAD.MOV.U32 R54, RZ, RZ, R180 ;  /* 0x000000ffff367224 */ /* 0x000fce00078e00b4 */
.L_x_17281:
[----:B------:R-:W-:Y:S05]  /*9100*/  BSYNC B0 ;  /* 0x0000000000007941 */ /* 0x000fea0003800000 */
.L_x_17279:
        /* <DEDUP_REMOVED lines=16> */
.L_x_17285:
[----:B------:R-:W-:Y:S05]  /*9210*/  BSYNC B1 ;  /* 0x0000000000017941 */ /* 0x000fea0003800000 */
.L_x_17284:
        /* <DEDUP_REMOVED lines=44> */
.L_x_17283:
[----:B------:R-:W-:Y:S05]  /*94e0*/  BSYNC B0 ;  /* 0x0000000000007941 */ /* 0x000fea0003800000 */
.L_x_17282:
        /* <DEDUP_REMOVED lines=9> */
.L_x_17278:
        /* <DEDUP_REMOVED lines=12> */
.L_x_17287:
[----:B------:R-:W-:-:S07]  /*9640*/  MOV R54, R180 ;  /* 0x000000b400367202 */ /* 0x000fce0000000f00 */
.L_x_17288:
[----:B------:R-:W-:Y:S05]  /*9650*/  BSYNC B0 ;  /* 0x0000000000007941 */ /* 0x000fea0003800000 */
.L_x_17286:
        /* <DEDUP_REMOVED lines=16> */
.L_x_17292:
[----:B------:R-:W-:Y:S05]  /*9760*/  BSYNC B1 ;  /* 0x0000000000017941 */ /* 0x000fea0003800000 */
.L_x_17291:
        /* <DEDUP_REMOVED lines=44> */
.L_x_17290:
[----:B------:R-:W-:Y:S05]  /*9a30*/  BSYNC B0 ;  /* 0x0000000000007941 */ /* 0x000fea0003800000 */
.L_x_17289:
        /* <DEDUP_REMOVED lines=14> */
.L_x_17293:
        /* <DEDUP_REMOVED lines=12> */
.L_x_17296:
[----:B------:R-:W-:-:S07]  /*9be0*/  IMAD.MOV.U32 R54, RZ, RZ, R180 ;  /* 0x000000ffff367224 */ /* 0x000fce00078e00b4 */
.L_x_17297:
[----:B------:R-:W-:Y:S05]  /*9bf0*/  BSYNC B0 ;  /* 0x0000000000007941 */ /* 0x000fea0003800000 */
.L_x_17295:
        /* <DEDUP_REMOVED lines=16> */
.L_x_17301:
[----:B------:R-:W-:Y:S05]  /*9d00*/  BSYNC B1 ;  /* 0x0000000000017941 */ /* 0x000fea0003800000 */
.L_x_17300:
        /* <DEDUP_REMOVED lines=44> */
.L_x_17299:
[----:B------:R-:W-:Y:S05]  /*9fd0*/  BSYNC B0 ;  /* 0x0000000000007941 */ /* 0x000fea0003800000 */
.L_x_17298:
        /* <DEDUP_REMOVED lines=9> */
.L_x_17294:
        /* <DEDUP_REMOVED lines=12> */
.L_x_17303:
[----:B------:R-:W-:-:S07]  /*a130*/  MOV R54, R180 ;  /* 0x000000b400367202 */ /* 0x000fce0000000f00 */
.L_x_17304:
[----:B------:R-:W-:Y:S05]  /*a140*/  BSYNC B0 ;  /* 0x0000000000007941 */ /* 0x000fea0003800000 */
.L_x_17302:
        /* <DEDUP_REMOVED lines=16> */
.L_x_17308:
[----:B------:R-:W-:Y:S05]  /*a250*/  BSYNC B1 ;  /* 0x0000000000017941 */ /* 0x000fea0003800000 */
.L_x_17307:
        /* <DEDUP_REMOVED lines=44> */
.L_x_17306:
[----:B------:R-:W-:Y:S05]  /*a520*/  BSYNC B0 ;  /* 0x0000000000007941 */ /* 0x000fea0003800000 */
.L_x_17305:
        /* <DEDUP_REMOVED lines=12> */
.L_x_17309:
        /* <DEDUP_REMOVED lines=12> */
.L_x_17312:
[----:B------:R-:W-:-:S07]  /*a6b0*/  IMAD.MOV.U32 R46, RZ, RZ, R180 ;  /* 0x000000ffff2e7224 */ /* 0x000fce00078e00b4 */
.L_x_17313:
[----:B------:R-:W-:Y:S05]  /*a6c0*/  BSYNC B0 ;  /* 0x0000000000007941 */ /* 0x000fea0003800000 */
.L_x_17311:
        /* <DEDUP_REMOVED lines=16> */
.L_x_17317:
[----:B------:R-:W-:Y:S05]  /*a7d0*/  BSYNC B1 ;  /* 0x0000000000017941 */ /* 0x000fea0003800000 */
.L_x_17316:
        /* <DEDUP_REMOVED lines=44> */
.L_x_17315:
[----:B------:R-:W-:Y:S05]  /*aaa0*/  BSYNC B0 ;  /* 0x0000000000007941 */ /* 0x000fea0003800000 */
.L_x_17314:
        /* <DEDUP_REMOVED lines=9> */
.L_x_17310:
        /* <DEDUP_REMOVED lines=12> */
.L_x_17319:
[----:B------:R-:W-:-:S07]  /*ac00*/  MOV R46, R180 ;  /* 0x000000b4002e7202 */ /* 0x000fce0000000f00 */
.L_x_17320:
[----:B------:R-:W-:Y:S05]  /*ac10*/  BSYNC B0 ;  /* 0x0000000000007941 */ /* 0x000fea0003800000 */
.L_x_17318:
        /* <DEDUP_REMOVED lines=16> */
.L_x_17324:
[----:B------:R-:W-:Y:S05]  /*ad20*/  BSYNC B1 ;  /* 0x0000000000017941 */ /* 0x000fea0003800000 */
.L_x_17323:
        /* <DEDUP_REMOVED lines=44> */
.L_x_17322:
[----:B------:R-:W-:Y:S05]  /*aff0*/  BSYNC B0 ;  /* 0x0000000000007941 */ /* 0x000fea0003800000 */
.L_x_17321:
        /* <DEDUP_REMOVED lines=12> */
.L_x_17325:
        /* <DEDUP_REMOVED lines=12> */
.L_x_17328:
[----:B------:R-:W-:-:S07]  /*b180*/  IMAD.MOV.U32 R46, RZ, RZ, R180 ;  /* 0x000000ffff2e7224 */ /* 0x000fce00078e00b4 */
.L_x_17329:
[----:B------:R-:W-:Y:S05]  /*b190*/  BSYNC B0 ;  /* 0x0000000000007941 */ /* 0x000fea0003800000 */
.L_x_17327:
        /* <DEDUP_REMOVED lines=16> */
.L_x_17333:
[----:B------:R-:W-:Y:S05]  /*b2a0*/  BSYNC B1 ;  /* 0x0000000000017941 */ /* 0x000fea0003800000 */
.L_x_17332:
        /* <DEDUP_REMOVED lines=44> */
.L_x_17331:
[----:B------:R-:W-:Y:S05]  /*b570*/  BSYNC B0 ;  /* 0x0000000000007941 */ /* 0x000fea0003800000 */
.L_x_17330:
        /* <DEDUP_REMOVED lines=9> */
.L_x_17326:
        /* <DEDUP_REMOVED lines=12> */
.L_x_17335:
[----:B------:R-:W-:-:S07]  /*b6d0*/  MOV R46, R180 ;  /* 0x000000b4002e7202 */ /* 0x000fce0000000f00 */
.L_x_17336:
[----:B------:R-:W-:Y:S05]  /*b6e0*/  BSYNC B0 ;  /* 0x0000000000007941 */ /* 0x000fea0003800000 */
.L_x_17334:
        /* <DEDUP_REMOVED lines=16> */
.L_x_17340:
[----:B------:R-:W-:Y:S05]  /*b7f0*/  BSYNC B1 ;  /* 0x0000000000017941 */ /* 0x000fea0003800000 */
.L_x_17339:
        /* <DEDUP_REMOVED lines=44> */
.L_x_17338:
[----:B------:R-:W-:Y:S05]  /*bac0*/  BSYNC B0 ;  /* 0x0000000000007941 */ /* 0x000fea0003800000 */
.L_x_17337:
        /* <DEDUP_REMOVED lines=12> */
.L_x_17341:
        /* <DEDUP_REMOVED lines=12> */
.L_x_17344:
[----:B------:R-:W-:-:S07]  /*bc50*/  IMAD.MOV.U32 R52, RZ, RZ, R180 ;  /* 0x000000ffff347224 */ /* 0x000fce00078e00b4 */
.L_x_17345:
[----:B------:R-:W-:Y:S05]  /*bc60*/  BSYNC B0 ;  /* 0x0000000000007941 */ /* 0x000fea0003800000 */
.L_x_17343:
        /* <DEDUP_REMOVED lines=18> */
.L_x_17349:
[----:B------:R-:W-:Y:S05]  /*bd90*/  BSYNC B1 ;  /* 0x0000000000017941 */ /* 0x000fea0003800000 */
.L_x_17348:
        /* <DEDUP_REMOVED lines=44> */
.L_x_17347:
[----:B------:R-:W-:Y:S05]  /*c060*/  BSYNC B0 ;  /* 0x0000000000007941 */ /* 0x000fea0003800000 */
.L_x_17346:
        /* <DEDUP_REMOVED lines=9> */
.L_x_17342:
[----:B------:R-:W-:Y:S01]  /*c100*/  P2R R44, PR, RZ, 0x4 ;  /* 0x00000004ff2c7803 */ /* 0x000fe20000000000 */
[----:B------:R-:W-:Y:S01]  /*c110*/  IMAD.WIDE.U32 R48, R191, 0x20, R158 ;  /* 0x00000020bf307825 */ /* 0x000fe200078e009e */
[C---:B------:R-:W-:Y:S01]  /*c120*/  LOP3.LUT P2, RZ, R182.reuse, 0x4, RZ, 0xc0, !PT ;  /* 0x00000004b6ff7812 */ /* 0x040fe2000784c0ff */
[----:B------:R-:W0:Y:S01]  /*c130*/  @P0 LDC.64 R54, c[0x0][0x228] ;  /* 0x00008a00ff360b82 */ /* 0x000e220000000a00 */
[----:B------:R-:W-:Y:S02]  /*c140*/  SEL R45, RZ, 0x10000, P4 ;  /* 0x00010000ff2d7807 */ /* 0x000fe40002000000 */
        /* <DEDUP_REMOVED lines=19> */
[----:B------:R-:W-:Y:S02]  /*c280*/  SEL R51, RZ, 0x1, P6 ;  /* 0x00000001ff337807 */ /* 0x000fe40003000000 */
[----:B------:R-:W-:Y:S02]  /*c290*/  LOP3.LUT R50, R44, R50, R46, 0xfe, !PT ;  /* 0x000000322c327212 */ /* 0x000fe400078efe2e */
[----:B------:R-:W-:Y:S01]  /*c2a0*/  LOP3.LUT R45, R45, R119, R47, 0xfe, !PT ;  /* 0x000000772d2d7212 */ /* 0x000fe200078efe2f */
[----:B------:R-:W-:Y:S01]  /*c2b0*/  IMAD.WIDE.U32 R46, R191, 0x8, R160 ;  /* 0x00000008bf2e7825 */ /* 0x000fe200078e00a0 */
[----:B------:R-:W-:-:S02]  /*c2c0*/  LOP3.LUT R44, R50, R51, RZ, 0xfc, !PT ;  /* 0x00000033322c7212 */ /* 0x000fc400078efcff */
[----:B------:R-:W-:-:S03]  /*c2d0*/  IADD3 R195, R197, 0x100, RZ ;  /* 0x00000100c5c37810 */ /* 0x000fc60007ffe0ff */
[----:B------:R1:W-:Y:S02]  /*c2e0*/  STG.E.64 desc[UR4][R46.64], R44 ;  /* 0x0000002c2e007986 */ /* 0x0003e4000c101b04 */
[----:B------:R-:W-:-:S04]  /*c2f0*/  IMAD.WIDE.U32 R118, R195, 0x10, R116 ;  /* 0x00000010c3767825 */ /* 0x000fc800078e0074 */
[----:B0-----:R-:W-:-:S04]  /*c300*/  @P0 IMAD.WIDE.U32 R54, R195, 0x10, R54 ;  /* 0x00000010c3360825 */ /* 0x001fc800078e0036 */
[----:B--2---:R-:W-:Y:S01]  /*c310*/  @P1 IMAD.WIDE.U32 R52, R195, 0x20, R52 ;  /* 0x00000020c3341825 */ /* 0x004fe200078e0034 */
[----:B-1----:R-:W-:Y:S06]  /*c320*/  @!P0 BRA `(.L_x_17350) ;  /* 0x0000000000508947 */ /* 0x002fec0003800000 */
        /* <DEDUP_REMOVED lines=20> */
.L_x_17350:
        /* <DEDUP_REMOVED lines=16> */
.L_x_17352:
[----:B------:R-:W-:-:S07]  /*c570*/  MOV R118, R180 ;  /* 0x000000b400767202 */ /* 0x000fce0000000f00 */
.L_x_17353:
[----:B------:R-:W-:Y:S05]  /*c580*/  BSYNC B0 ;  /* 0x0000000000007941 */ /* 0x000fea0003800000 */
.L_x_17351:
        /* <DEDUP_REMOVED lines=16> */
.L_x_17357:
[----:B------:R-:W-:Y:S05]  /*c690*/  BSYNC B1 ;  /* 0x0000000000017941 */ /* 0x000fea0003800000 */
.L_x_17356:
        /* <DEDUP_REMOVED lines=44> */
.L_x_17355:
[----:B------:R-:W-:Y:S05]  /*c960*/  BSYNC B0 ;  /* 0x0000000000007941 */ /* 0x000fea0003800000 */
.L_x_17354:
        /* <DEDUP_REMOVED lines=14> */
.L_x_17358:
        /* <DEDUP_REMOVED lines=12> */
.L_x_17361:
[----:B------:R-:W-:-:S07]  /*cb10*/  IMAD.MOV.U32 R53, RZ, RZ, R180 ;  /* 0x000000ffff357224 */ /* 0x000fce00078e00b4 */
.L_x_17362:
[----:B------:R-:W-:Y:S05]  /*cb20*/  BSYNC B0 ;  /* 0x0000000000007941 */ /* 0x000fea0003800000 */
.L_x_17360:
        /* <DEDUP_REMOVED lines=16> */
.L_x_17366:
[----:B------:R-:W-:Y:S05]  /*cc30*/  BSYNC B1 ;  /* 0x0000000000017941 */ /* 0x000fea0003800000 */
.L_x_17365:
        /* <DEDUP_REMOVED lines=43> */
.L_x_17364:
[----:B------:R-:W-:Y:S05]  /*cef0*/  BSYNC B0 ;  /* 0x0000000000007941 */ /* 0x000fea0003800000 */
.L_x_17363:
        /* <DEDUP_REMOVED lines=9> */
.L_x_17359:
        /* <DEDUP_REMOVED lines=12> */
.L_x_17368:
[----:B------:R-:W-:-:S07]  /*d050*/  IMAD.MOV.U32 R53, RZ, RZ, R180 ;  /* 0x000000ffff357224 */ /* 0x000fce00078e00b4 */
.L_x_17369:
[----:B------:R-:W-:Y:S05]  /*d060*/  BSYNC B0 ;  /* 0x0000000000007941 */ /* 0x000fea0003800000 */
.L_x_17367:
        /* <DEDUP_REMOVED lines=16> */
.L_x_17373:
[----:B------:R-:W-:Y:S05]  /*d170*/  BSYNC B1 ;  /* 0x0000000000017941 */ /* 0x000fea0003800000 */
.L_x_17372:
        /* <DEDUP_REMOVED lines=44> */
.L_x_17371:
[----:B------:R-:W-:Y:S05]  /*d440*/  BSYNC B0 ;  /* 0x0000000000007941 */ /* 0x000fea0003800000 */
.L_x_17370:
        /* <DEDUP_REMOVED lines=14> */
.L_x_17374:
        /* <DEDUP_REMOVED lines=12> */
.L_x_17377:
[----:B------:R-:W-:-:S07]  /*d5f0*/  MOV R164, R180 ;  /* 0x000000b400a47202 */ /* 0x000fce0000000f00 */
.L_x_17378:
[----:B------:R-:W-:Y:S05]  /*d600*/  BSYNC B0 ;  /* 0x0000000000007941 */ /* 0x000fea0003800000 */
.L_x_17376:
        /* <DEDUP_REMOVED lines=16> */
.L_x_17382:
[----:B------:R-:W-:Y:S05]  /*d710*/  BSYNC B1 ;  /* 0x0000000000017941 */ /* 0x000fea0003800000 */
.L_x_17381:
        /* <DEDUP_REMOVED lines=44> */
.L_x_17380:
[----:B------:R-:W-:Y:S05]  /*d9e0*/  BSYNC B0 ;  /* 0x0000000000007941 */ /* 0x000fea0003800000 */
.L_x_17379:
        /* <DEDUP_REMOVED lines=9> */
.L_x_17375:
        /* <DEDUP_REMOVED lines=12> */
.L_x_17384:
[----:B------:R-:W-:-:S07]  /*db40*/  IMAD.MOV.U32 R164, RZ, RZ, R180 ;  /* 0x000000ffffa47224 */ /* 0x000fce00078e00b4 */
.L_x_17385:
[----:B------:R-:W-:Y:S05]  /*db50*/  BSYNC B0 ;  /* 0x0000000000007941 */ /* 0x000fea0003800000 */
.L_x_17383:
        /* <DEDUP_REMOVED lines=16> */
.L_x_17389:
[----:B------:R-:W-:Y:S05]  /*dc60*/  BSYNC B1 ;  /* 0x0000000000017941 */ /* 0x000fea0003800000 */
.L_x_17388:
        /* <DEDUP_REMOVED lines=44> */
.L_x_17387:
[----:B------:R-:W-:Y:S05]  /*df30*/  BSYNC B0 ;  /* 0x0000000000007941 */ /* 0x000fea0003800000 */
.L_x_17386:
        /* <DEDUP_REMOVED lines=14> */
.L_x_17390:
        /* <DEDUP_REMOVED lines=12> */
.L_x_17393:
[----:B------:R-:W-:-:S07]  /*e0e0*/  MOV R55, R180 ;  /* 0x000000b400377202 */ /* 0x000fce0000000f00 */
.L_x_17394:
[----:B------:R-:W-:Y:S05]  /*e0f0*/  BSYNC B0 ;  /* 0x0000000000007941 */ /* 0x000fea0003800000 */
.L_x_17392:
        /* <DEDUP_REMOVED lines=16> */
.L_x_17398:
[----:B------:R-:W-:Y:S05]  /*e200*/  BSYNC B1 ;  /* 0x0000000000017941 */ /* 0x000fea0003800000 */
.L_x_17397:
        /* <DEDUP_REMOVED lines=44> */
.L_x_17396:
[----:B------:R-:W-:Y:S05]  /*e4d0*/  BSYNC B0 ;  /* 0x0000000000007941 */ /* 0x000fea0003800000 */
.L_x_17395:
        /* <DEDUP_REMOVED lines=9> */
.L_x_17391:
        /* <DEDUP_REMOVED lines=12> */
.L_x_17400:
[----:B------:R-:W-:-:S07]  /*e630*/  IMAD.MOV.U32 R55, RZ, RZ, R180 ;  /* 0x000000ffff377224 */ /* 0x000fce00078e00b4 */
.L_x_17401:
[----:B------:R-:W-:Y:S05]  /*e640*/  BSYNC B0 ;  /* 0x0000000000007941 */ /* 0x000fea0003800000 */
.L_x_17399:
        /* <DEDUP_REMOVED lines=16> */
.L_x_17405:
[----:B------:R-:W-:Y:S05]  /*e750*/  BSYNC B1 ;  /* 0x0000000000017941 */ /* 0x000fea0003800000 */
.L_x_17404:
        /* <DEDUP_REMOVED lines=44> */
.L_x_17403:
[----:B------:R-:W-:Y:S05]  /*ea20*/  BSYNC B0 ;  /* 0x0000000000007941 */ /* 0x000fea0003800000 */
.L_x_17402:
        /* <DEDUP_REMOVED lines=14> */
.L_x_17406:
        /* <DEDUP_REMOVED lines=12> */
.L_x_17409:
[----:B------:R-:W-:-:S07]  /*ebd0*/  MOV R164, R180 ;  /* 0x000000b400a47202 */ /* 0x000fce0000000f00 */
.L_x_17410:
[----:B------:R-:W-:Y:S05]  /*ebe0*/  BSYNC B0 ;  /* 0x0000000000007941 */ /* 0x000fea0003800000 */
.L_x_17408:
        /* <DEDUP_REMOVED lines=16> */
.L_x_17414:
[----:B------:R-:W-:Y:S05]  /*ecf0*/  BSYNC B1 ;  /* 0x0000000000017941 */ /* 0x000fea0003800000 */
.L_x_17413:
        /* <DEDUP_REMOVED lines=44> */
.L_x_17412:
[----:B------:R-:W-:Y:S05]  /*efc0*/  BSYNC B0 ;  /* 0x0000000000007941 */ /* 0x000fea0003800000 */
.L_x_17411:
        /* <DEDUP_REMOVED lines=9> */
.L_x_17407:
        /* <DEDUP_REMOVED lines=12> */
.L_x_17416:
[----:B------:R-:W-:-:S07]  /*f120*/  IMAD.MOV.U32 R164, RZ, RZ, R180 ;  /* 0x000000ffffa47224 */ /* 0x000fce00078e00b4 */
.L_x_17417:
[----:B------:R-:W-:Y:S05]  /*f130*/  BSYNC B0 ;  /* 0x0000000000007941 */ /* 0x000fea0003800000 */
.L_x_17415:
        /* <DEDUP_REMOVED lines=16> */
.L_x_17421:
[----:B------:R-:W-:Y:S05]  /*f240*/  BSYNC B1 ;  /* 0x0000000000017941 */ /* 0x000fea0003800000 */
.L_x_17420:
        /* <DEDUP_REMOVED lines=44> */
.L_x_17419:
[----:B------:R-:W-:Y:S05]  /*f510*/  BSYNC B0 ;  /* 0x0000000000007941 */ /* 0x000fea0003800000 */
.L_x_17418:
        /* <DEDUP_REMOVED lines=14> */
.L_x_17422:
        /* <DEDUP_REMOVED lines=12> */
.L_x_17425:
[----:B------:R-:W-:-:S07]  /*f6c0*/  MOV R49, R180 ;  /* 0x000000b400317202 */ /* 0x000fce0000000f00 */
.L_x_17426:
[----:B------:R-:W-:Y:S05]  /*f6d0*/  BSYNC B0 ;  /* 0x0000000000007941 */ /* 0x000fea0003800000 */
.L_x_17424:
        /* <DEDUP_REMOVED lines=16> */
.L_x_17430:
[----:B------:R-:W-:Y:S05]  /*f7e0*/  BSYNC B1 ;  /* 0x0000000000017941 */ /* 0x000fea0003800000 */
.L_x_17429:
        /* <DEDUP_REMOVED lines=44> */
.L_x_17428:
[----:B------:R-:W-:Y:S05]  /*fab0*/  BSYNC B0 ;  /* 0x0000000000007941 */ /* 0x000fea0003800000 */
.L_x_17427:
        /* <DEDUP_REMOVED lines=9> */
.L_x_17423:
        /* <DEDUP_REMOVED lines=12> */
.L_x_17432:
[----:B------:R-:W-:-:S07]  /*fc10*/  IMAD.MOV.U32 R49, RZ, RZ, R180 ;  /* 0x000000ffff317224 */ /* 0x000fce00078e00b4 */
.L_x_17433:
[----:B------:R-:W-:Y:S05]  /*fc20*/  BSYNC B0 ;  /* 0x0000000000007941 */ /* 0x000fea0003800000 */
.L_x_17431:
        /* <DEDUP_REMOVED lines=16> */
.L_x_17437:
[----:B------:R-:W-:Y:S05]  /*fd30*/  BSYNC B1 ;  /* 0x0000000000017941 */ /* 0x000fea0003800000 */
.L_x_17436:
        /* <DEDUP_REMOVED lines=44> */
.L_x_17435:
[----:B------:R-:W-:Y:S05]  /*10000*/  BSYNC B0 ;  /* 0x0000000000007941 */ /* 0x000fea0003800000 */
.L_x_17434:
        /* <DEDUP_REMOVED lines=12> */
.L_x_17438:
        /* <DEDUP_REMOVED lines=12> */
.L_x_17441:
[----:B------:R-:W-:-:S07]  /*10190*/  MOV R46, R180 ;  /* 0x000000b4002e7202 */ /* 0x000fce0000000f00 */
.L_x_17442:
[----:B------:R-:W-:Y:S05]  /*101a0*/  BSYNC B0 ;  /* 0x0000000000007941 */ /* 0x000fea0003800000 */
.L_x_17440:
        /* <DEDUP_REMOVED lines=16> */
.L_x_17446:
[----:B------:R-:W-:Y:S05]  /*102b0*/  BSYNC B1 ;  /* 0x0000000000017941 */ /* 0x000fea0003800000 */
.L_x_17445:
        /* <DEDUP_REMOVED lines=44> */
.L_x_17444:
[----:B------:R-:W-:Y:S05]  /*10580*/  BSYNC B0 ;  /* 0x0000000000007941 */ /* 0x000fea0003800000 */
.L_x_17443:
        /* <DEDUP_REMOVED lines=9> */
.L_x_17439:
        /* <DEDUP_REMOVED lines=12> */
.L_x_17448:
[----:B------:R-:W-:-:S07]  /*106e0*/  IMAD.MOV.U32 R46, RZ, RZ, R180 ;  /* 0x000000ffff2e7224 */ /* 0x000fce00078e00b4 */
.L_x_17449:
[----:B------:R-:W-:Y:S05]  /*106f0*/  BSYNC B0 ;  /* 0x0000000000007941 */ /* 0x000fea0003800000 */
.L_x_17447:
        /* <DEDUP_REMOVED lines=16> */
.L_x_17453:
[----:B------:R-:W-:Y:S05]  /*10800*/  BSYNC B1 ;  /* 0x0000000000017941 */ /* 0x000fea0003800000 */
.L_x_17452:
        /* <DEDUP_REMOVED lines=44> */
.L_x_17451:
[----:B------:R-:W-:Y:S05]  /*10ad0*/  BSYNC B0 ;  /* 0x0000000000007941 */ /* 0x000fea0003800000 */
.L_x_17450:
        /* <DEDUP_REMOVED lines=12> */
.L_x_17454:
        /* <DEDUP_REMOVED lines=12> */
.L_x_17457:
[----:B------:R-:W-:-:S07]  /*10c60*/  MOV R46, R180 ;  /* 0x000000b4002e7202 */ /* 0x000fce0000000f00 */
.L_x_17458:
[----:B------:R-:W-:Y:S05]  /*10c70*/  BSYNC B0 ;  /* 0x0000000000007941 */ /* 0x000fea0003800000 */
.L_x_17456:
        /* <DEDUP_REMOVED lines=16> */
.L_x_17462:
[----:B------:R-:W-:Y:S05]  /*10d80*/  BSYNC B1 ;  /* 0x0000000000017941 */ /* 0x000fea0003800000 */
.L_x_17461:
        /* <DEDUP_REMOVED lines=44> */
.L_x_17460:
[----:B------:R-:W-:Y:S05]  /*11050*/  BSYNC B0 ;  /* 0x0000000000007941 */ /* 0x000fea0003800000 */
.L_x_17459:
        /* <DEDUP_REMOVED lines=9> */
.L_x_17455:
        /* <DEDUP_REMOVED lines=12> */
.L_x_17464:
[----:B------:R-:W-:-:S07]  /*111b0*/  IMAD.MOV.U32 R46, RZ, RZ, R180 ;  /* 0x000000ffff2e7224 */ /* 0x000fce00078e00b4 */
.L_x_17465:
[----:B------:R-:W-:Y:S05]  /*111c0*/  BSYNC B0 ;  /* 0x0000000000007941 */ /* 0x000fea0003800000 */
.L_x_17463:
        /* <DEDUP_REMOVED lines=16> */
.L_x_17469:
[----:B------:R-:W-:Y:S05]  /*112d0*/  BSYNC B1 ;  /* 0x0000000000017941 */ /* 0x000fea0003800000 */
.L_x_17468:
        /* <DEDUP_REMOVED lines=44> */
.L_x_17467:
[----:B------:R-:W-:Y:S05]  /*115a0*/  BSYNC B0 ;  /* 0x0000000000007941 */ /* 0x000fea0003800000 */
.L_x_17466:
        /* <DEDUP_REMOVED lines=12> */
.L_x_17470:
        /* <DEDUP_REMOVED lines=12> */
.L_x_17473:
[----:B------:R-:W-:-:S07]  /*11730*/  MOV R166, R180 ;  /* 0x000000b400a67202 */ /* 0x000fce0000000f00 */
.L_x_17474:
[----:B------:R-:W-:Y:S05]  /*11740*/  BSYNC B0 ;  /* 0x0000000000007941 */ /* 0x000fea0003800000 */
.L_x_17472:
        /* <DEDUP_REMOVED lines=18> */
.L_x_17478:
[----:B------:R-:W-:Y:S05]  /*11870*/  BSYNC B1 ;  /* 0x0000000000017941 */ /* 0x000fea0003800000 */
.L_x_17477:
        /* <DEDUP_REMOVED lines=44> */
.L_x_17476:
[----:B------:R-:W-:Y:S05]  /*11b40*/  BSYNC B0 ;  /* 0x0000000000007941 */ /* 0x000fea0003800000 */
.L_x_17475:
        /* <DEDUP_REMOVED lines=9> */
.L_x_17471:
        /* <DEDUP_REMOVED lines=55> */
.L_x_17479:
        /* <DEDUP_REMOVED lines=16> */
.L_x_17481:
[----:B------:R-:W-:-:S07]  /*12050*/  IMAD.MOV.U32 R168, RZ, RZ, R180 ;  /* 0x000000ffffa87224 */ /* 0x000fce00078e00b4 */
.L_x_17482:
[----:B------:R-:W-:Y:S05]  /*12060*/  BSYNC B0 ;  /* 0x0000000000007941 */ /* 0x000fea0003800000 */
.L_x_17480:
        /* <DEDUP_REMOVED lines=16> */
.L_x_17486:
[----:B------:R-:W-:Y:S05]  /*12170*/  BSYNC B1 ;  /* 0x0000000000017941 */ /* 0x000fea0003800000 */
.L_x_17485:
        /* <DEDUP_REMOVED lines=44> */
.L_x_17484:
[----:B------:R-:W-:Y:S05]  /*12440*/  BSYNC B0 ;  /* 0x0000000000007941 */ /* 0x000fea0003800000 */
.L_x_17483:
        /* <DEDUP_REMOVED lines=14> */
.L_x_17487:
        /* <DEDUP_REMOVED lines=12> */
.L_x_17490:
[----:B------:R-:W-:-:S07]  /*125f0*/  MOV R198, R180 ;  /* 0x000000b400c67202 */ /* 0x000fce0000000f00 */
.L_x_17491:
[----:B------:R-:W-:Y:S05]  /*12600*/  BSYNC B0 ;  /* 0x0000000000007941 */ /* 0x000fea0003800000 */
.L_x_17489:
        /* <DEDUP_REMOVED lines=16> */
.L_x_17495:
[----:B------:R-:W-:Y:S05]  /*12710*/  BSYNC B1 ;  /* 0x0000000000017941 */ /* 0x000fea0003800000 */
.L_x_17494:
        /* <DEDUP_REMOVED lines=43> */
.L_x_17493:
[----:B------:R-:W-:Y:S05]  /*129d0*/  BSYNC B0 ;  /* 0x0000000000007941 */ /* 0x000fea0003800000 */
.L_x_17492:
        /* <DEDUP_REMOVED lines=9> */
.L_x_17488:
        /* <DEDUP_REMOVED lines=12> */
.L_x_17497:
[----:B------:R-:W-:-:S07]  /*12b30*/  MOV R198, R180 ;  /* 0x000000b400c67202 */ /* 0x000fce0000000f00 */
.L_x_17498:
[----:B------:R-:W-:Y:S05]  /*12b40*/  BSYNC B0 ;  /* 0x0000000000007941 */ /* 0x000fea0003800000 */
.L_x_17496:
        /* <DEDUP_REMOVED lines=16> */
.L_x_17502:
[----:B------:R-:W-:Y:S05]  /*12c50*/  BSYNC B1 ;  /* 0x0000000000017941 */ /* 0x000fea0003800000 */
.L_x_17501:
        /* <DEDUP_REMOVED lines=44> */
.L_x_17500:
[----:B------:R-:W-:Y:S05]  /*12f20*/  BSYNC B0 ;  /* 0x0000000000007941 */ /* 0x000fea0003800000 */
.L_x_17499:
        /* <DEDUP_REMOVED lines=14> */
.L_x_17503:
        /* <DEDUP_REMOVED lines=12> */
.L_x_17506:
[----:B------:R-:W-:-:S07]  /*130d0*/  IMAD.MOV.U32 R116, RZ, RZ, R180 ;  /* 0x000000ffff747224 */ /* 0x000fce00078e00b4 */
.L_x_17507:
[----:B------:R-:W-:Y:S05]  /*130e0*/  BSYNC B0 ;  /* 0x0000000000007941 */ /* 0x000fea0003800000 */
.L_x_17505:
        /* <DEDUP_REMOVED lines=16> */
.L_x_17511:
[----:B------:R-:W-:Y:S05]  /*131f0*/  BSYNC B1 ;  /* 0x0000000000017941 */ /* 0x000fea0003800000 */
.L_x_17510:
        /* <DEDUP_REMOVED lines=44> */
.L_x_17509:
[----:B------:R-:W-:Y:S05]  /*134c0*/  BSYNC B0 ;  /* 0x0000000000007941 */ /* 0x000fea0003800000 */
.L_x_17508:
        /* <DEDUP_REMOVED lines=9> */
.L_x_17504:
        /* <DEDUP_REMOVED lines=12> */
.L_x_17513:
[----:B------:R-:W-:-:S07]  /*13620*/  MOV R198, R180 ;  /* 0x000000b400c67202 */ /* 0x000fce0000000f00 */
.L_x_17514:
[----:B------:R-:W-:Y:S05]  /*13630*/  BSYNC B0 ;  /* 0x0000000000007941 */ /* 0x000fea0003800000 */
.L_x_17512:
        /* <DEDUP_REMOVED lines=16> */
.L_x_17518:
[----:B------:R-:W-:Y:S05]  /*13740*/  BSYNC B1 ;  /* 0x0000000000017941 */ /* 0x000fea0003800000 */
.L_x_17517:
        /* <DEDUP_REMOVED lines=44> */
.L_x_17516:
[----:B------:R-:W-:Y:S05]  /*13a10*/  BSYNC B0 ;  /* 0x0000000000007941 */ /* 0x000fea0003800000 */
.L_x_17515:
        /* <DEDUP_REMOVED lines=14> */
.L_x_17519:
        /* <DEDUP_REMOVED lines=12> */
.L_x_17522:
[----:B------:R-:W-:-:S07]  /*13bc0*/  IMAD.MOV.U32 R184, RZ, RZ, R180 ;  /* 0x000000ffffb87224 */ /* 0x000fce00078e00b4 */
.L_x_17523:
[----:B------:R-:W-:Y:S05]  /*13bd0*/  BSYNC B0 ;  /* 0x0000000000007941 */ /* 0x000fea0003800000 */
.L_x_17521:
        /* <DEDUP_REMOVED lines=16> */
.L_x_17527:
[----:B------:R-:W-:Y:S05]  /*13ce0*/  BSYNC B1 ;  /* 0x0000000000017941 */ /* 0x000fea0003800000 */
.L_x_17526:
        /* <DEDUP_REMOVED lines=44> */
.L_x_17525:
[----:B------:R-:W-:Y:S05]  /*13fb0*/  BSYNC B0 ;  /* 0x0000000000007941 */ /* 0x000fea0003800000 */
.L_x_17524:
        /* <DEDUP_REMOVED lines=9> */
.L_x_17520:
        /* <DEDUP_REMOVED lines=12> */
.L_x_17529:
[----:B------:R-:W-:-:S07]  /*14110*/  MOV R198, R180 ;  /* 0x000000b400c67202 */ /* 0x000fce0000000f00 */
.L_x_17530:
[----:B------:R-:W-:Y:S05]  /*14120*/  BSYNC B0 ;  /* 0x0000000000007941 */ /* 0x000fea0003800000 */
.L_x_17528:
        /* <DEDUP_REMOVED lines=16> */
.L_x_17534:
[----:B------:R-:W-:Y:S05]  /*14230*/  BSYNC B1 ;  /* 0x0000000000017941 */ /* 0x000fea0003800000 */
.L_x_17533:
        /* <DEDUP_REMOVED lines=44> */
.L_x_17532:
[----:B------:R-:W-:Y:S05]  /*14500*/  BSYNC B0 ;  /* 0x0000000000007941 */ /* 0x000fea0003800000 */
.L_x_17531:
        /* <DEDUP_REMOVED lines=14> */
.L_x_17535:
        /* <DEDUP_REMOVED lines=12> */
.L_x_17538:
[----:B------:R-:W-:-:S07]  /*146b0*/  IMAD.MOV.U32 R185, RZ, RZ, R180 ;  /* 0x000000ffffb97224 */ /* 0x000fce00078e00b4 */
.L_x_17539:
[----:B------:R-:W-:Y:S05]  /*146c0*/  BSYNC B0 ;  /* 0x0000000000007941 */ /* 0x000fea0003800000 */
.L_x_17537:
        /* <DEDUP_REMOVED lines=16> */
.L_x_17543:
[----:B------:R-:W-:Y:S05]  /*147d0*/  BSYNC B1 ;  /* 0x0000000000017941 */ /* 0x000fea0003800000 */
.L_x_17542:
        /* <DEDUP_REMOVED lines=44> */
.L_x_17541:
[----:B------:R-:W-:Y:S05]  /*14aa0*/  BSYNC B0 ;  /* 0x0000000000007941 */ /* 0x000fea0003800000 */
.L_x_17540:
        /* <DEDUP_REMOVED lines=9> */
.L_x_17536:
        /* <DEDUP_REMOVED lines=12> */
.L_x_17545:
[----:B------:R-:W-:-:S07]  /*14c00*/  MOV R198, R180 ;  /* 0x000000b400c67202 */ /* 0x000fce0000000f00 */
.L_x_17546:
[----:B------:R-:W-:Y:S05]  /*14c10*/  BSYNC B0 ;  /* 0x0000000000007941 */ /* 0x000fea0003800000 */
.L_x_17544:
        /* <DEDUP_REMOVED lines=16> */
.L_x_17550:
[----:B------:R-:W-:Y:S05]  /*14d20*/  BSYNC B1 ;  /* 0x0000000000017941 */ /* 0x000fea0003800000 */
.L_x_17549:
        /* <DEDUP_REMOVED lines=44> */
.L_x_17548:
[----:B------:R-:W-:Y:S05]  /*14ff0*/  BSYNC B0 ;  /* 0x0000000000007941 */ /* 0x000fea0003800000 */
.L_x_17547:
        /* <DEDUP_REMOVED lines=14> */
.L_x_17551:
        /* <DEDUP_REMOVED lines=12> */
.L_x_17554:
[----:B------:R-:W-:-:S07]  /*151a0*/  IMAD.MOV.U32 R186, RZ, RZ, R180 ;  /* 0x000000ffffba7224 */ /* 0x000fce00078e00b4 */
.L_x_17555:
[----:B------:R-:W-:Y:S05]  /*151b0*/  BSYNC B0 ;  /* 0x0000000000007941 */ /* 0x000fea0003800000 */
.L_x_17553:
        /* <DEDUP_REMOVED lines=16> */
.L_x_17559:
[----:B------:R-:W-:Y:S05]  /*152c0*/  BSYNC B1 ;  /* 0x0000000000017941 */ /* 0x000fea0003800000 */
.L_x_17558:
        /* <DEDUP_REMOVED lines=44> */
.L_x_17557:
[----:B------:R-:W-:Y:S05]  /*15590*/  BSYNC B0 ;  /* 0x0000000000007941 */ /* 0x000fea0003800000 */
.L_x_17556:
        /* <DEDUP_REMOVED lines=9> */
.L_x_17552:
        /* <DEDUP_REMOVED lines=12> */
.L_x_17561:
[----:B------:R-:W-:-:S07]  /*156f0*/  MOV R198, R180 ;  /* 0x000000b400c67202 */ /* 0x000fce0000000f00 */
.L_x_17562:
[----:B------:R-:W-:Y:S05]  /*15700*/  BSYNC B0 ;  /* 0x0000000000007941 */ /* 0x000fea0003800000 */
.L_x_17560:
        /* <DEDUP_REMOVED lines=16> */
.L_x_17566:
[----:B------:R-:W-:Y:S05]  /*15810*/  BSYNC B1 ;  /* 0x0000000000017941 */ /* 0x000fea0003800000 */
.L_x_17565:
        /* <DEDUP_REMOVED lines=44> */
.L_x_17564:
[----:B------:R-:W-:Y:S05]  /*15ae0*/  BSYNC B0 ;  /* 0x0000000000007941 */ /* 0x000fea0003800000 */
.L_x_17563:
        /* <DEDUP_REMOVED lines=12> */
.L_x_17567:
        /* <DEDUP_REMOVED lines=12> */
.L_x_17570:
[----:B------:R-:W-:-:S07]  /*15c70*/  IMAD.MOV.U32 R187, RZ, RZ, R180 ;  /* 0x000000ffffbb7224 */ /* 0x000fce00078e00b4 */
.L_x_17571:
[----:B------:R-:W-:Y:S05]  /*15c80*/  BSYNC B0 ;  /* 0x0000000000007941 */ /* 0x000fea0003800000 */
.L_x_17569:
        /* <DEDUP_REMOVED lines=16> */
.L_x_17575:
[----:B------:R-:W-:Y:S05]  /*15d90*/  BSYNC B1 ;  /* 0x0000000000017941 */ /* 0x000fea0003800000 */
.L_x_17574:
        /* <DEDUP_REMOVED lines=44> */
.L_x_17573:
[----:B------:R-:W-:Y:S05]  /*16060*/  BSYNC B0 ;  /* 0x0000000000007941 */ /* 0x000fea0003800000 */
.L_x_17572:
        /* <DEDUP_REMOVED lines=9> */
.L_x_17568:
        /* <DEDUP_REMOVED lines=12> */
.L_x_17577:
[----:B------:R-:W-:-:S07]  /*161c0*/  MOV R198, R180 ;  /* 0x000000b400c67202 */ /* 0x000fce0000000f00 */
.L_x_17578:
[----:B------:R-:W-:Y:S05]  /*161d0*/  BSYNC B0 ;  /* 0x0000000000007941 */ /* 0x000fea0003800000 */
.L_x_17576:
        /* <DEDUP_REMOVED lines=16> */
.L_x_17582:
[----:B------:R-:W-:Y:S05]  /*162e0*/  BSYNC B1 ;  /* 0x0000000000017941 */ /* 0x000fea0003800000 */
.L_x_17581:
        /* <DEDUP_REMOVED lines=44> */
.L_x_17580:
[----:B------:R-:W-:Y:S05]  /*165b0*/  BSYNC B0 ;  /* 0x0000000000007941 */ /* 0x000fea0003800000 */
.L_x_17579:
        /* <DEDUP_REMOVED lines=12> */
.L_x_17583:
        /* <DEDUP_REMOVED lines=12> */
.L_x_17586:
[----:B------:R-:W-:-:S07]  /*16740*/  IMAD.MOV.U32 R188, RZ, RZ, R180 ;  /* 0x000000ffffbc7224 */ /* 0x000fce00078e00b4 */
.L_x_17587:
[----:B------:R-:W-:Y:S05]  /*16750*/  BSYNC B0 ;  /* 0x0000000000007941 */ /* 0x000fea0003800000 */
.L_x_17585:
        /* <DEDUP_REMOVED lines=16> */
.L_x_17591:
[----:B------:R-:W-:Y:S05]  /*16860*/  BSYNC B1 ;  /* 0x0000000000017941 */ /* 0x000fea0003800000 */
.L_x_17590:
        /* <DEDUP_REMOVED lines=44> */
.L_x_17589:
[----:B------:R-:W-:Y:S05]  /*16b30*/  BSYNC B0 ;  /* 0x0000000000007941 */ /* 0x000fea0003800000 */
.L_x_17588:
        /* <DEDUP_REMOVED lines=9> */
.L_x_17584:
        /* <DEDUP_REMOVED lines=12> */
.L_x_17593:
[----:B------:R-:W-:-:S07]  /*16c90*/  MOV R198, R180 ;  /* 0x000000b400c67202 */ /* 0x000fce0000000f00 */
.L_x_17594:
[----:B------:R-:W-:Y:S05]  /*16ca0*/  BSYNC B0 ;  /* 0x0000000000007941 */ /* 0x000fea0003800000 */
.L_x_17592:
        /* <DEDUP_REMOVED lines=16> */
.L_x_17598:
[----:B------:R-:W-:Y:S05]  /*16db0*/  BSYNC B1 ;  /* 0x0000000000017941 */ /* 0x000fea0003800000 */
.L_x_17597:
        /* <DEDUP_REMOVED lines=44> */
.L_x_17596:
[----:B------:R-:W-:Y:S05]  /*17080*/  BSYNC B0 ;  /* 0x0000000000007941 */ /* 0x000fea0003800000 */
.L_x_17595:
        /* <DEDUP_REMOVED lines=12> */
.L_x_17599:
        /* <DEDUP_REMOVED lines=12> */
.L_x_17602:
[----:B------:R-:W-:-:S07]  /*17210*/  IMAD.MOV.U32 R189, RZ, RZ, R180 ;  /* 0x000000ffffbd7224 */ /* 0x000fce00078e00b4 */
.L_x_17603:
[----:B------:R-:W-:Y:S05]  /*17220*/  BSYNC B0 ;  /* 0x0000000000007941 */ /* 0x000fea0003800000 */
.L_x_17601:
        /* <DEDUP_REMOVED lines=16> */
.L_x_17607:
[----:B------:R-:W-:Y:S05]  /*17330*/  BSYNC B1 ;  /* 0x0000000000017941 */ /* 0x000fea0003800000 */
.L_x_17606:
        /* <DEDUP_REMOVED lines=44> */
.L_x_17605:
[----:B------:R-:W-:Y:S05]  /*17600*/  BSYNC B0 ;  /* 0x0000000000007941 */ /* 0x000fea0003800000 */
.L_x_17604:
        /* <DEDUP_REMOVED lines=9> */
.L_x_17600:
        /* <DEDUP_REMOVED lines=9> */
[C---:B------:R-:W-:Y:S01]  /*17730*/  LOP3.LUT P5, RZ, R182.reuse, 0x4, RZ, 0xc0, !PT ;  /* 0x00000004b6ff7812 */ /* 0x040fe200078ac0ff */
        /* <DEDUP_REMOVED lines=9> */
[----:B------:R-:W-:Y:S01]  /*177d0*/  LOP3.LUT P2, RZ, R182, 0x1, RZ, 0xc0, !PT ;  /* 0x00000001b6ff7812 */ /* 0x000fe2000784c0ff */
        /* <DEDUP_REMOVED lines=63> */
.L_x_17608:
        /* <DEDUP_REMOVED lines=88> */
.L_x_17621:
        /* <DEDUP_REMOVED lines=9> */
[----:B------:R-:W-:Y:S02]  /*181e0*/  HADD2.F32 R211, -RZ, R90.H1_H1 ;  /* 0x3000005affd37230 */ /* 0x000fe40000004100 */
[----:B------:R-:W-:Y:S02]  /*181f0*/  HADD2.F32 R225, -RZ, R88.H1_H1 ;  /* 0x30000058ffe17230 */ /* 0x000fe40000004100 */
[----:B------:R-:W-:Y:S02]  /*18200*/  HADD2.F32 R217, -RZ, R89.H1_H1 ;  /* 0x30000059ffd97230 */ /* 0x000fe40000004100 */
[----:B------:R-:W3:Y:S01]  /*18210*/  @!P3 S2R R161, SR_CgaCtaId ;  /* 0x0000000000a1b919 */ /* 0x000ee20000008800 */
[----:B------:R-:W-:Y:S02]  /*18220*/  HADD2.F32 R199, -RZ, R86.H1_H1 ;  /* 0x30000056ffc77230 */ /* 0x000fe40000004100 */
[----:B------:R-:W-:Y:S01]  /*18230*/  HADD2.F32 R205, -RZ, R85.H1_H1 ;  /* 0x30000055ffcd7230 */ /* 0x000fe20000004100 */
[----:B--2---:R-:W-:-:S02]  /*18240*/  @!P2 LEA R160, R160, R159, 0x18 ;  /* 0x0000009fa0a0a211 */ /* 0x004fc400078ec0ff */
        /* <DEDUP_REMOVED lines=42> */
[----:B------:R-:W-:Y:S01]  /*184f0*/  FMUL.FTZ R161, R160, R160 ;  /* 0x000000a0a0a17220 */ /* 0x000fe20000410000 */
[----:B------:R-:W-:Y:S02]  /*18500*/  HADD2.F32 R169, -RZ, R87.H1_H1 ;  /* 0x30000057ffa97230 */ /* 0x000fe40000004100 */
[----:B-1----:R-:W-:Y:S01]  /*18510*/  FMUL.FTZ R166, R159, R166 ;  /* 0x000000a69fa67220 */ /* 0x002fe20000410000 */
[----:B------:R-:W-:Y:S01]  /*18520*/  FMUL.FTZ R161, R164, R161 ;  /* 0x000000a1a4a17220 */ /* 0x000fe20000410000 */
[----:B--2---:R-:W-:-:S03]  /*18530*/  FADD.FTZ R158, R165, R158 ;  /* 0x0000009ea59e7221 */ /* 0x004fc60000010000 */
[----:B------:R-:W0:Y:S01]  /*18540*/  SHFL.IDX PT, R167, R166, RZ, 0x1f ;  /* 0x00001fffa6a77589 */ /* 0x000e2200000e0000 */
[----:B------:R-:W-:-:S04]  /*18550*/  FMUL.FTZ R161, R161, R196 ;  /* 0x000000c4a1a17220 */ /* 0x000fc80000410000 */
[----:B------:R-:W-:Y:S01]  /*18560*/  FFMA.FTZ R158, R159, R161, R158 ;  /* 0x000000a19f9e7223 */ /* 0x000fe2000001009e */
[----:B------:R-:W-:Y:S01]  /*18570*/  HADD2.F32 R161, -RZ, R102.H0_H0 ;  /* 0x20000066ffa17230 */ /* 0x000fe20000004100 */
        /* <DEDUP_REMOVED lines=9> */
[----:B-1----:R-:W-:Y:S01]  /*18610*/  FFMA.FTZ R67, R158, UR10, R159 ;  /* 0x0000000a9e437c23 */ /* 0x002fe2000801009f */
[----:B------:R-:W-:Y:S01]  /*18620*/  FSEL R158, R68, RZ, P3 ;  /* 0x000000ff449e7208 */ /* 0x000fe20001800000 */
[----:B------:R-:W0:Y:S01]  /*18630*/  @!P2 LDC.64 R64, c[0x0][0x250] ;  /* 0x00009400ff40ab82 */ /* 0x000e220000000a00 */
[C---:B------:R-:W-:Y:S01]  /*18640*/  FADD.FTZ R66, -R196.reuse, R62 ;  /* 0x0000003ec4427221 */ /* 0x040fe20000010100 */
[C---:B------:R-:W-:Y:S01]  /*18650*/  FADD.FTZ R200, -R196.reuse, R48 ;  /* 0x00000030c4c87221 */ /* 0x040fe20000010100 */
[----:B------:R-:W-:Y:S01]  /*18660*/  FADD.FTZ R48, -R196, R45 ;  /* 0x0000002dc4307221 */ /* 0x000fe20000010100 */
[----:B------:R-:W-:Y:S01]  /*18670*/  FADD.FTZ R67, R67, R158 ;  /* 0x0000009e43437221 */ /* 0x000fe20000010000 */
[----:B------:R-:W-:-:S02]  /*18680*/  HADD2.F32 R62, -RZ, R98.H1_H1 ;  /* 0x30000062ff3e7230 */ /* 0x000fc40000004100 */
[C---:B------:R-:W-:Y:S01]  /*18690*/  FADD.FTZ R206, -R196.reuse, R56 ;  /* 0x00000038c4ce7221 */ /* 0x040fe20000010100 */
[----:B------:R-:W-:Y:S02]  /*186a0*/  HADD2.F32 R45, -RZ, R114.H1_H1 ;  /* 0x30000072ff2d7230 */ /* 0x000fe40000004100 */
[C---:B------:R-:W-:Y:S01]  /*186b0*/  FADD.FTZ R226, -R196.reuse, R59 ;  /* 0x0000003bc4e27221 */ /* 0x040fe20000010100 */
[C---:B------:R-:W-:Y:S01]  /*186c0*/  FADD.FTZ R202, -R196.reuse, R50 ;  /* 0x00000032c4ca7221 */ /* 0x040fe20000010100 */
[----:B------:R-:W1:Y:S01]  /*186d0*/  MUFU.RSQ R67, R67 ;  /* 0x0000004300437308 */ /* 0x000e620000001400 */
[C---:B------:R-:W-:Y:S01]  /*186e0*/  FADD.FTZ R218, -R196.reuse, R71 ;  /* 0x00000047c4da7221 */ /* 0x040fe20000010100 */
[C---:B------:R-:W-:Y:S01]  /*186f0*/  FADD.FTZ R56, -R196.reuse, R46 ;  /* 0x0000002ec4387221 */ /* 0x040fe20000010100 */
[----:B------:R-:W-:Y:S02]  /*18700*/  HADD2.F32 R59, -RZ, R99.H0_H0 ;  /* 0x20000063ff3b7230 */ /* 0x000fe40000004100 */
[----:B------:R-:W-:Y:S01]  /*18710*/  FADD.FTZ R68, -R196, R60 ;  /* 0x0000003cc4447221 */ /* 0x000fe20000010100 */
[----:B------:R-:W-:-:S02]  /*18720*/  HADD2.F32 R50, -RZ, R115.H0_H0 ;  /* 0x20000073ff327230 */ /* 0x000fc40000004100 */
[C---:B------:R-:W-:Y:S01]  /*18730*/  FADD.FTZ R212, -R196.reuse, R51 ;  /* 0x00000033c4d47221 */ /* 0x040fe20000010100 */
[C---:B------:R-:W-:Y:S01]  /*18740*/  FADD.FTZ R192, -R196.reuse, R49 ;  /* 0x00000031c4c07221 */ /* 0x040fe20000010100 */
[----:B------:R-:W-:Y:S02]  /*18750*/  HADD2.F32 R60, -RZ, R99.H1_H1 ;  /* 0x30000063ff3c7230 */ /* 0x000fe40000004100 */
[C---:B------:R-:W-:Y:S01]  /*18760*/  FADD.FTZ R224, -R196.reuse, R58 ;  /* 0x0000003ac4e07221 */ /* 0x040fe20000010100 */
[----:B------:R-:W-:Y:S02]  /*18770*/  HADD2.F32 R51, -RZ, R115.H1_H1 ;  /* 0x30000073ff337230 */ /* 0x000fe40000004100 */
[C---:B------:R-:W-:Y:S01]  /*18780*/  FADD.FTZ R58, -R196.reuse, R47 ;  /* 0x0000002fc43a7221 */ /* 0x040fe20000010100 */
[C---:B------:R-:W-:Y:S01]  /*18790*/  FADD.FTZ R194, -R196.reuse, R69 ;  /* 0x00000045c4c27221 */ /* 0x040fe20000010100 */
[----:B------:R-:W-:Y:S01]  /*187a0*/  FADD.FTZ R216, -R196, R70 ;  /* 0x00000046c4d87221 */ /* 0x000fe20000010100 */
[----:B0-----:R-:W-:-:S04]  /*187b0*/  @!P2 IMAD.WIDE R64, R176, 0x4, R64 ;  /* 0x00000004b040a825 */ /* 0x001fc800078e0240 */
[C---:B------:R-:W-:Y:S01]  /*187c0*/  FADD.FTZ R160, -R196.reuse, R53 ;  /* 0x00000035c4a07221 */ /* 0x040fe20000010100 */
[----:B------:R-:W-:Y:S01]  /*187d0*/  FADD.FTZ R70, -R196, R61 ;  /* 0x0000003dc4467221 */ /* 0x000fe20000010100 */
[C---:B-1----:R-:W-:Y:S01]  /*187e0*/  FMUL.FTZ R219, R67.reuse, R220 ;  /* 0x000000dc43db7220 */ /* 0x042fe20000410000 */
[C---:B------:R-:W-:Y:S01]  /*187f0*/  FMUL.FTZ R46, R67.reuse, R204 ;  /* 0x000000cc432e7220 */ /* 0x040fe20000410000 */
[----:B------:R0:W-:Y:S01]  /*18800*/  @!P2 STG.E desc[UR4][R64.64], R167 ;  /* 0x000000a74000a986 */ /* 0x0001e2000c101904 */
[----:B------:R-:W-:Y:S01]  /*18810*/  FMUL.FTZ R49, R67, R222 ;  /* 0x000000de43317220 */ /* 0x000fe20000410000 */
[C---:B------:R-:W-:Y:S01]  /*18820*/  FFMA.FTZ R62, R219.reuse, R62, R28 ;  /* 0x0000003edb3e7223 */ /* 0x040fe2000001001c */
[----:B------:R-:W-:Y:S01]  /*18830*/  FFMA.FTZ R219, R219, R45, R134 ;  /* 0x0000002ddbdb7223 */ /* 0x000fe20000010086 */
[----:B------:R-:W-:Y:S02]  /*18840*/  HADD2.F32 R45, -RZ, R113.H1_H1 ;  /* 0x30000071ff2d7230 */ /* 0x000fe40000004100 */
[C---:B------:R-:W-:Y:S01]  /*18850*/  FMUL.FTZ R213, R67.reuse, R218 ;  /* 0x000000da43d57220 */ /* 0x040fe20000410000 */
[C---:B------:R-:W-:Y:S01]  /*18860*/  FFMA.FTZ R59, R46.reuse, R59, R27 ;  /* 0x0000003b2e3b7223 */ /* 0x040fe2000001001b */
[----:B------:R-:W-:Y:S01]  /*18870*/  FFMA.FTZ R47, R46, R50, R131 ;  /* 0x000000322e2f7223 */ /* 0x000fe20000010083 */
[----:B------:R-:W-:Y:S01]  /*18880*/  FMUL.FTZ R46, R67, R214 ;  /* 0x000000d6432e7220 */ /* 0x000fe20000410000 */
[----:B------:R-:W-:-:S02]  /*18890*/  HADD2.F32 R53, -RZ, R98.H0_H0 ;  /* 0x20000062ff357230 */ /* 0x000fc40000004100 */
[C---:B------:R-:W-:Y:S01]  /*188a0*/  FFMA.FTZ R60, R49.reuse, R60, R26 ;  /* 0x0000003c313c7223 */ /* 0x040fe2000001001a */
[----:B------:R-:W-:Y:S01]  /*188b0*/  FFMA.FTZ R214, R49, R51, R136 ;  /* 0x0000003331d67223 */ /* 0x000fe20000010088 */
[----:B0-----:R-:W-:Y:S02]  /*188c0*/  HADD2.F32 R64, -RZ, R97.H1_H1 ;  /* 0x30000061ff407230 */ /* 0x001fe40000004100 */
[----:B------:R-:W-:Y:S01]  /*188d0*/  FADD.FTZ R164, -R196, R54 ;  /* 0x00000036c4a47221 */ /* 0x000fe20000010100 */
[----:B------:R-:W-:Y:S02]  /*188e0*/  HADD2.F32 R50, -RZ, R114.H0_H0 ;  /* 0x20000072ff327230 */ /* 0x000fe40000004100 */
[----:B------:R-:W-:Y:S01]  /*188f0*/  FMUL.FTZ R208, R67, R208 ;  /* 0x000000d043d07220 */ /* 0x000fe20000410000 */
[----:B------:R-:W-:Y:S02]  /*18900*/  HADD2.F32 R61, -RZ, R96.H0_H0 ;  /* 0x20000060ff3d7230 */ /* 0x000fe40000004100 */
[----:B------:R-:W-:Y:S01]  /*18910*/  FFMA.FTZ R64, R213, R64, R30 ;  /* 0x00000040d5407223 */ /* 0x000fe2000001001e */
[----:B------:R-:W-:-:S02]  /*18920*/  HADD2.F32 R49, -RZ, R112.H0_H0 ;  /* 0x20000070ff317230 */ /* 0x000fc40000004100 */
[----:B------:R-:W-:Y:S01]  /*18930*/  FFMA.FTZ R213, R213, R45, R130 ;  /* 0x0000002dd5d57223 */ /* 0x000fe20000010082 */
[----:B------:R-:W-:Y:S02]  /*18940*/  HADD2.F32 R220, -RZ, R96.H1_H1 ;  /* 0x30000060ffdc7230 */ /* 0x000fe40000004100 */
[C---:B------:R-:W-:Y:S01]  /*18950*/  FADD.FTZ R204, -R196.reuse, R118 ;  /* 0x00000076c4cc7221 */ /* 0x040fe20000010100 */
[----:B------:R-:W-:Y:S02]  /*18960*/  HADD2.F32 R51, -RZ, R112.H1_H1 ;  /* 0x30000070ff337230 */ /* 0x000fe40000004100 */
[----:B------:R-:W-:Y:S01]  /*18970*/  FMUL.FTZ R45, R67, R194 ;  /* 0x000000c2432d7220 */ /* 0x000fe20000410000 */
[--C-:B------:R-:W-:Y:S02]  /*18980*/  HADD2.F32 R54, -RZ, R95.reuse.H0_H0 ;  /* 0x2000005fff367230 */ /* 0x100fe40000004100 */
[----:B------:R-:W-:Y:S01]  /*18990*/  FADD.FTZ R168, -R196, R63 ;  /* 0x0000003fc4a87221 */ /* 0x000fe20000010100 */
[----:B------:R-:W-:-:S02]  /*189a0*/  HADD2.F32 R118, -RZ, R95.H1_H1 ;  /* 0x3000005fff767230 */ /* 0x000fc40000004100 */
[C---:B------:R-:W-:Y:S01]  /*189b0*/  FMUL.FTZ R224, R67.reuse, R224 ;  /* 0x000000e043e07220 */ /* 0x040fe20000410000 */
[----:B------:R-:W-:Y:S02]  /*189c0*/  HADD2.F32 R194, -RZ, R111.H1_H1 ;  /* 0x3000006fffc27230 */ /* 0x000fe40000004100 */
[----:B------:R-:W-:Y:S01]  /*189d0*/  FADD.FTZ R158, -R196, R52 ;  /* 0x00000034c49e7221 */ /* 0x000fe20000010100 */
[----:B------:R-:W-:Y:S01]  /*189e0*/  FFMA.FTZ R53, R46, R53, R29 ;  /* 0x000000352e357223 */ /* 0x000fe2000001001d */
[----:B------:R-:W-:Y:S01]  /*189f0*/  FMUL.FTZ R63, R67, R226 ;  /* 0x000000e2433f7220 */ /* 0x000fe20000410000 */
[C---:B------:R-:W-:Y:S01]  /*18a00*/  FADD.FTZ R210, -R196.reuse, R57 ;  /* 0x00000039c4d27221 */ /* 0x040fe20000010100 */
[----:B------:R-:W-:Y:S01]  /*18a10*/  FADD.FTZ R52, -R196, R44 ;  /* 0x0000002cc4347221 */ /* 0x000fe20000010100 */
[----:B------:R-:W-:Y:S01]  /*18a20*/  FFMA.FTZ R46, R46, R50, R129 ;  /* 0x000000322e2e7223 */ /* 0x000fe20000010081 */
[C---:B------:R-:W-:Y:S01]  /*18a30*/  FFMA.FTZ R61, R208.reuse, R61, R33 ;  /* 0x0000003dd03d7223 */ /* 0x040fe20000010021 */
[----:B------:R-:W-:Y:S01]  /*18a40*/  FFMA.FTZ R49, R208, R49, R0 ;  /* 0x00000031d0317223 */ /* 0x000fe20000010000 */
[----:B------:R-:W-:Y:S01]  /*18a50*/  FADD.FTZ R44, -R196, R116 ;  /* 0x00000074c42c7221 */ /* 0x000fe20000010100 */
[----:B------:R-:W-:-:S02]  /*18a60*/  HADD2.F32 R57, -RZ, R97.H0_H0 ;  /* 0x20000061ff397230 */ /* 0x000fc40000004100 */
[C---:B------:R-:W-:Y:S01]  /*18a70*/  FFMA.FTZ R220, R45.reuse, R220, R32 ;  /* 0x000000dc2ddc7223 */ /* 0x040fe20000010020 */
[----:B------:R-:W-:Y:S02]  /*18a80*/  HADD2.F32 R50, -RZ, R113.H0_H0 ;  /* 0x20000071ff327230 */ /* 0x000fe40000004100 */
[----:B------:R-:W-:Y:S01]  /*18a90*/  FFMA.FTZ R208, R45, R51, R128 ;  /* 0x000000332dd07223 */ /* 0x000fe20000010080 */
[----:B------:R-:W-:Y:S01]  /*18aa0*/  FMUL.FTZ R216, R67, R216 ;  /* 0x000000d843d87220 */ /* 0x000fe20000410000 */
[----:B------:R-:W-:Y:S02]  /*18ab0*/  HADD2.F32 R116, -RZ, R111.H0_H0 ;  /* 0x2000006fff747230 */ /* 0x000fe40000004100 */
[----:B------:R-:W-:Y:S01]  /*18ac0*/  FFMA.FTZ R51, R224, R54, R19 ;  /* 0x00000036e0337223 */ /* 0x000fe20000010013 */
[----:B------:R-:W-:Y:S02]  /*18ad0*/  HADD2.F32 R45, -RZ, R94.H0_H0 ;  /* 0x2000005eff2d7230 */ /* 0x000fe40000004100 */
[----:B------:R-:W-:Y:S01]  /*18ae0*/  FFMA.FTZ R118, R63, R118, R18 ;  /* 0x000000763f767223 */ /* 0x000fe20000010012 */
[----:B------:R-:W-:-:S02]  /*18af0*/  HADD2.F32 R71, -RZ, R110.H0_H0 ;  /* 0x2000006eff477230 */ /* 0x000fc40000004100 */
[----:B------:R-:W-:Y:S01]  /*18b00*/  FFMA.FTZ R54, R63, R194, R143 ;  /* 0x000000c23f367223 */ /* 0x000fe2000001008f */
[----:B------:R-:W-:Y:S02]  /*18b10*/  HADD2.F32 R65, -RZ, R110.H1_H1 ;  /* 0x3000006eff417230 */ /* 0x000fe40000004100 */
[C---:B------:R-:W-:Y:S01]  /*18b20*/  FMUL.FTZ R206, R67.reuse, R206 ;  /* 0x000000ce43ce7220 */ /* 0x040fe20000410000 */
[----:B------:R-:W-:Y:S01]  /*18b30*/  FMUL.FTZ R63, R67, R210 ;  /* 0x000000d2433f7220 */ /* 0x000fe20000410000 */
[C---:B------:R-:W-:Y:S01]  /*18b40*/  FADD.FTZ R166, -R196.reuse, R55 ;  /* 0x00000037c4a67221 */ /* 0x040fe20000010100 */
[----:B------:R-:W-:Y:S01]  /*18b50*/  FADD.FTZ R190, -R196, R117 ;  /* 0x00000075c4be7221 */ /* 0x000fe20000010100 */
[C---:B------:R-:W-:Y:S01]  /*18b60*/  FFMA.FTZ R57, R216.reuse, R57, R31 ;  /* 0x00000039d8397223 */ /* 0x040fe2000001001f */
[----:B------:R-:W-:Y:S01]  /*18b70*/  FFMA.FTZ R50, R216, R50, R127 ;  /* 0x00000032d8327223 */ /* 0x000fe2000001007f */
[----:B------:R-:W-:Y:S01]  /*18b80*/  FADD.FTZ R196, -R196, R119 ;  /* 0x00000077c4c47221 */ /* 0x000fe20000010100 */
[----:B------:R-:W-:Y:S01]  /*18b90*/  FFMA.FTZ R55, R224, R116, R141 ;  /* 0x00000074e0377223 */ /* 0x000fe2000001008d */
[----:B------:R-:W-:-:S02]  /*18ba0*/  HADD2.F32 R216, -RZ, R93.H0_H0 ;  /* 0x2000005dffd87230 */ /* 0x000fc40000004100 */
[C---:B------:R-:W-:Y:S01]  /*18bb0*/  FFMA.FTZ R210, R206.reuse, R45, R21 ;  /* 0x0000002dced27223 */ /* 0x040fe20000010015 */
[----:B------:R-:W-:Y:S01]  /*18bc0*/  FFMA.FTZ R71, R206, R71, R140 ;  /* 0x00000047ce477223 */ /* 0x000fe2000001008c */
[--C-:B------:R-:W-:Y:S02]  /*18bd0*/  HADD2.F32 R194, -RZ, R109.reuse.H0_H0 ;  /* 0x2000006dffc27230 */ /* 0x100fe40000004100 */
[----:B------:R-:W-:Y:S01]  /*18be0*/  FMUL.FTZ R66, R67, R66 ;  /* 0x0000004243427220 */ /* 0x000fe20000410000 */
[C---:B------:R-:W-:Y:S01]  /*18bf0*/  FFMA.FTZ R215, R63.reuse, R215, R20 ;  /* 0x000000d73fd77223 */ /* 0x040fe20000010014 */
[----:B------:R-:W-:Y:S01]  /*18c00*/  FFMA.FTZ R116, R63, R65, R142 ;  /* 0x000000413f747223 */ /* 0x000fe2000001008e */
[----:B------:R-:W-:Y:S02]  /*18c10*/  HADD2.F32 R206, -RZ, R109.H1_H1 ;  /* 0x3000006dffce7230 */ /* 0x000fe40000004100 */
[----:B------:R-:W-:Y:S01]  /*18c20*/  FMUL.FTZ R119, R67, R168 ;  /* 0x000000a843777220 */ /* 0x000fe20000410000 */
[----:B------:R-:W-:-:S02]  /*18c30*/  HADD2.F32 R63, -RZ, R108.H1_H1 ;  /* 0x3000006cff3f7230 */ /* 0x000fc40000004100 */
[----:B------:R-:W-:Y:S01]  /*18c40*/  FMUL.FTZ R45, R67, R70 ;  /* 0x00000046432d7220 */ /* 0x000fe20000410000 */
[C---:B------:R-:W-:Y:S01]  /*18c50*/  FFMA.FTZ R216, R66.reuse, R216, R23 ;  /* 0x000000d842d87223 */ /* 0x040fe20000010017 */
[C---:B------:R-:W-:Y:S01]  /*18c60*/  FFMA.FTZ R221, R119.reuse, R221, R22 ;  /* 0x000000dd77dd7223 */ /* 0x040fe20000010016 */
[----:B------:R-:W-:Y:S01]  /*18c70*/  FFMA.FTZ R66, R66, R194, R137 ;  /* 0x000000c242427223 */ /* 0x000fe20000010089 */
[----:B------:R-:W-:Y:S01]  /*18c80*/  FFMA.FTZ R119, R119, R206, R139 ;  /* 0x000000ce77777223 */ /* 0x000fe2000001008b */
[----:B------:R-:W-:Y:S02]  /*18c90*/  HADD2.F32 R194, -RZ, R108.H0_H0 ;  /* 0x2000006cffc27230 */ /* 0x000fe40000004100 */
[C---:B------:R-:W-:Y:S01]  /*18ca0*/  FFMA.FTZ R223, R45.reuse, R223, R24 ;  /* 0x000000df2ddf7223 */ /* 0x040fe20000010018 */
[----:B------:R-:W-:Y:S01]  /*18cb0*/  FFMA.FTZ R206, R45, R63, R138 ;  /* 0x0000003f2dce7223 */ /* 0x000fe2000001008a */
[----:B------:R-:W-:Y:S02]  /*18cc0*/  HADD2.F32 R70, -RZ, R90.H0_H0 ;  /* 0x2000005aff467230 */ /* 0x000fe40000004100 */
[----:B------:R-:W-:Y:S01]  /*18cd0*/  FMUL.FTZ R68, R67, R68 ;  /* 0x0000004443447220 */ /* 0x000fe20000410000 */
[----:B------:R-:W-:-:S02]  /*18ce0*/  HADD2.F32 R45, -RZ, R106.H0_H0 ;  /* 0x2000006aff2d7230 */ /* 0x000fc40000004100 */
[C---:B------:R-:W-:Y:S01]  /*18cf0*/  FMUL.FTZ R200, R67.reuse, R200 ;  /* 0x000000c843c87220 */ /* 0x040fe20000410000 */
[----:B------:R-:W-:Y:S02]  /*18d00*/  HADD2.F32 R218, -RZ, R92.H0_H0 ;  /* 0x2000005cffda7230 */ /* 0x000fe40000004100 */
[----:B------:R-:W-:Y:S01]  /*18d10*/  FFMA.FTZ R117, R68, R194, R135 ;  /* 0x000000c244757223 */ /* 0x000fe20000010087 */
[----:B------:R-:W-:Y:S02]  /*18d20*/  HADD2.F32 R194, -RZ, R106.H1_H1 ;  /* 0x3000006affc27230 */ /* 0x000fe40000004100 */
[C---:B------:R-:W-:Y:S01]  /*18d30*/  FFMA.FTZ R70, R200.reuse, R70, R13 ;  /* 0x00000046c8467223 */ /* 0x040fe2000001000d */
[----:B------:R-:W-:Y:S01]  /*18d40*/  FFMA.FTZ R200, R200, R45, R148 ;  /* 0x0000002dc8c87223 */ /* 0x000fe20000010094 */
[C---:B------:R-:W-:Y:S01]  /*18d50*/  FMUL.FTZ R207, R67.reuse, R192 ;  /* 0x000000c043cf7220 */ /* 0x040fe20000410000 */
[----:B------:R-:W-:Y:S02]  /*18d60*/  HADD2.F32 R45, -RZ, R105.H0_H0 ;  /* 0x20000069ff2d7230 */ /* 0x000fe40000004100 */
[----:B------:R-:W-:Y:S01]  /*18d70*/  FMUL.FTZ R164, R67, R164 ;  /* 0x000000a443a47220 */ /* 0x000fe20000410000 */
[----:B------:R-:W-:Y:S01]  /*18d80*/  FFMA.FTZ R218, R68, R218, R25 ;  /* 0x000000da44da7223 */ /* 0x000fe20000010019 */
[----:B------:R-:W-:-:S02]  /*18d90*/  HADD2.F32 R68, -RZ, R91.H0_H0 ;  /* 0x2000005bff447230 */ /* 0x000fc40000004100 */
[----:B------:R-:W-:Y:S01]  /*18da0*/  FFMA.FTZ R211, R207, R211, R12 ;  /* 0x000000d3cfd37223 */ /* 0x000fe2000001000c */
[----:B------:R-:W-:Y:S02]  /*18db0*/  HADD2.F32 R63, -RZ, R107.H0_H0 ;  /* 0x2000006bff3f7230 */ /* 0x000fe40000004100 */
[----:B------:R-:W-:Y:S01]  /*18dc0*/  FMUL.FTZ R202, R67, R202 ;  /* 0x000000ca43ca7220 */ /* 0x000fe20000410000 */
[----:B------:R-:W-:Y:S01]  /*18dd0*/  FFMA.FTZ R207, R207, R194, R149 ;  /* 0x000000c2cfcf7223 */ /* 0x000fe20000010095 */
[----:B------:R-:W-:Y:S01]  /*18de0*/  FFMA.FTZ R194, R164, R45, R146 ;  /* 0x0000002da4c27223 */ /* 0x000fe20000010092 */
[----:B------:R-:W-:Y:S02]  /*18df0*/  HADD2.F32 R45, -RZ, R104.H0_H0 ;  /* 0x20000068ff2d7230 */ /* 0x000fe40000004100 */
[C---:B------:R-:W-:Y:S01]  /*18e00*/  FMUL.FTZ R158, R67.reuse, R158 ;  /* 0x0000009e439e7220 */ /* 0x040fe20000410000 */
[C---:B------:R-:W-:Y:S01]  /*18e10*/  FFMA.FTZ R68, R202.reuse, R68, R11 ;  /* 0x00000044ca447223 */ /* 0x040fe2000001000b */
[----:B------:R-:W-:Y:S01]  /*18e20*/  FFMA.FTZ R202, R202, R63, R150 ;  /* 0x0000003fcaca7223 */ /* 0x000fe20000010096 */
[----:B------:R-:W-:Y:S01]  /*18e30*/  FMUL.FTZ R209, R67, R212 ;  /* 0x000000d443d17220 */ /* 0x000fe20000410000 */
[----:B------:R-:W-:-:S02]  /*18e40*/  HADD2.F32 R63, -RZ, R103.H0_H0 ;  /* 0x20000067ff3f7230 */ /* 0x000fc40000004100 */
[C---:B------:R-:W-:Y:S01]  /*18e50*/  FMUL.FTZ R204, R67.reuse, R204 ;  /* 0x000000cc43cc7220 */ /* 0x040fe20000410000 */
        /* <DEDUP_REMOVED lines=8> */
[----:B------:R-:W-:Y:S01]  /*18ee0*/  FFMA.FTZ R212, R164, R212, R15 ;  /* 0x000000d4a4d47223 */ /* 0x000fe2000001000f */
[C---:B------:R-:W-:Y:S01]  /*18ef0*/  FMUL.FTZ R63, R67.reuse, R190 ;  /* 0x000000be433f7220 */ /* 0x040fe20000410000 */
[----:B------:R-:W-:Y:S02]  /*18f00*/  HADD2.F32 R164, -RZ, R104.H1_H1 ;  /* 0x30000068ffa47230 */ /* 0x000fe40000004100 */
[----:B------:R-:W-:Y:S01]  /*18f10*/  FMUL.FTZ R201, R67, R160 ;  /* 0x000000a043c97220 */ /* 0x000fe20000410000 */
[C---:B------:R-:W-:Y:S01]  /*18f20*/  FFMA.FTZ R190, R44.reuse, R45, R5 ;  /* 0x0000002d2cbe7223 */ /* 0x040fe20000010005 */
[----:B------:R-:W-:Y:S01]  /*18f30*/  FFMA.FTZ R161, R44, R161, R156 ;  /* 0x000000a12ca17223 */ /* 0x000fe2000001009c */
[C---:B------:R-:W-:Y:S01]  /*18f40*/  FFMA.FTZ R69, R209.reuse, R69, R10 ;  /* 0x00000045d1457223 */ /* 0x040fe2000001000a */
[----:B------:R-:W0:Y:S01]  /*18f50*/  @!P2 LDC.64 R44, c[0x0][0x258] ;  /* 0x00009600ff2cab82 */ /* 0x000e220000000a00 */
[----:B------:R-:W-:Y:S01]  /*18f60*/  FFMA.FTZ R209, R209, R168, R151 ;  /* 0x000000a8d1d17223 */ /* 0x000fe20000010097 */
[----:B------:R-:W-:-:S02]  /*18f70*/  HADD2.F32 R168, -RZ, R105.H1_H1 ;  /* 0x30000069ffa87230 */ /* 0x000fc40000004100 */
[C---:B------:R-:W-:Y:S01]  /*18f80*/  FFMA.FTZ R225, R201.reuse, R225, R16 ;  /* 0x000000e1c9e17223 */ /* 0x040fe20000010010 */
[----:B------:R-:W-:Y:S02]  /*18f90*/  HADD2.F32 R222, -RZ, R88.H0_H0 ;  /* 0x20000058ffde7230 */ /* 0x000fe40000004100 */
[----:B------:R-:W-:Y:S01]  /*18fa0*/  FFMA.FTZ R201, R201, R164, R145 ;  /* 0x000000a4c9c97223 */ /* 0x000fe20000010091 */
[----:B------:R-:W-:Y:S02]  /*18fb0*/  HADD2.F32 R164, -RZ, R102.H1_H1 ;  /* 0x30000066ffa47230 */ /* 0x000fe40000004100 */
[C---:B------:R-:W-:Y:S01]  /*18fc0*/  FFMA.FTZ R217, R203.reuse, R217, R14 ;  /* 0x000000d9cbd97223 */ /* 0x040fe2000001000e */
[----:B------:R-:W-:Y:S01]  /*18fd0*/  FFMA.FTZ R203, R203, R168, R147 ;  /* 0x000000a8cbcb7223 */ /* 0x000fe20000010093 */
[----:B------:R-:W-:Y:S01]  /*18fe0*/  FMUL.FTZ R167, R67, R196 ;  /* 0x000000c443a77220 */ /* 0x000fe20000410000 */
[----:B------:R-:W-:Y:S02]  /*18ff0*/  HADD2.F32 R168, -RZ, R87.H0_H0 ;  /* 0x20000057ffa87230 */ /* 0x000fe40000004100 */
[----:B------:R-:W-:Y:S01]  /*19000*/  FFMA.FTZ R222, R158, R222, R17 ;  /* 0x000000de9ede7223 */ /* 0x000fe20000010011 */
[----:B------:R-:W-:-:S02]  /*19010*/  HADD2.F32 R196, -RZ, R85.H0_H0 ;  /* 0x20000055ffc47230 */ /* 0x000fc40000004100 */
[C---:B------:R-:W-:Y:S01]  /*19020*/  FFMA.FTZ R199, R63.reuse, R199, R4 ;  /* 0x000000c73fc77223 */ /* 0x040fe20000010004 */
[----:B------:R-:W-:Y:S02]  /*19030*/  HADD2.F32 R159, -RZ, R101.H0_H0 ;  /* 0x20000065ff9f7230 */ /* 0x000fe40000004100 */
[----:B------:R-:W-:Y:S01]  /*19040*/  FFMA.FTZ R164, R63, R164, R157 ;  /* 0x000000a43fa47223 */ /* 0x000fe2000001009d */
[----:B------:R-:W-:Y:S02]  /*19050*/  HADD2.F32 R158, -RZ, R103.H1_H1 ;  /* 0x30000067ff9e7230 */ /* 0x000fe40000004100 */
[C---:B------:R-:W-:Y:S01]  /*19060*/  FMUL.FTZ R56, R67.reuse, R56 ;  /* 0x0000003843387220 */ /* 0x040fe20000410000 */
[----:B------:R-:W-:Y:S02]  /*19070*/  HADD2.F32 R63, -RZ, R100.H0_H0 ;  /* 0x20000064ff3f7230 */ /* 0x000fe40000004100 */
[----:B------:R-:W-:Y:S01]  /*19080*/  FMUL.FTZ R52, R67, R52 ;  /* 0x0000003443347220 */ /* 0x000fe20000410000 */
[----:B------:R-:W-:Y:S01]  /*19090*/  FFMA.FTZ R168, R204, R168, R3 ;  /* 0x000000a8cca87223 */ /* 0x000fe20000010003 */
[C---:B------:R-:W-:Y:S01]  /*190a0*/  FFMA.FTZ R169, R167.reuse, R169, R2 ;  /* 0x000000a9a7a97223 */ /* 0x040fe20000010002 */
[C---:B------:R-:W-:Y:S01]  /*190b0*/  FFMA.FTZ R196, R56.reuse, R196, R7 ;  /* 0x000000c438c47223 */ /* 0x040fe20000010007 */
[----:B------:R-:W-:Y:S01]  /*190c0*/  FFMA.FTZ R159, R56, R159, R154 ;  /* 0x0000009f389f7223 */ /* 0x000fe2000001009a */
[----:B------:R-:W-:Y:S01]  /*190d0*/  FFMA.FTZ R167, R167, R158, R171 ;  /* 0x0000009ea7a77223 */ /* 0x000fe200000100ab */
[----:B------:R-:W-:-:S02]  /*190e0*/  HADD2.F32 R204, -RZ, R84.H0_H0 ;  /* 0x20000054ffcc7230 */ /* 0x000fc40000004100 */
[----:B------:R-:W-:Y:S01]  /*190f0*/  FMUL.FTZ R65, R67, R58 ;  /* 0x0000003a43417220 */ /* 0x000fe20000410000 */
[----:B------:R-:W-:Y:S01]  /*19100*/  F2FP.F16.F32.PACK_AB R56, R220, R61 ;  /* 0x0000003ddc38723e */ /* 0x000fe200000000ff */
[----:B------:R-:W-:Y:S01]  /*19110*/  FFMA.FTZ R158, R52, R63, R152 ;  /* 0x0000003f349e7223 */ /* 0x000fe20000010098 */
[----:B------:R-:W-:Y:S01]  /*19120*/  F2FP.F16.F32.PACK_AB R58, R62, R53 ;  /* 0x000000353e3a723e */ /* 0x000fe200000000ff */
[----:B------:R-:W-:Y:S01]  /*19130*/  HADD2.F32 R160, -RZ, R101.H1_H1 ;  /* 0x30000065ffa07230 */ /* 0x000fe20000004100 */
[----:B------:R-:W-:Y:S01]  /*19140*/  SHF.L.U32 R220, R197, 0x4, RZ ;  /* 0x00000004c5dc7819 */ /* 0x000fe200000006ff */
[----:B------:R-:W1:Y:S01]  /*19150*/  LDC.64 R62, c[0x0][0x2b8] ;  /* 0x0000ae00ff3e7b82 */ /* 0x000e620000000a00 */
[----:B------:R-:W-:Y:S01]  /*19160*/  SHF.R.U32.HI R224, RZ, 0x1c, R197 ;  /* 0x0000001cffe07819 */ /* 0x000fe200000116c5 */
[----:B------:R-:W-:Y:S01]  /*19170*/  HADD2.F32 R197, -RZ, R84.H1_H1 ;  /* 0x30000054ffc57230 */ /* 0x000fe20000004100 */
[----:B------:R-:W-:Y:S01]  /*19180*/  F2FP.F16.F32.PACK_AB R59, R60, R59 ;  /* 0x0000003b3c3b723e */ /* 0x000fe200000000ff */
[----:B------:R-:W-:-:S02]  /*19190*/  HADD2.F32 R60, -RZ, R100.H1_H1 ;  /* 0x30000064ff3c7230 */ /* 0x000fc40000004100 */
[----:B------:R-:W-:Y:S01]  /*191a0*/  FMUL.FTZ R165, R67, R48 ;  /* 0x0000003043a57220 */ /* 0x000fe20000410000 */
[----:B------:R-:W-:Y:S01]  /*191b0*/  FFMA.FTZ R204, R52, R204, R9 ;  /* 0x000000cc34cc7223 */ /* 0x000fe20000010009 */
[----:B------:R-:W-:Y:S01]  /*191c0*/  IADD3 R52, P3, R220, UR12, RZ ;  /* 0x0000000cdc347c10 */ /* 0x000fe2000ff7e0ff */
[----:B------:R-:W-:Y:S01]  /*191d0*/  FFMA.FTZ R205, R65, R205, R6 ;  /* 0x000000cd41cd7223 */ /* 0x000fe20000010006 */
[----:B------:R-:W-:Y:S01]  /*191e0*/  FFMA.FTZ R197, R165, R197, R8 ;  /* 0x000000c5a5c57223 */ /* 0x000fe20000010008 */
[----:B------:R-:W-:Y:S01]  /*191f0*/  FFMA.FTZ R160, R65, R160, R155 ;  /* 0x000000a041a07223 */ /* 0x000fe2000001009b */
[----:B------:R-:W-:Y:S01]  /*19200*/  F2FP.F16.F32.PACK_AB R57, R64, R57 ;  /* 0x000000394039723e */ /* 0x000fe200000000ff */
[----:B------:R-:W-:Y:S01]  /*19210*/  FFMA.FTZ R165, R165, R60, R153 ;  /* 0x0000003ca5a57223 */ /* 0x000fe20000010099 */
[----:B0-----:R-:W-:Y:S01]  /*19220*/  @!P2 IMAD.WIDE R64, R176, 0x4, R44 ;  /* 0x00000004b040a825 */ /* 0x001fe200078e022c */
[----:B------:R-:W0:Y:S01]  /*19230*/  LDC.64 R60, c[0x0][0x2c0] ;  /* 0x0000b000ff3c7b82 */ /* 0x000e220000000a00 */
[----:B------:R-:W-:-:S02]  /*19240*/  IADD3.X R53, R224, UR13, RZ, P3, !PT ;  /* 0x0000000de0357c10 */ /* 0x000fc40009ffe4ff */
[----:B------:R-:W-:Y:S01]  /*19250*/  F2FP.F16.F32.PACK_AB R47, R214, R47 ;  /* 0x0000002fd62f723e */ /* 0x000fe200000000ff */
[----:B------:R2:W-:Y:S01]  /*19260*/  @!P2 STG.E desc[UR4][R64.64], R67 ;  /* 0x000000434000a986 */ /* 0x0005e2000c101904 */
[----:B------:R-:W-:Y:S02]  /*19270*/  F2FP.F16.F32.PACK_AB R46, R219, R46 ;  /* 0x0000002edb2e723e */ /* 0x000fe400000000ff */
[----:B------:R-:W-:Y:S01]  /*19280*/  F2FP.F16.F32.PACK_AB R45, R213, R50 ;  /* 0x00000032d52d723e */ /* 0x000fe200000000ff */
[----:B------:R3:W-:Y:S01]  /*19290*/  STG.E.128 desc[UR4][R52.64], R56 ;  /* 0x0000003834007986 */ /* 0x0007e2000c101d04 */
[----:B------:R-:W-:Y:S02]  /*192a0*/  F2FP.F16.F32.PACK_AB R44, R208, R49 ;  /* 0x00000031d02c723e */ /* 0x000fe400000000ff */
[----:B------:R-:W-:Y:S02]  /*192b0*/  F2FP.F16.F32.PACK_AB R48, R223, R218 ;  /* 0x000000dadf30723e */ /* 0x000fe400000000ff */
[----:B------:R-:W-:-:S02]  /*192c0*/  F2FP.F16.F32.PACK_AB R49, R221, R216 ;  /* 0x000000d8dd31723e */ /* 0x000fc400000000ff */
[----:B------:R-:W-:Y:S02]  /*192d0*/  F2FP.F16.F32.PACK_AB R50, R215, R210 ;  /* 0x000000d2d732723e */ /* 0x000fe400000000ff */
[----:B------:R-:W-:Y:S02]  /*192e0*/  F2FP.F16.F32.PACK_AB R51, R118, R51 ;  /* 0x000000337633723e */ /* 0x000fe400000000ff */
[----:B------:R-:W-:Y:S02]  /*192f0*/  F2FP.F16.F32.PACK_AB R55, R54, R55 ;  /* 0x000000373637723e */ /* 0x000fe400000000ff */
[----:B------:R-:W-:Y:S02]  /*19300*/  F2FP.F16.F32.PACK_AB R54, R116, R71 ;  /* 0x000000477436723e */ /* 0x000fe400000000ff */
[----:B--2---:R-:W-:Y:S02]  /*19310*/  F2FP.F16.F32.PACK_AB R64, R197, R204 ;  /* 0x000000ccc540723e */ /* 0x004fe400000000ff */
[----:B------:R-:W-:-:S02]  /*19320*/  F2FP.F16.F32.PACK_AB R65, R205, R196 ;  /* 0x000000c4cd41723e */ /* 0x000fc400000000ff */
[----:B---3--:R-:W-:Y:S01]  /*19330*/  F2FP.F16.F32.PACK_AB R53, R119, R66 ;  /* 0x000000427735723e */ /* 0x008fe200000000ff */
[----:B0-----:R-:W-:Y:S01]  /*19340*/  IMAD.WIDE.U32 R118, R195, 0x10, R60 ;  /* 0x00000010c3767825 */ /* 0x001fe200078e003c */
[----:B------:R-:W-:Y:S02]  /*19350*/  IADD3 R66, P2, R220, UR14, RZ ;  /* 0x0000000edc427c10 */ /* 0x000fe4000ff5e0ff */
[----:B------:R-:W-:Y:S01]  /*19360*/  F2FP.F16.F32.PACK_AB R59, R69, R68 ;  /* 0x00000044453b723e */ /* 0x000fe200000000ff */
[C---:B-1----:R-:W-:Y:S01]  /*19370*/  IMAD.WIDE.U32 R68, R191.reuse, 0x10, R62 ;  /* 0x00000010bf447825 */ /* 0x042fe200078e003e */
[----:B------:R-:W-:Y:S02]  /*19380*/  IADD3.X R67, R224, UR15, RZ, P2, !PT ;  /* 0x0000000fe0437c10 */ /* 0x000fe400097fe4ff */
[----:B------:R-:W-:Y:S01]  /*19390*/  F2FP.F16.F32.PACK_AB R52, R206, R117 ;  /* 0x00000075ce34723e */ /* 0x000fe200000000ff */
[----:B------:R-:W-:Y:S01]  /*193a0*/  IMAD.WIDE.U32 R116, R191, 0x10, R60 ;  /* 0x00000010bf747825 */ /* 0x000fe200078e003c */
[----:B------:R-:W-:Y:S01]  /*193b0*/  F2FP.F16.F32.PACK_AB R58, R211, R70 ;  /* 0x00000046d33a723e */ /* 0x000fe200000000ff */
[----:B------:R0:W-:Y:S01]  /*193c0*/  STG.E.128 desc[UR4][R66.64], R44 ;  /* 0x0000002c42007986 */ /* 0x0001e2000c101d04 */
[----:B------:R-:W-:Y:S01]  /*193d0*/  F2FP.F16.F32.PACK_AB R56, R225, R222 ;  /* 0x000000dee138723e */ /* 0x000fe200000000ff */
[----:B------:R-:W-:Y:S01]  /*193e0*/  IMAD.WIDE.U32 R70, R195, 0x10, R62 ;  /* 0x00000010c3467825 */ /* 0x000fe200078e003e */
[----:B------:R-:W-:Y:S01]  /*193f0*/  F2FP.F16.F32.PACK_AB R57, R217, R212 ;  /* 0x000000d4d939723e */ /* 0x000fe200000000ff */
[----:B------:R1:W-:Y:S01]  /*19400*/  STG.E.128 desc[UR4][R68.64], R48 ;  /* 0x0000003044007986 */ /* 0x0003e2000c101d04 */
[----:B------:R-:W-:-:S02]  /*19410*/  F2FP.F16.F32.PACK_AB R63, R209, R202 ;  /* 0x000000cad13f723e */ /* 0x000fc400000000ff */
[----:B------:R-:W-:Y:S01]  /*19420*/  F2FP.F16.F32.PACK_AB R62, R207, R200 ;  /* 0x000000c8cf3e723e */ /* 0x000fe200000000ff */
[----:B------:R2:W-:Y:S01]  /*19430*/  STG.E.128 desc[UR4][R116.64], R52 ;  /* 0x0000003474007986 */ /* 0x0005e2000c101d04 */
[----:B------:R-:W-:Y:S02]  /*19440*/  F2FP.F16.F32.PACK_AB R61, R203, R194 ;  /* 0x000000c2cb3d723e */ /* 0x000fe400000000ff */
[----:B------:R-:W-:Y:S01]  /*19450*/  F2FP.F16.F32.PACK_AB R60, R201, R192 ;  /* 0x000000c0c93c723e */ /* 0x000fe200000000ff */
[----:B------:R2:W-:Y:S01]  /*19460*/  STG.E.128 desc[UR4][R70.64], R56 ;  /* 0x0000003846007986 */ /* 0x0005e2000c101d04 */
[----:B------:R-:W-:-:S03]  /*19470*/  IADD3 R176, R176, UR16, RZ ;  /* 0x00000010b0b07c10 */ /* 0x000fc6000fffe0ff */
[----:B------:R2:W-:Y:S01]  /*19480*/  STG.E.128 desc[UR4][R118.64], R60 ;  /* 0x0000003c76007986 */ /* 0x0005e2000c101d04 */
[----:B0-----:R-:W-:Y:S01]  /*19490*/  IMAD.SHL.U32 R44, R193, 0x10, RZ ;  /* 0x00000010c12c7824 */ /* 0x001fe200078e00ff */
[----:B------:R-:W-:Y:S02]  /*194a0*/  SHF.R.U32.HI R193, RZ, 0x1c, R193 ;  /* 0x0000001cffc17819 */ /* 0x000fe400000116c1 */
[----:B------:R-:W-:Y:S02]  /*194b0*/  F2FP.F16.F32.PACK_AB R66, R199, R190 ;  /* 0x000000bec742723e */ /* 0x000fe400000000ff */
[C---:B-1----:R-:W-:Y:S02]  /*194c0*/  IADD3 R50, P2, R44.reuse, UR12, RZ ;  /* 0x0000000c2c327c10 */ /* 0x042fe4000ff5e0ff */
[----:B------:R-:W-:Y:S02]  /*194d0*/  IADD3 R48, P3, R44, UR14, RZ ;  /* 0x0000000e2c307c10 */ /* 0x000fe4000ff7e0ff */
[----:B------:R-:W-:-:S02]  /*194e0*/  F2FP.F16.F32.PACK_AB R67, R169, R168 ;  /* 0x000000a8a943723e */ /* 0x000fc400000000ff */
[----:B------:R-:W-:Y:S02]  /*194f0*/  IADD3.X R51, R193, UR13, RZ, P2, !PT ;  /* 0x0000000dc1337c10 */ /* 0x000fe400097fe4ff */
[----:B------:R-:W-:Y:S02]  /*19500*/  F2FP.F16.F32.PACK_AB R47, R167, R166 ;  /* 0x000000a6a72f723e */ /* 0x000fe400000000ff */
[----:B------:R-:W-:Y:S01]  /*19510*/  F2FP.F16.F32.PACK_AB R46, R164, R161 ;  /* 0x000000a1a42e723e */ /* 0x000fe200000000ff */
[----:B------:R2:W-:Y:S01]  /*19520*/  STG.E.128 desc[UR4][R50.64], R64 ;  /* 0x0000004032007986 */ /* 0x0005e2000c101d04 */
[----:B------:R-:W-:Y:S02]  /*19530*/  F2FP.F16.F32.PACK_AB R45, R160, R159 ;  /* 0x0000009fa02d723e */ /* 0x000fe400000000ff */
[----:B------:R-:W-:Y:S02]  /*19540*/  IADD3.X R49, R193, UR15, RZ, P3, !PT ;  /* 0x0000000fc1317c10 */ /* 0x000fe40009ffe4ff */
[----:B------:R-:W-:-:S02]  /*19550*/  F2FP.F16.F32.PACK_AB R44, R165, R158 ;  /* 0x0000009ea52c723e */ /* 0x000fc400000000ff */
[----:B------:R-:W-:Y:S02]  /*19560*/  ISETP.GE.AND P2, PT, R176, UR17, PT ;  /* 0x00000011b0007c0c */ /* 0x000fe4000bf46270 */
[----:B------:R-:W-:Y:S01]  /*19570*/  SEL R190, RZ, 0x1, P1 ;  /* 0x00000001ffbe7807 */ /* 0x000fe20000800000 */
[----:B------:R2:W-:Y:S10]  /*19580*/  STG.E.128 desc[UR4][R48.64], R44 ;  /* 0x0000002c30007986 */ /* 0x0005f4000c101d04 */
[----:B------:R-:W-:Y:S05]  /*19590*/  @!P2 BRA `(.L_x_17610) ;  /* 0xfffffe7400fca947 */ /* 0x000fea000383ffff */
[----:B------:R-:W-:Y:S05]  /*195a0*/  EXIT ;  /* 0x000000000000794d */ /* 0x000fea0003800000 */
.L_x_17609:
[----:B------:R-:W-:Y:S01]  /*195b0*/  IMAD.MOV.U32 R194, RZ, RZ, 0x1 ;  /* 0x00000001ffc27424 */ /* 0x000fe200078e00ff */
[----:B------:R-:W-:Y:S01]  /*195c0*/  MOV R199, 0x1f ;  /* 0x0000001f00c77802 */ /* 0x000fe20000000f00 */
[----:B------:R-:W-:-:S07]  /*195d0*/  IMAD.MOV.U32 R167, RZ, RZ, -0x1 ;  /* 0xffffffffffa77424 */ /* 0x000fce00078e00ff */
[----:B0-----:R-:W-:Y:S05]  /*195e0*/  WARPSYNC.COLLECTIVE R167, `(.L_x_17611) ;  /* 0x00000000a7087348 */ /* 0x001fea0003c00000 */
[----:B------:R1:W2:Y:S02]  /*195f0*/  SHFL.BFLY P3, R166, R190, R194, R199 ;  /* 0x0c0000c2bea67389 */ /* 0x0002a400000600c7 */
[----:B012---:R-:W-:Y:S01]  /*19600*/  ENDCOLLECTIVE ;  /* 0x000000000000791b */ /* 0x007fe20003800000 */
.L_x_17611:
[----:B------:R-:W-:Y:S01]  /*19610*/  HFMA2.MMA R194, -RZ, RZ, 0, 1.1920928955078125e-07 ;  /* 0x00000002ffc27435 */ /* 0x000fe200000001ff */
[----:B------:R-:W-:-:S05]  /*19620*/  MOV R159, R166 ;  /* 0x000000a6009f7202 */ /* 0x000fca0000000f00 */
[----:B------:R-:W-:-:S04]  /*19630*/  FADD.FTZ R160, R190, R159 ;  /* 0x0000009fbea07221 */ /* 0x000fc80000010000 */
[----:B------:R-:W-:-:S07]  /*19640*/  IMAD.MOV.U32 R190, RZ, RZ, R160 ;  /* 0x000000ffffbe7224 */ /* 0x000fce00078e00a0 */
[----:B------:R-:W-:Y:S05]  /*19650*/  WARPSYNC.COLLECTIVE R167, `(.L_x_17612) ;  /* 0x00000000a7087348 */ /* 0x000fea0003c00000 */
[----:B------:R0:W1:Y:S02]  /*19660*/  SHFL.BFLY P3, R166, R190, R194, R199 ;  /* 0x0c0000c2bea67389 */ /* 0x00006400000600c7 */
[----:B01----:R-:W-:Y:S01]  /*19670*/  ENDCOLLECTIVE ;  /* 0x000000000000791b */ /* 0x003fe20003800000 */
.L_x_17612:
[----:B------:R-:W-:Y:S02]  /*19680*/  IMAD.MOV.U32 R194, RZ, RZ, 0x4 ;  /* 0x00000004ffc27424 */ /* 0x000fe400078e00ff */
[----:B------:R-:W-:-:S04]  /*19690*/  IMAD.MOV.U32 R159, RZ, RZ, R166 ;  /* 0x000000ffff9f7224 */ /* 0x000fc800078e00a6 */
[----:B------:R-:W-:-:S05]  /*196a0*/  FADD.FTZ R161, R160, R159 ;  /* 0x0000009fa0a17221 */ /* 0x000fca0000010000 */
[----:B------:R-:W-:-:S07]  /*196b0*/  MOV R190, R161 ;  /* 0x000000a100be7202 */ /* 0x000fce0000000f00 */
[----:B------:R-:W-:Y:S05]  /*196c0*/  WARPSYNC.COLLECTIVE R167, `(.L_x_17613) ;  /* 0x00000000a7087348 */ /* 0x000fea0003c00000 */
[----:B------:R0:W1:Y:S02]  /*196d0*/  SHFL.BFLY P3, R166, R190, R194, R199 ;  /* 0x0c0000c2bea67389 */ /* 0x00006400000600c7 */
[----:B01----:R-:W-:Y:S01]  /*196e0*/  ENDCOLLECTIVE ;  /* 0x000000000000791b */ /* 0x003fe20003800000 */
.L_x_17613:
[----:B------:R-:W-:Y:S01]  /*196f0*/  HFMA2.MMA R194, -RZ, RZ, 0, 4.76837158203125e-07 ;  /* 0x00000008ffc27435 */ /* 0x000fe200000001ff */
[----:B------:R-:W-:-:S05]  /*19700*/  MOV R158, R166 ;  /* 0x000000a6009e7202 */ /* 0x000fca0000000f00 */
[----:B------:R-:W-:-:S04]  /*19710*/  FADD.FTZ R164, R161, R158 ;  /* 0x0000009ea1a47221 */ /* 0x000fc80000010000 */
[----:B------:R-:W-:-:S07]  /*19720*/  IMAD.MOV.U32 R190, RZ, RZ, R164 ;  /* 0x000000ffffbe7224 */ /* 0x000fce00078e00a4 */
[----:B------:R-:W-:Y:S05]  /*19730*/  WARPSYNC.COLLECTIVE R167, `(.L_x_17614) ;  /* 0x00000000a7087348 */ /* 0x000fea0003c00000 */
[----:B------:R0:W1:Y:S02]  /*19740*/  SHFL.BFLY P3, R166, R190, R194, R199 ;  /* 0x0c0000c2bea67389 */ /* 0x00006400000600c7 */
[----:B01----:R-:W-:Y:S01]  /*19750*/  ENDCOLLECTIVE ;  /* 0x000000000000791b */ /* 0x003fe20003800000 */
.L_x_17614:
[----:B------:R-:W-:Y:S02]  /*19760*/  IMAD.MOV.U32 R194, RZ, RZ, 0x10 ;  /* 0x00000010ffc27424 */ /* 0x000fe400078e00ff */
[----:B------:R-:W-:-:S04]  /*19770*/  IMAD.MOV.U32 R159, RZ, RZ, R166 ;  /* 0x000000ffff9f7224 */ /* 0x000fc800078e00a6 */
[----:B------:R-:W-:-:S05]  /*19780*/  FADD.FTZ R165, R164, R159 ;  /* 0x0000009fa4a57221 */ /* 0x000fca0000010000 */
[----:B------:R-:W-:-:S07]  /*19790*/  MOV R190, R165 ;  /* 0x000000a500be7202 */ /* 0x000fce0000000f00 */
[----:B------:R-:W-:Y:S05]  /*197a0*/  WARPSYNC.COLLECTIVE R167, `(.L_x_17615) ;  /* 0x00000000a7087348 */ /* 0x000fea0003c00000 */
[----:B------:R0:W1:Y:S02]  /*197b0*/  SHFL.BFLY P3, R166, R190, R194, R199 ;  /* 0x0c0000c2bea67389 */ /* 0x00006400000600c7 */
[----:B01----:R-:W-:Y:S01]  /*197c0*/  ENDCOLLECTIVE ;  /* 0x000000000000791b */ /* 0x003fe20003800000 */
.L_x_17615:
        /* <DEDUP_REMOVED lines=72> */
.L_x_17616:
[----:B------:R-:W-:Y:S02]  /*19c50*/  IMAD.MOV.U32 R194, RZ, RZ, 0x2 ;  /* 0x00000002ffc27424 */ /* 0x000fe400078e00ff */
[----:B------:R-:W-:-:S04]  /*19c60*/  IMAD.MOV.U32 R160, RZ, RZ, R166 ;  /* 0x000000ffffa07224 */ /* 0x000fc800078e00a6 */
[----:B------:R-:W-:-:S05]  /*19c70*/  FADD.FTZ R160, R159, R160 ;  /* 0x000000a09fa07221 */ /* 0x000fca0000010000 */
[----:B------:R-:W-:-:S07]  /*19c80*/  MOV R190, R160 ;  /* 0x000000a000be7202 */ /* 0x000fce0000000f00 */
[----:B------:R-:W-:Y:S05]  /*19c90*/  WARPSYNC.COLLECTIVE R167, `(.L_x_17617) ;  /* 0x00000000a7087348 */ /* 0x000fea0003c00000 */
[----:B------:R0:W1:Y:S02]  /*19ca0*/  SHFL.BFLY P3, R166, R190, R194, R199 ;  /* 0x0c0000c2bea67389 */ /* 0x00006400000600c7 */
[----:B01----:R-:W-:Y:S01]  /*19cb0*/  ENDCOLLECTIVE ;  /* 0x000000000000791b */ /* 0x003fe20003800000 */
.L_x_17617:
[----:B------:R-:W-:Y:S01]  /*19cc0*/  HFMA2.MMA R194, -RZ, RZ, 0, 2.384185791015625e-07 ;  /* 0x00000004ffc27435 */ /* 0x000fe200000001ff */
[----:B------:R-:W-:-:S05]  /*19cd0*/  MOV R161, R166 ;  /* 0x000000a600a17202 */ /* 0x000fca0000000f00 */
[----:B------:R-:W-:-:S04]  /*19ce0*/  FADD.FTZ R161, R160, R161 ;  /* 0x000000a1a0a17221 */ /* 0x000fc80000010000 */
[----:B------:R-:W-:-:S07]  /*19cf0*/  IMAD.MOV.U32 R190, RZ, RZ, R161 ;  /* 0x000000ffffbe7224 */ /* 0x000fce00078e00a1 */
[----:B------:R-:W-:Y:S05]  /*19d00*/  WARPSYNC.COLLECTIVE R167, `(.L_x_17618) ;  /* 0x00000000a7087348 */ /* 0x000fea0003c00000 */
[----:B------:R0:W1:Y:S02]  /*19d10*/  SHFL.BFLY P3, R166, R190, R194, R199 ;  /* 0x0c0000c2bea67389 */ /* 0x00006400000600c7 */
[----:B01----:R-:W-:Y:S01]  /*19d20*/  ENDCOLLECTIVE ;  /* 0x000000000000791b */ /* 0x003fe20003800000 */
.L_x_17618:
[----:B------:R-:W-:Y:S02]  /*19d30*/  IMAD.MOV.U32 R194, RZ, RZ, 0x8 ;  /* 0x00000008ffc27424 */ /* 0x000fe400078e00ff */
[----:B------:R-:W-:-:S04]  /*19d40*/  IMAD.MOV.U32 R164, RZ, RZ, R166 ;  /* 0x000000ffffa47224 */ /* 0x000fc800078e00a6 */
[----:B------:R-:W-:-:S05]  /*19d50*/  FADD.FTZ R164, R161, R164 ;  /* 0x000000a4a1a47221 */ /* 0x000fca0000010000 */
[----:B------:R-:W-:-:S07]  /*19d60*/  MOV R190, R164 ;  /* 0x000000a400be7202 */ /* 0x000fce0000000f00 */
[----:B------:R-:W-:Y:S05]  /*19d70*/  WARPSYNC.COLLECTIVE R167, `(.L_x_17619) ;  /* 0x00000000a7087348 */ /* 0x000fea0003c00000 */
[----:B------:R0:W1:Y:S02]  /*19d80*/  SHFL.BFLY P3, R166, R190, R194, R199 ;  /* 0x0c0000c2bea67389 */ /* 0x00006400000600c7 */
[----:B01----:R-:W-:Y:S01]  /*19d90*/  ENDCOLLECTIVE ;  /* 0x000000000000791b */ /* 0x003fe20003800000 */
.L_x_17619:
[----:B------:R-:W-:Y:S01]  /*19da0*/  HFMA2.MMA R194, -RZ, RZ, 0, 9.5367431640625e-07 ;  /* 0x00000010ffc27435 */ /* 0x000fe200000001ff */
[----:B------:R-:W-:-:S05]  /*19db0*/  MOV R165, R166 ;  /* 0x000000a600a57202 */ /* 0x000fca0000000f00 */
[----:B------:R-:W-:-:S04]  /*19dc0*/  FADD.FTZ R165, R164, R165 ;  /* 0x000000a5a4a57221 */ /* 0x000fc80000010000 */
[----:B------:R-:W-:-:S07]  /*19dd0*/  IMAD.MOV.U32 R190, RZ, RZ, R165 ;  /* 0x000000ffffbe7224 */ /* 0x000fce00078e00a5 */
[----:B------:R-:W-:Y:S05]  /*19de0*/  WARPSYNC.COLLECTIVE R167, `(.L_x_17620) ;  /* 0x00000000a7087348 */ /* 0x000fea0003c00000 */
[----:B------:R0:W1:Y:S02]  /*19df0*/  SHFL.BFLY P3, R166, R190, R194, R199 ;  /* 0x0c0000c2bea67389 */ /* 0x00006400000600c7 */
[----:B01----:R-:W-:Y:S01]  /*19e00*/  ENDCOLLECTIVE ;  /* 0x000000000000791b */ /* 0x003fe20003800000 */
.L_x_17620:
[----:B------:R-:W-:Y:S05]  /*19e10*/  BRA `(.L_x_17621) ;  /* 0xffffffe000cc7947 */ /* 0x000fea000383ffff */
.L_x_17622:
        /* <DEDUP_REMOVED lines=14> */
.L_x_27073:


//--------------------- .text._ZN10layer_norm31ln_parallel_residual_fwd_kernelINS_13Kernel_traitsI6__halfS2_fS2_fjLj4096ELj1ELj1ELj4ELj16ENS_18Kernel_traits_baseILj4096ES2_S2_fS2_fjLj128EEEEELb1ELb1ELb0EEEvNS_9FwdParamsE --------------------------
	.section	.text._ZN10layer_norm31ln_parallel_residual_fwd_kernelINS_13Kernel_traitsI6__halfS2_fS2_fjLj4096ELj1ELj1ELj4ELj16ENS_18Kernel_traits_baseILj4096ES2_S2_fS2_fjLj128EEEEELb1ELb1ELb0EEEvNS_9FwdParamsE,"ax",@progbits
	.align	128
        .global         _ZN10layer_norm31ln_parallel_residual_fwd_kernelINS_13Kernel_traitsI6__halfS2_fS2_fjLj4096ELj1ELj1ELj4ELj16ENS_18Kernel_traits_baseILj4096ES2_S2_fS2_fjLj128EEEEELb1ELb1ELb0EEEvNS_9FwdParamsE
        .type           _ZN10layer_norm31ln_parallel_residual_fwd_kernelINS_13Kernel_traitsI6__halfS2_fS2_fjLj4096ELj1ELj1ELj4ELj16ENS_18Kernel_traits_baseILj4096ES2_S2_fS2_fjLj128EEEEELb1ELb1ELb0EEEvNS_9FwdParamsE,@function
        .size           _ZN10layer_norm31ln_parallel_residual_fwd_kernelINS_13Kernel_traitsI6__halfS2_fS2_fjLj4096ELj1ELj1ELj4ELj16ENS_18Kernel_traits_baseILj4096ES2_S2_fS2_fjLj128EEEEELb1ELb1ELb0EEEvNS_9FwdParamsE,(.L_x_27074 - _ZN10layer_norm31ln_parallel_residual_fwd_kernelINS_13Kernel_traitsI6__halfS2_fS2_fjLj4096ELj1ELj1ELj4ELj16ENS_18Kernel_traits_baseILj4096ES2_S2_fS2_fjLj128EEEEELb1ELb1ELb0EEEvNS_9FwdParamsE)
        .other          _ZN10layer_norm31ln_parallel_residual_fwd_kernelINS_13Kernel_traitsI6__halfS2_fS2_fjLj4096ELj1ELj1ELj4ELj16ENS_18Kernel_traits_baseILj4096ES2_S2_fS2_fjLj128EEEEELb1ELb1ELb0EEEvNS_9FwdParamsE,@"STO_CUDA_ENTRY STV_DEFAULT"
_ZN10layer_norm31ln_parallel_residual_fwd_kernelINS_13Kernel_traitsI6__halfS2_fS2_fjLj4096ELj1ELj1ELj4ELj16ENS_18Kernel_traits_baseILj4096ES2_S2_fS2_fjLj128EEEEELb1ELb1ELb0EEEvNS_9FwdParamsE:
.text._ZN10layer_norm31ln_parallel_residual_fwd_kernelINS_13Kernel_traitsI6__halfS2_fS2_fjLj4096ELj1ELj1ELj4ELj16ENS_18Kernel_traits_baseILj4096ES2_S2_fS2_fjLj128EEEEELb1ELb1ELb0EEEvNS_9FwdParamsE:
        /* <DEDUP_REMOVED lines=68> */
[----:B------:R-:W-:Y:S02]  /*0440*/  LEA.HI R56, R3, R56, RZ, 0x3 ;  /* 0x0000003803387211 */ /* 0x000fe400078f18ff */
[----:B------:R-:W-:-:S04]  /*0450*/  LOP3.LUT R3, R13, 0x7f, RZ, 0x3c, !PT ;  /* 0x0000007f0d037812 */ /* 0x000fc800078e3cff */
[----:B------:R-:W-:-:S04]  /*0460*/  LEA.HI.SX32 R28, R56, R3, 0x1d ;  /* 0x00000003381c7211 */ /* 0x000fc800078feaff */
[C---:B------:R-:W-:Y:S02]  /*0470*/  LOP3.LUT P5, RZ, R28.reuse, 0xffffff80, RZ, 0xc0, !PT ;  /* 0xffffff801cff7812 */ /* 0x040fe400078ac0ff */
[C---:B------:R-:W-:Y:S01]  /*0480*/  ISETP.GE.U32.AND P4, PT, R28.reuse, 0x100, PT ;  /* 0x000001001c00780c */ /* 0x040fe20003f86070 */
        /* <DEDUP_REMOVED lines=38> */
.L_x_17624:
[----:B------:R-:W-:Y:S05]  /*06f0*/  BSYNC B0 ;  /* 0x0000000000007941 */ /* 0x000fea0003800000 */
.L_x_17623:
        /* <DEDUP_REMOVED lines=14> */
.L_x_17626:
[----:B------:R-:W-:Y:S05]  /*07e0*/  BSYNC B0 ;  /* 0x0000000000007941 */ /* 0x000fea0003800000 */
.L_x_17625:
        /* <DEDUP_REMOVED lines=14> */
.L_x_17628:
[----:B------:R-:W-:Y:S05]  /*08d0*/  BSYNC B0 ;  /* 0x0000000000007941 */ /* 0x000fea0003800000 */
.L_x_17627:
        /* <DEDUP_REMOVED lines=13> */
.L_x_17630:
[----:B------:R-:W-:Y:S05]  /*09b0*/  BSYNC B0 ;  /* 0x0000000000007941 */ /* 0x000fea0003800000 */
.L_x_17629:
[----:B------:R-:W-:Y:S01]  /*09c0*/  ULDC UR8, c[0x0][0x214] ;  /* 0x0000850000087ab9 */ /* 0x000fe20000000800 */
[----:B------:R-:W-:Y:S02]  /*09d0*/  LOP3.LUT R136, R15, UR35, R8, 0x96, !PT ;  /* 0x000000230f887c12 */ /* 0x000fe4000f8e9608 */
[----:B------:R-:W-:-:S13]  /*09e0*/  ISETP.GE.AND P0, PT, R26, UR8, PT ;  /* 0x000000081a007c0c */ /* 0x000fda000bf06270 */
[----:B------:R-:W-:Y:S05]  /*09f0*/  @P0 EXIT ;  /* 0x000000000000094d */ /* 0x000fea0003800000 */
[----:B------:R-:W-:Y:S01]  /*0a00*/  SHF.R.S32.HI R56, RZ, 0x3, R56 ;  /* 0x00000003ff387819 */ /* 0x000fe20000011438 */
[--C-:B-----5:R-:W-:Y:S01]  /*0a10*/  HADD2.F32 R103, -RZ, R32.reuse.H0_H0 ;  /* 0x20000020ff677230 */ /* 0x120fe20000004100 */
[----:B------:R-:W-:Y:S01]  /*0a20*/  LOP3.LUT R132, R132, 0x3, RZ, 0xc0, !PT ;  /* 0x0000000384847812 */ /* 0x000fe200078ec0ff */
[----:B------:R-:W-:Y:S01]  /*0a30*/  HADD2.F32 R107, -RZ, R32.H1_H1 ;  /* 0x30000020ff6b7230 */ /* 0x000fe20000004100 */
[----:B------:R-:W-:Y:S01]  /*0a40*/  LOP3.LUT R32, R56, 0x7f, RZ, 0xc0, !PT ;  /* 0x0000007f38207812 */ /* 0x000fe200078ec0ff */
[--C-:B------:R-:W-:Y:S01]  /*0a50*/  HADD2.F32 R106, -RZ, R33.reuse.H0_H0 ;  /* 0x20000021ff6a7230 */ /* 0x100fe20000004100 */
[----:B------:R-:W-:Y:S01]  /*0a60*/  SHF.R.U32.HI R56, RZ, 0x2, R56 ;  /* 0x00000002ff387819 */ /* 0x000fe20000011638 */
[----:B------:R-:W-:Y:S01]  /*0a70*/  HADD2.F32 R109, -RZ, R33.H1_H1 ;  /* 0x30000021ff6d7230 */ /* 0x000fe20000004100 */
[C---:B------:R-:W-:Y:S01]  /*0a80*/  LOP3.LUT R33, R81.reuse, 0x60, RZ, 0xc0, !PT ;  /* 0x0000006051217812 */ /* 0x040fe200078ec0ff */
        /* <DEDUP_REMOVED lines=11> */
[----:B------:R-:W-:Y:S01]  /*0b40*/  ULDC.U8 UR10, c[0x0][0x2a0] ;  /* 0x0000a800000a7ab9 */ /* 0x000fe20000000000 */
[----:B------:R-:W-:Y:S01]  /*0b50*/  IMAD.IADD R33, R33, 0x1, R56 ;  /* 0x0000000121217824 */ /* 0x000fe200078e0238 */
[----:B------:R-:W-:Y:S01]  /*0b60*/  VIADDMNMX R41, R32, -R41, RZ, !PT ;  /* 0x8000002920297246 */ /* 0x000fe200078001ff */
[----:B------:R-:W-:Y:S01]  /*0b70*/  IMAD R130, R130, -0x2daee0ad, RZ ;  /* 0xd2511f5382827824 */ /* 0x000fe200078e02ff */
[----:B------:R-:W-:Y:S01]  /*0b80*/  ULDC UR38, c[0x0][0x218] ;  /* 0x0000860000267ab9 */ /* 0x000fe20000000800 */
[----:B------:R-:W-:Y:S01]  /*0b90*/  IMAD.SHL.U32 R33, R33, 0x8, RZ ;  /* 0x0000000821217824 */ /* 0x000fe200078e00ff */
[----:B------:R-:W-:Y:S01]  /*0ba0*/  VIMNMX R41, R41, 0x20, PT ;  /* 0x0000002029297848 */ /* 0x000fe20003fe0100 */
[----:B------:R-:W-:Y:S01]  /*0bb0*/  IMAD R129, R129, -0x326172a9, RZ ;  /* 0xcd9e8d5781817824 */ /* 0x000fe200078e02ff */
[----:B------:R-:W-:Y:S01]  /*0bc0*/  ULDC UR11, c[0x0][0x290] ;  /* 0x0000a400000b7ab9 */ /* 0x000fe20000000800 */
[----:B------:R-:W-:Y:S01]  /*0bd0*/  IMAD.HI.U32 R32, R136, -0x326172a9, RZ ;  /* 0xcd9e8d5788207827 */ /* 0x000fe200078e00ff */
[----:B------:R-:W-:Y:S01]  /*0be0*/  I2FP.F32.U32 R33, R33 ;  /* 0x0000002100217245 */ /* 0x000fe20000201000 */
[----:B------:R-:W-:Y:S01]  /*0bf0*/  ULDC.64 UR8, c[0x0][0x230] ;  /* 0x00008c0000087ab9 */ /* 0x000fe20000000a00 */
[----:B------:R-:W-:Y:S01]  /*0c00*/  IADD3 R41, R56, R41, RZ ;  /* 0x0000002938297210 */ /* 0x000fe20007ffe0ff */
[----:B------:R-:W-:Y:S01]  /*0c10*/  IMAD.HI.U32 R35, R134, -0x2daee0ad, RZ ;  /* 0xd2511f5386237827 */ /* 0x000fe200078e00ff */
[----:B------:R0:W1:Y:S01]  /*0c20*/  MUFU.RCP R135, R33 ;  /* 0x0000002100877308 */ /* 0x0000620000001000 */
[----:B------:R-:W-:Y:S01]  /*0c30*/  LOP3.LUT R129, R32, UR36, R129, 0x96, !PT ;  /* 0x0000002420817c12 */ /* 0x000fe2000f8e9681 */
[----:B------:R-:W-:Y:S01]  /*0c40*/  UISETP.NE.AND UP0, UPT, UR10, URZ, UPT ;  /* 0x0000003f0a00728c */ /* 0x000fe2000bf05270 */
[--C-:B------:R-:W-:Y:S01]  /*0c50*/  HADD2.F32 R27, -RZ, R16.reuse.H0_H0 ;  /* 0x20000010ff1b7230 */ /* 0x100fe20000004100 */
[----:B------:R-:W-:Y:S01]  /*0c60*/  LOP3.LUT R130, R35, UR37, R130, 0x96, !PT ;  /* 0x0000002523827c12 */ /* 0x000fe2000f8e9682 */
        /* <DEDUP_REMOVED lines=61> */
[----:B01----:R-:W-:-:S07]  /*1040*/  IMAD.MOV.U32 R131, RZ, RZ, RZ ;  /* 0x000000ffff837224 */ /* 0x003fce00078e00ff */
.L_x_18163:
        /* <DEDUP_REMOVED lines=35> */
.L_x_17634:
[----:B------:R-:W-:-:S07]  /*1280*/  MOV R142, R136 ;  /* 0x00000088008e7202 */ /* 0x000fce0000000f00 */
.L_x_17635:
[----:B------:R-:W-:Y:S05]  /*1290*/  BSYNC B1 ;  /* 0x0000000000017941 */ /* 0x000fea0003800000 */
.L_x_17633:
        /* <DEDUP_REMOVED lines=16> */
.L_x_17639:
[----:B------:R-:W-:Y:S05]  /*13a0*/  BSYNC B2 ;  /* 0x0000000000027941 */ /* 0x000fea0003800000 */
.L_x_17638:
        /* <DEDUP_REMOVED lines=44> */
.L_x_17637:
[----:B------:R-:W-:Y:S05]  /*1670*/  BSYNC B1 ;  /* 0x0000000000017941 */ /* 0x000fea0003800000 */
.L_x_17636:
        /* <DEDUP_REMOVED lines=19> */
.L_x_17640:
        /* <DEDUP_REMOVED lines=12> */
.L_x_17643:
[----:B------:R-:W-:-:S07]  /*1870*/  MOV R45, R136 ;  /* 0x00000088002d7202 */ /* 0x000fce0000000f00 */
.L_x_17644:
[----:B------:R-:W-:Y:S05]  /*1880*/  BSYNC B1 ;  /* 0x0000000000017941 */ /* 0x000fea0003800000 */
.L_x_17642:
        /* <DEDUP_REMOVED lines=16> */
.L_x_17648:
[----:B------:R-:W-:Y:S05]  /*1990*/  BSYNC B2 ;  /* 0x0000000000027941 */ /* 0x000fea0003800000 */
.L_x_17647:
        /* <DEDUP_REMOVED lines=44> */
.L_x_17646:
[----:B------:R-:W-:Y:S05]  /*1c60*/  BSYNC B1 ;  /* 0x0000000000017941 */ /* 0x000fea0003800000 */
.L_x_17645:
        /* <DEDUP_REMOVED lines=9> */
.L_x_17641:
        /* <DEDUP_REMOVED lines=12> */
.L_x_17650:
[----:B------:R-:W-:-:S07]  /*1dc0*/  MOV R45, R136 ;  /* 0x00000088002d7202 */ /* 0x000fce0000000f00 */
.L_x_17651:
[----:B------:R-:W-:Y:S05]  /*1dd0*/  BSYNC B1 ;  /* 0x0000000000017941 */ /* 0x000fea0003800000 */
.L_x_17649:
        /* <DEDUP_REMOVED lines=16> */
.L_x_17655:
[----:B------:R-:W-:Y:S05]  /*1ee0*/  BSYNC B2 ;  /* 0x0000000000027941 */ /* 0x000fea0003800000 */
.L_x_17654:
        /* <DEDUP_REMOVED lines=44> */
.L_x_17653:
[----:B------:R-:W-:Y:S05]  /*21b0*/  BSYNC B1 ;  /* 0x0000000000017941 */ /* 0x000fea0003800000 */
.L_x_17652:
        /* <DEDUP_REMOVED lines=14> */
.L_x_17656:
        /* <DEDUP_REMOVED lines=12> */
.L_x_17659:
[----:B------:R-:W-:-:S07]  /*2360*/  IMAD.MOV.U32 R48, RZ, RZ, R136 ;  /* 0x000000ffff307224 */ /* 0x000fce00078e0088 */
.L_x_17660:
[----:B------:R-:W-:Y:S05]  /*2370*/  BSYNC B1 ;  /* 0x0000000000017941 */ /* 0x000fea0003800000 */
.L_x_17658:
        /* <DEDUP_REMOVED lines=16> */
.L_x_17664:
[----:B------:R-:W-:Y:S05]  /*2480*/  BSYNC B2 ;  /* 0x0000000000027941 */ /* 0x000fea0003800000 */
.L_x_17663:
        /* <DEDUP_REMOVED lines=44> */
.L_x_17662:
[----:B------:R-:W-:Y:S05]  /*2750*/  BSYNC B1 ;  /* 0x0000000000017941 */ /* 0x000fea0003800000 */
.L_x_17661:
        /* <DEDUP_REMOVED lines=9> */
.L_x_17657:
        /* <DEDUP_REMOVED lines=12> */
.L_x_17666:
[----:B------:R-:W-:-:S07]  /*28b0*/  IMAD.MOV.U32 R48, RZ, RZ, R136 ;  /* 0x000000ffff307224 */ /* 0x000fce00078e0088 */
.L_x_17667:
[----:B------:R-:W-:Y:S05]  /*28c0*/  BSYNC B1 ;  /* 0x0000000000017941 */ /* 0x000fea0003800000 */
.L_x_17665:
        /* <DEDUP_REMOVED lines=16> */
.L_x_17671:
[----:B------:R-:W-:Y:S05]  /*29d0*/  BSYNC B2 ;  /* 0x0000000000027941 */ /* 0x000fea0003800000 */
.L_x_17670:
        /* <DEDUP_REMOVED lines=44> */
.L_x_17669:
[----:B------:R-:W-:Y:S05]  /*2ca0*/  BSYNC B1 ;  /* 0x0000000000017941 */ /* 0x000fea0003800000 */
.L_x_17668:
        /* <DEDUP_REMOVED lines=14> */
.L_x_17672:
        /* <DEDUP_REMOVED lines=12> */
.L_x_17675:
[----:B------:R-:W-:-:S07]  /*2e50*/  IMAD.MOV.U32 R47, RZ, RZ, R136 ;  /* 0x000000ffff2f7224 */ /* 0x000fce00078e0088 */
.L_x_17676:
[----:B------:R-:W-:Y:S05]  /*2e60*/  BSYNC B1 ;  /* 0x0000000000017941 */ /* 0x000fea0003800000 */
.L_x_17674:
        /* <DEDUP_REMOVED lines=16> */
.L_x_17680:
[----:B------:R-:W-:Y:S05]  /*2f70*/  BSYNC B2 ;  /* 0x0000000000027941 */ /* 0x000fea0003800000 */
.L_x_17679:
        /* <DEDUP_REMOVED lines=44> */
.L_x_17678:
[----:B------:R-:W-:Y:S05]  /*3240*/  BSYNC B1 ;  /* 0x0000000000017941 */ /* 0x000fea0003800000 */
.L_x_17677:
        /* <DEDUP_REMOVED lines=9> */
.L_x_17673:
        /* <DEDUP_REMOVED lines=12> */
.L_x_17682:
[----:B------:R-:W-:-:S07]  /*33a0*/  IMAD.MOV.U32 R47, RZ, RZ, R136 ;  /* 0x000000ffff2f7224 */ /* 0x000fce00078e0088 */
.L_x_17683:
[----:B------:R-:W-:Y:S05]  /*33b0*/  BSYNC B1 ;  /* 0x0000000000017941 */ /* 0x000fea0003800000 */
.L_x_17681:
        /* <DEDUP_REMOVED lines=16> */
.L_x_17687:
[----:B------:R-:W-:Y:S05]  /*34c0*/  BSYNC B2 ;  /* 0x0000000000027941 */ /* 0x000fea0003800000 */
.L_x_17686:
        /* <DEDUP_REMOVED lines=44> */
.L_x_17685:
[----:B------:R-:W-:Y:S05]  /*3790*/  BSYNC B1 ;  /* 0x0000000000017941 */ /* 0x000fea0003800000 */
.L_x_17684:
        /* <DEDUP_REMOVED lines=14> */
.L_x_17688:
        /* <DEDUP_REMOVED lines=12> */
.L_x_17691:
[----:B------:R-:W-:-:S07]  /*3940*/  MOV R121, R136 ;  /* 0x0000008800797202 */ /* 0x000fce0000000f00 */
.L_x_17692:
[----:B------:R-:W-:Y:S05]  /*3950*/  BSYNC B1 ;  /* 0x0000000000017941 */ /* 0x000fea0003800000 */
.L_x_17690:
        /* <DEDUP_REMOVED lines=16> */
.L_x_17696:
[----:B------:R-:W-:Y:S05]  /*3a60*/  BSYNC B2 ;  /* 0x0000000000027941 */ /* 0x000fea0003800000 */
.L_x_17695:
        /* <DEDUP_REMOVED lines=44> */
.L_x_17694:
[----:B------:R-:W-:Y:S05]  /*3d30*/  BSYNC B1 ;  /* 0x0000000000017941 */ /* 0x000fea0003800000 */
.L_x_17693:
        /* <DEDUP_REMOVED lines=9> */
.L_x_17689:
        /* <DEDUP_REMOVED lines=12> */
.L_x_17698:
[----:B------:R-:W-:-:S07]  /*3e90*/  MOV R132, R136 ;  /* 0x0000008800847202 */ /* 0x000fce0000000f00 */
.L_x_17699:
[----:B------:R-:W-:Y:S05]  /*3ea0*/  BSYNC B1 ;  /* 0x0000000000017941 */ /* 0x000fea0003800000 */
.L_x_17697:
        /* <DEDUP_REMOVED lines=16> */
.L_x_17703:
[----:B------:R-:W-:Y:S05]  /*3fb0*/  BSYNC B2 ;  /* 0x0000000000027941 */ /* 0x000fea0003800000 */
.L_x_17702:
        /* <DEDUP_REMOVED lines=44> */
.L_x_17701:
[----:B------:R-:W-:Y:S05]  /*4280*/  BSYNC B1 ;  /* 0x0000000000017941 */ /* 0x000fea0003800000 */
.L_x_17700:
        /* <DEDUP_REMOVED lines=14> */
.L_x_17704:
        /* <DEDUP_REMOVED lines=12> */
.L_x_17707:
[----:B------:R-:W-:-:S07]  /*4430*/  IMAD.MOV.U32 R49, RZ, RZ, R136 ;  /* 0x000000ffff317224 */ /* 0x000fce00078e0088 */
.L_x_17708:
[----:B------:R-:W-:Y:S05]  /*4440*/  BSYNC B1 ;  /* 0x0000000000017941 */ /* 0x000fea0003800000 */
.L_x_17706:
        /* <DEDUP_REMOVED lines=16> */
.L_x_17712:
[----:B------:R-:W-:Y:S05]  /*4550*/  BSYNC B2 ;  /* 0x0000000000027941 */ /* 0x000fea0003800000 */
.L_x_17711:
        /* <DEDUP_REMOVED lines=44> */
.L_x_17710:
[----:B------:R-:W-:Y:S05]  /*4820*/  BSYNC B1 ;  /* 0x0000000000017941 */ /* 0x000fea0003800000 */
.L_x_17709:
        /* <DEDUP_REMOVED lines=9> */
.L_x_17705:
        /* <DEDUP_REMOVED lines=12> */
.L_x_17714:
[----:B------:R-:W-:-:S07]  /*4980*/  IMAD.MOV.U32 R49, RZ, RZ, R136 ;  /* 0x000000ffff317224 */ /* 0x000fce00078e0088 */
.L_x_17715:
[----:B------:R-:W-:Y:S05]  /*4990*/  BSYNC B1 ;  /* 0x0000000000017941 */ /* 0x000fea0003800000 */
.L_x_17713:
        /* <DEDUP_REMOVED lines=16> */
.L_x_17719:
[----:B------:R-:W-:Y:S05]  /*4aa0*/  BSYNC B2 ;  /* 0x0000000000027941 */ /* 0x000fea0003800000 */
.L_x_17718:
        /* <DEDUP_REMOVED lines=44> */
.L_x_17717:
[----:B------:R-:W-:Y:S05]  /*4d70*/  BSYNC B1 ;  /* 0x0000000000017941 */ /* 0x000fea0003800000 */
.L_x_17716:
        /* <DEDUP_REMOVED lines=12> */
.L_x_17720:
        /* <DEDUP_REMOVED lines=12> */
.L_x_17723:
[----:B------:R-:W-:-:S07]  /*4f00*/  IMAD.MOV.U32 R50, RZ, RZ, R136 ;  /* 0x000000ffff327224 */ /* 0x000fce00078e0088 */
.L_x_17724:
[----:B------:R-:W-:Y:S05]  /*4f10*/  BSYNC B1 ;  /* 0x0000000000017941 */ /* 0x000fea0003800000 */
.L_x_17722:
        /* <DEDUP_REMOVED lines=16> */
.L_x_17728:
[----:B------:R-:W-:Y:S05]  /*5020*/  BSYNC B2 ;  /* 0x0000000000027941 */ /* 0x000fea0003800000 */
.L_x_17727:
        /* <DEDUP_REMOVED lines=44> */
.L_x_17726:
[----:B------:R-:W-:Y:S05]  /*52f0*/  BSYNC B1 ;  /* 0x0000000000017941 */ /* 0x000fea0003800000 */
.L_x_17725:
        /* <DEDUP_REMOVED lines=9> */
.L_x_17721:
        /* <DEDUP_REMOVED lines=12> */
.L_x_17730:
[----:B------:R-:W-:-:S07]  /*5450*/  IMAD.MOV.U32 R50, RZ, RZ, R136 ;  /* 0x000000ffff327224 */ /* 0x000fce00078e0088 */
.L_x_17731:
[----:B------:R-:W-:Y:S05]  /*5460*/  BSYNC B1 ;  /* 0x0000000000017941 */ /* 0x000fea0003800000 */
.L_x_17729:
        /* <DEDUP_REMOVED lines=16> */
.L_x_17735:
[----:B------:R-:W-:Y:S05]  /*5570*/  BSYNC B2 ;  /* 0x0000000000027941 */ /* 0x000fea0003800000 */
.L_x_17734:
        /* <DEDUP_REMOVED lines=44> */
.L_x_17733:
[----:B------:R-:W-:Y:S05]  /*5840*/  BSYNC B1 ;  /* 0x0000000000017941 */ /* 0x000fea0003800000 */
.L_x_17732:
        /* <DEDUP_REMOVED lines=12> */
.L_x_17736:
        /* <DEDUP_REMOVED lines=12> */
.L_x_17739:
[----:B------:R-:W-:-:S07]  /*59d0*/  MOV R124, R136 ;  /* 0x00000088007c7202 */ /* 0x000fce0000000f00 */
.L_x_17740:
[----:B------:R-:W-:Y:S05]  /*59e0*/  BSYNC B1 ;  /* 0x0000000000017941 */ /* 0x000fea0003800000 */
.L_x_17738:
        /* <DEDUP_REMOVED lines=16> */
.L_x_17744:
[----:B------:R-:W-:Y:S05]  /*5af0*/  BSYNC B2 ;  /* 0x0000000000027941 */ /* 0x000fea0003800000 */
.L_x_17743:
        /* <DEDUP_REMOVED lines=44> */
.L_x_17742:
[----:B------:R-:W-:Y:S05]  /*5dc0*/  BSYNC B1 ;  /* 0x0000000000017941 */ /* 0x000fea0003800000 */
.L_x_17741:
        /* <DEDUP_REMOVED lines=9> */
.L_x_17737:
        /* <DEDUP_REMOVED lines=12> */
.L_x_17746:
[----:B------:R-:W-:-:S07]  /*5f20*/  MOV R132, R136 ;  /* 0x0000008800847202 */ /* 0x000fce0000000f00 */
.L_x_17747:
[----:B------:R-:W-:Y:S05]  /*5f30*/  BSYNC B1 ;  /* 0x0000000000017941 */ /* 0x000fea0003800000 */
.L_x_17745:
        /* <DEDUP_REMOVED lines=16> */
.L_x_17751:
[----:B------:R-:W-:Y:S05]  /*6040*/  BSYNC B2 ;  /* 0x0000000000027941 */ /* 0x000fea0003800000 */
.L_x_17750:
        /* <DEDUP_REMOVED lines=44> */
.L_x_17749:
[----:B------:R-:W-:Y:S05]  /*6310*/  BSYNC B1 ;  /* 0x0000000000017941 */ /* 0x000fea0003800000 */
.L_x_17748:
        /* <DEDUP_REMOVED lines=12> */
.L_x_17752:
        /* <DEDUP_REMOVED lines=12> */
.L_x_17755:
[----:B------:R-:W-:-:S07]  /*64a0*/  IMAD.MOV.U32 R125, RZ, RZ, R136 ;  /* 0x000000ffff7d7224 */ /* 0x000fce00078e0088 */
.L_x_17756:
[----:B------:R-:W-:Y:S05]  /*64b0*/  BSYNC B1 ;  /* 0x0000000000017941 */ /* 0x000fea0003800000 */
.L_x_17754:
        /* <DEDUP_REMOVED lines=16> */
.L_x_17760:
[----:B------:R-:W-:Y:S05]  /*65c0*/  BSYNC B2 ;  /* 0x0000000000027941 */ /* 0x000fea0003800000 */
.L_x_17759:
        /* <DEDUP_REMOVED lines=44> */
.L_x_17758:
[----:B------:R-:W-:Y:S05]  /*6890*/  BSYNC B1 ;  /* 0x0000000000017941 */ /* 0x000fea0003800000 */
.L_x_17757:
        /* <DEDUP_REMOVED lines=9> */
.L_x_17753:
        /* <DEDUP_REMOVED lines=11> */
[----:B------:R-:W-:Y:S01]  /*69e0*/  SEL R145, RZ, 0x1, P5 ;  /* 0x00000001ff917807 */ /* 0x000fe20002800000 */
[----:B------:R-:W-:Y:S01]  /*69f0*/  IMAD.WIDE.U32 R78, R78, 0x10000, RZ ;  /* 0x000100004e4e7825 */ /* 0x000fe200078e00ff */
[----:B------:R-:W-:Y:S02]  /*6a00*/  LOP3.LUT R141, R141, R77, R142, 0xfe, !PT ;  /* 0x0000004d8d8d7212 */ /* 0x000fe400078efe8e */
[----:B------:R-:W-:Y:S01]  /*6a10*/  LEA R142, P1, R137, UR12, 0x5 ;  /* 0x0000000c898e7c11 */ /* 0x000fe2000f8228ff */
[----:B------:R-:W-:Y:S01]  /*6a20*/  IMAD.WIDE.U32 R76, R76, 0x100, RZ ;  /* 0x000001004c4c7825 */ /* 0x000fe200078e00ff */
[----:B------:R-:W-:-:S02]  /*6a30*/  LOP3.LUT R145, R139, R141, R145, 0xfe, !PT ;  /* 0x0000008d8b917212 */ /* 0x000fc400078efe91 */
[----:B------:R-:W-:Y:S01]  /*6a40*/  LOP3.LUT P2, RZ, R0, 0x10, RZ, 0xc0, !PT ;  /* 0x0000001000ff7812 */ /* 0x000fe2000784c0ff */
[C---:B------:R-:W-:Y:S01]  /*6a50*/  IMAD.SHL.U32 R141, R137.reuse, 0x8, RZ ;  /* 0x00000008898d7824 */ /* 0x040fe200078e00ff */
[----:B------:R-:W-:Y:S02]  /*6a60*/  LOP3.LUT R138, R76, R138, R78, 0xfe, !PT ;  /* 0x0000008a4c8a7212 */ /* 0x000fe400078efe4e */
[C---:B------:R-:W-:Y:S02]  /*6a70*/  LEA.HI.X R143, R137.reuse, UR13, RZ, 0x5, P1 ;  /* 0x0000000d898f7c11 */ /* 0x040fe400088f2cff */
[----:B------:R-:W-:Y:S02]  /*6a80*/  SHF.L.U64.HI R144, R137, 0x3, RZ ;  /* 0x0000000389907819 */ /* 0x000fe400000102ff */
[----:B------:R-:W-:Y:S01]  /*6a90*/  IADD3 R76, P1, R141, UR14, RZ ;  /* 0x0000000e8d4c7c10 */ /* 0x000fe2000ff3e0ff */
[----:B------:R0:W-:Y:S01]  /*6aa0*/  STG.E.128 desc[UR4][R142.64], R44 ;  /* 0x0000002c8e007986 */ /* 0x0001e2000c101d04 */
[----:B------:R-:W-:-:S02]  /*6ab0*/  SEL R139, RZ, 0x1, P2 ;  /* 0x00000001ff8b7807 */ /* 0x000fc40001000000 */
        /* <DEDUP_REMOVED lines=26> */
.L_x_17761:
[----:B------:R-:W-:-:S07]  /*6c60*/  IADD3 R141, R137, 0x80, RZ ;  /* 0x00000080898d7810 */ /* 0x000fce0007ffe0ff */
.L_x_17632:
[----:B------:R-:W-:Y:S05]  /*6c70*/  BSYNC B0 ;  /* 0x0000000000007941 */ /* 0x000fea0003800000 */
.L_x_17631:
        /* <DEDUP_REMOVED lines=30> */
.L_x_17765:
[----:B------:R-:W-:-:S07]  /*6e60*/  IMAD.MOV.U32 R142, RZ, RZ, R136 ;  /* 0x000000ffff8e7224 */ /* 0x000fce00078e0088 */
.L_x_17766:
[----:B------:R-:W-:Y:S05]  /*6e70*/  BSYNC B1 ;  /* 0x0000000000017941 */ /* 0x000fea0003800000 */
.L_x_17764:
        /* <DEDUP_REMOVED lines=16> */
.L_x_17770:
[----:B------:R-:W-:Y:S05]  /*6f80*/  BSYNC B2 ;  /* 0x0000000000027941 */ /* 0x000fea0003800000 */
.L_x_17769:
        /* <DEDUP_REMOVED lines=44> */
.L_x_17768:
[----:B------:R-:W-:Y:S05]  /*7250*/  BSYNC B1 ;  /* 0x0000000000017941 */ /* 0x000fea0003800000 */
.L_x_17767:
        /* <DEDUP_REMOVED lines=19> */
.L_x_17771:
        /* <DEDUP_REMOVED lines=12> */
.L_x_17774:
[----:B------:R-:W-:-:S07]  /*7450*/  IMAD.MOV.U32 R53, RZ, RZ, R136 ;  /* 0x000000ffff357224 */ /* 0x000fce00078e0088 */
.L_x_17775:
[----:B------:R-:W-:Y:S05]  /*7460*/  BSYNC B1 ;  /* 0x0000000000017941 */ /* 0x000fea0003800000 */
.L_x_17773:
        /* <DEDUP_REMOVED lines=16> */
.L_x_17779:
[----:B------:R-:W-:Y:S05]  /*7570*/  BSYNC B2 ;  /* 0x0000000000027941 */ /* 0x000fea0003800000 */
.L_x_17778:
        /* <DEDUP_REMOVED lines=44> */
.L_x_17777:
[----:B------:R-:W-:Y:S05]  /*7840*/  BSYNC B1 ;  /* 0x0000000000017941 */ /* 0x000fea0003800000 */
.L_x_17776:
        /* <DEDUP_REMOVED lines=9> */
.L_x_17772:
        /* <DEDUP_REMOVED lines=12> */
.L_x_17781:
[----:B------:R-:W-:-:S07]  /*79a0*/  IMAD.MOV.U32 R53, RZ, RZ, R136 ;  /* 0x000000ffff357224 */ /* 0x000fce00078e0088 */
.L_x_17782:
[----:B------:R-:W-:Y:S05]  /*79b0*/  BSYNC B1 ;  /* 0x0000000000017941 */ /* 0x000fea0003800000 */
.L_x_17780:
        /* <DEDUP_REMOVED lines=16> */
.L_x_17786:
[----:B------:R-:W-:Y:S05]  /*7ac0*/  BSYNC B2 ;  /* 0x0000000000027941 */ /* 0x000fea0003800000 */
.L_x_17785:
        /* <DEDUP_REMOVED lines=44> */
.L_x_17784:
[----:B------:R-:W-:Y:S05]  /*7d90*/  BSYNC B1 ;  /* 0x0000000000017941 */ /* 0x000fea0003800000 */
.L_x_17783:
        /* <DEDUP_REMOVED lines=14> */
.L_x_17787:
        /* <DEDUP_REMOVED lines=12> */
.L_x_17790:
[----:B------:R-:W-:-:S07]  /*7f40*/  IMAD.MOV.U32 R56, RZ, RZ, R136 ;  /* 0x000000ffff387224 */ /* 0x000fce00078e0088 */
.L_x_17791:
[----:B------:R-:W-:Y:S05]  /*7f50*/  BSYNC B1 ;  /* 0x0000000000017941 */ /* 0x000fea0003800000 */
.L_x_17789:
        /* <DEDUP_REMOVED lines=16> */
.L_x_17795:
[----:B------:R-:W-:Y:S05]  /*8060*/  BSYNC B2 ;  /* 0x0000000000027941 */ /* 0x000fea0003800000 */
.L_x_17794:
        /* <DEDUP_REMOVED lines=44> */
.L_x_17793:
[----:B------:R-:W-:Y:S05]  /*8330*/  BSYNC B1 ;  /* 0x0000000000017941 */ /* 0x000fea0003800000 */
.L_x_17792:
        /* <DEDUP_REMOVED lines=9> */
.L_x_17788:
        /* <DEDUP_REMOVED lines=12> */
.L_x_17797:
[----:B------:R-:W-:-:S07]  /*8490*/  IMAD.MOV.U32 R56, RZ, RZ, R136 ;  /* 0x000000ffff387224 */ /* 0x000fce00078e0088 */
.L_x_17798:
[----:B------:R-:W-:Y:S05]  /*84a0*/  BSYNC B1 ;  /* 0x0000000000017941 */ /* 0x000fea0003800000 */
.L_x_17796:
        /* <DEDUP_REMOVED lines=16> */
.L_x_17802:
[----:B------:R-:W-:Y:S05]  /*85b0*/  BSYNC B2 ;  /* 0x0000000000027941 */ /* 0x000fea0003800000 */
.L_x_17801:
        /* <DEDUP_REMOVED lines=44> */
.L_x_17800:
[----:B------:R-:W-:Y:S05]  /*8880*/  BSYNC B1 ;  /* 0x0000000000017941 */ /* 0x000fea0003800000 */
.L_x_17799:
        /* <DEDUP_REMOVED lines=14> */
.L_x_17803:
        /* <DEDUP_REMOVED lines=12> */
.L_x_17806:
[----:B------:R-:W-:-:S07]  /*8a30*/  MOV R55, R136 ;  /* 0x0000008800377202 */ /* 0x000fce0000000f00 */
.L_x_17807:
[----:B------:R-:W-:Y:S05]  /*8a40*/  BSYNC B1 ;  /* 0x0000000000017941 */ /* 0x000fea0003800000 */
.L_x_17805:
        /* <DEDUP_REMOVED lines=16> */
.L_x_17811:
[----:B------:R-:W-:Y:S05]  /*8b50*/  BSYNC B2 ;  /* 0x0000000000027941 */ /* 0x000fea0003800000 */
.L_x_17810:
        /* <DEDUP_REMOVED lines=44> */
.L_x_17809:
[----:B------:R-:W-:Y:S05]  /*8e20*/  BSYNC B1 ;  /* 0x0000000000017941 */ /* 0x000fea0003800000 */
.L_x_17808:
        /* <DEDUP_REMOVED lines=9> */
.L_x_17804:
        /* <DEDUP_REMOVED lines=12> */
.L_x_17813:
[----:B------:R-:W-:-:S07]  /*8f80*/  MOV R55, R136 ;  /* 0x0000008800377202 */ /* 0x000fce0000000f00 */
.L_x_17814:
[----:B------:R-:W-:Y:S05]  /*8f90*/  BSYNC B1 ;  /* 0x0000000000017941 */ /* 0x000fea0003800000 */
.L_x_17812:
        /* <DEDUP_REMOVED lines=16> */
.L_x_17818:
[----:B------:R-:W-:Y:S05]  /*90a0*/  BSYNC B2 ;  /* 0x0000000000027941 */ /* 0x000fea0003800000 */
.L_x_17817:
        /* <DEDUP_REMOVED lines=44> */
.L_x_17816:
[----:B------:R-:W-:Y:S05]  /*9370*/  BSYNC B1 ;  /* 0x0000000000017941 */ /* 0x000fea0003800000 */
.L_x_17815:
        /* <DEDUP_REMOVED lines=14> */
.L_x_17819:
        /* <DEDUP_REMOVED lines=12> */
.L_x_17822:
[----:B------:R-:W-:-:S07]  /*9520*/  IMAD.MOV.U32 R121, RZ, RZ, R136 ;  /* 0x000000ffff797224 */ /* 0x000fce00078e0088 */
.L_x_17823:
[----:B------:R-:W-:Y:S05]  /*9530*/  BSYNC B1 ;  /* 0x0000000000017941 */ /* 0x000fea0003800000 */
.L_x_17821:
        /* <DEDUP_REMOVED lines=16> */
.L_x_17827:
[----:B------:R-:W-:Y:S05]  /*9640*/  BSYNC B2 ;  /* 0x0000000000027941 */ /* 0x000fea0003800000 */
.L_x_17826:
        /* <DEDUP_REMOVED lines=44> */
.L_x_17825:
[----:B------:R-:W-:Y:S05]  /*9910*/  BSYNC B1 ;  /* 0x0000000000017941 */ /* 0x000fea0003800000 */
.L_x_17824:
        /* <DEDUP_REMOVED lines=9> */
.L_x_17820:
        /* <DEDUP_REMOVED lines=12> */
.L_x_17829:
[----:B------:R-:W-:-:S07]  /*9a70*/  IMAD.MOV.U32 R132, RZ, RZ, R136 ;  /* 0x000000ffff847224 */ /* 0x000fce00078e0088 */
.L_x_17830:
[----:B------:R-:W-:Y:S05]  /*9a80*/  BSYNC B1 ;  /* 0x0000000000017941 */ /* 0x000fea0003800000 */
.L_x_17828:
        /* <DEDUP_REMOVED lines=16> */
.L_x_17834:
[----:B------:R-:W-:Y:S05]  /*9b90*/  BSYNC B2 ;  /* 0x0000000000027941 */ /* 0x000fea0003800000 */
.L_x_17833:
        /* <DEDUP_REMOVED lines=44> */
.L_x_17832:
[----:B------:R-:W-:Y:S05]  /*9e60*/  BSYNC B1 ;  /* 0x0000000000017941 */ /* 0x000fea0003800000 */
.L_x_17831:
        /* <DEDUP_REMOVED lines=14> */
.L_x_17835:
        /* <DEDUP_REMOVED lines=12> */
.L_x_17838:
[----:B------:R-:W-:-:S07]  /*a010*/  IMAD.MOV.U32 R57, RZ, RZ, R136 ;  /* 0x000000ffff397224 */ /* 0x000fce00078e0088 */
.L_x_17839:
[----:B------:R-:W-:Y:S05]  /*a020*/  BSYNC B1 ;  /* 0x0000000000017941 */ /* 0x000fea0003800000 */
.L_x_17837:
        /* <DEDUP_REMOVED lines=16> */
.L_x_17843:
[----:B------:R-:W-:Y:S05]  /*a130*/  BSYNC B2 ;  /* 0x0000000000027941 */ /* 0x000fea0003800000 */
.L_x_17842:
        /* <DEDUP_REMOVED lines=44> */
.L_x_17841:
[----:B------:R-:W-:Y:S05]  /*a400*/  BSYNC B1 ;  /* 0x0000000000017941 */ /* 0x000fea0003800000 */
.L_x_17840:
        /* <DEDUP_REMOVED lines=9> */
.L_x_17836:
        /* <DEDUP_REMOVED lines=12> */
.L_x_17845:
[----:B------:R-:W-:-:S07]  /*a560*/  IMAD.MOV.U32 R57, RZ, RZ, R136 ;  /* 0x000000ffff397224 */ /* 0x000fce00078e0088 */
.L_x_17846:
[----:B------:R-:W-:Y:S05]  /*a570*/  BSYNC B1 ;  /* 0x0000000000017941 */ /* 0x000fea0003800000 */
.L_x_17844:
        /* <DEDUP_REMOVED lines=16> */
.L_x_17850:
[----:B------:R-:W-:Y:S05]  /*a680*/  BSYNC B2 ;  /* 0x0000000000027941 */ /* 0x000fea0003800000 */
.L_x_17849:
        /* <DEDUP_REMOVED lines=44> */
.L_x_17848:
[----:B------:R-:W-:Y:S05]  /*a950*/  BSYNC B1 ;  /* 0x0000000000017941 */ /* 0x000fea0003800000 */
.L_x_17847:
        /* <DEDUP_REMOVED lines=12> */
.L_x_17851:
        /* <DEDUP_REMOVED lines=12> */
.L_x_17854:
[----:B------:R-:W-:-:S07]  /*aae0*/  MOV R58, R136 ;  /* 0x00000088003a7202 */ /* 0x000fce0000000f00 */
.L_x_17855:
[----:B------:R-:W-:Y:S05]  /*aaf0*/  BSYNC B1 ;  /* 0x0000000000017941 */ /* 0x000fea0003800000 */
.L_x_17853:
        /* <DEDUP_REMOVED lines=16> */
.L_x_17859:
[----:B------:R-:W-:Y:S05]  /*ac00*/  BSYNC B2 ;  /* 0x0000000000027941 */ /* 0x000fea0003800000 */
.L_x_17858:
        /* <DEDUP_REMOVED lines=44> */
.L_x_17857:
[----:B------:R-:W-:Y:S05]  /*aed0*/  BSYNC B1 ;  /* 0x0000000000017941 */ /* 0x000fea0003800000 */
.L_x_17856:
        /* <DEDUP_REMOVED lines=9> */
.L_x_17852:
        /* <DEDUP_REMOVED lines=12> */
.L_x_17861:
[----:B------:R-:W-:-:S07]  /*b030*/  MOV R58, R136 ;  /* 0x00000088003a7202 */ /* 0x000fce0000000f00 */
.L_x_17862:
[----:B------:R-:W-:Y:S05]  /*b040*/  BSYNC B1 ;  /* 0x0000000000017941 */ /* 0x000fea0003800000 */
.L_x_17860:
        /* <DEDUP_REMOVED lines=16> */
.L_x_17866:
[----:B------:R-:W-:Y:S05]  /*b150*/  BSYNC B2 ;  /* 0x0000000000027941 */ /* 0x000fea0003800000 */
.L_x_17865:
        /* <DEDUP_REMOVED lines=44> */
.L_x_17864:
[----:B------:R-:W-:Y:S05]  /*b420*/  BSYNC B1 ;  /* 0x0000000000017941 */ /* 0x000fea0003800000 */
.L_x_17863:
        /* <DEDUP_REMOVED lines=12> */
.L_x_17867:
        /* <DEDUP_REMOVED lines=12> */
.L_x_17870:
[----:B------:R-:W-:-:S07]  /*b5b0*/  IMAD.MOV.U32 R124, RZ, RZ, R136 ;  /* 0x000000ffff7c7224 */ /* 0x000fce00078e0088 */
.L_x_17871:
[----:B------:R-:W-:Y:S05]  /*b5c0*/  BSYNC B1 ;  /* 0x0000000000017941 */ /* 0x000fea0003800000 */
.L_x_17869:
        /* <DEDUP_REMOVED lines=16> */
.L_x_17875:
[----:B------:R-:W-:Y:S05]  /*b6d0*/  BSYNC B2 ;  /* 0x0000000000027941 */ /* 0x000fea0003800000 */
.L_x_17874:
        /* <DEDUP_REMOVED lines=44> */
.L_x_17873:
[----:B------:R-:W-:Y:S05]  /*b9a0*/  BSYNC B1 ;  /* 0x0000000000017941 */ /* 0x000fea0003800000 */
.L_x_17872:
        /* <DEDUP_REMOVED lines=9> */
.L_x_17868:
        /* <DEDUP_REMOVED lines=12> */
.L_x_17877:
[----:B------:R-:W-:-:S07]  /*bb00*/  IMAD.MOV.U32 R132, RZ, RZ, R136 ;  /* 0x000000ffff847224 */ /* 0x000fce00078e0088 */
.L_x_17878:
[----:B------:R-:W-:Y:S05]  /*bb10*/  BSYNC B1 ;  /* 0x0000000000017941 */ /* 0x000fea0003800000 */
.L_x_17876:
        /* <DEDUP_REMOVED lines=16> */
.L_x_17882:
[----:B------:R-:W-:Y:S05]  /*bc20*/  BSYNC B2 ;  /* 0x0000000000027941 */ /* 0x000fea0003800000 */
.L_x_17881:
        /* <DEDUP_REMOVED lines=44> */
.L_x_17880:
[----:B------:R-:W-:Y:S05]  /*bef0*/  BSYNC B1 ;  /* 0x0000000000017941 */ /* 0x000fea0003800000 */
.L_x_17879:
        /* <DEDUP_REMOVED lines=12> */
.L_x_17883:
        /* <DEDUP_REMOVED lines=12> */
.L_x_17886:
[----:B------:R-:W-:-:S07]  /*c080*/  IMAD.MOV.U32 R125, RZ, RZ, R136 ;  /* 0x000000ffff7d7224 */ /* 0x000fce00078e0088 */
.L_x_17887:
[----:B------:R-:W-:Y:S05]  /*c090*/  BSYNC B1 ;  /* 0x0000000000017941 */ /* 0x000fea0003800000 */
.L_x_17885:
        /* <DEDUP_REMOVED lines=16> */
.L_x_17891:
[----:B------:R-:W-:Y:S05]  /*c1a0*/  BSYNC B2 ;  /* 0x0000000000027941 */ /* 0x000fea0003800000 */
.L_x_17890:
        /* <DEDUP_REMOVED lines=44> */
.L_x_17889:
[----:B------:R-:W-:Y:S05]  /*c470*/  BSYNC B1 ;  /* 0x0000000000017941 */ /* 0x000fea0003800000 */
.L_x_17888:
        /* <DEDUP_REMOVED lines=9> */
.L_x_17884:
        /* <DEDUP_REMOVED lines=51> */
.L_x_17892:
[----:B------:R-:W-:-:S07]  /*c840*/  VIADD R141, R141, 0x80 ;  /* 0x000000808d8d7836 */ /* 0x000fce0000000000 */
.L_x_17763:
[----:B------:R-:W-:Y:S05]  /*c850*/  BSYNC B0 ;  /* 0x0000000000007941 */ /* 0x000fea0003800000 */
.L_x_17762:
        /* <DEDUP_REMOVED lines=30> */
.L_x_17896:
[----:B------:R-:W-:-:S07]  /*ca40*/  IMAD.MOV.U32 R142, RZ, RZ, R136 ;  /* 0x000000ffff8e7224 */ /* 0x000fce00078e0088 */
.L_x_17897:
[----:B------:R-:W-:Y:S05]  /*ca50*/  BSYNC B1 ;  /* 0x0000000000017941 */ /* 0x000fea0003800000 */
.L_x_17895:
        /* <DEDUP_REMOVED lines=16> */
.L_x_17901:
[----:B------:R-:W-:Y:S05]  /*cb60*/  BSYNC B2 ;  /* 0x0000000000027941 */ /* 0x000fea0003800000 */
.L_x_17900:
        /* <DEDUP_REMOVED lines=44> */
.L_x_17899:
[----:B------:R-:W-:Y:S05]  /*ce30*/  BSYNC B1 ;  /* 0x0000000000017941 */ /* 0x000fea0003800000 */
.L_x_17898:
[----:B------:R-:W0:Y:S01]  /*ce40*/  LDC R145, c[0x0][0x294] ;  /* 0x0000a500ff917b82 */ /* 0x000e220000000800 */
[----:B------:R-:W-:Y:S01]  /*ce50*/  HFMA2.MMA R146, -RZ, RZ, 0.1171875, 0 ;  /* 0x2f800000ff927435 */ /* 0x000fe200000001ff */
[----:B------:R-:W-:Y:S01]  /*ce60*/  I2FP.F32.U32 R63, R142 ;  /* 0x0000008e003f7245 */ /* 0x000fe20000201000 */
[----:B-----5:R-:W-:Y:S01]  /*ce70*/  HADD2.F32 R77, -RZ, R64.H0_H0 ;  /* 0x20000040ff4d7230 */ /* 0x020fe20000004100 */
[----:B------:R-:W-:Y:S02]  /*ce80*/  ISETP.NE.U32.AND P2, PT, R60, RZ, PT ;  /* 0x000000ff3c00720c */ /* 0x000fe40003f45070 */
        /* <DEDUP_REMOVED lines=14> */
.L_x_17902:
        /* <DEDUP_REMOVED lines=12> */
.L_x_17905:
[----:B------:R-:W-:-:S07]  /*d030*/  IMAD.MOV.U32 R61, RZ, RZ, R136 ;  /* 0x000000ffff3d7224 */ /* 0x000fce00078e0088 */
.L_x_17906:
[----:B------:R-:W-:Y:S05]  /*d040*/  BSYNC B1 ;  /* 0x0000000000017941 */ /* 0x000fea0003800000 */
.L_x_17904:
        /* <DEDUP_REMOVED lines=16> */
.L_x_17910:
[----:B------:R-:W-:Y:S05]  /*d150*/  BSYNC B2 ;  /* 0x0000000000027941 */ /* 0x000fea0003800000 */
.L_x_17909:
        /* <DEDUP_REMOVED lines=44> */
.L_x_17908:
[----:B------:R-:W-:Y:S05]  /*d420*/  BSYNC B1 ;  /* 0x0000000000017941 */ /* 0x000fea0003800000 */
.L_x_17907:
        /* <DEDUP_REMOVED lines=9> */
.L_x_17903:
        /* <DEDUP_REMOVED lines=12> */
.L_x_17912:
[----:B------:R-:W-:-:S07]  /*d580*/  IMAD.MOV.U32 R61, RZ, RZ, R136 ;  /* 0x000000ffff3d7224 */ /* 0x000fce00078e0088 */
.L_x_17913:
[----:B------:R-:W-:Y:S05]  /*d590*/  BSYNC B1 ;  /* 0x0000000000017941 */ /* 0x000fea0003800000 */
.L_x_17911:
        /* <DEDUP_REMOVED lines=16> */
.L_x_17917:
[----:B------:R-:W-:Y:S05]  /*d6a0*/  BSYNC B2 ;  /* 0x0000000000027941 */ /* 0x000fea0003800000 */
.L_x_17916:
        /* <DEDUP_REMOVED lines=44> */
.L_x_17915:
[----:B------:R-:W-:Y:S05]  /*d970*/  BSYNC B1 ;  /* 0x0000000000017941 */ /* 0x000fea0003800000 */
.L_x_17914:
        /* <DEDUP_REMOVED lines=14> */
.L_x_17918:
        /* <DEDUP_REMOVED lines=12> */
.L_x_17921:
[----:B------:R-:W-:-:S07]  /*db20*/  MOV R64, R136 ;  /* 0x0000008800407202 */ /* 0x000fce0000000f00 */
.L_x_17922:
[----:B------:R-:W-:Y:S05]  /*db30*/  BSYNC B1 ;  /* 0x0000000000017941 */ /* 0x000fea0003800000 */
.L_x_17920:
        /* <DEDUP_REMOVED lines=16> */
.L_x_17926:
[----:B------:R-:W-:Y:S05]  /*dc40*/  BSYNC B2 ;  /* 0x0000000000027941 */ /* 0x000fea0003800000 */
.L_x_17925:
        /* <DEDUP_REMOVED lines=44> */
.L_x_17924:
[----:B------:R-:W-:Y:S05]  /*df10*/  BSYNC B1 ;  /* 0x0000000000017941 */ /* 0x000fea0003800000 */
.L_x_17923:
        /* <DEDUP_REMOVED lines=9> */
.L_x_17919:
        /* <DEDUP_REMOVED lines=12> */
.L_x_17928:
[----:B------:R-:W-:-:S07]  /*e070*/  IMAD.MOV.U32 R64, RZ, RZ, R136 ;  /* 0x000000ffff407224 */ /* 0x000fce00078e0088 */
.L_x_17929:
[----:B------:R-:W-:Y:S05]  /*e080*/  BSYNC B1 ;  /* 0x0000000000017941 */ /* 0x000fea0003800000 */
.L_x_17927:
        /* <DEDUP_REMOVED lines=16> */
.L_x_17933:
[----:B------:R-:W-:Y:S05]  /*e190*/  BSYNC B2 ;  /* 0x0000000000027941 */ /* 0x000fea0003800000 */
.L_x_17932:
        /* <DEDUP_REMOVED lines=44> */
.L_x_17931:
[----:B------:R-:W-:Y:S05]  /*e460*/  BSYNC B1 ;  /* 0x0000000000017941 */ /* 0x000fea0003800000 */
.L_x_17930:
        /* <DEDUP_REMOVED lines=14> */
.L_x_17934:
        /* <DEDUP_REMOVED lines=12> */
.L_x_17937:
[----:B------:R-:W-:-:S07]  /*e610*/  MOV R63, R136 ;  /* 0x00000088003f7202 */ /* 0x000fce0000000f00 */
.L_x_17938:
[----:B------:R-:W-:Y:S05]  /*e620*/  BSYNC B1 ;  /* 0x0000000000017941 */ /* 0x000fea0003800000 */
.L_x_17936:
        /* <DEDUP_REMOVED lines=16> */
.L_x_17942:
[----:B------:R-:W-:Y:S05]  /*e730*/  BSYNC B2 ;  /* 0x0000000000027941 */ /* 0x000fea0003800000 */
.L_x_17941:
        /* <DEDUP_REMOVED lines=44> */
.L_x_17940:
[----:B------:R-:W-:Y:S05]  /*ea00*/  BSYNC B1 ;  /* 0x0000000000017941 */ /* 0x000fea0003800000 */
.L_x_17939:
        /* <DEDUP_REMOVED lines=9> */
.L_x_17935:
        /* <DEDUP_REMOVED lines=12> */
.L_x_17944:
[----:B------:R-:W-:-:S07]  /*eb60*/  IMAD.MOV.U32 R63, RZ, RZ, R136 ;  /* 0x000000ffff3f7224 */ /* 0x000fce00078e0088 */
.L_x_17945:
[----:B------:R-:W-:Y:S05]  /*eb70*/  BSYNC B1 ;  /* 0x0000000000017941 */ /* 0x000fea0003800000 */
.L_x_17943:
        /* <DEDUP_REMOVED lines=16> */
.L_x_17949:
[----:B------:R-:W-:Y:S05]  /*ec80*/  BSYNC B2 ;  /* 0x0000000000027941 */ /* 0x000fea0003800000 */
.L_x_17948:
        /* <DEDUP_REMOVED lines=44> */
.L_x_17947:
[----:B------:R-:W-:Y:S05]  /*ef50*/  BSYNC B1 ;  /* 0x0000000000017941 */ /* 0x000fea0003800000 */
.L_x_17946:
        /* <DEDUP_REMOVED lines=14> */
.L_x_17950:
        /* <DEDUP_REMOVED lines=12> */
.L_x_17953:
[----:B------:R-:W-:-:S07]  /*f100*/  MOV R121, R136 ;  /* 0x0000008800797202 */ /* 0x000fce0000000f00 */
.L_x_17954:
[----:B------:R-:W-:Y:S05]  /*f110*/  BSYNC B1 ;  /* 0x0000000000017941 */ /* 0x000fea0003800000 */
.L_x_17952:
        /* <DEDUP_REMOVED lines=16> */
.L_x_17958:
[----:B------:R-:W-:Y:S05]  /*f220*/  BSYNC B2 ;  /* 0x0000000000027941 */ /* 0x000fea0003800000 */
.L_x_17957:
        /* <DEDUP_REMOVED lines=44> */
.L_x_17956:
[----:B------:R-:W-:Y:S05]  /*f4f0*/  BSYNC B1 ;  /* 0x0000000000017941 */ /* 0x000fea0003800000 */
.L_x_17955:
        /* <DEDUP_REMOVED lines=9> */
.L_x_17951:
        /* <DEDUP_REMOVED lines=12> */
.L_x_17960:
[----:B------:R-:W-:-:S07]  /*f650*/  IMAD.MOV.U32 R132, RZ, RZ, R136 ;  /* 0x000000ffff847224 */ /* 0x000fce00078e0088 */
.L_x_17961:
[----:B------:R-:W-:Y:S05]  /*f660*/  BSYNC B1 ;  /* 0x0000000000017941 */ /* 0x000fea0003800000 */
.L_x_17959:
        /* <DEDUP_REMOVED lines=16> */
.L_x_17965:
[----:B------:R-:W-:Y:S05]  /*f770*/  BSYNC B2 ;  /* 0x0000000000027941 */ /* 0x000fea0003800000 */
.L_x_17964:
        /* <DEDUP_REMOVED lines=44> */
.L_x_17963:
[----:B------:R-:W-:Y:S05]  /*fa40*/  BSYNC B1 ;  /* 0x0000000000017941 */ /* 0x000fea0003800000 */
.L_x_17962:
        /* <DEDUP_REMOVED lines=14> */
.L_x_17966:
        /* <DEDUP_REMOVED lines=12> */
.L_x_17969:
[----:B------:R-:W-:-:S07]  /*fbf0*/  MOV R65, R136 ;  /* 0x0000008800417202 */ /* 0x000fce0000000f00 */
.L_x_17970:
[----:B------:R-:W-:Y:S05]  /*fc00*/  BSYNC B1 ;  /* 0x0000000000017941 */ /* 0x000fea0003800000 */
.L_x_17968:
        /* <DEDUP_REMOVED lines=16> */
.L_x_17974:
[----:B------:R-:W-:Y:S05]  /*fd10*/  BSYNC B2 ;  /* 0x0000000000027941 */ /* 0x000fea0003800000 */
.L_x_17973:
        /* <DEDUP_REMOVED lines=44> */
.L_x_17972:
[----:B------:R-:W-:Y:S05]  /*ffe0*/  BSYNC B1 ;  /* 0x0000000000017941 */ /* 0x000fea0003800000 */
.L_x_17971:
        /* <DEDUP_REMOVED lines=9> */
.L_x_17967:
        /* <DEDUP_REMOVED lines=12> */
.L_x_17976:
[----:B------:R-:W-:-:S07]  /*10140*/  IMAD.MOV.U32 R65, RZ, RZ, R136 ;  /* 0x000000ffff417224 */ /* 0x000fce00078e0088 */
.L_x_17977:
[----:B------:R-:W-:Y:S05]  /*10150*/  BSYNC B1 ;  /* 0x0000000000017941 */ /* 0x000fea0003800000 */
.L_x_17975:
        /* <DEDUP_REMOVED lines=16> */
.L_x_17981:
[----:B------:R-:W-:Y:S05]  /*10260*/  BSYNC B2 ;  /* 0x0000000000027941 */ /* 0x000fea0003800000 */
.L_x_17980:
        /* <DEDUP_REMOVED lines=44> */
.L_x_17979:
[----:B------:R-:W-:Y:S05]  /*10530*/  BSYNC B1 ;  /* 0x0000000000017941 */ /* 0x000fea0003800000 */
.L_x_17978:
        /* <DEDUP_REMOVED lines=12> */
.L_x_17982:
        /* <DEDUP_REMOVED lines=12> */
.L_x_17985:
[----:B------:R-:W-:-:S07]  /*106c0*/  MOV R66, R136 ;  /* 0x0000008800427202 */ /* 0x000fce0000000f00 */
.L_x_17986:
[----:B------:R-:W-:Y:S05]  /*106d0*/  BSYNC B1 ;  /* 0x0000000000017941 */ /* 0x000fea0003800000 */
.L_x_17984:
        /* <DEDUP_REMOVED lines=16> */
.L_x_17990:
[----:B------:R-:W-:Y:S05]  /*107e0*/  BSYNC B2 ;  /* 0x0000000000027941 */ /* 0x000fea0003800000 */
.L_x_17989:
        /* <DEDUP_REMOVED lines=44> */
.L_x_17988:
[----:B------:R-:W-:Y:S05]  /*10ab0*/  BSYNC B1 ;  /* 0x0000000000017941 */ /* 0x000fea0003800000 */
.L_x_17987:
        /* <DEDUP_REMOVED lines=9> */
.L_x_17983:
        /* <DEDUP_REMOVED lines=12> */
.L_x_17992:
[----:B------:R-:W-:-:S07]  /*10c10*/  IMAD.MOV.U32 R66, RZ, RZ, R136 ;  /* 0x000000ffff427224 */ /* 0x000fce00078e0088 */
.L_x_17993:
[----:B------:R-:W-:Y:S05]  /*10c20*/  BSYNC B1 ;  /* 0x0000000000017941 */ /* 0x000fea0003800000 */
.L_x_17991:
        /* <DEDUP_REMOVED lines=16> */
.L_x_17997:
[----:B------:R-:W-:Y:S05]  /*10d30*/  BSYNC B2 ;  /* 0x0000000000027941 */ /* 0x000fea0003800000 */
.L_x_17996:
        /* <DEDUP_REMOVED lines=44> */
.L_x_17995:
[----:B------:R-:W-:Y:S05]  /*11000*/  BSYNC B1 ;  /* 0x0000000000017941 */ /* 0x000fea0003800000 */
.L_x_17994:
        /* <DEDUP_REMOVED lines=12> */
.L_x_17998:
        /* <DEDUP_REMOVED lines=12> */
.L_x_18001:
[----:B------:R-:W-:-:S07]  /*11190*/  MOV R124, R136 ;  /* 0x00000088007c7202 */ /* 0x000fce0000000f00 */
.L_x_18002:
[----:B------:R-:W-:Y:S05]  /*111a0*/  BSYNC B1 ;  /* 0x0000000000017941 */ /* 0x000fea0003800000 */
.L_x_18000:
        /* <DEDUP_REMOVED lines=16> */
.L_x_18006:
[----:B------:R-:W-:Y:S05]  /*112b0*/  BSYNC B2 ;  /* 0x0000000000027941 */ /* 0x000fea0003800000 */
.L_x_18005:
        /* <DEDUP_REMOVED lines=44> */
.L_x_18004:
[----:B------:R-:W-:Y:S05]  /*11580*/  BSYNC B1 ;  /* 0x0000000000017941 */ /* 0x000fea0003800000 */
.L_x_18003:
        /* <DEDUP_REMOVED lines=9> */
.L_x_17999:
        /* <DEDUP_REMOVED lines=12> */
.L_x_18008:
[----:B------:R-:W-:-:S07]  /*116e0*/  IMAD.MOV.U32 R132, RZ, RZ, R136 ;  /* 0x000000ffff847224 */ /* 0x000fce00078e0088 */
.L_x_18009:
[----:B------:R-:W-:Y:S05]  /*116f0*/  BSYNC B1 ;  /* 0x0000000000017941 */ /* 0x000fea0003800000 */
.L_x_18007:
        /* <DEDUP_REMOVED lines=16> */
.L_x_18013:
[----:B------:R-:W-:Y:S05]  /*11800*/  BSYNC B2 ;  /* 0x0000000000027941 */ /* 0x000fea0003800000 */
.L_x_18012:
        /* <DEDUP_REMOVED lines=44> */
.L_x_18011:
[----:B------:R-:W-:Y:S05]  /*11ad0*/  BSYNC B1 ;  /* 0x0000000000017941 */ /* 0x000fea0003800000 */
.L_x_18010:
        /* <DEDUP_REMOVED lines=12> */
.L_x_18014:
        /* <DEDUP_REMOVED lines=12> */
.L_x_18017:
[----:B------:R-:W-:-:S07]  /*11c60*/  MOV R125, R136 ;  /* 0x00000088007d7202 */ /* 0x000fce0000000f00 */
.L_x_18018:
[----:B------:R-:W-:Y:S05]  /*11c70*/  BSYNC B1 ;  /* 0x0000000000017941 */ /* 0x000fea0003800000 */
.L_x_18016:
        /* <DEDUP_REMOVED lines=16> */
.L_x_18022:
[----:B------:R-:W-:Y:S05]  /*11d80*/  BSYNC B2 ;  /* 0x0000000000027941 */ /* 0x000fea0003800000 */
.L_x_18021:
        /* <DEDUP_REMOVED lines=44> */
.L_x_18020:
[----:B------:R-:W-:Y:S05]  /*12050*/  BSYNC B1 ;  /* 0x0000000000017941 */ /* 0x000fea0003800000 */
.L_x_18019:
        /* <DEDUP_REMOVED lines=9> */
.L_x_18015:
        /* <DEDUP_REMOVED lines=51> */
.L_x_18023:
[----:B------:R-:W-:-:S07]  /*12420*/  VIADD R141, R141, 0x80 ;  /* 0x000000808d8d7836 */ /* 0x000fce0000000000 */
.L_x_17894:
[----:B------:R-:W-:Y:S05]  /*12430*/  BSYNC B0 ;  /* 0x0000000000007941 */ /* 0x000fea0003800000 */
.L_x_17893:
        /* <DEDUP_REMOVED lines=30> */
.L_x_18027:
[----:B------:R-:W-:-:S07]  /*12620*/  MOV R142, R136 ;  /* 0x00000088008e7202 */ /* 0x000fce0000000f00 */
.L_x_18028:
[----:B------:R-:W-:Y:S05]  /*12630*/  BSYNC B1 ;  /* 0x0000000000017941 */ /* 0x000fea0003800000 */
.L_x_18026:
        /* <DEDUP_REMOVED lines=16> */
.L_x_18032:
[----:B------:R-:W-:Y:S05]  /*12740*/  BSYNC B2 ;  /* 0x0000000000027941 */ /* 0x000fea0003800000 */
.L_x_18031:
        /* <DEDUP_REMOVED lines=44> */
.L_x_18030:
[----:B------:R-:W-:Y:S05]  /*12a10*/  BSYNC B1 ;  /* 0x0000000000017941 */ /* 0x000fea0003800000 */
.L_x_18029:
        /* <DEDUP_REMOVED lines=19> */
.L_x_18033:
        /* <DEDUP_REMOVED lines=12> */
.L_x_18036:
[----:B------:R-:W-:-:S07]  /*12c10*/  MOV R69, R136 ;  /* 0x0000008800457202 */ /* 0x000fce0000000f00 */
.L_x_18037:
[----:B------:R-:W-:Y:S05]  /*12c20*/  BSYNC B1 ;  /* 0x0000000000017941 */ /* 0x000fea0003800000 */
.L_x_18035:
        /* <DEDUP_REMOVED lines=16> */
.L_x_18041:
[----:B------:R-:W-:Y:S05]  /*12d30*/  BSYNC B2 ;  /* 0x0000000000027941 */ /* 0x000fea0003800000 */
.L_x_18040:
        /* <DEDUP_REMOVED lines=44> */
.L_x_18039:
[----:B------:R-:W-:Y:S05]  /*13000*/  BSYNC B1 ;  /* 0x0000000000017941 */ /* 0x000fea0003800000 */
.L_x_18038:
        /* <DEDUP_REMOVED lines=9> */
.L_x_18034:
        /* <DEDUP_REMOVED lines=12> */
.L_x_18043:
[----:B------:R-:W-:-:S07]  /*13160*/  IMAD.MOV.U32 R69, RZ, RZ, R136 ;  /* 0x000000ffff457224 */ /* 0x000fce00078e0088 */
.L_x_18044:
[----:B------:R-:W-:Y:S05]  /*13170*/  BSYNC B1 ;  /* 0x0000000000017941 */ /* 0x000fea0003800000 */
.L_x_18042:
        /* <DEDUP_REMOVED lines=16> */
.L_x_18048:
[----:B------:R-:W-:Y:S05]  /*13280*/  BSYNC B2 ;  /* 0x0000000000027941 */ /* 0x000fea0003800000 */
.L_x_18047:
        /* <DEDUP_REMOVED lines=44> */
.L_x_18046:
[----:B------:R-:W-:Y:S05]  /*13550*/  BSYNC B1 ;  /* 0x0000000000017941 */ /* 0x000fea0003800000 */
.L_x_18045:
        /* <DEDUP_REMOVED lines=14> */
.L_x_18049:
        /* <DEDUP_REMOVED lines=12> */
.L_x_18052:
[----:B------:R-:W-:-:S07]  /*13700*/  MOV R72, R136 ;  /* 0x0000008800487202 */ /* 0x000fce0000000f00 */
.L_x_18053:
[----:B------:R-:W-:Y:S05]  /*13710*/  BSYNC B1 ;  /* 0x0000000000017941 */ /* 0x000fea0003800000 */
.L_x_18051:
        /* <DEDUP_REMOVED lines=16> */
.L_x_18057:
[----:B------:R-:W-:Y:S05]  /*13820*/  BSYNC B2 ;  /* 0x0000000000027941 */ /* 0x000fea0003800000 */
.L_x_18056:
        /* <DEDUP_REMOVED lines=44> */
.L_x_18055:
[----:B------:R-:W-:Y:S05]  /*13af0*/  BSYNC B1 ;  /* 0x0000000000017941 */ /* 0x000fea0003800000 */
.L_x_18054:
        /* <DEDUP_REMOVED lines=9> */
.L_x_18050:
        /* <DEDUP_REMOVED lines=12> */
.L_x_18059:
[----:B------:R-:W-:-:S07]  /*13c50*/  IMAD.MOV.U32 R72, RZ, RZ, R136 ;  /* 0x000000ffff487224 */ /* 0x000fce00078e0088 */
.L_x_18060:
[----:B------:R-:W-:Y:S05]  /*13c60*/  BSYNC B1 ;  /* 0x0000000000017941 */ /* 0x000fea0003800000 */
.L_x_18058:
        /* <DEDUP_REMOVED lines=16> */
.L_x_18064:
[----:B------:R-:W-:Y:S05]  /*13d70*/  BSYNC B2 ;  /* 0x0000000000027941 */ /* 0x000fea0003800000 */
.L_x_18063:
        /* <DEDUP_REMOVED lines=44> */
.L_x_18062:
[----:B------:R-:W-:Y:S05]  /*14040*/  BSYNC B1 ;  /* 0x0000000000017941 */ /* 0x000fea0003800000 */
.L_x_18061:
        /* <DEDUP_REMOVED lines=14> */
.L_x_18065:
        /* <DEDUP_REMOVED lines=12> */
.L_x_18068:
[----:B------:R-:W-:-:S07]  /*141f0*/  MOV R71, R136 ;  /* 0x0000008800477202 */ /* 0x000fce0000000f00 */
.L_x_18069:
[----:B------:R-:W-:Y:S05]  /*14200*/  BSYNC B1 ;  /* 0x0000000000017941 */ /* 0x000fea0003800000 */
.L_x_18067:
        /* <DEDUP_REMOVED lines=16> */
.L_x_18073:
[----:B------:R-:W-:Y:S05]  /*14310*/  BSYNC B2 ;  /* 0x0000000000027941 */ /* 0x000fea0003800000 */
.L_x_18072:
        /* <DEDUP_REMOVED lines=44> */
.L_x_18071:
[----:B------:R-:W-:Y:S05]  /*145e0*/  BSYNC B1 ;  /* 0x0000000000017941 */ /* 0x000fea0003800000 */
.L_x_18070:
        /* <DEDUP_REMOVED lines=9> */
.L_x_18066:
        /* <DEDUP_REMOVED lines=12> */
.L_x_18075:
[----:B------:R-:W-:-:S07]  /*14740*/  IMAD.MOV.U32 R71, RZ, RZ, R136 ;  /* 0x000000ffff477224 */ /* 0x000fce00078e0088 */
.L_x_18076:
[----:B------:R-:W-:Y:S05]  /*14750*/  BSYNC B1 ;  /* 0x0000000000017941 */ /* 0x000fea0003800000 */
.L_x_18074:
        /* <DEDUP_REMOVED lines=16> */
.L_x_18080:
[----:B------:R-:W-:Y:S05]  /*14860*/  BSYNC B2 ;  /* 0x0000000000027941 */ /* 0x000fea0003800000 */
.L_x_18079:
        /* <DEDUP_REMOVED lines=44> */
.L_x_18078:
[----:B------:R-:W-:Y:S05]  /*14b30*/  BSYNC B1 ;  /* 0x0000000000017941 */ /* 0x000fea0003800000 */
.L_x_18077:
        /* <DEDUP_REMOVED lines=14> */
.L_x_18081:
        /* <DEDUP_REMOVED lines=12> */
.L_x_18084:
[----:B------:R-:W-:-:S07]  /*14ce0*/  MOV R121, R136 ;  /* 0x0000008800797202 */ /* 0x000fce0000000f00 */
.L_x_18085:
[----:B------:R-:W-:Y:S05]  /*14cf0*/  BSYNC B1 ;  /* 0x0000000000017941 */ /* 0x000fea0003800000 */
.L_x_18083:
        /* <DEDUP_REMOVED lines=16> */
.L_x_18089:
[----:B------:R-:W-:Y:S05]  /*14e00*/  BSYNC B2 ;  /* 0x0000000000027941 */ /* 0x000fea0003800000 */
.L_x_18088:
        /* <DEDUP_REMOVED lines=44> */
.L_x_18087:
[----:B------:R-:W-:Y:S05]  /*150d0*/  BSYNC B1 ;  /* 0x0000000000017941 */ /* 0x000fea0003800000 */
.L_x_18086:
        /* <DEDUP_REMOVED lines=9> */
.L_x_18082:
        /* <DEDUP_REMOVED lines=12> */
.L_x_18091:
[----:B------:R-:W-:-:S07]  /*15230*/  IMAD.MOV.U32 R132, RZ, RZ, R136 ;  /* 0x000000ffff847224 */ /* 0x000fce00078e0088 */
.L_x_18092:
[----:B------:R-:W-:Y:S05]  /*15240*/  BSYNC B1 ;  /* 0x0000000000017941 */ /* 0x000fea0003800000 */
.L_x_18090:
        /* <DEDUP_REMOVED lines=16> */
.L_x_18096:
[----:B------:R-:W-:Y:S05]  /*15350*/  BSYNC B2 ;  /* 0x0000000000027941 */ /* 0x000fea0003800000 */
.L_x_18095:
        /* <DEDUP_REMOVED lines=44> */
.L_x_18094:
[----:B------:R-:W-:Y:S05]  /*15620*/  BSYNC B1 ;  /* 0x0000000000017941 */ /* 0x000fea0003800000 */
.L_x_18093:
        /* <DEDUP_REMOVED lines=14> */
.L_x_18097:
        /* <DEDUP_REMOVED lines=12> */
.L_x_18100:
[----:B------:R-:W-:-:S07]  /*157d0*/  MOV R73, R136 ;  /* 0x0000008800497202 */ /* 0x000fce0000000f00 */
.L_x_18101:
[----:B------:R-:W-:Y:S05]  /*157e0*/  BSYNC B1 ;  /* 0x0000000000017941 */ /* 0x000fea0003800000 */
.L_x_18099:
        /* <DEDUP_REMOVED lines=16> */
.L_x_18105:
[----:B------:R-:W-:Y:S05]  /*158f0*/  BSYNC B2 ;  /* 0x0000000000027941 */ /* 0x000fea0003800000 */
.L_x_18104:
        /* <DEDUP_REMOVED lines=44> */
.L_x_18103:
[----:B------:R-:W-:Y:S05]  /*15bc0*/  BSYNC B1 ;  /* 0x0000000000017941 */ /* 0x000fea0003800000 */
.L_x_18102:
        /* <DEDUP_REMOVED lines=9> */
.L_x_18098:
        /* <DEDUP_REMOVED lines=12> */
.L_x_18107:
[----:B------:R-:W-:-:S07]  /*15d20*/  IMAD.MOV.U32 R73, RZ, RZ, R136 ;  /* 0x000000ffff497224 */ /* 0x000fce00078e0088 */
.L_x_18108:
[----:B------:R-:W-:Y:S05]  /*15d30*/  BSYNC B1 ;  /* 0x0000000000017941 */ /* 0x000fea0003800000 */
.L_x_18106:
        /* <DEDUP_REMOVED lines=16> */
.L_x_18112:
[----:B------:R-:W-:Y:S05]  /*15e40*/  BSYNC B2 ;  /* 0x0000000000027941 */ /* 0x000fea0003800000 */
.L_x_18111:
        /* <DEDUP_REMOVED lines=44> */
.L_x_18110:
[----:B------:R-:W-:Y:S05]  /*16110*/  BSYNC B1 ;  /* 0x0000000000017941 */ /* 0x000fea0003800000 */
.L_x_18109:
        /* <DEDUP_REMOVED lines=12> */
.L_x_18113:
        /* <DEDUP_REMOVED lines=12> */
.L_x_18116:
[----:B------:R-:W-:-:S07]  /*162a0*/  MOV R74, R136 ;  /* 0x00000088004a7202 */ /* 0x000fce0000000f00 */
.L_x_18117:
[----:B------:R-:W-:Y:S05]  /*162b0*/  BSYNC B1 ;  /* 0x0000000000017941 */ /* 0x000fea0003800000 */
.L_x_18115:
        /* <DEDUP_REMOVED lines=16> */
.L_x_18121:
[----:B------:R-:W-:Y:S05]  /*163c0*/  BSYNC B2 ;  /* 0x0000000000027941 */ /* 0x000fea0003800000 */
.L_x_18120:
        /* <DEDUP_REMOVED lines=44> */
.L_x_18119:
[----:B------:R-:W-:Y:S05]  /*16690*/  BSYNC B1 ;  /* 0x0000000000017941 */ /* 0x000fea0003800000 */
.L_x_18118:
        /* <DEDUP_REMOVED lines=9> */
.L_x_18114:
        /* <DEDUP_REMOVED lines=12> */
.L_x_18123:
[----:B------:R-:W-:-:S07]  /*167f0*/  IMAD.MOV.U32 R74, RZ, RZ, R136 ;  /* 0x000000ffff4a7224 */ /* 0x000fce00078e0088 */
.L_x_18124:
[----:B------:R-:W-:Y:S05]  /*16800*/  BSYNC B1 ;  /* 0x0000000000017941 */ /* 0x000fea0003800000 */
.L_x_18122:
        /* <DEDUP_REMOVED lines=16> */
.L_x_18128:
[----:B------:R-:W-:Y:S05]  /*16910*/  BSYNC B2 ;  /* 0x0000000000027941 */ /* 0x000fea0003800000 */
.L_x_18127:
        /* <DEDUP_REMOVED lines=44> */
.L_x_18126:
[----:B------:R-:W-:Y:S05]  /*16be0*/  BSYNC B1 ;  /* 0x0000000000017941 */ /* 0x000fea0003800000 */
.L_x_18125:
        /* <DEDUP_REMOVED lines=12> */
.L_x_18129:
        /* <DEDUP_REMOVED lines=12> */
.L_x_18132:
[----:B------:R-:W-:-:S07]  /*16d70*/  MOV R124, R136 ;  /* 0x00000088007c7202 */ /* 0x000fce0000000f00 */
.L_x_18133:
[----:B------:R-:W-:Y:S05]  /*16d80*/  BSYNC B1 ;  /* 0x0000000000017941 */ /* 0x000fea0003800000 */
.L_x_18131:
        /* <DEDUP_REMOVED lines=16> */
.L_x_18137:
[----:B------:R-:W-:Y:S05]  /*16e90*/  BSYNC B2 ;  /* 0x0000000000027941 */ /* 0x000fea0003800000 */
.L_x_18136:
        /* <DEDUP_REMOVED lines=44> */
.L_x_18135:
[----:B------:R-:W-:Y:S05]  /*17160*/  BSYNC B1 ;  /* 0x0000000000017941 */ /* 0x000fea0003800000 */
.L_x_18134:
        /* <DEDUP_REMOVED lines=9> */
.L_x_18130:
        /* <DEDUP_REMOVED lines=12> */
.L_x_18139:
[----:B------:R-:W-:-:S07]  /*172c0*/  IMAD.MOV.U32 R132, RZ, RZ, R136 ;  /* 0x000000ffff847224 */ /* 0x000fce00078e0088 */
.L_x_18140:
[----:B------:R-:W-:Y:S05]  /*172d0*/  BSYNC B1 ;  /* 0x0000000000017941 */ /* 0x000fea0003800000 */
.L_x_18138:
        /* <DEDUP_REMOVED lines=16> */
.L_x_18144:
[----:B------:R-:W-:Y:S05]  /*173e0*/  BSYNC B2 ;  /* 0x0000000000027941 */ /* 0x000fea0003800000 */
.L_x_18143:
        /* <DEDUP_REMOVED lines=44> */
.L_x_18142:
[----:B------:R-:W-:Y:S05]  /*176b0*/  BSYNC B1 ;  /* 0x0000000000017941 */ /* 0x000fea0003800000 */
.L_x_18141:
        /* <DEDUP_REMOVED lines=12> */
.L_x_18145:
        /* <DEDUP_REMOVED lines=12> */
.L_x_18148:
[----:B------:R-:W-:-:S07]  /*17840*/  MOV R125, R136 ;  /* 0x00000088007d7202 */ /* 0x000fce0000000f00 */
.L_x_18149:
[----:B------:R-:W-:Y:S05]  /*17850*/  BSYNC B1 ;  /* 0x0000000000017941 */ /* 0x000fea0003800000 */
.L_x_18147:
        /* <DEDUP_REMOVED lines=16> */
.L_x_18153:
[----:B------:R-:W-:Y:S05]  /*17960*/  BSYNC B2 ;  /* 0x0000000000027941 */ /* 0x000fea0003800000 */
.L_x_18152:
        /* <DEDUP_REMOVED lines=44> */
.L_x_18151:
[----:B------:R-:W-:Y:S05]  /*17c30*/  BSYNC B1 ;  /* 0x0000000000017941 */ /* 0x000fea0003800000 */
.L_x_18150:
        /* <DEDUP_REMOVED lines=9> */
.L_x_18146:
        /* <DEDUP_REMOVED lines=51> */
.L_x_18025:
[----:B------:R-:W-:Y:S05]  /*18000*/  BSYNC B0 ;  /* 0x0000000000007941 */ /* 0x000fea0003800000 */
.L_x_18024:
        /* <DEDUP_REMOVED lines=129> */
.L_x_18174:
        /* <DEDUP_REMOVED lines=106> */
.L_x_18156:
[----:B------:R-:W-:Y:S05]  /*18ec0*/  BSYNC B0 ;  /* 0x0000000000007941 */ /* 0x000fea0003800000 */
.L_x_18155:
        /* <DEDUP_REMOVED lines=35> */
.L_x_18158:
[----:B------:R-:W-:Y:S05]  /*19100*/  BSYNC B0 ;  /* 0x0000000000007941 */ /* 0x000fea0003800000 */
.L_x_18157:
        /* <DEDUP_REMOVED lines=35> */
.L_x_18160:
[----:B------:R-:W-:Y:S05]  /*19340*/  BSYNC B0 ;  /* 0x0000000000007941 */ /* 0x000fea0003800000 */
.L_x_18159:
        /* <DEDUP_REMOVED lines=29> */
[----:B------:R-:W-:-:S02]  /*19520*/  F2FP.F16.F32.PACK_AB R79, R144, R79 ;  /* 0x0000004f904f723e */ /* 0x000fc400000000ff */
[----:B------:R-:W-:Y:S02]  /*19530*/  F2FP.F16.F32.PACK_AB R78, R149, R78 ;  /* 0x0000004e954e723e */ /* 0x000fe400000000ff */
[----:B------:R-:W-:Y:S02]  /*19540*/  F2FP.F16.F32.PACK_AB R77, R142, R143 ;  /* 0x0000008f8e4d723e */ /* 0x000fe400000000ff */
[----:B------:R-:W-:-:S05]  /*19550*/  F2FP.F16.F32.PACK_AB R76, R141, R140 ;  /* 0x0000008c8d4c723e */ /* 0x000fca00000000ff */
[----:B------:R4:W-:Y:S02]  /*19560*/  STG.E.128 desc[UR4][R138.64], R76 ;  /* 0x0000004c8a007986 */ /* 0x0009e4000c101d04 */
.L_x_18162:
[----:B------:R-:W-:Y:S05]  /*19570*/  BSYNC B0 ;  /* 0x0000000000007941 */ /* 0x000fea0003800000 */
.L_x_18161:
[----:B------:R-:W-:Y:S01]  /*19580*/  VIADD R26, R26, UR18 ;  /* 0x000000121a1a7c36 */ /* 0x000fe20008000000 */
[----:B0-----:R-:W-:-:S04]  /*19590*/  SEL R140, RZ, 0x1, P2 ;  /* 0x00000001ff8c7807 */ /* 0x001fc80001000000 */
[----:B------:R-:W-:-:S13]  /*195a0*/  ISETP.GE.AND P0, PT, R26, UR19, PT ;  /* 0x000000131a007c0c */ /* 0x000fda000bf06270 */
[----:B------:R-:W-:Y:S05]  /*195b0*/  @!P0 BRA `(.L_x_18163) ;  /* 0xfffffe7800a48947 */ /* 0x000fea000383ffff */
[----:B------:R-:W-:Y:S05]  /*195c0*/  EXIT ;  /* 0x000000000000794d */ /* 0x000fea0003800000 */
.L_x_18154:
[----:B------:R-:W-:Y:S01]  /*195d0*/  HFMA2.MMA R146, -RZ, RZ, 0, 1.847743988037109375e-06 ;  /* 0x0000001fff927435 */ /* 0x000fe200000001ff */
[----:B------:R-:W-:Y:S01]  /*195e0*/  MOV R144, R77 ;  /* 0x0000004d00907202 */ /* 0x000fe20000000f00 */
[----:B------:R-:W-:Y:S02]  /*195f0*/  IMAD.MOV.U32 R145, RZ, RZ, 0x1 ;  /* 0x00000001ff917424 */ /* 0x000fe400078e00ff */
[----:B------:R-:W-:-:S07]  /*19600*/  IMAD.MOV.U32 R143, RZ, RZ, -0x1 ;  /* 0xffffffffff8f7424 */ /* 0x000fce00078e00ff */
[----:B------:R-:W-:Y:S05]  /*19610*/  WARPSYNC.COLLECTIVE R143, `(.L_x_18164) ;  /* 0x000000008f087348 */ /* 0x000fea0003c00000 */
[----:B------:R0:W1:Y:S02]  /*19620*/  SHFL.BFLY P5, R142, R144, R145, R146 ;  /* 0x0c000091908e7389 */ /* 0x00006400000a0092 */
[----:B01----:R-:W-:Y:S01]  /*19630*/  ENDCOLLECTIVE ;  /* 0x000000000000791b */ /* 0x003fe20003800000 */
.L_x_18164:
[----:B------:R-:W-:Y:S01]  /*19640*/  HFMA2.MMA R145, -RZ, RZ, 0, 1.1920928955078125e-07 ;  /* 0x00000002ff917435 */ /* 0x000fe200000001ff */
[----:B------:R-:W-:-:S05]  /*19650*/  MOV R76, R142 ;  /* 0x0000008e004c7202 */ /* 0x000fca0000000f00 */
[----:B------:R-:W-:-:S04]  /*19660*/  FADD.FTZ R138, R77, R76 ;  /* 0x0000004c4d8a7221 */ /* 0x000fc80000010000 */
[----:B------:R-:W-:-:S07]  /*19670*/  IMAD.MOV.U32 R144, RZ, RZ, R138 ;  /* 0x000000ffff907224 */ /* 0x000fce00078e008a */
[----:B------:R-:W-:Y:S05]  /*19680*/  WARPSYNC.COLLECTIVE R143, `(.L_x_18165) ;  /* 0x000000008f087348 */ /* 0x000fea0003c00000 */
[----:B------:R0:W1:Y:S02]  /*19690*/  SHFL.BFLY P5, R142, R144, R145, R146 ;  /* 0x0c000091908e7389 */ /* 0x00006400000a0092 */
[----:B01----:R-:W-:Y:S01]  /*196a0*/  ENDCOLLECTIVE ;  /* 0x000000000000791b */ /* 0x003fe20003800000 */
.L_x_18165:
[----:B------:R-:W-:Y:S02]  /*196b0*/  IMAD.MOV.U32 R145, RZ, RZ, 0x4 ;  /* 0x00000004ff917424 */ /* 0x000fe400078e00ff */
[----:B------:R-:W-:-:S04]  /*196c0*/  IMAD.MOV.U32 R139, RZ, RZ, R142 ;  /* 0x000000ffff8b7224 */ /* 0x000fc800078e008e */
[----:B------:R-:W-:-:S05]  /*196d0*/  FADD.FTZ R139, R138, R139 ;  /* 0x0000008b8a8b7221 */ /* 0x000fca0000010000 */
[----:B------:R-:W-:-:S07]  /*196e0*/  MOV R144, R139 ;  /* 0x0000008b00907202 */ /* 0x000fce0000000f00 */
[----:B------:R-:W-:Y:S05]  /*196f0*/  WARPSYNC.COLLECTIVE R143, `(.L_x_18166) ;  /* 0x000000008f087348 */ /* 0x000fea0003c00000 */
[----:B------:R0:W1:Y:S02]  /*19700*/  SHFL.BFLY P5, R142, R144, R145, R146 ;  /* 0x0c000091908e7389 */ /* 0x00006400000a0092 */
[----:B01----:R-:W-:Y:S01]  /*19710*/  ENDCOLLECTIVE ;  /* 0x000000000000791b */ /* 0x003fe20003800000 */
.L_x_18166:
[----:B------:R-:W-:Y:S01]  /*19720*/  HFMA2.MMA R145, -RZ, RZ, 0, 4.76837158203125e-07 ;  /* 0x00000008ff917435 */ /* 0x000fe200000001ff */
[----:B------:R-:W-:-:S05]  /*19730*/  MOV R76, R142 ;  /* 0x0000008e004c7202 */ /* 0x000fca0000000f00 */
[----:B------:R-:W-:-:S04]  /*19740*/  FADD.FTZ R140, R139, R76 ;  /* 0x0000004c8b8c7221 */ /* 0x000fc80000010000 */
[----:B------:R-:W-:-:S07]  /*19750*/  IMAD.MOV.U32 R144, RZ, RZ, R140 ;  /* 0x000000ffff907224 */ /* 0x000fce00078e008c */
[----:B------:R-:W-:Y:S05]  /*19760*/  WARPSYNC.COLLECTIVE R143, `(.L_x_18167) ;  /* 0x000000008f087348 */ /* 0x000fea0003c00000 */
[----:B------:R0:W1:Y:S02]  /*19770*/  SHFL.BFLY P5, R142, R144, R145, R146 ;  /* 0x0c000091908e7389 */ /* 0x00006400000a0092 */
[----:B01----:R-:W-:Y:S01]  /*19780*/  ENDCOLLECTIVE ;  /* 0x000000000000791b */ /* 0x003fe20003800000 */
.L_x_18167:
[----:B------:R-:W-:Y:S02]  /*19790*/  IMAD.MOV.U32 R145, RZ, RZ, 0x10 ;  /* 0x00000010ff917424 */ /* 0x000fe400078e00ff */
[----:B------:R-:W-:-:S04]  /*197a0*/  IMAD.MOV.U32 R141, RZ, RZ, R142 ;  /* 0x000000ffff8d7224 */ /* 0x000fc800078e008e */
[----:B------:R-:W-:-:S05]  /*197b0*/  FADD.FTZ R141, R140, R141 ;  /* 0x0000008d8c8d7221 */ /* 0x000fca0000010000 */
[----:B------:R-:W-:-:S07]  /*197c0*/  MOV R144, R141 ;  /* 0x0000008d00907202 */ /* 0x000fce0000000f00 */
[----:B------:R-:W-:Y:S05]  /*197d0*/  WARPSYNC.COLLECTIVE R143, `(.L_x_18168) ;  /* 0x000000008f087348 */ /* 0x000fea0003c00000 */
[----:B------:R0:W1:Y:S02]  /*197e0*/  SHFL.BFLY P5, R142, R144, R145, R146 ;  /* 0x0c000091908e7389 */ /* 0x00006400000a0092 */
[----:B01----:R-:W-:Y:S01]  /*197f0*/  ENDCOLLECTIVE ;  /* 0x000000000000791b */ /* 0x003fe20003800000 */
.L_x_18168:
        /* <DEDUP_REMOVED lines=73> */
.L_x_18169:
[----:B------:R-:W-:Y:S02]  /*19c90*/  IMAD.MOV.U32 R145, RZ, RZ, 0x2 ;  /* 0x00000002ff917424 */ /* 0x000fe400078e00ff */
[----:B------:R-:W-:-:S04]  /*19ca0*/  IMAD.MOV.U32 R138, RZ, RZ, R142 ;  /* 0x000000ffff8a7224 */ /* 0x000fc800078e008e */
[----:B------:R-:W-:-:S05]  /*19cb0*/  FADD.FTZ R138, R77, R138 ;  /* 0x0000008a4d8a7221 */ /* 0x000fca0000010000 */
[----:B------:R-:W-:-:S07]  /*19cc0*/  MOV R144, R138 ;  /* 0x0000008a00907202 */ /* 0x000fce0000000f00 */
[----:B------:R-:W-:Y:S05]  /*19cd0*/  WARPSYNC.COLLECTIVE R143, `(.L_x_18170) ;  /* 0x000000008f087348 */ /* 0x000fea0003c00000 */
[----:B------:R0:W1:Y:S02]  /*19ce0*/  SHFL.BFLY P5, R142, R144, R145, R146 ;  /* 0x0c000091908e7389 */ /* 0x00006400000a0092 */
[----:B01----:R-:W-:Y:S01]  /*19cf0*/  ENDCOLLECTIVE ;  /* 0x000000000000791b */ /* 0x003fe20003800000 */
.L_x_18170:
[----:B------:R-:W-:Y:S01]  /*19d00*/  HFMA2.MMA R145, -RZ, RZ, 0, 2.384185791015625e-07 ;  /* 0x00000004ff917435 */ /* 0x000fe200000001ff */
[----:B------:R-:W-:-:S05]  /*19d10*/  MOV R139, R142 ;  /* 0x0000008e008b7202 */ /* 0x000fca0000000f00 */
[----:B------:R-:W-:-:S04]  /*19d20*/  FADD.FTZ R139, R138, R139 ;  /* 0x0000008b8a8b7221 */ /* 0x000fc80000010000 */
[----:B------:R-:W-:-:S07]  /*19d30*/  IMAD.MOV.U32 R144, RZ, RZ, R139 ;  /* 0x000000ffff907224 */ /* 0x000fce00078e008b */
[----:B------:R-:W-:Y:S05]  /*19d40*/  WARPSYNC.COLLECTIVE R143, `(.L_x_18171) ;  /* 0x000000008f087348 */ /* 0x000fea0003c00000 */
[----:B------:R0:W1:Y:S02]  /*19d50*/  SHFL.BFLY P5, R142, R144, R145, R146 ;  /* 0x0c000091908e7389 */ /* 0x00006400000a0092 */
[----:B01----:R-:W-:Y:S01]  /*19d60*/  ENDCOLLECTIVE ;  /* 0x000000000000791b */ /* 0x003fe20003800000 */
.L_x_18171:
[----:B------:R-:W-:Y:S02]  /*19d70*/  IMAD.MOV.U32 R145, RZ, RZ, 0x8 ;  /* 0x00000008ff917424 */ /* 0x000fe400078e00ff */
[----:B------:R-:W-:-:S04]  /*19d80*/  IMAD.MOV.U32 R140, RZ, RZ, R142 ;  /* 0x000000ffff8c7224 */ /* 0x000fc800078e008e */
[----:B------:R-:W-:-:S05]  /*19d90*/  FADD.FTZ R140, R139, R140 ;  /* 0x0000008c8b8c7221 */ /* 0x000fca0000010000 */
[----:B------:R-:W-:-:S07]  /*19da0*/  MOV R144, R140 ;  /* 0x0000008c00907202 */ /* 0x000fce0000000f00 */
[----:B------:R-:W-:Y:S05]  /*19db0*/  WARPSYNC.COLLECTIVE R143, `(.L_x_18172) ;  /* 0x000000008f087348 */ /* 0x000fea0003c00000 */
[----:B------:R0:W1:Y:S02]  /*19dc0*/  SHFL.BFLY P5, R142, R144, R145, R146 ;  /* 0x0c000091908e7389 */ /* 0x00006400000a0092 */
[----:B01----:R-:W-:Y:S01]  /*19dd0*/  ENDCOLLECTIVE ;  /* 0x000000000000791b */ /* 0x003fe20003800000 */
.L_x_18172:
[----:B------:R-:W-:Y:S01]  /*19de0*/  HFMA2.MMA R145, -RZ, RZ, 0, 9.5367431640625e-07 ;  /* 0x00000010ff917435 */ /* 0x000fe200000001ff */
[----:B------:R-:W-:-:S05]  /*19df0*/  MOV R141, R142 ;  /* 0x0000008e008d7202 */ /* 0x000fca0000000f00 */
[----:B------:R-:W-:-:S04]  /*19e00*/  FADD.FTZ R141, R140, R141 ;  /* 0x0000008d8c8d7221 */ /* 0x000fc80000010000 */
[----:B------:R-:W-:-:S07]  /*19e10*/  IMAD.MOV.U32 R144, RZ, RZ, R141 ;  /* 0x000000ffff907224 */ /* 0x000fce00078e008d */
[----:B------:R-:W-:Y:S05]  /*19e20*/  WARPSYNC.COLLECTIVE R143, `(.L_x_18173) ;  /* 0x000000008f087348 */ /* 0x000fea0003c00000 */
[----:B------:R0:W1:Y:S02]  /*19e30*/  SHFL.BFLY P5, R142, R144, R145, R146 ;  /* 0x0c000091908e7389 */ /* 0x00006400000a0092 */
[----:B01----:R-:W-:Y:S01]  /*19e40*/  ENDCOLLECTIVE ;  /* 0x000000000000791b */ /* 0x003fe20003800000 */
.L_x_18173:
[----:B------:R-:W-:Y:S05]  /*19e50*/  BRA `(.L_x_18174) ;  /* 0xffffffe800707947 */ /* 0x000fea000383ffff */
.L_x_18175:
        /* <DEDUP_REMOVED lines=10> */
.L_x_27074:


//--------------------- .text._ZN10layer_norm31ln_parallel_residual_fwd_kernelINS_13Kernel_traitsI6__halfS2_fS2_fjLj4096ELj1ELj1ELj4ELj16ENS_18Kernel_traits_baseILj4096ES2_S2_fS2_fjLj128EEEEELb1ELb1ELb1EEEvNS_9FwdParamsE --------------------------
	.section	.text._ZN10layer_norm31ln_parallel_residual_fwd_kernelINS_13Kernel_traitsI6__halfS2_fS2_fjLj4096ELj1ELj1ELj4ELj16ENS_18Kernel_traits_baseILj4096ES2_S2_fS2_fjLj128EEEEELb1ELb1ELb1EEEvNS_9FwdParamsE,"ax",@progbits
	.align	128
        .global         _ZN10layer_norm31ln_parallel_residual_fwd_kernelINS_13Kernel_traitsI6__halfS2_fS2_fjLj4096ELj1ELj1ELj4ELj16ENS_18Kernel_traits_baseILj4096ES2_S2_fS2_fjLj128EEEEELb1ELb1ELb1EEEvNS_9FwdParamsE
        .type           _ZN10layer_norm31ln_parallel_residual_fwd_kernelINS_13Kernel_traitsI6__halfS2_fS2_fjLj4096ELj1ELj1ELj4ELj16ENS_18Kernel_traits_baseILj4096ES2_S2_fS2_fjLj128EEEEELb1ELb1ELb1EEEvNS_9FwdParamsE,@function
        .size           _ZN10layer_norm31ln_parallel_residual_fwd_kernelINS_13Kernel_traitsI6__halfS2_fS2_fjLj4096ELj1ELj1ELj4ELj16ENS_18Kernel_traits_baseILj4096ES2_S2_fS2_fjLj128EEEEELb1ELb1ELb1EEEvNS_9FwdParamsE,(.L_x_27075 - _ZN10layer_norm31ln_parallel_residual_fwd_kernelINS_13Kernel_traitsI6__halfS2_fS2_fjLj4096ELj1ELj1ELj4ELj16ENS_18Kernel_traits_baseILj4096ES2_S2_fS2_fjLj128EEEEELb1ELb1ELb1EEEvNS_9FwdParamsE)
        .other          _ZN10layer_norm31ln_parallel_residual_fwd_kernelINS_13Kernel_traitsI6__halfS2_fS2_fjLj4096ELj1ELj1ELj4ELj16ENS_18Kernel_traits_baseILj4096ES2_S2_fS2_fjLj128EEEEELb1ELb1ELb1EEEvNS_9FwdParamsE,@"STO_CUDA_ENTRY STV_DEFAULT"
_ZN10layer_norm31ln_parallel_residual_fwd_kernelINS_13Kernel_traitsI6__halfS2_fS2_fjLj4096ELj1ELj1ELj4ELj16ENS_18Kernel_traits_baseILj4096ES2_S2_fS2_fjLj128EEEEELb1ELb1ELb1EEEvNS_9FwdParamsE:
.text._ZN10layer_norm31ln_parallel_residual_fwd_kernelINS_13Kernel_traitsI6__halfS2_fS2_fjLj4096ELj1ELj1ELj4ELj16ENS_18Kernel_traits_baseILj4096ES2_S2_fS2_fjLj128EEEEELb1ELb1ELb1EEEvNS_9FwdParamsE:
        /* <DEDUP_REMOVED lines=19> */
[----:B------:R-:W-:Y:S01]  /*0130*/  LEA.HI R81, R0, UR8, RZ, 0x19 ;  /* 0x0000000800517c11 */ /* 0x000fe2000f8fc8ff */
[----:B------:R-:W-:Y:S01]  /*0140*/  ULDC.64 UR8, c[0x0][0x260] ;  /* 0x0000980000087ab9 */ /* 0x000fe20000000a00 */
[----:B---3--:R-:W-:-:S02]  /*0150*/  @P0 R2UR UR6, R2 ;  /* 0x00000000020602ca */ /* 0x008fc400000e0000 */
        /* <DEDUP_REMOVED lines=38> */
[----:B------:R-:W-:Y:S02]  /*03c0*/  SHF.L.U32 R2, R0, 0x4, RZ ;  /* 0x0000000400027819 */ /* 0x000fe400000006ff */
[----:B------:R-:W-:Y:S01]  /*03d0*/  LOP3.LUT R4, R13, UR29, R14, 0x96, !PT ;  /* 0x0000001d0d047c12 */ /* 0x000fe2000f8e960e */
[----:B------:R-:W-:Y:S01]  /*03e0*/  UIADD3 UR31, UR6, -0x4ab325aa, URZ ;  /* 0xb54cda56061f7890 */ /* 0x000fe2000fffe03f */
[----:B------:R-:W-:Y:S01]  /*03f0*/  LOP3.LUT R22, R2, 0x7f0, RZ, 0xc0, !PT ;  /* 0x000007f002167812 */ /* 0x000fe200078ec0ff */
[----:B------:R-:W-:Y:S01]  /*0400*/  UIADD3 UR32, UR7, 0x646e171e, URZ ;  /* 0x646e171e07207890 */ /* 0x000fe2000fffe03f */
[----:B------:R-:W-:Y:S01]  /*0410*/  IMAD.WIDE.U32 R14, R15, -0x326172a9, RZ ;  /* 0xcd9e8d570f0e7825 */ /* 0x000fe200078e00ff */
[----:B------:R-:W-:-:S03]  /*0420*/  ISETP.NE.U32.AND P0, PT, RZ, UR10, PT ;  /* 0x0000000aff007c0c */ /* 0x000fc6000bf05070 */
[----:B------:R-:W-:Y:S01]  /*0430*/  IMAD.WIDE.U32 R4, R4, -0x2daee0ad, RZ ;  /* 0xd2511f5304047825 */ /* 0x000fe200078e00ff */
[----:B------:R-:W-:Y:S01]  /*0440*/  IADD3 R2, P1, R22, UR10, RZ ;  /* 0x0000000a16027c10 */ /* 0x000fe2000ff3e0ff */
[----:B------:R-:W-:Y:S01]  /*0450*/  ULDC UR10, c[0x0][0x214] ;  /* 0x00008500000a7ab9 */ /* 0x000fe20000000800 */
[----:B------:R-:W-:Y:S02]  /*0460*/  LOP3.LUT R7, R15, UR31, R12, 0x96, !PT ;  /* 0x0000001f0f077c12 */ /* 0x000fe4000f8e960c */
[----:B------:R-:W-:Y:S02]  /*0470*/  LOP3.LUT R20, R5, UR32, R6, 0x96, !PT ;  /* 0x0000002005147c12 */ /* 0x000fe4000f8e9606 */
[----:B------:R-:W-:Y:S01]  /*0480*/  ISETP.NE.AND.EX P0, PT, RZ, UR11, PT, P0 ;  /* 0x0000000bff007c0c */ /* 0x000fe2000bf05300 */
[----:B------:R-:W-:Y:S01]  /*0490*/  IMAD.X R3, RZ, RZ, UR11, P1 ;  /* 0x0000000bff037e24 */ /* 0x000fe200088e06ff */
[----:B------:R-:W-:Y:S01]  /*04a0*/  UIADD3 UR34, UR7, 0x1fd5c5a3, URZ ;  /* 0x1fd5c5a307227890 */ /* 0x000fe2000fffe03f */
[----:B------:R-:W-:Y:S01]  /*04b0*/  IMAD.WIDE.U32 R6, R7, -0x2daee0ad, RZ ;  /* 0xd2511f5307067825 */ /* 0x000fe200078e00ff */
[----:B------:R-:W-:Y:S01]  /*04c0*/  UIADD3 UR33, UR6, 0x5384540f, URZ ;  /* 0x5384540f06217890 */ /* 0x000fe2000fffe03f */
[----:B------:R-:W-:-:S02]  /*04d0*/  ISETP.GE.AND P1, PT, R81, UR10, PT ;  /* 0x0000000a51007c0c */ /* 0x000fc4000bf26270 */
[----:B------:R-:W-:Y:S01]  /*04e0*/  IMAD.WIDE.U32 R20, R20, -0x326172a9, RZ ;  /* 0xcd9e8d5714147825 */ /* 0x000fe200078e00ff */
[----:B------:R-:W-:Y:S02]  /*04f0*/  LOP3.LUT R80, R7, UR34, R4, 0x96, !PT ;  /* 0x0000002207507c12 */ /* 0x000fe4000f8e9604 */
[----:B------:R-:W-:Y:S02]  /*0500*/  IADD3 R12, P2, R22, UR8, RZ ;  /* 0x00000008160c7c10 */ /* 0x000fe4000ff5e0ff */
[----:B------:R-:W-:Y:S01]  /*0510*/  LOP3.LUT R78, R21, UR33, R14, 0x96, !PT ;  /* 0x00000021154e7c12 */ /* 0x000fe2000f8e960e */
        /* <DEDUP_REMOVED lines=26> */
[----:B------:R-:W-:Y:S01]  /*06c0*/  UIADD3 UR37, UR6, -0x700cb87f, URZ ;  /* 0x8ff3478106257890 */ /* 0x000fe2000fffe03f */
[--C-:B------:R-:W-:Y:S01]  /*06d0*/  HADD2.F32 R4, -RZ, R9.reuse.H0_H0 ;  /* 0x20000009ff047230 */ /* 0x100fe20000004100 */
[----:B------:R-:W-:Y:S01]  /*06e0*/  UIADD3 UR38, UR7, -0x695add53, URZ ;  /* 0x96a522ad07267890 */ /* 0x000fe2000fffe03f */
[----:B------:R-:W-:Y:S01]  /*06f0*/  HADD2.F32 R5, -RZ, R9.H1_H1 ;  /* 0x30000009ff057230 */ /* 0x000fe20000004100 */
[----:B------:R-:W-:Y:S01]  /*0700*/  ULDC.64 UR8, c[0x0][0x228] ;  /* 0x00008a0000087ab9 */ /* 0x000fe20000000a00 */
[--C-:B------:R-:W-:Y:S01]  /*0710*/  HADD2.F32 R28, -RZ, R49.reuse.H0_H0 ;  /* 0x20000031ff1c7230 */ /* 0x100fe20000004100 */
[----:B------:R-:W-:Y:S01]  /*0720*/  UISETP.NE.U32.AND UP0, UPT, UR8, URZ, UPT ;  /* 0x0000003f0800728c */ /* 0x000fe2000bf05070 */
[----:B------:R-:W-:Y:S01]  /*0730*/  HADD2.F32 R29, -RZ, R49.H1_H1 ;  /* 0x30000031ff1d7230 */ /* 0x000fe20000004100 */
[----:B------:R-:W-:Y:S01]  /*0740*/  HFMA2.MMA R142, -RZ, RZ, 0, 5.9604644775390625e-08 ;  /* 0x00000001ff8e7435 */ /* 0x000fe200000001ff */
[--C-:B------:R-:W-:Y:S01]  /*0750*/  HADD2.F32 R6, -RZ, R10.reuse.H0_H0 ;  /* 0x2000000aff067230 */ /* 0x100fe20000004100 */
[----:B------:R-:W-:Y:S01]  /*0760*/  LOP3.LUT R134, R134, 0x3, RZ, 0xc0, !PT ;  /* 0x0000000386867812 */ /* 0x000fe200078ec0ff */
[----:B------:R-:W-:Y:S01]  /*0770*/  HADD2.F32 R7, -RZ, R10.H1_H1 ;  /* 0x3000000aff077230 */ /* 0x000fe20000004100 */
[----:B------:R-:W-:Y:S01]  /*0780*/  ULDC.U8 UR8, c[0x0][0x2a0] ;  /* 0x0000a80000087ab9 */ /* 0x000fe20000000000 */
[--C-:B------:R-:W-:Y:S01]  /*0790*/  HADD2.F32 R8, -RZ, R11.reuse.H0_H0 ;  /* 0x2000000bff087230 */ /* 0x100fe20000004100 */
[----:B------:R-:W-:Y:S01]  /*07a0*/  LOP3.LUT R124, R0, 0x7f, RZ, 0xc0, !PT ;  /* 0x0000007f007c7812 */ /* 0x000fe200078ec0ff */
[----:B------:R-:W-:Y:S01]  /*07b0*/  HADD2.F32 R9, -RZ, R11.H1_H1 ;  /* 0x3000000bff097230 */ /* 0x000fe20000004100 */
[----:B------:R-:W-:Y:S01]  /*07c0*/  UISETP.NE.AND.EX UP0, UPT, UR9, URZ, UPT, UP0 ;  /* 0x0000003f0900728c */ /* 0x000fe2000bf05300 */
[----:B------:R-:W-:Y:S01]  /*07d0*/  IMAD R78, R78, -0x2daee0ad, RZ ;  /* 0xd2511f534e4e7824 */ /* 0x000fe200078e02ff */
[----:B------:R-:W-:Y:S01]  /*07e0*/  UISETP.NE.AND UP1, UPT, UR8, URZ, UPT ;  /* 0x0000003f0800728c */ /* 0x000fe2000bf25270 */
[----:B------:R-:W-:Y:S01]  /*07f0*/  IMAD R80, R80, -0x326172a9, RZ ;  /* 0xcd9e8d5750507824 */ /* 0x000fe200078e02ff */
[----:B------:R-:W-:Y:S01]  /*0800*/  ULDC UR17, c[0x0][0x218] ;  /* 0x0000860000117ab9 */ /* 0x000fe20000000800 */
[----:B------:R-:W-:Y:S01]  /*0810*/  IMAD.HI.U32 R53, R128, -0x326172a9, RZ ;  /* 0xcd9e8d5780357827 */ /* 0x000fe200078e00ff */
[----:B------:R-:W-:Y:S01]  /*0820*/  ULDC UR20, c[0x0][0x290] ;  /* 0x0000a40000147ab9 */ /* 0x000fe20000000800 */
[----:B------:R-:W-:Y:S01]  /*0830*/  ULDC.64 UR8, c[0x0][0x228] ;  /* 0x00008a0000087ab9 */ /* 0x000fe20000000a00 */
[----:B------:R-:W-:Y:S01]  /*0840*/  ULDC.64 UR10, c[0x0][0x230] ;  /* 0x00008c00000a7ab9 */ /* 0x000fe20000000a00 */
[----:B------:R-:W-:Y:S01]  /*0850*/  IMAD.HI.U32 R49, R126, -0x2daee0ad, RZ ;  /* 0xd2511f537e317827 */ /* 0x000fe200078e00ff */
[----:B------:R-:W-:Y:S01]  /*0860*/  LOP3.LUT R80, R53, UR37, R80, 0x96, !PT ;  /* 0x0000002535507c12 */ /* 0x000fe2000f8e9650 */
[----:B------:R-:W-:Y:S01]  /*0870*/  ULDC.64 UR12, c[0x0][0x2b8] ;  /* 0x0000ae00000c7ab9 */ /* 0x000fe20000000a00 */
[----:B------:R-:W-:Y:S01]  /*0880*/  ULDC.64 UR14, c[0x0][0x210] ;  /* 0x00008400000e7ab9 */ /* 0x000fe20000000a00 */
[--C-:B------:R-:W-:Y:S01]  /*0890*/  HADD2.F32 R10, -RZ, R16.reuse.H0_H0 ;  /* 0x20000010ff0a7230 */ /* 0x100fe20000004100 */
[----:B------:R-:W-:Y:S01]  /*08a0*/  LOP3.LUT R78, R49, UR38, R78, 0x96, !PT ;  /* 0x00000026314e7c12 */ /* 0x000fe2000f8e964e */
        /* <DEDUP_REMOVED lines=23> */
[----:B------:R-:W-:Y:S02]  /*0a20*/  IMAD.MOV.U32 R125, RZ, RZ, RZ ;  /* 0x000000ffff7d7224 */ /* 0x000fe400078e00ff */
        /* <DEDUP_REMOVED lines=9> */
[----:B------:R-:W-:Y:S02]  /*0ac0*/  HADD2.F32 R90, -RZ, R36.H1_H1 ;  /* 0x30000024ff5a7230 */ /* 0x000fe40000004100 */
        /* <DEDUP_REMOVED lines=22> */
.L_x_18693:
        /* <DEDUP_REMOVED lines=31> */
.L_x_18177:
[----:B------:R-:W-:-:S07]  /*0e20*/  IMAD.MOV.U32 R44, RZ, RZ, R128 ;  /* 0x000000ffff2c7224 */ /* 0x000fce00078e0080 */
.L_x_18178:
[----:B------:R-:W-:Y:S05]  /*0e30*/  BSYNC B0 ;  /* 0x0000000000007941 */ /* 0x000fea0003800000 */
.L_x_18176:
        /* <DEDUP_REMOVED lines=16> */
.L_x_18182:
[----:B------:R-:W-:Y:S05]  /*0f40*/  BSYNC B1 ;  /* 0x0000000000017941 */ /* 0x000fea0003800000 */
.L_x_18181:
        /* <DEDUP_REMOVED lines=44> */
.L_x_18180:
[----:B------:R-:W-:Y:S05]  /*1210*/  BSYNC B0 ;  /* 0x0000000000007941 */ /* 0x000fea0003800000 */
.L_x_18179:
        /* <DEDUP_REMOVED lines=18> */
.L_x_18183:
        /* <DEDUP_REMOVED lines=12> */
.L_x_18186:
[----:B------:R-:W-:-:S07]  /*1400*/  IMAD.MOV.U32 R43, RZ, RZ, R128 ;  /* 0x000000ffff2b7224 */ /* 0x000fce00078e0080 */
.L_x_18187:
[----:B------:R-:W-:Y:S05]  /*1410*/  BSYNC B0 ;  /* 0x0000000000007941 */ /* 0x000fea0003800000 */
.L_x_18185:
        /* <DEDUP_REMOVED lines=16> */
.L_x_18191:
[----:B------:R-:W-:Y:S05]  /*1520*/  BSYNC B1 ;  /* 0x0000000000017941 */ /* 0x000fea0003800000 */
.L_x_18190:
        /* <DEDUP_REMOVED lines=44> */
.L_x_18189:
[----:B------:R-:W-:Y:S05]  /*17f0*/  BSYNC B0 ;  /* 0x0000000000007941 */ /* 0x000fea0003800000 */
.L_x_18188:
        /* <DEDUP_REMOVED lines=9> */
.L_x_18184:
        /* <DEDUP_REMOVED lines=12> */
.L_x_18193:
[----:B------:R-:W-:-:S07]  /*1950*/  IMAD.MOV.U32 R43, RZ, RZ, R128 ;  /* 0x000000ffff2b7224 */ /* 0x000fce00078e0080 */
.L_x_18194:
[----:B------:R-:W-:Y:S05]  /*1960*/  BSYNC B0 ;  /* 0x0000000000007941 */ /* 0x000fea0003800000 */
.L_x_18192:
        /* <DEDUP_REMOVED lines=16> */
.L_x_18198:
[----:B------:R-:W-:Y:S05]  /*1a70*/  BSYNC B1 ;  /* 0x0000000000017941 */ /* 0x000fea0003800000 */
.L_x_18197:
        /* <DEDUP_REMOVED lines=44> */
.L_x_18196:
[----:B------:R-:W-:Y:S05]  /*1d40*/  BSYNC B0 ;  /* 0x0000000000007941 */ /* 0x000fea0003800000 */
.L_x_18195:
        /* <DEDUP_REMOVED lines=13> */
.L_x_18199:
        /* <DEDUP_REMOVED lines=12> */
.L_x_18202:
[----:B------:R-:W-:-:S07]  /*1ee0*/  MOV R32, R128 ;  /* 0x0000008000207202 */ /* 0x000fce0000000f00 */
.L_x_18203:
[----:B------:R-:W-:Y:S05]  /*1ef0*/  BSYNC B0 ;  /* 0x0000000000007941 */ /* 0x000fea0003800000 */
.L_x_18201:
        /* <DEDUP_REMOVED lines=16> */
.L_x_18207:
[----:B------:R-:W-:Y:S05]  /*2000*/  BSYNC B1 ;  /* 0x0000000000017941 */ /* 0x000fea0003800000 */
.L_x_18206:
        /* <DEDUP_REMOVED lines=44> */
.L_x_18205:
[----:B------:R-:W-:Y:S05]  /*22d0*/  BSYNC B0 ;  /* 0x0000000000007941 */ /* 0x000fea0003800000 */
.L_x_18204:
        /* <DEDUP_REMOVED lines=9> */
.L_x_18200:
        /* <DEDUP_REMOVED lines=12> */
.L_x_18209:
[----:B------:R-:W-:-:S07]  /*2430*/  MOV R32, R128 ;  /* 0x0000008000207202 */ /* 0x000fce0000000f00 */
.L_x_18210:
[----:B------:R-:W-:Y:S05]  /*2440*/  BSYNC B0 ;  /* 0x0000000000007941 */ /* 0x000fea0003800000 */
.L_x_18208:
        /* <DEDUP_REMOVED lines=16> */
.L_x_18214:
[----:B------:R-:W-:Y:S05]  /*2550*/  BSYNC B1 ;  /* 0x0000000000017941 */ /* 0x000fea0003800000 */
.L_x_18213:
        /* <DEDUP_REMOVED lines=44> */
.L_x_18212:
[----:B------:R-:W-:Y:S05]  /*2820*/  BSYNC B0 ;  /* 0x0000000000007941 */ /* 0x000fea0003800000 */
.L_x_18211:
        /* <DEDUP_REMOVED lines=13> */
.L_x_18215:
        /* <DEDUP_REMOVED lines=12> */
.L_x_18218:
[----:B------:R-:W-:-:S07]  /*29c0*/  IMAD.MOV.U32 R32, RZ, RZ, R128 ;  /* 0x000000ffff207224 */ /* 0x000fce00078e0080 */
.L_x_18219:
[----:B------:R-:W-:Y:S05]  /*29d0*/  BSYNC B0 ;  /* 0x0000000000007941 */ /* 0x000fea0003800000 */
.L_x_18217:
        /* <DEDUP_REMOVED lines=16> */
.L_x_18223:
[----:B------:R-:W-:Y:S05]  /*2ae0*/  BSYNC B1 ;  /* 0x0000000000017941 */ /* 0x000fea0003800000 */
.L_x_18222:
        /* <DEDUP_REMOVED lines=44> */
.L_x_18221:
[----:B------:R-:W-:Y:S05]  /*2db0*/  BSYNC B0 ;  /* 0x0000000000007941 */ /* 0x000fea0003800000 */
.L_x_18220:
        /* <DEDUP_REMOVED lines=9> */
.L_x_18216:
        /* <DEDUP_REMOVED lines=12> */
.L_x_18225:
[----:B------:R-:W-:-:S07]  /*2f10*/  IMAD.MOV.U32 R32, RZ, RZ, R128 ;  /* 0x000000ffff207224 */ /* 0x000fce00078e0080 */
.L_x_18226:
[----:B------:R-:W-:Y:S05]  /*2f20*/  BSYNC B0 ;  /* 0x0000000000007941 */ /* 0x000fea0003800000 */
.L_x_18224:
        /* <DEDUP_REMOVED lines=16> */
.L_x_18230:
[----:B------:R-:W-:Y:S05]  /*3030*/  BSYNC B1 ;  /* 0x0000000000017941 */ /* 0x000fea0003800000 */
.L_x_18229:
        /* <DEDUP_REMOVED lines=44> */
.L_x_18228:
[----:B------:R-:W-:Y:S05]  /*3300*/  BSYNC B0 ;  /* 0x0000000000007941 */ /* 0x000fea0003800000 */
.L_x_18227:
        /* <DEDUP_REMOVED lines=13> */
.L_x_18231:
        /* <DEDUP_REMOVED lines=12> */
.L_x_18234:
[----:B------:R-:W-:-:S07]  /*34a0*/  IMAD.MOV.U32 R46, RZ, RZ, R128 ;  /* 0x000000ffff2e7224 */ /* 0x000fce00078e0080 */
.L_x_18235:
[----:B------:R-:W-:Y:S05]  /*34b0*/  BSYNC B0 ;  /* 0x0000000000007941 */ /* 0x000fea0003800000 */
.L_x_18233:
        /* <DEDUP_REMOVED lines=16> */
.L_x_18239:
[----:B------:R-:W-:Y:S05]  /*35c0*/  BSYNC B1 ;  /* 0x0000000000017941 */ /* 0x000fea0003800000 */
.L_x_18238:
        /* <DEDUP_REMOVED lines=44> */
.L_x_18237:
[----:B------:R-:W-:Y:S05]  /*3890*/  BSYNC B0 ;  /* 0x0000000000007941 */ /* 0x000fea0003800000 */
.L_x_18236:
        /* <DEDUP_REMOVED lines=9> */
.L_x_18232:
        /* <DEDUP_REMOVED lines=12> */
.L_x_18241:
[----:B------:R-:W-:-:S07]  /*39f0*/  IMAD.MOV.U32 R46, RZ, RZ, R128 ;  /* 0x000000ffff2e7224 */ /* 0x000fce00078e0080 */
.L_x_18242:
[----:B------:R-:W-:Y:S05]  /*3a00*/  BSYNC B0 ;  /* 0x0000000000007941 */ /* 0x000fea0003800000 */
.L_x_18240:
        /* <DEDUP_REMOVED lines=16> */
.L_x_18246:
[----:B------:R-:W-:Y:S05]  /*3b10*/  BSYNC B1 ;  /* 0x0000000000017941 */ /* 0x000fea0003800000 */
.L_x_18245:
        /* <DEDUP_REMOVED lines=44> */
.L_x_18244:
[----:B------:R-:W-:Y:S05]  /*3de0*/  BSYNC B0 ;  /* 0x0000000000007941 */ /* 0x000fea0003800000 */
.L_x_18243:
        /* <DEDUP_REMOVED lines=12> */
.L_x_18247:
        /* <DEDUP_REMOVED lines=12> */
.L_x_18250:
[----:B------:R-:W-:-:S07]  /*3f70*/  MOV R46, R128 ;  /* 0x00000080002e7202 */ /* 0x000fce0000000f00 */
.L_x_18251:
[----:B------:R-:W-:Y:S05]  /*3f80*/  BSYNC B0 ;  /* 0x0000000000007941 */ /* 0x000fea0003800000 */
.L_x_18249:
        /* <DEDUP_REMOVED lines=16> */
.L_x_18255:
[----:B------:R-:W-:Y:S05]  /*4090*/  BSYNC B1 ;  /* 0x0000000000017941 */ /* 0x000fea0003800000 */
.L_x_18254:
        /* <DEDUP_REMOVED lines=44> */
.L_x_18253:
[----:B------:R-:W-:Y:S05]  /*4360*/  BSYNC B0 ;  /* 0x0000000000007941 */ /* 0x000fea0003800000 */
.L_x_18252:
        /* <DEDUP_REMOVED lines=9> */
.L_x_18248:
        /* <DEDUP_REMOVED lines=12> */
.L_x_18257:
[----:B------:R-:W-:-:S07]  /*44c0*/  MOV R46, R128 ;  /* 0x00000080002e7202 */ /* 0x000fce0000000f00 */
.L_x_18258:
[----:B------:R-:W-:Y:S05]  /*44d0*/  BSYNC B0 ;  /* 0x0000000000007941 */ /* 0x000fea0003800000 */
.L_x_18256:
        /* <DEDUP_REMOVED lines=16> */
.L_x_18262:
[----:B------:R-:W-:Y:S05]  /*45e0*/  BSYNC B1 ;  /* 0x0000000000017941 */ /* 0x000fea0003800000 */
.L_x_18261:
        /* <DEDUP_REMOVED lines=44> */
.L_x_18260:
[----:B------:R-:W-:Y:S05]  /*48b0*/  BSYNC B0 ;  /* 0x0000000000007941 */ /* 0x000fea0003800000 */
.L_x_18259:
        /* <DEDUP_REMOVED lines=12> */
.L_x_18263:
        /* <DEDUP_REMOVED lines=12> */
.L_x_18266:
[----:B------:R-:W-:-:S07]  /*4a40*/  MOV R34, R128 ;  /* 0x0000008000227202 */ /* 0x000fce0000000f00 */
.L_x_18267:
[----:B------:R-:W-:Y:S05]  /*4a50*/  BSYNC B0 ;  /* 0x0000000000007941 */ /* 0x000fea0003800000 */
.L_x_18265:
        /* <DEDUP_REMOVED lines=16> */
.L_x_18271:
[----:B------:R-:W-:Y:S05]  /*4b60*/  BSYNC B1 ;  /* 0x0000000000017941 */ /* 0x000fea0003800000 */
.L_x_18270:
        /* <DEDUP_REMOVED lines=44> */
.L_x_18269:
[----:B------:R-:W-:Y:S05]  /*4e30*/  BSYNC B0 ;  /* 0x0000000000007941 */ /* 0x000fea0003800000 */
.L_x_18268:
        /* <DEDUP_REMOVED lines=9> */
.L_x_18264:
        /* <DEDUP_REMOVED lines=12> */
.L_x_18273:
[----:B------:R-:W-:-:S07]  /*4f90*/  IMAD.MOV.U32 R34, RZ, RZ, R128 ;  /* 0x000000ffff227224 */ /* 0x000fce00078e0080 */
.L_x_18274:
[----:B------:R-:W-:Y:S05]  /*4fa0*/  BSYNC B0 ;  /* 0x0000000000007941 */ /* 0x000fea0003800000 */
.L_x_18272:
        /* <DEDUP_REMOVED lines=16> */
.L_x_18278:
[----:B------:R-:W-:Y:S05]  /*50b0*/  BSYNC B1 ;  /* 0x0000000000017941 */ /* 0x000fea0003800000 */
.L_x_18277:
        /* <DEDUP_REMOVED lines=44> */
.L_x_18276:
[----:B------:R-:W-:Y:S05]  /*5380*/  BSYNC B0 ;  /* 0x0000000000007941 */ /* 0x000fea0003800000 */
.L_x_18275:
        /* <DEDUP_REMOVED lines=12> */
.L_x_18279:
        /* <DEDUP_REMOVED lines=12> */
.L_x_18282:
[----:B------:R-:W-:-:S07]  /*5510*/  MOV R34, R128 ;  /* 0x0000008000227202 */ /* 0x000fce0000000f00 */
.L_x_18283:
[----:B------:R-:W-:Y:S05]  /*5520*/  BSYNC B0 ;  /* 0x0000000000007941 */ /* 0x000fea0003800000 */
.L_x_18281:
        /* <DEDUP_REMOVED lines=16> */
.L_x_18287:
[----:B------:R-:W-:Y:S05]  /*5630*/  BSYNC B1 ;  /* 0x0000000000017941 */ /* 0x000fea0003800000 */
.L_x_18286:
        /* <DEDUP_REMOVED lines=44> */
.L_x_18285:
[----:B------:R-:W-:Y:S05]  /*5900*/  BSYNC B0 ;  /* 0x0000000000007941 */ /* 0x000fea0003800000 */
.L_x_18284:
        /* <DEDUP_REMOVED lines=9> */
.L_x_18280:
        /* <DEDUP_REMOVED lines=12> */
.L_x_18289:
[----:B------:R-:W-:-:S07]  /*5a60*/  IMAD.MOV.U32 R34, RZ, RZ, R128 ;  /* 0x000000ffff227224 */ /* 0x000fce00078e0080 */
.L_x_18290:
[----:B------:R-:W-:Y:S05]  /*5a70*/  BSYNC B0 ;  /* 0x0000000000007941 */ /* 0x000fea0003800000 */
.L_x_18288:
        /* <DEDUP_REMOVED lines=16> */
.L_x_18294:
[----:B------:R-:W-:Y:S05]  /*5b80*/  BSYNC B1 ;  /* 0x0000000000017941 */ /* 0x000fea0003800000 */
.L_x_18293:
        /* <DEDUP_REMOVED lines=44> */
.L_x_18292:
[----:B------:R-:W-:Y:S05]  /*5e50*/  BSYNC B0 ;  /* 0x0000000000007941 */ /* 0x000fea0003800000 */
.L_x_18291:
        /* <DEDUP_REMOVED lines=12> */
.L_x_18295:
        /* <DEDUP_REMOVED lines=12> */
.L_x_18298:
[----:B------:R-:W-:-:S07]  /*5fe0*/  MOV R40, R128 ;  /* 0x0000008000287202 */ /* 0x000fce0000000f00 */
.L_x_18299:
[----:B------:R-:W-:Y:S05]  /*5ff0*/  BSYNC B0 ;  /* 0x0000000000007941 */ /* 0x000fea0003800000 */
.L_x_18297:
        /* <DEDUP_REMOVED lines=18> */
.L_x_18303:
[----:B------:R-:W-:Y:S05]  /*6120*/  BSYNC B1 ;  /* 0x0000000000017941 */ /* 0x000fea0003800000 */
.L_x_18302:
        /* <DEDUP_REMOVED lines=44> */
.L_x_18301:
[----:B------:R-:W-:Y:S05]  /*63f0*/  BSYNC B0 ;  /* 0x0000000000007941 */ /* 0x000fea0003800000 */
.L_x_18300:
        /* <DEDUP_REMOVED lines=9> */
.L_x_18296:
[----:B------:R-:W0:Y:S01]  /*6490*/  LDC.64 R106, c[0x0][0x238] ;  /* 0x00008e00ff6a7b82 */ /* 0x000e220000000a00 */
[----:B------:R-:W-:Y:S01]  /*64a0*/  SEL R40, RZ, 0x100, P3 ;  /* 0x00000100ff287807 */ /* 0x000fe20001800000 */
[----:B------:R-:W-:Y:S01]  /*64b0*/  VIADD R147, R131, 0x80 ;  /* 0x0000008083937836 */ /* 0x000fe20000000000 */
[----:B------:R-:W-:Y:S01]  /*64c0*/  SEL R32, RZ, 0x1000000, P5 ;  /* 0x01000000ff207807 */ /* 0x000fe20002800000 */
[----:B------:R-:W-:Y:S01]  /*64d0*/  @UP0 ULDC.64 UR18, c[0x0][0x228] ;  /* 0x00008a0000120ab9 */ /* 0x000fe20000000a00 */
        /* <DEDUP_REMOVED lines=25> */
[----:B------:R-:W-:Y:S01]  /*6670*/  MOV R38, 0x10 ;  /* 0x0000001000267802 */ /* 0x000fe20000000f00 */
[C---:B------:R-:W-:Y:S01]  /*6680*/  IMAD.WIDE.U32 R34, R147.reuse, 0x10, R72 ;  /* 0x0000001093227825 */ /* 0x040fe200078e0048 */
[----:B------:R-:W-:Y:S01]  /*6690*/  PLOP3.LUT P4, PT, PT, PT, UP0, 0x80, 0x0 ;  /* 0x000000000000781c */ /* 0x000fe20003f8f008 */
[----:B------:R0:W-:Y:S02]  /*66a0*/  STG.E.128 desc[UR4][R42.64+0x10], R52 ;  /* 0x000010342a007986 */ /* 0x0001e4000c101d04 */
[----:B------:R-:W-:-:S02]  /*66b0*/  @P3 IMAD.WIDE.U32 R38, R147, R38, UR18 ;  /* 0x0000001293263e25 */ /* 0x000fc4000f8e0026 */
[----:B------:R0:W-:Y:S02]  /*66c0*/  STG.E.64 desc[UR4][R40.64], R32 ;  /* 0x0000002028007986 */ /* 0x0001e4000c101b04 */
[----:B--2---:R-:W-:Y:S01]  /*66d0*/  @P0 IMAD.WIDE.U32 R36, R147, 0x20, R36 ;  /* 0x0000002093240825 */ /* 0x004fe200078e0024 */
[----:B------:R-:W-:Y:S06]  /*66e0*/  @P2 BRA `(.L_x_18304) ;  /* 0x0000000000502947 */ /* 0x000fec0003800000 */
        /* <DEDUP_REMOVED lines=20> */
.L_x_18304:
[----:B------:R2:W5:Y:S04]  /*6830*/  @P4 LDG.E.128 R68, desc[UR4][R38.64] ;  /* 0x0000000426444981 */ /* 0x000568000c1e1d00 */
        /* <DEDUP_REMOVED lines=15> */
.L_x_18306:
[----:B------:R-:W-:-:S07]  /*6930*/  MOV R44, R128 ;  /* 0x00000080002c7202 */ /* 0x000fce0000000f00 */
.L_x_18307:
[----:B------:R-:W-:Y:S05]  /*6940*/  BSYNC B0 ;  /* 0x0000000000007941 */ /* 0x000fea0003800000 */
.L_x_18305:
        /* <DEDUP_REMOVED lines=16> */
.L_x_18311:
[----:B------:R-:W-:Y:S05]  /*6a50*/  BSYNC B1 ;  /* 0x0000000000017941 */ /* 0x000fea0003800000 */
.L_x_18310:
        /* <DEDUP_REMOVED lines=44> */
.L_x_18309:
[----:B------:R-:W-:Y:S05]  /*6d20*/  BSYNC B0 ;  /* 0x0000000000007941 */ /* 0x000fea0003800000 */
.L_x_18308:
        /* <DEDUP_REMOVED lines=13> */
.L_x_18312:
        /* <DEDUP_REMOVED lines=12> */
.L_x_18315:
[----:B------:R-:W-:-:S07]  /*6ec0*/  IMAD.MOV.U32 R43, RZ, RZ, R128 ;  /* 0x000000ffff2b7224 */ /* 0x000fce00078e0080 */
.L_x_18316:
[----:B------:R-:W-:Y:S05]  /*6ed0*/  BSYNC B0 ;  /* 0x0000000000007941 */ /* 0x000fea0003800000 */
.L_x_18314:
        /* <DEDUP_REMOVED lines=16> */
.L_x_18320:
[----:B------:R-:W-:Y:S05]  /*6fe0*/  BSYNC B1 ;  /* 0x0000000000017941 */ /* 0x000fea0003800000 */
.L_x_18319:
        /* <DEDUP_REMOVED lines=44> */
.L_x_18318:
[----:B------:R-:W-:Y:S05]  /*72b0*/  BSYNC B0 ;  /* 0x0000000000007941 */ /* 0x000fea0003800000 */
.L_x_18317:
        /* <DEDUP_REMOVED lines=9> */
.L_x_18313:
        /* <DEDUP_REMOVED lines=12> */
.L_x_18322:
[----:B------:R-:W-:-:S07]  /*7410*/  MOV R43, R128 ;  /* 0x00000080002b7202 */ /* 0x000fce0000000f00 */
.L_x_18323:
[----:B------:R-:W-:Y:S05]  /*7420*/  BSYNC B0 ;  /* 0x0000000000007941 */ /* 0x000fea0003800000 */
.L_x_18321:
        /* <DEDUP_REMOVED lines=16> */
.L_x_18327:
[----:B------:R-:W-:Y:S05]  /*7530*/  BSYNC B1 ;  /* 0x0000000000017941 */ /* 0x000fea0003800000 */
.L_x_18326:
        /* <DEDUP_REMOVED lines=44> */
.L_x_18325:
[----:B------:R-:W-:Y:S05]  /*7800*/  BSYNC B0 ;  /* 0x0000000000007941 */ /* 0x000fea0003800000 */
.L_x_18324:
        /* <DEDUP_REMOVED lines=13> */
.L_x_18328:
        /* <DEDUP_REMOVED lines=12> */
.L_x_18331:
[----:B------:R-:W-:-:S07]  /*79a0*/  IMAD.MOV.U32 R32, RZ, RZ, R128 ;  /* 0x000000ffff207224 */ /* 0x000fce00078e0080 */
.L_x_18332:
[----:B------:R-:W-:Y:S05]  /*79b0*/  BSYNC B0 ;  /* 0x0000000000007941 */ /* 0x000fea0003800000 */
.L_x_18330:
        /* <DEDUP_REMOVED lines=16> */
.L_x_18336:
[----:B------:R-:W-:Y:S05]  /*7ac0*/  BSYNC B1 ;  /* 0x0000000000017941 */ /* 0x000fea0003800000 */
.L_x_18335:
        /* <DEDUP_REMOVED lines=44> */
.L_x_18334:
[----:B------:R-:W-:Y:S05]  /*7d90*/  BSYNC B0 ;  /* 0x0000000000007941 */ /* 0x000fea0003800000 */
.L_x_18333:
        /* <DEDUP_REMOVED lines=9> */
.L_x_18329:
        /* <DEDUP_REMOVED lines=12> */
.L_x_18338:
[----:B------:R-:W-:-:S07]  /*7ef0*/  MOV R32, R128 ;  /* 0x0000008000207202 */ /* 0x000fce0000000f00 */
.L_x_18339:
[----:B------:R-:W-:Y:S05]  /*7f00*/  BSYNC B0 ;  /* 0x0000000000007941 */ /* 0x000fea0003800000 */
.L_x_18337:
        /* <DEDUP_REMOVED lines=16> */
.L_x_18343:
[----:B------:R-:W-:Y:S05]  /*8010*/  BSYNC B1 ;  /* 0x0000000000017941 */ /* 0x000fea0003800000 */
.L_x_18342:
        /* <DEDUP_REMOVED lines=44> */
.L_x_18341:
[----:B------:R-:W-:Y:S05]  /*82e0*/  BSYNC B0 ;  /* 0x0000000000007941 */ /* 0x000fea0003800000 */
.L_x_18340:
        /* <DEDUP_REMOVED lines=13> */
.L_x_18344:
        /* <DEDUP_REMOVED lines=12> */
.L_x_18347:
[----:B------:R-:W-:-:S07]  /*8480*/  IMAD.MOV.U32 R32, RZ, RZ, R128 ;  /* 0x000000ffff207224 */ /* 0x000fce00078e0080 */
.L_x_18348:
[----:B------:R-:W-:Y:S05]  /*8490*/  BSYNC B0 ;  /* 0x0000000000007941 */ /* 0x000fea0003800000 */
.L_x_18346:
        /* <DEDUP_REMOVED lines=16> */
.L_x_18352:
[----:B------:R-:W-:Y:S05]  /*85a0*/  BSYNC B1 ;  /* 0x0000000000017941 */ /* 0x000fea0003800000 */
.L_x_18351:
        /* <DEDUP_REMOVED lines=44> */
.L_x_18350:
[----:B------:R-:W-:Y:S05]  /*8870*/  BSYNC B0 ;  /* 0x0000000000007941 */ /* 0x000fea0003800000 */
.L_x_18349:
        /* <DEDUP_REMOVED lines=9> */
.L_x_18345:
        /* <DEDUP_REMOVED lines=12> */
.L_x_18354:
[----:B------:R-:W-:-:S07]  /*89d0*/  MOV R32, R128 ;  /* 0x0000008000207202 */ /* 0x000fce0000000f00 */
.L_x_18355:
[----:B------:R-:W-:Y:S05]  /*89e0*/  BSYNC B0 ;  /* 0x0000000000007941 */ /* 0x000fea0003800000 */
.L_x_18353:
        /* <DEDUP_REMOVED lines=16> */
.L_x_18359:
[----:B------:R-:W-:Y:S05]  /*8af0*/  BSYNC B1 ;  /* 0x0000000000017941 */ /* 0x000fea0003800000 */
.L_x_18358:
        /* <DEDUP_REMOVED lines=44> */
.L_x_18357:
[----:B------:R-:W-:Y:S05]  /*8dc0*/  BSYNC B0 ;  /* 0x0000000000007941 */ /* 0x000fea0003800000 */
.L_x_18356:
        /* <DEDUP_REMOVED lines=13> */
.L_x_18360:
        /* <DEDUP_REMOVED lines=12> */
.L_x_18363:
[----:B------:R-:W-:-:S07]  /*8f60*/  IMAD.MOV.U32 R44, RZ, RZ, R128 ;  /* 0x000000ffff2c7224 */ /* 0x000fce00078e0080 */
.L_x_18364:
[----:B------:R-:W-:Y:S05]  /*8f70*/  BSYNC B0 ;  /* 0x0000000000007941 */ /* 0x000fea0003800000 */
.L_x_18362:
        /* <DEDUP_REMOVED lines=16> */
.L_x_18368:
[----:B------:R-:W-:Y:S05]  /*9080*/  BSYNC B1 ;  /* 0x0000000000017941 */ /* 0x000fea0003800000 */
.L_x_18367:
        /* <DEDUP_REMOVED lines=44> */
.L_x_18366:
[----:B------:R-:W-:Y:S05]  /*9350*/  BSYNC B0 ;  /* 0x0000000000007941 */ /* 0x000fea0003800000 */
.L_x_18365:
        /* <DEDUP_REMOVED lines=9> */
.L_x_18361:
        /* <DEDUP_REMOVED lines=12> */
.L_x_18370:
[----:B------:R-:W-:-:S07]  /*94b0*/  MOV R44, R128 ;  /* 0x00000080002c7202 */ /* 0x000fce0000000f00 */
.L_x_18371:
[----:B------:R-:W-:Y:S05]  /*94c0*/  BSYNC B0 ;  /* 0x0000000000007941 */ /* 0x000fea0003800000 */
.L_x_18369:
        /* <DEDUP_REMOVED lines=16> */
.L_x_18375:
[----:B------:R-:W-:Y:S05]  /*95d0*/  BSYNC B1 ;  /* 0x0000000000017941 */ /* 0x000fea0003800000 */
.L_x_18374:
        /* <DEDUP_REMOVED lines=44> */
.L_x_18373:
[----:B------:R-:W-:Y:S05]  /*98a0*/  BSYNC B0 ;  /* 0x0000000000007941 */ /* 0x000fea0003800000 */
.L_x_18372:
        /* <DEDUP_REMOVED lines=12> */
.L_x_18376:
        /* <DEDUP_REMOVED lines=12> */
.L_x_18379:
[----:B------:R-:W-:-:S07]  /*9a30*/  IMAD.MOV.U32 R45, RZ, RZ, R128 ;  /* 0x000000ffff2d7224 */ /* 0x000fce00078e0080 */
.L_x_18380:
[----:B------:R-:W-:Y:S05]  /*9a40*/  BSYNC B0 ;  /* 0x0000000000007941 */ /* 0x000fea0003800000 */
.L_x_18378:
        /* <DEDUP_REMOVED lines=16> */
.L_x_18384:
[----:B------:R-:W-:Y:S05]  /*9b50*/  BSYNC B1 ;  /* 0x0000000000017941 */ /* 0x000fea0003800000 */
.L_x_18383:
        /* <DEDUP_REMOVED lines=44> */
.L_x_18382:
[----:B------:R-:W-:Y:S05]  /*9e20*/  BSYNC B0 ;  /* 0x0000000000007941 */ /* 0x000fea0003800000 */
.L_x_18381:
        /* <DEDUP_REMOVED lines=9> */
.L_x_18377:
        /* <DEDUP_REMOVED lines=12> */
.L_x_18386:
[----:B------:R-:W-:-:S07]  /*9f80*/  MOV R45, R128 ;  /* 0x00000080002d7202 */ /* 0x000fce0000000f00 */
.L_x_18387:
[----:B------:R-:W-:Y:S05]  /*9f90*/  BSYNC B0 ;  /* 0x0000000000007941 */ /* 0x000fea0003800000 */
.L_x_18385:
        /* <DEDUP_REMOVED lines=16> */
.L_x_18391:
[----:B------:R-:W-:Y:S05]  /*a0a0*/  BSYNC B1 ;  /* 0x0000000000017941 */ /* 0x000fea0003800000 */
.L_x_18390:
        /* <DEDUP_REMOVED lines=44> */
.L_x_18389:
[----:B------:R-:W-:Y:S05]  /*a370*/  BSYNC B0 ;  /* 0x0000000000007941 */ /* 0x000fea0003800000 */
.L_x_18388:
        /* <DEDUP_REMOVED lines=12> */
.L_x_18392:
        /* <DEDUP_REMOVED lines=12> */
.L_x_18395:
[----:B------:R-:W-:-:S07]  /*a500*/  IMAD.MOV.U32 R34, RZ, RZ, R128 ;  /* 0x000000ffff227224 */ /* 0x000fce00078e0080 */
.L_x_18396:
[----:B------:R-:W-:Y:S05]  /*a510*/  BSYNC B0 ;  /* 0x0000000000007941 */ /* 0x000fea0003800000 */
.L_x_18394:
        /* <DEDUP_REMOVED lines=16> */
.L_x_18400:
[----:B------:R-:W-:Y:S05]  /*a620*/  BSYNC B1 ;  /* 0x0000000000017941 */ /* 0x000fea0003800000 */
.L_x_18399:
        /* <DEDUP_REMOVED lines=44> */
.L_x_18398:
[----:B------:R-:W-:Y:S05]  /*a8f0*/  BSYNC B0 ;  /* 0x0000000000007941 */ /* 0x000fea0003800000 */
.L_x_18397:
        /* <DEDUP_REMOVED lines=9> */
.L_x_18393:
        /* <DEDUP_REMOVED lines=12> */
.L_x_18402:
[----:B------:R-:W-:-:S07]  /*aa50*/  MOV R34, R128 ;  /* 0x0000008000227202 */ /* 0x000fce0000000f00 */
.L_x_18403:
[----:B------:R-:W-:Y:S05]  /*aa60*/  BSYNC B0 ;  /* 0x0000000000007941 */ /* 0x000fea0003800000 */
.L_x_18401:
        /* <DEDUP_REMOVED lines=16> */
.L_x_18407:
[----:B------:R-:W-:Y:S05]  /*ab70*/  BSYNC B1 ;  /* 0x0000000000017941 */ /* 0x000fea0003800000 */
.L_x_18406:
        /* <DEDUP_REMOVED lines=44> */
.L_x_18405:
[----:B------:R-:W-:Y:S05]  /*ae40*/  BSYNC B0 ;  /* 0x0000000000007941 */ /* 0x000fea0003800000 */
.L_x_18404:
        /* <DEDUP_REMOVED lines=12> */
.L_x_18408:
        /* <DEDUP_REMOVED lines=12> */
.L_x_18411:
[----:B------:R-:W-:-:S07]  /*afd0*/  IMAD.MOV.U32 R34, RZ, RZ, R128 ;  /* 0x000000ffff227224 */ /* 0x000fce00078e0080 */
.L_x_18412:
[----:B------:R-:W-:Y:S05]  /*afe0*/  BSYNC B0 ;  /* 0x0000000000007941 */ /* 0x000fea0003800000 */
.L_x_18410:
        /* <DEDUP_REMOVED lines=16> */
.L_x_18416:
[----:B------:R-:W-:Y:S05]  /*b0f0*/  BSYNC B1 ;  /* 0x0000000000017941 */ /* 0x000fea0003800000 */
.L_x_18415:
        /* <DEDUP_REMOVED lines=44> */
.L_x_18414:
[----:B------:R-:W-:Y:S05]  /*b3c0*/  BSYNC B0 ;  /* 0x0000000000007941 */ /* 0x000fea0003800000 */
.L_x_18413:
        /* <DEDUP_REMOVED lines=9> */
.L_x_18409:
        /* <DEDUP_REMOVED lines=12> */
.L_x_18418:
[----:B------:R-:W-:-:S07]  /*b520*/  MOV R34, R128 ;  /* 0x0000008000227202 */ /* 0x000fce0000000f00 */
.L_x_18419:
[----:B------:R-:W-:Y:S05]  /*b530*/  BSYNC B0 ;  /* 0x0000000000007941 */ /* 0x000fea0003800000 */
.L_x_18417:
        /* <DEDUP_REMOVED lines=16> */
.L_x_18423:
[----:B------:R-:W-:Y:S05]  /*b640*/  BSYNC B1 ;  /* 0x0000000000017941 */ /* 0x000fea0003800000 */
.L_x_18422:
        /* <DEDUP_REMOVED lines=44> */
.L_x_18421:
[----:B------:R-:W-:Y:S05]  /*b910*/  BSYNC B0 ;  /* 0x0000000000007941 */ /* 0x000fea0003800000 */
.L_x_18420:
        /* <DEDUP_REMOVED lines=12> */
.L_x_18424:
        /* <DEDUP_REMOVED lines=12> */
.L_x_18427:
[----:B------:R-:W-:-:S07]  /*baa0*/  IMAD.MOV.U32 R40, RZ, RZ, R128 ;  /* 0x000000ffff287224 */ /* 0x000fce00078e0080 */
.L_x_18428:
[----:B------:R-:W-:Y:S05]  /*bab0*/  BSYNC B0 ;  /* 0x0000000000007941 */ /* 0x000fea0003800000 */
.L_x_18426:
        /* <DEDUP_REMOVED lines=18> */
.L_x_18432:
[----:B------:R-:W-:Y:S05]  /*bbe0*/  BSYNC B1 ;  /* 0x0000000000017941 */ /* 0x000fea0003800000 */
.L_x_18431:
        /* <DEDUP_REMOVED lines=44> */
.L_x_18430:
[----:B------:R-:W-:Y:S05]  /*beb0*/  BSYNC B0 ;  /* 0x0000000000007941 */ /* 0x000fea0003800000 */
.L_x_18429:
        /* <DEDUP_REMOVED lines=9> */
.L_x_18425:
        /* <DEDUP_REMOVED lines=13> */
[----:B------:R-:W-:Y:S02]  /*c020*/  SEL R34, RZ, 0x1, P4 ;  /* 0x00000001ff227807 */ /* 0x000fe40002000000 */
[----:B------:R-:W-:Y:S01]  /*c030*/  SEL R32, RZ, 0x1, P5 ;  /* 0x00000001ff207807 */ /* 0x000fe20002800000 */
[----:B------:R-:W-:Y:S01]  /*c040*/  IMAD.WIDE.U32 R36, R36, 0x1000000, RZ ;  /* 0x0100000024247825 */ /* 0x000fe200078e00ff */
[----:B------:R-:W-:Y:S02]  /*c050*/  LOP3.LUT R42, R42, R35, R33, 0xfe, !PT ;  /* 0x000000232a2a7212 */ /* 0x000fe400078efe21 */
        /* <DEDUP_REMOVED lines=39> */
.L_x_18433:
        /* <DEDUP_REMOVED lines=16> */
.L_x_18435:
[----:B------:R-:W-:-:S07]  /*c3d0*/  IMAD.MOV.U32 R74, RZ, RZ, R128 ;  /* 0x000000ffff4a7224 */ /* 0x000fce00078e0080 */
.L_x_18436:
[----:B------:R-:W-:Y:S05]  /*c3e0*/  BSYNC B0 ;  /* 0x0000000000007941 */ /* 0x000fea0003800000 */
.L_x_18434:
        /* <DEDUP_REMOVED lines=16> */
.L_x_18440:
[----:B------:R-:W-:Y:S05]  /*c4f0*/  BSYNC B1 ;  /* 0x0000000000017941 */ /* 0x000fea0003800000 */
.L_x_18439:
        /* <DEDUP_REMOVED lines=44> */
.L_x_18438:
[----:B------:R-:W-:Y:S05]  /*c7c0*/  BSYNC B0 ;  /* 0x0000000000007941 */ /* 0x000fea0003800000 */
.L_x_18437:
        /* <DEDUP_REMOVED lines=13> */
.L_x_18441:
        /* <DEDUP_REMOVED lines=12> */
.L_x_18444:
[----:B------:R-:W-:-:S07]  /*c960*/  MOV R41, R128 ;  /* 0x0000008000297202 */ /* 0x000fce0000000f00 */
.L_x_18445:
[----:B------:R-:W-:Y:S05]  /*c970*/  BSYNC B0 ;  /* 0x0000000000007941 */ /* 0x000fea0003800000 */
.L_x_18443:
        /* <DEDUP_REMOVED lines=16> */
.L_x_18449:
[----:B------:R-:W-:Y:S05]  /*ca80*/  BSYNC B1 ;  /* 0x0000000000017941 */ /* 0x000fea0003800000 */
.L_x_18448:
        /* <DEDUP_REMOVED lines=44> */
.L_x_18447:
[----:B------:R-:W-:Y:S05]  /*cd50*/  BSYNC B0 ;  /* 0x0000000000007941 */ /* 0x000fea0003800000 */
.L_x_18446:
        /* <DEDUP_REMOVED lines=9> */
.L_x_18442:
        /* <DEDUP_REMOVED lines=12> */
.L_x_18451:
[----:B------:R-:W-:-:S07]  /*ceb0*/  IMAD.MOV.U32 R41, RZ, RZ, R128 ;  /* 0x000000ffff297224 */ /* 0x000fce00078e0080 */
.L_x_18452:
[----:B------:R-:W-:Y:S05]  /*cec0*/  BSYNC B0 ;  /* 0x0000000000007941 */ /* 0x000fea0003800000 */
.L_x_18450:
        /* <DEDUP_REMOVED lines=16> */
.L_x_18456:
[----:B------:R-:W-:Y:S05]  /*cfd0*/  BSYNC B1 ;  /* 0x0000000000017941 */ /* 0x000fea0003800000 */
.L_x_18455:
        /* <DEDUP_REMOVED lines=44> */
.L_x_18454:
[----:B------:R-:W-:Y:S05]  /*d2a0*/  BSYNC B0 ;  /* 0x0000000000007941 */ /* 0x000fea0003800000 */
.L_x_18453:
        /* <DEDUP_REMOVED lines=13> */
.L_x_18457:
        /* <DEDUP_REMOVED lines=12> */
.L_x_18460:
[----:B------:R-:W-:-:S07]  /*d440*/  MOV R32, R128 ;  /* 0x0000008000207202 */ /* 0x000fce0000000f00 */
.L_x_18461:
[----:B------:R-:W-:Y:S05]  /*d450*/  BSYNC B0 ;  /* 0x0000000000007941 */ /* 0x000fea0003800000 */
.L_x_18459:
        /* <DEDUP_REMOVED lines=16> */
.L_x_18465:
[----:B------:R-:W-:Y:S05]  /*d560*/  BSYNC B1 ;  /* 0x0000000000017941 */ /* 0x000fea0003800000 */
.L_x_18464:
        /* <DEDUP_REMOVED lines=44> */
.L_x_18463:
[----:B------:R-:W-:Y:S05]  /*d830*/  BSYNC B0 ;  /* 0x0000000000007941 */ /* 0x000fea0003800000 */
.L_x_18462:
        /* <DEDUP_REMOVED lines=9> */
.L_x_18458:
        /* <DEDUP_REMOVED lines=12> */
.L_x_18467:
[----:B------:R-:W-:-:S07]  /*d990*/  IMAD.MOV.U32 R32, RZ, RZ, R128 ;  /* 0x000000ffff207224 */ /* 0x000fce00078e0080 */
.L_x_18468:
[----:B------:R-:W-:Y:S05]  /*d9a0*/  BSYNC B0 ;  /* 0x0000000000007941 */ /* 0x000fea0003800000 */
.L_x_18466:
        /* <DEDUP_REMOVED lines=16> */
.L_x_18472:
[----:B------:R-:W-:Y:S05]  /*dab0*/  BSYNC B1 ;  /* 0x0000000000017941 */ /* 0x000fea0003800000 */
.L_x_18471:
        /* <DEDUP_REMOVED lines=44> */
.L_x_18470:
[----:B------:R-:W-:Y:S05]  /*dd80*/  BSYNC B0 ;  /* 0x0000000000007941 */ /* 0x000fea0003800000 */
.L_x_18469:
        /* <DEDUP_REMOVED lines=13> */
.L_x_18473:
        /* <DEDUP_REMOVED lines=12> */
.L_x_18476:
[----:B------:R-:W-:-:S07]  /*df20*/  MOV R32, R128 ;  /* 0x0000008000207202 */ /* 0x000fce0000000f00 */
.L_x_18477:
[----:B------:R-:W-:Y:S05]  /*df30*/  BSYNC B0 ;  /* 0x0000000000007941 */ /* 0x000fea0003800000 */
.L_x_18475:
        /* <DEDUP_REMOVED lines=16> */
.L_x_18481:
[----:B------:R-:W-:Y:S05]  /*e040*/  BSYNC B1 ;  /* 0x0000000000017941 */ /* 0x000fea0003800000 */
.L_x_18480:
        /* <DEDUP_REMOVED lines=44> */
.L_x_18479:
[----:B------:R-:W-:Y:S05]  /*e310*/  BSYNC B0 ;  /* 0x0000000000007941 */ /* 0x000fea0003800000 */
.L_x_18478:
        /* <DEDUP_REMOVED lines=9> */
.L_x_18474:
        /* <DEDUP_REMOVED lines=12> */
.L_x_18483:
[----:B------:R-:W-:-:S07]  /*e470*/  IMAD.MOV.U32 R32, RZ, RZ, R128 ;  /* 0x000000ffff207224 */ /* 0x000fce00078e0080 */
.L_x_18484:
[----:B------:R-:W-:Y:S05]  /*e480*/  BSYNC B0 ;  /* 0x0000000000007941 */ /* 0x000fea0003800000 */
.L_x_18482:
        /* <DEDUP_REMOVED lines=16> */
.L_x_18488:
[----:B------:R-:W-:Y:S05]  /*e590*/  BSYNC B1 ;  /* 0x0000000000017941 */ /* 0x000fea0003800000 */
.L_x_18487:
        /* <DEDUP_REMOVED lines=44> */
.L_x_18486:
[----:B------:R-:W-:Y:S05]  /*e860*/  BSYNC B0 ;  /* 0x0000000000007941 */ /* 0x000fea0003800000 */
.L_x_18485:
        /* <DEDUP_REMOVED lines=13> */
.L_x_18489:
        /* <DEDUP_REMOVED lines=12> */
.L_x_18492:
[----:B------:R-:W-:-:S07]  /*ea00*/  MOV R120, R128 ;  /* 0x0000008000787202 */ /* 0x000fce0000000f00 */
.L_x_18493:
[----:B------:R-:W-:Y:S05]  /*ea10*/  BSYNC B0 ;  /* 0x0000000000007941 */ /* 0x000fea0003800000 */
.L_x_18491:
        /* <DEDUP_REMOVED lines=16> */
.L_x_18497:
[----:B------:R-:W-:Y:S05]  /*eb20*/  BSYNC B1 ;  /* 0x0000000000017941 */ /* 0x000fea0003800000 */
.L_x_18496:
        /* <DEDUP_REMOVED lines=44> */
.L_x_18495:
[----:B------:R-:W-:Y:S05]  /*edf0*/  BSYNC B0 ;  /* 0x0000000000007941 */ /* 0x000fea0003800000 */
.L_x_18494:
        /* <DEDUP_REMOVED lines=9> */
.L_x_18490:
        /* <DEDUP_REMOVED lines=12> */
.L_x_18499:
[----:B------:R-:W-:-:S07]  /*ef50*/  IMAD.MOV.U32 R134, RZ, RZ, R128 ;  /* 0x000000ffff867224 */ /* 0x000fce00078e0080 */
.L_x_18500:
[----:B------:R-:W-:Y:S05]  /*ef60*/  BSYNC B0 ;  /* 0x0000000000007941 */ /* 0x000fea0003800000 */
.L_x_18498:
        /* <DEDUP_REMOVED lines=16> */
.L_x_18504:
[----:B------:R-:W-:Y:S05]  /*f070*/  BSYNC B1 ;  /* 0x0000000000017941 */ /* 0x000fea0003800000 */
.L_x_18503:
        /* <DEDUP_REMOVED lines=44> */
.L_x_18502:
[----:B------:R-:W-:Y:S05]  /*f340*/  BSYNC B0 ;  /* 0x0000000000007941 */ /* 0x000fea0003800000 */
.L_x_18501:
        /* <DEDUP_REMOVED lines=12> */
.L_x_18505:
        /* <DEDUP_REMOVED lines=12> */
.L_x_18508:
[----:B------:R-:W-:-:S07]  /*f4d0*/  MOV R37, R128 ;  /* 0x0000008000257202 */ /* 0x000fce0000000f00 */
.L_x_18509:
[----:B------:R-:W-:Y:S05]  /*f4e0*/  BSYNC B0 ;  /* 0x0000000000007941 */ /* 0x000fea0003800000 */
.L_x_18507:
        /* <DEDUP_REMOVED lines=16> */
.L_x_18513:
[----:B------:R-:W-:Y:S05]  /*f5f0*/  BSYNC B1 ;  /* 0x0000000000017941 */ /* 0x000fea0003800000 */
.L_x_18512:
        /* <DEDUP_REMOVED lines=44> */
.L_x_18511:
[----:B------:R-:W-:Y:S05]  /*f8c0*/  BSYNC B0 ;  /* 0x0000000000007941 */ /* 0x000fea0003800000 */
.L_x_18510:
        /* <DEDUP_REMOVED lines=9> */
.L_x_18506:
        /* <DEDUP_REMOVED lines=12> */
.L_x_18515:
[----:B------:R-:W-:-:S07]  /*fa20*/  IMAD.MOV.U32 R37, RZ, RZ, R128 ;  /* 0x000000ffff257224 */ /* 0x000fce00078e0080 */
.L_x_18516:
[----:B------:R-:W-:Y:S05]  /*fa30*/  BSYNC B0 ;  /* 0x0000000000007941 */ /* 0x000fea0003800000 */
.L_x_18514:
        /* <DEDUP_REMOVED lines=16> */
.L_x_18520:
[----:B------:R-:W-:Y:S05]  /*fb40*/  BSYNC B1 ;  /* 0x0000000000017941 */ /* 0x000fea0003800000 */
.L_x_18519:
        /* <DEDUP_REMOVED lines=44> */
.L_x_18518:
[----:B------:R-:W-:Y:S05]  /*fe10*/  BSYNC B0 ;  /* 0x0000000000007941 */ /* 0x000fea0003800000 */
.L_x_18517:
        /* <DEDUP_REMOVED lines=12> */
.L_x_18521:
        /* <DEDUP_REMOVED lines=12> */
.L_x_18524:
[----:B------:R-:W-:-:S07]  /*ffa0*/  MOV R34, R128 ;  /* 0x0000008000227202 */ /* 0x000fce0000000f00 */
.L_x_18525:
[----:B------:R-:W-:Y:S05]  /*ffb0*/  BSYNC B0 ;  /* 0x0000000000007941 */ /* 0x000fea0003800000 */
.L_x_18523:
        /* <DEDUP_REMOVED lines=16> */
.L_x_18529:
[----:B------:R-:W-:Y:S05]  /*100c0*/  BSYNC B1 ;  /* 0x0000000000017941 */ /* 0x000fea0003800000 */
.L_x_18528:
        /* <DEDUP_REMOVED lines=44> */
.L_x_18527:
[----:B------:R-:W-:Y:S05]  /*10390*/  BSYNC B0 ;  /* 0x0000000000007941 */ /* 0x000fea0003800000 */
.L_x_18526:
        /* <DEDUP_REMOVED lines=9> */
.L_x_18522:
        /* <DEDUP_REMOVED lines=12> */
.L_x_18531:
[----:B------:R-:W-:-:S07]  /*104f0*/  IMAD.MOV.U32 R34, RZ, RZ, R128 ;  /* 0x000000ffff227224 */ /* 0x000fce00078e0080 */
.L_x_18532:
[----:B------:R-:W-:Y:S05]  /*10500*/  BSYNC B0 ;  /* 0x0000000000007941 */ /* 0x000fea0003800000 */
.L_x_18530:
        /* <DEDUP_REMOVED lines=16> */
.L_x_18536:
[----:B------:R-:W-:Y:S05]  /*10610*/  BSYNC B1 ;  /* 0x0000000000017941 */ /* 0x000fea0003800000 */
.L_x_18535:
        /* <DEDUP_REMOVED lines=44> */
.L_x_18534:
[----:B------:R-:W-:Y:S05]  /*108e0*/  BSYNC B0 ;  /* 0x0000000000007941 */ /* 0x000fea0003800000 */
.L_x_18533:
        /* <DEDUP_REMOVED lines=12> */
.L_x_18537:
        /* <DEDUP_REMOVED lines=12> */
.L_x_18540:
[----:B------:R-:W-:-:S07]  /*10a70*/  MOV R34, R128 ;  /* 0x0000008000227202 */ /* 0x000fce0000000f00 */
.L_x_18541:
[----:B------:R-:W-:Y:S05]  /*10a80*/  BSYNC B0 ;  /* 0x0000000000007941 */ /* 0x000fea0003800000 */
.L_x_18539:
        /* <DEDUP_REMOVED lines=16> */
.L_x_18545:
[----:B------:R-:W-:Y:S05]  /*10b90*/  BSYNC B1 ;  /* 0x0000000000017941 */ /* 0x000fea0003800000 */
.L_x_18544:
        /* <DEDUP_REMOVED lines=44> */
.L_x_18543:
[----:B------:R-:W-:Y:S05]  /*10e60*/  BSYNC B0 ;  /* 0x0000000000007941 */ /* 0x000fea0003800000 */
.L_x_18542:
        /* <DEDUP_REMOVED lines=9> */
.L_x_18538:
        /* <DEDUP_REMOVED lines=12> */
.L_x_18547:
[----:B------:R-:W-:-:S07]  /*10fc0*/  IMAD.MOV.U32 R34, RZ, RZ, R128 ;  /* 0x000000ffff227224 */ /* 0x000fce00078e0080 */
.L_x_18548:
[----:B------:R-:W-:Y:S05]  /*10fd0*/  BSYNC B0 ;  /* 0x0000000000007941 */ /* 0x000fea0003800000 */
.L_x_18546:
        /* <DEDUP_REMOVED lines=16> */
.L_x_18552:
[----:B------:R-:W-:Y:S05]  /*110e0*/  BSYNC B1 ;  /* 0x0000000000017941 */ /* 0x000fea0003800000 */
.L_x_18551:
        /* <DEDUP_REMOVED lines=44> */
.L_x_18550:
[----:B------:R-:W-:Y:S05]  /*113b0*/  BSYNC B0 ;  /* 0x0000000000007941 */ /* 0x000fea0003800000 */
.L_x_18549:
        /* <DEDUP_REMOVED lines=12> */
.L_x_18553:
        /* <DEDUP_REMOVED lines=12> */
.L_x_18556:
[----:B------:R-:W-:-:S07]  /*11540*/  MOV R116, R128 ;  /* 0x0000008000747202 */ /* 0x000fce0000000f00 */
.L_x_18557:
[----:B------:R-:W-:Y:S05]  /*11550*/  BSYNC B0 ;  /* 0x0000000000007941 */ /* 0x000fea0003800000 */
.L_x_18555:
        /* <DEDUP_REMOVED lines=18> */
.L_x_18561:
[----:B------:R-:W-:Y:S05]  /*11680*/  BSYNC B1 ;  /* 0x0000000000017941 */ /* 0x000fea0003800000 */
.L_x_18560:
        /* <DEDUP_REMOVED lines=44> */
.L_x_18559:
[----:B------:R-:W-:Y:S05]  /*11950*/  BSYNC B0 ;  /* 0x0000000000007941 */ /* 0x000fea0003800000 */
.L_x_18558:
        /* <DEDUP_REMOVED lines=9> */
.L_x_18554:
[----:B------:R-:W-:Y:S01]  /*119f0*/  SEL R136, RZ, 0x100, P3 ;  /* 0x00000100ff887807 */ /* 0x000fe20001800000 */
[----:B------:R-:W-:Y:S01]  /*11a00*/  IMAD.WIDE.U32 R150, R149, 0x20, R106 ;  /* 0x0000002095967825 */ /* 0x000fe200078e006a */
[----:B------:R-:W-:Y:S01]  /*11a10*/  SEL R32, RZ, 0x1000000, P5 ;  /* 0x01000000ff207807 */ /* 0x000fe20002800000 */
[----:B------:R-:W0:Y:S01]  /*11a20*/  @P0 LDC.64 R134, c[0x0][0x230] ;  /* 0x00008c00ff860b82 */ /* 0x000e220000000a00 */
[----:B------:R-:W-:Y:S01]  /*11a30*/  SEL R33, RZ, 0x10000, P4 ;  /* 0x00010000ff217807 */ /* 0x000fe20002000000 */
[----:B------:R-:W-:Y:S01]  /*11a40*/  @UP0 ULDC.64 UR18, c[0x0][0x228] ;  /* 0x00008a0000120ab9 */ /* 0x000fe20000000a00 */
[----:B------:R-:W-:Y:S01]  /*11a50*/  ISETP.NE.AND P3, PT, R140, RZ, PT ;  /* 0x000000ff8c00720c */ /* 0x000fe20003f65270 */
[----:B------:R1:W-:Y:S01]  /*11a60*/  STG.E.128 desc[UR4][R150.64], R40 ;  /* 0x0000002896007986 */ /* 0x0003e2000c101d04 */
[----:B------:R-:W-:Y:S02]  /*11a70*/  ISETP.NE.AND P5, PT, R139, RZ, PT ;  /* 0x000000ff8b00720c */ /* 0x000fe40003fa5270 */
[----:B------:R-:W-:Y:S01]  /*11a80*/  ISETP.NE.AND P4, PT, R138, RZ, PT ;  /* 0x000000ff8a00720c */ /* 0x000fe20003f85270 */
[----:B------:R1:W-:Y:S01]  /*11a90*/  STG.E.128 desc[UR4][R150.64+0x10], R36 ;  /* 0x0000102496007986 */ /* 0x0003e2000c101d04 */
[----:B------:R-:W-:-:S02]  /*11aa0*/  SEL R74, RZ, 0x1, P3 ;  /* 0x00000001ff4a7807 */ /* 0x000fc40001800000 */
[----:B------:R-:W-:Y:S02]  /*11ab0*/  LOP3.LUT R136, R136, R32, R33, 0xfe, !PT ;  /* 0x0000002088887212 */ /* 0x000fe400078efe21 */
[----:B------:R-:W-:Y:S01]  /*11ac0*/  SEL R34, RZ, 0x1, P4 ;  /* 0x00000001ff227807 */ /* 0x000fe20002000000 */
[----:B------:R-:W-:Y:S01]  /*11ad0*/  IMAD.WIDE.U32 R74, R74, 0x1000000, RZ ;  /* 0x010000004a4a7825 */ /* 0x000fe200078e00ff */
[----:B------:R-:W-:Y:S02]  /*11ae0*/  SEL R32, RZ, 0x1, P5 ;  /* 0x00000001ff207807 */ /* 0x000fe40002800000 */
[----:B------:R-:W-:Y:S01]  /*11af0*/  ISETP.NE.AND P6, PT, R133, RZ, PT ;  /* 0x000000ff8500720c */ /* 0x000fe20003fc5270 */
[----:B------:R-:W-:Y:S01]  /*11b00*/  IMAD.WIDE.U32 R34, R34, 0x10000, RZ ;  /* 0x0001000022227825 */ /* 0x000fe200078e00ff */
[----:B------:R-:W-:Y:S02]  /*11b10*/  SEL R133, RZ, 0x1, P2 ;  /* 0x00000001ff857807 */ /* 0x000fe40001000000 */
[----:B------:R-:W-:Y:S01]  /*11b20*/  PLOP3.LUT P3, PT, PT, PT, UP0, 0x80, 0x0 ;  /* 0x000000000000781c */ /* 0x000fe20003f6f008 */
[----:B------:R-:W-:Y:S01]  /*11b30*/  IMAD.WIDE.U32 R32, R32, 0x100, RZ ;  /* 0x0000010020207825 */ /* 0x000fe200078e00ff */
[----:B------:R-:W-:-:S02]  /*11b40*/  LOP3.LUT R133, R75, R136, R133, 0xfe, !PT ;  /* 0x000000884b857212 */ /* 0x000fc400078efe85 */
[----:B------:R-:W-:Y:S02]  /*11b50*/  SEL R75, RZ, 0x1, P6 ;  /* 0x00000001ff4b7807 */ /* 0x000fe40003000000 */
[----:B------:R-:W-:Y:S02]  /*11b60*/  LOP3.LUT R74, R32, R74, R34, 0xfe, !PT ;  /* 0x0000004a204a7212 */ /* 0x000fe400078efe22 */
[----:B------:R-:W-:Y:S01]  /*11b70*/  LOP3.LUT R33, R33, R133, R35, 0xfe, !PT ;  /* 0x0000008521217212 */ /* 0x000fe200078efe23 */
[----:B------:R-:W-:Y:S01]  /*11b80*/  IMAD.WIDE.U32 R34, R149, 0x8, R98 ;  /* 0x0000000895227825 */ /* 0x000fe200078e0062 */
[----:B------:R-:W-:Y:S02]  /*11b90*/  LOP3.LUT R32, R74, R75, RZ, 0xfc, !PT ;  /* 0x0000004b4a207212 */ /* 0x000fe400078efcff */
[----:B------:R-:W-:Y:S01]  /*11ba0*/  PLOP3.LUT P2, PT, PT, PT, UP0, 0x40, 0x0 ;  /* 0x000000000000781c */ /* 0x000fe20003f4e808 */
[----:B------:R-:W-:Y:S01]  /*11bb0*/  VIADD R133, R131, 0x180 ;  /* 0x0000018083857836 */ /* 0x000fe20000000000 */
[----:B------:R-:W-:Y:S01]  /*11bc0*/  MOV R136, 0x10 ;  /* 0x0000001000887802 */ /* 0x000fe20000000f00 */
[----:B------:R1:W-:Y:S01]  /*11bd0*/  STG.E.64 desc[UR4][R34.64], R32 ;  /* 0x0000002022007986 */ /* 0x0003e2000c101b04 */
[----:B------:R-:W-:Y:S01]  /*11be0*/  PLOP3.LUT P4, PT, PT, PT, UP0, 0x80, 0x0 ;  /* 0x000000000000781c */ /* 0x000fe20003f8f008 */
[----:B------:R-:W-:-:S04]  /*11bf0*/  IMAD.WIDE.U32 R138, R133, 0x10, R72 ;  /* 0x00000010858a7825 */ /* 0x000fc800078e0048 */
[----:B------:R-:W-:-:S04]  /*11c00*/  @P3 IMAD.WIDE.U32 R136, R133, R136, UR18 ;  /* 0x0000001285883e25 */ /* 0x000fc8000f8e0088 */
        /* <DEDUP_REMOVED lines=22> */
.L_x_18562:
[----:B------:R2:W5:Y:S04]  /*11d70*/  @P4 LDG.E.128 R68, desc[UR4][R136.64] ;  /* 0x0000000488444981 */ /* 0x000568000c1e1d00 */
[----:B------:R2:W5:Y:S04]  /*11d80*/  @P0 LDG.E.128 R64, desc[UR4][R134.64] ;  /* 0x0000000486400981 */ /* 0x000568000c1e1d00 */
[----:B------:R2:W5:Y:S04]  /*11d90*/  @P0 LDG.E.128 R60, desc[UR4][R134.64+0x10] ;  /* 0x00001004863c0981 */ /* 0x000568000c1e1d00 */
[----:B------:R2:W5:Y:S01]  /*11da0*/  LDG.E.128 R72, desc[UR4][R138.64] ;  /* 0x000000048a487981 */ /* 0x000562000c1e1d00 */
[C---:B------:R-:W-:Y:S01]  /*11db0*/  ISETP.NE.AND P2, PT, R141.reuse, 0x1, PT ;  /* 0x000000018d00780c */ /* 0x040fe20003f45270 */
[----:B------:R-:W-:Y:S01]  /*11dc0*/  BSSY B0, `(.L_x_18563) ;  /* 0x000000c000007945 */ /* 0x000fe20003800000 */
[----:B01----:R-:W-:-:S11]  /*11dd0*/  IADD3 R34, R141, 0x1, RZ ;  /* 0x000000018d227810 */ /* 0x003fd60007ffe0ff */
        /* <DEDUP_REMOVED lines=9> */
.L_x_18564:
[----:B------:R-:W-:-:S07]  /*11e70*/  MOV R138, R128 ;  /* 0x00000080008a7202 */ /* 0x000fce0000000f00 */
.L_x_18565:
[----:B------:R-:W-:Y:S05]  /*11e80*/  BSYNC B0 ;  /* 0x0000000000007941 */ /* 0x000fea0003800000 */
.L_x_18563:
        /* <DEDUP_REMOVED lines=16> */
.L_x_18569:
[----:B------:R-:W-:Y:S05]  /*11f90*/  BSYNC B1 ;  /* 0x0000000000017941 */ /* 0x000fea0003800000 */
.L_x_18568:
        /* <DEDUP_REMOVED lines=44> */
.L_x_18567:
[----:B------:R-:W-:Y:S05]  /*12260*/  BSYNC B0 ;  /* 0x0000000000007941 */ /* 0x000fea0003800000 */
.L_x_18566:
        /* <DEDUP_REMOVED lines=13> */
.L_x_18570:
        /* <DEDUP_REMOVED lines=12> */
.L_x_18573:
[----:B------:R-:W-:-:S07]  /*12400*/  IMAD.MOV.U32 R33, RZ, RZ, R128 ;  /* 0x000000ffff217224 */ /* 0x000fce00078e0080 */
.L_x_18574:
[----:B------:R-:W-:Y:S05]  /*12410*/  BSYNC B0 ;  /* 0x0000000000007941 */ /* 0x000fea0003800000 */
.L_x_18572:
        /* <DEDUP_REMOVED lines=16> */
.L_x_18578:
[----:B------:R-:W-:Y:S05]  /*12520*/  BSYNC B1 ;  /* 0x0000000000017941 */ /* 0x000fea0003800000 */
.L_x_18577:
        /* <DEDUP_REMOVED lines=44> */
.L_x_18576:
[----:B------:R-:W-:Y:S05]  /*127f0*/  BSYNC B0 ;  /* 0x0000000000007941 */ /* 0x000fea0003800000 */
.L_x_18575:
        /* <DEDUP_REMOVED lines=9> */
.L_x_18571:
        /* <DEDUP_REMOVED lines=12> */
.L_x_18580:
[----:B------:R-:W-:-:S07]  /*12950*/  MOV R33, R128 ;  /* 0x0000008000217202 */ /* 0x000fce0000000f00 */
.L_x_18581:
[----:B------:R-:W-:Y:S05]  /*12960*/  BSYNC B0 ;  /* 0x0000000000007941 */ /* 0x000fea0003800000 */
.L_x_18579:
        /* <DEDUP_REMOVED lines=16> */
.L_x_18585:
[----:B------:R-:W-:Y:S05]  /*12a70*/  BSYNC B1 ;  /* 0x0000000000017941 */ /* 0x000fea0003800000 */
.L_x_18584:
        /* <DEDUP_REMOVED lines=44> */
.L_x_18583:
[----:B------:R-:W-:Y:S05]  /*12d40*/  BSYNC B0 ;  /* 0x0000000000007941 */ /* 0x000fea0003800000 */
.L_x_18582:
        /* <DEDUP_REMOVED lines=13> */
.L_x_18586:
        /* <DEDUP_REMOVED lines=12> */
.L_x_18589:
[----:B------:R-:W-:-:S07]  /*12ee0*/  IMAD.MOV.U32 R72, RZ, RZ, R128 ;  /* 0x000000ffff487224 */ /* 0x000fce00078e0080 */
.L_x_18590:
[----:B------:R-:W-:Y:S05]  /*12ef0*/  BSYNC B0 ;  /* 0x0000000000007941 */ /* 0x000fea0003800000 */
.L_x_18588:
        /* <DEDUP_REMOVED lines=16> */
.L_x_18594:
[----:B------:R-:W-:Y:S05]  /*13000*/  BSYNC B1 ;  /* 0x0000000000017941 */ /* 0x000fea0003800000 */
.L_x_18593:
        /* <DEDUP_REMOVED lines=44> */
.L_x_18592:
[----:B------:R-:W-:Y:S05]  /*132d0*/  BSYNC B0 ;  /* 0x0000000000007941 */ /* 0x000fea0003800000 */
.L_x_18591:
        /* <DEDUP_REMOVED lines=9> */
.L_x_18587:
        /* <DEDUP_REMOVED lines=12> */
.L_x_18596:
[----:B------:R-:W-:-:S07]  /*13430*/  MOV R72, R128 ;  /* 0x0000008000487202 */ /* 0x000fce0000000f00 */
.L_x_18597:
[----:B------:R-:W-:Y:S05]  /*13440*/  BSYNC B0 ;  /* 0x0000000000007941 */ /* 0x000fea0003800000 */
.L_x_18595:
        /* <DEDUP_REMOVED lines=16> */
.L_x_18601:
[----:B------:R-:W-:Y:S05]  /*13550*/  BSYNC B1 ;  /* 0x0000000000017941 */ /* 0x000fea0003800000 */
.L_x_18600:
        /* <DEDUP_REMOVED lines=44> */
.L_x_18599:
[----:B------:R-:W-:Y:S05]  /*13820*/  BSYNC B0 ;  /* 0x0000000000007941 */ /* 0x000fea0003800000 */
.L_x_18598:
        /* <DEDUP_REMOVED lines=13> */
.L_x_18602:
        /* <DEDUP_REMOVED lines=12> */
.L_x_18605:
[----:B------:R-:W-:-:S07]  /*139c0*/  IMAD.MOV.U32 R35, RZ, RZ, R128 ;  /* 0x000000ffff237224 */ /* 0x000fce00078e0080 */
.L_x_18606:
[----:B------:R-:W-:Y:S05]  /*139d0*/  BSYNC B0 ;  /* 0x0000000000007941 */ /* 0x000fea0003800000 */
.L_x_18604:
        /* <DEDUP_REMOVED lines=16> */
.L_x_18610:
[----:B------:R-:W-:Y:S05]  /*13ae0*/  BSYNC B1 ;  /* 0x0000000000017941 */ /* 0x000fea0003800000 */
.L_x_18609:
        /* <DEDUP_REMOVED lines=44> */
.L_x_18608:
[----:B------:R-:W-:Y:S05]  /*13db0*/  BSYNC B0 ;  /* 0x0000000000007941 */ /* 0x000fea0003800000 */
.L_x_18607:
        /* <DEDUP_REMOVED lines=9> */
.L_x_18603:
        /* <DEDUP_REMOVED lines=12> */
.L_x_18612:
[----:B------:R-:W-:-:S07]  /*13f10*/  MOV R35, R128 ;  /* 0x0000008000237202 */ /* 0x000fce0000000f00 */
.L_x_18613:
[----:B------:R-:W-:Y:S05]  /*13f20*/  BSYNC B0 ;  /* 0x0000000000007941 */ /* 0x000fea0003800000 */
.L_x_18611:
        /* <DEDUP_REMOVED lines=16> */
.L_x_18617:
[----:B------:R-:W-:Y:S05]  /*14030*/  BSYNC B1 ;  /* 0x0000000000017941 */ /* 0x000fea0003800000 */
.L_x_18616:
        /* <DEDUP_REMOVED lines=44> */
.L_x_18615:
[----:B------:R-:W-:Y:S05]  /*14300*/  BSYNC B0 ;  /* 0x0000000000007941 */ /* 0x000fea0003800000 */
.L_x_18614:
        /* <DEDUP_REMOVED lines=13> */
.L_x_18618:
        /* <DEDUP_REMOVED lines=12> */
.L_x_18621:
[----:B------:R-:W-:-:S07]  /*144a0*/  IMAD.MOV.U32 R120, RZ, RZ, R128 ;  /* 0x000000ffff787224 */ /* 0x000fce00078e0080 */
.L_x_18622:
[----:B------:R-:W-:Y:S05]  /*144b0*/  BSYNC B0 ;  /* 0x0000000000007941 */ /* 0x000fea0003800000 */
.L_x_18620:
        /* <DEDUP_REMOVED lines=16> */
.L_x_18626:
[----:B------:R-:W-:Y:S05]  /*145c0*/  BSYNC B1 ;  /* 0x0000000000017941 */ /* 0x000fea0003800000 */
.L_x_18625:
        /* <DEDUP_REMOVED lines=44> */
.L_x_18624:
[----:B------:R-:W-:Y:S05]  /*14890*/  BSYNC B0 ;  /* 0x0000000000007941 */ /* 0x000fea0003800000 */
.L_x_18623:
        /* <DEDUP_REMOVED lines=9> */
.L_x_18619:
        /* <DEDUP_REMOVED lines=12> */
.L_x_18628:
[----:B------:R-:W-:-:S07]  /*149f0*/  MOV R140, R128 ;  /* 0x00000080008c7202 */ /* 0x000fce0000000f00 */
.L_x_18629:
[----:B------:R-:W-:Y:S05]  /*14a00*/  BSYNC B0 ;  /* 0x0000000000007941 */ /* 0x000fea0003800000 */
.L_x_18627:
        /* <DEDUP_REMOVED lines=16> */
.L_x_18633:
[----:B------:R-:W-:Y:S05]  /*14b10*/  BSYNC B1 ;  /* 0x0000000000017941 */ /* 0x000fea0003800000 */
.L_x_18632:
        /* <DEDUP_REMOVED lines=44> */
.L_x_18631:
[----:B------:R-:W-:Y:S05]  /*14de0*/  BSYNC B0 ;  /* 0x0000000000007941 */ /* 0x000fea0003800000 */
.L_x_18630:
        /* <DEDUP_REMOVED lines=12> */
.L_x_18634:
        /* <DEDUP_REMOVED lines=12> */
.L_x_18637:
[----:B------:R-:W-:-:S07]  /*14f70*/  IMAD.MOV.U32 R73, RZ, RZ, R128 ;  /* 0x000000ffff497224 */ /* 0x000fce00078e0080 */
.L_x_18638:
[----:B------:R-:W-:Y:S05]  /*14f80*/  BSYNC B0 ;  /* 0x0000000000007941 */ /* 0x000fea0003800000 */
.L_x_18636:
        /* <DEDUP_REMOVED lines=16> */
.L_x_18642:
[----:B------:R-:W-:Y:S05]  /*15090*/  BSYNC B1 ;  /* 0x0000000000017941 */ /* 0x000fea0003800000 */
.L_x_18641:
        /* <DEDUP_REMOVED lines=44> */
.L_x_18640:
[----:B------:R-:W-:Y:S05]  /*15360*/  BSYNC B0 ;  /* 0x0000000000007941 */ /* 0x000fea0003800000 */
.L_x_18639:
        /* <DEDUP_REMOVED lines=9> */
.L_x_18635:
        /* <DEDUP_REMOVED lines=12> */
.L_x_18644:
[----:B------:R-:W-:-:S07]  /*154c0*/  MOV R73, R128 ;  /* 0x0000008000497202 */ /* 0x000fce0000000f00 */
.L_x_18645:
[----:B------:R-:W-:Y:S05]  /*154d0*/  BSYNC B0 ;  /* 0x0000000000007941 */ /* 0x000fea0003800000 */
.L_x_18643:
        /* <DEDUP_REMOVED lines=16> */
.L_x_18649:
[----:B------:R-:W-:Y:S05]  /*155e0*/  BSYNC B1 ;  /* 0x0000000000017941 */ /* 0x000fea0003800000 */
.L_x_18648:
        /* <DEDUP_REMOVED lines=44> */
.L_x_18647:
[----:B------:R-:W-:Y:S05]  /*158b0*/  BSYNC B0 ;  /* 0x0000000000007941 */ /* 0x000fea0003800000 */
.L_x_18646:
        /* <DEDUP_REMOVED lines=12> */
.L_x_18650:
        /* <DEDUP_REMOVED lines=12> */
.L_x_18653:
[----:B------:R-:W-:-:S07]  /*15a40*/  IMAD.MOV.U32 R74, RZ, RZ, R128 ;  /* 0x000000ffff4a7224 */ /* 0x000fce00078e0080 */
.L_x_18654:
[----:B------:R-:W-:Y:S05]  /*15a50*/  BSYNC B0 ;  /* 0x0000000000007941 */ /* 0x000fea0003800000 */
.L_x_18652:
        /* <DEDUP_REMOVED lines=16> */
.L_x_18658:
[----:B------:R-:W-:Y:S05]  /*15b60*/  BSYNC B1 ;  /* 0x0000000000017941 */ /* 0x000fea0003800000 */
.L_x_18657:
        /* <DEDUP_REMOVED lines=44> */
.L_x_18656:
[----:B------:R-:W-:Y:S05]  /*15e30*/  BSYNC B0 ;  /* 0x0000000000007941 */ /* 0x000fea0003800000 */
.L_x_18655:
        /* <DEDUP_REMOVED lines=9> */
.L_x_18651:
        /* <DEDUP_REMOVED lines=12> */
.L_x_18660:
[----:B------:R-:W-:-:S07]  /*15f90*/  MOV R74, R128 ;  /* 0x00000080004a7202 */ /* 0x000fce0000000f00 */
.L_x_18661:
[----:B------:R-:W-:Y:S05]  /*15fa0*/  BSYNC B0 ;  /* 0x0000000000007941 */ /* 0x000fea0003800000 */
.L_x_18659:
        /* <DEDUP_REMOVED lines=16> */
.L_x_18665:
[----:B------:R-:W-:Y:S05]  /*160b0*/  BSYNC B1 ;  /* 0x0000000000017941 */ /* 0x000fea0003800000 */
.L_x_18664:
        /* <DEDUP_REMOVED lines=44> */
.L_x_18663:
[----:B------:R-:W-:Y:S05]  /*16380*/  BSYNC B0 ;  /* 0x0000000000007941 */ /* 0x000fea0003800000 */
.L_x_18662:
        /* <DEDUP_REMOVED lines=12> */
.L_x_18666:
        /* <DEDUP_REMOVED lines=12> */
.L_x_18669:
[----:B------:R-:W-:-:S07]  /*16510*/  IMAD.MOV.U32 R117, RZ, RZ, R128 ;  /* 0x000000ffff757224 */ /* 0x000fce00078e0080 */
.L_x_18670:
[----:B------:R-:W-:Y:S05]  /*16520*/  BSYNC B0 ;  /* 0x0000000000007941 */ /* 0x000fea0003800000 */
.L_x_18668:
        /* <DEDUP_REMOVED lines=16> */
.L_x_18674:
[----:B------:R-:W-:Y:S05]  /*16630*/  BSYNC B1 ;  /* 0x0000000000017941 */ /* 0x000fea0003800000 */
.L_x_18673:
        /* <DEDUP_REMOVED lines=44> */
.L_x_18672:
[----:B------:R-:W-:Y:S05]  /*16900*/  BSYNC B0 ;  /* 0x0000000000007941 */ /* 0x000fea0003800000 */
.L_x_18671:
        /* <DEDUP_REMOVED lines=9> */
.L_x_18667:
        /* <DEDUP_REMOVED lines=12> */
.L_x_18676:
[----:B------:R-:W-:-:S07]  /*16a60*/  MOV R152, R128 ;  /* 0x0000008000987202 */ /* 0x000fce0000000f00 */
.L_x_18677:
[----:B------:R-:W-:Y:S05]  /*16a70*/  BSYNC B0 ;  /* 0x0000000000007941 */ /* 0x000fea0003800000 */
.L_x_18675:
        /* <DEDUP_REMOVED lines=16> */
.L_x_18681:
[----:B------:R-:W-:Y:S05]  /*16b80*/  BSYNC B1 ;  /* 0x0000000000017941 */ /* 0x000fea0003800000 */
.L_x_18680:
        /* <DEDUP_REMOVED lines=44> */
.L_x_18679:
[----:B------:R-:W-:Y:S05]  /*16e50*/  BSYNC B0 ;  /* 0x0000000000007941 */ /* 0x000fea0003800000 */
.L_x_18678:
        /* <DEDUP_REMOVED lines=12> */
.L_x_18682:
        /* <DEDUP_REMOVED lines=12> */
.L_x_18685:
[----:B------:R-:W-:-:S07]  /*16fe0*/  IMAD.MOV.U32 R116, RZ, RZ, R128 ;  /* 0x000000ffff747224 */ /* 0x000fce00078e0080 */
.L_x_18686:
[----:B------:R-:W-:Y:S05]  /*16ff0*/  BSYNC B0 ;  /* 0x0000000000007941 */ /* 0x000fea0003800000 */
.L_x_18684:
        /* <DEDUP_REMOVED lines=16> */
.L_x_18690:
[----:B------:R-:W-:Y:S05]  /*17100*/  BSYNC B1 ;  /* 0x0000000000017941 */ /* 0x000fea0003800000 */
.L_x_18689:
        /* <DEDUP_REMOVED lines=44> */
.L_x_18688:
[----:B------:R-:W-:Y:S05]  /*173d0*/  BSYNC B0 ;  /* 0x0000000000007941 */ /* 0x000fea0003800000 */
.L_x_18687:
        /* <DEDUP_REMOVED lines=9> */
.L_x_18683:
        /* <DEDUP_REMOVED lines=9> */
[----:B------:R-:W-:Y:S01]  /*17500*/  ISETP.NE.AND P6, PT, R148, RZ, PT ;  /* 0x000000ff9400720c */ /* 0x000fe20003fc5270 */
[----:B------:R0:W-:Y:S01]  /*17510*/  STG.E.128 desc[UR4][R106.64], R32 ;  /* 0x000000206a007986 */ /* 0x0001e2000c101d04 */
[----:B------:R-:W-:Y:S01]  /*17520*/  ISETP.NE.AND P0, PT, R150, RZ, PT ;  /* 0x000000ff9600720c */ /* 0x000fe20003f05270 */
[----:B------:R-:W-:Y:S01]  /*17530*/  FADD.FTZ R135, R136, R59 ;  /* 0x0000003b88877221 */ /* 0x000fe20000010000 */
[----:B------:R-:W-:Y:S01]  /*17540*/  SEL R140, RZ, 0x1, P5 ;  /* 0x00000001ff8c7807 */ /* 0x000fe20002800000 */
[----:B------:R0:W-:Y:S01]  /*17550*/  STG.E.128 desc[UR4][R106.64+0x10], R72 ;  /* 0x000010486a007986 */ /* 0x0001e2000c101d04 */
        /* <DEDUP_REMOVED lines=40> */
[----:B------:R-:W-:-:S04]  /*177e0*/  FADD.FTZ R138, R135, R34 ;  /* 0x00000022878a7221 */ /* 0x000fc80000010000 */
[----:B------:R-:W-:-:S04]  /*177f0*/  FADD.FTZ R135, R138, R35 ;  /* 0x000000238a877221 */ /* 0x000fc80000010000 */
[----:B------:R-:W-:Y:S01]  /*17800*/  FADD.FTZ R138, R135, R72 ;  /* 0x00000048878a7221 */ /* 0x000fe20000010000 */
[----:B------:R-:W-:-:S03]  /*17810*/  LOP3.LUT R135, R140, 0x7fffffc, RZ, 0xc0, !PT ;  /* 0x07fffffc8c877812 */ /* 0x000fc600078ec0ff */
[----:B------:R-:W-:-:S04]  /*17820*/  FADD.FTZ R139, R138, R73 ;  /* 0x000000498a8b7221 */ /* 0x000fc80000010000 */
        /* <DEDUP_REMOVED lines=22> */
.L_x_18691:
        /* <DEDUP_REMOVED lines=88> */
.L_x_18704:
        /* <DEDUP_REMOVED lines=16> */
[----:B---3--:R-:W-:-:S05]  /*18010*/  @!P2 LEA R106, R107, R106, 0x18 ;  /* 0x0000006a6b6aa211 */ /* 0x008fca00078ec0ff */
[----:B0-----:R-:W-:Y:S01]  /*18020*/  @!P2 IMAD R137, R135, 0x8, R106 ;  /* 0x000000088789a824 */ /* 0x001fe200078e026a */
[----:B------:R-:W-:Y:S01]  /*18030*/  CS2R R106, SRZ ;  /* 0x00000000006a7805 */ /* 0x000fe2000001ff00 */
[----:B------:R-:W-:-:S06]  /*18040*/  HFMA2.MMA R135, -RZ, RZ, 0, 0 ;  /* 0x00000000ff877435 */ /* 0x000fcc00000001ff */
[----:B------:R-:W-:-:S05]  /*18050*/  @!P2 IMAD.MOV.U32 R135, RZ, RZ, 0x400 ;  /* 0x00000400ff87a424 */ /* 0x000fca00078e00ff */
[----:B------:R-:W0:Y:S01]  /*18060*/  SHFL.DOWN PT, R138, R135, 0x2, 0x1f ;  /* 0x08401f00878a7f89 */ /* 0x000e2200000e0000 */
[----:B------:R-:W-:-:S03]  /*18070*/  I2FP.F32.S32 R143, R135 ;  /* 0x00000087008f7245 */ /* 0x000fc60000201400 */
[----:B------:R-:W1:Y:S01]  /*18080*/  @!P2 LDS.64 R106, [R137] ;  /* 0x00000000896aa984 */ /* 0x000e620000000a00 */
[----:B------:R-:W-:Y:S02]  /*18090*/  PLOP3.LUT P2, PT, PT, PT, UP1, 0x40, 0x0 ;  /* 0x000000000000781c */ /* 0x000fe40003f4e818 */
[----:B0-----:R-:W-:Y:S02]  /*180a0*/  IADD3 R99, R138, R135, RZ ;  /* 0x000000878a637210 */ /* 0x001fe40007ffe0ff */
[----:B------:R-:W-:Y:S02]  /*180b0*/  I2FP.F32.S32 R138, R138 ;  /* 0x0000008a008a7245 */ /* 0x000fe40000201400 */
[----:B------:R-:W-:Y:S01]  /*180c0*/  I2FP.F32.S32 R98, R99 ;  /* 0x0000006300627245 */ /* 0x000fe20000201400 */
[----:B------:R-:W0:Y:S03]  /*180d0*/  SHFL.DOWN PT, R144, R99, 0x1, 0x1f ;  /* 0x08201f0063907f89 */ /* 0x000e2600000e0000 */
[----:B------:R-:W2:Y:S01]  /*180e0*/  MUFU.RCP R141, R98 ;  /* 0x00000062008d7308 */ /* 0x000ea20000001000 */
[----:B-1----:R-:W1:Y:S04]  /*180f0*/  SHFL.DOWN PT, R139, R106, 0x2, 0x1f ;  /* 0x08401f006a8b7f89 */ /* 0x002e6800000e0000 */
[----:B------:R-:W3:Y:S01]  /*18100*/  SHFL.DOWN PT, R136, R107, 0x2, 0x1f ;  /* 0x08401f006b887f89 */ /* 0x000ee200000e0000 */
[----:B0-----:R-:W-:Y:S01]  /*18110*/  IMAD.IADD R137, R99, 0x1, R144 ;  /* 0x0000000163897824 */ /* 0x001fe200078e0290 */
[----:B------:R-:W-:-:S04]  /*18120*/  I2FP.F32.S32 R144, R144 ;  /* 0x0000009000907245 */ /* 0x000fc80000201400 */
[----:B------:R-:W-:-:S06]  /*18130*/  I2FP.F32.S32 R137, R137 ;  /* 0x0000008900897245 */ /* 0x000fcc0000201400 */
[----:B------:R-:W0:Y:S01]  /*18140*/  MUFU.RCP R137, R137 ;  /* 0x0000008900897308 */ /* 0x000e220000001000 */
[----:B-1----:R-:W-:-:S04]  /*18150*/  FMUL.FTZ R142, R139, R138 ;  /* 0x0000008a8b8e7220 */ /* 0x002fc80000410000 */
[----:B------:R-:W-:Y:S01]  /*18160*/  FFMA.FTZ R142, R143, R106, R142 ;  /* 0x0000006a8f8e7223 */ /* 0x000fe2000001008e */
[----:B------:R-:W-:Y:S01]  /*18170*/  FADD.FTZ R106, -R139, R106 ;  /* 0x0000006a8b6a7221 */ /* 0x000fe20000010100 */
[----:B---3--:R-:W-:Y:S01]  /*18180*/  FADD.FTZ R136, R136, R107 ;  /* 0x0000006b88887221 */ /* 0x008fe20000010000 */
[----:B------:R-:W1:Y:S01]  /*18190*/  LDC R139, c[0x0][0x2d8] ;  /* 0x0000b600ff8b7b82 */ /* 0x000e620000000800 */
[----:B--2---:R-:W-:Y:S01]  /*181a0*/  FMUL.FTZ R135, R141, R142 ;  /* 0x0000008e8d877220 */ /* 0x004fe20000410000 */
[----:B------:R-:W-:-:S04]  /*181b0*/  FMUL.FTZ R106, R106, R106 ;  /* 0x0000006a6a6a7220 */ /* 0x000fc80000410000 */
[----:B------:R-:W2:Y:S01]  /*181c0*/  SHFL.DOWN PT, R142, R135, 0x1, 0x1f ;  /* 0x08201f00878e7f89 */ /* 0x000ea200000e0000 */
[----:B------:R-:W-:-:S04]  /*181d0*/  FMUL.FTZ R106, R106, R143 ;  /* 0x0000008f6a6a7220 */ /* 0x000fc80000410000 */
[----:B------:R-:W-:-:S04]  /*181e0*/  FMUL.FTZ R106, R106, R138 ;  /* 0x0000008a6a6a7220 */ /* 0x000fc80000410000 */
[----:B------:R-:W-:-:S05]  /*181f0*/  FFMA.FTZ R106, R141, R106, R136 ;  /* 0x0000006a8d6a7223 */ /* 0x000fca0000010088 */
[----:B------:R-:W3:Y:S01]  /*18200*/  SHFL.DOWN PT, R107, R106, 0x1, 0x1f ;  /* 0x08201f006a6b7f89 */ /* 0x000ee200000e0000 */
[----:B--2---:R-:W-:-:S04]  /*18210*/  FMUL.FTZ R99, R142, R144 ;  /* 0x000000908e637220 */ /* 0x004fc80000410000 */
        /* <DEDUP_REMOVED lines=9> */
[----:B------:R2:W1:Y:S01]  /*182b0*/  SHFL.IDX PT, R142, R137, RZ, 0x1f ;  /* 0x00001fff898e7589 */ /* 0x00046200000e0000 */
[----:B0-----:R-:W-:Y:S02]  /*182c0*/  FSEL R98, R99, RZ, P1 ;  /* 0x000000ff63627208 */ /* 0x001fe40000800000 */
[----:B------:R-:W-:-:S03]  /*182d0*/  LOP3.LUT P1, RZ, R140, 0x1f, R0, 0xf8, !PT ;  /* 0x0000001f8cff7812 */ /* 0x000fc6000782f800 */
[C---:B------:R-:W-:Y:S01]  /*182e0*/  FADD.FTZ R136, -R98.reuse, R55 ;  /* 0x0000003762887221 */ /* 0x040fe20000010100 */
[----:B------:R-:W-:Y:S01]  /*182f0*/  FMUL.FTZ R55, R99, R99 ;  /* 0x0000006363377220 */ /* 0x000fe20000410000 */
[C---:B------:R-:W-:Y:S01]  /*18300*/  FADD.FTZ R106, -R98.reuse, R52 ;  /* 0x00000034626a7221 */ /* 0x040fe20000010100 */
[C---:B------:R-:W-:Y:S01]  /*18310*/  FADD.FTZ R107, -R98.reuse, R53 ;  /* 0x00000035626b7221 */ /* 0x040fe20000010100 */
[C---:B------:R-:W-:Y:S01]  /*18320*/  FADD.FTZ R135, -R98.reuse, R54 ;  /* 0x0000003662877221 */ /* 0x040fe20000010100 */
[C---:B--2---:R-:W-:Y:S01]  /*18330*/  FADD.FTZ R137, -R98.reuse, R48 ;  /* 0x0000003062897221 */ /* 0x044fe20000010100 */
[----:B------:R-:W-:Y:S01]  /*18340*/  FSEL R55, R55, RZ, !P2 ;  /* 0x000000ff37377208 */ /* 0x000fe20005000000 */
[----:B------:R-:W-:Y:S01]  /*18350*/  FADD.FTZ R138, -R98, R49 ;  /* 0x00000031628a7221 */ /* 0x000fe20000010100 */
[----:B-1----:R-:W-:Y:S01]  /*18360*/  FFMA.FTZ R54, R142, UR20, R139 ;  /* 0x000000148e367c23 */ /* 0x002fe2000801008b */
[C---:B------:R-:W-:Y:S01]  /*18370*/  FADD.FTZ R140, -R98.reuse, R43 ;  /* 0x0000002b628c7221 */ /* 0x040fe20000010100 */
[----:B------:R-:W0:Y:S01]  /*18380*/  @!P1 LDC.64 R52, c[0x0][0x250] ;  /* 0x00009400ff349b82 */ /* 0x000e220000000a00 */
[----:B------:R-:W-:Y:S01]  /*18390*/  FADD.FTZ R56, -R98, R56 ;  /* 0x0000003862387221 */ /* 0x000fe20000010100 */
[----:B------:R-:W-:Y:S01]  /*183a0*/  FADD.FTZ R54, R54, R55 ;  /* 0x0000003736367221 */ /* 0x000fe20000010000 */
[C---:B------:R-:W-:Y:S01]  /*183b0*/  FADD.FTZ R57, -R98.reuse, R57 ;  /* 0x0000003962397221 */ /* 0x040fe20000010100 */
[C---:B------:R-:W-:Y:S01]  /*183c0*/  FADD.FTZ R58, -R98.reuse, R58 ;  /* 0x0000003a623a7221 */ /* 0x040fe20000010100 */
[C---:B------:R-:W-:Y:S01]  /*183d0*/  FADD.FTZ R59, -R98.reuse, R59 ;  /* 0x0000003b623b7221 */ /* 0x040fe20000010100 */
[----:B------:R1:W2:Y:S01]  /*183e0*/  MUFU.RSQ R43, R54 ;  /* 0x00000036002b7308 */ /* 0x0002a20000001400 */
        /* <DEDUP_REMOVED lines=20> */
[C---:B------:R-:W-:Y:S01]  /*18530*/  FMUL.FTZ R57, R43.reuse, R46 ;  /* 0x0000002e2b397220 */ /* 0x040fe20000410000 */
[C---:B------:R-:W-:Y:S01]  /*18540*/  FMUL.FTZ R46, R43.reuse, R47 ;  /* 0x0000002f2b2e7220 */ /* 0x040fe20000410000 */
[----:B------:R-:W-:Y:S01]  /*18550*/  FADD.FTZ R144, -R98, R39 ;  /* 0x0000002762907221 */ /* 0x000fe20000010100 */
[----:B------:R0:W-:Y:S01]  /*18560*/  @!P1 STG.E desc[UR4][R52.64], R99 ;  /* 0x0000006334009986 */ /* 0x0001e2000c101904 */
[----:B------:R-:W-:Y:S01]  /*18570*/  FMUL.FTZ R58, R43, R107 ;  /* 0x0000006b2b3a7220 */ /* 0x000fe20000410000 */
[----:B---3--:R-:W-:-:S04]  /*18580*/  @!P1 IMAD.WIDE R32, R81, 0x4, R48 ;  /* 0x0000000451209825 */ /* 0x008fc800078e0230 */
[C---:B------:R-:W-:Y:S01]  /*18590*/  FMUL.FTZ R48, R43.reuse, R59 ;  /* 0x0000003b2b307220 */ /* 0x040fe20000410000 */
[C---:B------:R-:W-:Y:S01]  /*185a0*/  FMUL.FTZ R47, R43.reuse, R36 ;  /* 0x000000242b2f7220 */ /* 0x040fe20000410000 */
[C---:B------:R-:W-:Y:S01]  /*185b0*/  FADD.FTZ R42, -R98.reuse, R42 ;  /* 0x0000002a622a7221 */ /* 0x040fe20000010100 */
[C---:B------:R-:W-:Y:S01]  /*185c0*/  FADD.FTZ R34, -R98.reuse, R34 ;  /* 0x0000002262227221 */ /* 0x040fe20000010100 */
[C---:B------:R-:W-:Y:S01]  /*185d0*/  FADD.FTZ R72, -R98.reuse, R72 ;  /* 0x0000004862487221 */ /* 0x040fe20000010100 */
[C---:B------:R-:W-:Y:S01]  /*185e0*/  FADD.FTZ R152, -R98.reuse, R73 ;  /* 0x0000004962987221 */ /* 0x040fe20000010100 */
[----:B------:R-:W-:Y:S01]  /*185f0*/  FADD.FTZ R74, -R98, R74 ;  /* 0x0000004a624a7221 */ /* 0x000fe20000010100 */
[----:B------:R-:W-:Y:S01]  /*18600*/  FMUL.FTZ R39, R43, R50 ;  /* 0x000000322b277220 */ /* 0x000fe20000410000 */
[----:B------:R-:W-:Y:S01]  /*18610*/  FFMA.FTZ R36, R35, R83, R4 ;  /* 0x0000005323247223 */ /* 0x000fe20000010004 */
[C---:B0-----:R-:W-:Y:S01]  /*18620*/  FMUL.FTZ R53, R43.reuse, R44 ;  /* 0x0000002c2b357220 */ /* 0x041fe20000410000 */
[----:B------:R-:W-:Y:S01]  /*18630*/  FFMA.FTZ R107, R48, R84, R5 ;  /* 0x00000054306b7223 */ /* 0x000fe20000010005 */
[----:B------:R-:W-:Y:S01]  /*18640*/  FADD.FTZ R98, -R98, R75 ;  /* 0x0000004b62627221 */ /* 0x000fe20000010100 */
        /* <DEDUP_REMOVED lines=8> */
[----:B------:R-:W-:Y:S01]  /*186d0*/  FMUL.FTZ R41, R43, R42 ;  /* 0x0000002a2b297220 */ /* 0x000fe20000410000 */
        /* <DEDUP_REMOVED lines=40> */
[----:B------:R-:W-:Y:S01]  /*18960*/  F2FP.F16.F32.PACK_AB R38, R57, R38 ;  /* 0x000000263926723e */ /* 0x000fe200000000ff */
[----:B------:R-:W-:Y:S01]  /*18970*/  FFMA.FTZ R144, R144, R108, R25 ;  /* 0x0000006c90907223 */ /* 0x000fe20000010019 */
        /* <DEDUP_REMOVED lines=11> */
[----:B-1----:R-:W-:Y:S01]  /*18a30*/  IMAD.WIDE.U32 R48, R147, 0x10, R54 ;  /* 0x0000001093307825 */ /* 0x002fe200078e0036 */
[----:B------:R-:W-:-:S02]  /*18a40*/  F2FP.F16.F32.PACK_AB R35, R136, R35 ;  /* 0x000000238823723e */ /* 0x000fc400000000ff */
[----:B------:R-:W-:Y:S01]  /*18a50*/  F2FP.F16.F32.PACK_AB R34, R135, R34 ;  /* 0x000000228722723e */ /* 0x000fe200000000ff */
[----:B------:R-:W-:Y:S01]  /*18a60*/  IMAD.WIDE.U32 R54, R149, 0x10, R54 ;  /* 0x0000001095367825 */ /* 0x000fe200078e0036 */
        /* <DEDUP_REMOVED lines=18> */
.L_x_18692:
[----:B------:R-:W-:Y:S01]  /*18b90*/  IMAD.MOV.U32 R141, RZ, RZ, 0x1 ;  /* 0x00000001ff8d7424 */ /* 0x000fe200078e00ff */
[----:B------:R-:W-:Y:S01]  /*18ba0*/  MOV R144, 0x1f ;  /* 0x0000001f00907802 */ /* 0x000fe20000000f00 */
[----:B------:R-:W-:-:S07]  /*18bb0*/  IMAD.MOV.U32 R139, RZ, RZ, -0x1 ;  /* 0xffffffffff8b7424 */ /* 0x000fce00078e00ff */
[----:B0-----:R-:W-:Y:S05]  /*18bc0*/  WARPSYNC.COLLECTIVE R139, `(.L_x_18694) ;  /* 0x000000008b087348 */ /* 0x001fea0003c00000 */
[----:B------:R1:W2:Y:S02]  /*18bd0*/  SHFL.BFLY P2, R138, R142, R141, R144 ;  /* 0x0c00008d8e8a7389 */ /* 0x0002a40000040090 */
[----:B012---:R-:W-:Y:S01]  /*18be0*/  ENDCOLLECTIVE ;  /* 0x000000000000791b */ /* 0x007fe20003800000 */
.L_x_18694:
[----:B------:R-:W-:Y:S01]  /*18bf0*/  HFMA2.MMA R141, -RZ, RZ, 0, 1.1920928955078125e-07 ;  /* 0x00000002ff8d7435 */ /* 0x000fe200000001ff */
[----:B------:R-:W-:-:S05]  /*18c00*/  MOV R99, R138 ;  /* 0x0000008a00637202 */ /* 0x000fca0000000f00 */
[----:B------:R-:W-:-:S04]  /*18c10*/  FADD.FTZ R106, R142, R99 ;  /* 0x000000638e6a7221 */ /* 0x000fc80000010000 */
[----:B------:R-:W-:-:S07]  /*18c20*/  IMAD.MOV.U32 R142, RZ, RZ, R106 ;  /* 0x000000ffff8e7224 */ /* 0x000fce00078e006a */
[----:B------:R-:W-:Y:S05]  /*18c30*/  WARPSYNC.COLLECTIVE R139, `(.L_x_18695) ;  /* 0x000000008b087348 */ /* 0x000fea0003c00000 */
[----:B------:R0:W1:Y:S02]  /*18c40*/  SHFL.BFLY P2, R138, R142, R141, R144 ;  /* 0x0c00008d8e8a7389 */ /* 0x0000640000040090 */
[----:B01----:R-:W-:Y:S01]  /*18c50*/  ENDCOLLECTIVE ;  /* 0x000000000000791b */ /* 0x003fe20003800000 */
.L_x_18695:
[----:B------:R-:W-:Y:S02]  /*18c60*/  IMAD.MOV.U32 R141, RZ, RZ, 0x4 ;  /* 0x00000004ff8d7424 */ /* 0x000fe400078e00ff */
[----:B------:R-:W-:-:S04]  /*18c70*/  IMAD.MOV.U32 R99, RZ, RZ, R138 ;  /* 0x000000ffff637224 */ /* 0x000fc800078e008a */
[----:B------:R-:W-:-:S05]  /*18c80*/  FADD.FTZ R107, R106, R99 ;  /* 0x000000636a6b7221 */ /* 0x000fca0000010000 */
[----:B------:R-:W-:-:S07]  /*18c90*/  MOV R142, R107 ;  /* 0x0000006b008e7202 */ /* 0x000fce0000000f00 */
[----:B------:R-:W-:Y:S05]  /*18ca0*/  WARPSYNC.COLLECTIVE R139, `(.L_x_18696) ;  /* 0x000000008b087348 */ /* 0x000fea0003c00000 */
[----:B------:R0:W1:Y:S02]  /*18cb0*/  SHFL.BFLY P2, R138, R142, R141, R144 ;  /* 0x0c00008d8e8a7389 */ /* 0x0000640000040090 */
[----:B01----:R-:W-:Y:S01]  /*18cc0*/  ENDCOLLECTIVE ;  /* 0x000000000000791b */ /* 0x003fe20003800000 */
.L_x_18696:
[----:B------:R-:W-:Y:S01]  /*18cd0*/  HFMA2.MMA R141, -RZ, RZ, 0, 4.76837158203125e-07 ;  /* 0x00000008ff8d7435 */ /* 0x000fe200000001ff */
[----:B------:R-:W-:-:S05]  /*18ce0*/  MOV R98, R138 ;  /* 0x0000008a00627202 */ /* 0x000fca0000000f00 */
[----:B------:R-:W-:-:S04]  /*18cf0*/  FADD.FTZ R136, R107, R98 ;  /* 0x000000626b887221 */ /* 0x000fc80000010000 */
[----:B------:R-:W-:-:S07]  /*18d00*/  IMAD.MOV.U32 R142, RZ, RZ, R136 ;  /* 0x000000ffff8e7224 */ /* 0x000fce00078e0088 */
[----:B------:R-:W-:Y:S05]  /*18d10*/  WARPSYNC.COLLECTIVE R139, `(.L_x_18697) ;  /* 0x000000008b087348 */ /* 0x000fea0003c00000 */
[----:B------:R0:W1:Y:S02]  /*18d20*/  SHFL.BFLY P2, R138, R142, R141, R144 ;  /* 0x0c00008d8e8a7389 */ /* 0x0000640000040090 */
[----:B01----:R-:W-:Y:S01]  /*18d30*/  ENDCOLLECTIVE ;  /* 0x000000000000791b */ /* 0x003fe20003800000 */
.L_x_18697:
[----:B------:R-:W-:Y:S02]  /*18d40*/  IMAD.MOV.U32 R141, RZ, RZ, 0x10 ;  /* 0x00000010ff8d7424 */ /* 0x000fe400078e00ff */
[----:B------:R-:W-:-:S04]  /*18d50*/  IMAD.MOV.U32 R99, RZ, RZ, R138 ;  /* 0x000000ffff637224 */ /* 0x000fc800078e008a */
[----:B------:R-:W-:-:S05]  /*18d60*/  FADD.FTZ R137, R136, R99 ;  /* 0x0000006388897221 */ /* 0x000fca0000010000 */
[----:B------:R-:W-:-:S07]  /*18d70*/  MOV R142, R137 ;  /* 0x00000089008e7202 */ /* 0x000fce0000000f00 */
[----:B------:R-:W-:Y:S05]  /*18d80*/  WARPSYNC.COLLECTIVE R139, `(.L_x_18698) ;  /* 0x000000008b087348 */ /* 0x000fea0003c00000 */
[----:B------:R0:W1:Y:S02]  /*18d90*/  SHFL.BFLY P2, R138, R142, R141, R144 ;  /* 0x0c00008d8e8a7389 */ /* 0x0000640000040090 */
[----:B01----:R-:W-:Y:S01]  /*18da0*/  ENDCOLLECTIVE ;  /* 0x000000000000791b */ /* 0x003fe20003800000 */
.L_x_18698:
        /* <DEDUP_REMOVED lines=72> */
.L_x_18699:
[----:B------:R-:W-:Y:S02]  /*19230*/  IMAD.MOV.U32 R141, RZ, RZ, 0x2 ;  /* 0x00000002ff8d7424 */ /* 0x000fe400078e00ff */
[----:B------:R-:W-:-:S04]  /*19240*/  IMAD.MOV.U32 R106, RZ, RZ, R138 ;  /* 0x000000ffff6a7224 */ /* 0x000fc800078e008a */
[----:B------:R-:W-:-:S05]  /*19250*/  FADD.FTZ R106, R99, R106 ;  /* 0x0000006a636a7221 */ /* 0x000fca0000010000 */
[----:B------:R-:W-:-:S07]  /*19260*/  MOV R142, R106 ;  /* 0x0000006a008e7202 */ /* 0x000fce0000000f00 */
[----:B------:R-:W-:Y:S05]  /*19270*/  WARPSYNC.COLLECTIVE R139, `(.L_x_18700) ;  /* 0x000000008b087348 */ /* 0x000fea0003c00000 */
[----:B------:R0:W1:Y:S02]  /*19280*/  SHFL.BFLY P2, R138, R142, R141, R144 ;  /* 0x0c00008d8e8a7389 */ /* 0x0000640000040090 */
[----:B01----:R-:W-:Y:S01]  /*19290*/  ENDCOLLECTIVE ;  /* 0x000000000000791b */ /* 0x003fe20003800000 */
.L_x_18700:
[----:B------:R-:W-:Y:S01]  /*192a0*/  HFMA2.MMA R141, -RZ, RZ, 0, 2.384185791015625e-07 ;  /* 0x00000004ff8d7435 */ /* 0x000fe200000001ff */
[----:B------:R-:W-:-:S05]  /*192b0*/  MOV R107, R138 ;  /* 0x0000008a006b7202 */ /* 0x000fca0000000f00 */
[----:B------:R-:W-:-:S04]  /*192c0*/  FADD.FTZ R107, R106, R107 ;  /* 0x0000006b6a6b7221 */ /* 0x000fc80000010000 */
[----:B------:R-:W-:-:S07]  /*192d0*/  IMAD.MOV.U32 R142, RZ, RZ, R107 ;  /* 0x000000ffff8e7224 */ /* 0x000fce00078e006b */
[----:B------:R-:W-:Y:S05]  /*192e0*/  WARPSYNC.COLLECTIVE R139, `(.L_x_18701) ;  /* 0x000000008b087348 */ /* 0x000fea0003c00000 */
[----:B------:R0:W1:Y:S02]  /*192f0*/  SHFL.BFLY P2, R138, R142, R141, R144 ;  /* 0x0c00008d8e8a7389 */ /* 0x0000640000040090 */
[----:B01----:R-:W-:Y:S01]  /*19300*/  ENDCOLLECTIVE ;  /* 0x000000000000791b */ /* 0x003fe20003800000 */
.L_x_18701:
[----:B------:R-:W-:Y:S02]  /*19310*/  IMAD.MOV.U32 R141, RZ, RZ, 0x8 ;  /* 0x00000008ff8d7424 */ /* 0x000fe400078e00ff */
[----:B------:R-:W-:-:S04]  /*19320*/  IMAD.MOV.U32 R136, RZ, RZ, R138 ;  /* 0x000000ffff887224 */ /* 0x000fc800078e008a */
[----:B------:R-:W-:-:S05]  /*19330*/  FADD.FTZ R136, R107, R136 ;  /* 0x000000886b887221 */ /* 0x000fca0000010000 */
[----:B------:R-:W-:-:S07]  /*19340*/  MOV R142, R136 ;  /* 0x00000088008e7202 */ /* 0x000fce0000000f00 */
[----:B------:R-:W-:Y:S05]  /*19350*/  WARPSYNC.COLLECTIVE R139, `(.L_x_18702) ;  /* 0x000000008b087348 */ /* 0x000fea0003c00000 */
[----:B------:R0:W1:Y:S02]  /*19360*/  SHFL.BFLY P2, R138, R142, R141, R144 ;  /* 0x0c00008d8e8a7389 */ /* 0x0000640000040090 */
[----:B01----:R-:W-:Y:S01]  /*19370*/  ENDCOLLECTIVE ;  /* 0x000000000000791b */ /* 0x003fe20003800000 */
.L_x_18702:
[----:B------:R-:W-:Y:S01]  /*19380*/  HFMA2.MMA R141, -RZ, RZ, 0, 9.5367431640625e-07 ;  /* 0x00000010ff8d7435 */ /* 0x000fe200000001ff */
[----:B------:R-:W-:-:S05]  /*19390*/  MOV R137, R138 ;  /* 0x0000008a00897202 */ /* 0x000fca0000000f00 */
[----:B------:R-:W-:-:S04]  /*193a0*/  FADD.FTZ R137, R136, R137 ;  /* 0x0000008988897221 */ /* 0x000fc80000010000 */
[----:B------:R-:W-:-:S07]  /*193b0*/  IMAD.MOV.U32 R142, RZ, RZ, R137 ;  /* 0x000000ffff8e7224 */ /* 0x000fce00078e0089 */
[----:B------:R-:W-:Y:S05]  /*193c0*/  WARPSYNC.COLLECTIVE R139, `(.L_x_18703) ;  /* 0x000000008b087348 */ /* 0x000fea0003c00000 */
[----:B------:R0:W1:Y:S02]  /*193d0*/  SHFL.BFLY P2, R138, R142, R141, R144 ;  /* 0x0c00008d8e8a7389 */ /* 0x0000640000040090 */
[----:B01----:R-:W-:Y:S01]  /*193e0*/  ENDCOLLECTIVE ;  /* 0x000000000000791b */ /* 0x003fe20003800000 */
.L_x_18703:
[----:B------:R-:W-:Y:S05]  /*193f0*/  BRA `(.L_x_18704) ;  /* 0xffffffe800c47947 */ /* 0x000fea000383ffff */
.L_x_18705:
        /* <DEDUP_REMOVED lines=16> */
.L_x_27075:


//--------------------- .text._ZN10layer_norm31ln_parallel_residual_fwd_kernelINS_13Kernel_traitsIf6__halffS2_fjLj4096ELj1ELj1ELj4ELj16ENS_18Kernel_traits_baseILj4096EfS2_fS2_fjLj128EEEEELb0ELb0ELb0EEEvNS_9FwdParamsE --------------------------
	.section	.text._ZN10layer_norm31ln_parallel_residual_fwd_kernelINS_13Kernel_traitsIf6__halffS2_fjLj4096ELj1ELj1ELj4ELj16ENS_18Kernel_traits_baseILj4096EfS2_fS2_fjLj128EEEEELb0ELb0ELb0EEEvNS_9FwdParamsE,"ax",@progbits
	.align	128
        .global         _ZN10layer_norm31ln_parallel_residual_fwd_kernelINS_13Kernel_traitsIf6__halffS2_fjLj4096ELj1ELj1ELj4ELj16ENS_18Kernel_traits_baseILj4096EfS2_fS2_fjLj128EEEEELb0ELb0ELb0EEEvNS_9FwdParamsE
        .type           _ZN10layer_norm31ln_parallel_residual_fwd_kernelINS_13Kernel_traitsIf6__halffS2_fjLj4096ELj1ELj1ELj4ELj16ENS_18Kernel_traits_baseILj4096EfS2_fS2_fjLj128EEEEELb0ELb0ELb0EEEvNS_9FwdParamsE,@function
        .size           _ZN10layer_norm31ln_parallel_residual_fwd_kernelINS_13Kernel_traitsIf6__halffS2_fjLj4096ELj1ELj1ELj4ELj16ENS_18Kernel_traits_baseILj4096EfS2_fS2_fjLj128EEEEELb0ELb0ELb0EEEvNS_9FwdParamsE,(.L_x_27076 - _ZN10layer_norm31ln_parallel_residual_fwd_kernelINS_13Kernel_traitsIf6__halffS2_fjLj4096ELj1ELj1ELj4ELj16ENS_18Kernel_traits_baseILj4096EfS2_fS2_fjLj128EEEEELb0ELb0ELb0EEEvNS_9FwdParamsE)
        .other          _ZN10layer_norm31ln_parallel_residual_fwd_kernelINS_13Kernel_traitsIf6__halffS2_fjLj4096ELj1ELj1ELj4ELj16ENS_18Kernel_traits_baseILj4096EfS2_fS2_fjLj128EEEEELb0ELb0ELb0EEEvNS_9FwdParamsE,@"STO_CUDA_ENTRY STV_DEFAULT"
_ZN10layer_norm31ln_parallel_residual_fwd_kernelINS_13Kernel_traitsIf6__halffS2_fjLj4096ELj1ELj1ELj4ELj16ENS_18Kernel_traits_baseILj4096EfS2_fS2_fjLj128EEEEELb0ELb0ELb0EEEvNS_9FwdParamsE:
.text._ZN10layer_norm31ln_parallel_residual_fwd_kernelINS_13Kernel_traitsIf6__halffS2_fjLj4096ELj1ELj1ELj4ELj16ENS_18Kernel_traits_baseILj4096EfS2_fS2_fjLj128EEEEELb0ELb0ELb0EEEvNS_9FwdParamsE:
        /* <DEDUP_REMOVED lines=23> */
[----:B------:R-:W-:Y:S02]  /*0170*/  CS2R R6, SRZ ;  /* 0x0000000000067805 */ /* 0x000fe4000001ff00 */
[----:B------:R-:W-:Y:S02]  /*0180*/  ISETP.NE.AND.EX P2, PT, RZ, UR7, PT, P2 ;  /* 0x00000007ff007c0c */ /* 0x000fe4000bf45320 */
[----:B------:R-:W-:-:S02]  /*0190*/  CS2R R10, SRZ ;  /* 0x00000000000a7805 */ /* 0x000fc4000001ff00 */
[----:B------:R-:W-:Y:S02]  /*01a0*/  ISETP.NE.AND.EX P3, PT, RZ, UR9, PT, P3 ;  /* 0x00000009ff007c0c */ /* 0x000fe4000bf65330 */
[----:B------:R-:W-:Y:S02]  /*01b0*/  CS2R R8, SRZ ;  /* 0x0000000000087805 */ /* 0x000fe4000001ff00 */
[C---:B------:R-:W-:Y:S02]  /*01c0*/  SHF.L.U32 R42, R109.reuse, 0x5, RZ ;  /* 0x000000056d2a7819 */ /* 0x040fe400000006ff */
[----:B------:R-:W-:Y:S02]  /*01d0*/  CS2R R14, SRZ ;  /* 0x00000000000e7805 */ /* 0x000fe4000001ff00 */
[----:B------:R-:W-:Y:S02]  /*01e0*/  SHF.L.U64.HI R4, R109, 0x5, RZ ;  /* 0x000000056d047819 */ /* 0x000fe400000102ff */
[----:B------:R-:W-:-:S02]  /*01f0*/  CS2R R12, SRZ ;  /* 0x00000000000c7805 */ /* 0x000fc4000001ff00 */
[----:B------:R-:W-:Y:S02]  /*0200*/  CS2R R18, SRZ ;  /* 0x0000000000127805 */ /* 0x000fe4000001ff00 */
[----:B------:R-:W-:Y:S02]  /*0210*/  CS2R R16, SRZ ;  /* 0x0000000000107805 */ /* 0x000fe4000001ff00 */
[----:B------:R-:W-:-:S04]  /*0220*/  @P2 LEA R38, P4, R109, UR6, 0x5 ;  /* 0x000000066d262c11 */ /* 0x000fc8000f8828ff */
[C---:B------:R-:W-:Y:S01]  /*0230*/  @P2 LEA.HI.X R39, R109.reuse, UR7, RZ, 0x5, P4 ;  /* 0x000000076d272c11 */ /* 0x040fe2000a0f2cff */
[----:B------:R-:W-:Y:S02]  /*0240*/  ULDC.64 UR6, c[0x0][0x268] ;  /* 0x00009a0000067ab9 */ /* 0x000fe40000000a00 */
[----:B------:R-:W-:Y:S01]  /*0250*/  IADD3 R40, P4, R42, UR6, RZ ;  /* 0x000000062a287c10 */ /* 0x000fe2000ff9e0ff */
[----:B0-----:R-:W-:Y:S01]  /*0260*/  IMAD.WIDE.U32 R36, R109, 0x20, R36 ;  /* 0x000000206d247825 */ /* 0x001fe200078e0024 */
[----:B------:R0:W5:Y:S02]  /*0270*/  @P2 LDG.E.128 R8, desc[UR4][R38.64+0x10] ;  /* 0x0000100426082981 */ /* 0x000164000c1e1d00 */
[----:B------:R-:W-:Y:S02]  /*0280*/  IADD3.X R41, R4, UR7, RZ, P4, !PT ;  /* 0x0000000704297c10 */ /* 0x000fe4000a7fe4ff */
[----:B------:R-:W-:Y:S01]  /*0290*/  @P3 IADD3 R42, P4, R42, UR8, RZ ;  /* 0x000000082a2a3c10 */ /* 0x000fe2000ff9e0ff */
[----:B------:R0:W5:Y:S03]  /*02a0*/  LDG.E.128 R20, desc[UR4][R36.64] ;  /* 0x0000000424147981 */ /* 0x000166000c1e1d00 */
[----:B------:R-:W-:-:S02]  /*02b0*/  @P3 IADD3.X R43, R4, UR9, RZ, P4, !PT ;  /* 0x00000009042b3c10 */ /* 0x000fc4000a7fe4ff */
[----:B------:R-:W-:Y:S01]  /*02c0*/  CS2R R4, SRZ ;  /* 0x0000000000047805 */ /* 0x000fe2000001ff00 */
[----:B------:R0:W5:Y:S04]  /*02d0*/  LDG.E.128 R24, desc[UR4][R36.64+0x10] ;  /* 0x0000100424187981 */ /* 0x000168000c1e1d00 */
[----:B------:R0:W5:Y:S04]  /*02e0*/  @P3 LDG.E.128 R12, desc[UR4][R42.64] ;  /* 0x000000042a0c3981 */ /* 0x000168000c1e1d00 */
[----:B------:R0:W5:Y:S04]  /*02f0*/  @P2 LDG.E.128 R4, desc[UR4][R38.64] ;  /* 0x0000000426042981 */ /* 0x000168000c1e1d00 */
[----:B------:R0:W5:Y:S04]  /*0300*/  @P3 LDG.E.128 R16, desc[UR4][R42.64+0x10] ;  /* 0x000010042a103981 */ /* 0x000168000c1e1d00 */
[----:B------:R0:W5:Y:S04]  /*0310*/  LDG.E.128 R28, desc[UR4][R40.64] ;  /* 0x00000004281c7981 */ /* 0x000168000c1e1d00 */
[----:B------:R0:W5:Y:S01]  /*0320*/  LDG.E.128 R32, desc[UR4][R40.64+0x10] ;  /* 0x0000100428207981 */ /* 0x000162000c1e1d00 */
[----:B------:R-:W-:-:S07]  /*0330*/  LOP3.LUT R109, R109, 0x80, RZ, 0xfc, !PT ;  /* 0x000000806d6d7812 */ /* 0x000fce00078efcff */
.L_x_18707:
[----:B------:R-:W-:Y:S05]  /*0340*/  BSYNC B0 ;  /* 0x0000000000007941 */ /* 0x000fea0003800000 */
.L_x_18706:
[----:B------:R-:W-:Y:S04]  /*0350*/  BSSY B0, `(.L_x_18708) ;  /* 0x0000024000007945 */ /* 0x000fe80003800000 */
[----:B------:R-:W-:Y:S05]  /*0360*/  @!P6 BRA `(.L_x_18709) ;  /* 0x000000000088e947 */ /* 0x000fea0003800000 */
[----:B------:R-:W-:Y:S01]  /*0370*/  ULDC.64 UR6, c[0x0][0x2c8] ;  /* 0x0000b20000067ab9 */ /* 0x000fe20000000a00 */
[----:B------:R-:W-:Y:S01]  /*0380*/  ULDC.64 UR8, c[0x0][0x2d0] ;  /* 0x0000b40000087ab9 */ /* 0x000fe20000000a00 */
[----:B------:R-:W-:Y:S01]  /*0390*/  ISETP.NE.U32.AND P2, PT, RZ, UR6, PT ;  /* 0x00000006ff007c0c */ /* 0x000fe2000bf45070 */
[----:B------:R-:W1:Y:S01]  /*03a0*/  LDC.64 R52, c[0x0][0x260] ;  /* 0x00009800ff347b82 */ /* 0x000e620000000a00 */
[----:B------:R-:W-:Y:S02]  /*03b0*/  ISETP.NE.U32.AND P3, PT, RZ, UR8, PT ;  /* 0x00000008ff007c0c */ /* 0x000fe4000bf65070 */
[----:B0-----:R-:W-:Y:S02]  /*03c0*/  CS2R R38, SRZ ;  /* 0x0000000000267805 */ /* 0x001fe4000001ff00 */
        /* <DEDUP_REMOVED lines=14> */
[----:B-1----:R-:W-:Y:S01]  /*04b0*/  IMAD.WIDE.U32 R74, R109, 0x20, R52 ;  /* 0x000000206d4a7825 */ /* 0x002fe200078e0034 */
        /* <DEDUP_REMOVED lines=12> */
[----:B------:R-:W-:-:S07]  /*0580*/  IADD3 R109, R109, 0x80, RZ ;  /* 0x000000806d6d7810 */ /* 0x000fce0007ffe0ff */
.L_x_18709:
[----:B------:R-:W-:Y:S05]  /*0590*/  BSYNC B0 ;  /* 0x0000000000007941 */ /* 0x000fea0003800000 */
.L_x_18708:
[----:B------:R-:W-:Y:S04]  /*05a0*/  BSSY B0, `(.L_x_18710) ;  /* 0x0000024000007945 */ /* 0x000fe80003800000 */
[----:B------:R-:W-:Y:S05]  /*05b0*/  @!P5 BRA `(.L_x_18711) ;  /* 0x000000000088d947 */ /* 0x000fea0003800000 */
[----:B------:R-:W-:Y:S01]  /*05c0*/  ULDC.64 UR6, c[0x0][0x2c8] ;  /* 0x0000b20000067ab9 */ /* 0x000fe20000000a00 */
[----:B------:R-:W-:Y:S01]  /*05d0*/  ULDC.64 UR8, c[0x0][0x2d0] ;  /* 0x0000b40000087ab9 */ /* 0x000fe20000000a00 */
[----:B------:R-:W-:Y:S01]  /*05e0*/  ISETP.NE.U32.AND P2, PT, RZ, UR6, PT ;  /* 0x00000006ff007c0c */ /* 0x000fe2000bf45070 */
[----:B------:R-:W2:Y:S01]  /*05f0*/  LDC.64 R84, c[0x0][0x260] ;  /* 0x00009800ff547b82 */ /* 0x000ea20000000a00 */
[----:B------:R-:W-:Y:S02]  /*0600*/  ISETP.NE.U32.AND P3, PT, RZ, UR8, PT ;  /* 0x00000008ff007c0c */ /* 0x000fe4000bf65070 */
[----:B-1----:R-:W-:Y:S02]  /*0610*/  CS2R R70, SRZ ;  /* 0x0000000000467805 */ /* 0x002fe4000001ff00 */
        /* <DEDUP_REMOVED lines=14> */
[----:B--2---:R-:W-:Y:S01]  /*0700*/  IMAD.WIDE.U32 R106, R109, 0x20, R84 ;  /* 0x000000206d6a7825 */ /* 0x004fe200078e0054 */
        /* <DEDUP_REMOVED lines=13> */
.L_x_18711:
[----:B------:R-:W-:Y:S05]  /*07e0*/  BSYNC B0 ;  /* 0x0000000000007941 */ /* 0x000fea0003800000 */
.L_x_18710:
[----:B------:R-:W-:Y:S04]  /*07f0*/  BSSY B0, `(.L_x_18712) ;  /* 0x0000023000007945 */ /* 0x000fe80003800000 */
[----:B------:R-:W-:Y:S05]  /*0800*/  @!P1 BRA `(.L_x_18713) ;  /* 0x0000000000849947 */ /* 0x000fea0003800000 */
[----:B------:R-:W-:Y:S01]  /*0810*/  ULDC.64 UR6, c[0x0][0x2c8] ;  /* 0x0000b20000067ab9 */ /* 0x000fe20000000a00 */
[----:B------:R-:W3:Y:S01]  /*0820*/  LDC.64 R132, c[0x0][0x260] ;  /* 0x00009800ff847b82 */ /* 0x000ee20000000a00 */
[----:B------:R-:W-:Y:S01]  /*0830*/  ISETP.NE.U32.AND P2, PT, RZ, UR6, PT ;  /* 0x00000006ff007c0c */ /* 0x000fe2000bf45070 */
[----:B------:R-:W-:Y:S01]  /*0840*/  ULDC.64 UR8, c[0x0][0x2d0] ;  /* 0x0000b40000087ab9 */ /* 0x000fe20000000a00 */
[----:B------:R-:W-:Y:S02]  /*0850*/  SHF.L.U32 R138, R109, 0x5, RZ ;  /* 0x000000056d8a7819 */ /* 0x000fe400000006ff */
[----:B--2---:R-:W-:Y:S02]  /*0860*/  CS2R R102, SRZ ;  /* 0x0000000000667805 */ /* 0x004fe4000001ff00 */
        /* <DEDUP_REMOVED lines=9> */
[----:B------:R-:W-:-:S04]  /*0900*/  @P2 LEA R134, P4, R109, UR6, 0x5 ;  /* 0x000000066d862c11 */ /* 0x000fc8000f8828ff */
[C---:B------:R-:W-:Y:S01]  /*0910*/  @P2 LEA.HI.X R135, R109.reuse, UR7, RZ, 0x5, P4 ;  /* 0x000000076d872c11 */ /* 0x040fe2000a0f2cff */
[----:B------:R-:W-:Y:S01]  /*0920*/  ULDC.64 UR6, c[0x0][0x268] ;  /* 0x00009a0000067ab9 */ /* 0x000fe20000000a00 */
[----:B---3--:R-:W-:Y:S01]  /*0930*/  IMAD.WIDE.U32 R132, R109, 0x20, R132 ;  /* 0x000000206d847825 */ /* 0x008fe200078e0084 */
[----:B------:R-:W-:Y:S02]  /*0940*/  IADD3 R136, P4, R138, UR6, RZ ;  /* 0x000000068a887c10 */ /* 0x000fe4000ff9e0ff */
[----:B------:R-:W-:Y:S01]  /*0950*/  CS2R R108, SRZ ;  /* 0x00000000006c7805 */ /* 0x000fe2000001ff00 */
[----:B------:R3:W5:Y:S01]  /*0960*/  @P2 LDG.E.128 R104, desc[UR4][R134.64+0x10] ;  /* 0x0000100486682981 */ /* 0x000762000c1e1d00 */
        /* <DEDUP_REMOVED lines=10> */
[----:B------:R3:W5:Y:S02]  /*0a10*/  LDG.E.128 R128, desc[UR4][R136.64+0x10] ;  /* 0x0000100488807981 */ /* 0x000764000c1e1d00 */
.L_x_18713:
[----:B------:R-:W-:Y:S05]  /*0a20*/  BSYNC B0 ;  /* 0x0000000000007941 */ /* 0x000fea0003800000 */
.L_x_18712:
[----:B------:R-:W4:Y:S02]  /*0a30*/  S2UR UR6, SR_CTAID.X ;  /* 0x00000000000679c3 */ /* 0x000f240000002500 */
[----:B----4-:R-:W-:Y:S01]  /*0a40*/  LEA.HI R177, R2, UR6, RZ, 0x19 ;  /* 0x0000000602b17c11 */ /* 0x010fe2000f8fc8ff */
[----:B------:R-:W-:-:S03]  /*0a50*/  ULDC UR6, c[0x0][0x214] ;  /* 0x0000850000067ab9 */ /* 0x000fc60000000800 */
[----:B------:R-:W-:-:S13]  /*0a60*/  ISETP.GE.AND P2, PT, R177, UR6, PT ;  /* 0x00000006b1007c0c */ /* 0x000fda000bf46270 */
[----:B------:R-:W-:Y:S05]  /*0a70*/  @P2 EXIT ;  /* 0x000000000000294d */ /* 0x000fea0003800000 */
[----:B------:R-:W-:Y:S01]  /*0a80*/  SHF.R.S32.HI R0, RZ, 0x3, R0 ;  /* 0x00000003ff007819 */ /* 0x000fe20000011400 */
[----:B------:R-:W-:Y:S01]  /*0a90*/  ULDC.U8 UR6, c[0x0][0x2a0] ;  /* 0x0000a80000067ab9 */ /* 0x000fe20000000000 */
[----:B---3--:R-:W-:Y:S01]  /*0aa0*/  LOP3.LUT R133, R2, 0x60, RZ, 0xc0, !PT ;  /* 0x0000006002857812 */ /* 0x008fe200078ec0ff */
        /* <DEDUP_REMOVED lines=17> */
[----:B------:R3:W4:Y:S01]  /*0bc0*/  MUFU.RCP R178, R133 ;  /* 0x0000008500b27308 */ /* 0x0007220000001000 */
[----:B------:R-:W-:Y:S01]  /*0bd0*/  ISETP.NE.AND P2, PT, RZ, UR6, PT ;  /* 0x00000006ff007c0c */ /* 0x000fe2000bf45270 */
[----:B------:R-:W-:Y:S01]  /*0be0*/  ULDC.64 UR6, c[0x0][0x228] ;  /* 0x00008a0000067ab9 */ /* 0x000fe20000000a00 */
[----:B------:R-:W-:Y:S01]  /*0bf0*/  IADD3 R135, R0, R135, RZ ;  /* 0x0000008700877210 */ /* 0x000fe20007ffe0ff */
[----:B------:R-:W-:Y:S01]  /*0c00*/  HFMA2.MMA R0, -RZ, RZ, 0, 5.9604644775390625e-08 ;  /* 0x00000001ff007435 */ /* 0x000fe200000001ff */
[----:B------:R-:W-:Y:S02]  /*0c10*/  P2R R194, PR, RZ, 0x4 ;  /* 0x00000004ffc27803 */ /* 0x000fe40000000000 */
[----:B------:R-:W-:-:S08]  /*0c20*/  SHF.L.U32 R179, R135, 0x3, RZ ;  /* 0x0000000387b37819 */ /* 0x000fd000000006ff */
.L_x_18795:
[----:B------:R-:W-:Y:S01]  /*0c30*/  IMAD R180, R177, UR13, RZ ;  /* 0x0000000db1b47c24 */ /* 0x000fe2000f8e02ff */
[----:B------:R-:W-:Y:S04]  /*0c40*/  BSSY B0, `(.L_x_18714) ;  /* 0x000005b000007945 */ /* 0x000fe80003800000 */
[----:B------:R-:W-:-:S04]  /*0c50*/  SHF.R.S32.HI R181, RZ, 0x1f, R180 ;  /* 0x0000001fffb57819 */ /* 0x000fc800000114b4 */
[----:B------:R-:W-:-:S04]  /*0c60*/  LEA.HI R181, R181, R180, RZ, 0x3 ;  /* 0x000000b4b5b57211 */ /* 0x000fc800078f18ff */
[----:B------:R-:W-:-:S04]  /*0c70*/  LEA.HI.SX32 R180, R181, R176, 0x1d ;  /* 0x000000b0b5b47211 */ /* 0x000fc800078feaff */
[----:B------:R-:W-:Y:S01]  /*0c80*/  MOV R181, R180 ;  /* 0x000000b400b57202 */ /* 0x000fe20000000f00 */
[----:B-12-45:R-:W-:Y:S06]  /*0c90*/  @!P0 BRA `(.L_x_18715) ;  /* 0x0000000400548947 */ /* 0x036fec0003800000 */
[----:B------:R-:W-:Y:S01]  /*0ca0*/  ISETP.NE.U32.AND P3, PT, RZ, UR6, PT ;  /* 0x00000006ff007c0c */ /* 0x000fe2000bf65070 */
[----:B------:R-:W0:Y:S03]  /*0cb0*/  LDC.64 R146, c[0x0][0x220] ;  /* 0x00008800ff927b82 */ /* 0x000e260000000a00 */
[----:B------:R-:W-:-:S13]  /*0cc0*/  ISETP.NE.AND.EX P3, PT, RZ, UR7, PT, P3 ;  /* 0x00000007ff007c0c */ /* 0x000fda000bf65330 */
[----:B------:R-:W-:-:S04]  /*0cd0*/  @P3 LEA R150, P2, R180, UR6, 0x4 ;  /* 0x00000006b4963c11 */ /* 0x000fc8000f8420ff */
[C---:B------:R-:W-:Y:S02]  /*0ce0*/  @P3 LEA.HI.X R151, R180.reuse, UR7, RZ, 0x4, P2 ;  /* 0x00000007b4973c11 */ /* 0x040fe400090f24ff */
[----:B------:R-:W-:Y:S01]  /*0cf0*/  ISETP.NE.U32.AND P2, PT, RZ, UR8, PT ;  /* 0x00000008ff007c0c */ /* 0x000fe2000bf45070 */
[----:B0-----:R-:W-:Y:S02]  /*0d00*/  IMAD.WIDE.U32 R146, R180, 0x10, R146 ;  /* 0x00000010b4927825 */ /* 0x001fe400078e0092 */
[----:B---3--:R0:W5:Y:S01]  /*0d10*/  @P3 LDG.E.128 R132, desc[UR4][R150.64] ;  /* 0x0000000496843981 */ /* 0x008162000c1e1d00 */
[----:B------:R-:W-:-:S03]  /*0d20*/  ISETP.NE.AND.EX P2, PT, RZ, UR9, PT, P2 ;  /* 0x00000009ff007c0c */ /* 0x000fc6000bf45320 */
[----:B------:R-:W3:Y:S10]  /*0d30*/  LDG.E.128 R184, desc[UR4][R146.64] ;  /* 0x0000000492b87981 */ /* 0x000ef4000c1e1d00 */
[----:B------:R-:W-:-:S04]  /*0d40*/  @P2 LEA R148, P4, R180, UR8, 0x5 ;  /* 0x00000008b4942c11 */ /* 0x000fc8000f8828ff */
[----:B------:R-:W-:-:S05]  /*0d50*/  @P2 LEA.HI.X R149, R180, UR9, RZ, 0x5, P4 ;  /* 0x00000009b4952c11 */ /* 0x000fca000a0f2cff */
[----:B------:R0:W5:Y:S04]  /*0d60*/  @P2 LDG.E.128 R136, desc[UR4][R148.64] ;  /* 0x0000000494882981 */ /* 0x000168000c1e1d00 */
[----:B------:R0:W5:Y:S01]  /*0d70*/  @P2 LDG.E.128 R140, desc[UR4][R148.64+0x10] ;  /* 0x00001004948c2981 */ /* 0x000162000c1e1d00 */
[----:B------:R-:W-:-:S04]  /*0d80*/  ISETP.NE.U32.AND P3, PT, RZ, UR6, PT ;  /* 0x00000006ff007c0c */ /* 0x000fc8000bf65070 */
[----:B------:R-:W-:Y:S01]  /*0d90*/  ISETP.NE.AND.EX P3, PT, RZ, UR7, PT, P3 ;  /* 0x00000007ff007c0c */ /* 0x000fe2000bf65330 */
[----:B---3--:R-:W-:-:S12]  /*0da0*/  HADD2.F32 R144, -RZ, R184.H0_H0 ;  /* 0x200000b8ff907230 */ /* 0x008fd80000004100 */
[----:B0-----:R-:W-:Y:S05]  /*0db0*/  @P3 BRA `(.L_x_18716) ;  /* 0x00000000000c3947 */ /* 0x001fea0003800000 */
[----:B------:R-:W-:Y:S05]  /*0dc0*/  @!P2 BRA `(.L_x_18717) ;  /* 0x000000000014a947 */ /* 0x000fea0003800000 */
[----:B-----5:R-:W-:Y:S01]  /*0dd0*/  FADD.FTZ R144, R136, R144 ;  /* 0x0000009088907221 */ /* 0x020fe20000010000 */
[----:B------:R-:W-:Y:S06]  /*0de0*/  BRA `(.L_x_18717) ;  /* 0x00000000000c7947 */ /* 0x000fec0003800000 */
.L_x_18716:
[----:B-----5:R-:W-:-:S05]  /*0df0*/  HADD2.F32 R145, -RZ, R132.H0_H0 ;  /* 0x20000084ff917230 */ /* 0x020fca0000004100 */
[----:B------:R-:W-:-:S04]  /*0e00*/  FADD.FTZ R144, R145, R144 ;  /* 0x0000009091907221 */ /* 0x000fc80000010000 */
[----:B------:R-:W-:-:S07]  /*0e10*/  @P2 FADD.FTZ R144, R136, R144 ;  /* 0x0000009088902221 */ /* 0x000fce0000010000 */
.L_x_18717:
[----:B------:R-:W-:Y:S01]  /*0e20*/  HADD2.F32 R145, -RZ, R184.H1_H1 ;  /* 0x300000b8ff917230 */ /* 0x000fe20000004100 */
[----:B------:R-:W-:Y:S06]  /*0e30*/  @P3 BRA `(.L_x_18718) ;  /* 0x00000000000c3947 */ /* 0x000fec0003800000 */
[----:B------:R-:W-:Y:S05]  /*0e40*/  @!P2 BRA `(.L_x_18719) ;  /* 0x000000000014a947 */ /* 0x000fea0003800000 */
[----:B-----5:R-:W-:Y:S01]  /*0e50*/  FADD.FTZ R145, R137, R145 ;  /* 0x0000009189917221 */ /* 0x020fe20000010000 */
[----:B------:R-:W-:Y:S06]  /*0e60*/  BRA `(.L_x_18719) ;  /* 0x00000000000c7947 */ /* 0x000fec0003800000 */
.L_x_18718:
[----:B-----5:R-:W-:-:S05]  /*0e70*/  HADD2.F32 R146, -RZ, R132.H1_H1 ;  /* 0x30000084ff927230 */ /* 0x020fca0000004100 */
[----:B------:R-:W-:-:S04]  /*0e80*/  FADD.FTZ R145, R146, R145 ;  /* 0x0000009192917221 */ /* 0x000fc80000010000 */
[----:B------:R-:W-:-:S07]  /*0e90*/  @P2 FADD.FTZ R145, R137, R145 ;  /* 0x0000009189912221 */ /* 0x000fce0000010000 */
.L_x_18719:
[----:B------:R-:W-:Y:S01]  /*0ea0*/  HADD2.F32 R146, -RZ, R185.H0_H0 ;  /* 0x200000b9ff927230 */ /* 0x000fe20000004100 */
[----:B------:R-:W-:Y:S06]  /*0eb0*/  @P3 BRA `(.L_x_18720) ;  /* 0x00000000000c3947 */ /* 0x000fec0003800000 */
[----:B------:R-:W-:Y:S05]  /*0ec0*/  @!P2 BRA `(.L_x_18721) ;  /* 0x000000000014a947 */ /* 0x000fea0003800000 */
[----:B-----5:R-:W-:Y:S01]  /*0ed0*/  FADD.FTZ R146, R138, R146 ;  /* 0x000000928a927221 */ /* 0x020fe20000010000 */
[----:B------:R-:W-:Y:S06]  /*0ee0*/  BRA `(.L_x_18721) ;  /* 0x00000000000c7947 */ /* 0x000fec0003800000 */
.L_x_18720:
[----:B-----5:R-:W-:-:S05]  /*0ef0*/  HADD2.F32 R147, -RZ, R133.H0_H0 ;  /* 0x20000085ff937230 */ /* 0x020fca0000004100 */
[----:B------:R-:W-:-:S04]  /*0f00*/  FADD.FTZ R146, R147, R146 ;  /* 0x0000009293927221 */ /* 0x000fc80000010000 */
[----:B------:R-:W-:-:S07]  /*0f10*/  @P2 FADD.FTZ R146, R138, R146 ;  /* 0x000000928a922221 */ /* 0x000fce0000010000 */
.L_x_18721:
[----:B------:R-:W-:Y:S01]  /*0f20*/  HADD2.F32 R147, -RZ, R185.H1_H1 ;  /* 0x300000b9ff937230 */ /* 0x000fe20000004100 */
[----:B------:R-:W-:Y:S06]  /*0f30*/  @P3 BRA `(.L_x_18722) ;  /* 0x00000000000c3947 */ /* 0x000fec0003800000 */
[----:B------:R-:W-:Y:S05]  /*0f40*/  @!P2 BRA `(.L_x_18723) ;  /* 0x000000000014a947 */ /* 0x000fea0003800000 */
[----:B-----5:R-:W-:Y:S01]  /*0f50*/  FADD.FTZ R147, R139, R147 ;  /* 0x000000938b937221 */ /* 0x020fe20000010000 */
[----:B------:R-:W-:Y:S06]  /*0f60*/  BRA `(.L_x_18723) ;  /* 0x00000000000c7947 */ /* 0x000fec0003800000 */
.L_x_18722:
[----:B-----5:R-:W-:-:S05]  /*0f70*/  HADD2.F32 R148, -RZ, R133.H1_H1 ;  /* 0x30000085ff947230 */ /* 0x020fca0000004100 */
[----:B------:R-:W-:-:S04]  /*0f80*/  FADD.FTZ R147, R148, R147 ;  /* 0x0000009394937221 */ /* 0x000fc80000010000 */
[----:B------:R-:W-:-:S07]  /*0f90*/  @P2 FADD.FTZ R147, R139, R147 ;  /* 0x000000938b932221 */ /* 0x000fce0000010000 */
.L_x_18723:
[----:B------:R-:W-:Y:S01]  /*0fa0*/  HADD2.F32 R148, -RZ, R186.H0_H0 ;  /* 0x200000baff947230 */ /* 0x000fe20000004100 */
[----:B------:R-:W-:Y:S06]  /*0fb0*/  @P3 BRA `(.L_x_18724) ;  /* 0x00000000000c3947 */ /* 0x000fec0003800000 */
[----:B------:R-:W-:Y:S05]  /*0fc0*/  @!P2 BRA `(.L_x_18725) ;  /* 0x000000000014a947 */ /* 0x000fea0003800000 */
[----:B-----5:R-:W-:Y:S01]  /*0fd0*/  FADD.FTZ R148, R140, R148 ;  /* 0x000000948c947221 */ /* 0x020fe20000010000 */
[----:B------:R-:W-:Y:S06]  /*0fe0*/  BRA `(.L_x_18725) ;  /* 0x00000000000c7947 */ /* 0x000fec0003800000 */
.L_x_18724:
[----:B-----5:R-:W-:-:S05]  /*0ff0*/  HADD2.F32 R149, -RZ, R134.H0_H0 ;  /* 0x20000086ff957230 */ /* 0x020fca0000004100 */
[----:B------:R-:W-:-:S04]  /*1000*/  FADD.FTZ R148, R149, R148 ;  /* 0x0000009495947221 */ /* 0x000fc80000010000 */
[----:B------:R-:W-:-:S07]  /*1010*/  @P2 FADD.FTZ R148, R140, R148 ;  /* 0x000000948c942221 */ /* 0x000fce0000010000 */
.L_x_18725:
[----:B------:R-:W-:Y:S01]  /*1020*/  HADD2.F32 R149, -RZ, R186.H1_H1 ;  /* 0x300000baff957230 */ /* 0x000fe20000004100 */
[----:B------:R-:W-:Y:S06]  /*1030*/  @P3 BRA `(.L_x_18726) ;  /* 0x00000000000c3947 */ /* 0x000fec0003800000 */
[----:B------:R-:W-:Y:S05]  /*1040*/  @!P2 BRA `(.L_x_18727) ;  /* 0x000000000014a947 */ /* 0x000fea0003800000 */
[----:B-----5:R-:W-:Y:S01]  /*1050*/  FADD.FTZ R149, R141, R149 ;  /* 0x000000958d957221 */ /* 0x020fe20000010000 */
[----:B------:R-:W-:Y:S06]  /*1060*/  BRA `(.L_x_18727) ;  /* 0x00000000000c7947 */ /* 0x000fec0003800000 */
.L_x_18726:
[----:B-----5:R-:W-:-:S05]  /*1070*/  HADD2.F32 R150, -RZ, R134.H1_H1 ;  /* 0x30000086ff967230 */ /* 0x020fca0000004100 */
[----:B------:R-:W-:-:S04]  /*1080*/  FADD.FTZ R149, R150, R149 ;  /* 0x0000009596957221 */ /* 0x000fc80000010000 */
[----:B------:R-:W-:-:S07]  /*1090*/  @P2 FADD.FTZ R149, R141, R149 ;  /* 0x000000958d952221 */ /* 0x000fce0000010000 */
.L_x_18727:
[----:B------:R-:W-:Y:S01]  /*10a0*/  HADD2.F32 R150, -RZ, R187.H0_H0 ;  /* 0x200000bbff967230 */ /* 0x000fe20000004100 */
[----:B------:R-:W-:Y:S06]  /*10b0*/  @P3 BRA `(.L_x_18728) ;  /* 0x00000000000c3947 */ /* 0x000fec0003800000 */
[----:B------:R-:W-:Y:S05]  /*10c0*/  @!P2 BRA `(.L_x_18729) ;  /* 0x000000000014a947 */ /* 0x000fea0003800000 */
[----:B-----5:R-:W-:Y:S01]  /*10d0*/  FADD.FTZ R150, R142, R150 ;  /* 0x000000968e967221 */ /* 0x020fe20000010000 */
[----:B------:R-:W-:Y:S06]  /*10e0*/  BRA `(.L_x_18729) ;  /* 0x00000000000c7947 */ /* 0x000fec0003800000 */
.L_x_18728:
[----:B-----5:R-:W-:-:S05]  /*10f0*/  HADD2.F32 R151, -RZ, R135.H0_H0 ;  /* 0x20000087ff977230 */ /* 0x020fca0000004100 */
[----:B------:R-:W-:-:S04]  /*1100*/  FADD.FTZ R150, R151, R150 ;  /* 0x0000009697967221 */ /* 0x000fc80000010000 */
[----:B------:R-:W-:-:S07]  /*1110*/  @P2 FADD.FTZ R150, R142, R150 ;  /* 0x000000968e962221 */ /* 0x000fce0000010000 */
.L_x_18729:
[----:B------:R-:W-:Y:S01]  /*1120*/  HADD2.F32 R151, -RZ, R187.H1_H1 ;  /* 0x300000bbff977230 */ /* 0x000fe20000004100 */
[----:B------:R-:W-:Y:S06]  /*1130*/  @P3 BRA `(.L_x_18730) ;  /* 0x00000000000c3947 */ /* 0x000fec0003800000 */
[----:B------:R-:W-:Y:S05]  /*1140*/  @!P2 BRA `(.L_x_18731) ;  /* 0x000000000014a947 */ /* 0x000fea0003800000 */
[----:B-----5:R-:W-:Y:S01]  /*1150*/  FADD.FTZ R151, R143, R151 ;  /* 0x000000978f977221 */ /* 0x020fe20000010000 */
[----:B------:R-:W-:Y:S06]  /*1160*/  BRA `(.L_x_18731) ;  /* 0x00000000000c7947 */ /* 0x000fec0003800000 */
.L_x_18730:
[----:B-----5:R-:W-:-:S05]  /*1170*/  HADD2.F32 R182, -RZ, R135.H1_H1 ;  /* 0x30000087ffb67230 */ /* 0x020fca0000004100 */
[----:B------:R-:W-:-:S04]  /*1180*/  FADD.FTZ R151, R182, R151 ;  /* 0x00000097b6977221 */ /* 0x000fc80000010000 */
[----:B------:R-:W-:-:S07]  /*1190*/  @P2 FADD.FTZ R151, R143, R151 ;  /* 0x000000978f972221 */ /* 0x000fce0000010000 */
.L_x_18731:
[C---:B------:R-:W-:Y:S02]  /*11a0*/  LEA R182, P2, R180.reuse, UR10, 0x5 ;  /* 0x0000000ab4b67c11 */ /* 0x040fe4000f8428ff */
[C---:B------:R-:W-:Y:S02]  /*11b0*/  IADD3 R181, R180.reuse, 0x80, RZ ;  /* 0x00000080b4b57810 */ /* 0x040fe40007ffe0ff */
[----:B------:R-:W-:-:S05]  /*11c0*/  LEA.HI.X R183, R180, UR11, RZ, 0x5, P2 ;  /* 0x0000000bb4b77c11 */ /* 0x000fca00090f2cff */
[----:B------:R0:W-:Y:S04]  /*11d0*/  STG.E.128 desc[UR4][R182.64], R144 ;  /* 0x00000090b6007986 */ /* 0x0001e8000c101d04 */
[----:B------:R0:W-:Y:S02]  /*11e0*/  STG.E.128 desc[UR4][R182.64+0x10], R148 ;  /* 0x00001094b6007986 */ /* 0x0001e4000c101d04 */
.L_x_18715:
[----:B------:R-:W-:Y:S05]  /*11f0*/  BSYNC B0 ;  /* 0x0000000000007941 */ /* 0x000fea0003800000 */
.L_x_18714:
[----:B------:R-:W-:Y:S01]  /*1200*/  ISETP.GE.U32.AND P2, PT, R3, 0x100, PT ;  /* 0x000001000300780c */ /* 0x000fe20003f46070 */
[----:B------:R-:W-:-:S12]  /*1210*/  BSSY B0, `(.L_x_18732) ;  /* 0x0000057000007945 */ /* 0x000fd80003800000 */
[----:B------:R-:W-:Y:S05]  /*1220*/  @!P2 BRA `(.L_x_18733) ;  /* 0x000000040054a947 */ /* 0x000fea0003800000 */
[----:B------:R-:W-:Y:S01]  /*1230*/  ISETP.NE.U32.AND P3, PT, RZ, UR6, PT ;  /* 0x00000006ff007c0c */ /* 0x000fe2000bf65070 */
[----:B------:R-:W0:Y:S03]  /*1240*/  LDC.64 R154, c[0x0][0x220] ;  /* 0x00008800ff9a7b82 */ /* 0x000e260000000a00 */
[----:B------:R-:W-:-:S13]  /*1250*/  ISETP.NE.AND.EX P3, PT, RZ, UR7, PT, P3 ;  /* 0x00000007ff007c0c */ /* 0x000fda000bf65330 */
[----:B------:R-:W-:-:S04]  /*1260*/  @P3 LEA R158, P2, R181, UR6, 0x4 ;  /* 0x00000006b59e3c11 */ /* 0x000fc8000f8420ff */
[C---:B------:R-:W-:Y:S02]  /*1270*/  @P3 LEA.HI.X R159, R181.reuse, UR7, RZ, 0x4, P2 ;  /* 0x00000007b59f3c11 */ /* 0x040fe400090f24ff */
[----:B------:R-:W-:Y:S01]  /*1280*/  ISETP.NE.U32.AND P2, PT, RZ, UR8, PT ;  /* 0x00000008ff007c0c */ /* 0x000fe2000bf45070 */
[----:B0-----:R-:W-:Y:S02]  /*1290*/  IMAD.WIDE.U32 R154, R181, 0x10, R154 ;  /* 0x00000010b59a7825 */ /* 0x001fe400078e009a */
[----:B---3-5:R0:W5:Y:S01]  /*12a0*/  @P3 LDG.E.128 R132, desc[UR4][R158.64] ;  /* 0x000000049e843981 */ /* 0x028162000c1e1d00 */
        /* <DEDUP_REMOVED lines=13> */
.L_x_18734:
[----:B-----5:R-:W-:-:S05]  /*1380*/  HADD2.F32 R153, -RZ, R132.H0_H0 ;  /* 0x20000084ff997230 */ /* 0x020fca0000004100 */
[----:B------:R-:W-:-:S04]  /*1390*/  FADD.FTZ R152, R153, R152 ;  /* 0x0000009899987221 */ /* 0x000fc80000010000 */
[----:B------:R-:W-:-:S07]  /*13a0*/  @P2 FADD.FTZ R152, R136, R152 ;  /* 0x0000009888982221 */ /* 0x000fce0000010000 */
.L_x_18735:
[----:B------:R-:W-:Y:S01]  /*13b0*/  HADD2.F32 R153, -RZ, R184.H1_H1 ;  /* 0x300000b8ff997230 */ /* 0x000fe20000004100 */
[----:B------:R-:W-:Y:S06]  /*13c0*/  @P3 BRA `(.L_x_18736) ;  /* 0x00000000000c3947 */ /* 0x000fec0003800000 */
[----:B------:R-:W-:Y:S05]  /*13d0*/  @!P2 BRA `(.L_x_18737) ;  /* 0x000000000014a947 */ /* 0x000fea0003800000 */
[----:B-----5:R-:W-:Y:S01]  /*13e0*/  FADD.FTZ R153, R137, R153 ;  /* 0x0000009989997221 */ /* 0x020fe20000010000 */
[----:B------:R-:W-:Y:S06]  /*13f0*/  BRA `(.L_x_18737) ;  /* 0x00000000000c7947 */ /* 0x000fec0003800000 */
.L_x_18736:
[----:B-----5:R-:W-:-:S05]  /*1400*/  HADD2.F32 R154, -RZ, R132.H1_H1 ;  /* 0x30000084ff9a7230 */ /* 0x020fca0000004100 */
[----:B------:R-:W-:-:S04]  /*1410*/  FADD.FTZ R153, R154, R153 ;  /* 0x000000999a997221 */ /* 0x000fc80000010000 */
[----:B------:R-:W-:-:S07]  /*1420*/  @P2 FADD.FTZ R153, R137, R153 ;  /* 0x0000009989992221 */ /* 0x000fce0000010000 */
.L_x_18737:
[----:B------:R-:W-:Y:S01]  /*1430*/  HADD2.F32 R154, -RZ, R185.H0_H0 ;  /* 0x200000b9ff9a7230 */ /* 0x000fe20000004100 */
[----:B------:R-:W-:Y:S06]  /*1440*/  @P3 BRA `(.L_x_18738) ;  /* 0x00000000000c3947 */ /* 0x000fec0003800000 */
[----:B------:R-:W-:Y:S05]  /*1450*/  @!P2 BRA `(.L_x_18739) ;  /* 0x000000000014a947 */ /* 0x000fea0003800000 */
[----:B-----5:R-:W-:Y:S01]  /*1460*/  FADD.FTZ R154, R138, R154 ;  /* 0x0000009a8a9a7221 */ /* 0x020fe20000010000 */
[----:B------:R-:W-:Y:S06]  /*1470*/  BRA `(.L_x_18739) ;  /* 0x00000000000c7947 */ /* 0x000fec0003800000 */
.L_x_18738:
[----:B-----5:R-:W-:-:S05]  /*1480*/  HADD2.F32 R155, -RZ, R133.H0_H0 ;  /* 0x20000085ff9b7230 */ /* 0x020fca0000004100 */
[----:B------:R-:W-:-:S04]  /*1490*/  FADD.FTZ R154, R155, R154 ;  /* 0x0000009a9b9a7221 */ /* 0x000fc80000010000 */
[----:B------:R-:W-:-:S07]  /*14a0*/  @P2 FADD.FTZ R154, R138, R154 ;  /* 0x0000009a8a9a2221 */ /* 0x000fce0000010000 */
.L_x_18739:
[----:B------:R-:W-:Y:S01]  /*14b0*/  HADD2.F32 R155, -RZ, R185.H1_H1 ;  /* 0x300000b9ff9b7230 */ /* 0x000fe20000004100 */
[----:B------:R-:W-:Y:S06]  /*14c0*/  @P3 BRA `(.L_x_18740) ;  /* 0x00000000000c3947 */ /* 0x000fec0003800000 */
[----:B------:R-:W-:Y:S05]  /*14d0*/  @!P2 BRA `(.L_x_18741) ;  /* 0x000000000014a947 */ /* 0x000fea0003800000 */
[----:B-----5:R-:W-:Y:S01]  /*14e0*/  FADD.FTZ R155, R139, R155 ;  /* 0x0000009b8b9b7221 */ /* 0x020fe20000010000 */
[----:B------:R-:W-:Y:S06]  /*14f0*/  BRA `(.L_x_18741) ;  /* 0x00000000000c7947 */ /* 0x000fec0003800000 */
.L_x_18740:
[----:B-----5:R-:W-:-:S05]  /*1500*/  HADD2.F32 R156, -RZ, R133.H1_H1 ;  /* 0x30000085ff9c7230 */ /* 0x020fca0000004100 */
[----:B------:R-:W-:-:S04]  /*1510*/  FADD.FTZ R155, R156, R155 ;  /* 0x0000009b9c9b7221 */ /* 0x000fc80000010000 */
[----:B------:R-:W-:-:S07]  /*1520*/  @P2 FADD.FTZ R155, R139, R155 ;  /* 0x0000009b8b9b2221 */ /* 0x000fce0000010000 */
.L_x_18741:
[----:B------:R-:W-:Y:S01]  /*1530*/  HADD2.F32 R156, -RZ, R186.H0_H0 ;  /* 0x200000baff9c7230 */ /* 0x000fe20000004100 */
[----:B------:R-:W-:Y:S06]  /*1540*/  @P3 BRA `(.L_x_18742) ;  /* 0x00000000000c3947 */ /* 0x000fec0003800000 */
[----:B------:R-:W-:Y:S05]  /*1550*/  @!P2 BRA `(.L_x_18743) ;  /* 0x000000000014a947 */ /* 0x000fea0003800000 */
[----:B-----5:R-:W-:Y:S01]  /*1560*/  FADD.FTZ R156, R140, R156 ;  /* 0x0000009c8c9c7221 */ /* 0x020fe20000010000 */
[----:B------:R-:W-:Y:S06]  /*1570*/  BRA `(.L_x_18743) ;  /* 0x00000000000c7947 */ /* 0x000fec0003800000 */
.L_x_18742:
[----:B-----5:R-:W-:-:S05]  /*1580*/  HADD2.F32 R157, -RZ, R134.H0_H0 ;  /* 0x20000086ff9d7230 */ /* 0x020fca0000004100 */
[----:B------:R-:W-:-:S04]  /*1590*/  FADD.FTZ R156, R157, R156 ;  /* 0x0000009c9d9c7221 */ /* 0x000fc80000010000 */
[----:B------:R-:W-:-:S07]  /*15a0*/  @P2 FADD.FTZ R156, R140, R156 ;  /* 0x0000009c8c9c2221 */ /* 0x000fce0000010000 */
.L_x_18743:
[----:B------:R-:W-:Y:S01]  /*15b0*/  HADD2.F32 R157, -RZ, R186.H1_H1 ;  /* 0x300000baff9d7230 */ /* 0x000fe20000004100 */
[----:B------:R-:W-:Y:S06]  /*15c0*/  @P3 BRA `(.L_x_18744) ;  /* 0x00000000000c3947 */ /* 0x000fec0003800000 */
[----:B------:R-:W-:Y:S05]  /*15d0*/  @!P2 BRA `(.L_x_18745) ;  /* 0x000000000014a947 */ /* 0x000fea0003800000 */
[----:B-----5:R-:W-:Y:S01]  /*15e0*/  FADD.FTZ R157, R141, R157 ;  /* 0x0000009d8d9d7221 */ /* 0x020fe20000010000 */
[----:B------:R-:W-:Y:S06]  /*15f0*/  BRA `(.L_x_18745) ;  /* 0x00000000000c7947 */ /* 0x000fec0003800000 */
.L_x_18744:
[----:B-----5:R-:W-:-:S05]  /*1600*/  HADD2.F32 R158, -RZ, R134.H1_H1 ;  /* 0x30000086ff9e7230 */ /* 0x020fca0000004100 */
[----:B------:R-:W-:-:S04]  /*1610*/  FADD.FTZ R157, R158, R157 ;  /* 0x0000009d9e9d7221 */ /* 0x000fc80000010000 */
[----:B------:R-:W-:-:S07]  /*1620*/  @P2 FADD.FTZ R157, R141, R157 ;  /* 0x0000009d8d9d2221 */ /* 0x000fce0000010000 */
.L_x_18745:
[----:B------:R-:W-:Y:S01]  /*1630*/  HADD2.F32 R158, -RZ, R187.H0_H0 ;  /* 0x200000bbff9e7230 */ /* 0x000fe20000004100 */
[----:B------:R-:W-:Y:S06]  /*1640*/  @P3 BRA `(.L_x_18746) ;  /* 0x00000000000c3947 */ /* 0x000fec0003800000 */
[----:B------:R-:W-:Y:S05]  /*1650*/  @!P2 BRA `(.L_x_18747) ;  /* 0x000000000014a947 */ /* 0x000fea0003800000 */
[----:B-----5:R-:W-:Y:S01]  /*1660*/  FADD.FTZ R158, R142, R158 ;  /* 0x0000009e8e9e7221 */ /* 0x020fe20000010000 */
[----:B------:R-:W-:Y:S06]  /*1670*/  BRA `(.L_x_18747) ;  /* 0x00000000000c7947 */ /* 0x000fec0003800000 */
.L_x_18746:
[----:B-----5:R-:W-:-:S05]  /*1680*/  HADD2.F32 R159, -RZ, R135.H0_H0 ;  /* 0x20000087ff9f7230 */ /* 0x020fca0000004100 */
[----:B------:R-:W-:-:S04]  /*1690*/  FADD.FTZ R158, R159, R158 ;  /* 0x0000009e9f9e7221 */ /* 0x000fc80000010000 */
[----:B------:R-:W-:-:S07]  /*16a0*/  @P2 FADD.FTZ R158, R142, R158 ;  /* 0x0000009e8e9e2221 */ /* 0x000fce0000010000 */
.L_x_18747:
[----:B------:R-:W-:Y:S01]  /*16b0*/  HADD2.F32 R159, -RZ, R187.H1_H1 ;  /* 0x300000bbff9f7230 */ /* 0x000fe20000004100 */
[----:B------:R-:W-:Y:S06]  /*16c0*/  @P3 BRA `(.L_x_18748) ;  /* 0x00000000000c3947 */ /* 0x000fec0003800000 */
[----:B------:R-:W-:Y:S05]  /*16d0*/  @!P2 BRA `(.L_x_18749) ;  /* 0x000000000014a947 */ /* 0x000fea0003800000 */
[----:B-----5:R-:W-:Y:S01]  /*16e0*/  FADD.FTZ R159, R143, R159 ;  /* 0x0000009f8f9f7221 */ /* 0x020fe20000010000 */
[----:B------:R-:W-:Y:S06]  /*16f0*/  BRA `(.L_x_18749) ;  /* 0x00000000000c7947 */ /* 0x000fec0003800000 */
.L_x_18748:
[----:B-----5:R-:W-:-:S05]  /*1700*/  HADD2.F32 R182, -RZ, R135.H1_H1 ;  /* 0x30000087ffb67230 */ /* 0x020fca0000004100 */
[----:B------:R-:W-:-:S04]  /*1710*/  FADD.FTZ R159, R182, R159 ;  /* 0x0000009fb69f7221 */ /* 0x000fc80000010000 */
[----:B------:R-:W-:-:S07]  /*1720*/  @P2 FADD.FTZ R159, R143, R159 ;  /* 0x0000009f8f9f2221 */ /* 0x000fce0000010000 */
.L_x_18749:
[----:B------:R-:W-:-:S04]  /*1730*/  LEA R182, P2, R181, UR10, 0x5 ;  /* 0x0000000ab5b67c11 */ /* 0x000fc8000f8428ff */
[C---:B------:R-:W-:Y:S02]  /*1740*/  LEA.HI.X R183, R181.reuse, UR11, RZ, 0x5, P2 ;  /* 0x0000000bb5b77c11 */ /* 0x040fe400090f2cff */
[----:B------:R-:W-:-:S03]  /*1750*/  IADD3 R181, R181, 0x80, RZ ;  /* 0x00000080b5b57810 */ /* 0x000fc60007ffe0ff */
[----:B------:R0:W-:Y:S04]  /*1760*/  STG.E.128 desc[UR4][R182.64], R152 ;  /* 0x00000098b6007986 */ /* 0x0001e8000c101d04 */
[----:B------:R0:W-:Y:S02]  /*1770*/  STG.E.128 desc[UR4][R182.64+0x10], R156 ;  /* 0x0000109cb6007986 */ /* 0x0001e4000c101d04 */
.L_x_18733:
[----:B------:R-:W-:Y:S05]  /*1780*/  BSYNC B0 ;  /* 0x0000000000007941 */ /* 0x000fea0003800000 */
.L_x_18732:
        /* <DEDUP_REMOVED lines=24> */
.L_x_18752:
[----:B-----5:R-:W-:-:S05]  /*1910*/  HADD2.F32 R161, -RZ, R132.H0_H0 ;  /* 0x20000084ffa17230 */ /* 0x020fca0000004100 */
[----:B------:R-:W-:-:S04]  /*1920*/  FADD.FTZ R160, R161, R160 ;  /* 0x000000a0a1a07221 */ /* 0x000fc80000010000 */
[----:B------:R-:W-:-:S07]  /*1930*/  @P2 FADD.FTZ R160, R136, R160 ;  /* 0x000000a088a02221 */ /* 0x000fce0000010000 */
.L_x_18753:
[----:B------:R-:W-:Y:S01]  /*1940*/  HADD2.F32 R161, -RZ, R184.H1_H1 ;  /* 0x300000b8ffa17230 */ /* 0x000fe20000004100 */
[----:B------:R-:W-:Y:S06]  /*1950*/  @P3 BRA `(.L_x_18754) ;  /* 0x00000000000c3947 */ /* 0x000fec0003800000 */
[----:B------:R-:W-:Y:S05]  /*1960*/  @!P2 BRA `(.L_x_18755) ;  /* 0x000000000014a947 */ /* 0x000fea0003800000 */
[----:B-----5:R-:W-:Y:S01]  /*1970*/  FADD.FTZ R161, R137, R161 ;  /* 0x000000a189a17221 */ /* 0x020fe20000010000 */
[----:B------:R-:W-:Y:S06]  /*1980*/  BRA `(.L_x_18755) ;  /* 0x00000000000c7947 */ /* 0x000fec0003800000 */
.L_x_18754:
[----:B-----5:R-:W-:-:S05]  /*1990*/  HADD2.F32 R162, -RZ, R132.H1_H1 ;  /* 0x30000084ffa27230 */ /* 0x020fca0000004100 */
[----:B------:R-:W-:-:S04]  /*19a0*/  FADD.FTZ R161, R162, R161 ;  /* 0x000000a1a2a17221 */ /* 0x000fc80000010000 */
[----:B------:R-:W-:-:S07]  /*19b0*/  @P2 FADD.FTZ R161, R137, R161 ;  /* 0x000000a189a12221 */ /* 0x000fce0000010000 */
.L_x_18755:
[----:B------:R-:W-:Y:S01]  /*19c0*/  HADD2.F32 R162, -RZ, R185.H0_H0 ;  /* 0x200000b9ffa27230 */ /* 0x000fe20000004100 */
[----:B------:R-:W-:Y:S06]  /*19d0*/  @P3 BRA `(.L_x_18756) ;  /* 0x00000000000c3947 */ /* 0x000fec0003800000 */
[----:B------:R-:W-:Y:S05]  /*19e0*/  @!P2 BRA `(.L_x_18757) ;  /* 0x000000000014a947 */ /* 0x000fea0003800000 */
[----:B-----5:R-:W-:Y:S01]  /*19f0*/  FADD.FTZ R162, R138, R162 ;  /* 0x000000a28aa27221 */ /* 0x020fe20000010000 */
[----:B------:R-:W-:Y:S06]  /*1a00*/  BRA `(.L_x_18757) ;  /* 0x00000000000c7947 */ /* 0x000fec0003800000 */
.L_x_18756:
[----:B-----5:R-:W-:-:S05]  /*1a10*/  HADD2.F32 R163, -RZ, R133.H0_H0 ;  /* 0x20000085ffa37230 */ /* 0x020fca0000004100 */
[----:B------:R-:W-:-:S04]  /*1a20*/  FADD.FTZ R162, R163, R162 ;  /* 0x000000a2a3a27221 */ /* 0x000fc80000010000 */
[----:B------:R-:W-:-:S07]  /*1a30*/  @P2 FADD.FTZ R162, R138, R162 ;  /* 0x000000a28aa22221 */ /* 0x000fce0000010000 */
.L_x_18757:
[----:B------:R-:W-:Y:S01]  /*1a40*/  HADD2.F32 R163, -RZ, R185.H1_H1 ;  /* 0x300000b9ffa37230 */ /* 0x000fe20000004100 */
[----:B------:R-:W-:Y:S06]  /*1a50*/  @P3 BRA `(.L_x_18758) ;  /* 0x00000000000c3947 */ /* 0x000fec0003800000 */
[----:B------:R-:W-:Y:S05]  /*1a60*/  @!P2 BRA `(.L_x_18759) ;  /* 0x000000000014a947 */ /* 0x000fea0003800000 */
[----:B-----5:R-:W-:Y:S01]  /*1a70*/  FADD.FTZ R163, R139, R163 ;  /* 0x000000a38ba37221 */ /* 0x020fe20000010000 */
[----:B------:R-:W-:Y:S06]  /*1a80*/  BRA `(.L_x_18759) ;  /* 0x00000000000c7947 */ /* 0x000fec0003800000 */
.L_x_18758:
[----:B-----5:R-:W-:-:S05]  /*1a90*/  HADD2.F32 R164, -RZ, R133.H1_H1 ;  /* 0x30000085ffa47230 */ /* 0x020fca0000004100 */
[----:B------:R-:W-:-:S04]  /*1aa0*/  FADD.FTZ R163, R164, R163 ;  /* 0x000000a3a4a37221 */ /* 0x000fc80000010000 */
[----:B------:R-:W-:-:S07]  /*1ab0*/  @P2 FADD.FTZ R163, R139, R163 ;  /* 0x000000a38ba32221 */ /* 0x000fce0000010000 */
.L_x_18759:
[----:B------:R-:W-:Y:S01]  /*1ac0*/  HADD2.F32 R164, -RZ, R186.H0_H0 ;  /* 0x200000baffa47230 */ /* 0x000fe20000004100 */
[----:B------:R-:W-:Y:S06]  /*1ad0*/  @P3 BRA `(.L_x_18760) ;  /* 0x00000000000c3947 */ /* 0x000fec0003800000 */
[----:B------:R-:W-:Y:S05]  /*1ae0*/  @!P2 BRA `(.L_x_18761) ;  /* 0x000000000014a947 */ /* 0x000fea0003800000 */
[----:B-----5:R-:W-:Y:S01]  /*1af0*/  FADD.FTZ R164, R140, R164 ;  /* 0x000000a48ca47221 */ /* 0x020fe20000010000 */
[----:B------:R-:W-:Y:S06]  /*1b00*/  BRA `(.L_x_18761) ;  /* 0x00000000000c7947 */ /* 0x000fec0003800000 */
.L_x_18760:
[----:B-----5:R-:W-:-:S05]  /*1b10*/  HADD2.F32 R165, -RZ, R134.H0_H0 ;  /* 0x20000086ffa57230 */ /* 0x020fca0000004100 */
[----:B------:R-:W-:-:S04]  /*1b20*/  FADD.FTZ R164, R165, R164 ;  /* 0x000000a4a5a47221 */ /* 0x000fc80000010000 */
[----:B------:R-:W-:-:S07]  /*1b30*/  @P2 FADD.FTZ R164, R140, R164 ;  /* 0x000000a48ca42221 */ /* 0x000fce0000010000 */
.L_x_18761:
[----:B------:R-:W-:Y:S01]  /*1b40*/  HADD2.F32 R165, -RZ, R186.H1_H1 ;  /* 0x300000baffa57230 */ /* 0x000fe20000004100 */
[----:B------:R-:W-:Y:S06]  /*1b50*/  @P3 BRA `(.L_x_18762) ;  /* 0x00000000000c3947 */ /* 0x000fec0003800000 */
[----:B------:R-:W-:Y:S05]  /*1b60*/  @!P2 BRA `(.L_x_18763) ;  /* 0x000000000014a947 */ /* 0x000fea0003800000 */
[----:B-----5:R-:W-:Y:S01]  /*1b70*/  FADD.FTZ R165, R141, R165 ;  /* 0x000000a58da57221 */ /* 0x020fe20000010000 */
[----:B------:R-:W-:Y:S06]  /*1b80*/  BRA `(.L_x_18763) ;  /* 0x00000000000c7947 */ /* 0x000fec0003800000 */
.L_x_18762:
[----:B-----5:R-:W-:-:S05]  /*1b90*/  HADD2.F32 R166, -RZ, R134.H1_H1 ;  /* 0x30000086ffa67230 */ /* 0x020fca0000004100 */
[----:B------:R-:W-:-:S04]  /*1ba0*/  FADD.FTZ R165, R166, R165 ;  /* 0x000000a5a6a57221 */ /* 0x000fc80000010000 */
[----:B------:R-:W-:-:S07]  /*1bb0*/  @P2 FADD.FTZ R165, R141, R165 ;  /* 0x000000a58da52221 */ /* 0x000fce0000010000 */
.L_x_18763:
[----:B------:R-:W-:Y:S01]  /*1bc0*/  HADD2.F32 R166, -RZ, R187.H0_H0 ;  /* 0x200000bbffa67230 */ /* 0x000fe20000004100 */
[----:B------:R-:W-:Y:S06]  /*1bd0*/  @P3 BRA `(.L_x_18764) ;  /* 0x00000000000c3947 */ /* 0x000fec0003800000 */
[----:B------:R-:W-:Y:S05]  /*1be0*/  @!P2 BRA `(.L_x_18765) ;  /* 0x000000000014a947 */ /* 0x000fea0003800000 */
[----:B-----5:R-:W-:Y:S01]  /*1bf0*/  FADD.FTZ R166, R142, R166 ;  /* 0x000000a68ea67221 */ /* 0x020fe20000010000 */
[----:B------:R-:W-:Y:S06]  /*1c00*/  BRA `(.L_x_18765) ;  /* 0x00000000000c7947 */ /* 0x000fec0003800000 */
.L_x_18764:
[----:B-----5:R-:W-:-:S05]  /*1c10*/  HADD2.F32 R167, -RZ, R135.H0_H0 ;  /* 0x20000087ffa77230 */ /* 0x020fca0000004100 */
[----:B------:R-:W-:-:S04]  /*1c20*/  FADD.FTZ R166, R167, R166 ;  /* 0x000000a6a7a67221 */ /* 0x000fc80000010000 */
[----:B------:R-:W-:-:S07]  /*1c30*/  @P2 FADD.FTZ R166, R142, R166 ;  /* 0x000000a68ea62221 */ /* 0x000fce0000010000 */
.L_x_18765:
[----:B------:R-:W-:Y:S01]  /*1c40*/  HADD2.F32 R167, -RZ, R187.H1_H1 ;  /* 0x300000bbffa77230 */ /* 0x000fe20000004100 */
[----:B------:R-:W-:Y:S06]  /*1c50*/  @P3 BRA `(.L_x_18766) ;  /* 0x00000000000c3947 */ /* 0x000fec0003800000 */
[----:B------:R-:W-:Y:S05]  /*1c60*/  @!P2 BRA `(.L_x_18767) ;  /* 0x000000000014a947 */ /* 0x000fea0003800000 */
[----:B-----5:R-:W-:Y:S01]  /*1c70*/  FADD.FTZ R167, R143, R167 ;  /* 0x000000a78fa77221 */ /* 0x020fe20000010000 */
[----:B------:R-:W-:Y:S06]  /*1c80*/  BRA `(.L_x_18767) ;  /* 0x00000000000c7947 */ /* 0x000fec0003800000 */
.L_x_18766:
[----:B-----5:R-:W-:-:S05]  /*1c90*/  HADD2.F32 R182, -RZ, R135.H1_H1 ;  /* 0x30000087ffb67230 */ /* 0x020fca0000004100 */
[----:B------:R-:W-:-:S04]  /*1ca0*/  FADD.FTZ R167, R182, R167 ;  /* 0x000000a7b6a77221 */ /* 0x000fc80000010000 */
[----:B------:R-:W-:-:S07]  /*1cb0*/  @P2 FADD.FTZ R167, R143, R167 ;  /* 0x000000a78fa72221 */ /* 0x000fce0000010000 */
.L_x_18767:
[----:B------:R-:W-:-:S04]  /*1cc0*/  LEA R182, P2, R181, UR10, 0x5 ;  /* 0x0000000ab5b67c11 */ /* 0x000fc8000f8428ff */
[C---:B------:R-:W-:Y:S02]  /*1cd0*/  LEA.HI.X R183, R181.reuse, UR11, RZ, 0x5, P2 ;  /* 0x0000000bb5b77c11 */ /* 0x040fe400090f2cff */
[----:B------:R-:W-:-:S03]  /*1ce0*/  IADD3 R181, R181, 0x80, RZ ;  /* 0x00000080b5b57810 */ /* 0x000fc60007ffe0ff */
[----:B------:R0:W-:Y:S04]  /*1cf0*/  STG.E.128 desc[UR4][R182.64], R160 ;  /* 0x000000a0b6007986 */ /* 0x0001e8000c101d04 */
[----:B------:R0:W-:Y:S02]  /*1d00*/  STG.E.128 desc[UR4][R182.64+0x10], R164 ;  /* 0x000010a4b6007986 */ /* 0x0001e4000c101d04 */
.L_x_18751:
[----:B------:R-:W-:Y:S05]  /*1d10*/  BSYNC B0 ;  /* 0x0000000000007941 */ /* 0x000fea0003800000 */
.L_x_18750:
[----:B------:R-:W-:Y:S04]  /*1d20*/  BSSY B0, `(.L_x_18768) ;  /* 0x0000056000007945 */ /* 0x000fe80003800000 */
        /* <DEDUP_REMOVED lines=18> */
[----:B-1----:R-:W-:Y:S05]  /*1e50*/  @P3 BRA `(.L_x_18770) ;  /* 0x00000000000c3947 */ /* 0x002fea0003800000 */
[----:B------:R-:W-:Y:S05]  /*1e60*/  @!P2 BRA `(.L_x_18771) ;  /* 0x000000000014a947 */ /* 0x000fea0003800000 */
[----:B-----5:R-:W-:Y:S01]  /*1e70*/  FADD.FTZ R168, R136, R168 ;  /* 0x000000a888a87221 */ /* 0x020fe20000010000 */
[----:B------:R-:W-:Y:S06]  /*1e80*/  BRA `(.L_x_18771) ;  /* 0x00000000000c7947 */ /* 0x000fec0003800000 */
.L_x_18770:
[----:B-----5:R-:W-:-:S05]  /*1e90*/  HADD2.F32 R169, -RZ, R132.H0_H0 ;  /* 0x20000084ffa97230 */ /* 0x020fca0000004100 */
[----:B------:R-:W-:-:S04]  /*1ea0*/  FADD.FTZ R168, R169, R168 ;  /* 0x000000a8a9a87221 */ /* 0x000fc80000010000 */
[----:B------:R-:W-:-:S07]  /*1eb0*/  @P2 FADD.FTZ R168, R136, R168 ;  /* 0x000000a888a82221 */ /* 0x000fce0000010000 */
.L_x_18771:
[----:B------:R-:W-:Y:S01]  /*1ec0*/  HADD2.F32 R169, -RZ, R184.H1_H1 ;  /* 0x300000b8ffa97230 */ /* 0x000fe20000004100 */
[----:B------:R-:W-:Y:S06]  /*1ed0*/  @P3 BRA `(.L_x_18772) ;  /* 0x00000000000c3947 */ /* 0x000fec0003800000 */
[----:B------:R-:W-:Y:S05]  /*1ee0*/  @!P2 BRA `(.L_x_18773) ;  /* 0x000000000014a947 */ /* 0x000fea0003800000 */
[----:B-----5:R-:W-:Y:S01]  /*1ef0*/  FADD.FTZ R169, R137, R169 ;  /* 0x000000a989a97221 */ /* 0x020fe20000010000 */
[----:B------:R-:W-:Y:S06]  /*1f00*/  BRA `(.L_x_18773) ;  /* 0x00000000000c7947 */ /* 0x000fec0003800000 */
.L_x_18772:
[----:B-----5:R-:W-:-:S05]  /*1f10*/  HADD2.F32 R170, -RZ, R132.H1_H1 ;  /* 0x30000084ffaa7230 */ /* 0x020fca0000004100 */
[----:B------:R-:W-:-:S04]  /*1f20*/  FADD.FTZ R169, R170, R169 ;  /* 0x000000a9aaa97221 */ /* 0x000fc80000010000 */
[----:B------:R-:W-:-:S07]  /*1f30*/  @P2 FADD.FTZ R169, R137, R169 ;  /* 0x000000a989a92221 */ /* 0x000fce0000010000 */
.L_x_18773:
[----:B------:R-:W-:Y:S01]  /*1f40*/  HADD2.F32 R170, -RZ, R185.H0_H0 ;  /* 0x200000b9ffaa7230 */ /* 0x000fe20000004100 */
[----:B------:R-:W-:Y:S06]  /*1f50*/  @P3 BRA `(.L_x_18774) ;  /* 0x00000000000c3947 */ /* 0x000fec0003800000 */
[----:B------:R-:W-:Y:S05]  /*1f60*/  @!P2 BRA `(.L_x_18775) ;  /* 0x000000000014a947 */ /* 0x000fea0003800000 */
[----:B-----5:R-:W-:Y:S01]  /*1f70*/  FADD.FTZ R170, R138, R170 ;  /* 0x000000aa8aaa7221 */ /* 0x020fe20000010000 */
[----:B------:R-:W-:Y:S06]  /*1f80*/  BRA `(.L_x_18775) ;  /* 0x00000000000c7947 */ /* 0x000fec0003800000 */
.L_x_18774:
[----:B-----5:R-:W-:-:S05]  /*1f90*/  HADD2.F32 R171, -RZ, R133.H0_H0 ;  /* 0x20000085ffab7230 */ /* 0x020fca0000004100 */
[----:B------:R-:W-:-:S04]  /*1fa0*/  FADD.FTZ R170, R171, R170 ;  /* 0x000000aaabaa7221 */ /* 0x000fc80000010000 */
[----:B------:R-:W-:-:S07]  /*1fb0*/  @P2 FADD.FTZ R170, R138, R170 ;  /* 0x000000aa8aaa2221 */ /* 0x000fce0000010000 */
.L_x_18775:
[----:B------:R-:W-:Y:S01]  /*1fc0*/  HADD2.F32 R171, -RZ, R185.H1_H1 ;  /* 0x300000b9ffab7230 */ /* 0x000fe20000004100 */
[----:B------:R-:W-:Y:S06]  /*1fd0*/  @P3 BRA `(.L_x_18776) ;  /* 0x00000000000c3947 */ /* 0x000fec0003800000 */
[----:B------:R-:W-:Y:S05]  /*1fe0*/  @!P2 BRA `(.L_x_18777) ;  /* 0x000000000014a947 */ /* 0x000fea0003800000 */
[----:B-----5:R-:W-:Y:S01]  /*1ff0*/  FADD.FTZ R171, R139, R171 ;  /* 0x000000ab8bab7221 */ /* 0x020fe20000010000 */
[----:B------:R-:W-:Y:S06]  /*2000*/  BRA `(.L_x_18777) ;  /* 0x00000000000c7947 */ /* 0x000fec0003800000 */
.L_x_18776:
[----:B-----5:R-:W-:-:S05]  /*2010*/  HADD2.F32 R172, -RZ, R133.H1_H1 ;  /* 0x30000085ffac7230 */ /* 0x020fca0000004100 */
[----:B------:R-:W-:-:S04]  /*2020*/  FADD.FTZ R171, R172, R171 ;  /* 0x000000abacab7221 */ /* 0x000fc80000010000 */
[----:B------:R-:W-:-:S07]  /*2030*/  @P2 FADD.FTZ R171, R139, R171 ;  /* 0x000000ab8bab2221 */ /* 0x000fce0000010000 */
.L_x_18777:
[----:B------:R-:W-:Y:S01]  /*2040*/  HADD2.F32 R172, -RZ, R186.H0_H0 ;  /* 0x200000baffac7230 */ /* 0x000fe20000004100 */
[----:B------:R-:W-:Y:S06]  /*2050*/  @P3 BRA `(.L_x_18778) ;  /* 0x00000000000c3947 */ /* 0x000fec0003800000 */
[----:B------:R-:W-:Y:S05]  /*2060*/  @!P2 BRA `(.L_x_18779) ;  /* 0x000000000014a947 */ /* 0x000fea0003800000 */
[----:B-----5:R-:W-:Y:S01]  /*2070*/  FADD.FTZ R172, R140, R172 ;  /* 0x000000ac8cac7221 */ /* 0x020fe20000010000 */
[----:B------:R-:W-:Y:S06]  /*2080*/  BRA `(.L_x_18779) ;  /* 0x00000000000c7947 */ /* 0x000fec0003800000 */
.L_x_18778:
[----:B-----5:R-:W-:-:S05]  /*2090*/  HADD2.F32 R173, -RZ, R134.H0_H0 ;  /* 0x20000086ffad7230 */ /* 0x020fca0000004100 */
[----:B------:R-:W-:-:S04]  /*20a0*/  FADD.FTZ R172, R173, R172 ;  /* 0x000000acadac7221 */ /* 0x000fc80000010000 */
[----:B------:R-:W-:-:S07]  /*20b0*/  @P2 FADD.FTZ R172, R140, R172 ;  /* 0x000000ac8cac2221 */ /* 0x000fce0000010000 */
.L_x_18779:
[----:B------:R-:W-:Y:S01]  /*20c0*/  HADD2.F32 R173, -RZ, R186.H1_H1 ;  /* 0x300000baffad7230 */ /* 0x000fe20000004100 */
[----:B------:R-:W-:Y:S06]  /*20d0*/  @P3 BRA `(.L_x_18780) ;  /* 0x00000000000c3947 */ /* 0x000fec0003800000 */
[----:B------:R-:W-:Y:S05]  /*20e0*/  @!P2 BRA `(.L_x_18781) ;  /* 0x000000000014a947 */ /* 0x000fea0003800000 */
[----:B-----5:R-:W-:Y:S01]  /*20f0*/  FADD.FTZ R173, R141, R173 ;  /* 0x000000ad8dad7221 */ /* 0x020fe20000010000 */
[----:B------:R-:W-:Y:S06]  /*2100*/  BRA `(.L_x_18781) ;  /* 0x00000000000c7947 */ /* 0x000fec0003800000 */
.L_x_18780:
[----:B-----5:R-:W-:-:S05]  /*2110*/  HADD2.F32 R174, -RZ, R134.H1_H1 ;  /* 0x30000086ffae7230 */ /* 0x020fca0000004100 */
[----:B------:R-:W-:-:S04]  /*2120*/  FADD.FTZ R173, R174, R173 ;  /* 0x000000adaead7221 */ /* 0x000fc80000010000 */
[----:B------:R-:W-:-:S07]  /*2130*/  @P2 FADD.FTZ R173, R141, R173 ;  /* 0x000000ad8dad2221 */ /* 0x000fce0000010000 */
.L_x_18781:
[----:B------:R-:W-:Y:S01]  /*2140*/  HADD2.F32 R174, -RZ, R187.H0_H0 ;  /* 0x200000bbffae7230 */ /* 0x000fe20000004100 */
[----:B------:R-:W-:Y:S06]  /*2150*/  @P3 BRA `(.L_x_18782) ;  /* 0x00000000000c3947 */ /* 0x000fec0003800000 */
[----:B------:R-:W-:Y:S05]  /*2160*/  @!P2 BRA `(.L_x_18783) ;  /* 0x000000000014a947 */ /* 0x000fea0003800000 */
[----:B-----5:R-:W-:Y:S01]  /*2170*/  FADD.FTZ R174, R142, R174 ;  /* 0x000000ae8eae7221 */ /* 0x020fe20000010000 */
[----:B------:R-:W-:Y:S06]  /*2180*/  BRA `(.L_x_18783) ;  /* 0x00000000000c7947 */ /* 0x000fec0003800000 */
.L_x_18782:
[----:B-----5:R-:W-:-:S05]  /*2190*/  HADD2.F32 R175, -RZ, R135.H0_H0 ;  /* 0x20000087ffaf7230 */ /* 0x020fca0000004100 */
[----:B------:R-:W-:-:S04]  /*21a0*/  FADD.FTZ R174, R175, R174 ;  /* 0x000000aeafae7221 */ /* 0x000fc80000010000 */
[----:B------:R-:W-:-:S07]  /*21b0*/  @P2 FADD.FTZ R174, R142, R174 ;  /* 0x000000ae8eae2221 */ /* 0x000fce0000010000 */
.L_x_18783:
[----:B------:R-:W-:Y:S01]  /*21c0*/  HADD2.F32 R175, -RZ, R187.H1_H1 ;  /* 0x300000bbffaf7230 */ /* 0x000fe20000004100 */
[----:B------:R-:W-:Y:S06]  /*21d0*/  @P3 BRA `(.L_x_18784) ;  /* 0x00000000000c3947 */ /* 0x000fec0003800000 */
[----:B------:R-:W-:Y:S05]  /*21e0*/  @!P2 BRA `(.L_x_18785) ;  /* 0x000000000014a947 */ /* 0x000fea0003800000 */
[----:B-----5:R-:W-:Y:S01]  /*21f0*/  FADD.FTZ R175, R143, R175 ;  /* 0x000000af8faf7221 */ /* 0x020fe20000010000 */
[----:B------:R-:W-:Y:S06]  /*2200*/  BRA `(.L_x_18785) ;  /* 0x00000000000c7947 */ /* 0x000fec0003800000 */
.L_x_18784:
[----:B0----5:R-:W-:-:S05]  /*2210*/  HADD2.F32 R182, -RZ, R135.H1_H1 ;  /* 0x30000087ffb67230 */ /* 0x021fca0000004100 */
[----:B------:R-:W-:-:S04]  /*2220*/  FADD.FTZ R175, R182, R175 ;  /* 0x000000afb6af7221 */ /* 0x000fc80000010000 */
[----:B------:R-:W-:-:S07]  /*2230*/  @P2 FADD.FTZ R175, R143, R175 ;  /* 0x000000af8faf2221 */ /* 0x000fce0000010000 */
.L_x_18785:
[----:B0-----:R-:W-:-:S04]  /*2240*/  LEA R182, P2, R181, UR10, 0x5 ;  /* 0x0000000ab5b67c11 */ /* 0x001fc8000f8428ff */
[----:B------:R-:W-:-:S05]  /*2250*/  LEA.HI.X R183, R181, UR11, RZ, 0x5, P2 ;  /* 0x0000000bb5b77c11 */ /* 0x000fca00090f2cff */
[----:B------:R0:W-:Y:S04]  /*2260*/  STG.E.128 desc[UR4][R182.64], R168 ;  /* 0x000000a8b6007986 */ /* 0x0001e8000c101d04 */
[----:B------:R0:W-:Y:S02]  /*2270*/  STG.E.128 desc[UR4][R182.64+0x10], R172 ;  /* 0x000010acb6007986 */ /* 0x0001e4000c101d04 */
.L_x_18769:
[----:B------:R-:W-:Y:S05]  /*2280*/  BSYNC B0 ;  /* 0x0000000000007941 */ /* 0x000fea0003800000 */
.L_x_18768:
[----:B0-----:R-:W-:Y:S01]  /*2290*/  FADD.FTZ R182, RZ, R144 ;  /* 0x00000090ffb67221 */ /* 0x001fe20000010000 */
        /* <DEDUP_REMOVED lines=53> */
[----:B----4-:R-:W-:-:S04]  /*25f0*/  FMUL.FTZ R182, R178, R189 ;  /* 0x000000bdb2b67220 */ /* 0x010fc80000410000 */
        /* <DEDUP_REMOVED lines=73> */
[----:B------:R0:W4:Y:S02]  /*2a90*/  SHFL.BFLY PT, R187, R188, 0x10, 0x1f ;  /* 0x0e001f00bcbb7f89 */ /* 0x00012400000e0000 */
.L_x_18806:
[----:B------:R-:W-:Y:S01]  /*2aa0*/  LOP3.LUT P2, RZ, R2, 0x1f, RZ, 0xc0, !PT ;  /* 0x0000001f02ff7812 */ /* 0x000fe2000784c0ff */
[----:B----4-:R-:W-:Y:S01]  /*2ab0*/  FADD.FTZ R183, R188, R187 ;  /* 0x000000bbbcb77221 */ /* 0x010fe20000010000 */
[----:B------:R-:W-:Y:S01]  /*2ac0*/  LOP3.LUT R181, R181, 0x3, RZ, 0xc0, !PT ;  /* 0x00000003b5b57812 */ /* 0x000fe200078ec0ff */
[----:B------:R-:W-:Y:S10]  /*2ad0*/  WARPSYNC.ALL ;  /* 0x0000000000007948 */ /* 0x000ff40003800000 */
[----:B------:R-:W4:Y:S01]  /*2ae0*/  @!P2 S2R R185, SR_CgaCtaId ;  /* 0x0000000000b9a919 */ /* 0x000f220000008800 */
[----:B------:R-:W-:-:S04]  /*2af0*/  @!P2 MOV R0, 0x400 ;  /* 0x000004000000a802 */ /* 0x000fc80000000f00 */
[----:B----4-:R-:W-:Y:S02]  /*2b00*/  @!P2 LEA R185, R185, R0, 0x18 ;  /* 0x00000000b9b9a211 */ /* 0x010fe400078ec0ff */
[----:B------:R-:W-:-:S04]  /*2b10*/  @!P2 IADD3 R0, R184, R181, RZ ;  /* 0x000000b5b800a210 */ /* 0x000fc80007ffe0ff */
[----:B------:R-:W-:Y:S02]  /*2b20*/  @!P2 LEA R0, R0, R185, 0x3 ;  /* 0x000000b90000a211 */ /* 0x000fe400078e18ff */
[----:B------:R-:W-:-:S03]  /*2b30*/  LOP3.LUT R185, R2, 0x1f, RZ, 0xc0, !PT ;  /* 0x0000001f02b97812 */ /* 0x000fc600078ec0ff */
[----:B------:R4:W-:Y:S01]  /*2b40*/  @!P2 STS.64 [R0], R182 ;  /* 0x000000b60000a388 */ /* 0x0009e20000000a00 */
[----:B------:R-:W-:-:S13]  /*2b50*/  ISETP.GT.U32.AND P2, PT, R185, 0x3, PT ;  /* 0x00000003b900780c */ /* 0x000fda0003f44070 */
[----:B----4-:R-:W4:Y:S01]  /*2b60*/  @!P2 S2R R183, SR_CgaCtaId ;  /* 0x0000000000b7a919 */ /* 0x010f220000008800 */
[----:B------:R-:W-:Y:S01]  /*2b70*/  @!P2 MOV R0, 0x400 ;  /* 0x000004000000a802 */ /* 0x000fe20000000f00 */
[----:B------:R-:W-:Y:S01]  /*2b80*/  BSSY B0, `(.L_x_18787) ;  /* 0x000006b000007945 */ /* 0x000fe20003800000 */
[----:B------:R-:W-:Y:S01]  /*2b90*/  @!P2 IADD3 R184, R184, R185, RZ ;  /* 0x000000b9b8b8a210 */ /* 0x000fe20007ffe0ff */
[----:B------:R-:W-:Y:S01]  /*2ba0*/  BAR.SYNC.DEFER_BLOCKING 0x0 ;  /* 0x0000000000007b1d */ /* 0x000fe20000010000 */
[----:B------:R-:W-:Y:S02]  /*2bb0*/  ISETP.NE.AND P3, PT, R194, RZ, PT ;  /* 0x000000ffc200720c */ /* 0x000fe40003f65270 */
[----:B----4-:R-:W-:Y:S02]  /*2bc0*/  @!P2 LEA R185, R183, R0, 0x18 ;  /* 0x00000000b7b9a211 */ /* 0x010fe400078ec0ff */
[----:B------:R-:W-:Y:S01]  /*2bd0*/  CS2R R182, SRZ ;  /* 0x0000000000b67805 */ /* 0x000fe2000001ff00 */
[----:B------:R-:W-:Y:S01]  /*2be0*/  HFMA2.MMA R0, -RZ, RZ, 0, 0 ;  /* 0x00000000ff007435 */ /* 0x000fe200000001ff */
[----:B------:R-:W-:-:S05]  /*2bf0*/  @!P2 LEA R184, R184, R185, 0x3 ;  /* 0x000000b9b8b8a211 */ /* 0x000fca00078e18ff */
[----:B------:R-:W-:Y:S01]  /*2c00*/  @!P2 MOV R0, R179 ;  /* 0x000000b30000a202 */ /* 0x000fe20000000f00 */
[----:B------:R4:W-:Y:S01]  /*2c10*/  @!P2 LDS.64 R182, [R184] ;  /* 0x00000000b8b6a984 */ /* 0x0009e20000000a00 */
[----:B------:R-:W-:-:S03]  /*2c20*/  LOP3.LUT P2, RZ, R181, 0x1f, R2, 0xf8, !PT ;  /* 0x0000001fb5ff7812 */ /* 0x000fc6000784f802 */
[----:B------:R-:W0:Y:S01]  /*2c30*/  SHFL.DOWN PT, R185, R0, 0x2, 0x1f ;  /* 0x08401f0000b97f89 */ /* 0x000e2200000e0000 */
[-C--:B----4-:R-:W-:Y:S02]  /*2c40*/  I2FP.F32.S32 R184, R0.reuse ;  /* 0x0000000000b87245 */ /* 0x090fe40000201400 */
[----:B0-----:R-:W-:Y:S02]  /*2c50*/  IADD3 R188, R185, R0, RZ ;  /* 0x00000000b9bc7210 */ /* 0x001fe40007ffe0ff */
[----:B------:R-:W-:Y:S02]  /*2c60*/  I2FP.F32.S32 R192, R185 ;  /* 0x000000b900c07245 */ /* 0x000fe40000201400 */
[----:B------:R-:W-:Y:S01]  /*2c70*/  I2FP.F32.S32 R189, R188 ;  /* 0x000000bc00bd7245 */ /* 0x000fe20000201400 */
[----:B------:R-:W0:Y:S03]  /*2c80*/  SHFL.DOWN PT, R191, R188, 0x1, 0x1f ;  /* 0x08201f00bcbf7f89 */ /* 0x000e2600000e0000 */
[----:B------:R-:W4:Y:S01]  /*2c90*/  MUFU.RCP R190, R189 ;  /* 0x000000bd00be7308 */ /* 0x000f220000001000 */
[----:B------:R-:W1:Y:S04]  /*2ca0*/  SHFL.DOWN PT, R187, R182, 0x2, 0x1f ;  /* 0x08401f00b6bb7f89 */ /* 0x000e6800000e0000 */
[----:B------:R-:W2:Y:S01]  /*2cb0*/  SHFL.DOWN PT, R186, R183, 0x2, 0x1f ;  /* 0x08401f00b7ba7f89 */ /* 0x000ea200000e0000 */
[----:B0-----:R-:W-:-:S02]  /*2cc0*/  IADD3 R188, R188, R191, RZ ;  /* 0x000000bfbcbc7210 */ /* 0x001fc40007ffe0ff */
[----:B------:R-:W-:Y:S02]  /*2cd0*/  I2FP.F32.S32 R191, R191 ;  /* 0x000000bf00bf7245 */ /* 0x000fe40000201400 */
[----:B------:R-:W-:Y:S01]  /*2ce0*/  I2FP.F32.S32 R188, R188 ;  /* 0x000000bc00bc7245 */ /* 0x000fe20000201400 */
[C---:B-1----:R-:W-:Y:S01]  /*2cf0*/  FMUL.FTZ R185, R187.reuse, R192 ;  /* 0x000000c0bbb97220 */ /* 0x042fe20000410000 */
[----:B------:R-:W-:-:S04]  /*2d00*/  FADD.FTZ R187, -R187, R182 ;  /* 0x000000b6bbbb7221 */ /* 0x000fc80000010100 */
[----:B------:R-:W0:Y:S01]  /*2d10*/  MUFU.RCP R188, R188 ;  /* 0x000000bc00bc7308 */ /* 0x000e220000001000 */
[----:B------:R-:W-:Y:S01]  /*2d20*/  FFMA.FTZ R185, R184, R182, R185 ;  /* 0x000000b6b8b97223 */ /* 0x000fe200000100b9 */
[----:B------:R-:W-:Y:S01]  /*2d30*/  FMUL.FTZ R187, R187, R187 ;  /* 0x000000bbbbbb7220 */ /* 0x000fe20000410000 */
[----:B--2---:R-:W-:Y:S02]  /*2d40*/  FADD.FTZ R183, R186, R183 ;  /* 0x000000b7bab77221 */ /* 0x004fe40000010000 */
[----:B----4-:R-:W-:Y:S01]  /*2d50*/  FMUL.FTZ R0, R190, R185 ;  /* 0x000000b9be007220 */ /* 0x010fe20000410000 */
[----:B------:R-:W-:-:S04]  /*2d60*/  FMUL.FTZ R187, R187, R184 ;  /* 0x000000b8bbbb7220 */ /* 0x000fc80000410000 */
[----:B------:R-:W1:Y:S01]  /*2d70*/  SHFL.DOWN PT, R185, R0, 0x1, 0x1f ;  /* 0x08201f0000b97f89 */ /* 0x000e6200000e0000 */
[----:B------:R-:W-:-:S04]  /*2d80*/  FMUL.FTZ R187, R187, R192 ;  /* 0x000000c0bbbb7220 */ /* 0x000fc80000410000 */
[----:B------:R-:W-:Y:S02]  /*2d90*/  FFMA.FTZ R183, R190, R187, R183 ;  /* 0x000000bbbeb77223 */ /* 0x000fe400000100b7 */
[----:B------:R-:W2:Y:S03]  /*2da0*/  LDC R187, c[0x0][0x2d8] ;  /* 0x0000b600ffbb7b82 */ /* 0x000ea60000000800 */
[----:B------:R-:W4:Y:S01]  /*2db0*/  SHFL.DOWN PT, R182, R183, 0x1, 0x1f ;  /* 0x08201f00b7b67f89 */ /* 0x000f2200000e0000 */
[----:B-1----:R-:W-:Y:S01]  /*2dc0*/  FADD.FTZ R184, R0, -R185 ;  /* 0x800000b900b87221 */ /* 0x002fe20000010000 */
[----:B------:R-:W-:-:S03]  /*2dd0*/  FMUL.FTZ R186, R185, R191 ;  /* 0x000000bfb9ba7220 */ /* 0x000fc60000410000 */
[----:B------:R-:W-:Y:S01]  /*2de0*/  FMUL.FTZ R184, R184, R184 ;  /* 0x000000b8b8b87220 */ /* 0x000fe20000410000 */
[----:B------:R-:W-:-:S03]  /*2df0*/  FFMA.FTZ R185, R189, R0, R186 ;  /* 0x00000000bdb97223 */ /* 0x000fc600000100ba */
[----:B------:R-:W-:Y:S01]  /*2e00*/  FMUL.FTZ R184, R189, R184 ;  /* 0x000000b8bdb87220 */ /* 0x000fe20000410000 */
[----:B0-----:R-:W-:Y:S01]  /*2e10*/  FMUL.FTZ R0, R188, R185 ;  /* 0x000000b9bc007220 */ /* 0x001fe20000410000 */
[----:B----4-:R-:W-:Y:S02]  /*2e20*/  FADD.FTZ R185, R183, R182 ;  /* 0x000000b6b7b97221 */ /* 0x010fe40000010000 */
[----:B------:R-:W-:Y:S01]  /*2e30*/  FMUL.FTZ R184, R184, R191 ;  /* 0x000000bfb8b87220 */ /* 0x000fe20000410000 */
[----:B------:R-:W0:Y:S01]  /*2e40*/  @!P2 LDC.64 R182, c[0x0][0x250] ;  /* 0x00009400ffb6ab82 */ /* 0x000e220000000a00 */
[----:B------:R-:W1:Y:S02]  /*2e50*/  SHFL.IDX PT, R189, R0, RZ, 0x1f ;  /* 0x00001fff00bd7589 */ /* 0x000e6400000e0000 */
[----:B------:R-:W-:-:S05]  /*2e60*/  FFMA.FTZ R188, R188, R184, R185 ;  /* 0x000000b8bcbc7223 */ /* 0x000fca00000100b9 */
[----:B------:R-:W4:Y:S01]  /*2e70*/  @!P2 LDC.64 R184, c[0x0][0x258] ;  /* 0x00009600ffb8ab82 */ /* 0x000f220000000a00 */
[----:B------:R-:W2:Y:S01]  /*2e80*/  SHFL.IDX PT, R188, R188, RZ, 0x1f ;  /* 0x00001fffbcbc7589 */ /* 0x000ea200000e0000 */
[----:B0-----:R-:W-:-:S04]  /*2e90*/  @!P2 IMAD.WIDE R182, R177, 0x4, R182 ;  /* 0x00000004b1b6a825 */ /* 0x001fc800078e02b6 */
[----:B-1----:R-:W-:Y:S01]  /*2ea0*/  FMUL.FTZ R181, R189, R189 ;  /* 0x000000bdbdb57220 */ /* 0x002fe20000410000 */
[----:B------:R0:W-:Y:S04]  /*2eb0*/  @!P2 STG.E desc[UR4][R182.64], R189 ;  /* 0x000000bdb600a986 */ /* 0x0001e8000c101904 */
[----:B------:R-:W-:Y:S01]  /*2ec0*/  FSEL R186, R181, RZ, P3 ;  /* 0x000000ffb5ba7208 */ /* 0x000fe20001800000 */
[----:B----4-:R-:W-:-:S04]  /*2ed0*/  @!P2 IMAD.WIDE R184, R177, 0x4, R184 ;  /* 0x00000004b1b8a825 */ /* 0x010fc800078e02b8 */
        /* <DEDUP_REMOVED lines=53> */
.L_x_18788:
[----:B------:R-:W-:Y:S05]  /*3230*/  BSYNC B0 ;  /* 0x0000000000007941 */ /* 0x000fea0003800000 */
.L_x_18787:
        /* <DEDUP_REMOVED lines=50> */
.L_x_18790:
[----:B------:R-:W-:Y:S05]  /*3560*/  BSYNC B0 ;  /* 0x0000000000007941 */ /* 0x000fea0003800000 */
.L_x_18789:
        /* <DEDUP_REMOVED lines=50> */
.L_x_18792:
[----:B------:R-:W-:Y:S05]  /*3890*/  BSYNC B0 ;  /* 0x0000000000007941 */ /* 0x000fea0003800000 */
.L_x_18791:
[----:B------:R-:W-:Y:S04]  /*38a0*/  BSSY B0, `(.L_x_18793) ;  /* 0x0000030000007945 */ /* 0x000fe80003800000 */
[----:B------:R-:W-:Y:S05]  /*38b0*/  @!P1 BRA `(.L_x_18794) ;  /* 0x0000000000b89947 */ /* 0x000fea0003800000 */
[----:B012-4-:R-:W0:Y:S01]  /*38c0*/  LDC.64 R184, c[0x0][0x2b8] ;  /* 0x0000ae00ffb87b82 */ /* 0x017e220000000a00 */
        /* <DEDUP_REMOVED lines=29> */
[----:B------:R-:W-:-:S03]  /*3aa0*/  F2FP.F16.F32.PACK_AB R180, R181, R0 ;  /* 0x00000000b5b4723e */ /* 0x000fc600000000ff */
[----:B------:R-:W-:Y:S01]  /*3ab0*/  FFMA.FTZ R0, R124, R183, R108 ;  /* 0x000000b77c007223 */ /* 0x000fe2000001006c */
[----:B------:R-:W-:Y:S01]  /*3ac0*/  F2FP.F16.F32.PACK_AB R181, R189, R182 ;  /* 0x000000b6bdb5723e */ /* 0x000fe200000000ff */
[-C--:B------:R-:W-:Y:S01]  /*3ad0*/  FFMA.FTZ R183, R122, R199.reuse, R106 ;  /* 0x000000c77ab77223 */ /* 0x080fe2000001006a */
[----:B------:R-:W-:Y:S01]  /*3ae0*/  F2FP.F16.F32.PACK_AB R182, R193, R192 ;  /* 0x000000c0c1b6723e */ /* 0x000fe200000000ff */
[-C--:B------:R-:W-:Y:S01]  /*3af0*/  FFMA.FTZ R192, R123, R198.reuse, R107 ;  /* 0x000000c67bc07223 */ /* 0x080fe2000001006b */
[----:B------:R-:W-:Y:S01]  /*3b00*/  FFMA.FTZ R199, R130, R199, R114 ;  /* 0x000000c782c77223 */ /* 0x000fe20000010072 */
[----:B------:R-:W-:Y:S01]  /*3b10*/  FFMA.FTZ R198, R131, R198, R115 ;  /* 0x000000c683c67223 */ /* 0x000fe20000010073 */
[----:B------:R-:W-:Y:S01]  /*3b20*/  FFMA.FTZ R189, R125, R188, R109 ;  /* 0x000000bc7dbd7223 */ /* 0x000fe2000001006d */
[----:B------:R-:W-:Y:S02]  /*3b30*/  F2FP.F16.F32.PACK_AB R197, R190, R191 ;  /* 0x000000bfbec5723e */ /* 0x000fe400000000ff */
[----:B------:R-:W-:-:S02]  /*3b40*/  F2FP.F16.F32.PACK_AB R183, R192, R183 ;  /* 0x000000b7c0b7723e */ /* 0x000fc400000000ff */
[----:B------:R-:W-:Y:S02]  /*3b50*/  F2FP.F16.F32.PACK_AB R199, R198, R199 ;  /* 0x000000c7c6c7723e */ /* 0x000fe400000000ff */
[----:B------:R-:W-:Y:S01]  /*3b60*/  F2FP.F16.F32.PACK_AB R198, R196, R195 ;  /* 0x000000c3c4c6723e */ /* 0x000fe200000000ff */
[----:B------:R0:W-:Y:S01]  /*3b70*/  STG.E.128 desc[UR4][R184.64], R180 ;  /* 0x000000b4b8007986 */ /* 0x0001e2000c101d04 */
[----:B------:R-:W-:-:S05]  /*3b80*/  F2FP.F16.F32.PACK_AB R196, R189, R0 ;  /* 0x00000000bdc4723e */ /* 0x000fca00000000ff */
[----:B------:R0:W-:Y:S02]  /*3b90*/  STG.E.128 desc[UR4][R186.64], R196 ;  /* 0x000000c4ba007986 */ /* 0x0001e4000c101d04 */
.L_x_18794:
[----:B------:R-:W-:Y:S05]  /*3ba0*/  BSYNC B0 ;  /* 0x0000000000007941 */ /* 0x000fea0003800000 */
.L_x_18793:
[----:B------:R-:W-:Y:S02]  /*3bb0*/  IADD3 R177, R177, UR14, RZ ;  /* 0x0000000eb1b17c10 */ /* 0x000fe4000fffe0ff */
[----:B0-----:R-:W-:Y:S02]  /*3bc0*/  SEL R0, RZ, 0x1, P4 ;  /* 0x00000001ff007807 */ /* 0x001fe40002000000 */
[----:B------:R-:W-:-:S13]  /*3bd0*/  ISETP.GE.AND P2, PT, R177, UR15, PT ;  /* 0x0000000fb1007c0c */ /* 0x000fda000bf46270 */
[----:B------:R-:W-:Y:S05]  /*3be0*/  @!P2 BRA `(.L_x_18795) ;  /* 0xffffffd00010a947 */ /* 0x000fea000383ffff */
[----:B------:R-:W-:Y:S05]  /*3bf0*/  EXIT ;  /* 0x000000000000794d */ /* 0x000fea0003800000 */
.L_x_18786:
[----:B------:R-:W-:Y:S01]  /*3c00*/  HFMA2.MMA R192, -RZ, RZ, 0, 5.9604644775390625e-08 ;  /* 0x00000001ffc07435 */ /* 0x000fe200000001ff */
[----:B------:R-:W-:Y:S02]  /*3c10*/  MOV R191, R183 ;  /* 0x000000b700bf7202 */ /* 0x000fe40000000f00 */
[----:B------:R-:W-:Y:S02]  /*3c20*/  MOV R193, 0x1f ;  /* 0x0000001f00c17802 */ /* 0x000fe40000000f00 */
[----:B------:R-:W-:-:S07]  /*3c30*/  MOV R190, 0xffffffff ;  /* 0xffffffff00be7802 */ /* 0x000fce0000000f00 */
[----:B-12345:R-:W-:Y:S05]  /*3c40*/  WARPSYNC.COLLECTIVE R190, `(.L_x_18796) ;  /* 0x00000000be087348 */ /* 0x03efea0003c00000 */
[----:B------:R0:W0:Y:S02]  /*3c50*/  SHFL.BFLY P6, R189, R191, R192, R193 ;  /* 0x0c0000c0bfbd7389 */ /* 0x00002400000c00c1 */
[----:B012345:R-:W-:Y:S01]  /*3c60*/  ENDCOLLECTIVE ;  /* 0x000000000000791b */ /* 0x03ffe20003800000 */
.L_x_18796:
[----:B------:R-:W-:Y:S01]  /*3c70*/  HFMA2.MMA R192, -RZ, RZ, 0, 1.1920928955078125e-07 ;  /* 0x00000002ffc07435 */ /* 0x000fe200000001ff */
[----:B------:R-:W-:-:S05]  /*3c80*/  MOV R0, R189 ;  /* 0x000000bd00007202 */ /* 0x000fca0000000f00 */
[----:B------:R-:W-:-:S05]  /*3c90*/  FADD.FTZ R185, R183, R0 ;  /* 0x00000000b7b97221 */ /* 0x000fca0000010000 */
[----:B------:R-:W-:-:S07]  /*3ca0*/  MOV R191, R185 ;  /* 0x000000b900bf7202 */ /* 0x000fce0000000f00 */
[----:B------:R-:W-:Y:S05]  /*3cb0*/  WARPSYNC.COLLECTIVE R190, `(.L_x_18797) ;  /* 0x00000000be087348 */ /* 0x000fea0003c00000 */
[----:B------:R0:W1:Y:S02]  /*3cc0*/  SHFL.BFLY P6, R189, R191, R192, R193 ;  /* 0x0c0000c0bfbd7389 */ /* 0x00006400000c00c1 */
[----:B01----:R-:W-:Y:S01]  /*3cd0*/  ENDCOLLECTIVE ;  /* 0x000000000000791b */ /* 0x003fe20003800000 */
.L_x_18797:
[----:B------:R-:W-:Y:S01]  /*3ce0*/  HFMA2.MMA R192, -RZ, RZ, 0, 2.384185791015625e-07 ;  /* 0x00000004ffc07435 */ /* 0x000fe200000001ff */
[----:B------:R-:W-:-:S05]  /*3cf0*/  MOV R0, R189 ;  /* 0x000000bd00007202 */ /* 0x000fca0000000f00 */
[----:B------:R-:W-:-:S05]  /*3d00*/  FADD.FTZ R186, R185, R0 ;  /* 0x00000000b9ba7221 */ /* 0x000fca0000010000 */
[----:B------:R-:W-:-:S07]  /*3d10*/  MOV R191, R186 ;  /* 0x000000ba00bf7202 */ /* 0x000fce0000000f00 */
[----:B------:R-:W-:Y:S05]  /*3d20*/  WARPSYNC.COLLECTIVE R190, `(.L_x_18798) ;  /* 0x00000000be087348 */ /* 0x000fea0003c00000 */
[----:B------:R0:W1:Y:S02]  /*3d30*/  SHFL.BFLY P6, R189, R191, R192, R193 ;  /* 0x0c0000c0bfbd7389 */ /* 0x00006400000c00c1 */
[----:B01----:R-:W-:Y:S01]  /*3d40*/  ENDCOLLECTIVE ;  /* 0x000000000000791b */ /* 0x003fe20003800000 */
.L_x_18798:
[----:B------:R-:W-:Y:S01]  /*3d50*/  HFMA2.MMA R192, -RZ, RZ, 0, 4.76837158203125e-07 ;  /* 0x00000008ffc07435 */ /* 0x000fe200000001ff */
[----:B------:R-:W-:-:S05]  /*3d60*/  MOV R187, R189 ;  /* 0x000000bd00bb7202 */ /* 0x000fca0000000f00 */
[----:B------:R-:W-:-:S05]  /*3d70*/  FADD.FTZ R187, R186, R187 ;  /* 0x000000bbbabb7221 */ /* 0x000fca0000010000 */
[----:B------:R-:W-:-:S07]  /*3d80*/  MOV R191, R187 ;  /* 0x000000bb00bf7202 */ /* 0x000fce0000000f00 */
[----:B------:R-:W-:Y:S05]  /*3d90*/  WARPSYNC.COLLECTIVE R190, `(.L_x_18799) ;  /* 0x00000000be087348 */ /* 0x000fea0003c00000 */
[----:B------:R0:W1:Y:S02]  /*3da0*/  SHFL.BFLY P6, R189, R191, R192, R193 ;  /* 0x0c0000c0bfbd7389 */ /* 0x00006400000c00c1 */
[----:B01----:R-:W-:Y:S01]  /*3db0*/  ENDCOLLECTIVE ;  /* 0x000000000000791b */ /* 0x003fe20003800000 */
.L_x_18799:
[----:B------:R-:W-:Y:S01]  /*3dc0*/  HFMA2.MMA R192, -RZ, RZ, 0, 9.5367431640625e-07 ;  /* 0x00000010ffc07435 */ /* 0x000fe200000001ff */
[----:B------:R-:W-:-:S05]  /*3dd0*/  MOV R0, R189 ;  /* 0x000000bd00007202 */ /* 0x000fca0000000f00 */
[----:B------:R-:W-:-:S05]  /*3de0*/  FADD.FTZ R188, R187, R0 ;  /* 0x00000000bbbc7221 */ /* 0x000fca0000010000 */
[----:B------:R-:W-:-:S07]  /*3df0*/  MOV R191, R188 ;  /* 0x000000bc00bf7202 */ /* 0x000fce0000000f00 */
[----:B------:R-:W-:Y:S05]  /*3e00*/  WARPSYNC.COLLECTIVE R190, `(.L_x_18800) ;  /* 0x00000000be087348 */ /* 0x000fea0003c00000 */
[----:B------:R0:W1:Y:S02]  /*3e10*/  SHFL.BFLY P6, R189, R191, R192, R193 ;  /* 0x0c0000c0bfbd7389 */ /* 0x00006400000c00c1 */
[----:B01----:R-:W-:Y:S01]  /*3e20*/  ENDCOLLECTIVE ;  /* 0x000000000000791b */ /* 0x003fe20003800000 */
.L_x_18800:
        /* <DEDUP_REMOVED lines=72> */
.L_x_18801:
[----:B------:R-:W-:Y:S01]  /*42b0*/  HFMA2.MMA R192, -RZ, RZ, 0, 1.1920928955078125e-07 ;  /* 0x00000002ffc07435 */ /* 0x000fe200000001ff */
[----:B------:R-:W-:-:S05]  /*42c0*/  MOV R183, R189 ;  /* 0x000000bd00b77202 */ /* 0x000fca0000000f00 */
[----:B------:R-:W-:-:S05]  /*42d0*/  FADD.FTZ R183, R0, R183 ;  /* 0x000000b700b77221 */ /* 0x000fca0000010000 */
[----:B------:R-:W-:-:S07]  /*42e0*/  MOV R191, R183 ;  /* 0x000000b700bf7202 */ /* 0x000fce0000000f00 */
[----:B------:R-:W-:Y:S05]  /*42f0*/  WARPSYNC.COLLECTIVE R190, `(.L_x_18802) ;  /* 0x00000000be087348 */ /* 0x000fea0003c00000 */
[----:B------:R0:W1:Y:S02]  /*4300*/  SHFL.BFLY P6, R189, R191, R192, R193 ;  /* 0x0c0000c0bfbd7389 */ /* 0x00006400000c00c1 */
[----:B01----:R-:W-:Y:S01]  /*4310*/  ENDCOLLECTIVE ;  /* 0x000000000000791b */ /* 0x003fe20003800000 */
.L_x_18802:
[----:B------:R-:W-:Y:S01]  /*4320*/  HFMA2.MMA R192, -RZ, RZ, 0, 2.384185791015625e-07 ;  /* 0x00000004ffc07435 */ /* 0x000fe200000001ff */
[----:B------:R-:W-:-:S05]  /*4330*/  MOV R186, R189 ;  /* 0x000000bd00ba7202 */ /* 0x000fca0000000f00 */
[----:B------:R-:W-:-:S05]  /*4340*/  FADD.FTZ R186, R183, R186 ;  /* 0x000000bab7ba7221 */ /* 0x000fca0000010000 */
[----:B------:R-:W-:-:S07]  /*4350*/  MOV R191, R186 ;  /* 0x000000ba00bf7202 */ /* 0x000fce0000000f00 */
[----:B------:R-:W-:Y:S05]  /*4360*/  WARPSYNC.COLLECTIVE R190, `(.L_x_18803) ;  /* 0x00000000be087348 */ /* 0x000fea0003c00000 */
[----:B------:R0:W1:Y:S02]  /*4370*/  SHFL.BFLY P6, R189, R191, R192, R193 ;  /* 0x0c0000c0bfbd7389 */ /* 0x00006400000c00c1 */
[----:B01----:R-:W-:Y:S01]  /*4380*/  ENDCOLLECTIVE ;  /* 0x000000000000791b */ /* 0x003fe20003800000 */
.L_x_18803:
[----:B------:R-:W-:Y:S01]  /*4390*/  HFMA2.MMA R192, -RZ, RZ, 0, 4.76837158203125e-07 ;  /* 0x00000008ffc07435 */ /* 0x000fe200000001ff */
[----:B------:R-:W-:-:S05]  /*43a0*/  MOV R185, R189 ;  /* 0x000000bd00b97202 */ /* 0x000fca0000000f00 */
[----:B------:R-:W-:-:S05]  /*43b0*/  FADD.FTZ R185, R186, R185 ;  /* 0x000000b9bab97221 */ /* 0x000fca0000010000 */
[----:B------:R-:W-:-:S07]  /*43c0*/  MOV R191, R185 ;  /* 0x000000b900bf7202 */ /* 0x000fce0000000f00 */
[----:B------:R-:W-:Y:S05]  /*43d0*/  WARPSYNC.COLLECTIVE R190, `(.L_x_18804) ;  /* 0x00000000be087348 */ /* 0x000fea0003c00000 */
[----:B------:R0:W1:Y:S02]  /*43e0*/  SHFL.BFLY P6, R189, R191, R192, R193 ;  /* 0x0c0000c0bfbd7389 */ /* 0x00006400000c00c1 */
[----:B01----:R-:W-:Y:S01]  /*43f0*/  ENDCOLLECTIVE ;  /* 0x000000000000791b */ /* 0x003fe20003800000 */
.L_x_18804:
[----:B------:R-:W-:Y:S01]  /*4400*/  HFMA2.MMA R192, -RZ, RZ, 0, 9.5367431640625e-07 ;  /* 0x00000010ffc07435 */ /* 0x000fe200000001ff */
[----:B------:R-:W-:-:S05]  /*4410*/  MOV R188, R189 ;  /* 0x000000bd00bc7202 */ /* 0x000fca0000000f00 */
[----:B------:R-:W-:-:S05]  /*4420*/  FADD.FTZ R188, R185, R188 ;  /* 0x000000bcb9bc7221 */ /* 0x000fca0000010000 */
[----:B------:R-:W-:-:S07]  /*4430*/  MOV R191, R188 ;  /* 0x000000bc00bf7202 */ /* 0x000fce0000000f00 */
[----:B------:R-:W-:Y:S05]  /*4440*/  WARPSYNC.COLLECTIVE R190, `(.L_x_18805) ;  /* 0x00000000be087348 */ /* 0x000fea0003c00000 */
[----:B------:R0:W1:Y:S02]  /*4450*/  SHFL.BFLY P6, R189, R191, R192, R193 ;  /* 0x0c0000c0bfbd7389 */ /* 0x00006400000c00c1 */
[----:B01----:R-:W-:Y:S01]  /*4460*/  ENDCOLLECTIVE ;  /* 0x000000000000791b */ /* 0x003fe20003800000 */
.L_x_18805:
[----:B------:R-:W-:Y:S01]  /*4470*/  MOV R187, R189 ;  /* 0x000000bd00bb7202 */ /* 0x000fe20000000f00 */
[----:B------:R-:W-:Y:S06]  /*4480*/  BRA `(.L_x_18806) ;  /* 0xffffffe400847947 */ /* 0x000fec000383ffff */
.L_x_18807:
        /* <DEDUP_REMOVED lines=15> */
.L_x_27076:


//--------------------- .text._ZN10layer_norm31ln_parallel_residual_fwd_kernelINS_13Kernel_traitsIf6__halffS2_fjLj4096ELj1ELj1ELj4ELj16ENS_18Kernel_traits_baseILj4096EfS2_fS2_fjLj128EEEEELb0ELb0ELb1EEEvNS_9FwdParamsE --------------------------
	.section	.text._ZN10layer_norm31ln_parallel_residual_fwd_kernelINS_13Kernel_traitsIf6__halffS2_fjLj4096ELj1ELj1ELj4ELj16ENS_18Kernel_traits_baseILj4096EfS2_fS2_fjLj128EEEEELb0ELb0ELb1EEEvNS_9FwdParamsE,"ax",@progbits
	.align	128
        .global         _ZN10layer_norm31ln_parallel_residual_fwd_kernelINS_13Kernel_traitsIf6__halffS2_fjLj4096ELj1ELj1ELj4ELj16ENS_18Kernel_traits_baseILj4096EfS2_fS2_fjLj128EEEEELb0ELb0ELb1EEEvNS_9FwdParamsE
        .type           _ZN10layer_norm31ln_parallel_residual_fwd_kernelINS_13Kernel_traitsIf6__halffS2_fjLj4096ELj1ELj1ELj4ELj16ENS_18Kernel_traits_baseILj4096EfS2_fS2_fjLj128EEEEELb0ELb0ELb1EEEvNS_9FwdParamsE,@function
        .size           _ZN10layer_norm31ln_parallel_residual_fwd_kernelINS_13Kernel_traitsIf6__halffS2_fjLj4096ELj1ELj1ELj4ELj16ENS_18Kernel_traits_baseILj4096EfS2_fS2_fjLj128EEEEELb0ELb0ELb1EEEvNS_9FwdParamsE,(.L_x_27077 - _ZN10layer_norm31ln_parallel_residual_fwd_kernelINS_13Kernel_traitsIf6__halffS2_fjLj4096ELj1ELj1ELj4ELj16ENS_18Kernel_traits_baseILj4096EfS2_fS2_fjLj128EEEEELb0ELb0ELb1EEEvNS_9FwdParamsE)
        .other          _ZN10layer_norm31ln_parallel_residual_fwd_kernelINS_13Kernel_traitsIf6__halffS2_fjLj4096ELj1ELj1ELj4ELj16ENS_18Kernel_traits_baseILj4096EfS2_fS2_fjLj128EEEEELb0ELb0ELb1EEEvNS_9FwdParamsE,@"STO_CUDA_ENTRY STV_DEFAULT"
_ZN10layer_norm31ln_parallel_residual_fwd_kernelINS_13Kernel_traitsIf6__halffS2_fjLj4096ELj1ELj1ELj4ELj16ENS_18Kernel_traits_baseILj4096EfS2_fS2_fjLj128EEEEELb0ELb0ELb1EEEvNS_9FwdParamsE:
.text._ZN10layer_norm31ln_parallel_residual_fwd_kernelINS_13Kernel_traitsIf6__halffS2_fjLj4096ELj1ELj1ELj4ELj16ENS_18Kernel_traits_baseILj4096EfS2_fS2_fjLj128EEEEELb0ELb0ELb1EEEvNS_9FwdParamsE:
        /* <DEDUP_REMOVED lines=94> */
[----:B------:R-:W-:Y:S01]  /*05e0*/  SHF.R.U32.HI R156, RZ, 0x5, R3 ;  /* 0x00000005ff9c7819 */ /* 0x000fe20000011603 */
[----:B------:R-:W-:Y:S01]  /*05f0*/  HFMA2.MMA R0, -RZ, RZ, 0, 5.9604644775390625e-08 ;  /* 0x00000001ff007435 */ /* 0x000fe200000001ff */
[----:B------:R-:W-:Y:S01]  /*0600*/  ISETP.NE.U32.AND P0, PT, RZ, UR6, PT ;  /* 0x00000006ff007c0c */ /* 0x000fe2000bf05070 */
[----:B------:R-:W-:Y:S01]  /*0610*/  ULDC.U8 UR6, c[0x0][0x2a0] ;  /* 0x0000a80000067ab9 */ /* 0x000fe20000000000 */
[----:B------:R-:W-:Y:S01]  /*0620*/  LEA R153, R153, 0x4, 0x2 ;  /* 0x0000000499997811 */ /* 0x000fe200078e10ff */
[----:B------:R-:W-:Y:S01]  /*0630*/  ULDC UR12, c[0x0][0x290] ;  /* 0x0000a400000c7ab9 */ /* 0x000fe20000000800 */
[----:B------:R-:W-:Y:S01]  /*0640*/  LOP3.LUT R154, R3, 0x1f, RZ, 0xc0, !PT ;  /* 0x0000001f039a7812 */ /* 0x000fe200078ec0ff */
[----:B------:R-:W-:Y:S01]  /*0650*/  ULDC.64 UR20, c[0x0][0x228] ;  /* 0x00008a0000147ab9 */ /* 0x000fe20000000a00 */
[----:B------:R-:W-:Y:S01]  /*0660*/  ISETP.NE.AND P3, PT, RZ, UR6, PT ;  /* 0x00000006ff007c0c */ /* 0x000fe2000bf65270 */
[----:B------:R-:W-:Y:S01]  /*0670*/  ULDC.64 UR8, c[0x0][0x230] ;  /* 0x00008c0000087ab9 */ /* 0x000fe20000000a00 */
[----:B------:R-:W-:Y:S01]  /*0680*/  LOP3.LUT R156, R156, 0x3, RZ, 0xc0, !PT ;  /* 0x000000039c9c7812 */ /* 0x000fe200078ec0ff */
[----:B------:R-:W-:Y:S01]  /*0690*/  ULDC.64 UR10, c[0x0][0x238] ;  /* 0x00008e00000a7ab9 */ /* 0x000fe20000000a00 */
[----:B------:R-:W-:Y:S01]  /*06a0*/  ISETP.NE.AND.EX P0, PT, RZ, UR7, PT, P0 ;  /* 0x00000007ff007c0c */ /* 0x000fe2000bf05300 */
[----:B------:R-:W-:Y:S01]  /*06b0*/  ULDC UR7, c[0x0][0x218] ;  /* 0x0000860000077ab9 */ /* 0x000fe20000000800 */
[----:B------:R-:W-:Y:S01]  /*06c0*/  ULDC.64 UR14, c[0x0][0x2b8] ;  /* 0x0000ae00000e7ab9 */ /* 0x000fe20000000a00 */
[----:B------:R-:W-:Y:S01]  /*06d0*/  ULDC.64 UR16, c[0x0][0x2c0] ;  /* 0x0000b00000107ab9 */ /* 0x000fe20000000a00 */
[----:B0-----:R-:W-:-:S09]  /*06e0*/  ULDC.64 UR18, c[0x0][0x210] ;  /* 0x0000840000127ab9 */ /* 0x001fd20000000a00 */
.L_x_18873:
        /* <DEDUP_REMOVED lines=23> */
.L_x_18808:
[----:B-----5:R-:W-:-:S05]  /*0860*/  HADD2.F32 R145, -RZ, R12.H0_H0 ;  /* 0x2000000cff917230 */ /* 0x020fca0000004100 */
[----:B------:R-:W-:-:S04]  /*0870*/  FADD.FTZ R144, R144, R145 ;  /* 0x0000009190907221 */ /* 0x000fc80000010000 */
[----:B------:R-:W-:-:S07]  /*0880*/  @P1 FADD.FTZ R144, R8, R144 ;  /* 0x0000009008901221 */ /* 0x000fce0000010000 */
.L_x_18809:
[----:B------:R-:W-:Y:S01]  /*0890*/  HADD2.F32 R145, -RZ, R160.H1_H1 ;  /* 0x300000a0ff917230 */ /* 0x000fe20000004100 */
[----:B------:R-:W-:Y:S06]  /*08a0*/  @P2 BRA `(.L_x_18810) ;  /* 0x00000000000c2947 */ /* 0x000fec0003800000 */
[----:B------:R-:W-:Y:S05]  /*08b0*/  @!P1 BRA `(.L_x_18811) ;  /* 0x0000000000149947 */ /* 0x000fea0003800000 */
[----:B-----5:R-:W-:Y:S01]  /*08c0*/  FADD.FTZ R145, R9, R145 ;  /* 0x0000009109917221 */ /* 0x020fe20000010000 */
[----:B------:R-:W-:Y:S06]  /*08d0*/  BRA `(.L_x_18811) ;  /* 0x00000000000c7947 */ /* 0x000fec0003800000 */
.L_x_18810:
[----:B-----5:R-:W-:-:S05]  /*08e0*/  HADD2.F32 R146, -RZ, R12.H1_H1 ;  /* 0x3000000cff927230 */ /* 0x020fca0000004100 */
[----:B------:R-:W-:-:S04]  /*08f0*/  FADD.FTZ R145, R145, R146 ;  /* 0x0000009291917221 */ /* 0x000fc80000010000 */
[----:B------:R-:W-:-:S07]  /*0900*/  @P1 FADD.FTZ R145, R9, R145 ;  /* 0x0000009109911221 */ /* 0x000fce0000010000 */
.L_x_18811:
[----:B------:R-:W-:Y:S01]  /*0910*/  HADD2.F32 R146, -RZ, R161.H0_H0 ;  /* 0x200000a1ff927230 */ /* 0x000fe20000004100 */
[----:B------:R-:W-:Y:S06]  /*0920*/  @P2 BRA `(.L_x_18812) ;  /* 0x00000000000c2947 */ /* 0x000fec0003800000 */
[----:B------:R-:W-:Y:S05]  /*0930*/  @!P1 BRA `(.L_x_18813) ;  /* 0x0000000000149947 */ /* 0x000fea0003800000 */
[----:B-----5:R-:W-:Y:S01]  /*0940*/  FADD.FTZ R146, R10, R146 ;  /* 0x000000920a927221 */ /* 0x020fe20000010000 */
[----:B------:R-:W-:Y:S06]  /*0950*/  BRA `(.L_x_18813) ;  /* 0x00000000000c7947 */ /* 0x000fec0003800000 */
.L_x_18812:
[----:B-----5:R-:W-:-:S05]  /*0960*/  HADD2.F32 R147, -RZ, R13.H0_H0 ;  /* 0x2000000dff937230 */ /* 0x020fca0000004100 */
[----:B------:R-:W-:-:S04]  /*0970*/  FADD.FTZ R146, R146, R147 ;  /* 0x0000009392927221 */ /* 0x000fc80000010000 */
[----:B------:R-:W-:-:S07]  /*0980*/  @P1 FADD.FTZ R146, R10, R146 ;  /* 0x000000920a921221 */ /* 0x000fce0000010000 */
.L_x_18813:
[----:B------:R-:W-:Y:S01]  /*0990*/  HADD2.F32 R147, -RZ, R161.H1_H1 ;  /* 0x300000a1ff937230 */ /* 0x000fe20000004100 */
[----:B------:R-:W-:Y:S06]  /*09a0*/  @P2 BRA `(.L_x_18814) ;  /* 0x00000000000c2947 */ /* 0x000fec0003800000 */
[----:B------:R-:W-:Y:S05]  /*09b0*/  @!P1 BRA `(.L_x_18815) ;  /* 0x0000000000149947 */ /* 0x000fea0003800000 */
[----:B-----5:R-:W-:Y:S01]  /*09c0*/  FADD.FTZ R147, R11, R147 ;  /* 0x000000930b937221 */ /* 0x020fe20000010000 */
[----:B------:R-:W-:Y:S06]  /*09d0*/  BRA `(.L_x_18815) ;  /* 0x00000000000c7947 */ /* 0x000fec0003800000 */
.L_x_18814:
[----:B-----5:R-:W-:-:S05]  /*09e0*/  HADD2.F32 R148, -RZ, R13.H1_H1 ;  /* 0x3000000dff947230 */ /* 0x020fca0000004100 */
[----:B------:R-:W-:-:S04]  /*09f0*/  FADD.FTZ R147, R147, R148 ;  /* 0x0000009493937221 */ /* 0x000fc80000010000 */
[----:B------:R-:W-:-:S07]  /*0a00*/  @P1 FADD.FTZ R147, R11, R147 ;  /* 0x000000930b931221 */ /* 0x000fce0000010000 */
.L_x_18815:
[----:B------:R-:W-:Y:S01]  /*0a10*/  HADD2.F32 R148, -RZ, R162.H0_H0 ;  /* 0x200000a2ff947230 */ /* 0x000fe20000004100 */
[----:B------:R-:W-:Y:S06]  /*0a20*/  @P2 BRA `(.L_x_18816) ;  /* 0x00000000000c2947 */ /* 0x000fec0003800000 */
[----:B------:R-:W-:Y:S05]  /*0a30*/  @!P1 BRA `(.L_x_18817) ;  /* 0x0000000000149947 */ /* 0x000fea0003800000 */
[----:B-----5:R-:W-:Y:S01]  /*0a40*/  FADD.FTZ R148, R4, R148 ;  /* 0x0000009404947221 */ /* 0x020fe20000010000 */
[----:B------:R-:W-:Y:S06]  /*0a50*/  BRA `(.L_x_18817) ;  /* 0x00000000000c7947 */ /* 0x000fec0003800000 */
.L_x_18816:
[----:B-----5:R-:W-:-:S05]  /*0a60*/  HADD2.F32 R149, -RZ, R14.H0_H0 ;  /* 0x2000000eff957230 */ /* 0x020fca0000004100 */
[----:B------:R-:W-:-:S04]  /*0a70*/  FADD.FTZ R148, R148, R149 ;  /* 0x0000009594947221 */ /* 0x000fc80000010000 */
[----:B------:R-:W-:-:S07]  /*0a80*/  @P1 FADD.FTZ R148, R4, R148 ;  /* 0x0000009404941221 */ /* 0x000fce0000010000 */
.L_x_18817:
[----:B------:R-:W-:Y:S01]  /*0a90*/  HADD2.F32 R149, -RZ, R162.H1_H1 ;  /* 0x300000a2ff957230 */ /* 0x000fe20000004100 */
[----:B------:R-:W-:Y:S06]  /*0aa0*/  @P2 BRA `(.L_x_18818) ;  /* 0x00000000000c2947 */ /* 0x000fec0003800000 */
[----:B------:R-:W-:Y:S05]  /*0ab0*/  @!P1 BRA `(.L_x_18819) ;  /* 0x0000000000149947 */ /* 0x000fea0003800000 */
[----:B-----5:R-:W-:Y:S01]  /*0ac0*/  FADD.FTZ R149, R5, R149 ;  /* 0x0000009505957221 */ /* 0x020fe20000010000 */
[----:B------:R-:W-:Y:S06]  /*0ad0*/  BRA `(.L_x_18819) ;  /* 0x00000000000c7947 */ /* 0x000fec0003800000 */
.L_x_18818:
[----:B-----5:R-:W-:-:S05]  /*0ae0*/  HADD2.F32 R150, -RZ, R14.H1_H1 ;  /* 0x3000000eff967230 */ /* 0x020fca0000004100 */
[----:B------:R-:W-:-:S04]  /*0af0*/  FADD.FTZ R149, R149, R150 ;  /* 0x0000009695957221 */ /* 0x000fc80000010000 */
[----:B------:R-:W-:-:S07]  /*0b00*/  @P1 FADD.FTZ R149, R5, R149 ;  /* 0x0000009505951221 */ /* 0x000fce0000010000 */
.L_x_18819:
[----:B------:R-:W-:Y:S01]  /*0b10*/  HADD2.F32 R150, -RZ, R163.H0_H0 ;  /* 0x200000a3ff967230 */ /* 0x000fe20000004100 */
[----:B------:R-:W-:Y:S06]  /*0b20*/  @P2 BRA `(.L_x_18820) ;  /* 0x00000000000c2947 */ /* 0x000fec0003800000 */
[----:B------:R-:W-:Y:S05]  /*0b30*/  @!P1 BRA `(.L_x_18821) ;  /* 0x0000000000149947 */ /* 0x000fea0003800000 */
[----:B-----5:R-:W-:Y:S01]  /*0b40*/  FADD.FTZ R150, R6, R150 ;  /* 0x0000009606967221 */ /* 0x020fe20000010000 */
[----:B------:R-:W-:Y:S06]  /*0b50*/  BRA `(.L_x_18821) ;  /* 0x00000000000c7947 */ /* 0x000fec0003800000 */
.L_x_18820:
[----:B-----5:R-:W-:-:S05]  /*0b60*/  HADD2.F32 R151, -RZ, R15.H0_H0 ;  /* 0x2000000fff977230 */ /* 0x020fca0000004100 */
[----:B------:R-:W-:-:S04]  /*0b70*/  FADD.FTZ R150, R150, R151 ;  /* 0x0000009796967221 */ /* 0x000fc80000010000 */
[----:B------:R-:W-:-:S07]  /*0b80*/  @P1 FADD.FTZ R150, R6, R150 ;  /* 0x0000009606961221 */ /* 0x000fce0000010000 */
.L_x_18821:
[----:B------:R-:W-:Y:S01]  /*0b90*/  HADD2.F32 R151, -RZ, R163.H1_H1 ;  /* 0x300000a3ff977230 */ /* 0x000fe20000004100 */
[----:B------:R-:W-:Y:S06]  /*0ba0*/  @P2 BRA `(.L_x_18822) ;  /* 0x00000000000c2947 */ /* 0x000fec0003800000 */
[----:B------:R-:W-:Y:S05]  /*0bb0*/  @!P1 BRA `(.L_x_18823) ;  /* 0x0000000000149947 */ /* 0x000fea0003800000 */
[----:B-----5:R-:W-:Y:S01]  /*0bc0*/  FADD.FTZ R151, R7, R151 ;  /* 0x0000009707977221 */ /* 0x020fe20000010000 */
[----:B------:R-:W-:Y:S06]  /*0bd0*/  BRA `(.L_x_18823) ;  /* 0x00000000000c7947 */ /* 0x000fec0003800000 */
.L_x_18822:
[----:B-----5:R-:W-:-:S05]  /*0be0*/  HADD2.F32 R158, -RZ, R15.H1_H1 ;  /* 0x3000000fff9e7230 */ /* 0x020fca0000004100 */
[----:B------:R-:W-:-:S04]  /*0bf0*/  FADD.FTZ R151, R151, R158 ;  /* 0x0000009e97977221 */ /* 0x000fc80000010000 */
[----:B------:R-:W-:-:S07]  /*0c00*/  @P1 FADD.FTZ R151, R7, R151 ;  /* 0x0000009707971221 */ /* 0x000fce0000010000 */
.L_x_18823:
[C---:B------:R-:W-:Y:S02]  /*0c10*/  LEA R160, P4, R159.reuse, UR10, 0x5 ;  /* 0x0000000a9fa07c11 */ /* 0x040fe4000f8828ff */
[C---:B------:R-:W-:Y:S02]  /*0c20*/  IADD3 R158, R159.reuse, 0x80, RZ ;  /* 0x000000809f9e7810 */ /* 0x040fe40007ffe0ff */
[----:B------:R-:W-:Y:S02]  /*0c30*/  LEA.HI.X R161, R159, UR11, RZ, 0x5, P4 ;  /* 0x0000000b9fa17c11 */ /* 0x000fe4000a0f2cff */
[C---:B------:R-:W-:Y:S01]  /*0c40*/  @P0 LEA R168, P4, R158.reuse, UR20, 0x4 ;  /* 0x000000149ea80c11 */ /* 0x040fe2000f8820ff */
[C---:B------:R-:W-:Y:S01]  /*0c50*/  IMAD.WIDE.U32 R162, R158.reuse, 0x10, R176 ;  /* 0x000000109ea27825 */ /* 0x040fe200078e00b0 */
[C---:B------:R-:W-:Y:S01]  /*0c60*/  @P1 LEA R166, P5, R158.reuse, UR8, 0x5 ;  /* 0x000000089ea61c11 */ /* 0x040fe2000f8a28ff */
[----:B------:R0:W-:Y:S01]  /*0c70*/  STG.E.128 desc[UR4][R160.64], R144 ;  /* 0x00000090a0007986 */ /* 0x0001e2000c101d04 */
[----:B------:R-:W-:-:S02]  /*0c80*/  @P0 LEA.HI.X R169, R158, UR21, RZ, 0x4, P4 ;  /* 0x000000159ea90c11 */ /* 0x000fc4000a0f24ff */
[----:B------:R-:W-:Y:S01]  /*0c90*/  @P1 LEA.HI.X R167, R158, UR9, RZ, 0x5, P5 ;  /* 0x000000099ea71c11 */ /* 0x000fe2000a8f2cff */
        /* <DEDUP_REMOVED lines=10> */
.L_x_18824:
[----:B-----5:R-:W-:-:S05]  /*0d40*/  HADD2.F32 R155, -RZ, R12.H0_H0 ;  /* 0x2000000cff9b7230 */ /* 0x020fca0000004100 */
[----:B------:R-:W-:-:S04]  /*0d50*/  FADD.FTZ R164, R155, R164 ;  /* 0x000000a49ba47221 */ /* 0x000fc80000010000 */
[----:B------:R-:W-:-:S07]  /*0d60*/  @P1 FADD.FTZ R164, R8, R164 ;  /* 0x000000a408a41221 */ /* 0x000fce0000010000 */
.L_x_18825:
[----:B------:R-:W-:Y:S01]  /*0d70*/  HADD2.F32 R165, -RZ, R172.H1_H1 ;  /* 0x300000acffa57230 */ /* 0x000fe20000004100 */
[----:B------:R-:W-:Y:S06]  /*0d80*/  @P2 BRA `(.L_x_18826) ;  /* 0x00000000000c2947 */ /* 0x000fec0003800000 */
[----:B------:R-:W-:Y:S05]  /*0d90*/  @!P1 BRA `(.L_x_18827) ;  /* 0x0000000000149947 */ /* 0x000fea0003800000 */
[----:B-----5:R-:W-:Y:S01]  /*0da0*/  FADD.FTZ R165, R9, R165 ;  /* 0x000000a509a57221 */ /* 0x020fe20000010000 */
[----:B------:R-:W-:Y:S06]  /*0db0*/  BRA `(.L_x_18827) ;  /* 0x00000000000c7947 */ /* 0x000fec0003800000 */
.L_x_18826:
[----:B-----5:R-:W-:-:S05]  /*0dc0*/  HADD2.F32 R160, -RZ, R12.H1_H1 ;  /* 0x3000000cffa07230 */ /* 0x020fca0000004100 */
[----:B------:R-:W-:-:S04]  /*0dd0*/  FADD.FTZ R165, R160, R165 ;  /* 0x000000a5a0a57221 */ /* 0x000fc80000010000 */
[----:B------:R-:W-:-:S07]  /*0de0*/  @P1 FADD.FTZ R165, R9, R165 ;  /* 0x000000a509a51221 */ /* 0x000fce0000010000 */
.L_x_18827:
[----:B------:R-:W-:Y:S01]  /*0df0*/  HADD2.F32 R166, -RZ, R173.H0_H0 ;  /* 0x200000adffa67230 */ /* 0x000fe20000004100 */
[----:B------:R-:W-:Y:S06]  /*0e00*/  @P2 BRA `(.L_x_18828) ;  /* 0x00000000000c2947 */ /* 0x000fec0003800000 */
[----:B------:R-:W-:Y:S05]  /*0e10*/  @!P1 BRA `(.L_x_18829) ;  /* 0x0000000000149947 */ /* 0x000fea0003800000 */
[----:B-----5:R-:W-:Y:S01]  /*0e20*/  FADD.FTZ R166, R10, R166 ;  /* 0x000000a60aa67221 */ /* 0x020fe20000010000 */
[----:B------:R-:W-:Y:S06]  /*0e30*/  BRA `(.L_x_18829) ;  /* 0x00000000000c7947 */ /* 0x000fec0003800000 */
.L_x_18828:
[----:B-----5:R-:W-:-:S05]  /*0e40*/  HADD2.F32 R155, -RZ, R13.H0_H0 ;  /* 0x2000000dff9b7230 */ /* 0x020fca0000004100 */
[----:B------:R-:W-:-:S04]  /*0e50*/  FADD.FTZ R166, R155, R166 ;  /* 0x000000a69ba67221 */ /* 0x000fc80000010000 */
[----:B------:R-:W-:-:S07]  /*0e60*/  @P1 FADD.FTZ R166, R10, R166 ;  /* 0x000000a60aa61221 */ /* 0x000fce0000010000 */
.L_x_18829:
[----:B------:R-:W-:Y:S01]  /*0e70*/  HADD2.F32 R167, -RZ, R173.H1_H1 ;  /* 0x300000adffa77230 */ /* 0x000fe20000004100 */
[----:B------:R-:W-:Y:S06]  /*0e80*/  @P2 BRA `(.L_x_18830) ;  /* 0x00000000000c2947 */ /* 0x000fec0003800000 */
[----:B------:R-:W-:Y:S05]  /*0e90*/  @!P1 BRA `(.L_x_18831) ;  /* 0x0000000000149947 */ /* 0x000fea0003800000 */
[----:B-----5:R-:W-:Y:S01]  /*0ea0*/  FADD.FTZ R167, R11, R167 ;  /* 0x000000a70ba77221 */ /* 0x020fe20000010000 */
[----:B------:R-:W-:Y:S06]  /*0eb0*/  BRA `(.L_x_18831) ;  /* 0x00000000000c7947 */ /* 0x000fec0003800000 */
.L_x_18830:
[----:B-----5:R-:W-:-:S05]  /*0ec0*/  HADD2.F32 R160, -RZ, R13.H1_H1 ;  /* 0x3000000dffa07230 */ /* 0x020fca0000004100 */
[----:B------:R-:W-:-:S04]  /*0ed0*/  FADD.FTZ R167, R160, R167 ;  /* 0x000000a7a0a77221 */ /* 0x000fc80000010000 */
[----:B------:R-:W-:-:S07]  /*0ee0*/  @P1 FADD.FTZ R167, R11, R167 ;  /* 0x000000a70ba71221 */ /* 0x000fce0000010000 */
.L_x_18831:
[----:B------:R-:W-:Y:S01]  /*0ef0*/  HADD2.F32 R160, -RZ, R174.H0_H0 ;  /* 0x200000aeffa07230 */ /* 0x000fe20000004100 */
[----:B------:R-:W-:Y:S06]  /*0f00*/  @P2 BRA `(.L_x_18832) ;  /* 0x00000000000c2947 */ /* 0x000fec0003800000 */
[----:B------:R-:W-:Y:S05]  /*0f10*/  @!P1 BRA `(.L_x_18833) ;  /* 0x0000000000149947 */ /* 0x000fea0003800000 */
[----:B-----5:R-:W-:Y:S01]  /*0f20*/  FADD.FTZ R160, R4, R160 ;  /* 0x000000a004a07221 */ /* 0x020fe20000010000 */
[----:B------:R-:W-:Y:S06]  /*0f30*/  BRA `(.L_x_18833) ;  /* 0x00000000000c7947 */ /* 0x000fec0003800000 */
.L_x_18832:
[----:B-----5:R-:W-:-:S05]  /*0f40*/  HADD2.F32 R155, -RZ, R14.H0_H0 ;  /* 0x2000000eff9b7230 */ /* 0x020fca0000004100 */
[----:B------:R-:W-:-:S04]  /*0f50*/  FADD.FTZ R160, R155, R160 ;  /* 0x000000a09ba07221 */ /* 0x000fc80000010000 */
[----:B------:R-:W-:-:S07]  /*0f60*/  @P1 FADD.FTZ R160, R4, R160 ;  /* 0x000000a004a01221 */ /* 0x000fce0000010000 */
.L_x_18833:
[----:B------:R-:W-:Y:S01]  /*0f70*/  HADD2.F32 R161, -RZ, R174.H1_H1 ;  /* 0x300000aeffa17230 */ /* 0x000fe20000004100 */
[----:B------:R-:W-:Y:S06]  /*0f80*/  @P2 BRA `(.L_x_18834) ;  /* 0x00000000000c2947 */ /* 0x000fec0003800000 */
[----:B------:R-:W-:Y:S05]  /*0f90*/  @!P1 BRA `(.L_x_18835) ;  /* 0x0000000000149947 */ /* 0x000fea0003800000 */
[----:B-----5:R-:W-:Y:S01]  /*0fa0*/  FADD.FTZ R161, R5, R161 ;  /* 0x000000a105a17221 */ /* 0x020fe20000010000 */
[----:B------:R-:W-:Y:S06]  /*0fb0*/  BRA `(.L_x_18835) ;  /* 0x00000000000c7947 */ /* 0x000fec0003800000 */
.L_x_18834:
[----:B-----5:R-:W-:-:S05]  /*0fc0*/  HADD2.F32 R162, -RZ, R14.H1_H1 ;  /* 0x3000000effa27230 */ /* 0x020fca0000004100 */
[----:B------:R-:W-:-:S04]  /*0fd0*/  FADD.FTZ R161, R162, R161 ;  /* 0x000000a1a2a17221 */ /* 0x000fc80000010000 */
[----:B------:R-:W-:-:S07]  /*0fe0*/  @P1 FADD.FTZ R161, R5, R161 ;  /* 0x000000a105a11221 */ /* 0x000fce0000010000 */
.L_x_18835:
[----:B------:R-:W-:Y:S01]  /*0ff0*/  HADD2.F32 R162, -RZ, R175.H0_H0 ;  /* 0x200000afffa27230 */ /* 0x000fe20000004100 */
[----:B------:R-:W-:Y:S06]  /*1000*/  @P2 BRA `(.L_x_18836) ;  /* 0x00000000000c2947 */ /* 0x000fec0003800000 */
[----:B------:R-:W-:Y:S05]  /*1010*/  @!P1 BRA `(.L_x_18837) ;  /* 0x0000000000149947 */ /* 0x000fea0003800000 */
[----:B-----5:R-:W-:Y:S01]  /*1020*/  FADD.FTZ R162, R6, R162 ;  /* 0x000000a206a27221 */ /* 0x020fe20000010000 */
[----:B------:R-:W-:Y:S06]  /*1030*/  BRA `(.L_x_18837) ;  /* 0x00000000000c7947 */ /* 0x000fec0003800000 */
.L_x_18836:
[----:B-----5:R-:W-:-:S05]  /*1040*/  HADD2.F32 R155, -RZ, R15.H0_H0 ;  /* 0x2000000fff9b7230 */ /* 0x020fca0000004100 */
[----:B------:R-:W-:-:S04]  /*1050*/  FADD.FTZ R162, R155, R162 ;  /* 0x000000a29ba27221 */ /* 0x000fc80000010000 */
[----:B------:R-:W-:-:S07]  /*1060*/  @P1 FADD.FTZ R162, R6, R162 ;  /* 0x000000a206a21221 */ /* 0x000fce0000010000 */
.L_x_18837:
[----:B------:R-:W-:Y:S01]  /*1070*/  HADD2.F32 R163, -RZ, R175.H1_H1 ;  /* 0x300000afffa37230 */ /* 0x000fe20000004100 */
[----:B------:R-:W-:Y:S06]  /*1080*/  @P2 BRA `(.L_x_18838) ;  /* 0x00000000000c2947 */ /* 0x000fec0003800000 */
[----:B------:R-:W-:Y:S05]  /*1090*/  @!P1 BRA `(.L_x_18839) ;  /* 0x0000000000149947 */ /* 0x000fea0003800000 */
[----:B-----5:R-:W-:Y:S01]  /*10a0*/  FADD.FTZ R163, R7, R163 ;  /* 0x000000a307a37221 */ /* 0x020fe20000010000 */
[----:B------:R-:W-:Y:S06]  /*10b0*/  BRA `(.L_x_18839) ;  /* 0x00000000000c7947 */ /* 0x000fec0003800000 */
.L_x_18838:
[----:B-----5:R-:W-:-:S05]  /*10c0*/  HADD2.F32 R168, -RZ, R15.H1_H1 ;  /* 0x3000000fffa87230 */ /* 0x020fca0000004100 */
[----:B------:R-:W-:-:S04]  /*10d0*/  FADD.FTZ R163, R168, R163 ;  /* 0x000000a3a8a37221 */ /* 0x000fc80000010000 */
[----:B------:R-:W-:-:S07]  /*10e0*/  @P1 FADD.FTZ R163, R7, R163 ;  /* 0x000000a307a31221 */ /* 0x000fce0000010000 */
.L_x_18839:
[C---:B------:R-:W-:Y:S02]  /*10f0*/  LEA R170, P4, R158.reuse, UR10, 0x5 ;  /* 0x0000000a9eaa7c11 */ /* 0x040fe4000f8828ff */
[----:B------:R-:W-:Y:S02]  /*1100*/  IADD3 R157, R159, 0x100, RZ ;  /* 0x000001009f9d7810 */ /* 0x000fe40007ffe0ff */
        /* <DEDUP_REMOVED lines=17> */
.L_x_18840:
[----:B-----5:R-:W-:-:S05]  /*1220*/  HADD2.F32 R155, -RZ, R12.H0_H0 ;  /* 0x2000000cff9b7230 */ /* 0x020fca0000004100 */
[----:B------:R-:W-:-:S04]  /*1230*/  FADD.FTZ R168, R155, R168 ;  /* 0x000000a89ba87221 */ /* 0x000fc80000010000 */
[----:B------:R-:W-:-:S07]  /*1240*/  @P1 FADD.FTZ R168, R8, R168 ;  /* 0x000000a808a81221 */ /* 0x000fce0000010000 */
.L_x_18841:
[----:B------:R-:W-:Y:S01]  /*1250*/  HADD2.F32 R169, -RZ, R180.H1_H1 ;  /* 0x300000b4ffa97230 */ /* 0x000fe20000004100 */
[----:B------:R-:W-:Y:S06]  /*1260*/  @P2 BRA `(.L_x_18842) ;  /* 0x00000000000c2947 */ /* 0x000fec0003800000 */
[----:B------:R-:W-:Y:S05]  /*1270*/  @!P1 BRA `(.L_x_18843) ;  /* 0x0000000000149947 */ /* 0x000fea0003800000 */
[----:B-----5:R-:W-:Y:S01]  /*1280*/  FADD.FTZ R169, R9, R169 ;  /* 0x000000a909a97221 */ /* 0x020fe20000010000 */
[----:B------:R-:W-:Y:S06]  /*1290*/  BRA `(.L_x_18843) ;  /* 0x00000000000c7947 */ /* 0x000fec0003800000 */
.L_x_18842:
[----:B-----5:R-:W-:-:S05]  /*12a0*/  HADD2.F32 R170, -RZ, R12.H1_H1 ;  /* 0x3000000cffaa7230 */ /* 0x020fca0000004100 */
[----:B------:R-:W-:-:S04]  /*12b0*/  FADD.FTZ R169, R170, R169 ;  /* 0x000000a9aaa97221 */ /* 0x000fc80000010000 */
[----:B------:R-:W-:-:S07]  /*12c0*/  @P1 FADD.FTZ R169, R9, R169 ;  /* 0x000000a909a91221 */ /* 0x000fce0000010000 */
.L_x_18843:
[----:B------:R-:W-:Y:S01]  /*12d0*/  HADD2.F32 R170, -RZ, R181.H0_H0 ;  /* 0x200000b5ffaa7230 */ /* 0x000fe20000004100 */
[----:B------:R-:W-:Y:S06]  /*12e0*/  @P2 BRA `(.L_x_18844) ;  /* 0x00000000000c2947 */ /* 0x000fec0003800000 */
[----:B------:R-:W-:Y:S05]  /*12f0*/  @!P1 BRA `(.L_x_18845) ;  /* 0x0000000000149947 */ /* 0x000fea0003800000 */
[----:B-----5:R-:W-:Y:S01]  /*1300*/  FADD.FTZ R170, R10, R170 ;  /* 0x000000aa0aaa7221 */ /* 0x020fe20000010000 */
[----:B------:R-:W-:Y:S06]  /*1310*/  BRA `(.L_x_18845) ;  /* 0x00000000000c7947 */ /* 0x000fec0003800000 */
.L_x_18844:
[----:B-----5:R-:W-:-:S05]  /*1320*/  HADD2.F32 R155, -RZ, R13.H0_H0 ;  /* 0x2000000dff9b7230 */ /* 0x020fca0000004100 */
[----:B------:R-:W-:-:S04]  /*1330*/  FADD.FTZ R170, R155, R170 ;  /* 0x000000aa9baa7221 */ /* 0x000fc80000010000 */
[----:B------:R-:W-:-:S07]  /*1340*/  @P1 FADD.FTZ R170, R10, R170 ;  /* 0x000000aa0aaa1221 */ /* 0x000fce0000010000 */
.L_x_18845:
[----:B------:R-:W-:Y:S01]  /*1350*/  HADD2.F32 R171, -RZ, R181.H1_H1 ;  /* 0x300000b5ffab7230 */ /* 0x000fe20000004100 */
[----:B------:R-:W-:Y:S06]  /*1360*/  @P2 BRA `(.L_x_18846) ;  /* 0x00000000000c2947 */ /* 0x000fec0003800000 */
[----:B------:R-:W-:Y:S05]  /*1370*/  @!P1 BRA `(.L_x_18847) ;  /* 0x0000000000149947 */ /* 0x000fea0003800000 */
[----:B-----5:R-:W-:Y:S01]  /*1380*/  FADD.FTZ R171, R11, R171 ;  /* 0x000000ab0bab7221 */ /* 0x020fe20000010000 */
[----:B------:R-:W-:Y:S06]  /*1390*/  BRA `(.L_x_18847) ;  /* 0x00000000000c7947 */ /* 0x000fec0003800000 */
.L_x_18846:
[----:B-----5:R-:W-:-:S05]  /*13a0*/  HADD2.F32 R172, -RZ, R13.H1_H1 ;  /* 0x3000000dffac7230 */ /* 0x020fca0000004100 */
[----:B------:R-:W-:-:S04]  /*13b0*/  FADD.FTZ R171, R172, R171 ;  /* 0x000000abacab7221 */ /* 0x000fc80000010000 */
[----:B------:R-:W-:-:S07]  /*13c0*/  @P1 FADD.FTZ R171, R11, R171 ;  /* 0x000000ab0bab1221 */ /* 0x000fce0000010000 */
.L_x_18847:
[----:B------:R-:W-:Y:S01]  /*13d0*/  HADD2.F32 R172, -RZ, R182.H0_H0 ;  /* 0x200000b6ffac7230 */ /* 0x000fe20000004100 */
[----:B------:R-:W-:Y:S06]  /*13e0*/  @P2 BRA `(.L_x_18848) ;  /* 0x00000000000c2947 */ /* 0x000fec0003800000 */
[----:B------:R-:W-:Y:S05]  /*13f0*/  @!P1 BRA `(.L_x_18849) ;  /* 0x0000000000149947 */ /* 0x000fea0003800000 */
[----:B-----5:R-:W-:Y:S01]  /*1400*/  FADD.FTZ R172, R4, R172 ;  /* 0x000000ac04ac7221 */ /* 0x020fe20000010000 */
[----:B------:R-:W-:Y:S06]  /*1410*/  BRA `(.L_x_18849) ;  /* 0x00000000000c7947 */ /* 0x000fec0003800000 */
.L_x_18848:
[----:B-----5:R-:W-:-:S05]  /*1420*/  HADD2.F32 R155, -RZ, R14.H0_H0 ;  /* 0x2000000eff9b7230 */ /* 0x020fca0000004100 */
[----:B------:R-:W-:-:S04]  /*1430*/  FADD.FTZ R172, R155, R172 ;  /* 0x000000ac9bac7221 */ /* 0x000fc80000010000 */
[----:B------:R-:W-:-:S07]  /*1440*/  @P1 FADD.FTZ R172, R4, R172 ;  /* 0x000000ac04ac1221 */ /* 0x000fce0000010000 */
.L_x_18849:
[----:B------:R-:W-:Y:S01]  /*1450*/  HADD2.F32 R173, -RZ, R182.H1_H1 ;  /* 0x300000b6ffad7230 */ /* 0x000fe20000004100 */
[----:B------:R-:W-:Y:S06]  /*1460*/  @P2 BRA `(.L_x_18850) ;  /* 0x00000000000c2947 */ /* 0x000fec0003800000 */
[----:B------:R-:W-:Y:S05]  /*1470*/  @!P1 BRA `(.L_x_18851) ;  /* 0x0000000000149947 */ /* 0x000fea0003800000 */
[----:B-----5:R-:W-:Y:S01]  /*1480*/  FADD.FTZ R173, R5, R173 ;  /* 0x000000ad05ad7221 */ /* 0x020fe20000010000 */
[----:B------:R-:W-:Y:S06]  /*1490*/  BRA `(.L_x_18851) ;  /* 0x00000000000c7947 */ /* 0x000fec0003800000 */
.L_x_18850:
[----:B-----5:R-:W-:-:S05]  /*14a0*/  HADD2.F32 R174, -RZ, R14.H1_H1 ;  /* 0x3000000effae7230 */ /* 0x020fca0000004100 */
[----:B------:R-:W-:-:S04]  /*14b0*/  FADD.FTZ R173, R174, R173 ;  /* 0x000000adaead7221 */ /* 0x000fc80000010000 */
[----:B------:R-:W-:-:S07]  /*14c0*/  @P1 FADD.FTZ R173, R5, R173 ;  /* 0x000000ad05ad1221 */ /* 0x000fce0000010000 */
.L_x_18851:
[----:B------:R-:W-:Y:S01]  /*14d0*/  HADD2.F32 R174, -RZ, R183.H0_H0 ;  /* 0x200000b7ffae7230 */ /* 0x000fe20000004100 */
[----:B------:R-:W-:Y:S06]  /*14e0*/  @P2 BRA `(.L_x_18852) ;  /* 0x00000000000c2947 */ /* 0x000fec0003800000 */
[----:B------:R-:W-:Y:S05]  /*14f0*/  @!P1 BRA `(.L_x_18853) ;  /* 0x0000000000149947 */ /* 0x000fea0003800000 */
[----:B-----5:R-:W-:Y:S01]  /*1500*/  FADD.FTZ R174, R6, R174 ;  /* 0x000000ae06ae7221 */ /* 0x020fe20000010000 */
[----:B------:R-:W-:Y:S06]  /*1510*/  BRA `(.L_x_18853) ;  /* 0x00000000000c7947 */ /* 0x000fec0003800000 */
.L_x_18852:
[----:B-----5:R-:W-:-:S05]  /*1520*/  HADD2.F32 R155, -RZ, R15.H0_H0 ;  /* 0x2000000fff9b7230 */ /* 0x020fca0000004100 */
[----:B------:R-:W-:-:S04]  /*1530*/  FADD.FTZ R174, R155, R174 ;  /* 0x000000ae9bae7221 */ /* 0x000fc80000010000 */
[----:B------:R-:W-:-:S07]  /*1540*/  @P1 FADD.FTZ R174, R6, R174 ;  /* 0x000000ae06ae1221 */ /* 0x000fce0000010000 */
.L_x_18853:
[----:B------:R-:W-:Y:S01]  /*1550*/  HADD2.F32 R175, -RZ, R183.H1_H1 ;  /* 0x300000b7ffaf7230 */ /* 0x000fe20000004100 */
[----:B------:R-:W-:Y:S06]  /*1560*/  @P2 BRA `(.L_x_18854) ;  /* 0x00000000000c2947 */ /* 0x000fec0003800000 */
[----:B------:R-:W-:Y:S05]  /*1570*/  @!P1 BRA `(.L_x_18855) ;  /* 0x0000000000149947 */ /* 0x000fea0003800000 */
[----:B-----5:R-:W-:Y:S01]  /*1580*/  FADD.FTZ R175, R7, R175 ;  /* 0x000000af07af7221 */ /* 0x020fe20000010000 */
[----:B------:R-:W-:Y:S06]  /*1590*/  BRA `(.L_x_18855) ;  /* 0x00000000000c7947 */ /* 0x000fec0003800000 */
.L_x_18854:
[----:B-----5:R-:W-:-:S05]  /*15a0*/  HADD2.F32 R178, -RZ, R15.H1_H1 ;  /* 0x3000000fffb27230 */ /* 0x020fca0000004100 */
[----:B------:R-:W-:-:S04]  /*15b0*/  FADD.FTZ R175, R178, R175 ;  /* 0x000000afb2af7221 */ /* 0x000fc80000010000 */
[----:B------:R-:W-:-:S07]  /*15c0*/  @P1 FADD.FTZ R175, R7, R175 ;  /* 0x000000af07af1221 */ /* 0x000fce0000010000 */
.L_x_18855:
        /* <DEDUP_REMOVED lines=19> */
.L_x_18856:
[----:B-----5:R-:W-:-:S05]  /*1700*/  HADD2.F32 R181, -RZ, R12.H0_H0 ;  /* 0x2000000cffb57230 */ /* 0x020fca0000004100 */
[----:B------:R-:W-:-:S04]  /*1710*/  FADD.FTZ R180, R181, R180 ;  /* 0x000000b4b5b47221 */ /* 0x000fc80000010000 */
[----:B------:R-:W-:-:S07]  /*1720*/  @P1 FADD.FTZ R180, R8, R180 ;  /* 0x000000b408b41221 */ /* 0x000fce0000010000 */
.L_x_18857:
[----:B------:R-:W-:Y:S01]  /*1730*/  HADD2.F32 R181, -RZ, R176.H1_H1 ;  /* 0x300000b0ffb57230 */ /* 0x000fe20000004100 */
[----:B------:R-:W-:Y:S06]  /*1740*/  @P2 BRA `(.L_x_18858) ;  /* 0x00000000000c2947 */ /* 0x000fec0003800000 */
[----:B------:R-:W-:Y:S05]  /*1750*/  @!P1 BRA `(.L_x_18859) ;  /* 0x0000000000149947 */ /* 0x000fea0003800000 */
[----:B-----5:R-:W-:Y:S01]  /*1760*/  FADD.FTZ R181, R9, R181 ;  /* 0x000000b509b57221 */ /* 0x020fe20000010000 */
[----:B------:R-:W-:Y:S06]  /*1770*/  BRA `(.L_x_18859) ;  /* 0x00000000000c7947 */ /* 0x000fec0003800000 */
.L_x_18858:
[----:B-----5:R-:W-:-:S05]  /*1780*/  HADD2.F32 R176, -RZ, R12.H1_H1 ;  /* 0x3000000cffb07230 */ /* 0x020fca0000004100 */
[----:B------:R-:W-:-:S04]  /*1790*/  FADD.FTZ R181, R176, R181 ;  /* 0x000000b5b0b57221 */ /* 0x000fc80000010000 */
[----:B------:R-:W-:-:S07]  /*17a0*/  @P1 FADD.FTZ R181, R9, R181 ;  /* 0x000000b509b51221 */ /* 0x000fce0000010000 */
.L_x_18859:
[----:B------:R-:W-:Y:S01]  /*17b0*/  HADD2.F32 R182, -RZ, R177.H0_H0 ;  /* 0x200000b1ffb67230 */ /* 0x000fe20000004100 */
[----:B------:R-:W-:Y:S06]  /*17c0*/  @P2 BRA `(.L_x_18860) ;  /* 0x00000000000c2947 */ /* 0x000fec0003800000 */
[----:B------:R-:W-:Y:S05]  /*17d0*/  @!P1 BRA `(.L_x_18861) ;  /* 0x0000000000149947 */ /* 0x000fea0003800000 */
[----:B-----5:R-:W-:Y:S01]  /*17e0*/  FADD.FTZ R182, R10, R182 ;  /* 0x000000b60ab67221 */ /* 0x020fe20000010000 */
[----:B------:R-:W-:Y:S06]  /*17f0*/  BRA `(.L_x_18861) ;  /* 0x00000000000c7947 */ /* 0x000fec0003800000 */
.L_x_18860:
[----:B-----5:R-:W-:-:S05]  /*1800*/  HADD2.F32 R183, -RZ, R13.H0_H0 ;  /* 0x2000000dffb77230 */ /* 0x020fca0000004100 */
[----:B------:R-:W-:-:S04]  /*1810*/  FADD.FTZ R182, R183, R182 ;  /* 0x000000b6b7b67221 */ /* 0x000fc80000010000 */
[----:B------:R-:W-:-:S07]  /*1820*/  @P1 FADD.FTZ R182, R10, R182 ;  /* 0x000000b60ab61221 */ /* 0x000fce0000010000 */
.L_x_18861:
[----:B------:R-:W-:Y:S01]  /*1830*/  HADD2.F32 R183, -RZ, R177.H1_H1 ;  /* 0x300000b1ffb77230 */ /* 0x000fe20000004100 */
[----:B------:R-:W-:Y:S06]  /*1840*/  @P2 BRA `(.L_x_18862) ;  /* 0x00000000000c2947 */ /* 0x000fec0003800000 */
[----:B------:R-:W-:Y:S05]  /*1850*/  @!P1 BRA `(.L_x_18863) ;  /* 0x0000000000149947 */ /* 0x000fea0003800000 */
[----:B-----5:R-:W-:Y:S01]  /*1860*/  FADD.FTZ R183, R11, R183 ;  /* 0x000000b70bb77221 */ /* 0x020fe20000010000 */
[----:B------:R-:W-:Y:S06]  /*1870*/  BRA `(.L_x_18863) ;  /* 0x00000000000c7947 */ /* 0x000fec0003800000 */
.L_x_18862:
[----:B-----5:R-:W-:-:S05]  /*1880*/  HADD2.F32 R176, -RZ, R13.H1_H1 ;  /* 0x3000000dffb07230 */ /* 0x020fca0000004100 */
[----:B------:R-:W-:-:S04]  /*1890*/  FADD.FTZ R183, R176, R183 ;  /* 0x000000b7b0b77221 */ /* 0x000fc80000010000 */
[----:B------:R-:W-:-:S07]  /*18a0*/  @P1 FADD.FTZ R183, R11, R183 ;  /* 0x000000b70bb71221 */ /* 0x000fce0000010000 */
.L_x_18863:
[----:B------:R-:W-:Y:S01]  /*18b0*/  HADD2.F32 R176, -RZ, R178.H0_H0 ;  /* 0x200000b2ffb07230 */ /* 0x000fe20000004100 */
[----:B------:R-:W-:Y:S06]  /*18c0*/  @P2 BRA `(.L_x_18864) ;  /* 0x00000000000c2947 */ /* 0x000fec0003800000 */
[----:B------:R-:W-:Y:S05]  /*18d0*/  @!P1 BRA `(.L_x_18865) ;  /* 0x0000000000149947 */ /* 0x000fea0003800000 */
[----:B-----5:R-:W-:Y:S01]  /*18e0*/  FADD.FTZ R176, R4, R176 ;  /* 0x000000b004b07221 */ /* 0x020fe20000010000 */
[----:B------:R-:W-:Y:S06]  /*18f0*/  BRA `(.L_x_18865) ;  /* 0x00000000000c7947 */ /* 0x000fec0003800000 */
.L_x_18864:
[----:B-----5:R-:W-:-:S05]  /*1900*/  HADD2.F32 R177, -RZ, R14.H0_H0 ;  /* 0x2000000effb17230 */ /* 0x020fca0000004100 */
[----:B------:R-:W-:-:S04]  /*1910*/  FADD.FTZ R176, R177, R176 ;  /* 0x000000b0b1b07221 */ /* 0x000fc80000010000 */
[----:B------:R-:W-:-:S07]  /*1920*/  @P1 FADD.FTZ R176, R4, R176 ;  /* 0x000000b004b01221 */ /* 0x000fce0000010000 */
.L_x_18865:
[----:B------:R-:W-:Y:S01]  /*1930*/  HADD2.F32 R177, -RZ, R178.H1_H1 ;  /* 0x300000b2ffb17230 */ /* 0x000fe20000004100 */
[----:B------:R-:W-:Y:S06]  /*1940*/  @P2 BRA `(.L_x_18866) ;  /* 0x00000000000c2947 */ /* 0x000fec0003800000 */
[----:B------:R-:W-:Y:S05]  /*1950*/  @!P1 BRA `(.L_x_18867) ;  /* 0x0000000000149947 */ /* 0x000fea0003800000 */
[----:B-----5:R-:W-:Y:S01]  /*1960*/  FADD.FTZ R177, R5, R177 ;  /* 0x000000b105b17221 */ /* 0x020fe20000010000 */
[----:B------:R-:W-:Y:S06]  /*1970*/  BRA `(.L_x_18867) ;  /* 0x00000000000c7947 */ /* 0x000fec0003800000 */
.L_x_18866:
[----:B-----5:R-:W-:-:S05]  /*1980*/  HADD2.F32 R178, -RZ, R14.H1_H1 ;  /* 0x3000000effb27230 */ /* 0x020fca0000004100 */
[----:B------:R-:W-:-:S04]  /*1990*/  FADD.FTZ R177, R178, R177 ;  /* 0x000000b1b2b17221 */ /* 0x000fc80000010000 */
[----:B------:R-:W-:-:S07]  /*19a0*/  @P1 FADD.FTZ R177, R5, R177 ;  /* 0x000000b105b11221 */ /* 0x000fce0000010000 */
.L_x_18867:
[----:B------:R-:W-:Y:S01]  /*19b0*/  HADD2.F32 R178, -RZ, R179.H0_H0 ;  /* 0x200000b3ffb27230 */ /* 0x000fe20000004100 */
[----:B------:R-:W-:Y:S06]  /*19c0*/  @P2 BRA `(.L_x_18868) ;  /* 0x00000000000c2947 */ /* 0x000fec0003800000 */
[----:B------:R-:W-:Y:S05]  /*19d0*/  @!P1 BRA `(.L_x_18869) ;  /* 0x0000000000149947 */ /* 0x000fea0003800000 */
[----:B-----5:R-:W-:Y:S01]  /*19e0*/  FADD.FTZ R178, R6, R178 ;  /* 0x000000b206b27221 */ /* 0x020fe20000010000 */
[----:B------:R-:W-:Y:S06]  /*19f0*/  BRA `(.L_x_18869) ;  /* 0x00000000000c7947 */ /* 0x000fec0003800000 */
.L_x_18868:
[----:B-----5:R-:W-:-:S05]  /*1a00*/  HADD2.F32 R185, -RZ, R15.H0_H0 ;  /* 0x2000000fffb97230 */ /* 0x020fca0000004100 */
[----:B------:R-:W-:-:S04]  /*1a10*/  FADD.FTZ R178, R185, R178 ;  /* 0x000000b2b9b27221 */ /* 0x000fc80000010000 */
[----:B------:R-:W-:-:S07]  /*1a20*/  @P1 FADD.FTZ R178, R6, R178 ;  /* 0x000000b206b21221 */ /* 0x000fce0000010000 */
.L_x_18869:
[----:B------:R-:W-:Y:S01]  /*1a30*/  HADD2.F32 R179, -RZ, R179.H1_H1 ;  /* 0x300000b3ffb37230 */ /* 0x000fe20000004100 */
[----:B------:R-:W-:Y:S06]  /*1a40*/  @P2 BRA `(.L_x_18870) ;  /* 0x00000000000c2947 */ /* 0x000fec0003800000 */
[----:B------:R-:W-:Y:S05]  /*1a50*/  @!P1 BRA `(.L_x_18871) ;  /* 0x0000000000149947 */ /* 0x000fea0003800000 */
[----:B-----5:R-:W-:Y:S01]  /*1a60*/  FADD.FTZ R179, R7, R179 ;  /* 0x000000b307b37221 */ /* 0x020fe20000010000 */
[----:B------:R-:W-:Y:S06]  /*1a70*/  BRA `(.L_x_18871) ;  /* 0x00000000000c7947 */ /* 0x000fec0003800000 */
.L_x_18870:
[----:B-----5:R-:W-:-:S05]  /*1a80*/  HADD2.F32 R184, -RZ, R15.H1_H1 ;  /* 0x3000000fffb87230 */ /* 0x020fca0000004100 */
[----:B------:R-:W-:-:S04]  /*1a90*/  FADD.FTZ R179, R184, R179 ;  /* 0x000000b3b8b37221 */ /* 0x000fc80000010000 */
[----:B------:R-:W-:-:S07]  /*1aa0*/  @P1 FADD.FTZ R179, R7, R179 ;  /* 0x000000b307b31221 */ /* 0x000fce0000010000 */
.L_x_18871:
[----:B------:R-:W-:Y:S01]  /*1ab0*/  FADD.FTZ R184, RZ, R144 ;  /* 0x00000090ffb87221 */ /* 0x000fe20000010000 */
[----:B------:R-:W0:Y:S01]  /*1ac0*/  S2R R188, SR_TID.X ;  /* 0x0000000000bc7919 */ /* 0x000e220000002100 */
[C---:B------:R-:W-:Y:S01]  /*1ad0*/  LEA R186, P1, R155.reuse, UR10, 0x5 ;  /* 0x0000000a9bba7c11 */ /* 0x040fe2000f8228ff */
        /* <DEDUP_REMOVED lines=124> */
.L_x_18884:
        /* <DEDUP_REMOVED lines=104> */
[----:B------:R-:W-:Y:S01]  /*2920*/  FADD.FTZ R186, -R186, R179 ;  /* 0x000000b3baba7221 */ /* 0x000fe20000010100 */
[C---:B------:R-:W-:Y:S01]  /*2930*/  FMUL.FTZ R151, R185.reuse, R150 ;  /* 0x00000096b9977220 */ /* 0x040fe20000410000 */
[C---:B------:R-:W-:Y:S01]  /*2940*/  FMUL.FTZ R196, R185.reuse, R196 ;  /* 0x000000c4b9c47220 */ /* 0x040fe20000410000 */
[C---:B------:R-:W-:Y:S01]  /*2950*/  FMUL.FTZ R179, R185.reuse, R192 ;  /* 0x000000c0b9b37220 */ /* 0x040fe20000410000 */
[----:B------:R-:W-:Y:S01]  /*2960*/  FMUL.FTZ R194, R185, R194 ;  /* 0x000000c2b9c27220 */ /* 0x000fe20000410000 */
[----:B------:R1:W-:Y:S01]  /*2970*/  @!P2 STG.E desc[UR4][R146.64], R193 ;  /* 0x000000c19200a986 */ /* 0x0003e2000c101904 */
[----:B------:R-:W-:Y:S01]  /*2980*/  F2FP.F16.F32.PACK_AB R144, R145, R144 ;  /* 0x000000909190723e */ /* 0x000fe200000000ff */
[----:B------:R-:W-:Y:S01]  /*2990*/  FFMA.FTZ R149, R74, R151, R138 ;  /* 0x000000974a957223 */ /* 0x000fe2000001008a */
[----:B------:R-:W-:Y:S01]  /*29a0*/  FFMA.FTZ R150, R75, R196, R139 ;  /* 0x000000c44b967223 */ /* 0x000fe2000001008b */
[----:B------:R-:W-:Y:S01]  /*29b0*/  FFMA.FTZ R145, R78, R179, R142 ;  /* 0x000000b34e917223 */ /* 0x000fe2000001008e */
[----:B------:R-:W-:Y:S01]  /*29c0*/  FFMA.FTZ R0, R79, R194, R143 ;  /* 0x000000c24f007223 */ /* 0x000fe2000001008f */
[----:B------:R-:W-:Y:S01]  /*29d0*/  SHF.R.U32.HI R162, RZ, 0x1c, R159 ;  /* 0x0000001cffa27819 */ /* 0x000fe2000001169f */
[----:B0-----:R-:W-:Y:S01]  /*29e0*/  @!P2 IMAD.WIDE R160, R152, 0x4, R160 ;  /* 0x0000000498a0a825 */ /* 0x001fe200078e02a0 */
[----:B------:R-:W-:-:S03]  /*29f0*/  IADD3 R148, P4, R195, UR14, RZ ;  /* 0x0000000ec3947c10 */ /* 0x000fc6000ff9e0ff */
[C---:B------:R-:W-:Y:S01]  /*2a00*/  FMUL.FTZ R189, R185.reuse, R166 ;  /* 0x000000a6b9bd7220 */ /* 0x040fe20000410000 */
[----:B------:R-:W-:Y:S01]  /*2a10*/  F2FP.F16.F32.PACK_AB R145, R0, R145 ;  /* 0x000000910091723e */ /* 0x000fe200000000ff */
[----:B------:R-:W-:Y:S01]  /*2a20*/  FMUL.FTZ R200, R185, R200 ;  /* 0x000000c8b9c87220 */ /* 0x000fe20000410000 */
[----:B-1----:R-:W-:Y:S01]  /*2a30*/  FFMA.FTZ R146, R72, R181, R136 ;  /* 0x000000b548927223 */ /* 0x002fe20000010088 */
[----:B------:R-:W-:Y:S01]  /*2a40*/  FFMA.FTZ R147, R73, R184, R137 ;  /* 0x000000b849937223 */ /* 0x000fe20000010089 */
[C---:B------:R-:W-:Y:S01]  /*2a50*/  FMUL.FTZ R183, R185.reuse, R164 ;  /* 0x000000a4b9b77220 */ /* 0x040fe20000410000 */
[C---:B------:R-:W-:Y:S01]  /*2a60*/  FMUL.FTZ R198, R185.reuse, R198 ;  /* 0x000000c6b9c67220 */ /* 0x040fe20000410000 */
[----:B------:R0:W-:Y:S01]  /*2a70*/  @!P2 STG.E desc[UR4][R160.64], R185 ;  /* 0x000000b9a000a986 */ /* 0x0001e2000c101904 */
[----:B------:R-:W-:Y:S01]  /*2a80*/  FMUL.FTZ R167, R185, R178 ;  /* 0x000000b2b9a77220 */ /* 0x000fe20000410000 */
[----:B------:R-:W-:Y:S01]  /*2a90*/  F2FP.F16.F32.PACK_AB R146, R147, R146 ;  /* 0x000000929392723e */ /* 0x000fe200000000ff */
[----:B------:R-:W-:Y:S01]  /*2aa0*/  FFMA.FTZ R163, R44, R163, R108 ;  /* 0x000000a32ca37223 */ /* 0x000fe2000001006c */
[----:B------:R-:W-:Y:S01]  /*2ab0*/  F2FP.F16.F32.PACK_AB R147, R150, R149 ;  /* 0x000000959693723e */ /* 0x000fe200000000ff */
[----:B------:R-:W-:Y:S01]  /*2ac0*/  FFMA.FTZ R190, R45, R190, R109 ;  /* 0x000000be2dbe7223 */ /* 0x000fe2000001006d */
[----:B------:R-:W-:Y:S01]  /*2ad0*/  IADD3.X R149, R162, UR15, RZ, P4, !PT ;  /* 0x0000000fa2957c10 */ /* 0x000fe2000a7fe4ff */
[C---:B------:R-:W-:Y:S01]  /*2ae0*/  FMUL.FTZ R191, R185.reuse, R202 ;  /* 0x000000cab9bf7220 */ /* 0x040fe20000410000 */
[----:B------:R-:W-:Y:S01]  /*2af0*/  FMUL.FTZ R204, R185, R204 ;  /* 0x000000ccb9cc7220 */ /* 0x000fe20000410000 */
[----:B------:R-:W-:Y:S01]  /*2b00*/  FFMA.FTZ R178, R68, R183, R132 ;  /* 0x000000b744b27223 */ /* 0x000fe20000010084 */
[----:B------:R-:W-:Y:S01]  /*2b10*/  FFMA.FTZ R187, R69, R198, R133 ;  /* 0x000000c645bb7223 */ /* 0x000fe20000010085 */
[----:B------:R1:W-:Y:S01]  /*2b20*/  STG.E.128 desc[UR4][R148.64], R144 ;  /* 0x0000009094007986 */ /* 0x0003e2000c101d04 */
[----:B0-----:R-:W-:Y:S01]  /*2b30*/  FFMA.FTZ R160, R70, R189, R134 ;  /* 0x000000bd46a07223 */ /* 0x001fe20000010086 */
[C---:B------:R-:W-:Y:S01]  /*2b40*/  FMUL.FTZ R193, R185.reuse, R206 ;  /* 0x000000ceb9c17220 */ /* 0x040fe20000410000 */
[C---:B------:R-:W-:Y:S01]  /*2b50*/  FMUL.FTZ R208, R185.reuse, R208 ;  /* 0x000000d0b9d07220 */ /* 0x040fe20000410000 */
[C---:B------:R-:W-:Y:S01]  /*2b60*/  FMUL.FTZ R159, R185.reuse, R182 ;  /* 0x000000b6b99f7220 */ /* 0x040fe20000410000 */
[----:B------:R-:W-:Y:S01]  /*2b70*/  SHF.L.U32 R182, R158, 0x4, RZ ;  /* 0x000000049eb67819 */ /* 0x000fe200000006ff */
        /* <DEDUP_REMOVED lines=8> */
[----:B------:R-:W-:Y:S01]  /*2c00*/  SHF.R.U32.HI R184, RZ, 0x1c, R158 ;  /* 0x0000001cffb87819 */ /* 0x000fe2000001169e */
[C---:B------:R-:W-:Y:S01]  /*2c10*/  FMUL.FTZ R171, R185.reuse, R212 ;  /* 0x000000d4b9ab7220 */ /* 0x040fe20000410000 */
[----:B------:R-:W-:Y:S01]  /*2c20*/  F2FP.F16.F32.PACK_AB R151, R196, R151 ;  /* 0x00000097c497723e */ /* 0x000fe200000000ff */
[----:B------:R-:W-:Y:S01]  /*2c30*/  FMUL.FTZ R172, R185, R214 ;  /* 0x000000d6b9ac7220 */ /* 0x000fe20000410000 */
[----:B-1----:R-:W-:Y:S01]  /*2c40*/  FFMA.FTZ R145, R71, R200, R135 ;  /* 0x000000c847917223 */ /* 0x002fe20000010087 */
[----:B------:R-:W-:Y:S01]  /*2c50*/  F2FP.F16.F32.PACK_AB R148, R190, R163 ;  /* 0x000000a3be94723e */ /* 0x000fe200000000ff */
[----:B------:R-:W-:Y:S01]  /*2c60*/  FFMA.FTZ R146, R64, R191, R128 ;  /* 0x000000bf40927223 */ /* 0x000fe20000010080 */
[----:B------:R-:W-:Y:S01]  /*2c70*/  FFMA.FTZ R147, R65, R204, R129 ;  /* 0x000000cc41937223 */ /* 0x000fe20000010081 */
[----:B------:R-:W-:Y:S01]  /*2c80*/  F2FP.F16.F32.PACK_AB R144, R187, R178 ;  /* 0x000000b2bb90723e */ /* 0x000fe200000000ff */
[----:B------:R-:W-:Y:S01]  /*2c90*/  FFMA.FTZ R163, R66, R193, R130 ;  /* 0x000000c142a37223 */ /* 0x000fe20000010082 */
[----:B------:R-:W-:Y:S01]  /*2ca0*/  F2FP.F16.F32.PACK_AB R145, R145, R160 ;  /* 0x000000a09191723e */ /* 0x000fe200000000ff */
[----:B------:R-:W-:Y:S01]  /*2cb0*/  FMUL.FTZ R173, R185, R216 ;  /* 0x000000d8b9ad7220 */ /* 0x000fe20000410000 */
[----:B------:R-:W-:Y:S01]  /*2cc0*/  IADD3 R160, P2, R195, UR16, RZ ;  /* 0x00000010c3a07c10 */ /* 0x000fe2000ff5e0ff */
[C---:B------:R-:W-:Y:S01]  /*2cd0*/  FMUL.FTZ R174, R185.reuse, R218 ;  /* 0x000000dab9ae7220 */ /* 0x040fe20000410000 */
[----:B------:R-:W-:Y:S01]  /*2ce0*/  IADD3 R178, P4, R182, UR14, RZ ;  /* 0x0000000eb6b27c10 */ /* 0x000fe2000ff9e0ff */
[----:B------:R-:W-:Y:S01]  /*2cf0*/  FMUL.FTZ R177, R185, R220 ;  /* 0x000000dcb9b17220 */ /* 0x000fe20000410000 */
[----:B------:R-:W-:Y:S01]  /*2d00*/  F2FP.F16.F32.PACK_AB R150, R181, R150 ;  /* 0x00000096b596723e */ /* 0x000fe200000000ff */
[----:B------:R-:W-:Y:S01]  /*2d10*/  FMUL.FTZ R176, R185, R222 ;  /* 0x000000deb9b07220 */ /* 0x000fe20000410000 */
[----:B------:R-:W-:Y:S01]  /*2d20*/  F2FP.F16.F32.PACK_AB R149, R194, R179 ;  /* 0x000000b3c295723e */ /* 0x000fe200000000ff */
[----:B------:R-:W-:Y:S01]  /*2d30*/  FFMA.FTZ R181, R33, R204, R97 ;  /* 0x000000cc21b57223 */ /* 0x000fe20000010061 */
[----:B------:R-:W-:Y:S01]  /*2d40*/  F2FP.F16.F32.PACK_AB R146, R147, R146 ;  /* 0x000000929392723e */ /* 0x000fe200000000ff */
[C---:B------:R-:W-:Y:S01]  /*2d50*/  FMUL.FTZ R175, R185.reuse, R168 ;  /* 0x000000a8b9af7220 */ /* 0x040fe20000410000 */
[----:B------:R-:W-:Y:S01]  /*2d60*/  IADD3.X R161, R162, UR17, RZ, P2, !PT ;  /* 0x00000011a2a17c10 */ /* 0x000fe200097fe4ff */
[----:B------:R-:W-:Y:S01]  /*2d70*/  FFMA.FTZ R162, R32, R191, R96 ;  /* 0x000000bf20a27223 */ /* 0x000fe20000010060 */
[----:B------:R-:W-:Y:S01]  /*2d80*/  F2FP.F16.F32.PACK_AB R147, R180, R163 ;  /* 0x000000a3b493723e */ /* 0x000fe200000000ff */
[----:B------:R-:W-:Y:S01]  /*2d90*/  FMUL.FTZ R170, R185, R210 ;  /* 0x000000d2b9aa7220 */ /* 0x000fe20000410000 */
[----:B------:R-:W-:Y:S01]  /*2da0*/  IADD3.X R179, R184, UR15, RZ, P4, !PT ;  /* 0x0000000fb8b37c10 */ /* 0x000fe2000a7fe4ff */
[----:B------:R0:W-:Y:S01]  /*2db0*/  STG.E.128 desc[UR4][R160.64], R148 ;  /* 0x00000094a0007986 */ /* 0x0001e2000c101d04 */
[----:B------:R-:W-:Y:S01]  /*2dc0*/  SHF.L.U32 R180, R157, 0x4, RZ ;  /* 0x000000049db47819 */ /* 0x000fe200000006ff */
[C---:B------:R-:W-:Y:S01]  /*2dd0*/  FMUL.FTZ R164, R185.reuse, R224 ;  /* 0x000000e0b9a47220 */ /* 0x040fe20000410000 */
[C---:B------:R-:W-:Y:S01]  /*2de0*/  FMUL.FTZ R0, R185.reuse, R226 ;  /* 0x000000e2b9007220 */ /* 0x040fe20000410000 */
[----:B------:R1:W-:Y:S01]  /*2df0*/  STG.E.128 desc[UR4][R178.64], R144 ;  /* 0x00000090b2007986 */ /* 0x0003e2000c101d04 */
        /* <DEDUP_REMOVED lines=9> */
[-C--:B------:R-:W-:Y:S01]  /*2e90*/  FFMA.FTZ R158, R60, R175.reuse, R124 ;  /* 0x000000af3c9e7223 */ /* 0x080fe2000001007c */
[----:B------:R-:W-:Y:S01]  /*2ea0*/  FFMA.FTZ R185, R61, R170, R125 ;  /* 0x000000aa3db97223 */ /* 0x000fe2000001007d */
[----:B------:R-:W-:Y:S01]  /*2eb0*/  F2FP.F16.F32.PACK_AB R162, R181, R162 ;  /* 0x000000a2b5a2723e */ /* 0x000fe200000000ff */
[----:B------:R-:W-:Y:S01]  /*2ec0*/  FFMA.FTZ R175, R28, R175, R92 ;  /* 0x000000af1caf7223 */ /* 0x000fe2000001005c */
[----:B0-----:R-:W-:Y:S01]  /*2ed0*/  FFMA.FTZ R148, R62, R171, R126 ;  /* 0x000000ab3e947223 */ /* 0x001fe2000001007e */
[----:B------:R-:W-:Y:S01]  /*2ee0*/  FFMA.FTZ R150, R58, R177, R122 ;  /* 0x000000b13a967223 */ /* 0x000fe2000001007a */
[----:B------:R-:W-:Y:S01]  /*2ef0*/  FFMA.FTZ R151, R59, R176, R123 ;  /* 0x000000b03b977223 */ /* 0x000fe2000001007b */
[----:B------:R-:W-:Y:S01]  /*2f00*/  SHF.R.U32.HI R181, RZ, 0x1c, R157 ;  /* 0x0000001cffb57819 */ /* 0x000fe2000001169d */
[----:B-1----:R-:W-:Y:S01]  /*2f10*/  FFMA.FTZ R145, R63, R172, R127 ;  /* 0x000000ac3f917223 */ /* 0x002fe2000001007f */
[----:B------:R-:W-:Y:S01]  /*2f20*/  FFMA.FTZ R146, R56, R173, R120 ;  /* 0x000000ad38927223 */ /* 0x000fe20000010078 */
[-C--:B------:R-:W-:Y:S01]  /*2f30*/  FFMA.FTZ R147, R57, R174.reuse, R121 ;  /* 0x000000ae39937223 */ /* 0x080fe20000010079 */
[----:B------:R-:W-:Y:S01]  /*2f40*/  IADD3 R178, P4, R180, UR14, RZ ;  /* 0x0000000eb4b27c10 */ /* 0x000fe2000ff9e0ff */
[----:B------:R-:W-:Y:S01]  /*2f50*/  FFMA.FTZ R157, R25, R174, R89 ;  /* 0x000000ae199d7223 */ /* 0x000fe20000010059 */
[----:B------:R-:W-:Y:S01]  /*2f60*/  F2FP.F16.F32.PACK_AB R145, R145, R148 ;  /* 0x000000949191723e */ /* 0x000fe200000000ff */
[----:B------:R-:W-:Y:S01]  /*2f70*/  FFMA.FTZ R176, R27, R176, R91 ;  /* 0x000000b01bb07223 */ /* 0x000fe2000001005b */
[----:B------:R-:W-:Y:S01]  /*2f80*/  IADD3 R148, P2, R182, UR16, RZ ;  /* 0x00000010b6947c10 */ /* 0x000fe2000ff5e0ff */
[----:B------:R-:W-:Y:S01]  /*2f90*/  FFMA.FTZ R170, R29, R170, R93 ;  /* 0x000000aa1daa7223 */ /* 0x000fe2000001005d */
[----:B------:R-:W-:Y:S01]  /*2fa0*/  F2FP.F16.F32.PACK_AB R146, R147, R146 ;  /* 0x000000929392723e */ /* 0x000fe200000000ff */
[----:B------:R-:W-:Y:S01]  /*2fb0*/  FFMA.FTZ R171, R30, R171, R94 ;  /* 0x000000ab1eab7223 */ /* 0x000fe2000001005e */
[----:B------:R-:W-:Y:S01]  /*2fc0*/  F2FP.F16.F32.PACK_AB R163, R208, R163 ;  /* 0x000000a3d0a3723e */ /* 0x000fe200000000ff */
[----:B------:R-:W-:Y:S01]  /*2fd0*/  FFMA.FTZ R172, R31, R172, R95 ;  /* 0x000000ac1fac7223 */ /* 0x000fe2000001005f */
[----:B------:R-:W-:-:S02]  /*2fe0*/  F2FP.F16.F32.PACK_AB R161, R200, R189 ;  /* 0x000000bdc8a1723e */ /* 0x000fc400000000ff */
[----:B------:R-:W-:Y:S02]  /*2ff0*/  F2FP.F16.F32.PACK_AB R160, R198, R183 ;  /* 0x000000b7c6a0723e */ /* 0x000fe400000000ff */
[----:B------:R-:W-:Y:S02]  /*3000*/  IADD3.X R149, R184, UR17, RZ, P2, !PT ;  /* 0x00000011b8957c10 */ /* 0x000fe400097fe4ff */
[----:B------:R-:W-:Y:S01]  /*3010*/  F2FP.F16.F32.PACK_AB R147, R151, R150 ;  /* 0x000000969793723e */ /* 0x000fe200000000ff */
[----:B------:R-:W-:Y:S01]  /*3020*/  FFMA.FTZ R150, R24, R173, R88 ;  /* 0x000000ad18967223 */ /* 0x000fe20000010058 */
[----:B------:R-:W-:Y:S01]  /*3030*/  F2FP.F16.F32.PACK_AB R144, R185, R158 ;  /* 0x0000009eb990723e */ /* 0x000fe200000000ff */
[----:B------:R-:W-:Y:S01]  /*3040*/  FFMA.FTZ R158, R52, R165, R116 ;  /* 0x000000a5349e7223 */ /* 0x000fe20000010074 */
[----:B------:R-:W-:Y:S01]  /*3050*/  IADD3.X R179, R181, UR15, RZ, P4, !PT ;  /* 0x0000000fb5b37c10 */ /* 0x000fe2000a7fe4ff */
[----:B------:R-:W-:Y:S01]  /*3060*/  FFMA.FTZ R173, R53, R164, R117 ;  /* 0x000000a435ad7223 */ /* 0x000fe20000010075 */
[----:B------:R0:W-:Y:S01]  /*3070*/  STG.E.128 desc[UR4][R148.64], R160 ;  /* 0x000000a094007986 */ /* 0x0001e2000c101d04 */
[----:B------:R-:W-:Y:S01]  /*3080*/  F2FP.F16.F32.PACK_AB R150, R157, R150 ;  /* 0x000000969d96723e */ /* 0x000fe200000000ff */
[----:B------:R-:W-:Y:S01]  /*3090*/  FFMA.FTZ R157, R50, R167, R114 ;  /* 0x000000a7329d7223 */ /* 0x000fe20000010072 */
[----:B------:R-:W-:Y:S01]  /*30a0*/  FFMA.FTZ R151, R26, R177, R90 ;  /* 0x000000b11a977223 */ /* 0x000fe2000001005a */
[----:B------:R1:W-:Y:S01]  /*30b0*/  STG.E.128 desc[UR4][R178.64], R144 ;  /* 0x00000090b2007986 */ /* 0x0003e2000c101d04 */
[----:B------:R-:W-:Y:S01]  /*30c0*/  FFMA.FTZ R167, R18, R167, R82 ;  /* 0x000000a712a77223 */ /* 0x000fe20000010052 */
[----:B------:R-:W-:Y:S01]  /*30d0*/  FFMA.FTZ R165, R20, R165, R84 ;  /* 0x000000a514a57223 */ /* 0x000fe20000010054 */
[----:B------:R-:W-:Y:S01]  /*30e0*/  FFMA.FTZ R164, R21, R164, R85 ;  /* 0x000000a415a47223 */ /* 0x000fe20000010055 */
[----:B------:R-:W-:-:S02]  /*30f0*/  F2FP.F16.F32.PACK_AB R151, R176, R151 ;  /* 0x00000097b097723e */ /* 0x000fc400000000ff */
[----:B------:R-:W-:Y:S01]  /*3100*/  IADD3 R152, R152, UR18, RZ ;  /* 0x0000001298987c10 */ /* 0x000fe2000fffe0ff */
[----:B0-----:R-:W-:Y:S01]  /*3110*/  FFMA.FTZ R160, R54, R159, R118 ;  /* 0x0000009f36a07223 */ /* 0x001fe20000010076 */
[----:B------:R-:W-:Y:S02]  /*3120*/  SHF.L.U32 R162, R155, 0x4, RZ ;  /* 0x000000049ba27819 */ /* 0x000fe400000006ff */
[----:B------:R-:W-:Y:S01]  /*3130*/  F2FP.F16.F32.PACK_AB R149, R172, R171 ;  /* 0x000000abac95723e */ /* 0x000fe200000000ff */
[-C--:B-1----:R-:W-:Y:S01]  /*3140*/  FFMA.FTZ R146, R48, R169.reuse, R112 ;  /* 0x000000a930927223 */ /* 0x082fe20000010070 */
        /* <DEDUP_REMOVED lines=10> */
[----:B------:R-:W-:-:S02]  /*31f0*/  F2FP.F16.F32.PACK_AB R145, R145, R160 ;  /* 0x000000a09191723e */ /* 0x000fc400000000ff */
[----:B------:R-:W-:Y:S01]  /*3200*/  SHF.R.U32.HI R157, RZ, 0x1c, R155 ;  /* 0x0000001cff9d7819 */ /* 0x000fe2000001169b */
[----:B------:R-:W-:Y:S01]  /*3210*/  FFMA.FTZ R155, R22, R159, R86 ;  /* 0x0000009f169b7223 */ /* 0x000fe20000010056 */
[----:B------:R-:W-:Y:S02]  /*3220*/  IADD3 R158, P2, R180, UR16, RZ ;  /* 0x00000010b49e7c10 */ /* 0x000fe4000ff5e0ff */
[C---:B------:R-:W-:Y:S02]  /*3230*/  IADD3 R160, P4, R162.reuse, UR14, RZ ;  /* 0x0000000ea2a07c10 */ /* 0x040fe4000ff9e0ff */
[----:B------:R-:W-:Y:S02]  /*3240*/  IADD3 R162, P5, R162, UR16, RZ ;  /* 0x00000010a2a27c10 */ /* 0x000fe4000ffbe0ff */
[----:B------:R-:W-:Y:S02]  /*3250*/  F2FP.F16.F32.PACK_AB R148, R170, R175 ;  /* 0x000000afaa94723e */ /* 0x000fe400000000ff */
[----:B------:R-:W-:-:S02]  /*3260*/  IADD3.X R159, R181, UR17, RZ, P2, !PT ;  /* 0x00000011b59f7c10 */ /* 0x000fc400097fe4ff */
[----:B------:R-:W-:Y:S02]  /*3270*/  F2FP.F16.F32.PACK_AB R171, R168, R167 ;  /* 0x000000a7a8ab723e */ /* 0x000fe400000000ff */
[----:B------:R-:W-:Y:S01]  /*3280*/  F2FP.F16.F32.PACK_AB R170, R166, R169 ;  /* 0x000000a9a6aa723e */ /* 0x000fe200000000ff */
[----:B------:R0:W-:Y:S01]  /*3290*/  STG.E.128 desc[UR4][R158.64], R148 ;  /* 0x000000949e007986 */ /* 0x0001e2000c101d04 */
[C---:B------:R-:W-:Y:S02]  /*32a0*/  IADD3.X R161, R157.reuse, UR15, RZ, P4, !PT ;  /* 0x0000000f9da17c10 */ /* 0x040fe4000a7fe4ff */
[----:B------:R-:W-:Y:S02]  /*32b0*/  F2FP.F16.F32.PACK_AB R169, R0, R155 ;  /* 0x0000009b00a9723e */ /* 0x000fe400000000ff */
[----:B------:R-:W-:Y:S01]  /*32c0*/  F2FP.F16.F32.PACK_AB R168, R164, R165 ;  /* 0x000000a5a4a8723e */ /* 0x000fe200000000ff */
[----:B------:R0:W-:Y:S01]  /*32d0*/  STG.E.128 desc[UR4][R160.64], R144 ;  /* 0x00000090a0007986 */ /* 0x0001e2000c101d04 */
[----:B------:R-:W-:-:S02]  /*32e0*/  IADD3.X R163, R157, UR17, RZ, P5, !PT ;  /* 0x000000119da37c10 */ /* 0x000fc4000affe4ff */
[----:B------:R-:W-:Y:S02]  /*32f0*/  ISETP.GE.AND P2, PT, R152, UR19, PT ;  /* 0x0000001398007c0c */ /* 0x000fe4000bf46270 */
[----:B------:R-:W-:Y:S01]  /*3300*/  SEL R0, RZ, 0x1, P1 ;  /* 0x00000001ff007807 */ /* 0x000fe20000800000 */
[----:B------:R0:W-:Y:S10]  /*3310*/  STG.E.128 desc[UR4][R162.64], R168 ;  /* 0x000000a8a2007986 */ /* 0x0001f4000c101d04 */
[----:B------:R-:W-:Y:S05]  /*3320*/  @!P2 BRA `(.L_x_18873) ;  /* 0xffffffd000f0a947 */ /* 0x000fea000383ffff */
[----:B------:R-:W-:Y:S05]  /*3330*/  EXIT ;  /* 0x000000000000794d */ /* 0x000fea0003800000 */
.L_x_18872:
[----:B------:R-:W-:Y:S01]  /*3340*/  HFMA2.MMA R192, -RZ, RZ, 0, 5.9604644775390625e-08 ;  /* 0x00000001ffc07435 */ /* 0x000fe200000001ff */
[----:B------:R-:W-:Y:S02]  /*3350*/  MOV R193, R0 ;  /* 0x0000000000c17202 */ /* 0x000fe40000000f00 */
[----:B------:R-:W-:Y:S02]  /*3360*/  MOV R195, 0x1f ;  /* 0x0000001f00c37802 */ /* 0x000fe40000000f00 */
[----:B------:R-:W-:-:S07]  /*3370*/  MOV R190, 0xffffffff ;  /* 0xffffffff00be7802 */ /* 0x000fce0000000f00 */
[----:B-----5:R-:W-:Y:S05]  /*3380*/  WARPSYNC.COLLECTIVE R190, `(.L_x_18874) ;  /* 0x00000000be087348 */ /* 0x020fea0003c00000 */
[----:B------:R0:W1:Y:S02]  /*3390*/  SHFL.BFLY P2, R191, R193, R192, R195 ;  /* 0x0c0000c0c1bf7389 */ /* 0x00006400000400c3 */
[----:B01---5:R-:W-:Y:S01]  /*33a0*/  ENDCOLLECTIVE ;  /* 0x000000000000791b */ /* 0x023fe20003800000 */
.L_x_18874:
[----:B------:R-:W-:Y:S01]  /*33b0*/  HFMA2.MMA R192, -RZ, RZ, 0, 1.1920928955078125e-07 ;  /* 0x00000002ffc07435 */ /* 0x000fe200000001ff */
[----:B------:R-:W-:-:S05]  /*33c0*/  MOV R187, R191 ;  /* 0x000000bf00bb7202 */ /* 0x000fca0000000f00 */
[----:B------:R-:W-:-:S05]  /*33d0*/  FADD.FTZ R187, R0, R187 ;  /* 0x000000bb00bb7221 */ /* 0x000fca0000010000 */
[----:B------:R-:W-:-:S07]  /*33e0*/  MOV R193, R187 ;  /* 0x000000bb00c17202 */ /* 0x000fce0000000f00 */
[----:B------:R-:W-:Y:S05]  /*33f0*/  WARPSYNC.COLLECTIVE R190, `(.L_x_18875) ;  /* 0x00000000be087348 */ /* 0x000fea0003c00000 */
[----:B------:R0:W1:Y:S02]  /*3400*/  SHFL.BFLY P2, R191, R193, R192, R195 ;  /* 0x0c0000c0c1bf7389 */ /* 0x00006400000400c3 */
[----:B01----:R-:W-:Y:S01]  /*3410*/  ENDCOLLECTIVE ;  /* 0x000000000000791b */ /* 0x003fe20003800000 */
.L_x_18875:
[----:B------:R-:W-:Y:S01]  /*3420*/  HFMA2.MMA R192, -RZ, RZ, 0, 2.384185791015625e-07 ;  /* 0x00000004ffc07435 */ /* 0x000fe200000001ff */
[----:B------:R-:W-:-:S05]  /*3430*/  MOV R184, R191 ;  /* 0x000000bf00b87202 */ /* 0x000fca0000000f00 */
[----:B------:R-:W-:-:S05]  /*3440*/  FADD.FTZ R186, R187, R184 ;  /* 0x000000b8bbba7221 */ /* 0x000fca0000010000 */
[----:B------:R-:W-:-:S07]  /*3450*/  MOV R193, R186 ;  /* 0x000000ba00c17202 */ /* 0x000fce0000000f00 */
[----:B------:R-:W-:Y:S05]  /*3460*/  WARPSYNC.COLLECTIVE R190, `(.L_x_18876) ;  /* 0x00000000be087348 */ /* 0x000fea0003c00000 */
[----:B------:R0:W1:Y:S02]  /*3470*/  SHFL.BFLY P2, R191, R193, R192, R195 ;  /* 0x0c0000c0c1bf7389 */ /* 0x00006400000400c3 */
[----:B01----:R-:W-:Y:S01]  /*3480*/  ENDCOLLECTIVE ;  /* 0x000000000000791b */ /* 0x003fe20003800000 */
.L_x_18876:
[----:B------:R-:W-:Y:S01]  /*3490*/  HFMA2.MMA R192, -RZ, RZ, 0, 4.76837158203125e-07 ;  /* 0x00000008ffc07435 */ /* 0x000fe200000001ff */
[----:B------:R-:W-:-:S05]  /*34a0*/  MOV R189, R191 ;  /* 0x000000bf00bd7202 */ /* 0x000fca0000000f00 */
[----:B------:R-:W-:-:S05]  /*34b0*/  FADD.FTZ R189, R186, R189 ;  /* 0x000000bdbabd7221 */ /* 0x000fca0000010000 */
[----:B------:R-:W-:-:S07]  /*34c0*/  MOV R193, R189 ;  /* 0x000000bd00c17202 */ /* 0x000fce0000000f00 */
[----:B------:R-:W-:Y:S05]  /*34d0*/  WARPSYNC.COLLECTIVE R190, `(.L_x_18877) ;  /* 0x00000000be087348 */ /* 0x000fea0003c00000 */
[----:B------:R0:W1:Y:S02]  /*34e0*/  SHFL.BFLY P2, R191, R193, R192, R195 ;  /* 0x0c0000c0c1bf7389 */ /* 0x00006400000400c3 */
[----:B01----:R-:W-:Y:S01]  /*34f0*/  ENDCOLLECTIVE ;  /* 0x000000000000791b */ /* 0x003fe20003800000 */
.L_x_18877:
[----:B------:R-:W-:Y:S01]  /*3500*/  HFMA2.MMA R192, -RZ, RZ, 0, 9.5367431640625e-07 ;  /* 0x00000010ffc07435 */ /* 0x000fe200000001ff */
[----:B------:R-:W-:-:S05]  /*3510*/  MOV R184, R191 ;  /* 0x000000bf00b87202 */ /* 0x000fca0000000f00 */
[----:B------:R-:W-:-:S05]  /*3520*/  FADD.FTZ R188, R189, R184 ;  /* 0x000000b8bdbc7221 */ /* 0x000fca0000010000 */
[----:B------:R-:W-:-:S07]  /*3530*/  MOV R193, R188 ;  /* 0x000000bc00c17202 */ /* 0x000fce0000000f00 */
[----:B------:R-:W-:Y:S05]  /*3540*/  WARPSYNC.COLLECTIVE R190, `(.L_x_18878) ;  /* 0x00000000be087348 */ /* 0x000fea0003c00000 */
[----:B------:R0:W1:Y:S02]  /*3550*/  SHFL.BFLY P2, R191, R193, R192, R195 ;  /* 0x0c0000c0c1bf7389 */ /* 0x00006400000400c3 */
[----:B01----:R-:W-:Y:S01]  /*3560*/  ENDCOLLECTIVE ;  /* 0x000000000000791b */ /* 0x003fe20003800000 */
.L_x_18878:
        /* <DEDUP_REMOVED lines=71> */
.L_x_18879:
[----:B------:R-:W-:Y:S01]  /*39e0*/  HFMA2.MMA R192, -RZ, RZ, 0, 1.1920928955078125e-07 ;  /* 0x00000002ffc07435 */ /* 0x000fe200000001ff */
[----:B------:R-:W-:-:S05]  /*39f0*/  MOV R187, R191 ;  /* 0x000000bf00bb7202 */ /* 0x000fca0000000f00 */
[----:B------:R-:W-:-:S05]  /*3a00*/  FADD.FTZ R187, R0, R187 ;  /* 0x000000bb00bb7221 */ /* 0x000fca0000010000 */
[----:B------:R-:W-:-:S07]  /*3a10*/  MOV R193, R187 ;  /* 0x000000bb00c17202 */ /* 0x000fce0000000f00 */
[----:B------:R-:W-:Y:S05]  /*3a20*/  WARPSYNC.COLLECTIVE R190, `(.L_x_18880) ;  /* 0x00000000be087348 */ /* 0x000fea0003c00000 */
[----:B------:R0:W1:Y:S02]  /*3a30*/  SHFL.BFLY P2, R191, R193, R192, R195 ;  /* 0x0c0000c0c1bf7389 */ /* 0x00006400000400c3 */
[----:B01----:R-:W-:Y:S01]  /*3a40*/  ENDCOLLECTIVE ;  /* 0x000000000000791b */ /* 0x003fe20003800000 */
.L_x_18880:
[----:B------:R-:W-:Y:S01]  /*3a50*/  HFMA2.MMA R192, -RZ, RZ, 0, 2.384185791015625e-07 ;  /* 0x00000004ffc07435 */ /* 0x000fe200000001ff */
[----:B------:R-:W-:-:S05]  /*3a60*/  MOV R186, R191 ;  /* 0x000000bf00ba7202 */ /* 0x000fca0000000f00 */
[----:B------:R-:W-:-:S05]  /*3a70*/  FADD.FTZ R186, R187, R186 ;  /* 0x000000babbba7221 */ /* 0x000fca0000010000 */
[----:B------:R-:W-:-:S07]  /*3a80*/  MOV R193, R186 ;  /* 0x000000ba00c17202 */ /* 0x000fce0000000f00 */
[----:B------:R-:W-:Y:S05]  /*3a90*/  WARPSYNC.COLLECTIVE R190, `(.L_x_18881) ;  /* 0x00000000be087348 */ /* 0x000fea0003c00000 */
[----:B------:R0:W1:Y:S02]  /*3aa0*/  SHFL.BFLY P2, R191, R193, R192, R195 ;  /* 0x0c0000c0c1bf7389 */ /* 0x00006400000400c3 */
[----:B01----:R-:W-:Y:S01]  /*3ab0*/  ENDCOLLECTIVE ;  /* 0x000000000000791b */ /* 0x003fe20003800000 */
.L_x_18881:
[----:B------:R-:W-:Y:S01]  /*3ac0*/  HFMA2.MMA R192, -RZ, RZ, 0, 4.76837158203125e-07 ;  /* 0x00000008ffc07435 */ /* 0x000fe200000001ff */
[----:B------:R-:W-:-:S05]  /*3ad0*/  MOV R189, R191 ;  /* 0x000000bf00bd7202 */ /* 0x000fca0000000f00 */
[----:B------:R-:W-:-:S05]  /*3ae0*/  FADD.FTZ R189, R186, R189 ;  /* 0x000000bdbabd7221 */ /* 0x000fca0000010000 */
[----:B------:R-:W-:-:S07]  /*3af0*/  MOV R193, R189 ;  /* 0x000000bd00c17202 */ /* 0x000fce0000000f00 */
[----:B------:R-:W-:Y:S05]  /*3b00*/  WARPSYNC.COLLECTIVE R190, `(.L_x_18882) ;  /* 0x00000000be087348 */ /* 0x000fea0003c00000 */
[----:B------:R0:W1:Y:S02]  /*3b10*/  SHFL.BFLY P2, R191, R193, R192, R195 ;  /* 0x0c0000c0c1bf7389 */ /* 0x00006400000400c3 */
[----:B01----:R-:W-:Y:S01]  /*3b20*/  ENDCOLLECTIVE ;  /* 0x000000000000791b */ /* 0x003fe20003800000 */
.L_x_18882:
[----:B------:R-:W-:Y:S01]  /*3b30*/  HFMA2.MMA R192, -RZ, RZ, 0, 9.5367431640625e-07 ;  /* 0x00000010ffc07435 */ /* 0x000fe200000001ff */
[----:B------:R-:W-:-:S05]  /*3b40*/  MOV R188, R191 ;  /* 0x000000bf00bc7202 */ /* 0x000fca0000000f00 */
[----:B------:R-:W-:-:S05]  /*3b50*/  FADD.FTZ R188, R189, R188 ;  /* 0x000000bcbdbc7221 */ /* 0x000fca0000010000 */
[----:B------:R-:W-:-:S07]  /*3b60*/  MOV R193, R188 ;  /* 0x000000bc00c17202 */ /* 0x000fce0000000f00 */
[----:B------:R-:W-:Y:S05]  /*3b70*/  WARPSYNC.COLLECTIVE R190, `(.L_x_18883) ;  /* 0x00000000be087348 */ /* 0x000fea0003c00000 */
[----:B------:R0:W1:Y:S02]  /*3b80*/  SHFL.BFLY P2, R191, R193, R192, R195 ;  /* 0x0c0000c0c1bf7389 */ /* 0x00006400000400c3 */
[----:B01----:R-:W-:Y:S01]  /*3b90*/  ENDCOLLECTIVE ;  /* 0x000000000000791b */ /* 0x003fe20003800000 */
.L_x_18883:
[----:B------:R-:W-:Y:S05]  /*3ba0*/  BRA `(.L_x_18884) ;  /* 0xffffffe400bc7947 */ /* 0x000fea000383ffff */
.L_x_18885:
        /* <DEDUP_REMOVED lines=13> */
.L_x_27077:


//--------------------- .text._ZN10layer_norm31ln_parallel_residual_fwd_kernelINS_13Kernel_traitsIf6__halffS2_fjLj4096ELj1ELj1ELj4ELj16ENS_18Kernel_traits_baseILj4096EfS2_fS2_fjLj128EEEEELb0ELb1ELb0EEEvNS_9FwdParamsE --------------------------
	.section	.text._ZN10layer_norm31ln_parallel_residual_fwd_kernelINS_13Kernel_traitsIf6__halffS2_fjLj4096ELj1ELj1ELj4ELj16ENS_18Kernel_traits_baseILj4096EfS2_fS2_fjLj128EEEEELb0ELb1ELb0EEEvNS_9FwdParamsE,"ax",@progbits
	.align	128
        .global         _ZN10layer_norm31ln_parallel_residual_fwd_kernelINS_13Kernel_traitsIf6__halffS2_fjLj4096ELj1ELj1ELj4ELj16ENS_18Kernel_traits_baseILj4096EfS2_fS2_fjLj128EEEEELb0ELb1ELb0EEEvNS_9FwdParamsE
        .type           _ZN10layer_norm31ln_parallel_residual_fwd_kernelINS_13Kernel_traitsIf6__halffS2_fjLj4096ELj1ELj1ELj4ELj16ENS_18Kernel_traits_baseILj4096EfS2_fS2_fjLj128EEEEELb0ELb1ELb0EEEvNS_9FwdParamsE,@function
        .size           _ZN10layer_norm31ln_parallel_residual_fwd_kernelINS_13Kernel_traitsIf6__halffS2_fjLj4096ELj1ELj1ELj4ELj16ENS_18Kernel_traits_baseILj4096EfS2_fS2_fjLj128EEEEELb0ELb1ELb0EEEvNS_9FwdParamsE,(.L_x_27078 - _ZN10layer_norm31ln_parallel_residual_fwd_kernelINS_13Kernel_traitsIf6__halffS2_fjLj4096ELj1ELj1ELj4ELj16ENS_18Kernel_traits_baseILj4096EfS2_fS2_fjLj128EEEEELb0ELb1ELb0EEEvNS_9FwdParamsE)
        .other          _ZN10layer_norm31ln_parallel_residual_fwd_kernelINS_13Kernel_traitsIf6__halffS2_fjLj4096ELj1ELj1ELj4ELj16ENS_18Kernel_traits_baseILj4096EfS2_fS2_fjLj128EEEEELb0ELb1ELb0EEEvNS_9FwdParamsE,@"STO_CUDA_ENTRY STV_DEFAULT"
_ZN10layer_norm31ln_parallel_residual_fwd_kernelINS_13Kernel_traitsIf6__halffS2_fjLj4096ELj1ELj1ELj4ELj16ENS_18Kernel_traits_baseILj4096EfS2_fS2_fjLj128EEEEELb0ELb1ELb0EEEvNS_9FwdParamsE:
.text._ZN10layer_norm31ln_parallel_residual_fwd_kernelINS_13Kernel_traitsIf6__halffS2_fjLj4096ELj1ELj1ELj4ELj16ENS_18Kernel_traits_baseILj4096EfS2_fS2_fjLj128EEEEELb0ELb1ELb0EEEvNS_9FwdParamsE:
        /* <DEDUP_REMOVED lines=34> */
.L_x_18887:
[----:B------:R-:W-:Y:S05]  /*0220*/  BSYNC B0 ;  /* 0x0000000000007941 */ /* 0x000fea0003800000 */
.L_x_18886:
        /* <DEDUP_REMOVED lines=18> */
.L_x_18889:
[----:B------:R-:W-:Y:S05]  /*0350*/  BSYNC B0 ;  /* 0x0000000000007941 */ /* 0x000fea0003800000 */
.L_x_18888:
        /* <DEDUP_REMOVED lines=18> */
.L_x_18891:
[----:B------:R-:W-:Y:S05]  /*0480*/  BSYNC B0 ;  /* 0x0000000000007941 */ /* 0x000fea0003800000 */
.L_x_18890:
        /* <DEDUP_REMOVED lines=17> */
.L_x_18893:
[----:B------:R-:W-:Y:S05]  /*05a0*/  BSYNC B0 ;  /* 0x0000000000007941 */ /* 0x000fea0003800000 */
.L_x_18892:
        /* <DEDUP_REMOVED lines=31> */
.L_x_18975:
        /* <DEDUP_REMOVED lines=28> */
.L_x_18896:
[----:B-----5:R-:W-:-:S05]  /*0960*/  HADD2.F32 R81, -RZ, R68.H0_H0 ;  /* 0x20000044ff517230 */ /* 0x020fca0000004100 */
[----:B------:R-:W-:-:S04]  /*0970*/  FADD.FTZ R80, R81, R80 ;  /* 0x0000005051507221 */ /* 0x000fc80000010000 */
[----:B------:R-:W-:-:S07]  /*0980*/  @P2 FADD.FTZ R80, R72, R80 ;  /* 0x0000005048502221 */ /* 0x000fce0000010000 */
.L_x_18897:
[----:B------:R-:W-:Y:S01]  /*0990*/  HADD2.F32 R81, -RZ, R84.H1_H1 ;  /* 0x30000054ff517230 */ /* 0x000fe20000004100 */
[----:B------:R-:W-:Y:S06]  /*09a0*/  @P3 BRA `(.L_x_18898) ;  /* 0x00000000000c3947 */ /* 0x000fec0003800000 */
[----:B------:R-:W-:Y:S05]  /*09b0*/  @!P2 BRA `(.L_x_18899) ;  /* 0x000000000014a947 */ /* 0x000fea0003800000 */
[----:B-----5:R-:W-:Y:S01]  /*09c0*/  FADD.FTZ R81, R73, R81 ;  /* 0x0000005149517221 */ /* 0x020fe20000010000 */
[----:B------:R-:W-:Y:S06]  /*09d0*/  BRA `(.L_x_18899) ;  /* 0x00000000000c7947 */ /* 0x000fec0003800000 */
.L_x_18898:
[----:B-----5:R-:W-:-:S05]  /*09e0*/  HADD2.F32 R82, -RZ, R68.H1_H1 ;  /* 0x30000044ff527230 */ /* 0x020fca0000004100 */
[----:B------:R-:W-:-:S04]  /*09f0*/  FADD.FTZ R81, R82, R81 ;  /* 0x0000005152517221 */ /* 0x000fc80000010000 */
[----:B------:R-:W-:-:S07]  /*0a00*/  @P2 FADD.FTZ R81, R73, R81 ;  /* 0x0000005149512221 */ /* 0x000fce0000010000 */
.L_x_18899:
[----:B------:R-:W-:Y:S01]  /*0a10*/  HADD2.F32 R82, -RZ, R85.H0_H0 ;  /* 0x20000055ff527230 */ /* 0x000fe20000004100 */
[----:B------:R-:W-:Y:S06]  /*0a20*/  @P3 BRA `(.L_x_18900) ;  /* 0x00000000000c3947 */ /* 0x000fec0003800000 */
[----:B------:R-:W-:Y:S05]  /*0a30*/  @!P2 BRA `(.L_x_18901) ;  /* 0x000000000014a947 */ /* 0x000fea0003800000 */
[----:B-----5:R-:W-:Y:S01]  /*0a40*/  FADD.FTZ R82, R74, R82 ;  /* 0x000000524a527221 */ /* 0x020fe20000010000 */
[----:B------:R-:W-:Y:S06]  /*0a50*/  BRA `(.L_x_18901) ;  /* 0x00000000000c7947 */ /* 0x000fec0003800000 */
.L_x_18900:
[----:B-----5:R-:W-:-:S05]  /*0a60*/  HADD2.F32 R83, -RZ, R69.H0_H0 ;  /* 0x20000045ff537230 */ /* 0x020fca0000004100 */
[----:B------:R-:W-:-:S04]  /*0a70*/  FADD.FTZ R82, R83, R82 ;  /* 0x0000005253527221 */ /* 0x000fc80000010000 */
[----:B------:R-:W-:-:S07]  /*0a80*/  @P2 FADD.FTZ R82, R74, R82 ;  /* 0x000000524a522221 */ /* 0x000fce0000010000 */
.L_x_18901:
[----:B------:R-:W-:Y:S01]  /*0a90*/  HADD2.F32 R83, -RZ, R85.H1_H1 ;  /* 0x30000055ff537230 */ /* 0x000fe20000004100 */
[----:B------:R-:W-:Y:S06]  /*0aa0*/  @P3 BRA `(.L_x_18902) ;  /* 0x00000000000c3947 */ /* 0x000fec0003800000 */
[----:B------:R-:W-:Y:S05]  /*0ab0*/  @!P2 BRA `(.L_x_18903) ;  /* 0x000000000014a947 */ /* 0x000fea0003800000 */
[----:B-----5:R-:W-:Y:S01]  /*0ac0*/  FADD.FTZ R83, R75, R83 ;  /* 0x000000534b537221 */ /* 0x020fe20000010000 */
[----:B------:R-:W-:Y:S06]  /*0ad0*/  BRA `(.L_x_18903) ;  /* 0x00000000000c7947 */ /* 0x000fec0003800000 */
.L_x_18902:
[----:B-----5:R-:W-:-:S05]  /*0ae0*/  HADD2.F32 R84, -RZ, R69.H1_H1 ;  /* 0x30000045ff547230 */ /* 0x020fca0000004100 */
[----:B------:R-:W-:-:S04]  /*0af0*/  FADD.FTZ R83, R84, R83 ;  /* 0x0000005354537221 */ /* 0x000fc80000010000 */
[----:B------:R-:W-:-:S07]  /*0b00*/  @P2 FADD.FTZ R83, R75, R83 ;  /* 0x000000534b532221 */ /* 0x000fce0000010000 */
.L_x_18903:
[----:B------:R-:W-:Y:S01]  /*0b10*/  HADD2.F32 R84, -RZ, R86.H0_H0 ;  /* 0x20000056ff547230 */ /* 0x000fe20000004100 */
[----:B------:R-:W-:Y:S06]  /*0b20*/  @P3 BRA `(.L_x_18904) ;  /* 0x00000000000c3947 */ /* 0x000fec0003800000 */
[----:B------:R-:W-:Y:S05]  /*0b30*/  @!P2 BRA `(.L_x_18905) ;  /* 0x000000000014a947 */ /* 0x000fea0003800000 */
[----:B-----5:R-:W-:Y:S01]  /*0b40*/  FADD.FTZ R84, R76, R84 ;  /* 0x000000544c547221 */ /* 0x020fe20000010000 */
[----:B------:R-:W-:Y:S06]  /*0b50*/  BRA `(.L_x_18905) ;  /* 0x00000000000c7947 */ /* 0x000fec0003800000 */
.L_x_18904:
[----:B-----5:R-:W-:-:S05]  /*0b60*/  HADD2.F32 R85, -RZ, R70.H0_H0 ;  /* 0x20000046ff557230 */ /* 0x020fca0000004100 */
[----:B------:R-:W-:-:S04]  /*0b70*/  FADD.FTZ R84, R85, R84 ;  /* 0x0000005455547221 */ /* 0x000fc80000010000 */
[----:B------:R-:W-:-:S07]  /*0b80*/  @P2 FADD.FTZ R84, R76, R84 ;  /* 0x000000544c542221 */ /* 0x000fce0000010000 */
.L_x_18905:
[----:B------:R-:W-:Y:S01]  /*0b90*/  HADD2.F32 R85, -RZ, R86.H1_H1 ;  /* 0x30000056ff557230 */ /* 0x000fe20000004100 */
[----:B------:R-:W-:Y:S06]  /*0ba0*/  @P3 BRA `(.L_x_18906) ;  /* 0x00000000000c3947 */ /* 0x000fec0003800000 */
[----:B------:R-:W-:Y:S05]  /*0bb0*/  @!P2 BRA `(.L_x_18907) ;  /* 0x000000000014a947 */ /* 0x000fea0003800000 */
[----:B-----5:R-:W-:Y:S01]  /*0bc0*/  FADD.FTZ R85, R77, R85 ;  /* 0x000000554d557221 */ /* 0x020fe20000010000 */
[----:B------:R-:W-:Y:S06]  /*0bd0*/  BRA `(.L_x_18907) ;  /* 0x00000000000c7947 */ /* 0x000fec0003800000 */
.L_x_18906:
[----:B-----5:R-:W-:-:S05]  /*0be0*/  HADD2.F32 R86, -RZ, R70.H1_H1 ;  /* 0x30000046ff567230 */ /* 0x020fca0000004100 */
[----:B------:R-:W-:-:S04]  /*0bf0*/  FADD.FTZ R85, R86, R85 ;  /* 0x0000005556557221 */ /* 0x000fc80000010000 */
[----:B------:R-:W-:-:S07]  /*0c00*/  @P2 FADD.FTZ R85, R77, R85 ;  /* 0x000000554d552221 */ /* 0x000fce0000010000 */
.L_x_18907:
[----:B------:R-:W-:Y:S01]  /*0c10*/  HADD2.F32 R86, -RZ, R87.H0_H0 ;  /* 0x20000057ff567230 */ /* 0x000fe20000004100 */
[----:B------:R-:W-:Y:S06]  /*0c20*/  @P3 BRA `(.L_x_18908) ;  /* 0x00000000000c3947 */ /* 0x000fec0003800000 */
[----:B------:R-:W-:Y:S05]  /*0c30*/  @!P2 BRA `(.L_x_18909) ;  /* 0x000000000014a947 */ /* 0x000fea0003800000 */
[----:B-----5:R-:W-:Y:S01]  /*0c40*/  FADD.FTZ R86, R78, R86 ;  /* 0x000000564e567221 */ /* 0x020fe20000010000 */
[----:B------:R-:W-:Y:S06]  /*0c50*/  BRA `(.L_x_18909) ;  /* 0x00000000000c7947 */ /* 0x000fec0003800000 */
.L_x_18908:
[----:B-----5:R-:W-:-:S05]  /*0c60*/  HADD2.F32 R113, -RZ, R71.H0_H0 ;  /* 0x20000047ff717230 */ /* 0x020fca0000004100 */
[----:B------:R-:W-:-:S04]  /*0c70*/  FADD.FTZ R86, R113, R86 ;  /* 0x0000005671567221 */ /* 0x000fc80000010000 */
[----:B------:R-:W-:-:S07]  /*0c80*/  @P2 FADD.FTZ R86, R78, R86 ;  /* 0x000000564e562221 */ /* 0x000fce0000010000 */
.L_x_18909:
[----:B------:R-:W-:Y:S01]  /*0c90*/  HADD2.F32 R87, -RZ, R87.H1_H1 ;  /* 0x30000057ff577230 */ /* 0x000fe20000004100 */
[----:B------:R-:W-:Y:S06]  /*0ca0*/  @P3 BRA `(.L_x_18910) ;  /* 0x00000000000c3947 */ /* 0x000fec0003800000 */
[----:B------:R-:W-:Y:S05]  /*0cb0*/  @!P2 BRA `(.L_x_18911) ;  /* 0x000000000014a947 */ /* 0x000fea0003800000 */
[----:B-----5:R-:W-:Y:S01]  /*0cc0*/  FADD.FTZ R87, R79, R87 ;  /* 0x000000574f577221 */ /* 0x020fe20000010000 */
[----:B------:R-:W-:Y:S06]  /*0cd0*/  BRA `(.L_x_18911) ;  /* 0x00000000000c7947 */ /* 0x000fec0003800000 */
.L_x_18910:
[----:B-----5:R-:W-:-:S05]  /*0ce0*/  HADD2.F32 R114, -RZ, R71.H1_H1 ;  /* 0x30000047ff727230 */ /* 0x020fca0000004100 */
[----:B------:R-:W-:-:S04]  /*0cf0*/  FADD.FTZ R87, R114, R87 ;  /* 0x0000005772577221 */ /* 0x000fc80000010000 */
[----:B------:R-:W-:-:S07]  /*0d00*/  @P2 FADD.FTZ R87, R79, R87 ;  /* 0x000000574f572221 */ /* 0x000fce0000010000 */
.L_x_18911:
[C---:B------:R-:W-:Y:S02]  /*0d10*/  LEA R114, P2, R2.reuse, UR10, 0x5 ;  /* 0x0000000a02727c11 */ /* 0x040fe4000f8428ff */
[C---:B------:R-:W-:Y:S02]  /*0d20*/  IADD3 R113, R2.reuse, 0x80, RZ ;  /* 0x0000008002717810 */ /* 0x040fe40007ffe0ff */
[----:B------:R-:W-:-:S05]  /*0d30*/  LEA.HI.X R115, R2, UR11, RZ, 0x5, P2 ;  /* 0x0000000b02737c11 */ /* 0x000fca00090f2cff */
[----:B------:R1:W-:Y:S04]  /*0d40*/  STG.E.128 desc[UR4][R114.64], R80 ;  /* 0x0000005072007986 */ /* 0x0003e8000c101d04 */
[----:B------:R1:W-:Y:S02]  /*0d50*/  STG.E.128 desc[UR4][R114.64+0x10], R84 ;  /* 0x0000105472007986 */ /* 0x0003e4000c101d04 */
.L_x_18895:
[----:B------:R-:W-:Y:S05]  /*0d60*/  BSYNC B0 ;  /* 0x0000000000007941 */ /* 0x000fea0003800000 */
.L_x_18894:
        /* <DEDUP_REMOVED lines=24> */
.L_x_18914:
[----:B-----5:R-:W-:-:S05]  /*0ef0*/  HADD2.F32 R89, -RZ, R68.H0_H0 ;  /* 0x20000044ff597230 */ /* 0x020fca0000004100 */
[----:B------:R-:W-:-:S04]  /*0f00*/  FADD.FTZ R88, R89, R88 ;  /* 0x0000005859587221 */ /* 0x000fc80000010000 */
[----:B------:R-:W-:-:S07]  /*0f10*/  @P2 FADD.FTZ R88, R72, R88 ;  /* 0x0000005848582221 */ /* 0x000fce0000010000 */
.L_x_18915:
[----:B------:R-:W-:Y:S01]  /*0f20*/  HADD2.F32 R89, -RZ, R92.H1_H1 ;  /* 0x3000005cff597230 */ /* 0x000fe20000004100 */
[----:B------:R-:W-:Y:S06]  /*0f30*/  @P3 BRA `(.L_x_18916) ;  /* 0x00000000000c3947 */ /* 0x000fec0003800000 */
[----:B------:R-:W-:Y:S05]  /*0f40*/  @!P2 BRA `(.L_x_18917) ;  /* 0x000000000014a947 */ /* 0x000fea0003800000 */
[----:B-----5:R-:W-:Y:S01]  /*0f50*/  FADD.FTZ R89, R73, R89 ;  /* 0x0000005949597221 */ /* 0x020fe20000010000 */
[----:B------:R-:W-:Y:S06]  /*0f60*/  BRA `(.L_x_18917) ;  /* 0x00000000000c7947 */ /* 0x000fec0003800000 */
.L_x_18916:
[----:B-----5:R-:W-:-:S05]  /*0f70*/  HADD2.F32 R90, -RZ, R68.H1_H1 ;  /* 0x30000044ff5a7230 */ /* 0x020fca0000004100 */
[----:B------:R-:W-:-:S04]  /*0f80*/  FADD.FTZ R89, R90, R89 ;  /* 0x000000595a597221 */ /* 0x000fc80000010000 */
[----:B------:R-:W-:-:S07]  /*0f90*/  @P2 FADD.FTZ R89, R73, R89 ;  /* 0x0000005949592221 */ /* 0x000fce0000010000 */
.L_x_18917:
[----:B------:R-:W-:Y:S01]  /*0fa0*/  HADD2.F32 R90, -RZ, R93.H0_H0 ;  /* 0x2000005dff5a7230 */ /* 0x000fe20000004100 */
[----:B------:R-:W-:Y:S06]  /*0fb0*/  @P3 BRA `(.L_x_18918) ;  /* 0x00000000000c3947 */ /* 0x000fec0003800000 */
[----:B------:R-:W-:Y:S05]  /*0fc0*/  @!P2 BRA `(.L_x_18919) ;  /* 0x000000000014a947 */ /* 0x000fea0003800000 */
[----:B-----5:R-:W-:Y:S01]  /*0fd0*/  FADD.FTZ R90, R74, R90 ;  /* 0x0000005a4a5a7221 */ /* 0x020fe20000010000 */
[----:B------:R-:W-:Y:S06]  /*0fe0*/  BRA `(.L_x_18919) ;  /* 0x00000000000c7947 */ /* 0x000fec0003800000 */
.L_x_18918:
[----:B-----5:R-:W-:-:S05]  /*0ff0*/  HADD2.F32 R91, -RZ, R69.H0_H0 ;  /* 0x20000045ff5b7230 */ /* 0x020fca0000004100 */
[----:B------:R-:W-:-:S04]  /*1000*/  FADD.FTZ R90, R91, R90 ;  /* 0x0000005a5b5a7221 */ /* 0x000fc80000010000 */
[----:B------:R-:W-:-:S07]  /*1010*/  @P2 FADD.FTZ R90, R74, R90 ;  /* 0x0000005a4a5a2221 */ /* 0x000fce0000010000 */
.L_x_18919:
[----:B------:R-:W-:Y:S01]  /*1020*/  HADD2.F32 R91, -RZ, R93.H1_H1 ;  /* 0x3000005dff5b7230 */ /* 0x000fe20000004100 */
[----:B------:R-:W-:Y:S06]  /*1030*/  @P3 BRA `(.L_x_18920) ;  /* 0x00000000000c3947 */ /* 0x000fec0003800000 */
[----:B------:R-:W-:Y:S05]  /*1040*/  @!P2 BRA `(.L_x_18921) ;  /* 0x000000000014a947 */ /* 0x000fea0003800000 */
[----:B-----5:R-:W-:Y:S01]  /*1050*/  FADD.FTZ R91, R75, R91 ;  /* 0x0000005b4b5b7221 */ /* 0x020fe20000010000 */
[----:B------:R-:W-:Y:S06]  /*1060*/  BRA `(.L_x_18921) ;  /* 0x00000000000c7947 */ /* 0x000fec0003800000 */
.L_x_18920:
[----:B-----5:R-:W-:-:S05]  /*1070*/  HADD2.F32 R92, -RZ, R69.H1_H1 ;  /* 0x30000045ff5c7230 */ /* 0x020fca0000004100 */
[----:B------:R-:W-:-:S04]  /*1080*/  FADD.FTZ R91, R92, R91 ;  /* 0x0000005b5c5b7221 */ /* 0x000fc80000010000 */
[----:B------:R-:W-:-:S07]  /*1090*/  @P2 FADD.FTZ R91, R75, R91 ;  /* 0x0000005b4b5b2221 */ /* 0x000fce0000010000 */
.L_x_18921:
[----:B------:R-:W-:Y:S01]  /*10a0*/  HADD2.F32 R92, -RZ, R94.H0_H0 ;  /* 0x2000005eff5c7230 */ /* 0x000fe20000004100 */
[----:B------:R-:W-:Y:S06]  /*10b0*/  @P3 BRA `(.L_x_18922) ;  /* 0x00000000000c3947 */ /* 0x000fec0003800000 */
[----:B------:R-:W-:Y:S05]  /*10c0*/  @!P2 BRA `(.L_x_18923) ;  /* 0x000000000014a947 */ /* 0x000fea0003800000 */
[----:B-----5:R-:W-:Y:S01]  /*10d0*/  FADD.FTZ R92, R76, R92 ;  /* 0x0000005c4c5c7221 */ /* 0x020fe20000010000 */
[----:B------:R-:W-:Y:S06]  /*10e0*/  BRA `(.L_x_18923) ;  /* 0x00000000000c7947 */ /* 0x000fec0003800000 */
.L_x_18922:
[----:B-----5:R-:W-:-:S05]  /*10f0*/  HADD2.F32 R93, -RZ, R70.H0_H0 ;  /* 0x20000046ff5d7230 */ /* 0x020fca0000004100 */
[----:B------:R-:W-:-:S04]  /*1100*/  FADD.FTZ R92, R93, R92 ;  /* 0x0000005c5d5c7221 */ /* 0x000fc80000010000 */
[----:B------:R-:W-:-:S07]  /*1110*/  @P2 FADD.FTZ R92, R76, R92 ;  /* 0x0000005c4c5c2221 */ /* 0x000fce0000010000 */
.L_x_18923:
[----:B------:R-:W-:Y:S01]  /*1120*/  HADD2.F32 R93, -RZ, R94.H1_H1 ;  /* 0x3000005eff5d7230 */ /* 0x000fe20000004100 */
[----:B------:R-:W-:Y:S06]  /*1130*/  @P3 BRA `(.L_x_18924) ;  /* 0x00000000000c3947 */ /* 0x000fec0003800000 */
[----:B------:R-:W-:Y:S05]  /*1140*/  @!P2 BRA `(.L_x_18925) ;  /* 0x000000000014a947 */ /* 0x000fea0003800000 */
[----:B-----5:R-:W-:Y:S01]  /*1150*/  FADD.FTZ R93, R77, R93 ;  /* 0x0000005d4d5d7221 */ /* 0x020fe20000010000 */
[----:B------:R-:W-:Y:S06]  /*1160*/  BRA `(.L_x_18925) ;  /* 0x00000000000c7947 */ /* 0x000fec0003800000 */
.L_x_18924:
[----:B-----5:R-:W-:-:S05]  /*1170*/  HADD2.F32 R94, -RZ, R70.H1_H1 ;  /* 0x30000046ff5e7230 */ /* 0x020fca0000004100 */
[----:B------:R-:W-:-:S04]  /*1180*/  FADD.FTZ R93, R94, R93 ;  /* 0x0000005d5e5d7221 */ /* 0x000fc80000010000 */
[----:B------:R-:W-:-:S07]  /*1190*/  @P2 FADD.FTZ R93, R77, R93 ;  /* 0x0000005d4d5d2221 */ /* 0x000fce0000010000 */
.L_x_18925:
[----:B------:R-:W-:Y:S01]  /*11a0*/  HADD2.F32 R94, -RZ, R95.H0_H0 ;  /* 0x2000005fff5e7230 */ /* 0x000fe20000004100 */
[----:B------:R-:W-:Y:S06]  /*11b0*/  @P3 BRA `(.L_x_18926) ;  /* 0x00000000000c3947 */ /* 0x000fec0003800000 */
[----:B------:R-:W-:Y:S05]  /*11c0*/  @!P2 BRA `(.L_x_18927) ;  /* 0x000000000014a947 */ /* 0x000fea0003800000 */
[----:B-----5:R-:W-:Y:S01]  /*11d0*/  FADD.FTZ R94, R78, R94 ;  /* 0x0000005e4e5e7221 */ /* 0x020fe20000010000 */
[----:B------:R-:W-:Y:S06]  /*11e0*/  BRA `(.L_x_18927) ;  /* 0x00000000000c7947 */ /* 0x000fec0003800000 */
.L_x_18926:
[----:B-----5:R-:W-:-:S05]  /*11f0*/  HADD2.F32 R115, -RZ, R71.H0_H0 ;  /* 0x20000047ff737230 */ /* 0x020fca0000004100 */
[----:B------:R-:W-:-:S04]  /*1200*/  FADD.FTZ R94, R115, R94 ;  /* 0x0000005e735e7221 */ /* 0x000fc80000010000 */
[----:B------:R-:W-:-:S07]  /*1210*/  @P2 FADD.FTZ R94, R78, R94 ;  /* 0x0000005e4e5e2221 */ /* 0x000fce0000010000 */
.L_x_18927:
[----:B------:R-:W-:Y:S01]  /*1220*/  HADD2.F32 R95, -RZ, R95.H1_H1 ;  /* 0x3000005fff5f7230 */ /* 0x000fe20000004100 */
[----:B------:R-:W-:Y:S06]  /*1230*/  @P3 BRA `(.L_x_18928) ;  /* 0x00000000000c3947 */ /* 0x000fec0003800000 */
[----:B------:R-:W-:Y:S05]  /*1240*/  @!P2 BRA `(.L_x_18929) ;  /* 0x000000000014a947 */ /* 0x000fea0003800000 */
[----:B-----5:R-:W-:Y:S01]  /*1250*/  FADD.FTZ R95, R79, R95 ;  /* 0x0000005f4f5f7221 */ /* 0x020fe20000010000 */
[----:B------:R-:W-:Y:S06]  /*1260*/  BRA `(.L_x_18929) ;  /* 0x00000000000c7947 */ /* 0x000fec0003800000 */
.L_x_18928:
[----:B-----5:R-:W-:-:S05]  /*1270*/  HADD2.F32 R114, -RZ, R71.H1_H1 ;  /* 0x30000047ff727230 */ /* 0x020fca0000004100 */
[----:B------:R-:W-:-:S04]  /*1280*/  FADD.FTZ R95, R114, R95 ;  /* 0x0000005f725f7221 */ /* 0x000fc80000010000 */
[----:B------:R-:W-:-:S07]  /*1290*/  @P2 FADD.FTZ R95, R79, R95 ;  /* 0x0000005f4f5f2221 */ /* 0x000fce0000010000 */
.L_x_18929:
[----:B------:R-:W-:-:S04]  /*12a0*/  LEA R114, P2, R113, UR10, 0x5 ;  /* 0x0000000a71727c11 */ /* 0x000fc8000f8428ff */
[C---:B------:R-:W-:Y:S02]  /*12b0*/  LEA.HI.X R115, R113.reuse, UR11, RZ, 0x5, P2 ;  /* 0x0000000b71737c11 */ /* 0x040fe400090f2cff */
[----:B------:R-:W-:-:S03]  /*12c0*/  IADD3 R113, R113, 0x80, RZ ;  /* 0x0000008071717810 */ /* 0x000fc60007ffe0ff */
[----:B------:R2:W-:Y:S04]  /*12d0*/  STG.E.128 desc[UR4][R114.64], R88 ;  /* 0x0000005872007986 */ /* 0x0005e8000c101d04 */
[----:B------:R2:W-:Y:S02]  /*12e0*/  STG.E.128 desc[UR4][R114.64+0x10], R92 ;  /* 0x0000105c72007986 */ /* 0x0005e4000c101d04 */
.L_x_18913:
[----:B------:R-:W-:Y:S05]  /*12f0*/  BSYNC B0 ;  /* 0x0000000000007941 */ /* 0x000fea0003800000 */
.L_x_18912:
        /* <DEDUP_REMOVED lines=24> */
.L_x_18932:
[----:B-----5:R-:W-:-:S05]  /*1480*/  HADD2.F32 R97, -RZ, R68.H0_H0 ;  /* 0x20000044ff617230 */ /* 0x020fca0000004100 */
[----:B------:R-:W-:-:S04]  /*1490*/  FADD.FTZ R96, R97, R96 ;  /* 0x0000006061607221 */ /* 0x000fc80000010000 */
[----:B------:R-:W-:-:S07]  /*14a0*/  @P2 FADD.FTZ R96, R72, R96 ;  /* 0x0000006048602221 */ /* 0x000fce0000010000 */
.L_x_18933:
[----:B------:R-:W-:Y:S01]  /*14b0*/  HADD2.F32 R97, -RZ, R100.H1_H1 ;  /* 0x30000064ff617230 */ /* 0x000fe20000004100 */
[----:B------:R-:W-:Y:S06]  /*14c0*/  @P3 BRA `(.L_x_18934) ;  /* 0x00000000000c3947 */ /* 0x000fec0003800000 */
[----:B------:R-:W-:Y:S05]  /*14d0*/  @!P2 BRA `(.L_x_18935) ;  /* 0x000000000014a947 */ /* 0x000fea0003800000 */
[----:B-----5:R-:W-:Y:S01]  /*14e0*/  FADD.FTZ R97, R73, R97 ;  /* 0x0000006149617221 */ /* 0x020fe20000010000 */
[----:B------:R-:W-:Y:S06]  /*14f0*/  BRA `(.L_x_18935) ;  /* 0x00000000000c7947 */ /* 0x000fec0003800000 */
.L_x_18934:
[----:B-----5:R-:W-:-:S05]  /*1500*/  HADD2.F32 R98, -RZ, R68.H1_H1 ;  /* 0x30000044ff627230 */ /* 0x020fca0000004100 */
[----:B------:R-:W-:-:S04]  /*1510*/  FADD.FTZ R97, R98, R97 ;  /* 0x0000006162617221 */ /* 0x000fc80000010000 */
[----:B------:R-:W-:-:S07]  /*1520*/  @P2 FADD.FTZ R97, R73, R97 ;  /* 0x0000006149612221 */ /* 0x000fce0000010000 */
.L_x_18935:
[----:B------:R-:W-:Y:S01]  /*1530*/  HADD2.F32 R98, -RZ, R101.H0_H0 ;  /* 0x20000065ff627230 */ /* 0x000fe20000004100 */
[----:B------:R-:W-:Y:S06]  /*1540*/  @P3 BRA `(.L_x_18936) ;  /* 0x00000000000c3947 */ /* 0x000fec0003800000 */
[----:B------:R-:W-:Y:S05]  /*1550*/  @!P2 BRA `(.L_x_18937) ;  /* 0x000000000014a947 */ /* 0x000fea0003800000 */
[----:B-----5:R-:W-:Y:S01]  /*1560*/  FADD.FTZ R98, R74, R98 ;  /* 0x000000624a627221 */ /* 0x020fe20000010000 */
[----:B------:R-:W-:Y:S06]  /*1570*/  BRA `(.L_x_18937) ;  /* 0x00000000000c7947 */ /* 0x000fec0003800000 */
.L_x_18936:
[----:B-----5:R-:W-:-:S05]  /*1580*/  HADD2.F32 R99, -RZ, R69.H0_H0 ;  /* 0x20000045ff637230 */ /* 0x020fca0000004100 */
[----:B------:R-:W-:-:S04]  /*1590*/  FADD.FTZ R98, R99, R98 ;  /* 0x0000006263627221 */ /* 0x000fc80000010000 */
[----:B------:R-:W-:-:S07]  /*15a0*/  @P2 FADD.FTZ R98, R74, R98 ;  /* 0x000000624a622221 */ /* 0x000fce0000010000 */
.L_x_18937:
[----:B------:R-:W-:Y:S01]  /*15b0*/  HADD2.F32 R99, -RZ, R101.H1_H1 ;  /* 0x30000065ff637230 */ /* 0x000fe20000004100 */
[----:B------:R-:W-:Y:S06]  /*15c0*/  @P3 BRA `(.L_x_18938) ;  /* 0x00000000000c3947 */ /* 0x000fec0003800000 */
[----:B------:R-:W-:Y:S05]  /*15d0*/  @!P2 BRA `(.L_x_18939) ;  /* 0x000000000014a947 */ /* 0x000fea0003800000 */
[----:B-----5:R-:W-:Y:S01]  /*15e0*/  FADD.FTZ R99, R75, R99 ;  /* 0x000000634b637221 */ /* 0x020fe20000010000 */
[----:B------:R-:W-:Y:S06]  /*15f0*/  BRA `(.L_x_18939) ;  /* 0x00000000000c7947 */ /* 0x000fec0003800000 */
.L_x_18938:
[----:B-----5:R-:W-:-:S05]  /*1600*/  HADD2.F32 R100, -RZ, R69.H1_H1 ;  /* 0x30000045ff647230 */ /* 0x020fca0000004100 */
[----:B------:R-:W-:-:S04]  /*1610*/  FADD.FTZ R99, R100, R99 ;  /* 0x0000006364637221 */ /* 0x000fc80000010000 */
[----:B------:R-:W-:-:S07]  /*1620*/  @P2 FADD.FTZ R99, R75, R99 ;  /* 0x000000634b632221 */ /* 0x000fce0000010000 */
.L_x_18939:
[----:B------:R-:W-:Y:S01]  /*1630*/  HADD2.F32 R100, -RZ, R102.H0_H0 ;  /* 0x20000066ff647230 */ /* 0x000fe20000004100 */
[----:B------:R-:W-:Y:S06]  /*1640*/  @P3 BRA `(.L_x_18940) ;  /* 0x00000000000c3947 */ /* 0x000fec0003800000 */
[----:B------:R-:W-:Y:S05]  /*1650*/  @!P2 BRA `(.L_x_18941) ;  /* 0x000000000014a947 */ /* 0x000fea0003800000 */
[----:B-----5:R-:W-:Y:S01]  /*1660*/  FADD.FTZ R100, R76, R100 ;  /* 0x000000644c647221 */ /* 0x020fe20000010000 */
[----:B------:R-:W-:Y:S06]  /*1670*/  BRA `(.L_x_18941) ;  /* 0x00000000000c7947 */ /* 0x000fec0003800000 */
.L_x_18940:
[----:B-----5:R-:W-:-:S05]  /*1680*/  HADD2.F32 R101, -RZ, R70.H0_H0 ;  /* 0x20000046ff657230 */ /* 0x020fca0000004100 */
[----:B------:R-:W-:-:S04]  /*1690*/  FADD.FTZ R100, R101, R100 ;  /* 0x0000006465647221 */ /* 0x000fc80000010000 */
[----:B------:R-:W-:-:S07]  /*16a0*/  @P2 FADD.FTZ R100, R76, R100 ;  /* 0x000000644c642221 */ /* 0x000fce0000010000 */
.L_x_18941:
[----:B------:R-:W-:Y:S01]  /*16b0*/  HADD2.F32 R101, -RZ, R102.H1_H1 ;  /* 0x30000066ff657230 */ /* 0x000fe20000004100 */
[----:B------:R-:W-:Y:S06]  /*16c0*/  @P3 BRA `(.L_x_18942) ;  /* 0x00000000000c3947 */ /* 0x000fec0003800000 */
[----:B------:R-:W-:Y:S05]  /*16d0*/  @!P2 BRA `(.L_x_18943) ;  /* 0x000000000014a947 */ /* 0x000fea0003800000 */
[----:B-----5:R-:W-:Y:S01]  /*16e0*/  FADD.FTZ R101, R77, R101 ;  /* 0x000000654d657221 */ /* 0x020fe20000010000 */
[----:B------:R-:W-:Y:S06]  /*16f0*/  BRA `(.L_x_18943) ;  /* 0x00000000000c7947 */ /* 0x000fec0003800000 */
.L_x_18942:
[----:B-----5:R-:W-:-:S05]  /*1700*/  HADD2.F32 R102, -RZ, R70.H1_H1 ;  /* 0x30000046ff667230 */ /* 0x020fca0000004100 */
[----:B------:R-:W-:-:S04]  /*1710*/  FADD.FTZ R101, R102, R101 ;  /* 0x0000006566657221 */ /* 0x000fc80000010000 */
[----:B------:R-:W-:-:S07]  /*1720*/  @P2 FADD.FTZ R101, R77, R101 ;  /* 0x000000654d652221 */ /* 0x000fce0000010000 */
.L_x_18943:
[----:B------:R-:W-:Y:S01]  /*1730*/  HADD2.F32 R102, -RZ, R103.H0_H0 ;  /* 0x20000067ff667230 */ /* 0x000fe20000004100 */
[----:B------:R-:W-:Y:S06]  /*1740*/  @P3 BRA `(.L_x_18944) ;  /* 0x00000000000c3947 */ /* 0x000fec0003800000 */
[----:B------:R-:W-:Y:S05]  /*1750*/  @!P2 BRA `(.L_x_18945) ;  /* 0x000000000014a947 */ /* 0x000fea0003800000 */
[----:B-----5:R-:W-:Y:S01]  /*1760*/  FADD.FTZ R102, R78, R102 ;  /* 0x000000664e667221 */ /* 0x020fe20000010000 */
[----:B------:R-:W-:Y:S06]  /*1770*/  BRA `(.L_x_18945) ;  /* 0x00000000000c7947 */ /* 0x000fec0003800000 */
.L_x_18944:
[----:B-----5:R-:W-:-:S05]  /*1780*/  HADD2.F32 R115, -RZ, R71.H0_H0 ;  /* 0x20000047ff737230 */ /* 0x020fca0000004100 */
[----:B------:R-:W-:-:S04]  /*1790*/  FADD.FTZ R102, R115, R102 ;  /* 0x0000006673667221 */ /* 0x000fc80000010000 */
[----:B------:R-:W-:-:S07]  /*17a0*/  @P2 FADD.FTZ R102, R78, R102 ;  /* 0x000000664e662221 */ /* 0x000fce0000010000 */
.L_x_18945:
[----:B------:R-:W-:Y:S01]  /*17b0*/  HADD2.F32 R103, -RZ, R103.H1_H1 ;  /* 0x30000067ff677230 */ /* 0x000fe20000004100 */
[----:B------:R-:W-:Y:S06]  /*17c0*/  @P3 BRA `(.L_x_18946) ;  /* 0x00000000000c3947 */ /* 0x000fec0003800000 */
[----:B------:R-:W-:Y:S05]  /*17d0*/  @!P2 BRA `(.L_x_18947) ;  /* 0x000000000014a947 */ /* 0x000fea0003800000 */
[----:B-----5:R-:W-:Y:S01]  /*17e0*/  FADD.FTZ R103, R79, R103 ;  /* 0x000000674f677221 */ /* 0x020fe20000010000 */
[----:B------:R-:W-:Y:S06]  /*17f0*/  BRA `(.L_x_18947) ;  /* 0x00000000000c7947 */ /* 0x000fec0003800000 */
.L_x_18946:
[----:B-----5:R-:W-:-:S05]  /*1800*/  HADD2.F32 R114, -RZ, R71.H1_H1 ;  /* 0x30000047ff727230 */ /* 0x020fca0000004100 */
[----:B------:R-:W-:-:S04]  /*1810*/  FADD.FTZ R103, R114, R103 ;  /* 0x0000006772677221 */ /* 0x000fc80000010000 */
[----:B------:R-:W-:-:S07]  /*1820*/  @P2 FADD.FTZ R103, R79, R103 ;  /* 0x000000674f672221 */ /* 0x000fce0000010000 */
.L_x_18947:
[----:B------:R-:W-:-:S04]  /*1830*/  LEA R114, P2, R113, UR10, 0x5 ;  /* 0x0000000a71727c11 */ /* 0x000fc8000f8428ff */
[C---:B------:R-:W-:Y:S02]  /*1840*/  LEA.HI.X R115, R113.reuse, UR11, RZ, 0x5, P2 ;  /* 0x0000000b71737c11 */ /* 0x040fe400090f2cff */
[----:B------:R-:W-:-:S03]  /*1850*/  IADD3 R113, R113, 0x80, RZ ;  /* 0x0000008071717810 */ /* 0x000fc60007ffe0ff */
[----:B------:R3:W-:Y:S04]  /*1860*/  STG.E.128 desc[UR4][R114.64], R96 ;  /* 0x0000006072007986 */ /* 0x0007e8000c101d04 */
[----:B------:R3:W-:Y:S02]  /*1870*/  STG.E.128 desc[UR4][R114.64+0x10], R100 ;  /* 0x0000106472007986 */ /* 0x0007e4000c101d04 */
.L_x_18931:
[----:B------:R-:W-:Y:S05]  /*1880*/  BSYNC B0 ;  /* 0x0000000000007941 */ /* 0x000fea0003800000 */
.L_x_18930:
        /* <DEDUP_REMOVED lines=23> */
.L_x_18950:
[----:B-----5:R-:W-:-:S05]  /*1a00*/  HADD2.F32 R105, -RZ, R68.H0_H0 ;  /* 0x20000044ff697230 */ /* 0x020fca0000004100 */
[----:B------:R-:W-:-:S04]  /*1a10*/  FADD.FTZ R104, R105, R104 ;  /* 0x0000006869687221 */ /* 0x000fc80000010000 */
[----:B------:R-:W-:-:S07]  /*1a20*/  @P2 FADD.FTZ R104, R72, R104 ;  /* 0x0000006848682221 */ /* 0x000fce0000010000 */
.L_x_18951:
[----:B------:R-:W-:Y:S01]  /*1a30*/  HADD2.F32 R105, -RZ, R108.H1_H1 ;  /* 0x3000006cff697230 */ /* 0x000fe20000004100 */
[----:B------:R-:W-:Y:S06]  /*1a40*/  @P3 BRA `(.L_x_18952) ;  /* 0x00000000000c3947 */ /* 0x000fec0003800000 */
[----:B------:R-:W-:Y:S05]  /*1a50*/  @!P2 BRA `(.L_x_18953) ;  /* 0x000000000014a947 */ /* 0x000fea0003800000 */
[----:B-----5:R-:W-:Y:S01]  /*1a60*/  FADD.FTZ R105, R73, R105 ;  /* 0x0000006949697221 */ /* 0x020fe20000010000 */
[----:B------:R-:W-:Y:S06]  /*1a70*/  BRA `(.L_x_18953) ;  /* 0x00000000000c7947 */ /* 0x000fec0003800000 */
.L_x_18952:
[----:B-----5:R-:W-:-:S05]  /*1a80*/  HADD2.F32 R106, -RZ, R68.H1_H1 ;  /* 0x30000044ff6a7230 */ /* 0x020fca0000004100 */
[----:B------:R-:W-:-:S04]  /*1a90*/  FADD.FTZ R105, R106, R105 ;  /* 0x000000696a697221 */ /* 0x000fc80000010000 */
[----:B------:R-:W-:-:S07]  /*1aa0*/  @P2 FADD.FTZ R105, R73, R105 ;  /* 0x0000006949692221 */ /* 0x000fce0000010000 */
.L_x_18953:
[----:B------:R-:W-:Y:S01]  /*1ab0*/  HADD2.F32 R106, -RZ, R109.H0_H0 ;  /* 0x2000006dff6a7230 */ /* 0x000fe20000004100 */
[----:B------:R-:W-:Y:S06]  /*1ac0*/  @P3 BRA `(.L_x_18954) ;  /* 0x00000000000c3947 */ /* 0x000fec0003800000 */
[----:B------:R-:W-:Y:S05]  /*1ad0*/  @!P2 BRA `(.L_x_18955) ;  /* 0x000000000014a947 */ /* 0x000fea0003800000 */
[----:B-----5:R-:W-:Y:S01]  /*1ae0*/  FADD.FTZ R106, R74, R106 ;  /* 0x0000006a4a6a7221 */ /* 0x020fe20000010000 */
[----:B------:R-:W-:Y:S06]  /*1af0*/  BRA `(.L_x_18955) ;  /* 0x00000000000c7947 */ /* 0x000fec0003800000 */
.L_x_18954:
[----:B-----5:R-:W-:-:S05]  /*1b00*/  HADD2.F32 R107, -RZ, R69.H0_H0 ;  /* 0x20000045ff6b7230 */ /* 0x020fca0000004100 */
[----:B------:R-:W-:-:S04]  /*1b10*/  FADD.FTZ R106, R107, R106 ;  /* 0x0000006a6b6a7221 */ /* 0x000fc80000010000 */
[----:B------:R-:W-:-:S07]  /*1b20*/  @P2 FADD.FTZ R106, R74, R106 ;  /* 0x0000006a4a6a2221 */ /* 0x000fce0000010000 */
.L_x_18955:
[----:B------:R-:W-:Y:S01]  /*1b30*/  HADD2.F32 R107, -RZ, R109.H1_H1 ;  /* 0x3000006dff6b7230 */ /* 0x000fe20000004100 */
[----:B------:R-:W-:Y:S06]  /*1b40*/  @P3 BRA `(.L_x_18956) ;  /* 0x00000000000c3947 */ /* 0x000fec0003800000 */
[----:B------:R-:W-:Y:S05]  /*1b50*/  @!P2 BRA `(.L_x_18957) ;  /* 0x000000000014a947 */ /* 0x000fea0003800000 */
[----:B-----5:R-:W-:Y:S01]  /*1b60*/  FADD.FTZ R107, R75, R107 ;  /* 0x0000006b4b6b7221 */ /* 0x020fe20000010000 */
[----:B------:R-:W-:Y:S06]  /*1b70*/  BRA `(.L_x_18957) ;  /* 0x00000000000c7947 */ /* 0x000fec0003800000 */
.L_x_18956:
[----:B-----5:R-:W-:-:S05]  /*1b80*/  HADD2.F32 R108, -RZ, R69.H1_H1 ;  /* 0x30000045ff6c7230 */ /* 0x020fca0000004100 */
[----:B------:R-:W-:-:S04]  /*1b90*/  FADD.FTZ R107, R108, R107 ;  /* 0x0000006b6c6b7221 */ /* 0x000fc80000010000 */
[----:B------:R-:W-:-:S07]  /*1ba0*/  @P2 FADD.FTZ R107, R75, R107 ;  /* 0x0000006b4b6b2221 */ /* 0x000fce0000010000 */
.L_x_18957:
[----:B------:R-:W-:Y:S01]  /*1bb0*/  HADD2.F32 R108, -RZ, R110.H0_H0 ;  /* 0x2000006eff6c7230 */ /* 0x000fe20000004100 */
[----:B------:R-:W-:Y:S06]  /*1bc0*/  @P3 BRA `(.L_x_18958) ;  /* 0x00000000000c3947 */ /* 0x000fec0003800000 */
[----:B------:R-:W-:Y:S05]  /*1bd0*/  @!P2 BRA `(.L_x_18959) ;  /* 0x000000000014a947 */ /* 0x000fea0003800000 */
[----:B-----5:R-:W-:Y:S01]  /*1be0*/  FADD.FTZ R108, R76, R108 ;  /* 0x0000006c4c6c7221 */ /* 0x020fe20000010000 */
[----:B------:R-:W-:Y:S06]  /*1bf0*/  BRA `(.L_x_18959) ;  /* 0x00000000000c7947 */ /* 0x000fec0003800000 */
.L_x_18958:
[----:B-----5:R-:W-:-:S05]  /*1c00*/  HADD2.F32 R109, -RZ, R70.H0_H0 ;  /* 0x20000046ff6d7230 */ /* 0x020fca0000004100 */
[----:B------:R-:W-:-:S04]  /*1c10*/  FADD.FTZ R108, R109, R108 ;  /* 0x0000006c6d6c7221 */ /* 0x000fc80000010000 */
[----:B------:R-:W-:-:S07]  /*1c20*/  @P2 FADD.FTZ R108, R76, R108 ;  /* 0x0000006c4c6c2221 */ /* 0x000fce0000010000 */
.L_x_18959:
[----:B------:R-:W-:Y:S01]  /*1c30*/  HADD2.F32 R109, -RZ, R110.H1_H1 ;  /* 0x3000006eff6d7230 */ /* 0x000fe20000004100 */
[----:B------:R-:W-:Y:S06]  /*1c40*/  @P3 BRA `(.L_x_18960) ;  /* 0x00000000000c3947 */ /* 0x000fec0003800000 */
[----:B------:R-:W-:Y:S05]  /*1c50*/  @!P2 BRA `(.L_x_18961) ;  /* 0x000000000014a947 */ /* 0x000fea0003800000 */
[----:B-----5:R-:W-:Y:S01]  /*1c60*/  FADD.FTZ R109, R77, R109 ;  /* 0x0000006d4d6d7221 */ /* 0x020fe20000010000 */
[----:B------:R-:W-:Y:S06]  /*1c70*/  BRA `(.L_x_18961) ;  /* 0x00000000000c7947 */ /* 0x000fec0003800000 */
.L_x_18960:
[----:B-----5:R-:W-:-:S05]  /*1c80*/  HADD2.F32 R110, -RZ, R70.H1_H1 ;  /* 0x30000046ff6e7230 */ /* 0x020fca0000004100 */
[----:B------:R-:W-:-:S04]  /*1c90*/  FADD.FTZ R109, R110, R109 ;  /* 0x0000006d6e6d7221 */ /* 0x000fc80000010000 */
[----:B------:R-:W-:-:S07]  /*1ca0*/  @P2 FADD.FTZ R109, R77, R109 ;  /* 0x0000006d4d6d2221 */ /* 0x000fce0000010000 */
.L_x_18961:
[----:B------:R-:W-:Y:S01]  /*1cb0*/  HADD2.F32 R110, -RZ, R111.H0_H0 ;  /* 0x2000006fff6e7230 */ /* 0x000fe20000004100 */
[----:B------:R-:W-:Y:S06]  /*1cc0*/  @P3 BRA `(.L_x_18962) ;  /* 0x00000000000c3947 */ /* 0x000fec0003800000 */
[----:B------:R-:W-:Y:S05]  /*1cd0*/  @!P2 BRA `(.L_x_18963) ;  /* 0x000000000014a947 */ /* 0x000fea0003800000 */
[----:B-----5:R-:W-:Y:S01]  /*1ce0*/  FADD.FTZ R110, R78, R110 ;  /* 0x0000006e4e6e7221 */ /* 0x020fe20000010000 */
[----:B------:R-:W-:Y:S06]  /*1cf0*/  BRA `(.L_x_18963) ;  /* 0x00000000000c7947 */ /* 0x000fec0003800000 */
.L_x_18962:
[----:B-----5:R-:W-:-:S05]  /*1d00*/  HADD2.F32 R115, -RZ, R71.H0_H0 ;  /* 0x20000047ff737230 */ /* 0x020fca0000004100 */
[----:B------:R-:W-:-:S04]  /*1d10*/  FADD.FTZ R110, R115, R110 ;  /* 0x0000006e736e7221 */ /* 0x000fc80000010000 */
[----:B------:R-:W-:-:S07]  /*1d20*/  @P2 FADD.FTZ R110, R78, R110 ;  /* 0x0000006e4e6e2221 */ /* 0x000fce0000010000 */
.L_x_18963:
[----:B------:R-:W-:Y:S01]  /*1d30*/  HADD2.F32 R111, -RZ, R111.H1_H1 ;  /* 0x3000006fff6f7230 */ /* 0x000fe20000004100 */
[----:B------:R-:W-:Y:S06]  /*1d40*/  @P3 BRA `(.L_x_18964) ;  /* 0x00000000000c3947 */ /* 0x000fec0003800000 */
[----:B------:R-:W-:Y:S05]  /*1d50*/  @!P2 BRA `(.L_x_18965) ;  /* 0x000000000014a947 */ /* 0x000fea0003800000 */
[----:B-----5:R-:W-:Y:S01]  /*1d60*/  FADD.FTZ R111, R79, R111 ;  /* 0x0000006f4f6f7221 */ /* 0x020fe20000010000 */
[----:B------:R-:W-:Y:S06]  /*1d70*/  BRA `(.L_x_18965) ;  /* 0x00000000000c7947 */ /* 0x000fec0003800000 */
.L_x_18964:
[----:B-----5:R-:W-:-:S05]  /*1d80*/  HADD2.F32 R114, -RZ, R71.H1_H1 ;  /* 0x30000047ff727230 */ /* 0x020fca0000004100 */
[----:B------:R-:W-:-:S04]  /*1d90*/  FADD.FTZ R111, R114, R111 ;  /* 0x0000006f726f7221 */ /* 0x000fc80000010000 */
[----:B------:R-:W-:-:S07]  /*1da0*/  @P2 FADD.FTZ R111, R79, R111 ;  /* 0x0000006f4f6f2221 */ /* 0x000fce0000010000 */
.L_x_18965:
[----:B------:R-:W-:-:S04]  /*1db0*/  LEA R114, P2, R113, UR10, 0x5 ;  /* 0x0000000a71727c11 */ /* 0x000fc8000f8428ff */
[----:B------:R-:W-:-:S05]  /*1dc0*/  LEA.HI.X R115, R113, UR11, RZ, 0x5, P2 ;  /* 0x0000000b71737c11 */ /* 0x000fca00090f2cff */
[----:B------:R4:W-:Y:S04]  /*1dd0*/  STG.E.128 desc[UR4][R114.64], R104 ;  /* 0x0000006872007986 */ /* 0x0009e8000c101d04 */
[----:B------:R4:W-:Y:S02]  /*1de0*/  STG.E.128 desc[UR4][R114.64+0x10], R108 ;  /* 0x0000106c72007986 */ /* 0x0009e4000c101d04 */
.L_x_18949:
[----:B------:R-:W-:Y:S05]  /*1df0*/  BSYNC B0 ;  /* 0x0000000000007941 */ /* 0x000fea0003800000 */
.L_x_18948:
        /* <DEDUP_REMOVED lines=129> */
.L_x_18986:
        /* <DEDUP_REMOVED lines=107> */
.L_x_18968:
[----:B------:R-:W-:Y:S05]  /*2cc0*/  BSYNC B0 ;  /* 0x0000000000007941 */ /* 0x000fea0003800000 */
.L_x_18967:
        /* <DEDUP_REMOVED lines=35> */
.L_x_18970:
[----:B------:R-:W-:Y:S05]  /*2f00*/  BSYNC B0 ;  /* 0x0000000000007941 */ /* 0x000fea0003800000 */
.L_x_18969:
        /* <DEDUP_REMOVED lines=35> */
.L_x_18972:
[----:B------:R-:W-:Y:S05]  /*3140*/  BSYNC B0 ;  /* 0x0000000000007941 */ /* 0x000fea0003800000 */
.L_x_18971:
        /* <DEDUP_REMOVED lines=33> */
.L_x_18974:
[----:B------:R-:W-:Y:S05]  /*3360*/  BSYNC B0 ;  /* 0x0000000000007941 */ /* 0x000fea0003800000 */
.L_x_18973:
[----:B------:R-:W-:Y:S02]  /*3370*/  IADD3 R117, R117, UR14, RZ ;  /* 0x0000000e75757c10 */ /* 0x000fe4000fffe0ff */
[----:B01234-:R-:W-:Y:S02]  /*3380*/  SEL R112, RZ, 0x1, P5 ;  /* 0x00000001ff707807 */ /* 0x01ffe40002800000 */
[----:B------:R-:W-:-:S13]  /*3390*/  ISETP.GE.AND P2, PT, R117, UR15, PT ;  /* 0x0000000f75007c0c */ /* 0x000fda000bf46270 */
[----:B------:R-:W-:Y:S05]  /*33a0*/  @!P2 BRA `(.L_x_18975) ;  /* 0xffffffd000fca947 */ /* 0x000fea000383ffff */
[----:B------:R-:W-:Y:S05]  /*33b0*/  EXIT ;  /* 0x000000000000794d */ /* 0x000fea0003800000 */
.L_x_18966:
[----:B------:R-:W-:Y:S01]  /*33c0*/  HFMA2.MMA R120, -RZ, RZ, 0, 5.9604644775390625e-08 ;  /* 0x00000001ff787435 */ /* 0x000fe200000001ff */
[----:B------:R-:W-:Y:S02]  /*33d0*/  MOV R121, 0x1f ;  /* 0x0000001f00797802 */ /* 0x000fe40000000f00 */
[----:B------:R-:W-:-:S08]  /*33e0*/  MOV R122, 0xffffffff ;  /* 0xffffffff007a7802 */ /* 0x000fd00000000f00 */
[----:B0----5:R-:W-:Y:S05]  /*33f0*/  WARPSYNC.COLLECTIVE R122, `(.L_x_18976) ;  /* 0x000000007a087348 */ /* 0x021fea0003c00000 */
[----:B------:R1:W2:Y:S02]  /*3400*/  SHFL.BFLY P6, R123, R113, R120, R121 ;  /* 0x0c000078717b7389 */ /* 0x0002a400000c0079 */
[----:B012--5:R-:W-:Y:S01]  /*3410*/  ENDCOLLECTIVE ;  /* 0x000000000000791b */ /* 0x027fe20003800000 */
.L_x_18976:
[----:B------:R-:W-:Y:S01]  /*3420*/  HFMA2.MMA R120, -RZ, RZ, 0, 1.1920928955078125e-07 ;  /* 0x00000002ff787435 */ /* 0x000fe200000001ff */
[----:B------:R-:W-:-:S05]  /*3430*/  FADD.FTZ R124, R113, R123 ;  /* 0x0000007b717c7221 */ /* 0x000fca0000010000 */
[----:B------:R-:W-:-:S07]  /*3440*/  MOV R113, R124 ;  /* 0x0000007c00717202 */ /* 0x000fce0000000f00 */
[----:B------:R-:W-:Y:S05]  /*3450*/  WARPSYNC.COLLECTIVE R122, `(.L_x_18977) ;  /* 0x000000007a087348 */ /* 0x000fea0003c00000 */
[----:B------:R0:W1:Y:S02]  /*3460*/  SHFL.BFLY P6, R123, R113, R120, R121 ;  /* 0x0c000078717b7389 */ /* 0x00006400000c0079 */
[----:B01----:R-:W-:Y:S01]  /*3470*/  ENDCOLLECTIVE ;  /* 0x000000000000791b */ /* 0x003fe20003800000 */
.L_x_18977:
[----:B------:R-:W-:Y:S01]  /*3480*/  HFMA2.MMA R120, -RZ, RZ, 0, 2.384185791015625e-07 ;  /* 0x00000004ff787435 */ /* 0x000fe200000001ff */
[----:B------:R-:W-:-:S05]  /*3490*/  FADD.FTZ R125, R124, R123 ;  /* 0x0000007b7c7d7221 */ /* 0x000fca0000010000 */
[----:B------:R-:W-:-:S07]  /*34a0*/  MOV R113, R125 ;  /* 0x0000007d00717202 */ /* 0x000fce0000000f00 */
[----:B------:R-:W-:Y:S05]  /*34b0*/  WARPSYNC.COLLECTIVE R122, `(.L_x_18978) ;  /* 0x000000007a087348 */ /* 0x000fea0003c00000 */
[----:B------:R0:W1:Y:S02]  /*34c0*/  SHFL.BFLY P6, R123, R113, R120, R121 ;  /* 0x0c000078717b7389 */ /* 0x00006400000c0079 */
[----:B01----:R-:W-:Y:S01]  /*34d0*/  ENDCOLLECTIVE ;  /* 0x000000000000791b */ /* 0x003fe20003800000 */
.L_x_18978:
[----:B------:R-:W-:Y:S01]  /*34e0*/  HFMA2.MMA R120, -RZ, RZ, 0, 4.76837158203125e-07 ;  /* 0x00000008ff787435 */ /* 0x000fe200000001ff */
[----:B------:R-:W-:-:S05]  /*34f0*/  FADD.FTZ R125, R125, R123 ;  /* 0x0000007b7d7d7221 */ /* 0x000fca0000010000 */
[----:B------:R-:W-:-:S07]  /*3500*/  MOV R113, R125 ;  /* 0x0000007d00717202 */ /* 0x000fce0000000f00 */
[----:B------:R-:W-:Y:S05]  /*3510*/  WARPSYNC.COLLECTIVE R122, `(.L_x_18979) ;  /* 0x000000007a087348 */ /* 0x000fea0003c00000 */
[----:B------:R0:W1:Y:S02]  /*3520*/  SHFL.BFLY P6, R123, R113, R120, R121 ;  /* 0x0c000078717b7389 */ /* 0x00006400000c0079 */
[----:B01----:R-:W-:Y:S01]  /*3530*/  ENDCOLLECTIVE ;  /* 0x000000000000791b */ /* 0x003fe20003800000 */
.L_x_18979:
[----:B------:R-:W-:Y:S01]  /*3540*/  HFMA2.MMA R120, -RZ, RZ, 0, 9.5367431640625e-07 ;  /* 0x00000010ff787435 */ /* 0x000fe200000001ff */
[----:B------:R-:W-:-:S05]  /*3550*/  FADD.FTZ R112, R125, R123 ;  /* 0x0000007b7d707221 */ /* 0x000fca0000010000 */
[----:B------:R-:W-:-:S07]  /*3560*/  MOV R113, R112 ;  /* 0x0000007000717202 */ /* 0x000fce0000000f00 */
[----:B------:R-:W-:Y:S05]  /*3570*/  WARPSYNC.COLLECTIVE R122, `(.L_x_18980) ;  /* 0x000000007a087348 */ /* 0x000fea0003c00000 */
[----:B------:R0:W1:Y:S02]  /*3580*/  SHFL.BFLY P6, R123, R113, R120, R121 ;  /* 0x0c000078717b7389 */ /* 0x00006400000c0079 */
[----:B01----:R-:W-:Y:S01]  /*3590*/  ENDCOLLECTIVE ;  /* 0x000000000000791b */ /* 0x003fe20003800000 */
.L_x_18980:
        /* <DEDUP_REMOVED lines=72> */
.L_x_18981:
[----:B------:R-:W-:Y:S01]  /*3a20*/  HFMA2.MMA R120, -RZ, RZ, 0, 1.1920928955078125e-07 ;  /* 0x00000002ff787435 */ /* 0x000fe200000001ff */
[----:B------:R-:W-:-:S05]  /*3a30*/  FADD.FTZ R124, R113, R123 ;  /* 0x0000007b717c7221 */ /* 0x000fca0000010000 */
[----:B------:R-:W-:-:S07]  /*3a40*/  MOV R113, R124 ;  /* 0x0000007c00717202 */ /* 0x000fce0000000f00 */
[----:B------:R-:W-:Y:S05]  /*3a50*/  WARPSYNC.COLLECTIVE R122, `(.L_x_18982) ;  /* 0x000000007a087348 */ /* 0x000fea0003c00000 */
[----:B------:R0:W1:Y:S02]  /*3a60*/  SHFL.BFLY P6, R123, R113, R120, R121 ;  /* 0x0c000078717b7389 */ /* 0x00006400000c0079 */
[----:B01----:R-:W-:Y:S01]  /*3a70*/  ENDCOLLECTIVE ;  /* 0x000000000000791b */ /* 0x003fe20003800000 */
.L_x_18982:
[----:B------:R-:W-:Y:S01]  /*3a80*/  HFMA2.MMA R120, -RZ, RZ, 0, 2.384185791015625e-07 ;  /* 0x00000004ff787435 */ /* 0x000fe200000001ff */
[----:B------:R-:W-:-:S05]  /*3a90*/  FADD.FTZ R125, R124, R123 ;  /* 0x0000007b7c7d7221 */ /* 0x000fca0000010000 */
[----:B------:R-:W-:-:S07]  /*3aa0*/  MOV R113, R125 ;  /* 0x0000007d00717202 */ /* 0x000fce0000000f00 */
[----:B------:R-:W-:Y:S05]  /*3ab0*/  WARPSYNC.COLLECTIVE R122, `(.L_x_18983) ;  /* 0x000000007a087348 */ /* 0x000fea0003c00000 */
[----:B------:R0:W1:Y:S02]  /*3ac0*/  SHFL.BFLY P6, R123, R113, R120, R121 ;  /* 0x0c000078717b7389 */ /* 0x00006400000c0079 */
[----:B01----:R-:W-:Y:S01]  /*3ad0*/  ENDCOLLECTIVE ;  /* 0x000000000000791b */ /* 0x003fe20003800000 */
.L_x_18983:
[----:B------:R-:W-:Y:S01]  /*3ae0*/  HFMA2.MMA R120, -RZ, RZ, 0, 4.76837158203125e-07 ;  /* 0x00000008ff787435 */ /* 0x000fe200000001ff */
[----:B------:R-:W-:-:S05]  /*3af0*/  FADD.FTZ R125, R125, R123 ;  /* 0x0000007b7d7d7221 */ /* 0x000fca0000010000 */
[----:B------:R-:W-:-:S07]  /*3b00*/  MOV R113, R125 ;  /* 0x0000007d00717202 */ /* 0x000fce0000000f00 */
[----:B------:R-:W-:Y:S05]  /*3b10*/  WARPSYNC.COLLECTIVE R122, `(.L_x_18984) ;  /* 0x000000007a087348 */ /* 0x000fea0003c00000 */
[----:B------:R0:W1:Y:S02]  /*3b20*/  SHFL.BFLY P6, R123, R113, R120, R121 ;  /* 0x0c000078717b7389 */ /* 0x00006400000c0079 */
[----:B01----:R-:W-:Y:S01]  /*3b30*/  ENDCOLLECTIVE ;  /* 0x000000000000791b */ /* 0x003fe20003800000 */
.L_x_18984:
[----:B------:R-:W-:Y:S01]  /*3b40*/  MOV R120, 0x10 ;  /* 0x0000001000787802 */ /* 0x000fe20000000f00 */
[----:B------:R-:W-:-:S07]  /*3b50*/  FADD.FTZ R113, R125, R123 ;  /* 0x0000007b7d717221 */ /* 0x000fce0000010000 */
[----:B------:R-:W-:Y:S05]  /*3b60*/  WARPSYNC.COLLECTIVE R122, `(.L_x_18985) ;  /* 0x000000007a087348 */ /* 0x000fea0003c00000 */
[----:B------:R0:W1:Y:S02]  /*3b70*/  SHFL.BFLY P6, R123, R113, R120, R121 ;  /* 0x0c000078717b7389 */ /* 0x00006400000c0079 */
[----:B01----:R-:W-:Y:S01]  /*3b80*/  ENDCOLLECTIVE ;  /* 0x000000000000791b */ /* 0x003fe20003800000 */
.L_x_18985:
[----:B------:R-:W-:Y:S05]  /*3b90*/  BRA `(.L_x_18986) ;  /* 0xffffffe8009c7947 */ /* 0x000fea000383ffff */
.L_x_18987:
        /* <DEDUP_REMOVED lines=14> */
.L_x_27078:


//--------------------- .text._ZN10layer_norm31ln_parallel_residual_fwd_kernelINS_13Kernel_traitsIf6__halffS2_fjLj4096ELj1ELj1ELj4ELj16ENS_18Kernel_traits_baseILj4096EfS2_fS2_fjLj128EEEEELb0ELb1ELb1EEEvNS_9FwdParamsE --------------------------
	.section	.text._ZN10layer_norm31ln_parallel_residual_fwd_kernelINS_13Kernel_traitsIf6__halffS2_fjLj4096ELj1ELj1ELj4ELj16ENS_18Kernel_traits_baseILj4096EfS2_fS2_fjLj128EEEEELb0ELb1ELb1EEEvNS_9FwdParamsE,"ax",@progbits
	.align	128
        .global         _ZN10layer_norm31ln_parallel_residual_fwd_kernelINS_13Kernel_traitsIf6__halffS2_fjLj4096ELj1ELj1ELj4ELj16ENS_18Kernel_traits_baseILj4096EfS2_fS2_fjLj128EEEEELb0ELb1ELb1EEEvNS_9FwdParamsE
        .type           _ZN10layer_norm31ln_parallel_residual_fwd_kernelINS_13Kernel_traitsIf6__halffS2_fjLj4096ELj1ELj1ELj4ELj16ENS_18Kernel_traits_baseILj4096EfS2_fS2_fjLj128EEEEELb0ELb1ELb1EEEvNS_9FwdParamsE,@function
        .size           _ZN10layer_norm31ln_parallel_residual_fwd_kernelINS_13Kernel_traitsIf6__halffS2_fjLj4096ELj1ELj1ELj4ELj16ENS_18Kernel_traits_baseILj4096EfS2_fS2_fjLj128EEEEELb0ELb1ELb1EEEvNS_9FwdParamsE,(.L_x_27079 - _ZN10layer_norm31ln_parallel_residual_fwd_kernelINS_13Kernel_traitsIf6__halffS2_fjLj4096ELj1ELj1ELj4ELj16ENS_18Kernel_traits_baseILj4096EfS2_fS2_fjLj128EEEEELb0ELb1ELb1EEEvNS_9FwdParamsE)
        .other          _ZN10layer_norm31ln_parallel_residual_fwd_kernelINS_13Kernel_traitsIf6__halffS2_fjLj4096ELj1ELj1ELj4ELj16ENS_18Kernel_traits_baseILj4096EfS2_fS2_fjLj128EEEEELb0ELb1ELb1EEEvNS_9FwdParamsE,@"STO_CUDA_ENTRY STV_DEFAULT"
_ZN10layer_norm31ln_parallel_residual_fwd_kernelINS_13Kernel_traitsIf6__halffS2_fjLj4096ELj1ELj1ELj4ELj16ENS_18Kernel_traits_baseILj4096EfS2_fS2_fjLj128EEEEELb0ELb1ELb1EEEvNS_9FwdParamsE:
.text._ZN10layer_norm31ln_parallel_residual_fwd_kernelINS_13Kernel_traitsIf6__halffS2_fjLj4096ELj1ELj1ELj4ELj16ENS_18Kernel_traits_baseILj4096EfS2_fS2_fjLj128EEEEELb0ELb1ELb1EEEvNS_9FwdParamsE:
        /* <DEDUP_REMOVED lines=63> */
.L_x_19053:
        /* <DEDUP_REMOVED lines=23> */
.L_x_18988:
[----:B-----5:R-:W-:-:S05]  /*0560*/  HADD2.F32 R7, -RZ, R40.H0_H0 ;  /* 0x20000028ff077230 */ /* 0x020fca0000004100 */
[----:B------:R-:W-:-:S04]  /*0570*/  FADD.FTZ R28, R28, R7 ;  /* 0x000000071c1c7221 */ /* 0x000fc80000010000 */
[----:B------:R-:W-:-:S07]  /*0580*/  @P2 FADD.FTZ R28, R36, R28 ;  /* 0x0000001c241c2221 */ /* 0x000fce0000010000 */
.L_x_18989:
[----:B------:R-:W-:Y:S01]  /*0590*/  HADD2.F32 R29, -RZ, R24.H1_H1 ;  /* 0x30000018ff1d7230 */ /* 0x000fe20000004100 */
[----:B------:R-:W-:Y:S06]  /*05a0*/  @P1 BRA `(.L_x_18990) ;  /* 0x00000000000c1947 */ /* 0x000fec0003800000 */
[----:B------:R-:W-:Y:S05]  /*05b0*/  @!P2 BRA `(.L_x_18991) ;  /* 0x000000000014a947 */ /* 0x000fea0003800000 */
[----:B-----5:R-:W-:Y:S01]  /*05c0*/  FADD.FTZ R29, R37, R29 ;  /* 0x0000001d251d7221 */ /* 0x020fe20000010000 */
[----:B------:R-:W-:Y:S06]  /*05d0*/  BRA `(.L_x_18991) ;  /* 0x00000000000c7947 */ /* 0x000fec0003800000 */
.L_x_18990:
[----:B-----5:R-:W-:-:S05]  /*05e0*/  HADD2.F32 R2, -RZ, R40.H1_H1 ;  /* 0x30000028ff027230 */ /* 0x020fca0000004100 */
[----:B------:R-:W-:-:S04]  /*05f0*/  FADD.FTZ R29, R29, R2 ;  /* 0x000000021d1d7221 */ /* 0x000fc80000010000 */
[----:B------:R-:W-:-:S07]  /*0600*/  @P2 FADD.FTZ R29, R37, R29 ;  /* 0x0000001d251d2221 */ /* 0x000fce0000010000 */
.L_x_18991:
[----:B------:R-:W-:Y:S01]  /*0610*/  HADD2.F32 R30, -RZ, R25.H0_H0 ;  /* 0x20000019ff1e7230 */ /* 0x000fe20000004100 */
[----:B------:R-:W-:Y:S06]  /*0620*/  @P1 BRA `(.L_x_18992) ;  /* 0x00000000000c1947 */ /* 0x000fec0003800000 */
[----:B------:R-:W-:Y:S05]  /*0630*/  @!P2 BRA `(.L_x_18993) ;  /* 0x000000000014a947 */ /* 0x000fea0003800000 */
[----:B-----5:R-:W-:Y:S01]  /*0640*/  FADD.FTZ R30, R38, R30 ;  /* 0x0000001e261e7221 */ /* 0x020fe20000010000 */
[----:B------:R-:W-:Y:S06]  /*0650*/  BRA `(.L_x_18993) ;  /* 0x00000000000c7947 */ /* 0x000fec0003800000 */
.L_x_18992:
[----:B-----5:R-:W-:-:S05]  /*0660*/  HADD2.F32 R7, -RZ, R41.H0_H0 ;  /* 0x20000029ff077230 */ /* 0x020fca0000004100 */
[----:B------:R-:W-:-:S04]  /*0670*/  FADD.FTZ R30, R30, R7 ;  /* 0x000000071e1e7221 */ /* 0x000fc80000010000 */
[----:B------:R-:W-:-:S07]  /*0680*/  @P2 FADD.FTZ R30, R38, R30 ;  /* 0x0000001e261e2221 */ /* 0x000fce0000010000 */
.L_x_18993:
[----:B------:R-:W-:Y:S01]  /*0690*/  HADD2.F32 R31, -RZ, R25.H1_H1 ;  /* 0x30000019ff1f7230 */ /* 0x000fe20000004100 */
[----:B------:R-:W-:Y:S06]  /*06a0*/  @P1 BRA `(.L_x_18994) ;  /* 0x00000000000c1947 */ /* 0x000fec0003800000 */
[----:B------:R-:W-:Y:S05]  /*06b0*/  @!P2 BRA `(.L_x_18995) ;  /* 0x000000000014a947 */ /* 0x000fea0003800000 */
[----:B-----5:R-:W-:Y:S01]  /*06c0*/  FADD.FTZ R31, R39, R31 ;  /* 0x0000001f271f7221 */ /* 0x020fe20000010000 */
[----:B------:R-:W-:Y:S06]  /*06d0*/  BRA `(.L_x_18995) ;  /* 0x00000000000c7947 */ /* 0x000fec0003800000 */
.L_x_18994:
[----:B-----5:R-:W-:-:S05]  /*06e0*/  HADD2.F32 R2, -RZ, R41.H1_H1 ;  /* 0x30000029ff027230 */ /* 0x020fca0000004100 */
[----:B------:R-:W-:-:S04]  /*06f0*/  FADD.FTZ R31, R31, R2 ;  /* 0x000000021f1f7221 */ /* 0x000fc80000010000 */
[----:B------:R-:W-:-:S07]  /*0700*/  @P2 FADD.FTZ R31, R39, R31 ;  /* 0x0000001f271f2221 */ /* 0x000fce0000010000 */
.L_x_18995:
[----:B------:R-:W-:Y:S01]  /*0710*/  HADD2.F32 R24, -RZ, R26.H0_H0 ;  /* 0x2000001aff187230 */ /* 0x000fe20000004100 */
[----:B------:R-:W-:Y:S06]  /*0720*/  @P1 BRA `(.L_x_18996) ;  /* 0x00000000000c1947 */ /* 0x000fec0003800000 */
[----:B------:R-:W-:Y:S05]  /*0730*/  @!P2 BRA `(.L_x_18997) ;  /* 0x000000000014a947 */ /* 0x000fea0003800000 */
[----:B-----5:R-:W-:Y:S01]  /*0740*/  FADD.FTZ R24, R32, R24 ;  /* 0x0000001820187221 */ /* 0x020fe20000010000 */
[----:B------:R-:W-:Y:S06]  /*0750*/  BRA `(.L_x_18997) ;  /* 0x00000000000c7947 */ /* 0x000fec0003800000 */
.L_x_18996:
[----:B-----5:R-:W-:-:S05]  /*0760*/  HADD2.F32 R7, -RZ, R42.H0_H0 ;  /* 0x2000002aff077230 */ /* 0x020fca0000004100 */
[----:B------:R-:W-:-:S04]  /*0770*/  FADD.FTZ R24, R24, R7 ;  /* 0x0000000718187221 */ /* 0x000fc80000010000 */
[----:B------:R-:W-:-:S07]  /*0780*/  @P2 FADD.FTZ R24, R32, R24 ;  /* 0x0000001820182221 */ /* 0x000fce0000010000 */
.L_x_18997:
[----:B------:R-:W-:Y:S01]  /*0790*/  HADD2.F32 R25, -RZ, R26.H1_H1 ;  /* 0x3000001aff197230 */ /* 0x000fe20000004100 */
[----:B------:R-:W-:Y:S06]  /*07a0*/  @P1 BRA `(.L_x_18998) ;  /* 0x00000000000c1947 */ /* 0x000fec0003800000 */
[----:B------:R-:W-:Y:S05]  /*07b0*/  @!P2 BRA `(.L_x_18999) ;  /* 0x000000000014a947 */ /* 0x000fea0003800000 */
[----:B-----5:R-:W-:Y:S01]  /*07c0*/  FADD.FTZ R25, R33, R25 ;  /* 0x0000001921197221 */ /* 0x020fe20000010000 */
[----:B------:R-:W-:Y:S06]  /*07d0*/  BRA `(.L_x_18999) ;  /* 0x00000000000c7947 */ /* 0x000fec0003800000 */
.L_x_18998:
[----:B-----5:R-:W-:-:S05]  /*07e0*/  HADD2.F32 R2, -RZ, R42.H1_H1 ;  /* 0x3000002aff027230 */ /* 0x020fca0000004100 */
[----:B------:R-:W-:-:S04]  /*07f0*/  FADD.FTZ R25, R25, R2 ;  /* 0x0000000219197221 */ /* 0x000fc80000010000 */
[----:B------:R-:W-:-:S07]  /*0800*/  @P2 FADD.FTZ R25, R33, R25 ;  /* 0x0000001921192221 */ /* 0x000fce0000010000 */
.L_x_18999:
[----:B------:R-:W-:Y:S01]  /*0810*/  HADD2.F32 R26, -RZ, R27.H0_H0 ;  /* 0x2000001bff1a7230 */ /* 0x000fe20000004100 */
[----:B------:R-:W-:Y:S06]  /*0820*/  @P1 BRA `(.L_x_19000) ;  /* 0x00000000000c1947 */ /* 0x000fec0003800000 */
[----:B------:R-:W-:Y:S05]  /*0830*/  @!P2 BRA `(.L_x_19001) ;  /* 0x000000000014a947 */ /* 0x000fea0003800000 */
[----:B-----5:R-:W-:Y:S01]  /*0840*/  FADD.FTZ R26, R34, R26 ;  /* 0x0000001a221a7221 */ /* 0x020fe20000010000 */
[----:B------:R-:W-:Y:S06]  /*0850*/  BRA `(.L_x_19001) ;  /* 0x00000000000c7947 */ /* 0x000fec0003800000 */
.L_x_19000:
[----:B-----5:R-:W-:-:S05]  /*0860*/  HADD2.F32 R7, -RZ, R43.H0_H0 ;  /* 0x2000002bff077230 */ /* 0x020fca0000004100 */
[----:B------:R-:W-:-:S04]  /*0870*/  FADD.FTZ R26, R26, R7 ;  /* 0x000000071a1a7221 */ /* 0x000fc80000010000 */
[----:B------:R-:W-:-:S07]  /*0880*/  @P2 FADD.FTZ R26, R34, R26 ;  /* 0x0000001a221a2221 */ /* 0x000fce0000010000 */
.L_x_19001:
[----:B------:R-:W-:Y:S01]  /*0890*/  HADD2.F32 R27, -RZ, R27.H1_H1 ;  /* 0x3000001bff1b7230 */ /* 0x000fe20000004100 */
[----:B------:R-:W-:Y:S06]  /*08a0*/  @P1 BRA `(.L_x_19002) ;  /* 0x00000000000c1947 */ /* 0x000fec0003800000 */
[----:B------:R-:W-:Y:S05]  /*08b0*/  @!P2 BRA `(.L_x_19003) ;  /* 0x000000000014a947 */ /* 0x000fea0003800000 */
[----:B-----5:R-:W-:Y:S01]  /*08c0*/  FADD.FTZ R27, R35, R27 ;  /* 0x0000001b231b7221 */ /* 0x020fe20000010000 */
[----:B------:R-:W-:Y:S06]  /*08d0*/  BRA `(.L_x_19003) ;  /* 0x00000000000c7947 */ /* 0x000fec0003800000 */
.L_x_19002:
[----:B-----5:R-:W-:-:S05]  /*08e0*/  HADD2.F32 R2, -RZ, R43.H1_H1 ;  /* 0x3000002bff027230 */ /* 0x020fca0000004100 */
[----:B------:R-:W-:-:S04]  /*08f0*/  FADD.FTZ R27, R27, R2 ;  /* 0x000000021b1b7221 */ /* 0x000fc80000010000 */
[----:B------:R-:W-:-:S07]  /*0900*/  @P2 FADD.FTZ R27, R35, R27 ;  /* 0x0000001b231b2221 */ /* 0x000fce0000010000 */
.L_x_19003:
        /* <DEDUP_REMOVED lines=14> */
[----:B------:R-:W-:Y:S01]  /*09f0*/  LOP3.LUT R2, R0, 0x7f, RZ, 0xc0, !PT ;  /* 0x0000007f00027812 */ /* 0x000fe200078ec0ff */
[----:B---3--:R-:W-:Y:S01]  /*0a00*/  HADD2.F32 R20, -RZ, R16.H0_H0 ;  /* 0x20000010ff147230 */ /* 0x008fe20000004100 */
[----:B0-----:R-:W-:Y:S06]  /*0a10*/  @P1 BRA `(.L_x_19004) ;  /* 0x00000000000c1947 */ /* 0x001fec0003800000 */
[----:B------:R-:W-:Y:S05]  /*0a20*/  @!P2 BRA `(.L_x_19005) ;  /* 0x000000000014a947 */ /* 0x000fea0003800000 */
[----:B-----5:R-:W-:Y:S01]  /*0a30*/  FADD.FTZ R20, R36, R20 ;  /* 0x0000001424147221 */ /* 0x020fe20000010000 */
[----:B------:R-:W-:Y:S06]  /*0a40*/  BRA `(.L_x_19005) ;  /* 0x00000000000c7947 */ /* 0x000fec0003800000 */
.L_x_19004:
[----:B-----5:R-:W-:-:S05]  /*0a50*/  HADD2.F32 R9, -RZ, R40.H0_H0 ;  /* 0x20000028ff097230 */ /* 0x020fca0000004100 */
[----:B------:R-:W-:-:S04]  /*0a60*/  FADD.FTZ R20, R9, R20 ;  /* 0x0000001409147221 */ /* 0x000fc80000010000 */
[----:B------:R-:W-:-:S07]  /*0a70*/  @P2 FADD.FTZ R20, R36, R20 ;  /* 0x0000001424142221 */ /* 0x000fce0000010000 */
.L_x_19005:
[----:B------:R-:W-:Y:S01]  /*0a80*/  HADD2.F32 R21, -RZ, R16.H1_H1 ;  /* 0x30000010ff157230 */ /* 0x000fe20000004100 */
[----:B------:R-:W-:Y:S06]  /*0a90*/  @P1 BRA `(.L_x_19006) ;  /* 0x00000000000c1947 */ /* 0x000fec0003800000 */
[----:B------:R-:W-:Y:S05]  /*0aa0*/  @!P2 BRA `(.L_x_19007) ;  /* 0x000000000014a947 */ /* 0x000fea0003800000 */
[----:B-----5:R-:W-:Y:S01]  /*0ab0*/  FADD.FTZ R21, R37, R21 ;  /* 0x0000001525157221 */ /* 0x020fe20000010000 */
[----:B------:R-:W-:Y:S06]  /*0ac0*/  BRA `(.L_x_19007) ;  /* 0x00000000000c7947 */ /* 0x000fec0003800000 */
.L_x_19006:
[----:B-----5:R-:W-:-:S05]  /*0ad0*/  HADD2.F32 R6, -RZ, R40.H1_H1 ;  /* 0x30000028ff067230 */ /* 0x020fca0000004100 */
[----:B------:R-:W-:-:S04]  /*0ae0*/  FADD.FTZ R21, R6, R21 ;  /* 0x0000001506157221 */ /* 0x000fc80000010000 */
[----:B------:R-:W-:-:S07]  /*0af0*/  @P2 FADD.FTZ R21, R37, R21 ;  /* 0x0000001525152221 */ /* 0x000fce0000010000 */
.L_x_19007:
[----:B------:R-:W-:Y:S01]  /*0b00*/  HADD2.F32 R22, -RZ, R17.H0_H0 ;  /* 0x20000011ff167230 */ /* 0x000fe20000004100 */
[----:B------:R-:W-:Y:S06]  /*0b10*/  @P1 BRA `(.L_x_19008) ;  /* 0x00000000000c1947 */ /* 0x000fec0003800000 */
[----:B------:R-:W-:Y:S05]  /*0b20*/  @!P2 BRA `(.L_x_19009) ;  /* 0x000000000014a947 */ /* 0x000fea0003800000 */
[----:B-----5:R-:W-:Y:S01]  /*0b30*/  FADD.FTZ R22, R38, R22 ;  /* 0x0000001626167221 */ /* 0x020fe20000010000 */
[----:B------:R-:W-:Y:S06]  /*0b40*/  BRA `(.L_x_19009) ;  /* 0x00000000000c7947 */ /* 0x000fec0003800000 */
.L_x_19008:
[----:B-----5:R-:W-:-:S05]  /*0b50*/  HADD2.F32 R9, -RZ, R41.H0_H0 ;  /* 0x20000029ff097230 */ /* 0x020fca0000004100 */
[----:B------:R-:W-:-:S04]  /*0b60*/  FADD.FTZ R22, R9, R22 ;  /* 0x0000001609167221 */ /* 0x000fc80000010000 */
[----:B------:R-:W-:-:S07]  /*0b70*/  @P2 FADD.FTZ R22, R38, R22 ;  /* 0x0000001626162221 */ /* 0x000fce0000010000 */
.L_x_19009:
[----:B------:R-:W-:Y:S01]  /*0b80*/  HADD2.F32 R23, -RZ, R17.H1_H1 ;  /* 0x30000011ff177230 */ /* 0x000fe20000004100 */
[----:B------:R-:W-:Y:S06]  /*0b90*/  @P1 BRA `(.L_x_19010) ;  /* 0x00000000000c1947 */ /* 0x000fec0003800000 */
[----:B------:R-:W-:Y:S05]  /*0ba0*/  @!P2 BRA `(.L_x_19011) ;  /* 0x000000000014a947 */ /* 0x000fea0003800000 */
[----:B-----5:R-:W-:Y:S01]  /*0bb0*/  FADD.FTZ R23, R39, R23 ;  /* 0x0000001727177221 */ /* 0x020fe20000010000 */
[----:B------:R-:W-:Y:S06]  /*0bc0*/  BRA `(.L_x_19011) ;  /* 0x00000000000c7947 */ /* 0x000fec0003800000 */
.L_x_19010:
[----:B-----5:R-:W-:-:S05]  /*0bd0*/  HADD2.F32 R6, -RZ, R41.H1_H1 ;  /* 0x30000029ff067230 */ /* 0x020fca0000004100 */
[----:B------:R-:W-:-:S04]  /*0be0*/  FADD.FTZ R23, R6, R23 ;  /* 0x0000001706177221 */ /* 0x000fc80000010000 */
[----:B------:R-:W-:-:S07]  /*0bf0*/  @P2 FADD.FTZ R23, R39, R23 ;  /* 0x0000001727172221 */ /* 0x000fce0000010000 */
.L_x_19011:
[----:B------:R-:W-:Y:S01]  /*0c00*/  HADD2.F32 R16, -RZ, R18.H0_H0 ;  /* 0x20000012ff107230 */ /* 0x000fe20000004100 */
[----:B------:R-:W-:Y:S06]  /*0c10*/  @P1 BRA `(.L_x_19012) ;  /* 0x00000000000c1947 */ /* 0x000fec0003800000 */
[----:B------:R-:W-:Y:S05]  /*0c20*/  @!P2 BRA `(.L_x_19013) ;  /* 0x000000000014a947 */ /* 0x000fea0003800000 */
[----:B-----5:R-:W-:Y:S01]  /*0c30*/  FADD.FTZ R16, R32, R16 ;  /* 0x0000001020107221 */ /* 0x020fe20000010000 */
[----:B------:R-:W-:Y:S06]  /*0c40*/  BRA `(.L_x_19013) ;  /* 0x00000000000c7947 */ /* 0x000fec0003800000 */
.L_x_19012:
[----:B-----5:R-:W-:-:S05]  /*0c50*/  HADD2.F32 R9, -RZ, R42.H0_H0 ;  /* 0x2000002aff097230 */ /* 0x020fca0000004100 */
[----:B------:R-:W-:-:S04]  /*0c60*/  FADD.FTZ R16, R9, R16 ;  /* 0x0000001009107221 */ /* 0x000fc80000010000 */
[----:B------:R-:W-:-:S07]  /*0c70*/  @P2 FADD.FTZ R16, R32, R16 ;  /* 0x0000001020102221 */ /* 0x000fce0000010000 */
.L_x_19013:
[----:B------:R-:W-:Y:S01]  /*0c80*/  HADD2.F32 R17, -RZ, R18.H1_H1 ;  /* 0x30000012ff117230 */ /* 0x000fe20000004100 */
[----:B------:R-:W-:Y:S06]  /*0c90*/  @P1 BRA `(.L_x_19014) ;  /* 0x00000000000c1947 */ /* 0x000fec0003800000 */
[----:B------:R-:W-:Y:S05]  /*0ca0*/  @!P2 BRA `(.L_x_19015) ;  /* 0x000000000014a947 */ /* 0x000fea0003800000 */
[----:B-----5:R-:W-:Y:S01]  /*0cb0*/  FADD.FTZ R17, R33, R17 ;  /* 0x0000001121117221 */ /* 0x020fe20000010000 */
[----:B------:R-:W-:Y:S06]  /*0cc0*/  BRA `(.L_x_19015) ;  /* 0x00000000000c7947 */ /* 0x000fec0003800000 */
.L_x_19014:
[----:B-----5:R-:W-:-:S05]  /*0cd0*/  HADD2.F32 R6, -RZ, R42.H1_H1 ;  /* 0x3000002aff067230 */ /* 0x020fca0000004100 */
[----:B------:R-:W-:-:S04]  /*0ce0*/  FADD.FTZ R17, R6, R17 ;  /* 0x0000001106117221 */ /* 0x000fc80000010000 */
[----:B------:R-:W-:-:S07]  /*0cf0*/  @P2 FADD.FTZ R17, R33, R17 ;  /* 0x0000001121112221 */ /* 0x000fce0000010000 */
.L_x_19015:
[----:B------:R-:W-:Y:S01]  /*0d00*/  HADD2.F32 R18, -RZ, R19.H0_H0 ;  /* 0x20000013ff127230 */ /* 0x000fe20000004100 */
[----:B------:R-:W-:Y:S06]  /*0d10*/  @P1 BRA `(.L_x_19016) ;  /* 0x00000000000c1947 */ /* 0x000fec0003800000 */
[----:B------:R-:W-:Y:S05]  /*0d20*/  @!P2 BRA `(.L_x_19017) ;  /* 0x000000000014a947 */ /* 0x000fea0003800000 */
[----:B-----5:R-:W-:Y:S01]  /*0d30*/  FADD.FTZ R18, R34, R18 ;  /* 0x0000001222127221 */ /* 0x020fe20000010000 */
[----:B------:R-:W-:Y:S06]  /*0d40*/  BRA `(.L_x_19017) ;  /* 0x00000000000c7947 */ /* 0x000fec0003800000 */
.L_x_19016:
[----:B-----5:R-:W-:-:S05]  /*0d50*/  HADD2.F32 R9, -RZ, R43.H0_H0 ;  /* 0x2000002bff097230 */ /* 0x020fca0000004100 */
[----:B------:R-:W-:-:S04]  /*0d60*/  FADD.FTZ R18, R9, R18 ;  /* 0x0000001209127221 */ /* 0x000fc80000010000 */
[----:B------:R-:W-:-:S07]  /*0d70*/  @P2 FADD.FTZ R18, R34, R18 ;  /* 0x0000001222122221 */ /* 0x000fce0000010000 */
.L_x_19017:
[----:B------:R-:W-:Y:S01]  /*0d80*/  HADD2.F32 R19, -RZ, R19.H1_H1 ;  /* 0x30000013ff137230 */ /* 0x000fe20000004100 */
[----:B------:R-:W-:Y:S06]  /*0d90*/  @P1 BRA `(.L_x_19018) ;  /* 0x00000000000c1947 */ /* 0x000fec0003800000 */
[----:B------:R-:W-:Y:S05]  /*0da0*/  @!P2 BRA `(.L_x_19019) ;  /* 0x000000000014a947 */ /* 0x000fea0003800000 */
[----:B-----5:R-:W-:Y:S01]  /*0db0*/  FADD.FTZ R19, R35, R19 ;  /* 0x0000001323137221 */ /* 0x020fe20000010000 */
[----:B------:R-:W-:Y:S06]  /*0dc0*/  BRA `(.L_x_19019) ;  /* 0x00000000000c7947 */ /* 0x000fec0003800000 */
.L_x_19018:
[----:B-----5:R-:W-:-:S05]  /*0dd0*/  HADD2.F32 R6, -RZ, R43.H1_H1 ;  /* 0x3000002bff067230 */ /* 0x020fca0000004100 */
[----:B------:R-:W-:-:S04]  /*0de0*/  FADD.FTZ R19, R6, R19 ;  /* 0x0000001306137221 */ /* 0x000fc80000010000 */
[----:B------:R-:W-:-:S07]  /*0df0*/  @P2 FADD.FTZ R19, R35, R19 ;  /* 0x0000001323132221 */ /* 0x000fce0000010000 */
.L_x_19019:
        /* <DEDUP_REMOVED lines=13> */
[----:B---3--:R-:W-:Y:S01]  /*0ed0*/  HADD2.F32 R12, -RZ, R8.H0_H0 ;  /* 0x20000008ff0c7230 */ /* 0x008fe20000004100 */
[----:B-1----:R-:W-:Y:S06]  /*0ee0*/  @P1 BRA `(.L_x_19020) ;  /* 0x00000000000c1947 */ /* 0x002fec0003800000 */
[----:B------:R-:W-:Y:S05]  /*0ef0*/  @!P2 BRA `(.L_x_19021) ;  /* 0x000000000014a947 */ /* 0x000fea0003800000 */
[----:B-----5:R-:W-:Y:S01]  /*0f00*/  FADD.FTZ R12, R36, R12 ;  /* 0x0000000c240c7221 */ /* 0x020fe20000010000 */
[----:B------:R-:W-:Y:S06]  /*0f10*/  BRA `(.L_x_19021) ;  /* 0x00000000000c7947 */ /* 0x000fec0003800000 */
.L_x_19020:
[----:B-----5:R-:W-:-:S05]  /*0f20*/  HADD2.F32 R7, -RZ, R40.H0_H0 ;  /* 0x20000028ff077230 */ /* 0x020fca0000004100 */
[----:B------:R-:W-:-:S04]  /*0f30*/  FADD.FTZ R12, R7, R12 ;  /* 0x0000000c070c7221 */ /* 0x000fc80000010000 */
[----:B------:R-:W-:-:S07]  /*0f40*/  @P2 FADD.FTZ R12, R36, R12 ;  /* 0x0000000c240c2221 */ /* 0x000fce0000010000 */
.L_x_19021:
[----:B------:R-:W-:Y:S01]  /*0f50*/  HADD2.F32 R13, -RZ, R8.H1_H1 ;  /* 0x30000008ff0d7230 */ /* 0x000fe20000004100 */
[----:B------:R-:W-:Y:S06]  /*0f60*/  @P1 BRA `(.L_x_19022) ;  /* 0x00000000000c1947 */ /* 0x000fec0003800000 */
[----:B------:R-:W-:Y:S05]  /*0f70*/  @!P2 BRA `(.L_x_19023) ;  /* 0x000000000014a947 */ /* 0x000fea0003800000 */
[----:B-----5:R-:W-:Y:S01]  /*0f80*/  FADD.FTZ R13, R37, R13 ;  /* 0x0000000d250d7221 */ /* 0x020fe20000010000 */
[----:B------:R-:W-:Y:S06]  /*0f90*/  BRA `(.L_x_19023) ;  /* 0x00000000000c7947 */ /* 0x000fec0003800000 */
.L_x_19022:
[----:B-----5:R-:W-:-:S05]  /*0fa0*/  HADD2.F32 R6, -RZ, R40.H1_H1 ;  /* 0x30000028ff067230 */ /* 0x020fca0000004100 */
[----:B------:R-:W-:-:S04]  /*0fb0*/  FADD.FTZ R13, R6, R13 ;  /* 0x0000000d060d7221 */ /* 0x000fc80000010000 */
[----:B------:R-:W-:-:S07]  /*0fc0*/  @P2 FADD.FTZ R13, R37, R13 ;  /* 0x0000000d250d2221 */ /* 0x000fce0000010000 */
.L_x_19023:
[----:B------:R-:W-:Y:S01]  /*0fd0*/  HADD2.F32 R14, -RZ, R9.H0_H0 ;  /* 0x20000009ff0e7230 */ /* 0x000fe20000004100 */
[----:B------:R-:W-:Y:S06]  /*0fe0*/  @P1 BRA `(.L_x_19024) ;  /* 0x00000000000c1947 */ /* 0x000fec0003800000 */
[----:B------:R-:W-:Y:S05]  /*0ff0*/  @!P2 BRA `(.L_x_19025) ;  /* 0x000000000014a947 */ /* 0x000fea0003800000 */
[----:B-----5:R-:W-:Y:S01]  /*1000*/  FADD.FTZ R14, R38, R14 ;  /* 0x0000000e260e7221 */ /* 0x020fe20000010000 */
[----:B------:R-:W-:Y:S06]  /*1010*/  BRA `(.L_x_19025) ;  /* 0x00000000000c7947 */ /* 0x000fec0003800000 */
.L_x_19024:
[----:B-----5:R-:W-:-:S05]  /*1020*/  HADD2.F32 R7, -RZ, R41.H0_H0 ;  /* 0x20000029ff077230 */ /* 0x020fca0000004100 */
[----:B------:R-:W-:-:S04]  /*1030*/  FADD.FTZ R14, R7, R14 ;  /* 0x0000000e070e7221 */ /* 0x000fc80000010000 */
[----:B------:R-:W-:-:S07]  /*1040*/  @P2 FADD.FTZ R14, R38, R14 ;  /* 0x0000000e260e2221 */ /* 0x000fce0000010000 */
.L_x_19025:
[----:B------:R-:W-:Y:S01]  /*1050*/  HADD2.F32 R15, -RZ, R9.H1_H1 ;  /* 0x30000009ff0f7230 */ /* 0x000fe20000004100 */
[----:B------:R-:W-:Y:S06]  /*1060*/  @P1 BRA `(.L_x_19026) ;  /* 0x00000000000c1947 */ /* 0x000fec0003800000 */
[----:B------:R-:W-:Y:S05]  /*1070*/  @!P2 BRA `(.L_x_19027) ;  /* 0x000000000014a947 */ /* 0x000fea0003800000 */
[----:B-----5:R-:W-:Y:S01]  /*1080*/  FADD.FTZ R15, R39, R15 ;  /* 0x0000000f270f7221 */ /* 0x020fe20000010000 */
[----:B------:R-:W-:Y:S06]  /*1090*/  BRA `(.L_x_19027) ;  /* 0x00000000000c7947 */ /* 0x000fec0003800000 */
.L_x_19026:
[----:B-----5:R-:W-:-:S05]  /*10a0*/  HADD2.F32 R6, -RZ, R41.H1_H1 ;  /* 0x30000029ff067230 */ /* 0x020fca0000004100 */
[----:B------:R-:W-:-:S04]  /*10b0*/  FADD.FTZ R15, R6, R15 ;  /* 0x0000000f060f7221 */ /* 0x000fc80000010000 */
[----:B------:R-:W-:-:S07]  /*10c0*/  @P2 FADD.FTZ R15, R39, R15 ;  /* 0x0000000f270f2221 */ /* 0x000fce0000010000 */
.L_x_19027:
[----:B------:R-:W-:Y:S01]  /*10d0*/  HADD2.F32 R8, -RZ, R10.H0_H0 ;  /* 0x2000000aff087230 */ /* 0x000fe20000004100 */
[----:B------:R-:W-:Y:S06]  /*10e0*/  @P1 BRA `(.L_x_19028) ;  /* 0x00000000000c1947 */ /* 0x000fec0003800000 */
[----:B------:R-:W-:Y:S05]  /*10f0*/  @!P2 BRA `(.L_x_19029) ;  /* 0x000000000014a947 */ /* 0x000fea0003800000 */
[----:B-----5:R-:W-:Y:S01]  /*1100*/  FADD.FTZ R8, R32, R8 ;  /* 0x0000000820087221 */ /* 0x020fe20000010000 */
[----:B------:R-:W-:Y:S06]  /*1110*/  BRA `(.L_x_19029) ;  /* 0x00000000000c7947 */ /* 0x000fec0003800000 */
.L_x_19028:
[----:B-----5:R-:W-:-:S05]  /*1120*/  HADD2.F32 R7, -RZ, R42.H0_H0 ;  /* 0x2000002aff077230 */ /* 0x020fca0000004100 */
[----:B------:R-:W-:-:S04]  /*1130*/  FADD.FTZ R8, R7, R8 ;  /* 0x0000000807087221 */ /* 0x000fc80000010000 */
[----:B------:R-:W-:-:S07]  /*1140*/  @P2 FADD.FTZ R8, R32, R8 ;  /* 0x0000000820082221 */ /* 0x000fce0000010000 */
.L_x_19029:
[----:B------:R-:W-:Y:S01]  /*1150*/  HADD2.F32 R9, -RZ, R10.H1_H1 ;  /* 0x3000000aff097230 */ /* 0x000fe20000004100 */
[----:B------:R-:W-:Y:S06]  /*1160*/  @P1 BRA `(.L_x_19030) ;  /* 0x00000000000c1947 */ /* 0x000fec0003800000 */
[----:B------:R-:W-:Y:S05]  /*1170*/  @!P2 BRA `(.L_x_19031) ;  /* 0x000000000014a947 */ /* 0x000fea0003800000 */
[----:B-----5:R-:W-:Y:S01]  /*1180*/  FADD.FTZ R9, R33, R9 ;  /* 0x0000000921097221 */ /* 0x020fe20000010000 */
[----:B------:R-:W-:Y:S06]  /*1190*/  BRA `(.L_x_19031) ;  /* 0x00000000000c7947 */ /* 0x000fec0003800000 */
.L_x_19030:
[----:B-----5:R-:W-:-:S05]  /*11a0*/  HADD2.F32 R6, -RZ, R42.H1_H1 ;  /* 0x3000002aff067230 */ /* 0x020fca0000004100 */
[----:B------:R-:W-:-:S04]  /*11b0*/  FADD.FTZ R9, R6, R9 ;  /* 0x0000000906097221 */ /* 0x000fc80000010000 */
[----:B------:R-:W-:-:S07]  /*11c0*/  @P2 FADD.FTZ R9, R33, R9 ;  /* 0x0000000921092221 */ /* 0x000fce0000010000 */
.L_x_19031:
[----:B------:R-:W-:Y:S01]  /*11d0*/  HADD2.F32 R10, -RZ, R11.H0_H0 ;  /* 0x2000000bff0a7230 */ /* 0x000fe20000004100 */
[----:B------:R-:W-:Y:S06]  /*11e0*/  @P1 BRA `(.L_x_19032) ;  /* 0x00000000000c1947 */ /* 0x000fec0003800000 */
[----:B------:R-:W-:Y:S05]  /*11f0*/  @!P2 BRA `(.L_x_19033) ;  /* 0x000000000014a947 */ /* 0x000fea0003800000 */
[----:B-----5:R-:W-:Y:S01]  /*1200*/  FADD.FTZ R10, R34, R10 ;  /* 0x0000000a220a7221 */ /* 0x020fe20000010000 */
[----:B------:R-:W-:Y:S06]  /*1210*/  BRA `(.L_x_19033) ;  /* 0x00000000000c7947 */ /* 0x000fec0003800000 */
.L_x_19032:
[----:B-----5:R-:W-:-:S05]  /*1220*/  HADD2.F32 R7, -RZ, R43.H0_H0 ;  /* 0x2000002bff077230 */ /* 0x020fca0000004100 */
[----:B------:R-:W-:-:S04]  /*1230*/  FADD.FTZ R10, R7, R10 ;  /* 0x0000000a070a7221 */ /* 0x000fc80000010000 */
[----:B------:R-:W-:-:S07]  /*1240*/  @P2 FADD.FTZ R10, R34, R10 ;  /* 0x0000000a220a2221 */ /* 0x000fce0000010000 */
.L_x_19033:
[----:B------:R-:W-:Y:S01]  /*1250*/  HADD2.F32 R11, -RZ, R11.H1_H1 ;  /* 0x3000000bff0b7230 */ /* 0x000fe20000004100 */
[----:B------:R-:W-:Y:S06]  /*1260*/  @P1 BRA `(.L_x_19034) ;  /* 0x00000000000c1947 */ /* 0x000fec0003800000 */
[----:B------:R-:W-:Y:S05]  /*1270*/  @!P2 BRA `(.L_x_19035) ;  /* 0x000000000014a947 */ /* 0x000fea0003800000 */
[----:B-----5:R-:W-:Y:S01]  /*1280*/  FADD.FTZ R11, R35, R11 ;  /* 0x0000000b230b7221 */ /* 0x020fe20000010000 */
[----:B------:R-:W-:Y:S06]  /*1290*/  BRA `(.L_x_19035) ;  /* 0x00000000000c7947 */ /* 0x000fec0003800000 */
.L_x_19034:
[----:B-----5:R-:W-:-:S05]  /*12a0*/  HADD2.F32 R6, -RZ, R43.H1_H1 ;  /* 0x3000002bff067230 */ /* 0x020fca0000004100 */
[----:B------:R-:W-:-:S04]  /*12b0*/  FADD.FTZ R11, R6, R11 ;  /* 0x0000000b060b7221 */ /* 0x000fc80000010000 */
[----:B------:R-:W-:-:S07]  /*12c0*/  @P2 FADD.FTZ R11, R35, R11 ;  /* 0x0000000b230b2221 */ /* 0x000fce0000010000 */
.L_x_19035:
[----:B------:R-:W0:Y:S01]  /*12d0*/  @P0 LDC.64 R118, c[0x0][0x228] ;  /* 0x00008a00ff760b82 */ /* 0x000e220000000a00 */
[C---:B------:R-:W-:Y:S02]  /*12e0*/  IADD3 R121, R112.reuse, 0x100, RZ ;  /* 0x0000010070797810 */ /* 0x040fe40007ffe0ff */
[----:B------:R-:W-:-:S03]  /*12f0*/  IADD3 R111, R112, 0x180, RZ ;  /* 0x00000180706f7810 */ /* 0x000fc60007ffe0ff */
[----:B------:R-:W-:Y:S02]  /*1300*/  IMAD.WIDE.U32 R120, R121, 0x20, R114 ;  /* 0x0000002079787825 */ /* 0x000fe400078e0072 */
[----:B------:R-:W1:Y:S02]  /*1310*/  @P2 LDC.64 R6, c[0x0][0x230] ;  /* 0x00008c00ff062b82 */ /* 0x000e640000000a00 */
[C---:B------:R-:W-:Y:S01]  /*1320*/  IMAD.WIDE.U32 R108, R111.reuse, 0x10, R4 ;  /* 0x000000106f6c7825 */ /* 0x040fe200078e0004 */
[----:B------:R2:W-:Y:S04]  /*1330*/  STG.E.128 desc[UR4][R120.64], R12 ;  /* 0x0000000c78007986 */ /* 0x0005e8000c101d04 */
[----:B------:R2:W-:Y:S01]  /*1340*/  STG.E.128 desc[UR4][R120.64+0x10], R8 ;  /* 0x0000100878007986 */ /* 0x0005e2000c101d04 */
[----:B0-----:R-:W-:-:S05]  /*1350*/  @P0 IMAD.WIDE.U32 R118, R111, 0x10, R118 ;  /* 0x000000106f760825 */ /* 0x001fca00078e0076 */
[----:B-----5:R2:W5:Y:S01]  /*1360*/  @P0 LDG.E.128 R40, desc[UR4][R118.64] ;  /* 0x0000000476280981 */ /* 0x020562000c1e1d00 */
[----:B-1----:R-:W-:-:S03]  /*1370*/  @P2 IMAD.WIDE.U32 R6, R111, 0x20, R6 ;  /* 0x000000206f062825 */ /* 0x002fc600078e0006 */
[----:B------:R-:W3:Y:S04]  /*1380*/  LDG.E.128 R108, desc[UR4][R108.64] ;  /* 0x000000046c6c7981 */ /* 0x000ee8000c1e1d00 */
[----:B------:R2:W5:Y:S04]  /*1390*/  @P2 LDG.E.128 R36, desc[UR4][R6.64] ;  /* 0x0000000406242981 */ /* 0x000568000c1e1d00 */
[----:B------:R2:W5:Y:S01]  /*13a0*/  @P2 LDG.E.128 R32, desc[UR4][R6.64+0x10] ;  /* 0x0000100406202981 */ /* 0x000562000c1e1d00 */
[----:B---3--:R-:W-:Y:S01]  /*13b0*/  HADD2.F32 R4, -RZ, R108.H0_H0 ;  /* 0x2000006cff047230 */ /* 0x008fe20000004100 */
[----:B--2---:R-:W-:Y:S06]  /*13c0*/  @P1 BRA `(.L_x_19036) ;  /* 0x00000000000c1947 */ /* 0x004fec0003800000 */
[----:B------:R-:W-:Y:S05]  /*13d0*/  @!P2 BRA `(.L_x_19037) ;  /* 0x000000000014a947 */ /* 0x000fea0003800000 */
[----:B-----5:R-:W-:Y:S01]  /*13e0*/  FADD.FTZ R4, R36, R4 ;  /* 0x0000000424047221 */ /* 0x020fe20000010000 */
[----:B------:R-:W-:Y:S06]  /*13f0*/  BRA `(.L_x_19037) ;  /* 0x00000000000c7947 */ /* 0x000fec0003800000 */
.L_x_19036:
[----:B-----5:R-:W-:-:S05]  /*1400*/  HADD2.F32 R5, -RZ, R40.H0_H0 ;  /* 0x20000028ff057230 */ /* 0x020fca0000004100 */
[----:B------:R-:W-:-:S04]  /*1410*/  FADD.FTZ R4, R5, R4 ;  /* 0x0000000405047221 */ /* 0x000fc80000010000 */
[----:B------:R-:W-:-:S07]  /*1420*/  @P2 FADD.FTZ R4, R36, R4 ;  /* 0x0000000424042221 */ /* 0x000fce0000010000 */
.L_x_19037:
[----:B------:R-:W-:Y:S01]  /*1430*/  HADD2.F32 R5, -RZ, R108.H1_H1 ;  /* 0x3000006cff057230 */ /* 0x000fe20000004100 */
[----:B------:R-:W-:Y:S06]  /*1440*/  @P1 BRA `(.L_x_19038) ;  /* 0x00000000000c1947 */ /* 0x000fec0003800000 */
[----:B------:R-:W-:Y:S05]  /*1450*/  @!P2 BRA `(.L_x_19039) ;  /* 0x000000000014a947 */ /* 0x000fea0003800000 */
[----:B-----5:R-:W-:Y:S01]  /*1460*/  FADD.FTZ R5, R37, R5 ;  /* 0x0000000525057221 */ /* 0x020fe20000010000 */
[----:B------:R-:W-:Y:S06]  /*1470*/  BRA `(.L_x_19039) ;  /* 0x00000000000c7947 */ /* 0x000fec0003800000 */
.L_x_19038:
[----:B-----5:R-:W-:-:S05]  /*1480*/  HADD2.F32 R6, -RZ, R40.H1_H1 ;  /* 0x30000028ff067230 */ /* 0x020fca0000004100 */
[----:B------:R-:W-:-:S04]  /*1490*/  FADD.FTZ R5, R6, R5 ;  /* 0x0000000506057221 */ /* 0x000fc80000010000 */
[----:B------:R-:W-:-:S07]  /*14a0*/  @P2 FADD.FTZ R5, R37, R5 ;  /* 0x0000000525052221 */ /* 0x000fce0000010000 */
.L_x_19039:
[----:B------:R-:W-:Y:S01]  /*14b0*/  HADD2.F32 R6, -RZ, R109.H0_H0 ;  /* 0x2000006dff067230 */ /* 0x000fe20000004100 */
[----:B------:R-:W-:Y:S06]  /*14c0*/  @P1 BRA `(.L_x_19040) ;  /* 0x00000000000c1947 */ /* 0x000fec0003800000 */
[----:B------:R-:W-:Y:S05]  /*14d0*/  @!P2 BRA `(.L_x_19041) ;  /* 0x000000000014a947 */ /* 0x000fea0003800000 */
[----:B-----5:R-:W-:Y:S01]  /*14e0*/  FADD.FTZ R6, R38, R6 ;  /* 0x0000000626067221 */ /* 0x020fe20000010000 */
[----:B------:R-:W-:Y:S06]  /*14f0*/  BRA `(.L_x_19041) ;  /* 0x00000000000c7947 */ /* 0x000fec0003800000 */
.L_x_19040:
[----:B-----5:R-:W-:-:S05]  /*1500*/  HADD2.F32 R7, -RZ, R41.H0_H0 ;  /* 0x20000029ff077230 */ /* 0x020fca0000004100 */
[----:B------:R-:W-:-:S04]  /*1510*/  FADD.FTZ R6, R7, R6 ;  /* 0x0000000607067221 */ /* 0x000fc80000010000 */
[----:B------:R-:W-:-:S07]  /*1520*/  @P2 FADD.FTZ R6, R38, R6 ;  /* 0x0000000626062221 */ /* 0x000fce0000010000 */
.L_x_19041:
[----:B------:R-:W-:Y:S01]  /*1530*/  HADD2.F32 R7, -RZ, R109.H1_H1 ;  /* 0x3000006dff077230 */ /* 0x000fe20000004100 */
[----:B------:R-:W-:Y:S06]  /*1540*/  @P1 BRA `(.L_x_19042) ;  /* 0x00000000000c1947 */ /* 0x000fec0003800000 */
[----:B------:R-:W-:Y:S05]  /*1550*/  @!P2 BRA `(.L_x_19043) ;  /* 0x000000000014a947 */ /* 0x000fea0003800000 */
[----:B-----5:R-:W-:Y:S01]  /*1560*/  FADD.FTZ R7, R39, R7 ;  /* 0x0000000727077221 */ /* 0x020fe20000010000 */
[----:B------:R-:W-:Y:S06]  /*1570*/  BRA `(.L_x_19043) ;  /* 0x00000000000c7947 */ /* 0x000fec0003800000 */
.L_x_19042:
[----:B-----5:R-:W-:-:S05]  /*1580*/  HADD2.F32 R108, -RZ, R41.H1_H1 ;  /* 0x30000029ff6c7230 */ /* 0x020fca0000004100 */
[----:B------:R-:W-:-:S04]  /*1590*/  FADD.FTZ R7, R108, R7 ;  /* 0x000000076c077221 */ /* 0x000fc80000010000 */
[----:B------:R-:W-:-:S07]  /*15a0*/  @P2 FADD.FTZ R7, R39, R7 ;  /* 0x0000000727072221 */ /* 0x000fce0000010000 */
.L_x_19043:
[----:B------:R-:W-:Y:S01]  /*15b0*/  HADD2.F32 R108, -RZ, R110.H0_H0 ;  /* 0x2000006eff6c7230 */ /* 0x000fe20000004100 */
[----:B------:R-:W-:Y:S06]  /*15c0*/  @P1 BRA `(.L_x_19044) ;  /* 0x00000000000c1947 */ /* 0x000fec0003800000 */
[----:B------:R-:W-:Y:S05]  /*15d0*/  @!P2 BRA `(.L_x_19045) ;  /* 0x000000000014a947 */ /* 0x000fea0003800000 */
[----:B-----5:R-:W-:Y:S01]  /*15e0*/  FADD.FTZ R108, R32, R108 ;  /* 0x0000006c206c7221 */ /* 0x020fe20000010000 */
[----:B------:R-:W-:Y:S06]  /*15f0*/  BRA `(.L_x_19045) ;  /* 0x00000000000c7947 */ /* 0x000fec0003800000 */
.L_x_19044:
[----:B-----5:R-:W-:-:S05]  /*1600*/  HADD2.F32 R109, -RZ, R42.H0_H0 ;  /* 0x2000002aff6d7230 */ /* 0x020fca0000004100 */
[----:B------:R-:W-:-:S04]  /*1610*/  FADD.FTZ R108, R109, R108 ;  /* 0x0000006c6d6c7221 */ /* 0x000fc80000010000 */
[----:B------:R-:W-:-:S07]  /*1620*/  @P2 FADD.FTZ R108, R32, R108 ;  /* 0x0000006c206c2221 */ /* 0x000fce0000010000 */
.L_x_19045:
[----:B------:R-:W-:Y:S01]  /*1630*/  HADD2.F32 R109, -RZ, R110.H1_H1 ;  /* 0x3000006eff6d7230 */ /* 0x000fe20000004100 */
[----:B------:R-:W-:Y:S06]  /*1640*/  @P1 BRA `(.L_x_19046) ;  /* 0x00000000000c1947 */ /* 0x000fec0003800000 */
[----:B------:R-:W-:Y:S05]  /*1650*/  @!P2 BRA `(.L_x_19047) ;  /* 0x000000000014a947 */ /* 0x000fea0003800000 */
[----:B-----5:R-:W-:Y:S01]  /*1660*/  FADD.FTZ R109, R33, R109 ;  /* 0x0000006d216d7221 */ /* 0x020fe20000010000 */
[----:B------:R-:W-:Y:S06]  /*1670*/  BRA `(.L_x_19047) ;  /* 0x00000000000c7947 */ /* 0x000fec0003800000 */
.L_x_19046:
[----:B-----5:R-:W-:-:S05]  /*1680*/  HADD2.F32 R110, -RZ, R42.H1_H1 ;  /* 0x3000002aff6e7230 */ /* 0x020fca0000004100 */
[----:B------:R-:W-:-:S04]  /*1690*/  FADD.FTZ R109, R110, R109 ;  /* 0x0000006d6e6d7221 */ /* 0x000fc80000010000 */
[----:B------:R-:W-:-:S07]  /*16a0*/  @P2 FADD.FTZ R109, R33, R109 ;  /* 0x0000006d216d2221 */ /* 0x000fce0000010000 */
.L_x_19047:
[----:B------:R-:W-:Y:S01]  /*16b0*/  HADD2.F32 R110, -RZ, R111.H0_H0 ;  /* 0x2000006fff6e7230 */ /* 0x000fe20000004100 */
[----:B------:R-:W-:Y:S06]  /*16c0*/  @P1 BRA `(.L_x_19048) ;  /* 0x00000000000c1947 */ /* 0x000fec0003800000 */
[----:B------:R-:W-:Y:S05]  /*16d0*/  @!P2 BRA `(.L_x_19049) ;  /* 0x000000000014a947 */ /* 0x000fea0003800000 */
[----:B-----5:R-:W-:Y:S01]  /*16e0*/  FADD.FTZ R110, R34, R110 ;  /* 0x0000006e226e7221 */ /* 0x020fe20000010000 */
[----:B------:R-:W-:Y:S06]  /*16f0*/  BRA `(.L_x_19049) ;  /* 0x00000000000c7947 */ /* 0x000fec0003800000 */
.L_x_19048:
[----:B-----5:R-:W-:-:S05]  /*1700*/  HADD2.F32 R113, -RZ, R43.H0_H0 ;  /* 0x2000002bff717230 */ /* 0x020fca0000004100 */
[----:B------:R-:W-:-:S04]  /*1710*/  FADD.FTZ R110, R113, R110 ;  /* 0x0000006e716e7221 */ /* 0x000fc80000010000 */
[----:B------:R-:W-:-:S07]  /*1720*/  @P2 FADD.FTZ R110, R34, R110 ;  /* 0x0000006e226e2221 */ /* 0x000fce0000010000 */
.L_x_19049:
[----:B------:R-:W-:Y:S01]  /*1730*/  HADD2.F32 R111, -RZ, R111.H1_H1 ;  /* 0x3000006fff6f7230 */ /* 0x000fe20000004100 */
[----:B------:R-:W-:Y:S06]  /*1740*/  @P1 BRA `(.L_x_19050) ;  /* 0x00000000000c1947 */ /* 0x000fec0003800000 */
[----:B------:R-:W-:Y:S05]  /*1750*/  @!P2 BRA `(.L_x_19051) ;  /* 0x000000000014a947 */ /* 0x000fea0003800000 */
[----:B-----5:R-:W-:Y:S01]  /*1760*/  FADD.FTZ R111, R35, R111 ;  /* 0x0000006f236f7221 */ /* 0x020fe20000010000 */
[----:B------:R-:W-:Y:S06]  /*1770*/  BRA `(.L_x_19051) ;  /* 0x00000000000c7947 */ /* 0x000fec0003800000 */
.L_x_19050:
[----:B-----5:R-:W-:-:S05]  /*1780*/  HADD2.F32 R118, -RZ, R43.H1_H1 ;  /* 0x3000002bff767230 */ /* 0x020fca0000004100 */
[----:B------:R-:W-:-:S04]  /*1790*/  FADD.FTZ R111, R118, R111 ;  /* 0x0000006f766f7221 */ /* 0x000fc80000010000 */
[----:B------:R-:W-:-:S07]  /*17a0*/  @P2 FADD.FTZ R111, R35, R111 ;  /* 0x0000006f236f2221 */ /* 0x000fce0000010000 */
.L_x_19051:
        /* <DEDUP_REMOVED lines=127> */
.L_x_19064:
[----:B------:R-:W2:Y:S01]  /*1fa0*/  @!P2 S2R R120, SR_CgaCtaId ;  /* 0x000000000078a919 */ /* 0x000ea20000008800 */
[----:B------:R-:W-:Y:S01]  /*1fb0*/  LOP3.LUT R119, R0, 0x1f, RZ, 0xc0, !PT ;  /* 0x0000001f00777812 */ /* 0x000fe200078ec0ff */
[----:B-1----:R-:W-:Y:S01]  /*1fc0*/  FADD.FTZ R115, R124, R113 ;  /* 0x000000717c737221 */ /* 0x002fe20000010000 */
[----:B------:R-:W-:Y:S01]  /*1fd0*/  LOP3.LUT R113, R117, 0x3, RZ, 0xc0, !PT ;  /* 0x0000000375717812 */ /* 0x000fe200078ec0ff */
[----:B------:R-:W-:Y:S05]  /*1fe0*/  WARPSYNC.ALL ;  /* 0x0000000000007948 */ /* 0x000fea0003800000 */
[----:B------:R-:W-:Y:S02]  /*1ff0*/  ISETP.GT.U32.AND P4, PT, R119, 0x3, PT ;  /* 0x000000037700780c */ /* 0x000fe40003f84070 */
[----:B------:R-:W-:-:S02]  /*2000*/  @!P2 MOV R117, 0x400 ;  /* 0x000004000075a802 */ /* 0x000fc40000000f00 */
[----:B------:R-:W-:-:S09]  /*2010*/  IADD3 R125, R112, 0x180, RZ ;  /* 0x00000180707d7810 */ /* 0x000fd20007ffe0ff */
        /* <DEDUP_REMOVED lines=45> */
[----:B--2---:R-:W-:Y:S02]  /*22f0*/  FADD.FTZ R118, R123, R118 ;  /* 0x000000767b767221 */ /* 0x004fe40000010000 */
        /* <DEDUP_REMOVED lines=22> */
[C---:B-1----:R-:W-:Y:S01]  /*2460*/  FADD.FTZ R116, -R113.reuse, R9 ;  /* 0x0000000971747221 */ /* 0x042fe20000010100 */
[C---:B------:R-:W-:Y:S01]  /*2470*/  FADD.FTZ R117, -R113.reuse, R10 ;  /* 0x0000000a71757221 */ /* 0x040fe20000010100 */
[----:B------:R-:W1:Y:S01]  /*2480*/  LDC.64 R8, c[0x0][0x2b8] ;  /* 0x0000ae00ff087b82 */ /* 0x000e620000000a00 */
        /* <DEDUP_REMOVED lines=15> */
[C---:B------:R-:W-:Y:S01]  /*2580*/  IADD3 R27, R112.reuse, 0x80, RZ ;  /* 0x00000080701b7810 */ /* 0x040fe20007ffe0ff */
[C---:B------:R-:W-:Y:S01]  /*2590*/  FADD.FTZ R22, -R113.reuse, R22 ;  /* 0x0000001671167221 */ /* 0x040fe20000010100 */
[----:B------:R-:W-:Y:S01]  /*25a0*/  IADD3 R25, R112, 0x100, RZ ;  /* 0x0000010070197810 */ /* 0x000fe20007ffe0ff */
        /* <DEDUP_REMOVED lines=14> */
[----:B-1----:R-:W-:Y:S01]  /*2690*/  IMAD.WIDE.U32 R112, R112, 0x10, R8 ;  /* 0x0000001070707825 */ /* 0x002fe200078e0008 */
[----:B------:R-:W-:-:S03]  /*26a0*/  F2FP.F16.F32.PACK_AB R6, R5, R6 ;  /* 0x000000060506723e */ /* 0x000fc600000000ff */
[C---:B------:R-:W-:Y:S01]  /*26b0*/  FMUL.FTZ R5, R114.reuse, R28 ;  /* 0x0000001c72057220 */ /* 0x040fe20000410000 */
[----:B------:R-:W-:Y:S01]  /*26c0*/  FMUL.FTZ R11, R114, R30 ;  /* 0x0000001e720b7220 */ /* 0x000fe20000410000 */
[----:B------:R-:W-:-:S04]  /*26d0*/  IMAD.WIDE.U32 R26, R27, 0x10, R8 ;  /* 0x000000101b1a7825 */ /* 0x000fc800078e0008 */
[----:B------:R-:W-:Y:S01]  /*26e0*/  FMUL.FTZ R10, R114, R31 ;  /* 0x0000001f720a7220 */ /* 0x000fe20000410000 */
[----:B------:R-:W-:Y:S01]  /*26f0*/  F2FP.F16.F32.PACK_AB R7, R4, R7 ;  /* 0x000000070407723e */ /* 0x000fe200000000ff */
[----:B------:R-:W-:Y:S01]  /*2700*/  FFMA.FTZ R4, R72, R5, R104 ;  /* 0x0000000548047223 */ /* 0x000fe20000010068 */
[----:B------:R-:W-:-:S04]  /*2710*/  IMAD.WIDE.U32 R24, R25, 0x10, R8 ;  /* 0x0000001019187825 */ /* 0x000fc800078e0008 */
[----:B------:R-:W-:Y:S01]  /*2720*/  FFMA.FTZ R5, R74, R11, R106 ;  /* 0x0000000b4a057223 */ /* 0x000fe2000001006a */
[----:B------:R-:W-:Y:S01]  /*2730*/  FFMA.FTZ R10, R75, R10, R107 ;  /* 0x0000000a4b0a7223 */ /* 0x000fe2000001006b */
[----:B------:R-:W-:Y:S01]  /*2740*/  FMUL.FTZ R19, R114, R19 ;  /* 0x0000001372137220 */ /* 0x000fe20000410000 */
[----:B0-----:R-:W-:-:S04]  /*2750*/  IMAD.WIDE.U32 R124, R125, 0x10, R8 ;  /* 0x000000107d7c7825 */ /* 0x001fc800078e0008 */
[C---:B------:R-:W-:Y:S01]  /*2760*/  FMUL.FTZ R8, R114.reuse, R29 ;  /* 0x0000001d72087220 */ /* 0x040fe20000410000 */
[C---:B------:R-:W-:Y:S01]  /*2770*/  FMUL.FTZ R29, R114.reuse, R18 ;  /* 0x00000012721d7220 */ /* 0x040fe20000410000 */
[----:B------:R-:W-:Y:S01]  /*2780*/  FMUL.FTZ R18, R114, R115 ;  /* 0x0000007372127220 */ /* 0x000fe20000410000 */
[----:B------:R-:W-:Y:S01]  /*2790*/  F2FP.F16.F32.PACK_AB R5, R10, R5 ;  /* 0x000000050a05723e */ /* 0x000fe200000000ff */
[----:B------:R-:W-:Y:S01]  /*27a0*/  FFMA.FTZ R9, R73, R8, R105 ;  /* 0x0000000849097223 */ /* 0x000fe20000010069 */
[----:B------:R-:W-:Y:S01]  /*27b0*/  FFMA.FTZ R11, R62, R29, R94 ;  /* 0x0000001d3e0b7223 */ /* 0x000fe2000001005e */
[----:B------:R-:W-:Y:S01]  /*27c0*/  FFMA.FTZ R18, R63, R18, R95 ;  /* 0x000000123f127223 */ /* 0x000fe2000001005f */
[C---:B------:R-:W-:Y:S01]  /*27d0*/  FMUL.FTZ R10, R114.reuse, R21 ;  /* 0x00000015720a7220 */ /* 0x040fe20000410000 */
[C---:B------:R-:W-:Y:S01]  /*27e0*/  FMUL.FTZ R21, R114.reuse, R22 ;  /* 0x0000001672157220 */ /* 0x040fe20000410000 */
[----:B------:R-:W-:Y:S01]  /*27f0*/  F2FP.F16.F32.PACK_AB R4, R9, R4 ;  /* 0x000000040904723e */ /* 0x000fe200000000ff */
[----:B------:R-:W-:Y:S01]  /*2800*/  FMUL.FTZ R9, R114, R20 ;  /* 0x0000001472097220 */ /* 0x000fe20000410000 */
[----:B------:R-:W-:Y:S01]  /*2810*/  F2FP.F16.F32.PACK_AB R11, R18, R11 ;  /* 0x0000000b120b723e */ /* 0x000fe200000000ff */
        /* <DEDUP_REMOVED lines=15> */
[C---:B------:R-:W-:Y:S01]  /*2910*/  FMUL.FTZ R13, R114.reuse, R14 ;  /* 0x0000000e720d7220 */ /* 0x040fe20000410000 */
[----:B------:R-:W0:Y:S01]  /*2920*/  @!P2 LDC.64 R16, c[0x0][0x258] ;  /* 0x00009600ff10ab82 */ /* 0x000e220000000a00 */
[C---:B------:R-:W-:Y:S01]  /*2930*/  FMUL.FTZ R14, R114.reuse, R15 ;  /* 0x0000000f720e7220 */ /* 0x040fe20000410000 */
[----:B------:R-:W-:Y:S01]  /*2940*/  FMUL.FTZ R116, R114, R116 ;  /* 0x0000007472747220 */ /* 0x000fe20000410000 */
[----:B------:R-:W-:Y:S01]  /*2950*/  FFMA.FTZ R21, R52, R19, R84 ;  /* 0x0000001334157223 */ /* 0x000fe20000010054 */
[----:B------:R-:W-:Y:S01]  /*2960*/  FFMA.FTZ R19, R57, R12, R89 ;  /* 0x0000000c39137223 */ /* 0x000fe20000010059 */
[----:B------:R-:W-:Y:S01]  /*2970*/  FFMA.FTZ R13, R58, R13, R90 ;  /* 0x0000000d3a0d7223 */ /* 0x000fe2000001005a */
[----:B------:R-:W-:Y:S01]  /*2980*/  FFMA.FTZ R116, R53, R116, R85 ;  /* 0x0000007435747223 */ /* 0x000fe20000010055 */
[----:B------:R-:W-:Y:S01]  /*2990*/  FFMA.FTZ R20, R59, R14, R91 ;  /* 0x0000000e3b147223 */ /* 0x000fe2000001005b */
[C---:B------:R-:W-:Y:S01]  /*29a0*/  FMUL.FTZ R117, R114.reuse, R117 ;  /* 0x0000007572757220 */ /* 0x040fe20000410000 */
[----:B------:R-:W-:Y:S01]  /*29b0*/  F2FP.F16.F32.PACK_AB R12, R19, R18 ;  /* 0x00000012130c723e */ /* 0x000fe200000000ff */
[----:B------:R-:W-:Y:S01]  /*29c0*/  FMUL.FTZ R118, R114, R118 ;  /* 0x0000007672767220 */ /* 0x000fe20000410000 */
[----:B------:R-:W-:Y:S01]  /*29d0*/  F2FP.F16.F32.PACK_AB R14, R116, R21 ;  /* 0x00000015740e723e */ /* 0x000fe200000000ff */
[----:B------:R-:W-:Y:S01]  /*29e0*/  FMUL.FTZ R19, R114, R108 ;  /* 0x0000006c72137220 */ /* 0x000fe20000410000 */
[----:B------:R-:W-:Y:S01]  /*29f0*/  F2FP.F16.F32.PACK_AB R13, R20, R13 ;  /* 0x0000000d140d723e */ /* 0x000fe200000000ff */
        /* <DEDUP_REMOVED lines=18> */
[----:B------:R-:W-:-:S02]  /*2b20*/  F2FP.F16.F32.PACK_AB R15, R118, R15 ;  /* 0x0000000f760f723e */ /* 0x000fc400000000ff */
[----:B------:R-:W-:Y:S02]  /*2b30*/  F2FP.F16.F32.PACK_AB R19, R22, R19 ;  /* 0x000000131613723e */ /* 0x000fe400000000ff */
[----:B------:R-:W-:Y:S01]  /*2b40*/  F2FP.F16.F32.PACK_AB R18, R23, R18 ;  /* 0x000000121712723e */ /* 0x000fe200000000ff */
[----:B------:R0:W-:Y:S01]  /*2b50*/  @!P2 STG.E desc[UR4][R20.64], R114 ;  /* 0x000000721400a986 */ /* 0x0001e2000c101904 */
[----:B------:R-:W-:Y:S02]  /*2b60*/  F2FP.F16.F32.PACK_AB R17, R122, R121 ;  /* 0x000000797a11723e */ /* 0x000fe400000000ff */
[----:B------:R-:W-:Y:S01]  /*2b70*/  F2FP.F16.F32.PACK_AB R16, R120, R119 ;  /* 0x000000777810723e */ /* 0x000fe200000000ff */
        /* <DEDUP_REMOVED lines=9> */
.L_x_19052:
[----:B------:R-:W-:Y:S01]  /*2c10*/  HFMA2.MMA R119, -RZ, RZ, 0, 5.9604644775390625e-08 ;  /* 0x00000001ff777435 */ /* 0x000fe200000001ff */
[----:B------:R-:W-:Y:S02]  /*2c20*/  MOV R125, R120 ;  /* 0x00000078007d7202 */ /* 0x000fe40000000f00 */
[----:B------:R-:W-:Y:S02]  /*2c30*/  MOV R118, 0x1f ;  /* 0x0000001f00767802 */ /* 0x000fe40000000f00 */
[----:B------:R-:W-:-:S07]  /*2c40*/  MOV R115, 0xffffffff ;  /* 0xffffffff00737802 */ /* 0x000fce0000000f00 */
[----:B-----5:R-:W-:Y:S05]  /*2c50*/  WARPSYNC.COLLECTIVE R115, `(.L_x_19054) ;  /* 0x0000000073087348 */ /* 0x020fea0003c00000 */
[----:B------:R0:W1:Y:S02]  /*2c60*/  SHFL.BFLY P4, R113, R125, R119, R118 ;  /* 0x0c0000777d717389 */ /* 0x0000640000080076 */
[----:B01---5:R-:W-:Y:S01]  /*2c70*/  ENDCOLLECTIVE ;  /* 0x000000000000791b */ /* 0x023fe20003800000 */
.L_x_19054:
[----:B------:R-:W-:Y:S01]  /*2c80*/  HFMA2.MMA R119, -RZ, RZ, 0, 1.1920928955078125e-07 ;  /* 0x00000002ff777435 */ /* 0x000fe200000001ff */
[----:B------:R-:W-:-:S05]  /*2c90*/  FADD.FTZ R121, R120, R113 ;  /* 0x0000007178797221 */ /* 0x000fca0000010000 */
[----:B------:R-:W-:-:S07]  /*2ca0*/  MOV R125, R121 ;  /* 0x00000079007d7202 */ /* 0x000fce0000000f00 */
[----:B------:R-:W-:Y:S05]  /*2cb0*/  WARPSYNC.COLLECTIVE R115, `(.L_x_19055) ;  /* 0x0000000073087348 */ /* 0x000fea0003c00000 */
[----:B------:R0:W1:Y:S02]  /*2cc0*/  SHFL.BFLY P4, R113, R125, R119, R118 ;  /* 0x0c0000777d717389 */ /* 0x0000640000080076 */
[----:B01----:R-:W-:Y:S01]  /*2cd0*/  ENDCOLLECTIVE ;  /* 0x000000000000791b */ /* 0x003fe20003800000 */
.L_x_19055:
[----:B------:R-:W-:Y:S01]  /*2ce0*/  HFMA2.MMA R119, -RZ, RZ, 0, 2.384185791015625e-07 ;  /* 0x00000004ff777435 */ /* 0x000fe200000001ff */
[----:B------:R-:W-:-:S05]  /*2cf0*/  FADD.FTZ R122, R121, R113 ;  /* 0x00000071797a7221 */ /* 0x000fca0000010000 */
[----:B------:R-:W-:-:S07]  /*2d00*/  MOV R125, R122 ;  /* 0x0000007a007d7202 */ /* 0x000fce0000000f00 */
[----:B------:R-:W-:Y:S05]  /*2d10*/  WARPSYNC.COLLECTIVE R115, `(.L_x_19056) ;  /* 0x0000000073087348 */ /* 0x000fea0003c00000 */
[----:B------:R0:W1:Y:S02]  /*2d20*/  SHFL.BFLY P4, R113, R125, R119, R118 ;  /* 0x0c0000777d717389 */ /* 0x0000640000080076 */
[----:B01----:R-:W-:Y:S01]  /*2d30*/  ENDCOLLECTIVE ;  /* 0x000000000000791b */ /* 0x003fe20003800000 */
.L_x_19056:
[----:B------:R-:W-:Y:S01]  /*2d40*/  HFMA2.MMA R119, -RZ, RZ, 0, 4.76837158203125e-07 ;  /* 0x00000008ff777435 */ /* 0x000fe200000001ff */
[----:B------:R-:W-:-:S05]  /*2d50*/  FADD.FTZ R123, R122, R113 ;  /* 0x000000717a7b7221 */ /* 0x000fca0000010000 */
[----:B------:R-:W-:-:S07]  /*2d60*/  MOV R125, R123 ;  /* 0x0000007b007d7202 */ /* 0x000fce0000000f00 */
[----:B------:R-:W-:Y:S05]  /*2d70*/  WARPSYNC.COLLECTIVE R115, `(.L_x_19057) ;  /* 0x0000000073087348 */ /* 0x000fea0003c00000 */
[----:B------:R0:W1:Y:S02]  /*2d80*/  SHFL.BFLY P4, R113, R125, R119, R118 ;  /* 0x0c0000777d717389 */ /* 0x0000640000080076 */
[----:B01----:R-:W-:Y:S01]  /*2d90*/  ENDCOLLECTIVE ;  /* 0x000000000000791b */ /* 0x003fe20003800000 */
.L_x_19057:
[----:B------:R-:W-:Y:S01]  /*2da0*/  HFMA2.MMA R119, -RZ, RZ, 0, 9.5367431640625e-07 ;  /* 0x00000010ff777435 */ /* 0x000fe200000001ff */
[----:B------:R-:W-:-:S05]  /*2db0*/  FADD.FTZ R124, R123, R113 ;  /* 0x000000717b7c7221 */ /* 0x000fca0000010000 */
[----:B------:R-:W-:-:S07]  /*2dc0*/  MOV R125, R124 ;  /* 0x0000007c007d7202 */ /* 0x000fce0000000f00 */
[----:B------:R-:W-:Y:S05]  /*2dd0*/  WARPSYNC.COLLECTIVE R115, `(.L_x_19058) ;  /* 0x0000000073087348 */ /* 0x000fea0003c00000 */
[----:B------:R0:W1:Y:S02]  /*2de0*/  SHFL.BFLY P4, R113, R125, R119, R118 ;  /* 0x0c0000777d717389 */ /* 0x0000640000080076 */
[----:B01----:R-:W-:Y:S01]  /*2df0*/  ENDCOLLECTIVE ;  /* 0x000000000000791b */ /* 0x003fe20003800000 */
.L_x_19058:
        /* <DEDUP_REMOVED lines=72> */
.L_x_19059:
[----:B------:R-:W-:Y:S01]  /*3280*/  HFMA2.MMA R119, -RZ, RZ, 0, 1.1920928955078125e-07 ;  /* 0x00000002ff777435 */ /* 0x000fe200000001ff */
[----:B------:R-:W-:-:S05]  /*3290*/  FADD.FTZ R121, R120, R113 ;  /* 0x0000007178797221 */ /* 0x000fca0000010000 */
[----:B------:R-:W-:-:S07]  /*32a0*/  MOV R125, R121 ;  /* 0x00000079007d7202 */ /* 0x000fce0000000f00 */
[----:B------:R-:W-:Y:S05]  /*32b0*/  WARPSYNC.COLLECTIVE R115, `(.L_x_19060) ;  /* 0x0000000073087348 */ /* 0x000fea0003c00000 */
[----:B------:R0:W1:Y:S02]  /*32c0*/  SHFL.BFLY P4, R113, R125, R119, R118 ;  /* 0x0c0000777d717389 */ /* 0x0000640000080076 */
[----:B01----:R-:W-:Y:S01]  /*32d0*/  ENDCOLLECTIVE ;  /* 0x000000000000791b */ /* 0x003fe20003800000 */
.L_x_19060:
[----:B------:R-:W-:Y:S01]  /*32e0*/  HFMA2.MMA R119, -RZ, RZ, 0, 2.384185791015625e-07 ;  /* 0x00000004ff777435 */ /* 0x000fe200000001ff */
[----:B------:R-:W-:-:S05]  /*32f0*/  FADD.FTZ R122, R121, R113 ;  /* 0x00000071797a7221 */ /* 0x000fca0000010000 */
[----:B------:R-:W-:-:S07]  /*3300*/  MOV R125, R122 ;  /* 0x0000007a007d7202 */ /* 0x000fce0000000f00 */
[----:B------:R-:W-:Y:S05]  /*3310*/  WARPSYNC.COLLECTIVE R115, `(.L_x_19061) ;  /* 0x0000000073087348 */ /* 0x000fea0003c00000 */
[----:B------:R0:W1:Y:S02]  /*3320*/  SHFL.BFLY P4, R113, R125, R119, R118 ;  /* 0x0c0000777d717389 */ /* 0x0000640000080076 */
[----:B01----:R-:W-:Y:S01]  /*3330*/  ENDCOLLECTIVE ;  /* 0x000000000000791b */ /* 0x003fe20003800000 */
.L_x_19061:
[----:B------:R-:W-:Y:S01]  /*3340*/  HFMA2.MMA R119, -RZ, RZ, 0, 4.76837158203125e-07 ;  /* 0x00000008ff777435 */ /* 0x000fe200000001ff */
[----:B------:R-:W-:-:S05]  /*3350*/  FADD.FTZ R123, R122, R113 ;  /* 0x000000717a7b7221 */ /* 0x000fca0000010000 */
[----:B------:R-:W-:-:S07]  /*3360*/  MOV R125, R123 ;  /* 0x0000007b007d7202 */ /* 0x000fce0000000f00 */
[----:B------:R-:W-:Y:S05]  /*3370*/  WARPSYNC.COLLECTIVE R115, `(.L_x_19062) ;  /* 0x0000000073087348 */ /* 0x000fea0003c00000 */
[----:B------:R0:W1:Y:S02]  /*3380*/  SHFL.BFLY P4, R113, R125, R119, R118 ;  /* 0x0c0000777d717389 */ /* 0x0000640000080076 */
[----:B01----:R-:W-:Y:S01]  /*3390*/  ENDCOLLECTIVE ;  /* 0x000000000000791b */ /* 0x003fe20003800000 */
.L_x_19062:
[----:B------:R-:W-:Y:S01]  /*33a0*/  HFMA2.MMA R119, -RZ, RZ, 0, 9.5367431640625e-07 ;  /* 0x00000010ff777435 */ /* 0x000fe200000001ff */
[----:B------:R-:W-:-:S05]  /*33b0*/  FADD.FTZ R124, R123, R113 ;  /* 0x000000717b7c7221 */ /* 0x000fca0000010000 */
[----:B------:R-:W-:-:S07]  /*33c0*/  MOV R125, R124 ;  /* 0x0000007c007d7202 */ /* 0x000fce0000000f00 */
[----:B------:R-:W-:Y:S05]  /*33d0*/  WARPSYNC.COLLECTIVE R115, `(.L_x_19063) ;  /* 0x0000000073087348 */ /* 0x000fea0003c00000 */
[----:B------:R0:W1:Y:S02]  /*33e0*/  SHFL.BFLY P4, R113, R125, R119, R118 ;  /* 0x0c0000777d717389 */ /* 0x0000640000080076 */
[----:B01----:R-:W-:Y:S01]  /*33f0*/  ENDCOLLECTIVE ;  /* 0x000000000000791b */ /* 0x003fe20003800000 */
.L_x_19063:
[----:B------:R-:W-:Y:S05]  /*3400*/  BRA `(.L_x_19064) ;  /* 0xffffffe800e47947 */ /* 0x000fea000383ffff */
.L_x_19065:
        /* <DEDUP_REMOVED lines=15> */
.L_x_27079:


//--------------------- .text._ZN10layer_norm31ln_parallel_residual_fwd_kernelINS_13Kernel_traitsIf6__halffS2_fjLj4096ELj1ELj1ELj4ELj16ENS_18Kernel_traits_baseILj4096EfS2_fS2_fjLj128EEEEELb1ELb0ELb0EEEvNS_9FwdParamsE --------------------------
	.section	.text._ZN10layer_norm31ln_parallel_residual_fwd_kernelINS_13Kernel_traitsIf6__halffS2_fjLj4096ELj1ELj1ELj4ELj16ENS_18Kernel_traits_baseILj4096EfS2_fS2_fjLj128EEEEELb1ELb0ELb0EEEvNS_9FwdParamsE,"ax",@progbits
	.align	128
        .global         _ZN10layer_norm31ln_parallel_residual_fwd_kernelINS_13Kernel_traitsIf6__halffS2_fjLj4096ELj1ELj1ELj4ELj16ENS_18Kernel_traits_baseILj4096EfS2_fS2_fjLj128EEEEELb1ELb0ELb0EEEvNS_9FwdParamsE
        .type           _ZN10layer_norm31ln_parallel_residual_fwd_kernelINS_13Kernel_traitsIf6__halffS2_fjLj4096ELj1ELj1ELj4ELj16ENS_18Kernel_traits_baseILj4096EfS2_fS2_fjLj128EEEEELb1ELb0ELb0EEEvNS_9FwdParamsE,@function
        .size           _ZN10layer_norm31ln_parallel_residual_fwd_kernelINS_13Kernel_traitsIf6__halffS2_fjLj4096ELj1ELj1ELj4ELj16ENS_18Kernel_traits_baseILj4096EfS2_fS2_fjLj128EEEEELb1ELb0ELb0EEEvNS_9FwdParamsE,(.L_x_27080 - _ZN10layer_norm31ln_parallel_residual_fwd_kernelINS_13Kernel_traitsIf6__halffS2_fjLj4096ELj1ELj1ELj4ELj16ENS_18Kernel_traits_baseILj4096EfS2_fS2_fjLj128EEEEELb1ELb0ELb0EEEvNS_9FwdParamsE)
        .other          _ZN10layer_norm31ln_parallel_residual_fwd_kernelINS_13Kernel_traitsIf6__halffS2_fjLj4096ELj1ELj1ELj4ELj16ENS_18Kernel_traits_baseILj4096EfS2_fS2_fjLj128EEEEELb1ELb0ELb0EEEvNS_9FwdParamsE,@"STO_CUDA_ENTRY STV_DEFAULT"
_ZN10layer_norm31ln_parallel_residual_fwd_kernelINS_13Kernel_traitsIf6__halffS2_fjLj4096ELj1ELj1ELj4ELj16ENS_18Kernel_traits_baseILj4096EfS2_fS2_fjLj128EEEEELb1ELb0ELb0EEEvNS_9FwdParamsE:
.text._ZN10layer_norm31ln_parallel_residual_fwd_kernelINS_13Kernel_traitsIf6__halffS2_fjLj4096ELj1ELj1ELj4ELj16ENS_18Kernel_traits_baseILj4096EfS2_fS2_fjLj128EEEEELb1ELb0ELb0EEEvNS_9FwdParamsE:
        /* <DEDUP_REMOVED lines=133> */
.L_x_19067:
[----:B------:R-:W-:Y:S05]  /*0850*/  BSYNC B0 ;  /* 0x0000000000007941 */ /* 0x000fea0003800000 */
.L_x_19066:
        /* <DEDUP_REMOVED lines=36> */
.L_x_19069:
[----:B------:R-:W-:Y:S05]  /*0aa0*/  BSYNC B0 ;  /* 0x0000000000007941 */ /* 0x000fea0003800000 */
.L_x_19068:
        /* <DEDUP_REMOVED lines=36> */
.L_x_19071:
[----:B------:R-:W-:Y:S05]  /*0cf0*/  BSYNC B0 ;  /* 0x0000000000007941 */ /* 0x000fea0003800000 */
.L_x_19070:
        /* <DEDUP_REMOVED lines=35> */
.L_x_19073:
[----:B------:R-:W-:Y:S05]  /*0f30*/  BSYNC B0 ;  /* 0x0000000000007941 */ /* 0x000fea0003800000 */
.L_x_19072:
        /* <DEDUP_REMOVED lines=26> */
[----:B------:R-:W-:Y:S01]  /*10e0*/  SHF.L.U32 R3, R3, 0x3, RZ ;  /* 0x0000000303037819 */ /* 0x000fe200000006ff */
[----:B------:R-:W-:Y:S01]  /*10f0*/  IMAD.MOV.U32 R0, RZ, RZ, 0x1 ;  /* 0x00000001ff007424 */ /* 0x000fe200078e00ff */
[----:B------:R-:W-:Y:S01]  /*1100*/  VIMNMX R133, R133, 0x20, PT ;  /* 0x0000002085857848 */ /* 0x000fe20003fe0100 */
[----:B------:R-:W-:Y:S01]  /*1110*/  ULDC.64 UR26, c[0x0][0x230] ;  /* 0x00008c00001a7ab9 */ /* 0x000fe20000000a00 */
[----:B------:R-:W-:Y:S01]  /*1120*/  I2FP.F32.U32 R185, R3 ;  /* 0x0000000300b97245 */ /* 0x000fe20000201000 */
[----:B------:R-:W-:Y:S01]  /*1130*/  HFMA2.MMA R3, -RZ, RZ, 0, 0 ;  /* 0x00000000ff037435 */ /* 0x000fe200000001ff */
[----:B------:R-:W-:Y:S01]  /*1140*/  LOP3.LUT R189, R2, UR24, R189, 0x96, !PT ;  /* 0x0000001802bd7c12 */ /* 0x000fe2000f8e96bd */
[----:B------:R-:W-:Y:S01]  /*1150*/  IMAD.IADD R2, R140, 0x1, R133 ;  /* 0x000000018c027824 */ /* 0x000fe200078e0285 */
[----:B------:R-:W-:-:S02]  /*1160*/  UISETP.NE.AND UP0, UPT, UR28, URZ, UPT ;  /* 0x0000003f1c00728c */ /* 0x000fc4000bf05270 */
[----:B------:R-:W0:Y:S01]  /*1170*/  MUFU.RCP R185, R185 ;  /* 0x000000b900b97308 */ /* 0x000e220000001000 */
[----:B------:R-:W-:Y:S01]  /*1180*/  IMAD.SHL.U32 R2, R2, 0x8, RZ ;  /* 0x0000000802027824 */ /* 0x000fe200078e00ff */
[----:B------:R-:W-:Y:S01]  /*1190*/  ULDC.64 UR30, c[0x0][0x238] ;  /* 0x00008e00001e7ab9 */ /* 0x000fe20000000a00 */
[----:B------:R-:W-:Y:S01]  /*11a0*/  ULDC.64 UR32, c[0x0][0x240] ;  /* 0x0000900000207ab9 */ /* 0x000fe20000000a00 */
[----:B------:R-:W-:Y:S01]  /*11b0*/  ULDC.64 UR34, c[0x0][0x248] ;  /* 0x0000920000227ab9 */ /* 0x000fe20000000a00 */
[----:B------:R-:W-:-:S05]  /*11c0*/  ULDC.64 UR36, c[0x0][0x210] ;  /* 0x0000840000247ab9 */ /* 0x000fca0000000a00 */
.L_x_19606:
        /* <DEDUP_REMOVED lines=35> */
.L_x_19077:
[----:B------:R-:W-:-:S07]  /*1400*/  IMAD.MOV.U32 R146, RZ, RZ, R186 ;  /* 0x000000ffff927224 */ /* 0x000fce00078e00ba */
.L_x_19078:
[----:B------:R-:W-:Y:S05]  /*1410*/  BSYNC B1 ;  /* 0x0000000000017941 */ /* 0x000fea0003800000 */
.L_x_19076:
        /* <DEDUP_REMOVED lines=16> */
.L_x_19082:
[----:B------:R-:W-:Y:S05]  /*1520*/  BSYNC B2 ;  /* 0x0000000000027941 */ /* 0x000fea0003800000 */
.L_x_19081:
        /* <DEDUP_REMOVED lines=43> */
.L_x_19080:
[----:B------:R-:W-:Y:S05]  /*17e0*/  BSYNC B1 ;  /* 0x0000000000017941 */ /* 0x000fea0003800000 */
.L_x_19079:
        /* <DEDUP_REMOVED lines=19> */
.L_x_19083:
        /* <DEDUP_REMOVED lines=12> */
.L_x_19086:
[----:B------:R-:W-:-:S07]  /*19e0*/  MOV R145, R186 ;  /* 0x000000ba00917202 */ /* 0x000fce0000000f00 */
.L_x_19087:
[----:B------:R-:W-:Y:S05]  /*19f0*/  BSYNC B1 ;  /* 0x0000000000017941 */ /* 0x000fea0003800000 */
.L_x_19085:
        /* <DEDUP_REMOVED lines=16> */
.L_x_19091:
[----:B------:R-:W-:Y:S05]  /*1b00*/  BSYNC B2 ;  /* 0x0000000000027941 */ /* 0x000fea0003800000 */
.L_x_19090:
        /* <DEDUP_REMOVED lines=43> */
.L_x_19089:
[----:B------:R-:W-:Y:S05]  /*1dc0*/  BSYNC B1 ;  /* 0x0000000000017941 */ /* 0x000fea0003800000 */
.L_x_19088:
        /* <DEDUP_REMOVED lines=9> */
.L_x_19084:
        /* <DEDUP_REMOVED lines=12> */
.L_x_19093:
[----:B------:R-:W-:-:S07]  /*1f20*/  IMAD.MOV.U32 R145, RZ, RZ, R186 ;  /* 0x000000ffff917224 */ /* 0x000fce00078e00ba */
.L_x_19094:
[----:B------:R-:W-:Y:S05]  /*1f30*/  BSYNC B1 ;  /* 0x0000000000017941 */ /* 0x000fea0003800000 */
.L_x_19092:
        /* <DEDUP_REMOVED lines=16> */
.L_x_19098:
[----:B------:R-:W-:Y:S05]  /*2040*/  BSYNC B2 ;  /* 0x0000000000027941 */ /* 0x000fea0003800000 */
.L_x_19097:
        /* <DEDUP_REMOVED lines=43> */
.L_x_19096:
[----:B------:R-:W-:Y:S05]  /*2300*/  BSYNC B1 ;  /* 0x0000000000017941 */ /* 0x000fea0003800000 */
.L_x_19095:
        /* <DEDUP_REMOVED lines=14> */
.L_x_19099:
        /* <DEDUP_REMOVED lines=12> */
.L_x_19102:
[----:B------:R-:W-:-:S07]  /*24b0*/  MOV R146, R186 ;  /* 0x000000ba00927202 */ /* 0x000fce0000000f00 */
.L_x_19103:
[----:B------:R-:W-:Y:S05]  /*24c0*/  BSYNC B1 ;  /* 0x0000000000017941 */ /* 0x000fea0003800000 */
.L_x_19101:
        /* <DEDUP_REMOVED lines=16> */
.L_x_19107:
[----:B------:R-:W-:Y:S05]  /*25d0*/  BSYNC B2 ;  /* 0x0000000000027941 */ /* 0x000fea0003800000 */
.L_x_19106:
        /* <DEDUP_REMOVED lines=44> */
.L_x_19105:
[----:B------:R-:W-:Y:S05]  /*28a0*/  BSYNC B1 ;  /* 0x0000000000017941 */ /* 0x000fea0003800000 */
.L_x_19104:
        /* <DEDUP_REMOVED lines=9> */
.L_x_19100:
        /* <DEDUP_REMOVED lines=12> */
.L_x_19109:
[----:B------:R-:W-:-:S07]  /*2a00*/  MOV R146, R186 ;  /* 0x000000ba00927202 */ /* 0x000fce0000000f00 */
.L_x_19110:
[----:B------:R-:W-:Y:S05]  /*2a10*/  BSYNC B1 ;  /* 0x0000000000017941 */ /* 0x000fea0003800000 */
.L_x_19108:
        /* <DEDUP_REMOVED lines=16> */
.L_x_19114:
[----:B------:R-:W-:Y:S05]  /*2b20*/  BSYNC B2 ;  /* 0x0000000000027941 */ /* 0x000fea0003800000 */
.L_x_19113:
        /* <DEDUP_REMOVED lines=44> */
.L_x_19112:
[----:B------:R-:W-:Y:S05]  /*2df0*/  BSYNC B1 ;  /* 0x0000000000017941 */ /* 0x000fea0003800000 */
.L_x_19111:
        /* <DEDUP_REMOVED lines=14> */
.L_x_19115:
        /* <DEDUP_REMOVED lines=12> */
.L_x_19118:
[----:B------:R-:W-:-:S07]  /*2fa0*/  IMAD.MOV.U32 R147, RZ, RZ, R186 ;  /* 0x000000ffff937224 */ /* 0x000fce00078e00ba */
.L_x_19119:
[----:B------:R-:W-:Y:S05]  /*2fb0*/  BSYNC B1 ;  /* 0x0000000000017941 */ /* 0x000fea0003800000 */
.L_x_19117:
        /* <DEDUP_REMOVED lines=16> */
.L_x_19123:
[----:B------:R-:W-:Y:S05]  /*30c0*/  BSYNC B2 ;  /* 0x0000000000027941 */ /* 0x000fea0003800000 */
.L_x_19122:
        /* <DEDUP_REMOVED lines=44> */
.L_x_19121:
[----:B------:R-:W-:Y:S05]  /*3390*/  BSYNC B1 ;  /* 0x0000000000017941 */ /* 0x000fea0003800000 */
.L_x_19120:
        /* <DEDUP_REMOVED lines=9> */
.L_x_19116:
        /* <DEDUP_REMOVED lines=12> */
.L_x_19125:
[----:B------:R-:W-:-:S07]  /*34f0*/  IMAD.MOV.U32 R147, RZ, RZ, R186 ;  /* 0x000000ffff937224 */ /* 0x000fce00078e00ba */
.L_x_19126:
[----:B------:R-:W-:Y:S05]  /*3500*/  BSYNC B1 ;  /* 0x0000000000017941 */ /* 0x000fea0003800000 */
.L_x_19124:
        /* <DEDUP_REMOVED lines=16> */
.L_x_19130:
[----:B------:R-:W-:Y:S05]  /*3610*/  BSYNC B2 ;  /* 0x0000000000027941 */ /* 0x000fea0003800000 */
.L_x_19129:
        /* <DEDUP_REMOVED lines=44> */
.L_x_19128:
[----:B------:R-:W-:Y:S05]  /*38e0*/  BSYNC B1 ;  /* 0x0000000000017941 */ /* 0x000fea0003800000 */
.L_x_19127:
        /* <DEDUP_REMOVED lines=14> */
.L_x_19131:
        /* <DEDUP_REMOVED lines=12> */
.L_x_19134:
[----:B------:R-:W-:-:S07]  /*3a90*/  IMAD.MOV.U32 R160, RZ, RZ, R186 ;  /* 0x000000ffffa07224 */ /* 0x000fce00078e00ba */
.L_x_19135:
[----:B------:R-:W-:Y:S05]  /*3aa0*/  BSYNC B1 ;  /* 0x0000000000017941 */ /* 0x000fea0003800000 */
.L_x_19133:
        /* <DEDUP_REMOVED lines=16> */
.L_x_19139:
[----:B------:R-:W-:Y:S05]  /*3bb0*/  BSYNC B2 ;  /* 0x0000000000027941 */ /* 0x000fea0003800000 */
.L_x_19138:
        /* <DEDUP_REMOVED lines=44> */
.L_x_19137:
[----:B------:R-:W-:Y:S05]  /*3e80*/  BSYNC B1 ;  /* 0x0000000000017941 */ /* 0x000fea0003800000 */
.L_x_19136:
        /* <DEDUP_REMOVED lines=9> */
.L_x_19132:
        /* <DEDUP_REMOVED lines=12> */
.L_x_19141:
[----:B------:R-:W-:-:S07]  /*3fe0*/  IMAD.MOV.U32 R160, RZ, RZ, R186 ;  /* 0x000000ffffa07224 */ /* 0x000fce00078e00ba */
.L_x_19142:
[----:B------:R-:W-:Y:S05]  /*3ff0*/  BSYNC B1 ;  /* 0x0000000000017941 */ /* 0x000fea0003800000 */
.L_x_19140:
        /* <DEDUP_REMOVED lines=16> */
.L_x_19146:
[----:B------:R-:W-:Y:S05]  /*4100*/  BSYNC B2 ;  /* 0x0000000000027941 */ /* 0x000fea0003800000 */
.L_x_19145:
        /* <DEDUP_REMOVED lines=44> */
.L_x_19144:
[----:B------:R-:W-:Y:S05]  /*43d0*/  BSYNC B1 ;  /* 0x0000000000017941 */ /* 0x000fea0003800000 */
.L_x_19143:
        /* <DEDUP_REMOVED lines=14> */
.L_x_19147:
        /* <DEDUP_REMOVED lines=12> */
.L_x_19150:
[----:B------:R-:W-:-:S07]  /*4580*/  MOV R161, R186 ;  /* 0x000000ba00a17202 */ /* 0x000fce0000000f00 */
.L_x_19151:
[----:B------:R-:W-:Y:S05]  /*4590*/  BSYNC B1 ;  /* 0x0000000000017941 */ /* 0x000fea0003800000 */
.L_x_19149:
        /* <DEDUP_REMOVED lines=16> */
.L_x_19155:
[----:B------:R-:W-:Y:S05]  /*46a0*/  BSYNC B2 ;  /* 0x0000000000027941 */ /* 0x000fea0003800000 */
.L_x_19154:
        /* <DEDUP_REMOVED lines=44> */
.L_x_19153:
[----:B------:R-:W-:Y:S05]  /*4970*/  BSYNC B1 ;  /* 0x0000000000017941 */ /* 0x000fea0003800000 */
.L_x_19152:
        /* <DEDUP_REMOVED lines=9> */
.L_x_19148:
        /* <DEDUP_REMOVED lines=12> */
.L_x_19157:
[----:B------:R-:W-:-:S07]  /*4ad0*/  MOV R161, R186 ;  /* 0x000000ba00a17202 */ /* 0x000fce0000000f00 */
.L_x_19158:
[----:B------:R-:W-:Y:S05]  /*4ae0*/  BSYNC B1 ;  /* 0x0000000000017941 */ /* 0x000fea0003800000 */
.L_x_19156:
        /* <DEDUP_REMOVED lines=16> */
.L_x_19162:
[----:B------:R-:W-:Y:S05]  /*4bf0*/  BSYNC B2 ;  /* 0x0000000000027941 */ /* 0x000fea0003800000 */
.L_x_19161:
        /* <DEDUP_REMOVED lines=44> */
.L_x_19160:
[----:B------:R-:W-:Y:S05]  /*4ec0*/  BSYNC B1 ;  /* 0x0000000000017941 */ /* 0x000fea0003800000 */
.L_x_19159:
        /* <DEDUP_REMOVED lines=12> */
.L_x_19163:
        /* <DEDUP_REMOVED lines=12> */
.L_x_19166:
[----:B------:R-:W-:-:S07]  /*5050*/  IMAD.MOV.U32 R162, RZ, RZ, R186 ;  /* 0x000000ffffa27224 */ /* 0x000fce00078e00ba */
.L_x_19167:
[----:B------:R-:W-:Y:S05]  /*5060*/  BSYNC B1 ;  /* 0x0000000000017941 */ /* 0x000fea0003800000 */
.L_x_19165:
        /* <DEDUP_REMOVED lines=16> */
.L_x_19171:
[----:B------:R-:W-:Y:S05]  /*5170*/  BSYNC B2 ;  /* 0x0000000000027941 */ /* 0x000fea0003800000 */
.L_x_19170:
        /* <DEDUP_REMOVED lines=44> */
.L_x_19169:
[----:B------:R-:W-:Y:S05]  /*5440*/  BSYNC B1 ;  /* 0x0000000000017941 */ /* 0x000fea0003800000 */
.L_x_19168:
        /* <DEDUP_REMOVED lines=9> */
.L_x_19164:
        /* <DEDUP_REMOVED lines=12> */
.L_x_19173:
[----:B------:R-:W-:-:S07]  /*55a0*/  IMAD.MOV.U32 R162, RZ, RZ, R186 ;  /* 0x000000ffffa27224 */ /* 0x000fce00078e00ba */
.L_x_19174:
[----:B------:R-:W-:Y:S05]  /*55b0*/  BSYNC B1 ;  /* 0x0000000000017941 */ /* 0x000fea0003800000 */
.L_x_19172:
        /* <DEDUP_REMOVED lines=16> */
.L_x_19178:
[----:B------:R-:W-:Y:S05]  /*56c0*/  BSYNC B2 ;  /* 0x0000000000027941 */ /* 0x000fea0003800000 */
.L_x_19177:
        /* <DEDUP_REMOVED lines=44> */
.L_x_19176:
[----:B------:R-:W-:Y:S05]  /*5990*/  BSYNC B1 ;  /* 0x0000000000017941 */ /* 0x000fea0003800000 */
.L_x_19175:
        /* <DEDUP_REMOVED lines=12> */
.L_x_19179:
        /* <DEDUP_REMOVED lines=12> */
.L_x_19182:
[----:B------:R-:W-:-:S07]  /*5b20*/  IMAD.MOV.U32 R179, RZ, RZ, R186 ;  /* 0x000000ffffb37224 */ /* 0x000fce00078e00ba */
.L_x_19183:
[----:B------:R-:W-:Y:S05]  /*5b30*/  BSYNC B1 ;  /* 0x0000000000017941 */ /* 0x000fea0003800000 */
.L_x_19181:
        /* <DEDUP_REMOVED lines=16> */
.L_x_19187:
[----:B------:R-:W-:Y:S05]  /*5c40*/  BSYNC B2 ;  /* 0x0000000000027941 */ /* 0x000fea0003800000 */
.L_x_19186:
        /* <DEDUP_REMOVED lines=44> */
.L_x_19185:
[----:B------:R-:W-:Y:S05]  /*5f10*/  BSYNC B1 ;  /* 0x0000000000017941 */ /* 0x000fea0003800000 */
.L_x_19184:
        /* <DEDUP_REMOVED lines=9> */
.L_x_19180:
        /* <DEDUP_REMOVED lines=12> */
.L_x_19189:
[----:B------:R-:W-:-:S07]  /*6070*/  IMAD.MOV.U32 R179, RZ, RZ, R186 ;  /* 0x000000ffffb37224 */ /* 0x000fce00078e00ba */
.L_x_19190:
[----:B------:R-:W-:Y:S05]  /*6080*/  BSYNC B1 ;  /* 0x0000000000017941 */ /* 0x000fea0003800000 */
.L_x_19188:
        /* <DEDUP_REMOVED lines=16> */
.L_x_19194:
[----:B------:R-:W-:Y:S05]  /*6190*/  BSYNC B2 ;  /* 0x0000000000027941 */ /* 0x000fea0003800000 */
.L_x_19193:
        /* <DEDUP_REMOVED lines=44> */
.L_x_19192:
[----:B------:R-:W-:Y:S05]  /*6460*/  BSYNC B1 ;  /* 0x0000000000017941 */ /* 0x000fea0003800000 */
.L_x_19191:
        /* <DEDUP_REMOVED lines=12> */
.L_x_19195:
        /* <DEDUP_REMOVED lines=12> */
.L_x_19198:
[----:B------:R-:W-:-:S07]  /*65f0*/  MOV R179, R186 ;  /* 0x000000ba00b37202 */ /* 0x000fce0000000f00 */
.L_x_19199:
[----:B------:R-:W-:Y:S05]  /*6600*/  BSYNC B1 ;  /* 0x0000000000017941 */ /* 0x000fea0003800000 */
.L_x_19197:
        /* <DEDUP_REMOVED lines=16> */
.L_x_19203:
[----:B------:R-:W-:Y:S05]  /*6710*/  BSYNC B2 ;  /* 0x0000000000027941 */ /* 0x000fea0003800000 */
.L_x_19202:
        /* <DEDUP_REMOVED lines=44> */
.L_x_19201:
[----:B------:R-:W-:Y:S05]  /*69e0*/  BSYNC B1 ;  /* 0x0000000000017941 */ /* 0x000fea0003800000 */
.L_x_19200:
        /* <DEDUP_REMOVED lines=9> */
.L_x_19196:
        /* <DEDUP_REMOVED lines=51> */
.L_x_19204:
[----:B-12---:R-:W-:-:S07]  /*6db0*/  VIADD R176, R205, 0x80 ;  /* 0x00000080cdb07836 */ /* 0x006fce0000000000 */
.L_x_19075:
[----:B------:R-:W-:Y:S05]  /*6dc0*/  BSYNC B0 ;  /* 0x0000000000007941 */ /* 0x000fea0003800000 */
.L_x_19074:
        /* <DEDUP_REMOVED lines=30> */
.L_x_19208:
[----:B------:R-:W-:-:S07]  /*6fb0*/  MOV R150, R186 ;  /* 0x000000ba00967202 */ /* 0x000fce0000000f00 */
.L_x_19209:
[----:B------:R-:W-:Y:S05]  /*6fc0*/  BSYNC B1 ;  /* 0x0000000000017941 */ /* 0x000fea0003800000 */
.L_x_19207:
        /* <DEDUP_REMOVED lines=16> */
.L_x_19213:
[----:B------:R-:W-:Y:S05]  /*70d0*/  BSYNC B2 ;  /* 0x0000000000027941 */ /* 0x000fea0003800000 */
.L_x_19212:
        /* <DEDUP_REMOVED lines=42> */
[----:B------:R-:W-:-:S07]  /*7380*/  LOP3.LUT R188, R179, UR25, R188, 0x96, !PT ;  /* 0x00000019b3bc7c12 */ /* 0x000fce000f8e96bc */
.L_x_19211:
[----:B------:R-:W-:Y:S05]  /*7390*/  BSYNC B1 ;  /* 0x0000000000017941 */ /* 0x000fea0003800000 */
.L_x_19210:
        /* <DEDUP_REMOVED lines=19> */
.L_x_19214:
        /* <DEDUP_REMOVED lines=12> */
.L_x_19217:
[----:B------:R-:W-:-:S07]  /*7590*/  IMAD.MOV.U32 R149, RZ, RZ, R186 ;  /* 0x000000ffff957224 */ /* 0x000fce00078e00ba */
.L_x_19218:
[----:B------:R-:W-:Y:S05]  /*75a0*/  BSYNC B1 ;  /* 0x0000000000017941 */ /* 0x000fea0003800000 */
.L_x_19216:
        /* <DEDUP_REMOVED lines=16> */
.L_x_19222:
[----:B------:R-:W-:Y:S05]  /*76b0*/  BSYNC B2 ;  /* 0x0000000000027941 */ /* 0x000fea0003800000 */
.L_x_19221:
        /* <DEDUP_REMOVED lines=43> */
.L_x_19220:
[----:B------:R-:W-:Y:S05]  /*7970*/  BSYNC B1 ;  /* 0x0000000000017941 */ /* 0x000fea0003800000 */
.L_x_19219:
        /* <DEDUP_REMOVED lines=9> */
.L_x_19215:
        /* <DEDUP_REMOVED lines=12> */
.L_x_19224:
[----:B------:R-:W-:-:S07]  /*7ad0*/  IMAD.MOV.U32 R149, RZ, RZ, R186 ;  /* 0x000000ffff957224 */ /* 0x000fce00078e00ba */
.L_x_19225:
[----:B------:R-:W-:Y:S05]  /*7ae0*/  BSYNC B1 ;  /* 0x0000000000017941 */ /* 0x000fea0003800000 */
.L_x_19223:
        /* <DEDUP_REMOVED lines=16> */
.L_x_19229:
[----:B------:R-:W-:Y:S05]  /*7bf0*/  BSYNC B2 ;  /* 0x0000000000027941 */ /* 0x000fea0003800000 */
.L_x_19228:
        /* <DEDUP_REMOVED lines=43> */
.L_x_19227:
[----:B------:R-:W-:Y:S05]  /*7eb0*/  BSYNC B1 ;  /* 0x0000000000017941 */ /* 0x000fea0003800000 */
.L_x_19226:
        /* <DEDUP_REMOVED lines=14> */
.L_x_19230:
        /* <DEDUP_REMOVED lines=12> */
.L_x_19233:
[----:B------:R-:W-:-:S07]  /*8060*/  IMAD.MOV.U32 R150, RZ, RZ, R186 ;  /* 0x000000ffff967224 */ /* 0x000fce00078e00ba */
.L_x_19234:
[----:B------:R-:W-:Y:S05]  /*8070*/  BSYNC B1 ;  /* 0x0000000000017941 */ /* 0x000fea0003800000 */
.L_x_19232:
        /* <DEDUP_REMOVED lines=16> */
.L_x_19238:
[----:B------:R-:W-:Y:S05]  /*8180*/  BSYNC B2 ;  /* 0x0000000000027941 */ /* 0x000fea0003800000 */
.L_x_19237:
        /* <DEDUP_REMOVED lines=44> */
.L_x_19236:
[----:B------:R-:W-:Y:S05]  /*8450*/  BSYNC B1 ;  /* 0x0000000000017941 */ /* 0x000fea0003800000 */
.L_x_19235:
        /* <DEDUP_REMOVED lines=9> */
.L_x_19231:
        /* <DEDUP_REMOVED lines=12> */
.L_x_19240:
[----:B------:R-:W-:-:S07]  /*85b0*/  IMAD.MOV.U32 R150, RZ, RZ, R186 ;  /* 0x000000ffff967224 */ /* 0x000fce00078e00ba */
.L_x_19241:
[----:B------:R-:W-:Y:S05]  /*85c0*/  BSYNC B1 ;  /* 0x0000000000017941 */ /* 0x000fea0003800000 */
.L_x_19239:
        /* <DEDUP_REMOVED lines=16> */
.L_x_19245:
[----:B------:R-:W-:Y:S05]  /*86d0*/  BSYNC B2 ;  /* 0x0000000000027941 */ /* 0x000fea0003800000 */
.L_x_19244:
        /* <DEDUP_REMOVED lines=44> */
.L_x_19243:
[----:B------:R-:W-:Y:S05]  /*89a0*/  BSYNC B1 ;  /* 0x0000000000017941 */ /* 0x000fea0003800000 */
.L_x_19242:
        /* <DEDUP_REMOVED lines=14> */
.L_x_19246:
        /* <DEDUP_REMOVED lines=12> */
.L_x_19249:
[----:B------:R-:W-:-:S07]  /*8b50*/  IMAD.MOV.U32 R151, RZ, RZ, R186 ;  /* 0x000000ffff977224 */ /* 0x000fce00078e00ba */
.L_x_19250:
[----:B------:R-:W-:Y:S05]  /*8b60*/  BSYNC B1 ;  /* 0x0000000000017941 */ /* 0x000fea0003800000 */
.L_x_19248:
        /* <DEDUP_REMOVED lines=16> */
.L_x_19254:
[----:B------:R-:W-:Y:S05]  /*8c70*/  BSYNC B2 ;  /* 0x0000000000027941 */ /* 0x000fea0003800000 */
.L_x_19253:
        /* <DEDUP_REMOVED lines=44> */
.L_x_19252:
[----:B------:R-:W-:Y:S05]  /*8f40*/  BSYNC B1 ;  /* 0x0000000000017941 */ /* 0x000fea0003800000 */
.L_x_19251:
        /* <DEDUP_REMOVED lines=9> */
.L_x_19247:
        /* <DEDUP_REMOVED lines=12> */
.L_x_19256:
[----:B------:R-:W-:-:S07]  /*90a0*/  IMAD.MOV.U32 R151, RZ, RZ, R186 ;  /* 0x000000ffff977224 */ /* 0x000fce00078e00ba */
.L_x_19257:
[----:B------:R-:W-:Y:S05]  /*90b0*/  BSYNC B1 ;  /* 0x0000000000017941 */ /* 0x000fea0003800000 */
.L_x_19255:
        /* <DEDUP_REMOVED lines=16> */
.L_x_19261:
[----:B------:R-:W-:Y:S05]  /*91c0*/  BSYNC B2 ;  /* 0x0000000000027941 */ /* 0x000fea0003800000 */
.L_x_19260:
        /* <DEDUP_REMOVED lines=44> */
.L_x_19259:
[----:B------:R-:W-:Y:S05]  /*9490*/  BSYNC B1 ;  /* 0x0000000000017941 */ /* 0x000fea0003800000 */
.L_x_19258:
        /* <DEDUP_REMOVED lines=14> */
.L_x_19262:
        /* <DEDUP_REMOVED lines=12> */
.L_x_19265:
[----:B------:R-:W-:-:S07]  /*9640*/  MOV R164, R186 ;  /* 0x000000ba00a47202 */ /* 0x000fce0000000f00 */
.L_x_19266:
[----:B------:R-:W-:Y:S05]  /*9650*/  BSYNC B1 ;  /* 0x0000000000017941 */ /* 0x000fea0003800000 */
.L_x_19264:
        /* <DEDUP_REMOVED lines=16> */
.L_x_19270:
[----:B------:R-:W-:Y:S05]  /*9760*/  BSYNC B2 ;  /* 0x0000000000027941 */ /* 0x000fea0003800000 */
.L_x_19269:
        /* <DEDUP_REMOVED lines=44> */
.L_x_19268:
[----:B------:R-:W-:Y:S05]  /*9a30*/  BSYNC B1 ;  /* 0x0000000000017941 */ /* 0x000fea0003800000 */
.L_x_19267:
        /* <DEDUP_REMOVED lines=9> */
.L_x_19263:
        /* <DEDUP_REMOVED lines=12> */
.L_x_19272:
[----:B------:R-:W-:-:S07]  /*9b90*/  MOV R164, R186 ;  /* 0x000000ba00a47202 */ /* 0x000fce0000000f00 */
.L_x_19273:
[----:B------:R-:W-:Y:S05]  /*9ba0*/  BSYNC B1 ;  /* 0x0000000000017941 */ /* 0x000fea0003800000 */
.L_x_19271:
        /* <DEDUP_REMOVED lines=16> */
.L_x_19277:
[----:B------:R-:W-:Y:S05]  /*9cb0*/  BSYNC B2 ;  /* 0x0000000000027941 */ /* 0x000fea0003800000 */
.L_x_19276:
        /* <DEDUP_REMOVED lines=44> */
.L_x_19275:
[----:B------:R-:W-:Y:S05]  /*9f80*/  BSYNC B1 ;  /* 0x0000000000017941 */ /* 0x000fea0003800000 */
.L_x_19274:
        /* <DEDUP_REMOVED lines=14> */
.L_x_19278:
        /* <DEDUP_REMOVED lines=12> */
.L_x_19281:
[----:B------:R-:W-:-:S07]  /*a130*/  IMAD.MOV.U32 R165, RZ, RZ, R186 ;  /* 0x000000ffffa57224 */ /* 0x000fce00078e00ba */
.L_x_19282:
[----:B------:R-:W-:Y:S05]  /*a140*/  BSYNC B1 ;  /* 0x0000000000017941 */ /* 0x000fea0003800000 */
.L_x_19280:
        /* <DEDUP_REMOVED lines=16> */
.L_x_19286:
[----:B------:R-:W-:Y:S05]  /*a250*/  BSYNC B2 ;  /* 0x0000000000027941 */ /* 0x000fea0003800000 */
.L_x_19285:
        /* <DEDUP_REMOVED lines=44> */
.L_x_19284:
[----:B------:R-:W-:Y:S05]  /*a520*/  BSYNC B1 ;  /* 0x0000000000017941 */ /* 0x000fea0003800000 */
.L_x_19283:
        /* <DEDUP_REMOVED lines=9> */
.L_x_19279:
        /* <DEDUP_REMOVED lines=12> */
.L_x_19288:
[----:B------:R-:W-:-:S07]  /*a680*/  IMAD.MOV.U32 R165, RZ, RZ, R186 ;  /* 0x000000ffffa57224 */ /* 0x000fce00078e00ba */
.L_x_19289:
[----:B------:R-:W-:Y:S05]  /*a690*/  BSYNC B1 ;  /* 0x0000000000017941 */ /* 0x000fea0003800000 */
.L_x_19287:
        /* <DEDUP_REMOVED lines=16> */
.L_x_19293:
[----:B------:R-:W-:Y:S05]  /*a7a0*/  BSYNC B2 ;  /* 0x0000000000027941 */ /* 0x000fea0003800000 */
.L_x_19292:
        /* <DEDUP_REMOVED lines=44> */
.L_x_19291:
[----:B------:R-:W-:Y:S05]  /*aa70*/  BSYNC B1 ;  /* 0x0000000000017941 */ /* 0x000fea0003800000 */
.L_x_19290:
        /* <DEDUP_REMOVED lines=12> */
.L_x_19294:
        /* <DEDUP_REMOVED lines=12> */
.L_x_19297:
[----:B------:R-:W-:-:S07]  /*ac00*/  IMAD.MOV.U32 R166, RZ, RZ, R186 ;  /* 0x000000ffffa67224 */ /* 0x000fce00078e00ba */
.L_x_19298:
[----:B------:R-:W-:Y:S05]  /*ac10*/  BSYNC B1 ;  /* 0x0000000000017941 */ /* 0x000fea0003800000 */
.L_x_19296:
        /* <DEDUP_REMOVED lines=16> */
.L_x_19302:
[----:B------:R-:W-:Y:S05]  /*ad20*/  BSYNC B2 ;  /* 0x0000000000027941 */ /* 0x000fea0003800000 */
.L_x_19301:
        /* <DEDUP_REMOVED lines=44> */
.L_x_19300:
[----:B------:R-:W-:Y:S05]  /*aff0*/  BSYNC B1 ;  /* 0x0000000000017941 */ /* 0x000fea0003800000 */
.L_x_19299:
        /* <DEDUP_REMOVED lines=9> */
.L_x_19295:
        /* <DEDUP_REMOVED lines=12> */
.L_x_19304:
[----:B------:R-:W-:-:S07]  /*b150*/  IMAD.MOV.U32 R166, RZ, RZ, R186 ;  /* 0x000000ffffa67224 */ /* 0x000fce00078e00ba */
.L_x_19305:
[----:B------:R-:W-:Y:S05]  /*b160*/  BSYNC B1 ;  /* 0x0000000000017941 */ /* 0x000fea0003800000 */
.L_x_19303:
        /* <DEDUP_REMOVED lines=16> */
.L_x_19309:
[----:B------:R-:W-:Y:S05]  /*b270*/  BSYNC B2 ;  /* 0x0000000000027941 */ /* 0x000fea0003800000 */
.L_x_19308:
        /* <DEDUP_REMOVED lines=44> */
.L_x_19307:
[----:B------:R-:W-:Y:S05]  /*b540*/  BSYNC B1 ;  /* 0x0000000000017941 */ /* 0x000fea0003800000 */
.L_x_19306:
        /* <DEDUP_REMOVED lines=12> */
.L_x_19310:
        /* <DEDUP_REMOVED lines=12> */
.L_x_19313:
[----:B------:R-:W-:-:S07]  /*b6d0*/  MOV R180, R186 ;  /* 0x000000ba00b47202 */ /* 0x000fce0000000f00 */
.L_x_19314:
[----:B------:R-:W-:Y:S05]  /*b6e0*/  BSYNC B1 ;  /* 0x0000000000017941 */ /* 0x000fea0003800000 */
.L_x_19312:
        /* <DEDUP_REMOVED lines=16> */
.L_x_19318:
[----:B------:R-:W-:Y:S05]  /*b7f0*/  BSYNC B2 ;  /* 0x0000000000027941 */ /* 0x000fea0003800000 */
.L_x_19317:
        /* <DEDUP_REMOVED lines=43> */
.L_x_19316:
[----:B------:R-:W-:Y:S05]  /*bab0*/  BSYNC B1 ;  /* 0x0000000000017941 */ /* 0x000fea0003800000 */
.L_x_19315:
        /* <DEDUP_REMOVED lines=9> */
.L_x_19311:
        /* <DEDUP_REMOVED lines=12> */
.L_x_19320:
[----:B------:R-:W-:-:S07]  /*bc10*/  IMAD.MOV.U32 R180, RZ, RZ, R186 ;  /* 0x000000ffffb47224 */ /* 0x000fce00078e00ba */
.L_x_19321:
[----:B------:R-:W-:Y:S05]  /*bc20*/  BSYNC B1 ;  /* 0x0000000000017941 */ /* 0x000fea0003800000 */
.L_x_19319:
        /* <DEDUP_REMOVED lines=16> */
.L_x_19325:
[----:B------:R-:W-:Y:S05]  /*bd30*/  BSYNC B2 ;  /* 0x0000000000027941 */ /* 0x000fea0003800000 */
.L_x_19324:
        /* <DEDUP_REMOVED lines=43> */
.L_x_19323:
[----:B------:R-:W-:Y:S05]  /*bff0*/  BSYNC B1 ;  /* 0x0000000000017941 */ /* 0x000fea0003800000 */
.L_x_19322:
        /* <DEDUP_REMOVED lines=12> */
.L_x_19326:
        /* <DEDUP_REMOVED lines=12> */
.L_x_19329:
[----:B------:R-:W-:-:S07]  /*c180*/  MOV R180, R186 ;  /* 0x000000ba00b47202 */ /* 0x000fce0000000f00 */
.L_x_19330:
[----:B------:R-:W-:Y:S05]  /*c190*/  BSYNC B1 ;  /* 0x0000000000017941 */ /* 0x000fea0003800000 */
.L_x_19328:
        /* <DEDUP_REMOVED lines=16> */
.L_x_19334:
[----:B------:R-:W-:Y:S05]  /*c2a0*/  BSYNC B2 ;  /* 0x0000000000027941 */ /* 0x000fea0003800000 */
.L_x_19333:
        /* <DEDUP_REMOVED lines=43> */
.L_x_19332:
[----:B------:R-:W-:Y:S05]  /*c560*/  BSYNC B1 ;  /* 0x0000000000017941 */ /* 0x000fea0003800000 */
.L_x_19331:
        /* <DEDUP_REMOVED lines=9> */
.L_x_19327:
        /* <DEDUP_REMOVED lines=19> */
[----:B------:R-:W-:Y:S02]  /*c730*/  SHF.L.U64.HI R210, R176, 0x3, RZ ;  /* 0x00000003b0d27819 */ /* 0x000fe400000102ff */
        /* <DEDUP_REMOVED lines=31> */
.L_x_19335:
[----:B------:R-:W-:-:S07]  /*c930*/  IADD3 R176, R176, 0x80, RZ ;  /* 0x00000080b0b07810 */ /* 0x000fce0007ffe0ff */
.L_x_19206:
[----:B------:R-:W-:Y:S05]  /*c940*/  BSYNC B0 ;  /* 0x0000000000007941 */ /* 0x000fea0003800000 */
.L_x_19205:
        /* <DEDUP_REMOVED lines=30> */
.L_x_19339:
[----:B------:R-:W-:-:S07]  /*cb30*/  IMAD.MOV.U32 R154, RZ, RZ, R186 ;  /* 0x000000ffff9a7224 */ /* 0x000fce00078e00ba */
.L_x_19340:
[----:B------:R-:W-:Y:S05]  /*cb40*/  BSYNC B1 ;  /* 0x0000000000017941 */ /* 0x000fea0003800000 */
.L_x_19338:
        /* <DEDUP_REMOVED lines=16> */
.L_x_19344:
[----:B------:R-:W-:Y:S05]  /*cc50*/  BSYNC B2 ;  /* 0x0000000000027941 */ /* 0x000fea0003800000 */
.L_x_19343:
        /* <DEDUP_REMOVED lines=43> */
.L_x_19342:
[----:B------:R-:W-:Y:S05]  /*cf10*/  BSYNC B1 ;  /* 0x0000000000017941 */ /* 0x000fea0003800000 */
.L_x_19341:
[----:B------:R-:W1:Y:S01]  /*cf20*/  LDC R178, c[0x0][0x294] ;  /* 0x0000a500ffb27b82 */ /* 0x000e620000000800 */
[----:B------:R-:W-:Y:S01]  /*cf30*/  HFMA2.MMA R179, -RZ, RZ, 0.1171875, 0 ;  /* 0x2f800000ffb37435 */ /* 0x000fe200000001ff */
[----:B------:R-:W-:Y:S02]  /*cf40*/  I2FP.F32.U32 R154, R154 ;  /* 0x0000009a009a7245 */ /* 0x000fe40000201000 */
[----:B------:R-:W-:Y:S01]  /*cf50*/  ISETP.NE.U32.AND P2, PT, R152, RZ, PT ;  /* 0x000000ff9800720c */ /* 0x000fe20003f45070 */
[----:B-----5:R-:W-:Y:S01]  /*cf60*/  HADD2.F32 R152, -RZ, R168.H0_H0 ;  /* 0x200000a8ff987230 */ /* 0x020fe20000004100 */
        /* <DEDUP_REMOVED lines=14> */
.L_x_19345:
        /* <DEDUP_REMOVED lines=12> */
.L_x_19348:
[----:B------:R-:W-:-:S07]  /*d110*/  IMAD.MOV.U32 R153, RZ, RZ, R186 ;  /* 0x000000ffff997224 */ /* 0x000fce00078e00ba */
.L_x_19349:
[----:B------:R-:W-:Y:S05]  /*d120*/  BSYNC B1 ;  /* 0x0000000000017941 */ /* 0x000fea0003800000 */
.L_x_19347:
        /* <DEDUP_REMOVED lines=16> */
.L_x_19353:
[----:B------:R-:W-:Y:S05]  /*d230*/  BSYNC B2 ;  /* 0x0000000000027941 */ /* 0x000fea0003800000 */
.L_x_19352:
        /* <DEDUP_REMOVED lines=43> */
.L_x_19351:
[----:B------:R-:W-:Y:S05]  /*d4f0*/  BSYNC B1 ;  /* 0x0000000000017941 */ /* 0x000fea0003800000 */
.L_x_19350:
        /* <DEDUP_REMOVED lines=9> */
.L_x_19346:
        /* <DEDUP_REMOVED lines=12> */
.L_x_19355:
[----:B------:R-:W-:-:S07]  /*d650*/  MOV R153, R186 ;  /* 0x000000ba00997202 */ /* 0x000fce0000000f00 */
.L_x_19356:
[----:B------:R-:W-:Y:S05]  /*d660*/  BSYNC B1 ;  /* 0x0000000000017941 */ /* 0x000fea0003800000 */
.L_x_19354:
        /* <DEDUP_REMOVED lines=16> */
.L_x_19360:
[----:B------:R-:W-:Y:S05]  /*d770*/  BSYNC B2 ;  /* 0x0000000000027941 */ /* 0x000fea0003800000 */
.L_x_19359:
        /* <DEDUP_REMOVED lines=43> */
.L_x_19358:
[----:B------:R-:W-:Y:S05]  /*da30*/  BSYNC B1 ;  /* 0x0000000000017941 */ /* 0x000fea0003800000 */
.L_x_19357:
        /* <DEDUP_REMOVED lines=14> */
.L_x_19361:
        /* <DEDUP_REMOVED lines=12> */
.L_x_19364:
[----:B------:R-:W-:-:S07]  /*dbe0*/  IMAD.MOV.U32 R154, RZ, RZ, R186 ;  /* 0x000000ffff9a7224 */ /* 0x000fce00078e00ba */
.L_x_19365:
[----:B------:R-:W-:Y:S05]  /*dbf0*/  BSYNC B1 ;  /* 0x0000000000017941 */ /* 0x000fea0003800000 */
.L_x_19363:
        /* <DEDUP_REMOVED lines=16> */
.L_x_19369:
[----:B------:R-:W-:Y:S05]  /*dd00*/  BSYNC B2 ;  /* 0x0000000000027941 */ /* 0x000fea0003800000 */
.L_x_19368:
        /* <DEDUP_REMOVED lines=44> */
.L_x_19367:
[----:B------:R-:W-:Y:S05]  /*dfd0*/  BSYNC B1 ;  /* 0x0000000000017941 */ /* 0x000fea0003800000 */
.L_x_19366:
        /* <DEDUP_REMOVED lines=9> */
.L_x_19362:
        /* <DEDUP_REMOVED lines=12> */
.L_x_19371:
[----:B------:R-:W-:-:S07]  /*e130*/  IMAD.MOV.U32 R154, RZ, RZ, R186 ;  /* 0x000000ffff9a7224 */ /* 0x000fce00078e00ba */
.L_x_19372:
[----:B------:R-:W-:Y:S05]  /*e140*/  BSYNC B1 ;  /* 0x0000000000017941 */ /* 0x000fea0003800000 */
.L_x_19370:
        /* <DEDUP_REMOVED lines=16> */
.L_x_19376:
[----:B------:R-:W-:Y:S05]  /*e250*/  BSYNC B2 ;  /* 0x0000000000027941 */ /* 0x000fea0003800000 */
.L_x_19375:
        /* <DEDUP_REMOVED lines=44> */
.L_x_19374:
[----:B------:R-:W-:Y:S05]  /*e520*/  BSYNC B1 ;  /* 0x0000000000017941 */ /* 0x000fea0003800000 */
.L_x_19373:
        /* <DEDUP_REMOVED lines=14> */
.L_x_19377:
        /* <DEDUP_REMOVED lines=12> */
.L_x_19380:
[----:B------:R-:W-:-:S07]  /*e6d0*/  MOV R155, R186 ;  /* 0x000000ba009b7202 */ /* 0x000fce0000000f00 */
.L_x_19381:
[----:B------:R-:W-:Y:S05]  /*e6e0*/  BSYNC B1 ;  /* 0x0000000000017941 */ /* 0x000fea0003800000 */
.L_x_19379:
        /* <DEDUP_REMOVED lines=16> */
.L_x_19385:
[----:B------:R-:W-:Y:S05]  /*e7f0*/  BSYNC B2 ;  /* 0x0000000000027941 */ /* 0x000fea0003800000 */
.L_x_19384:
        /* <DEDUP_REMOVED lines=44> */
.L_x_19383:
[----:B------:R-:W-:Y:S05]  /*eac0*/  BSYNC B1 ;  /* 0x0000000000017941 */ /* 0x000fea0003800000 */
.L_x_19382:
        /* <DEDUP_REMOVED lines=9> */
.L_x_19378:
        /* <DEDUP_REMOVED lines=12> */
.L_x_19387:
[----:B------:R-:W-:-:S07]  /*ec20*/  MOV R155, R186 ;  /* 0x000000ba009b7202 */ /* 0x000fce0000000f00 */
.L_x_19388:
[----:B------:R-:W-:Y:S05]  /*ec30*/  BSYNC B1 ;  /* 0x0000000000017941 */ /* 0x000fea0003800000 */
.L_x_19386:
        /* <DEDUP_REMOVED lines=16> */
.L_x_19392:
[----:B------:R-:W-:Y:S05]  /*ed40*/  BSYNC B2 ;  /* 0x0000000000027941 */ /* 0x000fea0003800000 */
.L_x_19391:
        /* <DEDUP_REMOVED lines=44> */
.L_x_19390:
[----:B------:R-:W-:Y:S05]  /*f010*/  BSYNC B1 ;  /* 0x0000000000017941 */ /* 0x000fea0003800000 */
.L_x_19389:
        /* <DEDUP_REMOVED lines=14> */
.L_x_19393:
        /* <DEDUP_REMOVED lines=12> */
.L_x_19396:
[----:B------:R-:W-:-:S07]  /*f1c0*/  IMAD.MOV.U32 R168, RZ, RZ, R186 ;  /* 0x000000ffffa87224 */ /* 0x000fce00078e00ba */
.L_x_19397:
[----:B------:R-:W-:Y:S05]  /*f1d0*/  BSYNC B1 ;  /* 0x0000000000017941 */ /* 0x000fea0003800000 */
.L_x_19395:
        /* <DEDUP_REMOVED lines=16> */
.L_x_19401:
[----:B------:R-:W-:Y:S05]  /*f2e0*/  BSYNC B2 ;  /* 0x0000000000027941 */ /* 0x000fea0003800000 */
.L_x_19400:
        /* <DEDUP_REMOVED lines=44> */
.L_x_19399:
[----:B------:R-:W-:Y:S05]  /*f5b0*/  BSYNC B1 ;  /* 0x0000000000017941 */ /* 0x000fea0003800000 */
.L_x_19398:
        /* <DEDUP_REMOVED lines=9> */
.L_x_19394:
        /* <DEDUP_REMOVED lines=12> */
.L_x_19403:
[----:B------:R-:W-:-:S07]  /*f710*/  IMAD.MOV.U32 R168, RZ, RZ, R186 ;  /* 0x000000ffffa87224 */ /* 0x000fce00078e00ba */
.L_x_19404:
[----:B------:R-:W-:Y:S05]  /*f720*/  BSYNC B1 ;  /* 0x0000000000017941 */ /* 0x000fea0003800000 */
.L_x_19402:
        /* <DEDUP_REMOVED lines=16> */
.L_x_19408:
[----:B------:R-:W-:Y:S05]  /*f830*/  BSYNC B2 ;  /* 0x0000000000027941 */ /* 0x000fea0003800000 */
.L_x_19407:
        /* <DEDUP_REMOVED lines=44> */
.L_x_19406:
[----:B------:R-:W-:Y:S05]  /*fb00*/  BSYNC B1 ;  /* 0x0000000000017941 */ /* 0x000fea0003800000 */
.L_x_19405:
        /* <DEDUP_REMOVED lines=14> */
.L_x_19409:
        /* <DEDUP_REMOVED lines=12> */
.L_x_19412:
[----:B------:R-:W-:-:S07]  /*fcb0*/  IMAD.MOV.U32 R169, RZ, RZ, R186 ;  /* 0x000000ffffa97224 */ /* 0x000fce00078e00ba */
.L_x_19413:
[----:B------:R-:W-:Y:S05]  /*fcc0*/  BSYNC B1 ;  /* 0x0000000000017941 */ /* 0x000fea0003800000 */
.L_x_19411:
        /* <DEDUP_REMOVED lines=16> */
.L_x_19417:
[----:B------:R-:W-:Y:S05]  /*fdd0*/  BSYNC B2 ;  /* 0x0000000000027941 */ /* 0x000fea0003800000 */
.L_x_19416:
        /* <DEDUP_REMOVED lines=44> */
.L_x_19415:
[----:B------:R-:W-:Y:S05]  /*100a0*/  BSYNC B1 ;  /* 0x0000000000017941 */ /* 0x000fea0003800000 */
.L_x_19414:
        /* <DEDUP_REMOVED lines=9> */
.L_x_19410:
        /* <DEDUP_REMOVED lines=12> */
.L_x_19419:
[----:B------:R-:W-:-:S07]  /*10200*/  IMAD.MOV.U32 R169, RZ, RZ, R186 ;  /* 0x000000ffffa97224 */ /* 0x000fce00078e00ba */
.L_x_19420:
[----:B------:R-:W-:Y:S05]  /*10210*/  BSYNC B1 ;  /* 0x0000000000017941 */ /* 0x000fea0003800000 */
.L_x_19418:
        /* <DEDUP_REMOVED lines=16> */
.L_x_19424:
[----:B------:R-:W-:Y:S05]  /*10320*/  BSYNC B2 ;  /* 0x0000000000027941 */ /* 0x000fea0003800000 */
.L_x_19423:
        /* <DEDUP_REMOVED lines=44> */
.L_x_19422:
[----:B------:R-:W-:Y:S05]  /*105f0*/  BSYNC B1 ;  /* 0x0000000000017941 */ /* 0x000fea0003800000 */
.L_x_19421:
        /* <DEDUP_REMOVED lines=12> */
.L_x_19425:
        /* <DEDUP_REMOVED lines=12> */
.L_x_19428:
[----:B------:R-:W-:-:S07]  /*10780*/  MOV R170, R186 ;  /* 0x000000ba00aa7202 */ /* 0x000fce0000000f00 */
.L_x_19429:
[----:B------:R-:W-:Y:S05]  /*10790*/  BSYNC B1 ;  /* 0x0000000000017941 */ /* 0x000fea0003800000 */
.L_x_19427:
        /* <DEDUP_REMOVED lines=16> */
.L_x_19433:
[----:B------:R-:W-:Y:S05]  /*108a0*/  BSYNC B2 ;  /* 0x0000000000027941 */ /* 0x000fea0003800000 */
.L_x_19432:
        /* <DEDUP_REMOVED lines=44> */
.L_x_19431:
[----:B------:R-:W-:Y:S05]  /*10b70*/  BSYNC B1 ;  /* 0x0000000000017941 */ /* 0x000fea0003800000 */
.L_x_19430:
        /* <DEDUP_REMOVED lines=9> */
.L_x_19426:
        /* <DEDUP_REMOVED lines=12> */
.L_x_19435:
[----:B------:R-:W-:-:S07]  /*10cd0*/  MOV R170, R186 ;  /* 0x000000ba00aa7202 */ /* 0x000fce0000000f00 */
.L_x_19436:
[----:B------:R-:W-:Y:S05]  /*10ce0*/  BSYNC B1 ;  /* 0x0000000000017941 */ /* 0x000fea0003800000 */
.L_x_19434:
        /* <DEDUP_REMOVED lines=16> */
.L_x_19440:
[----:B------:R-:W-:Y:S05]  /*10df0*/  BSYNC B2 ;  /* 0x0000000000027941 */ /* 0x000fea0003800000 */
.L_x_19439:
        /* <DEDUP_REMOVED lines=44> */
.L_x_19438:
[----:B------:R-:W-:Y:S05]  /*110c0*/  BSYNC B1 ;  /* 0x0000000000017941 */ /* 0x000fea0003800000 */
.L_x_19437:
        /* <DEDUP_REMOVED lines=12> */
.L_x_19441:
        /* <DEDUP_REMOVED lines=12> */
.L_x_19444:
[----:B------:R-:W-:-:S07]  /*11250*/  IMAD.MOV.U32 R180, RZ, RZ, R186 ;  /* 0x000000ffffb47224 */ /* 0x000fce00078e00ba */
.L_x_19445:
[----:B------:R-:W-:Y:S05]  /*11260*/  BSYNC B1 ;  /* 0x0000000000017941 */ /* 0x000fea0003800000 */
.L_x_19443:
        /* <DEDUP_REMOVED lines=16> */
.L_x_19449:
[----:B------:R-:W-:Y:S05]  /*11370*/  BSYNC B2 ;  /* 0x0000000000027941 */ /* 0x000fea0003800000 */
.L_x_19448:
        /* <DEDUP_REMOVED lines=43> */
.L_x_19447:
[----:B------:R-:W-:Y:S05]  /*11630*/  BSYNC B1 ;  /* 0x0000000000017941 */ /* 0x000fea0003800000 */
.L_x_19446:
        /* <DEDUP_REMOVED lines=9> */
.L_x_19442:
        /* <DEDUP_REMOVED lines=12> */
.L_x_19451:
[----:B------:R-:W-:-:S07]  /*11790*/  IMAD.MOV.U32 R180, RZ, RZ, R186 ;  /* 0x000000ffffb47224 */ /* 0x000fce00078e00ba */
.L_x_19452:
[----:B------:R-:W-:Y:S05]  /*117a0*/  BSYNC B1 ;  /* 0x0000000000017941 */ /* 0x000fea0003800000 */
.L_x_19450:
        /* <DEDUP_REMOVED lines=16> */
.L_x_19456:
[----:B------:R-:W-:Y:S05]  /*118b0*/  BSYNC B2 ;  /* 0x0000000000027941 */ /* 0x000fea0003800000 */
.L_x_19455:
        /* <DEDUP_REMOVED lines=43> */
.L_x_19454:
[----:B------:R-:W-:Y:S05]  /*11b70*/  BSYNC B1 ;  /* 0x0000000000017941 */ /* 0x000fea0003800000 */
.L_x_19453:
        /* <DEDUP_REMOVED lines=12> */
.L_x_19457:
        /* <DEDUP_REMOVED lines=12> */
.L_x_19460:
[----:B------:R-:W-:-:S07]  /*11d00*/  IMAD.MOV.U32 R180, RZ, RZ, R186 ;  /* 0x000000ffffb47224 */ /* 0x000fce00078e00ba */
.L_x_19461:
[----:B------:R-:W-:Y:S05]  /*11d10*/  BSYNC B1 ;  /* 0x0000000000017941 */ /* 0x000fea0003800000 */
.L_x_19459:
        /* <DEDUP_REMOVED lines=16> */
.L_x_19465:
[----:B------:R-:W-:Y:S05]  /*11e20*/  BSYNC B2 ;  /* 0x0000000000027941 */ /* 0x000fea0003800000 */
.L_x_19464:
        /* <DEDUP_REMOVED lines=43> */
.L_x_19463:
[----:B------:R-:W-:Y:S05]  /*120e0*/  BSYNC B1 ;  /* 0x0000000000017941 */ /* 0x000fea0003800000 */
.L_x_19462:
        /* <DEDUP_REMOVED lines=9> */
.L_x_19458:
        /* <DEDUP_REMOVED lines=51> */
.L_x_19466:
[----:B------:R-:W-:-:S07]  /*124b0*/  VIADD R176, R176, 0x80 ;  /* 0x00000080b0b07836 */ /* 0x000fce0000000000 */
.L_x_19337:
[----:B------:R-:W-:Y:S05]  /*124c0*/  BSYNC B0 ;  /* 0x0000000000007941 */ /* 0x000fea0003800000 */
.L_x_19336:
        /* <DEDUP_REMOVED lines=30> */
.L_x_19470:
[----:B------:R-:W-:-:S07]  /*126b0*/  IMAD.MOV.U32 R158, RZ, RZ, R186 ;  /* 0x000000ffff9e7224 */ /* 0x000fce00078e00ba */
.L_x_19471:
[----:B------:R-:W-:Y:S05]  /*126c0*/  BSYNC B1 ;  /* 0x0000000000017941 */ /* 0x000fea0003800000 */
.L_x_19469:
        /* <DEDUP_REMOVED lines=16> */
.L_x_19475:
[----:B------:R-:W-:Y:S05]  /*127d0*/  BSYNC B2 ;  /* 0x0000000000027941 */ /* 0x000fea0003800000 */
.L_x_19474:
        /* <DEDUP_REMOVED lines=43> */
.L_x_19473:
[----:B------:R-:W-:Y:S05]  /*12a90*/  BSYNC B1 ;  /* 0x0000000000017941 */ /* 0x000fea0003800000 */
.L_x_19472:
        /* <DEDUP_REMOVED lines=19> */
.L_x_19476:
        /* <DEDUP_REMOVED lines=12> */
.L_x_19479:
[----:B------:R-:W-:-:S07]  /*12c90*/  MOV R157, R186 ;  /* 0x000000ba009d7202 */ /* 0x000fce0000000f00 */
.L_x_19480:
[----:B------:R-:W-:Y:S05]  /*12ca0*/  BSYNC B1 ;  /* 0x0000000000017941 */ /* 0x000fea0003800000 */
.L_x_19478:
        /* <DEDUP_REMOVED lines=16> */
.L_x_19484:
[----:B------:R-:W-:Y:S05]  /*12db0*/  BSYNC B2 ;  /* 0x0000000000027941 */ /* 0x000fea0003800000 */
.L_x_19483:
        /* <DEDUP_REMOVED lines=43> */
.L_x_19482:
[----:B------:R-:W-:Y:S05]  /*13070*/  BSYNC B1 ;  /* 0x0000000000017941 */ /* 0x000fea0003800000 */
.L_x_19481:
        /* <DEDUP_REMOVED lines=9> */
.L_x_19477:
        /* <DEDUP_REMOVED lines=12> */
.L_x_19486:
[----:B------:R-:W-:-:S07]  /*131d0*/  IMAD.MOV.U32 R157, RZ, RZ, R186 ;  /* 0x000000ffff9d7224 */ /* 0x000fce00078e00ba */
.L_x_19487:
[----:B------:R-:W-:Y:S05]  /*131e0*/  BSYNC B1 ;  /* 0x0000000000017941 */ /* 0x000fea0003800000 */
.L_x_19485:
        /* <DEDUP_REMOVED lines=16> */
.L_x_19491:
[----:B------:R-:W-:Y:S05]  /*132f0*/  BSYNC B2 ;  /* 0x0000000000027941 */ /* 0x000fea0003800000 */
.L_x_19490:
        /* <DEDUP_REMOVED lines=43> */
.L_x_19489:
[----:B------:R-:W-:Y:S05]  /*135b0*/  BSYNC B1 ;  /* 0x0000000000017941 */ /* 0x000fea0003800000 */
.L_x_19488:
        /* <DEDUP_REMOVED lines=14> */
.L_x_19492:
        /* <DEDUP_REMOVED lines=12> */
.L_x_19495:
[----:B------:R-:W-:-:S07]  /*13760*/  MOV R158, R186 ;  /* 0x000000ba009e7202 */ /* 0x000fce0000000f00 */
.L_x_19496:
[----:B------:R-:W-:Y:S05]  /*13770*/  BSYNC B1 ;  /* 0x0000000000017941 */ /* 0x000fea0003800000 */
.L_x_19494:
        /* <DEDUP_REMOVED lines=16> */
.L_x_19500:
[----:B------:R-:W-:Y:S05]  /*13880*/  BSYNC B2 ;  /* 0x0000000000027941 */ /* 0x000fea0003800000 */
.L_x_19499:
        /* <DEDUP_REMOVED lines=44> */
.L_x_19498:
[----:B------:R-:W-:Y:S05]  /*13b50*/  BSYNC B1 ;  /* 0x0000000000017941 */ /* 0x000fea0003800000 */
.L_x_19497:
        /* <DEDUP_REMOVED lines=9> */
.L_x_19493:
        /* <DEDUP_REMOVED lines=12> */
.L_x_19502:
[----:B------:R-:W-:-:S07]  /*13cb0*/  MOV R158, R186 ;  /* 0x000000ba009e7202 */ /* 0x000fce0000000f00 */
.L_x_19503:
[----:B------:R-:W-:Y:S05]  /*13cc0*/  BSYNC B1 ;  /* 0x0000000000017941 */ /* 0x000fea0003800000 */
.L_x_19501:
        /* <DEDUP_REMOVED lines=16> */
.L_x_19507:
[----:B------:R-:W-:Y:S05]  /*13dd0*/  BSYNC B2 ;  /* 0x0000000000027941 */ /* 0x000fea0003800000 */
.L_x_19506:
        /* <DEDUP_REMOVED lines=44> */
.L_x_19505:
[----:B------:R-:W-:Y:S05]  /*140a0*/  BSYNC B1 ;  /* 0x0000000000017941 */ /* 0x000fea0003800000 */
.L_x_19504:
        /* <DEDUP_REMOVED lines=14> */
.L_x_19508:
        /* <DEDUP_REMOVED lines=12> */
.L_x_19511:
[----:B------:R-:W-:-:S07]  /*14250*/  IMAD.MOV.U32 R159, RZ, RZ, R186 ;  /* 0x000000ffff9f7224 */ /* 0x000fce00078e00ba */
.L_x_19512:
[----:B------:R-:W-:Y:S05]  /*14260*/  BSYNC B1 ;  /* 0x0000000000017941 */ /* 0x000fea0003800000 */
.L_x_19510:
        /* <DEDUP_REMOVED lines=16> */
.L_x_19516:
[----:B------:R-:W-:Y:S05]  /*14370*/  BSYNC B2 ;  /* 0x0000000000027941 */ /* 0x000fea0003800000 */
.L_x_19515:
        /* <DEDUP_REMOVED lines=44> */
.L_x_19514:
[----:B------:R-:W-:Y:S05]  /*14640*/  BSYNC B1 ;  /* 0x0000000000017941 */ /* 0x000fea0003800000 */
.L_x_19513:
        /* <DEDUP_REMOVED lines=9> */
.L_x_19509:
        /* <DEDUP_REMOVED lines=12> */
.L_x_19518:
[----:B------:R-:W-:-:S07]  /*147a0*/  IMAD.MOV.U32 R159, RZ, RZ, R186 ;  /* 0x000000ffff9f7224 */ /* 0x000fce00078e00ba */
.L_x_19519:
[----:B------:R-:W-:Y:S05]  /*147b0*/  BSYNC B1 ;  /* 0x0000000000017941 */ /* 0x000fea0003800000 */
.L_x_19517:
        /* <DEDUP_REMOVED lines=16> */
.L_x_19523:
[----:B------:R-:W-:Y:S05]  /*148c0*/  BSYNC B2 ;  /* 0x0000000000027941 */ /* 0x000fea0003800000 */
.L_x_19522:
        /* <DEDUP_REMOVED lines=44> */
.L_x_19521:
[----:B------:R-:W-:Y:S05]  /*14b90*/  BSYNC B1 ;  /* 0x0000000000017941 */ /* 0x000fea0003800000 */
.L_x_19520:
        /* <DEDUP_REMOVED lines=14> */
.L_x_19524:
        /* <DEDUP_REMOVED lines=12> */
.L_x_19527:
[----:B------:R-:W-:-:S07]  /*14d40*/  MOV R172, R186 ;  /* 0x000000ba00ac7202 */ /* 0x000fce0000000f00 */
.L_x_19528:
[----:B------:R-:W-:Y:S05]  /*14d50*/  BSYNC B1 ;  /* 0x0000000000017941 */ /* 0x000fea0003800000 */
.L_x_19526:
        /* <DEDUP_REMOVED lines=16> */
.L_x_19532:
[----:B------:R-:W-:Y:S05]  /*14e60*/  BSYNC B2 ;  /* 0x0000000000027941 */ /* 0x000fea0003800000 */
.L_x_19531:
        /* <DEDUP_REMOVED lines=44> */
.L_x_19530:
[----:B------:R-:W-:Y:S05]  /*15130*/  BSYNC B1 ;  /* 0x0000000000017941 */ /* 0x000fea0003800000 */
.L_x_19529:
        /* <DEDUP_REMOVED lines=9> */
.L_x_19525:
        /* <DEDUP_REMOVED lines=12> */
.L_x_19534:
[----:B------:R-:W-:-:S07]  /*15290*/  IMAD.MOV.U32 R172, RZ, RZ, R186 ;  /* 0x000000ffffac7224 */ /* 0x000fce00078e00ba */
.L_x_19535:
[----:B------:R-:W-:Y:S05]  /*152a0*/  BSYNC B1 ;  /* 0x0000000000017941 */ /* 0x000fea0003800000 */
.L_x_19533:
        /* <DEDUP_REMOVED lines=16> */
.L_x_19539:
[----:B------:R-:W-:Y:S05]  /*153b0*/  BSYNC B2 ;  /* 0x0000000000027941 */ /* 0x000fea0003800000 */
.L_x_19538:
        /* <DEDUP_REMOVED lines=44> */
.L_x_19537:
[----:B------:R-:W-:Y:S05]  /*15680*/  BSYNC B1 ;  /* 0x0000000000017941 */ /* 0x000fea0003800000 */
.L_x_19536:
        /* <DEDUP_REMOVED lines=14> */
.L_x_19540:
        /* <DEDUP_REMOVED lines=12> */
.L_x_19543:
[----:B------:R-:W-:-:S07]  /*15830*/  MOV R173, R186 ;  /* 0x000000ba00ad7202 */ /* 0x000fce0000000f00 */
.L_x_19544:
[----:B------:R-:W-:Y:S05]  /*15840*/  BSYNC B1 ;  /* 0x0000000000017941 */ /* 0x000fea0003800000 */
.L_x_19542:
        /* <DEDUP_REMOVED lines=16> */
.L_x_19548:
[----:B------:R-:W-:Y:S05]  /*15950*/  BSYNC B2 ;  /* 0x0000000000027941 */ /* 0x000fea0003800000 */
.L_x_19547:
        /* <DEDUP_REMOVED lines=44> */
.L_x_19546:
[----:B------:R-:W-:Y:S05]  /*15c20*/  BSYNC B1 ;  /* 0x0000000000017941 */ /* 0x000fea0003800000 */
.L_x_19545:
        /* <DEDUP_REMOVED lines=9> */
.L_x_19541:
        /* <DEDUP_REMOVED lines=12> */
.L_x_19550:
[----:B------:R-:W-:-:S07]  /*15d80*/  IMAD.MOV.U32 R173, RZ, RZ, R186 ;  /* 0x000000ffffad7224 */ /* 0x000fce00078e00ba */
.L_x_19551:
[----:B------:R-:W-:Y:S05]  /*15d90*/  BSYNC B1 ;  /* 0x0000000000017941 */ /* 0x000fea0003800000 */
.L_x_19549:
        /* <DEDUP_REMOVED lines=16> */
.L_x_19555:
[----:B------:R-:W-:Y:S05]  /*15ea0*/  BSYNC B2 ;  /* 0x0000000000027941 */ /* 0x000fea0003800000 */
.L_x_19554:
        /* <DEDUP_REMOVED lines=44> */
.L_x_19553:
[----:B------:R-:W-:Y:S05]  /*16170*/  BSYNC B1 ;  /* 0x0000000000017941 */ /* 0x000fea0003800000 */
.L_x_19552:
        /* <DEDUP_REMOVED lines=12> */
.L_x_19556:
        /* <DEDUP_REMOVED lines=12> */
.L_x_19559:
[----:B------:R-:W-:-:S07]  /*16300*/  MOV R174, R186 ;  /* 0x000000ba00ae7202 */ /* 0x000fce0000000f00 */
.L_x_19560:
[----:B------:R-:W-:Y:S05]  /*16310*/  BSYNC B1 ;  /* 0x0000000000017941 */ /* 0x000fea0003800000 */
.L_x_19558:
        /* <DEDUP_REMOVED lines=16> */
.L_x_19564:
[----:B------:R-:W-:Y:S05]  /*16420*/  BSYNC B2 ;  /* 0x0000000000027941 */ /* 0x000fea0003800000 */
.L_x_19563:
        /* <DEDUP_REMOVED lines=44> */
.L_x_19562:
[----:B------:R-:W-:Y:S05]  /*166f0*/  BSYNC B1 ;  /* 0x0000000000017941 */ /* 0x000fea0003800000 */
.L_x_19561:
        /* <DEDUP_REMOVED lines=9> */
.L_x_19557:
        /* <DEDUP_REMOVED lines=12> */
.L_x_19566:
[----:B------:R-:W-:-:S07]  /*16850*/  IMAD.MOV.U32 R174, RZ, RZ, R186 ;  /* 0x000000ffffae7224 */ /* 0x000fce00078e00ba */
.L_x_19567:
[----:B------:R-:W-:Y:S05]  /*16860*/  BSYNC B1 ;  /* 0x0000000000017941 */ /* 0x000fea0003800000 */
.L_x_19565:
        /* <DEDUP_REMOVED lines=16> */
.L_x_19571:
[----:B------:R-:W-:Y:S05]  /*16970*/  BSYNC B2 ;  /* 0x0000000000027941 */ /* 0x000fea0003800000 */
.L_x_19570:
        /* <DEDUP_REMOVED lines=44> */
.L_x_19569:
[----:B------:R-:W-:Y:S05]  /*16c40*/  BSYNC B1 ;  /* 0x0000000000017941 */ /* 0x000fea0003800000 */
.L_x_19568:
        /* <DEDUP_REMOVED lines=12> */
.L_x_19572:
        /* <DEDUP_REMOVED lines=12> */
.L_x_19575:
[----:B------:R-:W-:-:S07]  /*16dd0*/  MOV R180, R186 ;  /* 0x000000ba00b47202 */ /* 0x000fce0000000f00 */
.L_x_19576:
[----:B------:R-:W-:Y:S05]  /*16de0*/  BSYNC B1 ;  /* 0x0000000000017941 */ /* 0x000fea0003800000 */
.L_x_19574:
        /* <DEDUP_REMOVED lines=16> */
.L_x_19580:
[----:B------:R-:W-:Y:S05]  /*16ef0*/  BSYNC B2 ;  /* 0x0000000000027941 */ /* 0x000fea0003800000 */
.L_x_19579:
        /* <DEDUP_REMOVED lines=43> */
.L_x_19578:
[----:B------:R-:W-:Y:S05]  /*171b0*/  BSYNC B1 ;  /* 0x0000000000017941 */ /* 0x000fea0003800000 */
.L_x_19577:
        /* <DEDUP_REMOVED lines=9> */
.L_x_19573:
        /* <DEDUP_REMOVED lines=12> */
.L_x_19582:
[----:B------:R-:W-:-:S07]  /*17310*/  MOV R180, R186 ;  /* 0x000000ba00b47202 */ /* 0x000fce0000000f00 */
.L_x_19583:
[----:B------:R-:W-:Y:S05]  /*17320*/  BSYNC B1 ;  /* 0x0000000000017941 */ /* 0x000fea0003800000 */
.L_x_19581:
        /* <DEDUP_REMOVED lines=16> */
.L_x_19587:
[----:B------:R-:W-:Y:S05]  /*17430*/  BSYNC B2 ;  /* 0x0000000000027941 */ /* 0x000fea0003800000 */
.L_x_19586:
        /* <DEDUP_REMOVED lines=43> */
.L_x_19585:
[----:B------:R-:W-:Y:S05]  /*176f0*/  BSYNC B1 ;  /* 0x0000000000017941 */ /* 0x000fea0003800000 */
.L_x_19584:
        /* <DEDUP_REMOVED lines=12> */
.L_x_19588:
        /* <DEDUP_REMOVED lines=12> */
.L_x_19591:
[----:B------:R-:W-:-:S07]  /*17880*/  MOV R180, R186 ;  /* 0x000000ba00b47202 */ /* 0x000fce0000000f00 */
.L_x_19592:
[----:B------:R-:W-:Y:S05]  /*17890*/  BSYNC B1 ;  /* 0x0000000000017941 */ /* 0x000fea0003800000 */
.L_x_19590:
        /* <DEDUP_REMOVED lines=16> */
.L_x_19596:
[----:B------:R-:W-:Y:S05]  /*179a0*/  BSYNC B2 ;  /* 0x0000000000027941 */ /* 0x000fea0003800000 */
.L_x_19595:
        /* <DEDUP_REMOVED lines=43> */
.L_x_19594:
[----:B------:R-:W-:Y:S05]  /*17c60*/  BSYNC B1 ;  /* 0x0000000000017941 */ /* 0x000fea0003800000 */
.L_x_19593:
        /* <DEDUP_REMOVED lines=9> */
.L_x_19589:
        /* <DEDUP_REMOVED lines=51> */
.L_x_19468:
[----:B------:R-:W-:Y:S05]  /*18030*/  BSYNC B0 ;  /* 0x0000000000007941 */ /* 0x000fea0003800000 */
.L_x_19467:
        /* <DEDUP_REMOVED lines=129> */
.L_x_19617:
[----:B------:R-:W2:Y:S01]  /*18850*/  @!P4 S2R R181, SR_CgaCtaId ;  /* 0x0000000000b5c919 */ /* 0x000ea20000008800 */
[----:B------:R-:W-:Y:S01]  /*18860*/  @!P4 MOV R0, 0x400 ;  /* 0x000004000000c802 */ /* 0x000fe20000000f00 */
[----:B------:R-:W-:Y:S05]  /*18870*/  WARPSYNC.ALL ;  /* 0x0000000000007948 */ /* 0x000fea0003800000 */
[----:B------:R-:W-:Y:S01]  /*18880*/  LOP3.LUT R179, R177, 0x3, RZ, 0xc0, !PT ;  /* 0x00000003b1b37812 */ /* 0x000fe200078ec0ff */
[----:B-1----:R-:W-:Y:S01]  /*18890*/  FADD.FTZ R177, R182, R183 ;  /* 0x000000b7b6b17221 */ /* 0x002fe20000010000 */
[----:B--2---:R-:W-:-:S03]  /*188a0*/  @!P4 LEA R181, R181, R0, 0x18 ;  /* 0x00000000b5b5c211 */ /* 0x004fc600078ec0ff */
[----:B------:R-:W-:-:S05]  /*188b0*/  @!P4 IMAD.IADD R0, R178, 0x1, R179 ;  /* 0x00000001b200c824 */ /* 0x000fca00078e02b3 */
        /* <DEDUP_REMOVED lines=13> */
[----:B------:R-:W-:Y:S02]  /*18990*/  @!P0 MOV R0, R2 ;  /* 0x0000000200008202 */ /* 0x000fe40000000f00 */
[----:B------:R-:W-:-:S03]  /*189a0*/  @!P0 LEA R178, R178, R181, 0x3 ;  /* 0x000000b5b2b28211 */ /* 0x000fc600078e18ff */
[----:B------:R-:W0:Y:S04]  /*189b0*/  SHFL.DOWN PT, R181, R0, 0x2, 0x1f ;  /* 0x08401f0000b57f89 */ /* 0x000e2800000e0000 */
[----:B------:R1:W2:Y:S01]  /*189c0*/  @!P0 LDS.64 R176, [R178] ;  /* 0x00000000b2b08984 */ /* 0x0002a20000000a00 */
[----:B------:R-:W-:Y:S02]  /*189d0*/  LOP3.LUT P0, RZ, R179, 0x1f, R196, 0xf8, !PT ;  /* 0x0000001fb3ff7812 */ /* 0x000fe4000780f8c4 */
[----:B-1----:R-:W-:Y:S01]  /*189e0*/  I2FP.F32.S32 R178, R0 ;  /* 0x0000000000b27245 */ /* 0x002fe20000201400 */
[----:B0-----:R-:W-:Y:S01]  /*189f0*/  IMAD.IADD R182, R181, 0x1, R0 ;  /* 0x00000001b5b67824 */ /* 0x001fe200078e0200 */
[----:B------:R-:W-:-:S04]  /*18a00*/  I2FP.F32.S32 R210, R181 ;  /* 0x000000b500d27245 */ /* 0x000fc80000201400 */
[----:B------:R-:W-:Y:S01]  /*18a10*/  I2FP.F32.S32 R207, R182 ;  /* 0x000000b600cf7245 */ /* 0x000fe20000201400 */
[----:B------:R-:W0:Y:S03]  /*18a20*/  SHFL.DOWN PT, R209, R182, 0x1, 0x1f ;  /* 0x08201f00b6d17f89 */ /* 0x000e2600000e0000 */
[----:B------:R-:W1:Y:S01]  /*18a30*/  MUFU.RCP R208, R207 ;  /* 0x000000cf00d07308 */ /* 0x000e620000001000 */
[----:B--2---:R-:W2:Y:S04]  /*18a40*/  SHFL.DOWN PT, R183, R176, 0x2, 0x1f ;  /* 0x08401f00b0b77f89 */ /* 0x004ea800000e0000 */
[----:B------:R-:W3:Y:S01]  /*18a50*/  SHFL.DOWN PT, R180, R177, 0x2, 0x1f ;  /* 0x08401f00b1b47f89 */ /* 0x000ee200000e0000 */
[----:B0-----:R-:W-:-:S02]  /*18a60*/  IADD3 R182, R182, R209, RZ ;  /* 0x000000d1b6b67210 */ /* 0x001fc40007ffe0ff */
[----:B------:R-:W-:Y:S02]  /*18a70*/  I2FP.F32.S32 R209, R209 ;  /* 0x000000d100d17245 */ /* 0x000fe40000201400 */
        /* <DEDUP_REMOVED lines=83> */
[----:B------:R-:W-:Y:S01]  /*18fb0*/  F2FP.F16.F32.PACK_AB R180, R213, R180 ;  /* 0x000000b4d5b4723e */ /* 0x000fe200000000ff */
[----:B------:R-:W-:-:S04]  /*18fc0*/  VIADD R205, R205, 0x80 ;  /* 0x00000080cdcd7836 */ /* 0x000fc80000000000 */
[----:B------:R1:W-:Y:S03]  /*18fd0*/  STG.E.128 desc[UR4][R208.64], R180 ;  /* 0x000000b4d0007986 */ /* 0x0003e6000c101d04 */
.L_x_19599:
[----:B------:R-:W-:Y:S05]  /*18fe0*/  BSYNC B0 ;  /* 0x0000000000007941 */ /* 0x000fea0003800000 */
.L_x_19598:
        /* <DEDUP_REMOVED lines=50> */
.L_x_19601:
[----:B------:R-:W-:Y:S05]  /*19310*/  BSYNC B0 ;  /* 0x0000000000007941 */ /* 0x000fea0003800000 */
.L_x_19600:
        /* <DEDUP_REMOVED lines=50> */
.L_x_19603:
[----:B------:R-:W-:Y:S05]  /*19640*/  BSYNC B0 ;  /* 0x0000000000007941 */ /* 0x000fea0003800000 */
.L_x_19602:
        /* <DEDUP_REMOVED lines=49> */
.L_x_19605:
[----:B------:R-:W-:Y:S05]  /*19960*/  BSYNC B0 ;  /* 0x0000000000007941 */ /* 0x000fea0003800000 */
.L_x_19604:
[----:B------:R-:W-:Y:S02]  /*19970*/  IADD3 R190, R190, UR36, RZ ;  /* 0x00000024bebe7c10 */ /* 0x000fe4000fffe0ff */
[----:B0-----:R-:W-:Y:S02]  /*19980*/  SEL R0, RZ, 0x1, P2 ;  /* 0x00000001ff007807 */ /* 0x001fe40001000000 */
[----:B------:R-:W-:-:S13]  /*19990*/  ISETP.GE.AND P0, PT, R190, UR37, PT ;  /* 0x00000025be007c0c */ /* 0x000fda000bf06270 */
[----:B------:R-:W-:Y:S05]  /*199a0*/  @!P0 BRA `(.L_x_19606) ;  /* 0xfffffe7800088947 */ /* 0x000fea000383ffff */
[----:B------:R-:W-:Y:S05]  /*199b0*/  EXIT ;  /* 0x000000000000794d */ /* 0x000fea0003800000 */
.L_x_19597:
[----:B------:R-:W-:Y:S01]  /*199c0*/  HFMA2.MMA R209, -RZ, RZ, 0, 5.9604644775390625e-08 ;  /* 0x00000001ffd17435 */ /* 0x000fe200000001ff */
[----:B------:R-:W-:Y:S01]  /*199d0*/  IMAD.MOV.U32 R210, RZ, RZ, R179 ;  /* 0x000000ffffd27224 */ /* 0x000fe200078e00b3 */
[----:B------:R-:W-:Y:S01]  /*199e0*/  MOV R207, 0xffffffff ;  /* 0xffffffff00cf7802 */ /* 0x000fe20000000f00 */
[----:B------:R-:W-:-:S08]  /*199f0*/  IMAD.MOV.U32 R212, RZ, RZ, 0x1f ;  /* 0x0000001fffd47424 */ /* 0x000fd000078e00ff */
[----:B0----5:R-:W-:Y:S05]  /*19a00*/  WARPSYNC.COLLECTIVE R207, `(.L_x_19607) ;  /* 0x00000000cf087348 */ /* 0x021fea0003c00000 */
[----:B------:R1:W2:Y:S02]  /*19a10*/  SHFL.BFLY P5, R208, R210, R209, R212 ;  /* 0x0c0000d1d2d07389 */ /* 0x0002a400000a00d4 */
[----:B012--5:R-:W-:Y:S01]  /*19a20*/  ENDCOLLECTIVE ;  /* 0x000000000000791b */ /* 0x027fe20003800000 */
.L_x_19607:
[----:B------:R-:W-:Y:S02]  /*19a30*/  IMAD.MOV.U32 R209, RZ, RZ, 0x2 ;  /* 0x00000002ffd17424 */ /* 0x000fe400078e00ff */
[----:B------:R-:W-:-:S04]  /*19a40*/  IMAD.MOV.U32 R0, RZ, RZ, R208 ;  /* 0x000000ffff007224 */ /* 0x000fc800078e00d0 */
[----:B------:R-:W-:-:S05]  /*19a50*/  FADD.FTZ R180, R179, R0 ;  /* 0x00000000b3b47221 */ /* 0x000fca0000010000 */
[----:B------:R-:W-:-:S07]  /*19a60*/  MOV R210, R180 ;  /* 0x000000b400d27202 */ /* 0x000fce0000000f00 */
[----:B------:R-:W-:Y:S05]  /*19a70*/  WARPSYNC.COLLECTIVE R207, `(.L_x_19608) ;  /* 0x00000000cf087348 */ /* 0x000fea0003c00000 */
[----:B------:R0:W1:Y:S02]  /*19a80*/  SHFL.BFLY P5, R208, R210, R209, R212 ;  /* 0x0c0000d1d2d07389 */ /* 0x00006400000a00d4 */
[----:B01----:R-:W-:Y:S01]  /*19a90*/  ENDCOLLECTIVE ;  /* 0x000000000000791b */ /* 0x003fe20003800000 */
.L_x_19608:
[----:B------:R-:W-:Y:S01]  /*19aa0*/  HFMA2.MMA R209, -RZ, RZ, 0, 2.384185791015625e-07 ;  /* 0x00000004ffd17435 */ /* 0x000fe200000001ff */
[----:B------:R-:W-:-:S05]  /*19ab0*/  MOV R181, R208 ;  /* 0x000000d000b57202 */ /* 0x000fca0000000f00 */
[----:B------:R-:W-:-:S04]  /*19ac0*/  FADD.FTZ R181, R180, R181 ;  /* 0x000000b5b4b57221 */ /* 0x000fc80000010000 */
[----:B------:R-:W-:-:S07]  /*19ad0*/  IMAD.MOV.U32 R210, RZ, RZ, R181 ;  /* 0x000000ffffd27224 */ /* 0x000fce00078e00b5 */
[----:B------:R-:W-:Y:S05]  /*19ae0*/  WARPSYNC.COLLECTIVE R207, `(.L_x_19609) ;  /* 0x00000000cf087348 */ /* 0x000fea0003c00000 */
[----:B------:R0:W1:Y:S02]  /*19af0*/  SHFL.BFLY P5, R208, R210, R209, R212 ;  /* 0x0c0000d1d2d07389 */ /* 0x00006400000a00d4 */
[----:B01----:R-:W-:Y:S01]  /*19b00*/  ENDCOLLECTIVE ;  /* 0x000000000000791b */ /* 0x003fe20003800000 */
.L_x_19609:
[----:B------:R-:W-:Y:S02]  /*19b10*/  IMAD.MOV.U32 R209, RZ, RZ, 0x8 ;  /* 0x00000008ffd17424 */ /* 0x000fe400078e00ff */
[----:B------:R-:W-:-:S04]  /*19b20*/  IMAD.MOV.U32 R0, RZ, RZ, R208 ;  /* 0x000000ffff007224 */ /* 0x000fc800078e00d0 */
[----:B------:R-:W-:-:S05]  /*19b30*/  FADD.FTZ R182, R181, R0 ;  /* 0x00000000b5b67221 */ /* 0x000fca0000010000 */
[----:B------:R-:W-:-:S07]  /*19b40*/  MOV R210, R182 ;  /* 0x000000b600d27202 */ /* 0x000fce0000000f00 */
[----:B------:R-:W-:Y:S05]  /*19b50*/  WARPSYNC.COLLECTIVE R207, `(.L_x_19610) ;  /* 0x00000000cf087348 */ /* 0x000fea0003c00000 */
[----:B------:R0:W1:Y:S02]  /*19b60*/  SHFL.BFLY P5, R208, R210, R209, R212 ;  /* 0x0c0000d1d2d07389 */ /* 0x00006400000a00d4 */
[----:B01----:R-:W-:Y:S01]  /*19b70*/  ENDCOLLECTIVE ;  /* 0x000000000000791b */ /* 0x003fe20003800000 */
.L_x_19610:
[----:B------:R-:W-:Y:S01]  /*19b80*/  HFMA2.MMA R209, -RZ, RZ, 0, 9.5367431640625e-07 ;  /* 0x00000010ffd17435 */ /* 0x000fe200000001ff */
[----:B------:R-:W-:-:S05]  /*19b90*/  MOV R183, R208 ;  /* 0x000000d000b77202 */ /* 0x000fca0000000f00 */
[----:B------:R-:W-:-:S04]  /*19ba0*/  FADD.FTZ R183, R182, R183 ;  /* 0x000000b7b6b77221 */ /* 0x000fc80000010000 */
[----:B------:R-:W-:-:S07]  /*19bb0*/  IMAD.MOV.U32 R210, RZ, RZ, R183 ;  /* 0x000000ffffd27224 */ /* 0x000fce00078e00b7 */
[----:B------:R-:W-:Y:S05]  /*19bc0*/  WARPSYNC.COLLECTIVE R207, `(.L_x_19611) ;  /* 0x00000000cf087348 */ /* 0x000fea0003c00000 */
[----:B------:R0:W1:Y:S02]  /*19bd0*/  SHFL.BFLY P5, R208, R210, R209, R212 ;  /* 0x0c0000d1d2d07389 */ /* 0x00006400000a00d4 */
[----:B01----:R-:W-:Y:S01]  /*19be0*/  ENDCOLLECTIVE ;  /* 0x000000000000791b */ /* 0x003fe20003800000 */
.L_x_19611:
        /* <DEDUP_REMOVED lines=73> */
.L_x_19612:
[----:B------:R-:W-:Y:S01]  /*1a080*/  HFMA2.MMA R209, -RZ, RZ, 0, 1.1920928955078125e-07 ;  /* 0x00000002ffd17435 */ /* 0x000fe200000001ff */
[----:B------:R-:W-:-:S05]  /*1a090*/  MOV R179, R208 ;  /* 0x000000d000b37202 */ /* 0x000fca0000000f00 */
[----:B------:R-:W-:-:S04]  /*1a0a0*/  FADD.FTZ R179, R0, R179 ;  /* 0x000000b300b37221 */ /* 0x000fc80000010000 */
[----:B------:R-:W-:-:S07]  /*1a0b0*/  IMAD.MOV.U32 R210, RZ, RZ, R179 ;  /* 0x000000ffffd27224 */ /* 0x000fce00078e00b3 */
[----:B------:R-:W-:Y:S05]  /*1a0c0*/  WARPSYNC.COLLECTIVE R207, `(.L_x_19613) ;  /* 0x00000000cf087348 */ /* 0x000fea0003c00000 */
[----:B------:R0:W1:Y:S02]  /*1a0d0*/  SHFL.BFLY P5, R208, R210, R209, R212 ;  /* 0x0c0000d1d2d07389 */ /* 0x00006400000a00d4 */
[----:B01----:R-:W-:Y:S01]  /*1a0e0*/  ENDCOLLECTIVE ;  /* 0x000000000000791b */ /* 0x003fe20003800000 */
.L_x_19613:
[----:B------:R-:W-:Y:S02]  /*1a0f0*/  IMAD.MOV.U32 R209, RZ, RZ, 0x4 ;  /* 0x00000004ffd17424 */ /* 0x000fe400078e00ff */
[----:B------:R-:W-:-:S04]  /*1a100*/  IMAD.MOV.U32 R180, RZ, RZ, R208 ;  /* 0x000000ffffb47224 */ /* 0x000fc800078e00d0 */
[----:B------:R-:W-:-:S05]  /*1a110*/  FADD.FTZ R180, R179, R180 ;  /* 0x000000b4b3b47221 */ /* 0x000fca0000010000 */
[----:B------:R-:W-:-:S07]  /*1a120*/  MOV R210, R180 ;  /* 0x000000b400d27202 */ /* 0x000fce0000000f00 */
[----:B------:R-:W-:Y:S05]  /*1a130*/  WARPSYNC.COLLECTIVE R207, `(.L_x_19614) ;  /* 0x00000000cf087348 */ /* 0x000fea0003c00000 */
[----:B------:R0:W1:Y:S02]  /*1a140*/  SHFL.BFLY P5, R208, R210, R209, R212 ;  /* 0x0c0000d1d2d07389 */ /* 0x00006400000a00d4 */
[----:B01----:R-:W-:Y:S01]  /*1a150*/  ENDCOLLECTIVE ;  /* 0x000000000000791b */ /* 0x003fe20003800000 */
.L_x_19614:
[----:B------:R-:W-:Y:S01]  /*1a160*/  HFMA2.MMA R209, -RZ, RZ, 0, 4.76837158203125e-07 ;  /* 0x00000008ffd17435 */ /* 0x000fe200000001ff */
[----:B------:R-:W-:-:S05]  /*1a170*/  MOV R181, R208 ;  /* 0x000000d000b57202 */ /* 0x000fca0000000f00 */
[----:B------:R-:W-:-:S04]  /*1a180*/  FADD.FTZ R181, R180, R181 ;  /* 0x000000b5b4b57221 */ /* 0x000fc80000010000 */
[----:B------:R-:W-:-:S07]  /*1a190*/  IMAD.MOV.U32 R210, RZ, RZ, R181 ;  /* 0x000000ffffd27224 */ /* 0x000fce00078e00b5 */
[----:B------:R-:W-:Y:S05]  /*1a1a0*/  WARPSYNC.COLLECTIVE R207, `(.L_x_19615) ;  /* 0x00000000cf087348 */ /* 0x000fea0003c00000 */
[----:B------:R0:W1:Y:S02]  /*1a1b0*/  SHFL.BFLY P5, R208, R210, R209, R212 ;  /* 0x0c0000d1d2d07389 */ /* 0x00006400000a00d4 */
[----:B01----:R-:W-:Y:S01]  /*1a1c0*/  ENDCOLLECTIVE ;  /* 0x000000000000791b */ /* 0x003fe20003800000 */
.L_x_19615:
[----:B------:R-:W-:Y:S02]  /*1a1d0*/  IMAD.MOV.U32 R209, RZ, RZ, 0x10 ;  /* 0x00000010ffd17424 */ /* 0x000fe400078e00ff */
[----:B------:R-:W-:-:S04]  /*1a1e0*/  IMAD.MOV.U32 R182, RZ, RZ, R208 ;  /* 0x000000ffffb67224 */ /* 0x000fc800078e00d0 */
[----:B------:R-:W-:-:S05]  /*1a1f0*/  FADD.FTZ R182, R181, R182 ;  /* 0x000000b6b5b67221 */ /* 0x000fca0000010000 */
[----:B------:R-:W-:-:S07]  /*1a200*/  MOV R210, R182 ;  /* 0x000000b600d27202 */ /* 0x000fce0000000f00 */
[----:B------:R-:W-:Y:S05]  /*1a210*/  WARPSYNC.COLLECTIVE R207, `(.L_x_19616) ;  /* 0x00000000cf087348 */ /* 0x000fea0003c00000 */
[----:B------:R0:W1:Y:S02]  /*1a220*/  SHFL.BFLY P5, R208, R210, R209, R212 ;  /* 0x0c0000d1d2d07389 */ /* 0x00006400000a00d4 */
[----:B01----:R-:W-:Y:S01]  /*1a230*/  ENDCOLLECTIVE ;  /* 0x000000000000791b */ /* 0x003fe20003800000 */
.L_x_19616:
[----:B------:R-:W-:Y:S01]  /*1a240*/  MOV R183, R208 ;  /* 0x000000d000b77202 */ /* 0x000fe20000000f00 */
[----:B------:R-:W-:Y:S06]  /*1a250*/  BRA `(.L_x_19617) ;  /* 0xffffffe4007c7947 */ /* 0x000fec000383ffff */
.L_x_19618:
        /* <DEDUP_REMOVED lines=10> */
.L_x_27080:


//--------------------- .text._ZN10layer_norm31ln_parallel_residual_fwd_kernelINS_13Kernel_traitsIf6__halffS2_fjLj4096ELj1ELj1ELj4ELj16ENS_18Kernel_traits_baseILj4096EfS2_fS2_fjLj128EEEEELb1ELb0ELb1EEEvNS_9FwdParamsE --------------------------
	.section	.text._ZN10layer_norm31ln_parallel_residual_fwd_kernelINS_13Kernel_traitsIf6__halffS2_fjLj4096ELj1ELj1ELj4ELj16ENS_18Kernel_traits_baseILj4096EfS2_fS2_fjLj128EEEEELb1ELb0ELb1EEEvNS_9FwdParamsE,"ax",@progbits
	.align	128
        .global         _ZN10layer_norm31ln_parallel_residual_fwd_kernelINS_13Kernel_traitsIf6__halffS2_fjLj4096ELj1ELj1ELj4ELj16ENS_18Kernel_traits_baseILj4096EfS2_fS2_fjLj128EEEEELb1ELb0ELb1EEEvNS_9FwdParamsE
        .type           _ZN10layer_norm31ln_parallel_residual_fwd_kernelINS_13Kernel_traitsIf6__halffS2_fjLj4096ELj1ELj1ELj4ELj16ENS_18Kernel_traits_baseILj4096EfS2_fS2_fjLj128EEEEELb1ELb0ELb1EEEvNS_9FwdParamsE,@function
        .size           _ZN10layer_norm31ln_parallel_residual_fwd_kernelINS_13Kernel_traitsIf6__halffS2_fjLj4096ELj1ELj1ELj4ELj16ENS_18Kernel_traits_baseILj4096EfS2_fS2_fjLj128EEEEELb1ELb0ELb1EEEvNS_9FwdParamsE,(.L_x_27081 - _ZN10layer_norm31ln_parallel_residual_fwd_kernelINS_13Kernel_traitsIf6__halffS2_fjLj4096ELj1ELj1ELj4ELj16ENS_18Kernel_traits_baseILj4096EfS2_fS2_fjLj128EEEEELb1ELb0ELb1EEEvNS_9FwdParamsE)
        .other          _ZN10layer_norm31ln_parallel_residual_fwd_kernelINS_13Kernel_traitsIf6__halffS2_fjLj4096ELj1ELj1ELj4ELj16ENS_18Kernel_traits_baseILj4096EfS2_fS2_fjLj128EEEEELb1ELb0ELb1EEEvNS_9FwdParamsE,@"STO_CUDA_ENTRY STV_DEFAULT"
_ZN10layer_norm31ln_parallel_residual_fwd_kernelINS_13Kernel_traitsIf6__halffS2_fjLj4096ELj1ELj1ELj4ELj16ENS_18Kernel_traits_baseILj4096EfS2_fS2_fjLj128EEEEELb1ELb0ELb1EEEvNS_9FwdParamsE:
.text._ZN10layer_norm31ln_parallel_residual_fwd_kernelINS_13Kernel_traitsIf6__halffS2_fjLj4096ELj1ELj1ELj4ELj16ENS_18Kernel_traits_baseILj4096EfS2_fS2_fjLj128EEEEELb1ELb0ELb1EEEvNS_9FwdParamsE:
        /* <DEDUP_REMOVED lines=189> */
.L_x_20136:
        /* <DEDUP_REMOVED lines=31> */
.L_x_19620:
[----:B------:R-:W-:-:S07]  /*0dc0*/  IMAD.MOV.U32 R152, RZ, RZ, R178 ;  /* 0x000000ffff987224 */ /* 0x000fce00078e00b2 */
.L_x_19621:
[----:B------:R-:W-:Y:S05]  /*0dd0*/  BSYNC B0 ;  /* 0x0000000000007941 */ /* 0x000fea0003800000 */
.L_x_19619:
        /* <DEDUP_REMOVED lines=16> */
.L_x_19625:
[----:B------:R-:W-:Y:S05]  /*0ee0*/  BSYNC B1 ;  /* 0x0000000000017941 */ /* 0x000fea0003800000 */
.L_x_19624:
        /* <DEDUP_REMOVED lines=44> */
.L_x_19623:
[----:B------:R-:W-:Y:S05]  /*11b0*/  BSYNC B0 ;  /* 0x0000000000007941 */ /* 0x000fea0003800000 */
.L_x_19622:
        /* <DEDUP_REMOVED lines=19> */
.L_x_19626:
        /* <DEDUP_REMOVED lines=12> */
.L_x_19629:
[----:B------:R-:W-:-:S07]  /*13b0*/  IMAD.MOV.U32 R154, RZ, RZ, R178 ;  /* 0x000000ffff9a7224 */ /* 0x000fce00078e00b2 */
.L_x_19630:
[----:B------:R-:W-:Y:S05]  /*13c0*/  BSYNC B0 ;  /* 0x0000000000007941 */ /* 0x000fea0003800000 */
.L_x_19628:
        /* <DEDUP_REMOVED lines=16> */
.L_x_19634:
[----:B------:R-:W-:Y:S05]  /*14d0*/  BSYNC B1 ;  /* 0x0000000000017941 */ /* 0x000fea0003800000 */
.L_x_19633:
        /* <DEDUP_REMOVED lines=43> */
.L_x_19632:
[----:B------:R-:W-:Y:S05]  /*1790*/  BSYNC B0 ;  /* 0x0000000000007941 */ /* 0x000fea0003800000 */
.L_x_19631:
        /* <DEDUP_REMOVED lines=9> */
.L_x_19627:
        /* <DEDUP_REMOVED lines=12> */
.L_x_19636:
[----:B------:R-:W-:-:S07]  /*18f0*/  MOV R154, R178 ;  /* 0x000000b2009a7202 */ /* 0x000fce0000000f00 */
.L_x_19637:
[----:B------:R-:W-:Y:S05]  /*1900*/  BSYNC B0 ;  /* 0x0000000000007941 */ /* 0x000fea0003800000 */
.L_x_19635:
        /* <DEDUP_REMOVED lines=16> */
.L_x_19641:
[----:B------:R-:W-:Y:S05]  /*1a10*/  BSYNC B1 ;  /* 0x0000000000017941 */ /* 0x000fea0003800000 */
.L_x_19640:
        /* <DEDUP_REMOVED lines=44> */
.L_x_19639:
[----:B------:R-:W-:Y:S05]  /*1ce0*/  BSYNC B0 ;  /* 0x0000000000007941 */ /* 0x000fea0003800000 */
.L_x_19638:
        /* <DEDUP_REMOVED lines=14> */
.L_x_19642:
        /* <DEDUP_REMOVED lines=12> */
.L_x_19645:
[----:B------:R-:W-:-:S07]  /*1e90*/  IMAD.MOV.U32 R144, RZ, RZ, R178 ;  /* 0x000000ffff907224 */ /* 0x000fce00078e00b2 */
.L_x_19646:
[----:B------:R-:W-:Y:S05]  /*1ea0*/  BSYNC B0 ;  /* 0x0000000000007941 */ /* 0x000fea0003800000 */
.L_x_19644:
        /* <DEDUP_REMOVED lines=16> */
.L_x_19650:
[----:B------:R-:W-:Y:S05]  /*1fb0*/  BSYNC B1 ;  /* 0x0000000000017941 */ /* 0x000fea0003800000 */
.L_x_19649:
        /* <DEDUP_REMOVED lines=44> */
.L_x_19648:
[----:B------:R-:W-:Y:S05]  /*2280*/  BSYNC B0 ;  /* 0x0000000000007941 */ /* 0x000fea0003800000 */
.L_x_19647:
        /* <DEDUP_REMOVED lines=9> */
.L_x_19643:
        /* <DEDUP_REMOVED lines=12> */
.L_x_19652:
[----:B------:R-:W-:-:S07]  /*23e0*/  IMAD.MOV.U32 R154, RZ, RZ, R178 ;  /* 0x000000ffff9a7224 */ /* 0x000fce00078e00b2 */
.L_x_19653:
[----:B------:R-:W-:Y:S05]  /*23f0*/  BSYNC B0 ;  /* 0x0000000000007941 */ /* 0x000fea0003800000 */
.L_x_19651:
        /* <DEDUP_REMOVED lines=16> */
.L_x_19657:
[----:B------:R-:W-:Y:S05]  /*2500*/  BSYNC B1 ;  /* 0x0000000000017941 */ /* 0x000fea0003800000 */
.L_x_19656:
        /* <DEDUP_REMOVED lines=44> */
.L_x_19655:
[----:B------:R-:W-:Y:S05]  /*27d0*/  BSYNC B0 ;  /* 0x0000000000007941 */ /* 0x000fea0003800000 */
.L_x_19654:
        /* <DEDUP_REMOVED lines=14> */
.L_x_19658:
        /* <DEDUP_REMOVED lines=12> */
.L_x_19661:
[----:B------:R-:W-:-:S07]  /*2980*/  IMAD.MOV.U32 R156, RZ, RZ, R178 ;  /* 0x000000ffff9c7224 */ /* 0x000fce00078e00b2 */
.L_x_19662:
[----:B------:R-:W-:Y:S05]  /*2990*/  BSYNC B0 ;  /* 0x0000000000007941 */ /* 0x000fea0003800000 */
.L_x_19660:
        /* <DEDUP_REMOVED lines=16> */
.L_x_19666:
[----:B------:R-:W-:Y:S05]  /*2aa0*/  BSYNC B1 ;  /* 0x0000000000017941 */ /* 0x000fea0003800000 */
.L_x_19665:
        /* <DEDUP_REMOVED lines=44> */
.L_x_19664:
[----:B------:R-:W-:Y:S05]  /*2d70*/  BSYNC B0 ;  /* 0x0000000000007941 */ /* 0x000fea0003800000 */
.L_x_19663:
        /* <DEDUP_REMOVED lines=9> */
.L_x_19659:
        /* <DEDUP_REMOVED lines=12> */
.L_x_19668:
[----:B------:R-:W-:-:S07]  /*2ed0*/  IMAD.MOV.U32 R156, RZ, RZ, R178 ;  /* 0x000000ffff9c7224 */ /* 0x000fce00078e00b2 */
.L_x_19669:
[----:B------:R-:W-:Y:S05]  /*2ee0*/  BSYNC B0 ;  /* 0x0000000000007941 */ /* 0x000fea0003800000 */
.L_x_19667:
        /* <DEDUP_REMOVED lines=16> */
.L_x_19673:
[----:B------:R-:W-:Y:S05]  /*2ff0*/  BSYNC B1 ;  /* 0x0000000000017941 */ /* 0x000fea0003800000 */
.L_x_19672:
        /* <DEDUP_REMOVED lines=44> */
.L_x_19671:
[----:B------:R-:W-:Y:S05]  /*32c0*/  BSYNC B0 ;  /* 0x0000000000007941 */ /* 0x000fea0003800000 */
.L_x_19670:
        /* <DEDUP_REMOVED lines=14> */
.L_x_19674:
        /* <DEDUP_REMOVED lines=12> */
.L_x_19677:
[----:B------:R-:W-:-:S07]  /*3470*/  MOV R154, R178 ;  /* 0x000000b2009a7202 */ /* 0x000fce0000000f00 */
.L_x_19678:
[----:B------:R-:W-:Y:S05]  /*3480*/  BSYNC B0 ;  /* 0x0000000000007941 */ /* 0x000fea0003800000 */
.L_x_19676:
        /* <DEDUP_REMOVED lines=16> */
.L_x_19682:
[----:B------:R-:W-:Y:S05]  /*3590*/  BSYNC B1 ;  /* 0x0000000000017941 */ /* 0x000fea0003800000 */
.L_x_19681:
        /* <DEDUP_REMOVED lines=44> */
.L_x_19680:
[----:B------:R-:W-:Y:S05]  /*3860*/  BSYNC B0 ;  /* 0x0000000000007941 */ /* 0x000fea0003800000 */
.L_x_19679:
        /* <DEDUP_REMOVED lines=9> */
.L_x_19675:
        /* <DEDUP_REMOVED lines=12> */
.L_x_19684:
[----:B------:R-:W-:-:S07]  /*39c0*/  MOV R154, R178 ;  /* 0x000000b2009a7202 */ /* 0x000fce0000000f00 */
.L_x_19685:
[----:B------:R-:W-:Y:S05]  /*39d0*/  BSYNC B0 ;  /* 0x0000000000007941 */ /* 0x000fea0003800000 */
.L_x_19683:
        /* <DEDUP_REMOVED lines=16> */
.L_x_19689:
[----:B------:R-:W-:Y:S05]  /*3ae0*/  BSYNC B1 ;  /* 0x0000000000017941 */ /* 0x000fea0003800000 */
.L_x_19688:
        /* <DEDUP_REMOVED lines=44> */
.L_x_19687:
[----:B------:R-:W-:Y:S05]  /*3db0*/  BSYNC B0 ;  /* 0x0000000000007941 */ /* 0x000fea0003800000 */
.L_x_19686:
        /* <DEDUP_REMOVED lines=12> */
.L_x_19690:
        /* <DEDUP_REMOVED lines=12> */
.L_x_19693:
[----:B------:R-:W-:-:S07]  /*3f40*/  IMAD.MOV.U32 R156, RZ, RZ, R178 ;  /* 0x000000ffff9c7224 */ /* 0x000fce00078e00b2 */
.L_x_19694:
[----:B------:R-:W-:Y:S05]  /*3f50*/  BSYNC B0 ;  /* 0x0000000000007941 */ /* 0x000fea0003800000 */
.L_x_19692:
        /* <DEDUP_REMOVED lines=16> */
.L_x_19698:
[----:B------:R-:W-:Y:S05]  /*4060*/  BSYNC B1 ;  /* 0x0000000000017941 */ /* 0x000fea0003800000 */
.L_x_19697:
        /* <DEDUP_REMOVED lines=44> */
.L_x_19696:
[----:B------:R-:W-:Y:S05]  /*4330*/  BSYNC B0 ;  /* 0x0000000000007941 */ /* 0x000fea0003800000 */
.L_x_19695:
        /* <DEDUP_REMOVED lines=9> */
.L_x_19691:
        /* <DEDUP_REMOVED lines=12> */
.L_x_19700:
[----:B------:R-:W-:-:S07]  /*4490*/  IMAD.MOV.U32 R156, RZ, RZ, R178 ;  /* 0x000000ffff9c7224 */ /* 0x000fce00078e00b2 */
.L_x_19701:
[----:B------:R-:W-:Y:S05]  /*44a0*/  BSYNC B0 ;  /* 0x0000000000007941 */ /* 0x000fea0003800000 */
.L_x_19699:
        /* <DEDUP_REMOVED lines=16> */
.L_x_19705:
[----:B------:R-:W-:Y:S05]  /*45b0*/  BSYNC B1 ;  /* 0x0000000000017941 */ /* 0x000fea0003800000 */
.L_x_19704:
        /* <DEDUP_REMOVED lines=44> */
.L_x_19703:
[----:B------:R-:W-:Y:S05]  /*4880*/  BSYNC B0 ;  /* 0x0000000000007941 */ /* 0x000fea0003800000 */
.L_x_19702:
        /* <DEDUP_REMOVED lines=12> */
.L_x_19706:
        /* <DEDUP_REMOVED lines=12> */
.L_x_19709:
[----:B------:R-:W-:-:S07]  /*4a10*/  IMAD.MOV.U32 R156, RZ, RZ, R178 ;  /* 0x000000ffff9c7224 */ /* 0x000fce00078e00b2 */
.L_x_19710:
[----:B------:R-:W-:Y:S05]  /*4a20*/  BSYNC B0 ;  /* 0x0000000000007941 */ /* 0x000fea0003800000 */
.L_x_19708:
        /* <DEDUP_REMOVED lines=16> */
.L_x_19714:
[----:B------:R-:W-:Y:S05]  /*4b30*/  BSYNC B1 ;  /* 0x0000000000017941 */ /* 0x000fea0003800000 */
.L_x_19713:
        /* <DEDUP_REMOVED lines=44> */
.L_x_19712:
[----:B------:R-:W-:Y:S05]  /*4e00*/  BSYNC B0 ;  /* 0x0000000000007941 */ /* 0x000fea0003800000 */
.L_x_19711:
        /* <DEDUP_REMOVED lines=9> */
.L_x_19707:
        /* <DEDUP_REMOVED lines=12> */
.L_x_19716:
[----:B------:R-:W-:-:S07]  /*4f60*/  IMAD.MOV.U32 R156, RZ, RZ, R178 ;  /* 0x000000ffff9c7224 */ /* 0x000fce00078e00b2 */
.L_x_19717:
[----:B------:R-:W-:Y:S05]  /*4f70*/  BSYNC B0 ;  /* 0x0000000000007941 */ /* 0x000fea0003800000 */
.L_x_19715:
        /* <DEDUP_REMOVED lines=16> */
.L_x_19721:
[----:B------:R-:W-:Y:S05]  /*5080*/  BSYNC B1 ;  /* 0x0000000000017941 */ /* 0x000fea0003800000 */
.L_x_19720:
        /* <DEDUP_REMOVED lines=44> */
.L_x_19719:
[----:B------:R-:W-:Y:S05]  /*5350*/  BSYNC B0 ;  /* 0x0000000000007941 */ /* 0x000fea0003800000 */
.L_x_19718:
        /* <DEDUP_REMOVED lines=12> */
.L_x_19722:
        /* <DEDUP_REMOVED lines=12> */
.L_x_19725:
[----:B------:R-:W-:-:S07]  /*54e0*/  MOV R3, R178 ;  /* 0x000000b200037202 */ /* 0x000fce0000000f00 */
.L_x_19726:
[----:B------:R-:W-:Y:S05]  /*54f0*/  BSYNC B0 ;  /* 0x0000000000007941 */ /* 0x000fea0003800000 */
.L_x_19724:
        /* <DEDUP_REMOVED lines=16> */
.L_x_19730:
[----:B------:R-:W-:Y:S05]  /*5600*/  BSYNC B1 ;  /* 0x0000000000017941 */ /* 0x000fea0003800000 */
.L_x_19729:
        /* <DEDUP_REMOVED lines=44> */
.L_x_19728:
[----:B------:R-:W-:Y:S05]  /*58d0*/  BSYNC B0 ;  /* 0x0000000000007941 */ /* 0x000fea0003800000 */
.L_x_19727:
        /* <DEDUP_REMOVED lines=9> */
.L_x_19723:
        /* <DEDUP_REMOVED lines=12> */
.L_x_19732:
[----:B------:R-:W-:-:S07]  /*5a30*/  MOV R156, R178 ;  /* 0x000000b2009c7202 */ /* 0x000fce0000000f00 */
.L_x_19733:
[----:B------:R-:W-:Y:S05]  /*5a40*/  BSYNC B0 ;  /* 0x0000000000007941 */ /* 0x000fea0003800000 */
.L_x_19731:
        /* <DEDUP_REMOVED lines=16> */
.L_x_19737:
[----:B------:R-:W-:Y:S05]  /*5b50*/  BSYNC B1 ;  /* 0x0000000000017941 */ /* 0x000fea0003800000 */
.L_x_19736:
        /* <DEDUP_REMOVED lines=44> */
.L_x_19735:
[----:B------:R-:W-:Y:S05]  /*5e20*/  BSYNC B0 ;  /* 0x0000000000007941 */ /* 0x000fea0003800000 */
.L_x_19734:
        /* <DEDUP_REMOVED lines=12> */
.L_x_19738:
        /* <DEDUP_REMOVED lines=12> */
.L_x_19741:
[----:B------:R-:W-:-:S07]  /*5fb0*/  IMAD.MOV.U32 R156, RZ, RZ, R178 ;  /* 0x000000ffff9c7224 */ /* 0x000fce00078e00b2 */
.L_x_19742:
[----:B------:R-:W-:Y:S05]  /*5fc0*/  BSYNC B0 ;  /* 0x0000000000007941 */ /* 0x000fea0003800000 */
.L_x_19740:
        /* <DEDUP_REMOVED lines=18> */
.L_x_19746:
[----:B------:R-:W-:Y:S05]  /*60f0*/  BSYNC B1 ;  /* 0x0000000000017941 */ /* 0x000fea0003800000 */
.L_x_19745:
        /* <DEDUP_REMOVED lines=43> */
.L_x_19744:
[----:B------:R-:W-:Y:S05]  /*63b0*/  BSYNC B0 ;  /* 0x0000000000007941 */ /* 0x000fea0003800000 */
.L_x_19743:
        /* <DEDUP_REMOVED lines=9> */
.L_x_19739:
[----:B------:R-:W0:Y:S01]  /*6450*/  LDC.64 R198, c[0x0][0x238] ;  /* 0x00008e00ffc67b82 */ /* 0x000e220000000a00 */
[----:B------:R-:W-:Y:S01]  /*6460*/  SEL R148, RZ, 0x1000000, P5 ;  /* 0x01000000ff947807 */ /* 0x000fe20002800000 */
[----:B------:R-:W-:Y:S01]  /*6470*/  @UP0 ULDC.64 UR20, c[0x0][0x228] ;  /* 0x00008a0000140ab9 */ /* 0x000fe20000000a00 */
[----:B------:R-:W-:Y:S02]  /*6480*/  SEL R149, RZ, 0x10000, P4 ;  /* 0x00010000ff957807 */ /* 0x000fe40002000000 */
        /* <DEDUP_REMOVED lines=37> */
[----:B------:R-:W-:Y:S02]  /*66e0*/  LOP3.LUT R156, R183, 0xff, RZ, 0xc0, !PT ;  /* 0x000000ffb79c7812 */ /* 0x000fe400078ec0ff */
[----:B------:R-:W-:Y:S02]  /*66f0*/  LOP3.LUT R157, R155, 0xff0000, RZ, 0xc0, !PT ;  /* 0x00ff00009b9d7812 */ /* 0x000fe400078ec0ff */
[----:B------:R-:W-:Y:S02]  /*6700*/  PRMT R155, R186, 0x7104, RZ ;  /* 0x00007104ba9b7816 */ /* 0x000fe400000000ff */
[----:B------:R-:W-:Y:S01]  /*6710*/  PRMT R166, R157, 0x4210, R154 ;  /* 0x000042109da67816 */ /* 0x000fe2000000009a */
[----:B------:R-:W-:Y:S01]  /*6720*/  IMAD.WIDE.U32 R156, R156, 0x10000, RZ ;  /* 0x000100009c9c7825 */ /* 0x000fe200078e00ff */
[----:B------:R-:W-:-:S02]  /*6730*/  LOP3.LUT R154, R184, 0xff, RZ, 0xc0, !PT ;  /* 0x000000ffb89a7812 */ /* 0x000fc400078ec0ff */
[----:B------:R-:W-:Y:S02]  /*6740*/  LOP3.LUT R158, R182, 0xff, RZ, 0xc0, !PT ;  /* 0x000000ffb69e7812 */ /* 0x000fe400078ec0ff */
[----:B------:R-:W-:Y:S01]  /*6750*/  LOP3.LUT R166, R166, 0xff00, R155, 0xf8, !PT ;  /* 0x0000ff00a6a67812 */ /* 0x000fe200078ef89b */
[----:B------:R-:W-:-:S03]  /*6760*/  IMAD.WIDE.U32 R154, R154, 0x1000000, RZ ;  /* 0x010000009a9a7825 */ /* 0x000fc600078e00ff */
[----:B------:R-:W-:Y:S01]  /*6770*/  LOP3.LUT R163, R166, 0xff, R185, 0xf8, !PT ;  /* 0x000000ffa6a37812 */ /* 0x000fe200078ef8b9 */
[----:B------:R-:W-:-:S03]  /*6780*/  IMAD.WIDE.U32 R158, R158, 0x100, RZ ;  /* 0x000001009e9e7825 */ /* 0x000fc600078e00ff */
[----:B------:R-:W-:Y:S02]  /*6790*/  LOP3.LUT R155, R157, R163, R155, 0xfe, !PT ;  /* 0x000000a39d9b7212 */ /* 0x000fe400078efe9b */
[----:B------:R-:W-:Y:S02]  /*67a0*/  LOP3.LUT R156, R158, R154, R156, 0xfe, !PT ;  /* 0x0000009a9e9c7212 */ /* 0x000fe400078efe9c */
[----:B------:R-:W-:Y:S01]  /*67b0*/  LOP3.LUT R157, R155, R159, RZ, 0xfc, !PT ;  /* 0x0000009f9b9d7212 */ /* 0x000fe200078efcff */
[----:B0-----:R-:W-:Y:S01]  /*67c0*/  IMAD.WIDE.U32 R154, R196, 0x8, R160 ;  /* 0x00000008c49a7825 */ /* 0x001fe200078e00a0 */
[----:B------:R-:W-:-:S05]  /*67d0*/  LOP3.LUT R156, R156, 0xff, R181, 0xf8, !PT ;  /* 0x000000ff9c9c7812 */ /* 0x000fca00078ef8b5 */
[----:B------:R1:W-:Y:S02]  /*67e0*/  STG.E.64 desc[UR4][R154.64], R156 ;  /* 0x0000009c9a007986 */ /* 0x0003e4000c101b04 */
.L_x_19747:
        /* <DEDUP_REMOVED lines=16> */
.L_x_19749:
[----:B------:R-:W-:-:S07]  /*68f0*/  IMAD.MOV.U32 R160, RZ, RZ, R178 ;  /* 0x000000ffffa07224 */ /* 0x000fce00078e00b2 */
.L_x_19750:
[----:B------:R-:W-:Y:S05]  /*6900*/  BSYNC B0 ;  /* 0x0000000000007941 */ /* 0x000fea0003800000 */
.L_x_19748:
        /* <DEDUP_REMOVED lines=16> */
.L_x_19754:
[----:B------:R-:W-:Y:S05]  /*6a10*/  BSYNC B1 ;  /* 0x0000000000017941 */ /* 0x000fea0003800000 */
.L_x_19753:
        /* <DEDUP_REMOVED lines=44> */
.L_x_19752:
[----:B------:R-:W-:Y:S05]  /*6ce0*/  BSYNC B0 ;  /* 0x0000000000007941 */ /* 0x000fea0003800000 */
.L_x_19751:
        /* <DEDUP_REMOVED lines=14> */
.L_x_19755:
        /* <DEDUP_REMOVED lines=12> */
.L_x_19758:
[----:B------:R-:W-:-:S07]  /*6e90*/  MOV R162, R178 ;  /* 0x000000b200a27202 */ /* 0x000fce0000000f00 */
.L_x_19759:
[----:B------:R-:W-:Y:S05]  /*6ea0*/  BSYNC B0 ;  /* 0x0000000000007941 */ /* 0x000fea0003800000 */
.L_x_19757:
        /* <DEDUP_REMOVED lines=16> */
.L_x_19763:
[----:B------:R-:W-:Y:S05]  /*6fb0*/  BSYNC B1 ;  /* 0x0000000000017941 */ /* 0x000fea0003800000 */
.L_x_19762:
        /* <DEDUP_REMOVED lines=43> */
.L_x_19761:
[----:B------:R-:W-:Y:S05]  /*7270*/  BSYNC B0 ;  /* 0x0000000000007941 */ /* 0x000fea0003800000 */
.L_x_19760:
        /* <DEDUP_REMOVED lines=9> */
.L_x_19756:
        /* <DEDUP_REMOVED lines=12> */
.L_x_19765:
[----:B------:R-:W-:-:S07]  /*73d0*/  IMAD.MOV.U32 R162, RZ, RZ, R178 ;  /* 0x000000ffffa27224 */ /* 0x000fce00078e00b2 */
.L_x_19766:
[----:B------:R-:W-:Y:S05]  /*73e0*/  BSYNC B0 ;  /* 0x0000000000007941 */ /* 0x000fea0003800000 */
.L_x_19764:
        /* <DEDUP_REMOVED lines=16> */
.L_x_19770:
[----:B------:R-:W-:Y:S05]  /*74f0*/  BSYNC B1 ;  /* 0x0000000000017941 */ /* 0x000fea0003800000 */
.L_x_19769:
        /* <DEDUP_REMOVED lines=44> */
.L_x_19768:
[----:B------:R-:W-:Y:S05]  /*77c0*/  BSYNC B0 ;  /* 0x0000000000007941 */ /* 0x000fea0003800000 */
.L_x_19767:
        /* <DEDUP_REMOVED lines=14> */
.L_x_19771:
        /* <DEDUP_REMOVED lines=12> */
.L_x_19774:
[----:B------:R-:W-:-:S07]  /*7970*/  IMAD.MOV.U32 R152, RZ, RZ, R178 ;  /* 0x000000ffff987224 */ /* 0x000fce00078e00b2 */
.L_x_19775:
[----:B------:R-:W-:Y:S05]  /*7980*/  BSYNC B0 ;  /* 0x0000000000007941 */ /* 0x000fea0003800000 */
.L_x_19773:
        /* <DEDUP_REMOVED lines=16> */
.L_x_19779:
[----:B------:R-:W-:Y:S05]  /*7a90*/  BSYNC B1 ;  /* 0x0000000000017941 */ /* 0x000fea0003800000 */
.L_x_19778:
        /* <DEDUP_REMOVED lines=44> */
.L_x_19777:
[----:B------:R-:W-:Y:S05]  /*7d60*/  BSYNC B0 ;  /* 0x0000000000007941 */ /* 0x000fea0003800000 */
.L_x_19776:
        /* <DEDUP_REMOVED lines=9> */
.L_x_19772:
        /* <DEDUP_REMOVED lines=12> */
.L_x_19781:
[----:B------:R-:W-:-:S07]  /*7ec0*/  IMAD.MOV.U32 R162, RZ, RZ, R178 ;  /* 0x000000ffffa27224 */ /* 0x000fce00078e00b2 */
.L_x_19782:
[----:B------:R-:W-:Y:S05]  /*7ed0*/  BSYNC B0 ;  /* 0x0000000000007941 */ /* 0x000fea0003800000 */
.L_x_19780:
        /* <DEDUP_REMOVED lines=16> */
.L_x_19786:
[----:B------:R-:W-:Y:S05]  /*7fe0*/  BSYNC B1 ;  /* 0x0000000000017941 */ /* 0x000fea0003800000 */
.L_x_19785:
        /* <DEDUP_REMOVED lines=44> */
.L_x_19784:
[----:B------:R-:W-:Y:S05]  /*82b0*/  BSYNC B0 ;  /* 0x0000000000007941 */ /* 0x000fea0003800000 */
.L_x_19783:
        /* <DEDUP_REMOVED lines=14> */
.L_x_19787:
        /* <DEDUP_REMOVED lines=12> */
.L_x_19790:
[----:B------:R-:W-:-:S07]  /*8460*/  MOV R166, R178 ;  /* 0x000000b200a67202 */ /* 0x000fce0000000f00 */
.L_x_19791:
[----:B------:R-:W-:Y:S05]  /*8470*/  BSYNC B0 ;  /* 0x0000000000007941 */ /* 0x000fea0003800000 */
.L_x_19789:
        /* <DEDUP_REMOVED lines=16> */
.L_x_19795:
[----:B------:R-:W-:Y:S05]  /*8580*/  BSYNC B1 ;  /* 0x0000000000017941 */ /* 0x000fea0003800000 */
.L_x_19794:
        /* <DEDUP_REMOVED lines=44> */
.L_x_19793:
[----:B------:R-:W-:Y:S05]  /*8850*/  BSYNC B0 ;  /* 0x0000000000007941 */ /* 0x000fea0003800000 */
.L_x_19792:
        /* <DEDUP_REMOVED lines=9> */
.L_x_19788:
        /* <DEDUP_REMOVED lines=12> */
.L_x_19797:
[----:B------:R-:W-:-:S07]  /*89b0*/  MOV R166, R178 ;  /* 0x000000b200a67202 */ /* 0x000fce0000000f00 */
.L_x_19798:
[----:B------:R-:W-:Y:S05]  /*89c0*/  BSYNC B0 ;  /* 0x0000000000007941 */ /* 0x000fea0003800000 */
.L_x_19796:
        /* <DEDUP_REMOVED lines=16> */
.L_x_19802:
[----:B------:R-:W-:Y:S05]  /*8ad0*/  BSYNC B1 ;  /* 0x0000000000017941 */ /* 0x000fea0003800000 */
.L_x_19801:
        /* <DEDUP_REMOVED lines=44> */
.L_x_19800:
[----:B------:R-:W-:Y:S05]  /*8da0*/  BSYNC B0 ;  /* 0x0000000000007941 */ /* 0x000fea0003800000 */
.L_x_19799:
        /* <DEDUP_REMOVED lines=14> */
.L_x_19803:
        /* <DEDUP_REMOVED lines=12> */
.L_x_19806:
[----:B------:R-:W-:-:S07]  /*8f50*/  IMAD.MOV.U32 R162, RZ, RZ, R178 ;  /* 0x000000ffffa27224 */ /* 0x000fce00078e00b2 */
.L_x_19807:
[----:B------:R-:W-:Y:S05]  /*8f60*/  BSYNC B0 ;  /* 0x0000000000007941 */ /* 0x000fea0003800000 */
.L_x_19805:
        /* <DEDUP_REMOVED lines=16> */
.L_x_19811:
[----:B------:R-:W-:Y:S05]  /*9070*/  BSYNC B1 ;  /* 0x0000000000017941 */ /* 0x000fea0003800000 */
.L_x_19810:
        /* <DEDUP_REMOVED lines=44> */
.L_x_19809:
[----:B------:R-:W-:Y:S05]  /*9340*/  BSYNC B0 ;  /* 0x0000000000007941 */ /* 0x000fea0003800000 */
.L_x_19808:
        /* <DEDUP_REMOVED lines=9> */
.L_x_19804:
        /* <DEDUP_REMOVED lines=12> */
.L_x_19813:
[----:B------:R-:W-:-:S07]  /*94a0*/  IMAD.MOV.U32 R162, RZ, RZ, R178 ;  /* 0x000000ffffa27224 */ /* 0x000fce00078e00b2 */
.L_x_19814:
[----:B------:R-:W-:Y:S05]  /*94b0*/  BSYNC B0 ;  /* 0x0000000000007941 */ /* 0x000fea0003800000 */
.L_x_19812:
        /* <DEDUP_REMOVED lines=16> */
.L_x_19818:
[----:B------:R-:W-:Y:S05]  /*95c0*/  BSYNC B1 ;  /* 0x0000000000017941 */ /* 0x000fea0003800000 */
.L_x_19817:
        /* <DEDUP_REMOVED lines=44> */
.L_x_19816:
[----:B------:R-:W-:Y:S05]  /*9890*/  BSYNC B0 ;  /* 0x0000000000007941 */ /* 0x000fea0003800000 */
.L_x_19815:
        /* <DEDUP_REMOVED lines=12> */
.L_x_19819:
        /* <DEDUP_REMOVED lines=12> */
.L_x_19822:
[----:B------:R-:W-:-:S07]  /*9a20*/  IMAD.MOV.U32 R166, RZ, RZ, R178 ;  /* 0x000000ffffa67224 */ /* 0x000fce00078e00b2 */
.L_x_19823:
[----:B------:R-:W-:Y:S05]  /*9a30*/  BSYNC B0 ;  /* 0x0000000000007941 */ /* 0x000fea0003800000 */
.L_x_19821:
        /* <DEDUP_REMOVED lines=16> */
.L_x_19827:
[----:B------:R-:W-:Y:S05]  /*9b40*/  BSYNC B1 ;  /* 0x0000000000017941 */ /* 0x000fea0003800000 */
.L_x_19826:
        /* <DEDUP_REMOVED lines=44> */
.L_x_19825:
[----:B------:R-:W-:Y:S05]  /*9e10*/  BSYNC B0 ;  /* 0x0000000000007941 */ /* 0x000fea0003800000 */
.L_x_19824:
        /* <DEDUP_REMOVED lines=9> */
.L_x_19820:
        /* <DEDUP_REMOVED lines=12> */
.L_x_19829:
[----:B------:R-:W-:-:S07]  /*9f70*/  IMAD.MOV.U32 R166, RZ, RZ, R178 ;  /* 0x000000ffffa67224 */ /* 0x000fce00078e00b2 */
.L_x_19830:
[----:B------:R-:W-:Y:S05]  /*9f80*/  BSYNC B0 ;  /* 0x0000000000007941 */ /* 0x000fea0003800000 */
.L_x_19828:
        /* <DEDUP_REMOVED lines=16> */
.L_x_19834:
[----:B------:R-:W-:Y:S05]  /*a090*/  BSYNC B1 ;  /* 0x0000000000017941 */ /* 0x000fea0003800000 */
.L_x_19833:
        /* <DEDUP_REMOVED lines=44> */
.L_x_19832:
[----:B------:R-:W-:Y:S05]  /*a360*/  BSYNC B0 ;  /* 0x0000000000007941 */ /* 0x000fea0003800000 */
.L_x_19831:
        /* <DEDUP_REMOVED lines=12> */
.L_x_19835:
        /* <DEDUP_REMOVED lines=12> */
.L_x_19838:
[----:B------:R-:W-:-:S07]  /*a4f0*/  MOV R166, R178 ;  /* 0x000000b200a67202 */ /* 0x000fce0000000f00 */
.L_x_19839:
[----:B------:R-:W-:Y:S05]  /*a500*/  BSYNC B0 ;  /* 0x0000000000007941 */ /* 0x000fea0003800000 */
.L_x_19837:
        /* <DEDUP_REMOVED lines=16> */
.L_x_19843:
[----:B------:R-:W-:Y:S05]  /*a610*/  BSYNC B1 ;  /* 0x0000000000017941 */ /* 0x000fea0003800000 */
.L_x_19842:
        /* <DEDUP_REMOVED lines=44> */
.L_x_19841:
[----:B------:R-:W-:Y:S05]  /*a8e0*/  BSYNC B0 ;  /* 0x0000000000007941 */ /* 0x000fea0003800000 */
.L_x_19840:
        /* <DEDUP_REMOVED lines=9> */
.L_x_19836:
        /* <DEDUP_REMOVED lines=12> */
.L_x_19845:
[----:B------:R-:W-:-:S07]  /*aa40*/  MOV R166, R178 ;  /* 0x000000b200a67202 */ /* 0x000fce0000000f00 */
.L_x_19846:
[----:B------:R-:W-:Y:S05]  /*aa50*/  BSYNC B0 ;  /* 0x0000000000007941 */ /* 0x000fea0003800000 */
.L_x_19844:
        /* <DEDUP_REMOVED lines=16> */
.L_x_19850:
[----:B------:R-:W-:Y:S05]  /*ab60*/  BSYNC B1 ;  /* 0x0000000000017941 */ /* 0x000fea0003800000 */
.L_x_19849:
        /* <DEDUP_REMOVED lines=44> */
.L_x_19848:
[----:B------:R-:W-:Y:S05]  /*ae30*/  BSYNC B0 ;  /* 0x0000000000007941 */ /* 0x000fea0003800000 */
.L_x_19847:
        /* <DEDUP_REMOVED lines=12> */
.L_x_19851:
        /* <DEDUP_REMOVED lines=12> */
.L_x_19854:
[----:B------:R-:W-:-:S07]  /*afc0*/  MOV R3, R178 ;  /* 0x000000b200037202 */ /* 0x000fce0000000f00 */
.L_x_19855:
[----:B------:R-:W-:Y:S05]  /*afd0*/  BSYNC B0 ;  /* 0x0000000000007941 */ /* 0x000fea0003800000 */
.L_x_19853:
        /* <DEDUP_REMOVED lines=16> */
.L_x_19859:
[----:B------:R-:W-:Y:S05]  /*b0e0*/  BSYNC B1 ;  /* 0x0000000000017941 */ /* 0x000fea0003800000 */
.L_x_19858:
        /* <DEDUP_REMOVED lines=44> */
.L_x_19857:
[----:B------:R-:W-:Y:S05]  /*b3b0*/  BSYNC B0 ;  /* 0x0000000000007941 */ /* 0x000fea0003800000 */
.L_x_19856:
        /* <DEDUP_REMOVED lines=9> */
.L_x_19852:
        /* <DEDUP_REMOVED lines=12> */
.L_x_19861:
[----:B------:R-:W-:-:S07]  /*b510*/  IMAD.MOV.U32 R166, RZ, RZ, R178 ;  /* 0x000000ffffa67224 */ /* 0x000fce00078e00b2 */
.L_x_19862:
[----:B------:R-:W-:Y:S05]  /*b520*/  BSYNC B0 ;  /* 0x0000000000007941 */ /* 0x000fea0003800000 */
.L_x_19860:
        /* <DEDUP_REMOVED lines=16> */
.L_x_19866:
[----:B------:R-:W-:Y:S05]  /*b630*/  BSYNC B1 ;  /* 0x0000000000017941 */ /* 0x000fea0003800000 */
.L_x_19865:
        /* <DEDUP_REMOVED lines=44> */
.L_x_19864:
[----:B------:R-:W-:Y:S05]  /*b900*/  BSYNC B0 ;  /* 0x0000000000007941 */ /* 0x000fea0003800000 */
.L_x_19863:
        /* <DEDUP_REMOVED lines=12> */
.L_x_19867:
        /* <DEDUP_REMOVED lines=12> */
.L_x_19870:
[----:B------:R-:W-:-:S07]  /*ba90*/  MOV R167, R178 ;  /* 0x000000b200a77202 */ /* 0x000fce0000000f00 */
.L_x_19871:
[----:B------:R-:W-:Y:S05]  /*baa0*/  BSYNC B0 ;  /* 0x0000000000007941 */ /* 0x000fea0003800000 */
.L_x_19869:
        /* <DEDUP_REMOVED lines=18> */
.L_x_19875:
[----:B------:R-:W-:Y:S05]  /*bbd0*/  BSYNC B1 ;  /* 0x0000000000017941 */ /* 0x000fea0003800000 */
.L_x_19874:
        /* <DEDUP_REMOVED lines=43> */
.L_x_19873:
[----:B------:R-:W-:Y:S05]  /*be90*/  BSYNC B0 ;  /* 0x0000000000007941 */ /* 0x000fea0003800000 */
.L_x_19872:
        /* <DEDUP_REMOVED lines=9> */
.L_x_19868:
[----:B------:R-:W-:Y:S01]  /*bf30*/  SEL R167, RZ, 0x100, P3 ;  /* 0x00000100ffa77807 */ /* 0x000fe20001800000 */
[----:B------:R-:W0:Y:S01]  /*bf40*/  @P0 LDC.64 R156, c[0x0][0x230] ;  /* 0x00008c00ff9c0b82 */ /* 0x000e220000000a00 */
[----:B------:R-:W-:Y:S01]  /*bf50*/  SEL R159, RZ, 0x1000000, P5 ;  /* 0x01000000ff9f7807 */ /* 0x000fe20002800000 */
[----:B------:R-:W-:Y:S01]  /*bf60*/  @UP0 ULDC.64 UR20, c[0x0][0x228] ;  /* 0x00008a0000140ab9 */ /* 0x000fe20000000a00 */
[----:B------:R-:W-:Y:S02]  /*bf70*/  SEL R162, RZ, 0x10000, P4 ;  /* 0x00010000ffa27807 */ /* 0x000fe40002000000 */
        /* <DEDUP_REMOVED lines=51> */
.L_x_19876:
        /* <DEDUP_REMOVED lines=16> */
.L_x_19878:
[----:B------:R-:W-:-:S07]  /*c3b0*/  IMAD.MOV.U32 R156, RZ, RZ, R178 ;  /* 0x000000ffff9c7224 */ /* 0x000fce00078e00b2 */
.L_x_19879:
[----:B------:R-:W-:Y:S05]  /*c3c0*/  BSYNC B0 ;  /* 0x0000000000007941 */ /* 0x000fea0003800000 */
.L_x_19877:
        /* <DEDUP_REMOVED lines=16> */
.L_x_19883:
[----:B------:R-:W-:Y:S05]  /*c4d0*/  BSYNC B1 ;  /* 0x0000000000017941 */ /* 0x000fea0003800000 */
.L_x_19882:
        /* <DEDUP_REMOVED lines=44> */
.L_x_19881:
[----:B------:R-:W-:Y:S05]  /*c7a0*/  BSYNC B0 ;  /* 0x0000000000007941 */ /* 0x000fea0003800000 */
.L_x_19880:
        /* <DEDUP_REMOVED lines=14> */
.L_x_19884:
        /* <DEDUP_REMOVED lines=12> */
.L_x_19887:
[----:B------:R-:W-:-:S07]  /*c950*/  MOV R157, R178 ;  /* 0x000000b2009d7202 */ /* 0x000fce0000000f00 */
.L_x_19888:
[----:B------:R-:W-:Y:S05]  /*c960*/  BSYNC B0 ;  /* 0x0000000000007941 */ /* 0x000fea0003800000 */
.L_x_19886:
        /* <DEDUP_REMOVED lines=16> */
.L_x_19892:
[----:B------:R-:W-:Y:S05]  /*ca70*/  BSYNC B1 ;  /* 0x0000000000017941 */ /* 0x000fea0003800000 */
.L_x_19891:
        /* <DEDUP_REMOVED lines=41> */
[----:B------:R-:W-:Y:S01]  /*cd10*/  IMAD.MOV.U32 R158, RZ, RZ, RZ ;  /* 0x000000ffff9e7224 */ /* 0x000fe200078e00ff */
[----:B------:R-:W-:-:S07]  /*cd20*/  LOP3.LUT R173, R181, UR40, R168, 0x96, !PT ;  /* 0x00000028b5ad7c12 */ /* 0x000fce000f8e96a8 */
.L_x_19890:
[----:B------:R-:W-:Y:S05]  /*cd30*/  BSYNC B0 ;  /* 0x0000000000007941 */ /* 0x000fea0003800000 */
.L_x_19889:
        /* <DEDUP_REMOVED lines=9> */
.L_x_19885:
        /* <DEDUP_REMOVED lines=12> */
.L_x_19894:
[----:B------:R-:W-:-:S07]  /*ce90*/  MOV R157, R178 ;  /* 0x000000b2009d7202 */ /* 0x000fce0000000f00 */
.L_x_19895:
[----:B------:R-:W-:Y:S05]  /*cea0*/  BSYNC B0 ;  /* 0x0000000000007941 */ /* 0x000fea0003800000 */
.L_x_19893:
        /* <DEDUP_REMOVED lines=16> */
.L_x_19899:
[----:B------:R-:W-:Y:S05]  /*cfb0*/  BSYNC B1 ;  /* 0x0000000000017941 */ /* 0x000fea0003800000 */
.L_x_19898:
        /* <DEDUP_REMOVED lines=44> */
.L_x_19897:
[----:B------:R-:W-:Y:S05]  /*d280*/  BSYNC B0 ;  /* 0x0000000000007941 */ /* 0x000fea0003800000 */
.L_x_19896:
        /* <DEDUP_REMOVED lines=14> */
.L_x_19900:
        /* <DEDUP_REMOVED lines=12> */
.L_x_19903:
[----:B------:R-:W-:-:S07]  /*d430*/  IMAD.MOV.U32 R158, RZ, RZ, R178 ;  /* 0x000000ffff9e7224 */ /* 0x000fce00078e00b2 */
.L_x_19904:
[----:B------:R-:W-:Y:S05]  /*d440*/  BSYNC B0 ;  /* 0x0000000000007941 */ /* 0x000fea0003800000 */
.L_x_19902:
        /* <DEDUP_REMOVED lines=16> */
.L_x_19908:
[----:B------:R-:W-:Y:S05]  /*d550*/  BSYNC B1 ;  /* 0x0000000000017941 */ /* 0x000fea0003800000 */
.L_x_19907:
        /* <DEDUP_REMOVED lines=44> */
.L_x_19906:
[----:B------:R-:W-:Y:S05]  /*d820*/  BSYNC B0 ;  /* 0x0000000000007941 */ /* 0x000fea0003800000 */
.L_x_19905:
        /* <DEDUP_REMOVED lines=9> */
.L_x_19901:
        /* <DEDUP_REMOVED lines=12> */
.L_x_19910:
[----:B------:R-:W-:-:S07]  /*d980*/  MOV R158, R178 ;  /* 0x000000b2009e7202 */ /* 0x000fce0000000f00 */
.L_x_19911:
[----:B------:R-:W-:Y:S05]  /*d990*/  BSYNC B0 ;  /* 0x0000000000007941 */ /* 0x000fea0003800000 */
.L_x_19909:
        /* <DEDUP_REMOVED lines=16> */
.L_x_19915:
[----:B------:R-:W-:Y:S05]  /*daa0*/  BSYNC B1 ;  /* 0x0000000000017941 */ /* 0x000fea0003800000 */
.L_x_19914:
        /* <DEDUP_REMOVED lines=44> */
.L_x_19913:
[----:B------:R-:W-:Y:S05]  /*dd70*/  BSYNC B0 ;  /* 0x0000000000007941 */ /* 0x000fea0003800000 */
.L_x_19912:
        /* <DEDUP_REMOVED lines=14> */
.L_x_19916:
        /* <DEDUP_REMOVED lines=12> */
.L_x_19919:
[----:B------:R-:W-:-:S07]  /*df20*/  IMAD.MOV.U32 R159, RZ, RZ, R178 ;  /* 0x000000ffff9f7224 */ /* 0x000fce00078e00b2 */
.L_x_19920:
[----:B------:R-:W-:Y:S05]  /*df30*/  BSYNC B0 ;  /* 0x0000000000007941 */ /* 0x000fea0003800000 */
.L_x_19918:
        /* <DEDUP_REMOVED lines=16> */
.L_x_19924:
[----:B------:R-:W-:Y:S05]  /*e040*/  BSYNC B1 ;  /* 0x0000000000017941 */ /* 0x000fea0003800000 */
.L_x_19923:
        /* <DEDUP_REMOVED lines=44> */
.L_x_19922:
[----:B------:R-:W-:Y:S05]  /*e310*/  BSYNC B0 ;  /* 0x0000000000007941 */ /* 0x000fea0003800000 */
.L_x_19921:
        /* <DEDUP_REMOVED lines=9> */
.L_x_19917:
        /* <DEDUP_REMOVED lines=12> */
.L_x_19926:
[----:B------:R-:W-:-:S07]  /*e470*/  MOV R159, R178 ;  /* 0x000000b2009f7202 */ /* 0x000fce0000000f00 */
.L_x_19927:
[----:B------:R-:W-:Y:S05]  /*e480*/  BSYNC B0 ;  /* 0x0000000000007941 */ /* 0x000fea0003800000 */
.L_x_19925:
        /* <DEDUP_REMOVED lines=16> */
.L_x_19931:
[----:B------:R-:W-:Y:S05]  /*e590*/  BSYNC B1 ;  /* 0x0000000000017941 */ /* 0x000fea0003800000 */
.L_x_19930:
        /* <DEDUP_REMOVED lines=44> */
.L_x_19929:
[----:B------:R-:W-:Y:S05]  /*e860*/  BSYNC B0 ;  /* 0x0000000000007941 */ /* 0x000fea0003800000 */
.L_x_19928:
        /* <DEDUP_REMOVED lines=14> */
.L_x_19932:
        /* <DEDUP_REMOVED lines=12> */
.L_x_19935:
[----:B------:R-:W-:-:S07]  /*ea10*/  IMAD.MOV.U32 R160, RZ, RZ, R178 ;  /* 0x000000ffffa07224 */ /* 0x000fce00078e00b2 */
.L_x_19936:
[----:B------:R-:W-:Y:S05]  /*ea20*/  BSYNC B0 ;  /* 0x0000000000007941 */ /* 0x000fea0003800000 */
.L_x_19934:
        /* <DEDUP_REMOVED lines=16> */
.L_x_19940:
[----:B------:R-:W-:Y:S05]  /*eb30*/  BSYNC B1 ;  /* 0x0000000000017941 */ /* 0x000fea0003800000 */
.L_x_19939:
        /* <DEDUP_REMOVED lines=44> */
.L_x_19938:
[----:B------:R-:W-:Y:S05]  /*ee00*/  BSYNC B0 ;  /* 0x0000000000007941 */ /* 0x000fea0003800000 */
.L_x_19937:
        /* <DEDUP_REMOVED lines=9> */
.L_x_19933:
        /* <DEDUP_REMOVED lines=12> */
.L_x_19942:
[----:B------:R-:W-:-:S07]  /*ef60*/  MOV R160, R178 ;  /* 0x000000b200a07202 */ /* 0x000fce0000000f00 */
.L_x_19943:
[----:B------:R-:W-:Y:S05]  /*ef70*/  BSYNC B0 ;  /* 0x0000000000007941 */ /* 0x000fea0003800000 */
.L_x_19941:
        /* <DEDUP_REMOVED lines=16> */
.L_x_19947:
[----:B------:R-:W-:Y:S05]  /*f080*/  BSYNC B1 ;  /* 0x0000000000017941 */ /* 0x000fea0003800000 */
.L_x_19946:
        /* <DEDUP_REMOVED lines=44> */
.L_x_19945:
[----:B------:R-:W-:Y:S05]  /*f350*/  BSYNC B0 ;  /* 0x0000000000007941 */ /* 0x000fea0003800000 */
.L_x_19944:
        /* <DEDUP_REMOVED lines=12> */
.L_x_19948:
        /* <DEDUP_REMOVED lines=12> */
.L_x_19951:
[----:B------:R-:W-:-:S07]  /*f4e0*/  IMAD.MOV.U32 R161, RZ, RZ, R178 ;  /* 0x000000ffffa17224 */ /* 0x000fce00078e00b2 */
.L_x_19952:
[----:B------:R-:W-:Y:S05]  /*f4f0*/  BSYNC B0 ;  /* 0x0000000000007941 */ /* 0x000fea0003800000 */
.L_x_19950:
        /* <DEDUP_REMOVED lines=16> */
.L_x_19956:
[----:B------:R-:W-:Y:S05]  /*f600*/  BSYNC B1 ;  /* 0x0000000000017941 */ /* 0x000fea0003800000 */
.L_x_19955:
        /* <DEDUP_REMOVED lines=44> */
.L_x_19954:
[----:B------:R-:W-:Y:S05]  /*f8d0*/  BSYNC B0 ;  /* 0x0000000000007941 */ /* 0x000fea0003800000 */
.L_x_19953:
        /* <DEDUP_REMOVED lines=9> */
.L_x_19949:
        /* <DEDUP_REMOVED lines=12> */
.L_x_19958:
[----:B------:R-:W-:-:S07]  /*fa30*/  MOV R161, R178 ;  /* 0x000000b200a17202 */ /* 0x000fce0000000f00 */
.L_x_19959:
[----:B------:R-:W-:Y:S05]  /*fa40*/  BSYNC B0 ;  /* 0x0000000000007941 */ /* 0x000fea0003800000 */
.L_x_19957:
        /* <DEDUP_REMOVED lines=16> */
.L_x_19963:
[----:B------:R-:W-:Y:S05]  /*fb50*/  BSYNC B1 ;  /* 0x0000000000017941 */ /* 0x000fea0003800000 */
.L_x_19962:
        /* <DEDUP_REMOVED lines=44> */
.L_x_19961:
[----:B------:R-:W-:Y:S05]  /*fe20*/  BSYNC B0 ;  /* 0x0000000000007941 */ /* 0x000fea0003800000 */
.L_x_19960:
        /* <DEDUP_REMOVED lines=12> */
.L_x_19964:
        /* <DEDUP_REMOVED lines=12> */
.L_x_19967:
[----:B------:R-:W-:-:S07]  /*ffb0*/  IMAD.MOV.U32 R162, RZ, RZ, R178 ;  /* 0x000000ffffa27224 */ /* 0x000fce00078e00b2 */
.L_x_19968:
[----:B------:R-:W-:Y:S05]  /*ffc0*/  BSYNC B0 ;  /* 0x0000000000007941 */ /* 0x000fea0003800000 */
.L_x_19966:
        /* <DEDUP_REMOVED lines=16> */
.L_x_19972:
[----:B------:R-:W-:Y:S05]  /*100d0*/  BSYNC B1 ;  /* 0x0000000000017941 */ /* 0x000fea0003800000 */
.L_x_19971:
        /* <DEDUP_REMOVED lines=44> */
.L_x_19970:
[----:B------:R-:W-:Y:S05]  /*103a0*/  BSYNC B0 ;  /* 0x0000000000007941 */ /* 0x000fea0003800000 */
.L_x_19969:
        /* <DEDUP_REMOVED lines=9> */
.L_x_19965:
        /* <DEDUP_REMOVED lines=12> */
.L_x_19974:
[----:B------:R-:W-:-:S07]  /*10500*/  MOV R162, R178 ;  /* 0x000000b200a27202 */ /* 0x000fce0000000f00 */
.L_x_19975:
[----:B------:R-:W-:Y:S05]  /*10510*/  BSYNC B0 ;  /* 0x0000000000007941 */ /* 0x000fea0003800000 */
.L_x_19973:
        /* <DEDUP_REMOVED lines=16> */
.L_x_19979:
[----:B------:R-:W-:Y:S05]  /*10620*/  BSYNC B1 ;  /* 0x0000000000017941 */ /* 0x000fea0003800000 */
.L_x_19978:
        /* <DEDUP_REMOVED lines=44> */
.L_x_19977:
[----:B------:R-:W-:Y:S05]  /*108f0*/  BSYNC B0 ;  /* 0x0000000000007941 */ /* 0x000fea0003800000 */
.L_x_19976:
        /* <DEDUP_REMOVED lines=12> */
.L_x_19980:
        /* <DEDUP_REMOVED lines=12> */
.L_x_19983:
[----:B------:R-:W-:-:S07]  /*10a80*/  IMAD.MOV.U32 R3, RZ, RZ, R178 ;  /* 0x000000ffff037224 */ /* 0x000fce00078e00b2 */
.L_x_19984:
[----:B------:R-:W-:Y:S05]  /*10a90*/  BSYNC B0 ;  /* 0x0000000000007941 */ /* 0x000fea0003800000 */
.L_x_19982:
        /* <DEDUP_REMOVED lines=16> */
.L_x_19988:
[----:B------:R-:W-:Y:S05]  /*10ba0*/  BSYNC B1 ;  /* 0x0000000000017941 */ /* 0x000fea0003800000 */
.L_x_19987:
        /* <DEDUP_REMOVED lines=44> */
.L_x_19986:
[----:B------:R-:W-:Y:S05]  /*10e70*/  BSYNC B0 ;  /* 0x0000000000007941 */ /* 0x000fea0003800000 */
.L_x_19985:
        /* <DEDUP_REMOVED lines=9> */
.L_x_19981:
        /* <DEDUP_REMOVED lines=12> */
.L_x_19990:
[----:B------:R-:W-:-:S07]  /*10fd0*/  MOV R166, R178 ;  /* 0x000000b200a67202 */ /* 0x000fce0000000f00 */
.L_x_19991:
[----:B------:R-:W-:Y:S05]  /*10fe0*/  BSYNC B0 ;  /* 0x0000000000007941 */ /* 0x000fea0003800000 */
.L_x_19989:
        /* <DEDUP_REMOVED lines=16> */
.L_x_19995:
[----:B------:R-:W-:Y:S05]  /*110f0*/  BSYNC B1 ;  /* 0x0000000000017941 */ /* 0x000fea0003800000 */
.L_x_19994:
        /* <DEDUP_REMOVED lines=44> */
.L_x_19993:
[----:B------:R-:W-:Y:S05]  /*113c0*/  BSYNC B0 ;  /* 0x0000000000007941 */ /* 0x000fea0003800000 */
.L_x_19992:
        /* <DEDUP_REMOVED lines=12> */
.L_x_19996:
        /* <DEDUP_REMOVED lines=12> */
.L_x_19999:
[----:B------:R-:W-:-:S07]  /*11550*/  IMAD.MOV.U32 R166, RZ, RZ, R178 ;  /* 0x000000ffffa67224 */ /* 0x000fce00078e00b2 */
.L_x_20000:
[----:B------:R-:W-:Y:S05]  /*11560*/  BSYNC B0 ;  /* 0x0000000000007941 */ /* 0x000fea0003800000 */
.L_x_19998:
        /* <DEDUP_REMOVED lines=18> */
.L_x_20004:
[----:B------:R-:W-:Y:S05]  /*11690*/  BSYNC B1 ;  /* 0x0000000000017941 */ /* 0x000fea0003800000 */
.L_x_20003:
        /* <DEDUP_REMOVED lines=43> */
.L_x_20002:
[----:B------:R-:W-:Y:S05]  /*11950*/  BSYNC B0 ;  /* 0x0000000000007941 */ /* 0x000fea0003800000 */
.L_x_20001:
        /* <DEDUP_REMOVED lines=9> */
.L_x_19997:
[----:B------:R-:W-:Y:S01]  /*119f0*/  SEL R205, RZ, 0x100, P3 ;  /* 0x00000100ffcd7807 */ /* 0x000fe20001800000 */
[----:B------:R-:W-:Y:S01]  /*11a00*/  IMAD.WIDE.U32 R170, R195, 0x20, R198 ;  /* 0x00000020c3aa7825 */ /* 0x000fe200078e00c6 */
[----:B------:R-:W-:Y:S01]  /*11a10*/  SEL R167, RZ, 0x1000000, P5 ;  /* 0x01000000ffa77807 */ /* 0x000fe20002800000 */
[----:B------:R-:W-:Y:S01]  /*11a20*/  @UP0 ULDC.64 UR20, c[0x0][0x228] ;  /* 0x00008a0000140ab9 */ /* 0x000fe20000000a00 */
[----:B------:R-:W-:Y:S02]  /*11a30*/  SEL R166, RZ, 0x10000, P4 ;  /* 0x00010000ffa67807 */ /* 0x000fe40002000000 */
        /* <DEDUP_REMOVED lines=51> */
.L_x_20005:
        /* <DEDUP_REMOVED lines=16> */
.L_x_20007:
[----:B------:R-:W-:-:S07]  /*11e70*/  MOV R164, R178 ;  /* 0x000000b200a47202 */ /* 0x000fce0000000f00 */
.L_x_20008:
[----:B------:R-:W-:Y:S05]  /*11e80*/  BSYNC B0 ;  /* 0x0000000000007941 */ /* 0x000fea0003800000 */
.L_x_20006:
        /* <DEDUP_REMOVED lines=16> */
.L_x_20012:
[----:B------:R-:W-:Y:S05]  /*11f90*/  BSYNC B1 ;  /* 0x0000000000017941 */ /* 0x000fea0003800000 */
.L_x_20011:
        /* <DEDUP_REMOVED lines=44> */
.L_x_20010:
[----:B------:R-:W-:Y:S05]  /*12260*/  BSYNC B0 ;  /* 0x0000000000007941 */ /* 0x000fea0003800000 */
.L_x_20009:
        /* <DEDUP_REMOVED lines=14> */
.L_x_20013:
        /* <DEDUP_REMOVED lines=12> */
.L_x_20016:
[----:B------:R-:W-:-:S07]  /*12410*/  IMAD.MOV.U32 R165, RZ, RZ, R178 ;  /* 0x000000ffffa57224 */ /* 0x000fce00078e00b2 */
.L_x_20017:
[----:B------:R-:W-:Y:S05]  /*12420*/  BSYNC B0 ;  /* 0x0000000000007941 */ /* 0x000fea0003800000 */
.L_x_20015:
        /* <DEDUP_REMOVED lines=16> */
.L_x_20021:
[----:B------:R-:W-:Y:S05]  /*12530*/  BSYNC B1 ;  /* 0x0000000000017941 */ /* 0x000fea0003800000 */
.L_x_20020:
        /* <DEDUP_REMOVED lines=42> */
[----:B------:R-:W-:Y:S01]  /*127e0*/  MOV R180, R166 ;  /* 0x000000a600b47202 */ /* 0x000fe20000000f00 */
[----:B------:R-:W-:-:S07]  /*127f0*/  IMAD.MOV.U32 R166, RZ, RZ, RZ ;  /* 0x000000ffffa67224 */ /* 0x000fce00078e00ff */
.L_x_20019:
[----:B------:R-:W-:Y:S05]  /*12800*/  BSYNC B0 ;  /* 0x0000000000007941 */ /* 0x000fea0003800000 */
.L_x_20018:
        /* <DEDUP_REMOVED lines=9> */
.L_x_20014:
        /* <DEDUP_REMOVED lines=12> */
.L_x_20023:
[----:B------:R-:W-:-:S07]  /*12960*/  MOV R165, R178 ;  /* 0x000000b200a57202 */ /* 0x000fce0000000f00 */
.L_x_20024:
[----:B------:R-:W-:Y:S05]  /*12970*/  BSYNC B0 ;  /* 0x0000000000007941 */ /* 0x000fea0003800000 */
.L_x_20022:
        /* <DEDUP_REMOVED lines=16> */
.L_x_20028:
[----:B------:R-:W-:Y:S05]  /*12a80*/  BSYNC B1 ;  /* 0x0000000000017941 */ /* 0x000fea0003800000 */
.L_x_20027:
        /* <DEDUP_REMOVED lines=44> */
.L_x_20026:
[----:B------:R-:W-:Y:S05]  /*12d50*/  BSYNC B0 ;  /* 0x0000000000007941 */ /* 0x000fea0003800000 */
.L_x_20025:
        /* <DEDUP_REMOVED lines=14> */
.L_x_20029:
        /* <DEDUP_REMOVED lines=12> */
.L_x_20032:
[----:B------:R-:W-:-:S07]  /*12f00*/  IMAD.MOV.U32 R166, RZ, RZ, R178 ;  /* 0x000000ffffa67224 */ /* 0x000fce00078e00b2 */
.L_x_20033:
[----:B------:R-:W-:Y:S05]  /*12f10*/  BSYNC B0 ;  /* 0x0000000000007941 */ /* 0x000fea0003800000 */
.L_x_20031:
        /* <DEDUP_REMOVED lines=16> */
.L_x_20037:
[----:B------:R-:W-:Y:S05]  /*13020*/  BSYNC B1 ;  /* 0x0000000000017941 */ /* 0x000fea0003800000 */
.L_x_20036:
        /* <DEDUP_REMOVED lines=44> */
.L_x_20035:
[----:B------:R-:W-:Y:S05]  /*132f0*/  BSYNC B0 ;  /* 0x0000000000007941 */ /* 0x000fea0003800000 */
.L_x_20034:
        /* <DEDUP_REMOVED lines=9> */
.L_x_20030:
        /* <DEDUP_REMOVED lines=12> */
.L_x_20039:
[----:B------:R-:W-:-:S07]  /*13450*/  MOV R166, R178 ;  /* 0x000000b200a67202 */ /* 0x000fce0000000f00 */
.L_x_20040:
[----:B------:R-:W-:Y:S05]  /*13460*/  BSYNC B0 ;  /* 0x0000000000007941 */ /* 0x000fea0003800000 */
.L_x_20038:
        /* <DEDUP_REMOVED lines=16> */
.L_x_20044:
[----:B------:R-:W-:Y:S05]  /*13570*/  BSYNC B1 ;  /* 0x0000000000017941 */ /* 0x000fea0003800000 */
.L_x_20043:
        /* <DEDUP_REMOVED lines=44> */
.L_x_20042:
[----:B------:R-:W-:Y:S05]  /*13840*/  BSYNC B0 ;  /* 0x0000000000007941 */ /* 0x000fea0003800000 */
.L_x_20041:
        /* <DEDUP_REMOVED lines=14> */
.L_x_20045:
        /* <DEDUP_REMOVED lines=12> */
.L_x_20048:
[----:B------:R-:W-:-:S07]  /*139f0*/  IMAD.MOV.U32 R167, RZ, RZ, R178 ;  /* 0x000000ffffa77224 */ /* 0x000fce00078e00b2 */
.L_x_20049:
[----:B------:R-:W-:Y:S05]  /*13a00*/  BSYNC B0 ;  /* 0x0000000000007941 */ /* 0x000fea0003800000 */
.L_x_20047:
        /* <DEDUP_REMOVED lines=16> */
.L_x_20053:
[----:B------:R-:W-:Y:S05]  /*13b10*/  BSYNC B1 ;  /* 0x0000000000017941 */ /* 0x000fea0003800000 */
.L_x_20052:
        /* <DEDUP_REMOVED lines=44> */
.L_x_20051:
[----:B------:R-:W-:Y:S05]  /*13de0*/  BSYNC B0 ;  /* 0x0000000000007941 */ /* 0x000fea0003800000 */
.L_x_20050:
        /* <DEDUP_REMOVED lines=9> */
.L_x_20046:
        /* <DEDUP_REMOVED lines=12> */
.L_x_20055:
[----:B------:R-:W-:-:S07]  /*13f40*/  MOV R167, R178 ;  /* 0x000000b200a77202 */ /* 0x000fce0000000f00 */
.L_x_20056:
[----:B------:R-:W-:Y:S05]  /*13f50*/  BSYNC B0 ;  /* 0x0000000000007941 */ /* 0x000fea0003800000 */
.L_x_20054:
        /* <DEDUP_REMOVED lines=16> */
.L_x_20060:
[----:B------:R-:W-:Y:S05]  /*14060*/  BSYNC B1 ;  /* 0x0000000000017941 */ /* 0x000fea0003800000 */
.L_x_20059:
        /* <DEDUP_REMOVED lines=44> */
.L_x_20058:
[----:B------:R-:W-:Y:S05]  /*14330*/  BSYNC B0 ;  /* 0x0000000000007941 */ /* 0x000fea0003800000 */
.L_x_20057:
        /* <DEDUP_REMOVED lines=14> */
.L_x_20061:
        /* <DEDUP_REMOVED lines=12> */
.L_x_20064:
[----:B------:R-:W-:-:S07]  /*144e0*/  IMAD.MOV.U32 R168, RZ, RZ, R178 ;  /* 0x000000ffffa87224 */ /* 0x000fce00078e00b2 */
.L_x_20065:
[----:B------:R-:W-:Y:S05]  /*144f0*/  BSYNC B0 ;  /* 0x0000000000007941 */ /* 0x000fea0003800000 */
.L_x_20063:
        /* <DEDUP_REMOVED lines=16> */
.L_x_20069:
[----:B------:R-:W-:Y:S05]  /*14600*/  BSYNC B1 ;  /* 0x0000000000017941 */ /* 0x000fea0003800000 */
.L_x_20068:
        /* <DEDUP_REMOVED lines=44> */
.L_x_20067:
[----:B------:R-:W-:Y:S05]  /*148d0*/  BSYNC B0 ;  /* 0x0000000000007941 */ /* 0x000fea0003800000 */
.L_x_20066:
        /* <DEDUP_REMOVED lines=9> */
.L_x_20062:
        /* <DEDUP_REMOVED lines=12> */
.L_x_20071:
[----:B------:R-:W-:-:S07]  /*14a30*/  MOV R168, R178 ;  /* 0x000000b200a87202 */ /* 0x000fce0000000f00 */
.L_x_20072:
[----:B------:R-:W-:Y:S05]  /*14a40*/  BSYNC B0 ;  /* 0x0000000000007941 */ /* 0x000fea0003800000 */
.L_x_20070:
        /* <DEDUP_REMOVED lines=16> */
.L_x_20076:
[----:B------:R-:W-:Y:S05]  /*14b50*/  BSYNC B1 ;  /* 0x0000000000017941 */ /* 0x000fea0003800000 */
.L_x_20075:
        /* <DEDUP_REMOVED lines=44> */
.L_x_20074:
[----:B------:R-:W-:Y:S05]  /*14e20*/  BSYNC B0 ;  /* 0x0000000000007941 */ /* 0x000fea0003800000 */
.L_x_20073:
        /* <DEDUP_REMOVED lines=12> */
.L_x_20077:
        /* <DEDUP_REMOVED lines=12> */
.L_x_20080:
[----:B------:R-:W-:-:S07]  /*14fb0*/  IMAD.MOV.U32 R169, RZ, RZ, R178 ;  /* 0x000000ffffa97224 */ /* 0x000fce00078e00b2 */
.L_x_20081:
[----:B------:R-:W-:Y:S05]  /*14fc0*/  BSYNC B0 ;  /* 0x0000000000007941 */ /* 0x000fea0003800000 */
.L_x_20079:
        /* <DEDUP_REMOVED lines=16> */
.L_x_20085:
[----:B------:R-:W-:Y:S05]  /*150d0*/  BSYNC B1 ;  /* 0x0000000000017941 */ /* 0x000fea0003800000 */
.L_x_20084:
        /* <DEDUP_REMOVED lines=44> */
.L_x_20083:
[----:B------:R-:W-:Y:S05]  /*153a0*/  BSYNC B0 ;  /* 0x0000000000007941 */ /* 0x000fea0003800000 */
.L_x_20082:
        /* <DEDUP_REMOVED lines=9> */
.L_x_20078:
        /* <DEDUP_REMOVED lines=12> */
.L_x_20087:
[----:B------:R-:W-:-:S07]  /*15500*/  MOV R169, R178 ;  /* 0x000000b200a97202 */ /* 0x000fce0000000f00 */
.L_x_20088:
[----:B------:R-:W-:Y:S05]  /*15510*/  BSYNC B0 ;  /* 0x0000000000007941 */ /* 0x000fea0003800000 */
.L_x_20086:
        /* <DEDUP_REMOVED lines=16> */
.L_x_20092:
[----:B------:R-:W-:Y:S05]  /*15620*/  BSYNC B1 ;  /* 0x0000000000017941 */ /* 0x000fea0003800000 */
.L_x_20091:
        /* <DEDUP_REMOVED lines=44> */
.L_x_20090:
[----:B------:R-:W-:Y:S05]  /*158f0*/  BSYNC B0 ;  /* 0x0000000000007941 */ /* 0x000fea0003800000 */
.L_x_20089:
        /* <DEDUP_REMOVED lines=12> */
.L_x_20093:
        /* <DEDUP_REMOVED lines=12> */
.L_x_20096:
[----:B------:R-:W-:-:S07]  /*15a80*/  IMAD.MOV.U32 R170, RZ, RZ, R178 ;  /* 0x000000ffffaa7224 */ /* 0x000fce00078e00b2 */
.L_x_20097:
[----:B------:R-:W-:Y:S05]  /*15a90*/  BSYNC B0 ;  /* 0x0000000000007941 */ /* 0x000fea0003800000 */
.L_x_20095:
        /* <DEDUP_REMOVED lines=16> */
.L_x_20101:
[----:B------:R-:W-:Y:S05]  /*15ba0*/  BSYNC B1 ;  /* 0x0000000000017941 */ /* 0x000fea0003800000 */
.L_x_20100:
        /* <DEDUP_REMOVED lines=44> */
.L_x_20099:
[----:B------:R-:W-:Y:S05]  /*15e70*/  BSYNC B0 ;  /* 0x0000000000007941 */ /* 0x000fea0003800000 */
.L_x_20098:
        /* <DEDUP_REMOVED lines=9> */
.L_x_20094:
        /* <DEDUP_REMOVED lines=12> */
.L_x_20103:
[----:B------:R-:W-:-:S07]  /*15fd0*/  MOV R170, R178 ;  /* 0x000000b200aa7202 */ /* 0x000fce0000000f00 */
.L_x_20104:
[----:B------:R-:W-:Y:S05]  /*15fe0*/  BSYNC B0 ;  /* 0x0000000000007941 */ /* 0x000fea0003800000 */
.L_x_20102:
        /* <DEDUP_REMOVED lines=16> */
.L_x_20108:
[----:B------:R-:W-:Y:S05]  /*160f0*/  BSYNC B1 ;  /* 0x0000000000017941 */ /* 0x000fea0003800000 */
.L_x_20107:
        /* <DEDUP_REMOVED lines=44> */
.L_x_20106:
[----:B------:R-:W-:Y:S05]  /*163c0*/  BSYNC B0 ;  /* 0x0000000000007941 */ /* 0x000fea0003800000 */
.L_x_20105:
        /* <DEDUP_REMOVED lines=12> */
.L_x_20109:
        /* <DEDUP_REMOVED lines=12> */
.L_x_20112:
[----:B------:R-:W-:-:S07]  /*16550*/  IMAD.MOV.U32 R3, RZ, RZ, R178 ;  /* 0x000000ffff037224 */ /* 0x000fce00078e00b2 */
.L_x_20113:
[----:B------:R-:W-:Y:S05]  /*16560*/  BSYNC B0 ;  /* 0x0000000000007941 */ /* 0x000fea0003800000 */
.L_x_20111:
        /* <DEDUP_REMOVED lines=16> */
.L_x_20117:
[----:B------:R-:W-:Y:S05]  /*16670*/  BSYNC B1 ;  /* 0x0000000000017941 */ /* 0x000fea0003800000 */
.L_x_20116:
        /* <DEDUP_REMOVED lines=44> */
.L_x_20115:
[----:B------:R-:W-:Y:S05]  /*16940*/  BSYNC B0 ;  /* 0x0000000000007941 */ /* 0x000fea0003800000 */
.L_x_20114:
        /* <DEDUP_REMOVED lines=9> */
.L_x_20110:
        /* <DEDUP_REMOVED lines=12> */
.L_x_20119:
[----:B------:R-:W-:-:S07]  /*16aa0*/  MOV R192, R178 ;  /* 0x000000b200c07202 */ /* 0x000fce0000000f00 */
.L_x_20120:
[----:B------:R-:W-:Y:S05]  /*16ab0*/  BSYNC B0 ;  /* 0x0000000000007941 */ /* 0x000fea0003800000 */
.L_x_20118:
        /* <DEDUP_REMOVED lines=16> */
.L_x_20124:
[----:B------:R-:W-:Y:S05]  /*16bc0*/  BSYNC B1 ;  /* 0x0000000000017941 */ /* 0x000fea0003800000 */
.L_x_20123:
        /* <DEDUP_REMOVED lines=44> */
.L_x_20122:
[----:B------:R-:W-:Y:S05]  /*16e90*/  BSYNC B0 ;  /* 0x0000000000007941 */ /* 0x000fea0003800000 */
.L_x_20121:
        /* <DEDUP_REMOVED lines=12> */
.L_x_20125:
        /* <DEDUP_REMOVED lines=12> */
.L_x_20128:
[----:B------:R-:W-:-:S07]  /*17020*/  IMAD.MOV.U32 R179, RZ, RZ, R178 ;  /* 0x000000ffffb37224 */ /* 0x000fce00078e00b2 */
.L_x_20129:
[----:B------:R-:W-:Y:S05]  /*17030*/  BSYNC B0 ;  /* 0x0000000000007941 */ /* 0x000fea0003800000 */
.L_x_20127:
        /* <DEDUP_REMOVED lines=16> */
.L_x_20133:
[----:B------:R-:W-:Y:S05]  /*17140*/  BSYNC B1 ;  /* 0x0000000000017941 */ /* 0x000fea0003800000 */
.L_x_20132:
        /* <DEDUP_REMOVED lines=44> */
.L_x_20131:
[----:B------:R-:W-:Y:S05]  /*17410*/  BSYNC B0 ;  /* 0x0000000000007941 */ /* 0x000fea0003800000 */
.L_x_20130:
        /* <DEDUP_REMOVED lines=9> */
.L_x_20126:
        /* <DEDUP_REMOVED lines=83> */
.L_x_20134:
        /* <DEDUP_REMOVED lines=88> */
.L_x_20147:
        /* <DEDUP_REMOVED lines=103> */
[----:B------:R-:W-:Y:S01]  /*185d0*/  F2FP.F16.F32.PACK_AB R132, R133, R132 ;  /* 0x000000848584723e */ /* 0x000fe200000000ff */
        /* <DEDUP_REMOVED lines=13> */
[----:B------:R-:W-:Y:S01]  /*186b0*/  F2FP.F16.F32.PACK_AB R133, R152, R133 ;  /* 0x000000859885723e */ /* 0x000fe200000000ff */
[----:B------:R-:W-:Y:S01]  /*186c0*/  FMUL.FTZ R152, R151, R202 ;  /* 0x000000ca97987220 */ /* 0x000fe20000410000 */
[----:B------:R-:W-:Y:S01]  /*186d0*/  F2FP.F16.F32.PACK_AB R134, R135, R134 ;  /* 0x000000868786723e */ /* 0x000fe200000000ff */
[----:B------:R-:W-:Y:S01]  /*186e0*/  FADD.FTZ R206, -R201, R163 ;  /* 0x000000a3c9ce7221 */ /* 0x000fe20000010100 */
[----:B------:R-:W-:Y:S01]  /*186f0*/  F2FP.F16.F32.PACK_AB R135, R154, R145 ;  /* 0x000000919a87723e */ /* 0x000fe200000000ff */
[----:B------:R-:W-:Y:S01]  /*18700*/  FMUL.FTZ R154, R151, R204 ;  /* 0x000000cc979a7220 */ /* 0x000fe20000410000 */
[----:B------:R-:W-:Y:S01]  /*18710*/  FADD.FTZ R226, -R201, R168 ;  /* 0x000000a8c9e27221 */ /* 0x000fe20000010100 */
[----:B------:R-:W-:Y:S01]  /*18720*/  IADD3.X R145, R196, UR13, RZ, P2, !PT ;  /* 0x0000000dc4917c10 */ /* 0x000fe200097fe4ff */
[----:B------:R-:W-:Y:S01]  /*18730*/  FMUL.FTZ R163, R151, R156 ;  /* 0x0000009c97a37220 */ /* 0x000fe20000410000 */
[----:B------:R-:W-:Y:S01]  /*18740*/  F2FP.F16.F32.PACK_AB R146, R159, R146 ;  /* 0x000000929f92723e */ /* 0x000fe200000000ff */
        /* <DEDUP_REMOVED lines=25> */
[----:B-1----:R-:W-:Y:S01]  /*188e0*/  F2FP.F16.F32.PACK_AB R145, R232, R157 ;  /* 0x0000009de891723e */ /* 0x002fe200000000ff */
[----:B------:R-:W-:Y:S01]  /*188f0*/  FFMA.FTZ R134, R80, R205, R16 ;  /* 0x000000cd50867223 */ /* 0x000fe20000010010 */
[----:B------:R-:W-:Y:S01]  /*18900*/  F2FP.F16.F32.PACK_AB R132, R159, R156 ;  /* 0x0000009c9f84723e */ /* 0x000fe200000000ff */
[----:B------:R-:W-:Y:S01]  /*18910*/  FFMA.FTZ R135, R81, R202, R17 ;  /* 0x000000ca51877223 */ /* 0x000fe20000010011 */
[----:B------:R-:W-:Y:S01]  /*18920*/  F2FP.F16.F32.PACK_AB R133, R149, R158 ;  /* 0x0000009e9585723e */ /* 0x000fe200000000ff */
[----:B------:R-:W0:Y:S01]  /*18930*/  LDC.64 R156, c[0x0][0x2b8] ;  /* 0x0000ae00ff9c7b82 */ /* 0x000e220000000a00 */
[----:B------:R-:W-:Y:S01]  /*18940*/  F2FP.F16.F32.PACK_AB R144, R150, R153 ;  /* 0x000000999690723e */ /* 0x000fe200000000ff */
[----:B------:R-:W-:Y:S01]  /*18950*/  FFMA.FTZ R153, R109, R152, R45 ;  /* 0x000000986d997223 */ /* 0x000fe2000001002d */
[----:B------:R-:W-:Y:S01]  /*18960*/  F2FP.F16.F32.PACK_AB R134, R135, R134 ;  /* 0x000000868786723e */ /* 0x000fe200000000ff */
        /* <DEDUP_REMOVED lines=38> */
[----:B0-----:R-:W-:Y:S01]  /*18bd0*/  IMAD.WIDE.U32 R206, R195, 0x10, R156 ;  /* 0x00000010c3ce7825 */ /* 0x001fe200078e009c */
[----:B------:R-:W-:-:S03]  /*18be0*/  F2FP.F16.F32.PACK_AB R153, R155, R0 ;  /* 0x000000009b99723e */ /* 0x000fc600000000ff */
        /* <DEDUP_REMOVED lines=8> */
[----:B------:R-:W-:Y:S01]  /*18c70*/  IMAD.WIDE.U32 R204, R194, 0x10, R156 ;  /* 0x00000010c2cc7825 */ /* 0x000fe200078e009c */
[----:B------:R-:W-:Y:S01]  /*18c80*/  F2FP.F16.F32.PACK_AB R151, R224, R151 ;  /* 0x00000097e097723e */ /* 0x000fe200000000ff */
        /* <DEDUP_REMOVED lines=17> */
[----:B-1----:R-:W-:-:S02]  /*18da0*/  F2FP.F16.F32.PACK_AB R135, R200, R201 ;  /* 0x000000c9c887723e */ /* 0x002fc400000000ff */
[----:B------:R-:W-:Y:S01]  /*18db0*/  F2FP.F16.F32.PACK_AB R144, R145, R144 ;  /* 0x000000909190723e */ /* 0x000fe200000000ff */
[----:B------:R-:W-:Y:S01]  /*18dc0*/  FFMA.FTZ R145, R94, R163, R30 ;  /* 0x000000a35e917223 */ /* 0x000fe2000001001e */
[----:B--2---:R-:W-:Y:S01]  /*18dd0*/  FFMA.FTZ R148, R98, R199, R34 ;  /* 0x000000c762947223 */ /* 0x004fe20000010022 */
[----:B------:R-:W-:Y:S01]  /*18de0*/  FFMA.FTZ R149, R99, R198, R35 ;  /* 0x000000c663957223 */ /* 0x000fe20000010023 */
[----:B------:R-:W-:Y:S01]  /*18df0*/  F2FP.F16.F32.PACK_AB R146, R147, R146 ;  /* 0x000000929392723e */ /* 0x000fe200000000ff */
[----:B------:R-:W-:Y:S01]  /*18e00*/  FFMA.FTZ R150, R128, R165, R64 ;  /* 0x000000a580967223 */ /* 0x000fe20000010040 */
[----:B---3--:R-:W-:Y:S02]  /*18e10*/  IMAD.SHL.U32 R154, R193, 0x10, RZ ;  /* 0x00000010c19a7824 */ /* 0x008fe400078e00ff */
[----:B------:R-:W-:Y:S01]  /*18e20*/  FFMA.FTZ R153, R129, R162, R65 ;  /* 0x000000a281997223 */ /* 0x000fe20000010041 */
[----:B------:R-:W-:Y:S01]  /*18e30*/  F2FP.F16.F32.PACK_AB R147, R149, R148 ;  /* 0x000000949593723e */ /* 0x000fe200000000ff */
        /* <DEDUP_REMOVED lines=11> */
[----:B------:R-:W-:Y:S02]  /*18ef0*/  F2FP.F16.F32.PACK_AB R150, R153, R150 ;  /* 0x000000969996723e */ /* 0x000fe400000000ff */
[----:B------:R-:W-:Y:S01]  /*18f00*/  F2FP.F16.F32.PACK_AB R145, R0, R145 ;  /* 0x000000910091723e */ /* 0x000fe200000000ff */
[----:B------:R0:W-:Y:S01]  /*18f10*/  STG.E.128 desc[UR4][R158.64], R132 ;  /* 0x000000849e007986 */ /* 0x0001e2000c101d04 */
[----:B------:R-:W-:-:S02]  /*18f20*/  IADD3.X R153, R193, UR13, RZ, P1, !PT ;  /* 0x0000000dc1997c10 */ /* 0x000fc40008ffe4ff */
[----:B------:R-:W-:Y:S02]  /*18f30*/  F2FP.F16.F32.PACK_AB R151, R198, R151 ;  /* 0x00000097c697723e */ /* 0x000fe400000000ff */
[----:B------:R-:W-:Y:S01]  /*18f40*/  F2FP.F16.F32.PACK_AB R149, R164, R149 ;  /* 0x00000095a495723e */ /* 0x000fe200000000ff */
[----:B------:R0:W-:Y:S01]  /*18f50*/  STG.E.128 desc[UR4][R152.64], R144 ;  /* 0x0000009098007986 */ /* 0x0001e2000c101d04 */
[----:B------:R-:W-:Y:S02]  /*18f60*/  IADD3.X R155, R193, UR15, RZ, P2, !PT ;  /* 0x0000000fc19b7c10 */ /* 0x000fe400097fe4ff */
[----:B------:R-:W-:Y:S02]  /*18f70*/  F2FP.F16.F32.PACK_AB R148, R157, R148 ;  /* 0x000000949d94723e */ /* 0x000fe400000000ff */
[----:B------:R-:W-:Y:S02]  /*18f80*/  ISETP.GE.AND P1, PT, R187, UR17, PT ;  /* 0x00000011bb007c0c */ /* 0x000fe4000bf26270 */
[----:B------:R-:W-:Y:S01]  /*18f90*/  SEL R0, RZ, 0x1, P0 ;  /* 0x00000001ff007807 */ /* 0x000fe20000000000 */
[----:B------:R0:W-:Y:S10]  /*18fa0*/  STG.E.128 desc[UR4][R154.64], R148 ;  /* 0x000000949a007986 */ /* 0x0001f4000c101d04 */
[----:B------:R-:W-:Y:S05]  /*18fb0*/  @!P1 BRA `(.L_x_20136) ;  /* 0xfffffe7c00049947 */ /* 0x000fea000383ffff */
[----:B------:R-:W-:Y:S05]  /*18fc0*/  EXIT ;  /* 0x000000000000794d */ /* 0x000fea0003800000 */
.L_x_20135:
[----:B------:R-:W-:Y:S01]  /*18fd0*/  IMAD.MOV.U32 R210, RZ, RZ, R0 ;  /* 0x000000ffffd27224 */ /* 0x000fe200078e0000 */
[----:B------:R-:W-:Y:S01]  /*18fe0*/  MOV R209, 0x1 ;  /* 0x0000000100d17802 */ /* 0x000fe20000000f00 */
[----:B------:R-:W-:Y:S01]  /*18ff0*/  IMAD.MOV.U32 R212, RZ, RZ, 0x1f ;  /* 0x0000001fffd47424 */ /* 0x000fe200078e00ff */
[----:B0-----:R-:W-:-:S07]  /*19000*/  MOV R207, 0xffffffff ;  /* 0xffffffff00cf7802 */ /* 0x001fce0000000f00 */
[----:B------:R-:W-:Y:S05]  /*19010*/  WARPSYNC.COLLECTIVE R207, `(.L_x_20137) ;  /* 0x00000000cf087348 */ /* 0x000fea0003c00000 */
[----:B------:R0:W1:Y:S02]  /*19020*/  SHFL.BFLY P2, R208, R210, R209, R212 ;  /* 0x0c0000d1d2d07389 */ /* 0x00006400000400d4 */
[----:B01----:R-:W-:Y:S01]  /*19030*/  ENDCOLLECTIVE ;  /* 0x000000000000791b */ /* 0x003fe20003800000 */
.L_x_20137:
[----:B------:R-:W-:Y:S02]  /*19040*/  IMAD.MOV.U32 R209, RZ, RZ, 0x2 ;  /* 0x00000002ffd17424 */ /* 0x000fe400078e00ff */
[----:B------:R-:W-:-:S04]  /*19050*/  IMAD.MOV.U32 R201, RZ, RZ, R208 ;  /* 0x000000ffffc97224 */ /* 0x000fc800078e00d0 */
[----:B------:R-:W-:-:S05]  /*19060*/  FADD.FTZ R201, R0, R201 ;  /* 0x000000c900c97221 */ /* 0x000fca0000010000 */
[----:B------:R-:W-:-:S07]  /*19070*/  MOV R210, R201 ;  /* 0x000000c900d27202 */ /* 0x000fce0000000f00 */
[----:B------:R-:W-:Y:S05]  /*19080*/  WARPSYNC.COLLECTIVE R207, `(.L_x_20138) ;  /* 0x00000000cf087348 */ /* 0x000fea0003c00000 */
[----:B------:R0:W1:Y:S02]  /*19090*/  SHFL.BFLY P2, R208, R210, R209, R212 ;  /* 0x0c0000d1d2d07389 */ /* 0x00006400000400d4 */
[----:B01----:R-:W-:Y:S01]  /*190a0*/  ENDCOLLECTIVE ;  /* 0x000000000000791b */ /* 0x003fe20003800000 */
.L_x_20138:
[----:B------:R-:W-:Y:S01]  /*190b0*/  HFMA2.MMA R209, -RZ, RZ, 0, 2.384185791015625e-07 ;  /* 0x00000004ffd17435 */ /* 0x000fe200000001ff */
[----:B------:R-:W-:-:S05]  /*190c0*/  MOV R198, R208 ;  /* 0x000000d000c67202 */ /* 0x000fca0000000f00 */
[----:B------:R-:W-:-:S04]  /*190d0*/  FADD.FTZ R203, R201, R198 ;  /* 0x000000c6c9cb7221 */ /* 0x000fc80000010000 */
[----:B------:R-:W-:-:S07]  /*190e0*/  IMAD.MOV.U32 R210, RZ, RZ, R203 ;  /* 0x000000ffffd27224 */ /* 0x000fce00078e00cb */
[----:B------:R-:W-:Y:S05]  /*190f0*/  WARPSYNC.COLLECTIVE R207, `(.L_x_20139) ;  /* 0x00000000cf087348 */ /* 0x000fea0003c00000 */
[----:B------:R0:W1:Y:S02]  /*19100*/  SHFL.BFLY P2, R208, R210, R209, R212 ;  /* 0x0c0000d1d2d07389 */ /* 0x00006400000400d4 */
[----:B01----:R-:W-:Y:S01]  /*19110*/  ENDCOLLECTIVE ;  /* 0x000000000000791b */ /* 0x003fe20003800000 */
.L_x_20139:
[----:B------:R-:W-:Y:S02]  /*19120*/  IMAD.MOV.U32 R209, RZ, RZ, 0x8 ;  /* 0x00000008ffd17424 */ /* 0x000fe400078e00ff */
[----:B------:R-:W-:-:S04]  /*19130*/  IMAD.MOV.U32 R198, RZ, RZ, R208 ;  /* 0x000000ffffc67224 */ /* 0x000fc800078e00d0 */
[----:B------:R-:W-:-:S05]  /*19140*/  FADD.FTZ R204, R203, R198 ;  /* 0x000000c6cbcc7221 */ /* 0x000fca0000010000 */
[----:B------:R-:W-:-:S07]  /*19150*/  MOV R210, R204 ;  /* 0x000000cc00d27202 */ /* 0x000fce0000000f00 */
[----:B------:R-:W-:Y:S05]  /*19160*/  WARPSYNC.COLLECTIVE R207, `(.L_x_20140) ;  /* 0x00000000cf087348 */ /* 0x000fea0003c00000 */
[----:B------:R0:W1:Y:S02]  /*19170*/  SHFL.BFLY P2, R208, R210, R209, R212 ;  /* 0x0c0000d1d2d07389 */ /* 0x00006400000400d4 */
[----:B01----:R-:W-:Y:S01]  /*19180*/  ENDCOLLECTIVE ;  /* 0x000000000000791b */ /* 0x003fe20003800000 */
.L_x_20140:
[----:B------:R-:W-:Y:S01]  /*19190*/  HFMA2.MMA R209, -RZ, RZ, 0, 9.5367431640625e-07 ;  /* 0x00000010ffd17435 */ /* 0x000fe200000001ff */
[----:B------:R-:W-:-:S05]  /*191a0*/  MOV R205, R208 ;  /* 0x000000d000cd7202 */ /* 0x000fca0000000f00 */
[----:B------:R-:W-:-:S04]  /*191b0*/  FADD.FTZ R205, R204, R205 ;  /* 0x000000cdcccd7221 */ /* 0x000fc80000010000 */
[----:B------:R-:W-:-:S07]  /*191c0*/  IMAD.MOV.U32 R210, RZ, RZ, R205 ;  /* 0x000000ffffd27224 */ /* 0x000fce00078e00cd */
[----:B------:R-:W-:Y:S05]  /*191d0*/  WARPSYNC.COLLECTIVE R207, `(.L_x_20141) ;  /* 0x00000000cf087348 */ /* 0x000fea0003c00000 */
[----:B------:R0:W1:Y:S02]  /*191e0*/  SHFL.BFLY P2, R208, R210, R209, R212 ;  /* 0x0c0000d1d2d07389 */ /* 0x00006400000400d4 */
[----:B01----:R-:W-:Y:S01]  /*191f0*/  ENDCOLLECTIVE ;  /* 0x000000000000791b */ /* 0x003fe20003800000 */
.L_x_20141:
        /* <DEDUP_REMOVED lines=72> */
.L_x_20142:
[----:B------:R-:W-:Y:S01]  /*19680*/  HFMA2.MMA R209, -RZ, RZ, 0, 1.1920928955078125e-07 ;  /* 0x00000002ffd17435 */ /* 0x000fe200000001ff */
[----:B------:R-:W-:-:S05]  /*19690*/  MOV R201, R208 ;  /* 0x000000d000c97202 */ /* 0x000fca0000000f00 */
[----:B------:R-:W-:-:S04]  /*196a0*/  FADD.FTZ R201, R0, R201 ;  /* 0x000000c900c97221 */ /* 0x000fc80000010000 */
[----:B------:R-:W-:-:S07]  /*196b0*/  IMAD.MOV.U32 R210, RZ, RZ, R201 ;  /* 0x000000ffffd27224 */ /* 0x000fce00078e00c9 */
[----:B------:R-:W-:Y:S05]  /*196c0*/  WARPSYNC.COLLECTIVE R207, `(.L_x_20143) ;  /* 0x00000000cf087348 */ /* 0x000fea0003c00000 */
[----:B------:R0:W1:Y:S02]  /*196d0*/  SHFL.BFLY P2, R208, R210, R209, R212 ;  /* 0x0c0000d1d2d07389 */ /* 0x00006400000400d4 */
[----:B01----:R-:W-:Y:S01]  /*196e0*/  ENDCOLLECTIVE ;  /* 0x000000000000791b */ /* 0x003fe20003800000 */
.L_x_20143:
[----:B------:R-:W-:Y:S02]  /*196f0*/  IMAD.MOV.U32 R209, RZ, RZ, 0x4 ;  /* 0x00000004ffd17424 */ /* 0x000fe400078e00ff */
[----:B------:R-:W-:-:S04]  /*19700*/  IMAD.MOV.U32 R204, RZ, RZ, R208 ;  /* 0x000000ffffcc7224 */ /* 0x000fc800078e00d0 */
[----:B------:R-:W-:-:S05]  /*19710*/  FADD.FTZ R204, R201, R204 ;  /* 0x000000ccc9cc7221 */ /* 0x000fca0000010000 */
[----:B------:R-:W-:-:S07]  /*19720*/  MOV R210, R204 ;  /* 0x000000cc00d27202 */ /* 0x000fce0000000f00 */
[----:B------:R-:W-:Y:S05]  /*19730*/  WARPSYNC.COLLECTIVE R207, `(.L_x_20144) ;  /* 0x00000000cf087348 */ /* 0x000fea0003c00000 */
[----:B------:R0:W1:Y:S02]  /*19740*/  SHFL.BFLY P2, R208, R210, R209, R212 ;  /* 0x0c0000d1d2d07389 */ /* 0x00006400000400d4 */
[----:B01----:R-:W-:Y:S01]  /*19750*/  ENDCOLLECTIVE ;  /* 0x000000000000791b */ /* 0x003fe20003800000 */
.L_x_20144:
[----:B------:R-:W-:Y:S01]  /*19760*/  HFMA2.MMA R209, -RZ, RZ, 0, 4.76837158203125e-07 ;  /* 0x00000008ffd17435 */ /* 0x000fe200000001ff */
[----:B------:R-:W-:-:S05]  /*19770*/  MOV R203, R208 ;  /* 0x000000d000cb7202 */ /* 0x000fca0000000f00 */
[----:B------:R-:W-:-:S04]  /*19780*/  FADD.FTZ R203, R204, R203 ;  /* 0x000000cbcccb7221 */ /* 0x000fc80000010000 */
[----:B------:R-:W-:-:S07]  /*19790*/  IMAD.MOV.U32 R210, RZ, RZ, R203 ;  /* 0x000000ffffd27224 */ /* 0x000fce00078e00cb */
[----:B------:R-:W-:Y:S05]  /*197a0*/  WARPSYNC.COLLECTIVE R207, `(.L_x_20145) ;  /* 0x00000000cf087348 */ /* 0x000fea0003c00000 */
[----:B------:R0:W1:Y:S02]  /*197b0*/  SHFL.BFLY P2, R208, R210, R209, R212 ;  /* 0x0c0000d1d2d07389 */ /* 0x00006400000400d4 */
[----:B01----:R-:W-:Y:S01]  /*197c0*/  ENDCOLLECTIVE ;  /* 0x000000000000791b */ /* 0x003fe20003800000 */
.L_x_20145:
[----:B------:R-:W-:Y:S02]  /*197d0*/  IMAD.MOV.U32 R209, RZ, RZ, 0x10 ;  /* 0x00000010ffd17424 */ /* 0x000fe400078e00ff */
[----:B------:R-:W-:-:S04]  /*197e0*/  IMAD.MOV.U32 R206, RZ, RZ, R208 ;  /* 0x000000ffffce7224 */ /* 0x000fc800078e00d0 */
[----:B------:R-:W-:-:S05]  /*197f0*/  FADD.FTZ R206, R203, R206 ;  /* 0x000000cecbce7221 */ /* 0x000fca0000010000 */
[----:B------:R-:W-:-:S07]  /*19800*/  MOV R210, R206 ;  /* 0x000000ce00d27202 */ /* 0x000fce0000000f00 */
[----:B------:R-:W-:Y:S05]  /*19810*/  WARPSYNC.COLLECTIVE R207, `(.L_x_20146) ;  /* 0x00000000cf087348 */ /* 0x000fea0003c00000 */
[----:B------:R0:W1:Y:S02]  /*19820*/  SHFL.BFLY P2, R208, R210, R209, R212 ;  /* 0x0c0000d1d2d07389 */ /* 0x00006400000400d4 */
[----:B01----:R-:W-:Y:S01]  /*19830*/  ENDCOLLECTIVE ;  /* 0x000000000000791b */ /* 0x003fe20003800000 */
.L_x_20146:
[----:B------:R-:W-:Y:S01]  /*19840*/  MOV R205, R208 ;  /* 0x000000d000cd7202 */ /* 0x000fe20000000f00 */
[----:B------:R-:W-:Y:S06]  /*19850*/  BRA `(.L_x_20147) ;  /* 0xffffffe400c07947 */ /* 0x000fec000383ffff */
.L_x_20148:
        /* <DEDUP_REMOVED lines=10> */
.L_x_27081:


//--------------------- .text._ZN10layer_norm31ln_parallel_residual_fwd_kernelINS_13Kernel_traitsIf6__halffS2_fjLj4096ELj1ELj1ELj4ELj16ENS_18Kernel_traits_baseILj4096EfS2_fS2_fjLj128EEEEELb1ELb1ELb0EEEvNS_9FwdParamsE --------------------------
	.section	.text._ZN10layer_norm31ln_parallel_residual_fwd_kernelINS_13Kernel_traitsIf6__halffS2_fjLj4096ELj1ELj1ELj4ELj16ENS_18Kernel_traits_baseILj4096EfS2_fS2_fjLj128EEEEELb1ELb1ELb0EEEvNS_9FwdParamsE,"ax",@progbits
	.align	128
        .global         _ZN10layer_norm31ln_parallel_residual_fwd_kernelINS_13Kernel_traitsIf6__halffS2_fjLj4096ELj1ELj1ELj4ELj16ENS_18Kernel_traits_baseILj4096EfS2_fS2_fjLj128EEEEELb1ELb1ELb0EEEvNS_9FwdParamsE
        .type           _ZN10layer_norm31ln_parallel_residual_fwd_kernelINS_13Kernel_traitsIf6__halffS2_fjLj4096ELj1ELj1ELj4ELj16ENS_18Kernel_traits_baseILj4096EfS2_fS2_fjLj128EEEEELb1ELb1ELb0EEEvNS_9FwdParamsE,@function
        .size           _ZN10layer_norm31ln_parallel_residual_fwd_kernelINS_13Kernel_traitsIf6__halffS2_fjLj4096ELj1ELj1ELj4ELj16ENS_18Kernel_traits_baseILj4096EfS2_fS2_fjLj128EEEEELb1ELb1ELb0EEEvNS_9FwdParamsE,(.L_x_27082 - _ZN10layer_norm31ln_parallel_residual_fwd_kernelINS_13Kernel_traitsIf6__halffS2_fjLj4096ELj1ELj1ELj4ELj16ENS_18Kernel_traits_baseILj4096EfS2_fS2_fjLj128EEEEELb1ELb1ELb0EEEvNS_9FwdParamsE)
        .other          _ZN10layer_norm31ln_parallel_residual_fwd_kernelINS_13Kernel_traitsIf6__halffS2_fjLj4096ELj1ELj1ELj4ELj16ENS_18Kernel_traits_baseILj4096EfS2_fS2_fjLj128EEEEELb1ELb1ELb0EEEvNS_9FwdParamsE,@"STO_CUDA_ENTRY STV_DEFAULT"
_ZN10layer_norm31ln_parallel_residual_fwd_kernelINS_13Kernel_traitsIf6__halffS2_fjLj4096ELj1ELj1ELj4ELj16ENS_18Kernel_traits_baseILj4096EfS2_fS2_fjLj128EEEEELb1ELb1ELb0EEEvNS_9FwdParamsE:
.text._ZN10layer_norm31ln_parallel_residual_fwd_kernelINS_13Kernel_traitsIf6__halffS2_fjLj4096ELj1ELj1ELj4ELj16ENS_18Kernel_traits_baseILj4096EfS2_fS2_fjLj128EEEEELb1ELb1ELb0EEEvNS_9FwdParamsE:
        /* <DEDUP_REMOVED lines=67> */
[----:B-1----:R-:W-:Y:S02]  /*0430*/  SHF.R.S32.HI R3, RZ, 0x1f, R18 ;  /* 0x0000001fff037819 */ /* 0x002fe40000011412 */
[----:B------:R-:W-:-:S02]  /*0440*/  MOV R5, R2 ;  /* 0x0000000200057202 */ /* 0x000fc40000000f00 */
[----:B------:R-:W-:Y:S02]  /*0450*/  LOP3.LUT R80, R17, UR30, R10, 0x96, !PT ;  /* 0x0000001e11507c12 */ /* 0x000fe4000f8e960a */
        /* <DEDUP_REMOVED lines=45> */
.L_x_20150:
[----:B------:R-:W-:Y:S05]  /*0730*/  BSYNC B0 ;  /* 0x0000000000007941 */ /* 0x000fea0003800000 */
.L_x_20149:
        /* <DEDUP_REMOVED lines=18> */
.L_x_20152:
[----:B------:R-:W-:Y:S05]  /*0860*/  BSYNC B0 ;  /* 0x0000000000007941 */ /* 0x000fea0003800000 */
.L_x_20151:
        /* <DEDUP_REMOVED lines=18> */
.L_x_20154:
[----:B------:R-:W-:Y:S05]  /*0990*/  BSYNC B0 ;  /* 0x0000000000007941 */ /* 0x000fea0003800000 */
.L_x_20153:
        /* <DEDUP_REMOVED lines=17> */
.L_x_20156:
[----:B------:R-:W-:Y:S05]  /*0ab0*/  BSYNC B0 ;  /* 0x0000000000007941 */ /* 0x000fea0003800000 */
.L_x_20155:
[----:B------:R-:W-:Y:S01]  /*0ac0*/  ULDC UR8, c[0x0][0x214] ;  /* 0x0000850000087ab9 */ /* 0x000fe20000000800 */
[----:B------:R-:W-:Y:S02]  /*0ad0*/  LOP3.LUT R81, R7, UR35, R80, 0x96, !PT ;  /* 0x0000002307517c12 */ /* 0x000fe4000f8e9650 */
[----:B------:R-:W-:-:S13]  /*0ae0*/  ISETP.GE.AND P0, PT, R4, UR8, PT ;  /* 0x0000000804007c0c */ /* 0x000fda000bf06270 */
[----:B------:R-:W-:Y:S05]  /*0af0*/  @P0 EXIT ;  /* 0x000000000000094d */ /* 0x000fea0003800000 */
[----:B------:R-:W-:Y:S01]  /*0b00*/  SHF.R.S32.HI R15, RZ, 0x3, R15 ;  /* 0x00000003ff0f7819 */ /* 0x000fe2000001140f */
[----:B0123--:R-:W-:Y:S01]  /*0b10*/  IMAD R9, R82, -0x2daee0ad, RZ ;  /* 0xd2511f5352097824 */ /* 0x00ffe200078e02ff */
[----:B------:R-:W-:Y:S01]  /*0b20*/  LOP3.LUT R8, R0, 0x60, RZ, 0xc0, !PT ;  /* 0x0000006000087812 */ /* 0x000fe200078ec0ff */
[----:B------:R-:W-:Y:S01]  /*0b30*/  IMAD R11, R83, -0x326172a9, RZ ;  /* 0xcd9e8d57530b7824 */ /* 0x000fe200078e02ff */
[----:B------:R-:W-:Y:S01]  /*0b40*/  LOP3.LUT R5, R15, 0x7f, RZ, 0xc0, !PT ;  /* 0x0000007f0f057812 */ /* 0x000fe200078ec0ff */
[----:B------:R-:W-:Y:S01]  /*0b50*/  IMAD.HI.U32 R82, R81, -0x326172a9, RZ ;  /* 0xcd9e8d5751527827 */ /* 0x000fe200078e00ff */
[----:B------:R-:W-:Y:S01]  /*0b60*/  SHF.R.U32.HI R15, RZ, 0x2, R15 ;  /* 0x00000002ff0f7819 */ /* 0x000fe2000001160f */
[----:B------:R-:W-:Y:S01]  /*0b70*/  ULDC.U8 UR10, c[0x0][0x2a0] ;  /* 0x0000a800000a7ab9 */ /* 0x000fe20000000000 */
[----:B------:R-:W-:Y:S01]  /*0b80*/  VIADDMNMX R8, R5, -R8, RZ, !PT ;  /* 0x8000000805087246 */ /* 0x000fe200078001ff */
[----:B------:R-:W-:Y:S01]  /*0b90*/  IMAD.HI.U32 R80, R84, -0x2daee0ad, RZ ;  /* 0xd2511f5354507827 */ /* 0x000fe200078e00ff */
[----:B------:R-:W-:Y:S01]  /*0ba0*/  LOP3.LUT R15, R15, 0x3fffffe0, RZ, 0xc0, !PT ;  /* 0x3fffffe00f0f7812 */ /* 0x000fe200078ec0ff */
[----:B------:R-:W-:Y:S01]  /*0bb0*/  ULDC UR38, c[0x0][0x218] ;  /* 0x0000860000267ab9 */ /* 0x000fe20000000800 */
[----:B------:R-:W-:Y:S01]  /*0bc0*/  VIMNMX R8, R8, 0x20, PT ;  /* 0x0000002008087848 */ /* 0x000fe20003fe0100 */
[----:B------:R-:W-:Y:S01]  /*0bd0*/  IMAD.MOV.U32 R124, RZ, RZ, 0x1 ;  /* 0x00000001ff7c7424 */ /* 0x000fe200078e00ff */
[----:B------:R-:W-:Y:S01]  /*0be0*/  SHF.L.U32 R7, R0, 0x5, RZ ;  /* 0x0000000500077819 */ /* 0x000fe200000006ff */
[----:B------:R-:W-:Y:S01]  /*0bf0*/  ULDC UR11, c[0x0][0x290] ;  /* 0x0000a400000b7ab9 */ /* 0x000fe20000000800 */
[----:B------:R-:W-:Y:S01]  /*0c00*/  LOP3.LUT R11, R82, UR36, R11, 0x96, !PT ;  /* 0x00000024520b7c12 */ /* 0x000fe2000f8e960b */
[----:B------:R-:W-:Y:S01]  /*0c10*/  IMAD.IADD R8, R8, 0x1, R15 ;  /* 0x0000000108087824 */ /* 0x000fe200078e020f */
[----:B------:R-:W-:Y:S01]  /*0c20*/  LOP3.LUT R10, R7, 0x3e0, RZ, 0xc0, !PT ;  /* 0x000003e0070a7812 */ /* 0x000fe200078ec0ff */
[----:B------:R-:W-:Y:S01]  /*0c30*/  ULDC.64 UR8, c[0x0][0x230] ;  /* 0x00008c0000087ab9 */ /* 0x000fe20000000a00 */
[----:B------:R-:W-:Y:S01]  /*0c40*/  LOP3.LUT R7, R6, 0x3, RZ, 0xc0, !PT ;  /* 0x0000000306077812 */ /* 0x000fe200078ec0ff */
[----:B------:R-:W-:Y:S01]  /*0c50*/  IMAD.SHL.U32 R8, R8, 0x8, RZ ;  /* 0x0000000808087824 */ /* 0x000fe200078e00ff */
[----:B------:R-:W-:Y:S01]  /*0c60*/  VIADDMNMX R10, R5, -R10, RZ, !PT ;  /* 0x8000000a050a7246 */ /* 0x000fe200078001ff */
[----:B------:R-:W-:Y:S01]  /*0c70*/  IMAD.MOV.U32 R6, RZ, RZ, RZ ;  /* 0x000000ffff067224 */ /* 0x000fe200078e00ff */
[----:B------:R-:W-:Y:S01]  /*0c80*/  LOP3.LUT R9, R80, UR37, R9, 0x96, !PT ;  /* 0x0000002550097c12 */ /* 0x000fe2000f8e9609 */
[----:B------:R-:W-:Y:S01]  /*0c90*/  UISETP.NE.AND UP0, UPT, UR10, URZ, UPT ;  /* 0x0000003f0a00728c */ /* 0x000fe2000bf05270 */
[----:B------:R-:W-:Y:S01]  /*0ca0*/  I2FP.F32.U32 R5, R8 ;  /* 0x0000000800057245 */ /* 0x000fe20000201000 */
[----:B------:R-:W-:Y:S01]  /*0cb0*/  IMAD R8, R84, -0x2daee0ad, RZ ;  /* 0xd2511f5354087824 */ /* 0x000fe200078e02ff */
[----:B------:R-:W-:Y:S01]  /*0cc0*/  VIMNMX R10, R10, 0x20, PT ;  /* 0x000000200a0a7848 */ /* 0x000fe20003fe0100 */
[----:B------:R-:W-:Y:S01]  /*0cd0*/  ULDC.64 UR12, c[0x0][0x238] ;  /* 0x00008e00000c7ab9 */ /* 0x000fe20000000a00 */
[----:B------:R-:W-:Y:S01]  /*0ce0*/  ULDC.64 UR14, c[0x0][0x240] ;  /* 0x00009000000e7ab9 */ /* 0x000fe20000000a00 */
[----:B------:R-:W-:Y:S01]  /*0cf0*/  ULDC.64 UR16, c[0x0][0x248] ;  /* 0x0000920000107ab9 */ /* 0x000fe20000000a00 */
[----:B------:R-:W0:Y:S01]  /*0d00*/  MUFU.RCP R5, R5 ;  /* 0x0000000500057308 */ /* 0x000e220000001000 */
[----:B------:R-:W-:Y:S01]  /*0d10*/  IADD3 R15, R15, R10, RZ ;  /* 0x0000000a0f0f7210 */ /* 0x000fe20007ffe0ff */
[----:B------:R-:W-:Y:S01]  /*0d20*/  IMAD R10, R81, -0x326172a9, RZ ;  /* 0xcd9e8d57510a7824 */ /* 0x000fe200078e02ff */
[----:B------:R-:W-:-:S02]  /*0d30*/  ULDC.64 UR18, c[0x0][0x210] ;  /* 0x0000840000127ab9 */ /* 0x000fc40000000a00 */
[----:B------:R-:W-:-:S07]  /*0d40*/  SHF.L.U32 R15, R15, 0x3, RZ ;  /* 0x000000030f0f7819 */ /* 0x000fce00000006ff */
.L_x_20689:
[----:B------:R-:W-:Y:S01]  /*0d50*/  IMAD R125, R4, UR38, RZ ;  /* 0x00000026047d7c24 */ /* 0x000fe2000f8e02ff */
        /* <DEDUP_REMOVED lines=34> */
.L_x_20160:
[----:B------:R-:W-:-:S07]  /*0f80*/  MOV R94, R10 ;  /* 0x0000000a005e7202 */ /* 0x000fce0000000f00 */
.L_x_20161:
[----:B------:R-:W-:Y:S05]  /*0f90*/  BSYNC B1 ;  /* 0x0000000000017941 */ /* 0x000fea0003800000 */
.L_x_20159:
        /* <DEDUP_REMOVED lines=16> */
.L_x_20165:
[----:B------:R-:W-:Y:S05]  /*10a0*/  BSYNC B2 ;  /* 0x0000000000027941 */ /* 0x000fea0003800000 */
.L_x_20164:
        /* <DEDUP_REMOVED lines=41> */
[----:B------:R-:W-:Y:S01]  /*1340*/  IMAD.MOV.U32 R8, RZ, RZ, R138 ;  /* 0x000000ffff087224 */ /* 0x000fe200078e008a */
[----:B------:R-:W-:-:S11]  /*1350*/  HFMA2.MMA R138, -RZ, RZ, 0, 0 ;  /* 0x00000000ff8a7435 */ /* 0x000fd600000001ff */
.L_x_20163:
[----:B------:R-:W-:Y:S05]  /*1360*/  BSYNC B1 ;  /* 0x0000000000017941 */ /* 0x000fea0003800000 */
.L_x_20162:
        /* <DEDUP_REMOVED lines=19> */
.L_x_20166:
        /* <DEDUP_REMOVED lines=12> */
.L_x_20169:
[----:B------:R-:W-:-:S07]  /*1560*/  IMAD.MOV.U32 R7, RZ, RZ, R10 ;  /* 0x000000ffff077224 */ /* 0x000fce00078e000a */
.L_x_20170:
[----:B------:R-:W-:Y:S05]  /*1570*/  BSYNC B1 ;  /* 0x0000000000017941 */ /* 0x000fea0003800000 */
.L_x_20168:
        /* <DEDUP_REMOVED lines=16> */
.L_x_20174:
[----:B------:R-:W-:Y:S05]  /*1680*/  BSYNC B2 ;  /* 0x0000000000027941 */ /* 0x000fea0003800000 */
.L_x_20173:
        /* <DEDUP_REMOVED lines=44> */
.L_x_20172:
[----:B------:R-:W-:Y:S05]  /*1950*/  BSYNC B1 ;  /* 0x0000000000017941 */ /* 0x000fea0003800000 */
.L_x_20171:
        /* <DEDUP_REMOVED lines=9> */
.L_x_20167:
        /* <DEDUP_REMOVED lines=12> */
.L_x_20176:
[----:B------:R-:W-:-:S07]  /*1ab0*/  IMAD.MOV.U32 R7, RZ, RZ, R10 ;  /* 0x000000ffff077224 */ /* 0x000fce00078e000a */
.L_x_20177:
[----:B------:R-:W-:Y:S05]  /*1ac0*/  BSYNC B1 ;  /* 0x0000000000017941 */ /* 0x000fea0003800000 */
.L_x_20175:
        /* <DEDUP_REMOVED lines=16> */
.L_x_20181:
[----:B------:R-:W-:Y:S05]  /*1bd0*/  BSYNC B2 ;  /* 0x0000000000027941 */ /* 0x000fea0003800000 */
.L_x_20180:
        /* <DEDUP_REMOVED lines=42> */
[----:B------:R-:W-:Y:S01]  /*1e80*/  IMAD.MOV.U32 R8, RZ, RZ, R94 ;  /* 0x000000ffff087224 */ /* 0x000fe200078e005e */
[----:B------:R-:W-:-:S11]  /*1e90*/  HFMA2.MMA R94, -RZ, RZ, 0, 0 ;  /* 0x00000000ff5e7435 */ /* 0x000fd600000001ff */
.L_x_20179:
[----:B------:R-:W-:Y:S05]  /*1ea0*/  BSYNC B1 ;  /* 0x0000000000017941 */ /* 0x000fea0003800000 */
.L_x_20178:
        /* <DEDUP_REMOVED lines=14> */
.L_x_20182:
        /* <DEDUP_REMOVED lines=12> */
.L_x_20185:
[----:B------:R-:W-:-:S07]  /*2050*/  IMAD.MOV.U32 R7, RZ, RZ, R10 ;  /* 0x000000ffff077224 */ /* 0x000fce00078e000a */
.L_x_20186:
[----:B------:R-:W-:Y:S05]  /*2060*/  BSYNC B1 ;  /* 0x0000000000017941 */ /* 0x000fea0003800000 */
.L_x_20184:
        /* <DEDUP_REMOVED lines=16> */
.L_x_20190:
[----:B------:R-:W-:Y:S05]  /*2170*/  BSYNC B2 ;  /* 0x0000000000027941 */ /* 0x000fea0003800000 */
.L_x_20189:
        /* <DEDUP_REMOVED lines=44> */
.L_x_20188:
[----:B------:R-:W-:Y:S05]  /*2440*/  BSYNC B1 ;  /* 0x0000000000017941 */ /* 0x000fea0003800000 */
.L_x_20187:
        /* <DEDUP_REMOVED lines=9> */
.L_x_20183:
        /* <DEDUP_REMOVED lines=12> */
.L_x_20192:
[----:B------:R-:W-:-:S07]  /*25a0*/  IMAD.MOV.U32 R7, RZ, RZ, R10 ;  /* 0x000000ffff077224 */ /* 0x000fce00078e000a */
.L_x_20193:
[----:B------:R-:W-:Y:S05]  /*25b0*/  BSYNC B1 ;  /* 0x0000000000017941 */ /* 0x000fea0003800000 */
.L_x_20191:
        /* <DEDUP_REMOVED lines=16> */
.L_x_20197:
[----:B------:R-:W-:Y:S05]  /*26c0*/  BSYNC B2 ;  /* 0x0000000000027941 */ /* 0x000fea0003800000 */
.L_x_20196:
        /* <DEDUP_REMOVED lines=43> */
[----:B------:R-:W-:-:S07]  /*2980*/  IMAD.MOV.U32 R8, RZ, RZ, R94 ;  /* 0x000000ffff087224 */ /* 0x000fce00078e005e */
.L_x_20195:
[----:B------:R-:W-:Y:S05]  /*2990*/  BSYNC B1 ;  /* 0x0000000000017941 */ /* 0x000fea0003800000 */
.L_x_20194:
        /* <DEDUP_REMOVED lines=14> */
.L_x_20198:
        /* <DEDUP_REMOVED lines=12> */
.L_x_20201:
[----:B------:R-:W-:-:S07]  /*2b40*/  MOV R7, R10 ;  /* 0x0000000a00077202 */ /* 0x000fce0000000f00 */
.L_x_20202:
[----:B------:R-:W-:Y:S05]  /*2b50*/  BSYNC B1 ;  /* 0x0000000000017941 */ /* 0x000fea0003800000 */
.L_x_20200:
        /* <DEDUP_REMOVED lines=16> */
.L_x_20206:
[----:B------:R-:W-:Y:S05]  /*2c60*/  BSYNC B2 ;  /* 0x0000000000027941 */ /* 0x000fea0003800000 */
.L_x_20205:
        /* <DEDUP_REMOVED lines=44> */
.L_x_20204:
[----:B------:R-:W-:Y:S05]  /*2f30*/  BSYNC B1 ;  /* 0x0000000000017941 */ /* 0x000fea0003800000 */
.L_x_20203:
        /* <DEDUP_REMOVED lines=9> */
.L_x_20199:
        /* <DEDUP_REMOVED lines=12> */
.L_x_20208:
[----:B------:R-:W-:-:S07]  /*3090*/  MOV R7, R10 ;  /* 0x0000000a00077202 */ /* 0x000fce0000000f00 */
.L_x_20209:
[----:B------:R-:W-:Y:S05]  /*30a0*/  BSYNC B1 ;  /* 0x0000000000017941 */ /* 0x000fea0003800000 */
.L_x_20207:
        /* <DEDUP_REMOVED lines=16> */
.L_x_20213:
[----:B------:R-:W-:Y:S05]  /*31b0*/  BSYNC B2 ;  /* 0x0000000000027941 */ /* 0x000fea0003800000 */
.L_x_20212:
        /* <DEDUP_REMOVED lines=42> */
.L_x_20211:
[----:B------:R-:W-:Y:S05]  /*3460*/  BSYNC B1 ;  /* 0x0000000000017941 */ /* 0x000fea0003800000 */
.L_x_20210:
        /* <DEDUP_REMOVED lines=14> */
.L_x_20214:
        /* <DEDUP_REMOVED lines=12> */
.L_x_20217:
[----:B------:R-:W-:-:S07]  /*3610*/  MOV R7, R10 ;  /* 0x0000000a00077202 */ /* 0x000fce0000000f00 */
.L_x_20218:
[----:B------:R-:W-:Y:S05]  /*3620*/  BSYNC B1 ;  /* 0x0000000000017941 */ /* 0x000fea0003800000 */
.L_x_20216:
        /* <DEDUP_REMOVED lines=16> */
.L_x_20222:
[----:B------:R-:W-:Y:S05]  /*3730*/  BSYNC B2 ;  /* 0x0000000000027941 */ /* 0x000fea0003800000 */
.L_x_20221:
        /* <DEDUP_REMOVED lines=44> */
.L_x_20220:
[----:B------:R-:W-:Y:S05]  /*3a00*/  BSYNC B1 ;  /* 0x0000000000017941 */ /* 0x000fea0003800000 */
.L_x_20219:
        /* <DEDUP_REMOVED lines=9> */
.L_x_20215:
        /* <DEDUP_REMOVED lines=12> */
.L_x_20224:
[----:B------:R-:W-:-:S07]  /*3b60*/  MOV R7, R10 ;  /* 0x0000000a00077202 */ /* 0x000fce0000000f00 */
.L_x_20225:
[----:B------:R-:W-:Y:S05]  /*3b70*/  BSYNC B1 ;  /* 0x0000000000017941 */ /* 0x000fea0003800000 */
.L_x_20223:
        /* <DEDUP_REMOVED lines=16> */
.L_x_20229:
[----:B------:R-:W-:Y:S05]  /*3c80*/  BSYNC B2 ;  /* 0x0000000000027941 */ /* 0x000fea0003800000 */
.L_x_20228:
        /* <DEDUP_REMOVED lines=44> */
.L_x_20227:
[----:B------:R-:W-:Y:S05]  /*3f50*/  BSYNC B1 ;  /* 0x0000000000017941 */ /* 0x000fea0003800000 */
.L_x_20226:
        /* <DEDUP_REMOVED lines=14> */
.L_x_20230:
        /* <DEDUP_REMOVED lines=12> */
.L_x_20233:
[----:B------:R-:W-:-:S07]  /*4100*/  IMAD.MOV.U32 R7, RZ, RZ, R10 ;  /* 0x000000ffff077224 */ /* 0x000fce00078e000a */
.L_x_20234:
[----:B------:R-:W-:Y:S05]  /*4110*/  BSYNC B1 ;  /* 0x0000000000017941 */ /* 0x000fea0003800000 */
.L_x_20232:
        /* <DEDUP_REMOVED lines=16> */
.L_x_20238:
[----:B------:R-:W-:Y:S05]  /*4220*/  BSYNC B2 ;  /* 0x0000000000027941 */ /* 0x000fea0003800000 */
.L_x_20237:
        /* <DEDUP_REMOVED lines=44> */
.L_x_20236:
[----:B------:R-:W-:Y:S05]  /*44f0*/  BSYNC B1 ;  /* 0x0000000000017941 */ /* 0x000fea0003800000 */
.L_x_20235:
        /* <DEDUP_REMOVED lines=9> */
.L_x_20231:
        /* <DEDUP_REMOVED lines=12> */
.L_x_20240:
[----:B------:R-:W-:-:S07]  /*4650*/  IMAD.MOV.U32 R7, RZ, RZ, R10 ;  /* 0x000000ffff077224 */ /* 0x000fce00078e000a */
.L_x_20241:
[----:B------:R-:W-:Y:S05]  /*4660*/  BSYNC B1 ;  /* 0x0000000000017941 */ /* 0x000fea0003800000 */
.L_x_20239:
        /* <DEDUP_REMOVED lines=16> */
.L_x_20245:
[----:B------:R-:W-:Y:S05]  /*4770*/  BSYNC B2 ;  /* 0x0000000000027941 */ /* 0x000fea0003800000 */
.L_x_20244:
        /* <DEDUP_REMOVED lines=42> */
.L_x_20243:
[----:B------:R-:W-:Y:S05]  /*4a20*/  BSYNC B1 ;  /* 0x0000000000017941 */ /* 0x000fea0003800000 */
.L_x_20242:
        /* <DEDUP_REMOVED lines=12> */
.L_x_20246:
        /* <DEDUP_REMOVED lines=12> */
.L_x_20249:
[----:B------:R-:W-:-:S07]  /*4bb0*/  IMAD.MOV.U32 R7, RZ, RZ, R10 ;  /* 0x000000ffff077224 */ /* 0x000fce00078e000a */
.L_x_20250:
[----:B------:R-:W-:Y:S05]  /*4bc0*/  BSYNC B1 ;  /* 0x0000000000017941 */ /* 0x000fea0003800000 */
.L_x_20248:
        /* <DEDUP_REMOVED lines=16> */
.L_x_20254:
[----:B------:R-:W-:Y:S05]  /*4cd0*/  BSYNC B2 ;  /* 0x0000000000027941 */ /* 0x000fea0003800000 */
.L_x_20253:
        /* <DEDUP_REMOVED lines=44> */
.L_x_20252:
[----:B------:R-:W-:Y:S05]  /*4fa0*/  BSYNC B1 ;  /* 0x0000000000017941 */ /* 0x000fea0003800000 */
.L_x_20251:
        /* <DEDUP_REMOVED lines=9> */
.L_x_20247:
        /* <DEDUP_REMOVED lines=12> */
.L_x_20256:
[----:B------:R-:W-:-:S07]  /*5100*/  IMAD.MOV.U32 R7, RZ, RZ, R10 ;  /* 0x000000ffff077224 */ /* 0x000fce00078e000a */
.L_x_20257:
[----:B------:R-:W-:Y:S05]  /*5110*/  BSYNC B1 ;  /* 0x0000000000017941 */ /* 0x000fea0003800000 */
.L_x_20255:
        /* <DEDUP_REMOVED lines=16> */
.L_x_20261:
[----:B------:R-:W-:Y:S05]  /*5220*/  BSYNC B2 ;  /* 0x0000000000027941 */ /* 0x000fea0003800000 */
.L_x_20260:
        /* <DEDUP_REMOVED lines=42> */
.L_x_20259:
[----:B------:R-:W-:Y:S05]  /*54d0*/  BSYNC B1 ;  /* 0x0000000000017941 */ /* 0x000fea0003800000 */
.L_x_20258:
        /* <DEDUP_REMOVED lines=12> */
.L_x_20262:
        /* <DEDUP_REMOVED lines=12> */
.L_x_20265:
[----:B------:R-:W-:-:S07]  /*5660*/  IMAD.MOV.U32 R7, RZ, RZ, R10 ;  /* 0x000000ffff077224 */ /* 0x000fce00078e000a */
.L_x_20266:
[----:B------:R-:W-:Y:S05]  /*5670*/  BSYNC B1 ;  /* 0x0000000000017941 */ /* 0x000fea0003800000 */
.L_x_20264:
        /* <DEDUP_REMOVED lines=16> */
.L_x_20270:
[----:B------:R-:W-:Y:S05]  /*5780*/  BSYNC B2 ;  /* 0x0000000000027941 */ /* 0x000fea0003800000 */
.L_x_20269:
        /* <DEDUP_REMOVED lines=42> */
.L_x_20268:
[----:B------:R-:W-:Y:S05]  /*5a30*/  BSYNC B1 ;  /* 0x0000000000017941 */ /* 0x000fea0003800000 */
.L_x_20267:
        /* <DEDUP_REMOVED lines=9> */
.L_x_20263:
        /* <DEDUP_REMOVED lines=12> */
.L_x_20272:
[----:B------:R-:W-:-:S07]  /*5b90*/  MOV R7, R10 ;  /* 0x0000000a00077202 */ /* 0x000fce0000000f00 */
.L_x_20273:
[----:B------:R-:W-:Y:S05]  /*5ba0*/  BSYNC B1 ;  /* 0x0000000000017941 */ /* 0x000fea0003800000 */
.L_x_20271:
        /* <DEDUP_REMOVED lines=16> */
.L_x_20277:
[----:B------:R-:W-:Y:S05]  /*5cb0*/  BSYNC B2 ;  /* 0x0000000000027941 */ /* 0x000fea0003800000 */
.L_x_20276:
        /* <DEDUP_REMOVED lines=42> */
.L_x_20275:
[----:B------:R-:W-:Y:S05]  /*5f60*/  BSYNC B1 ;  /* 0x0000000000017941 */ /* 0x000fea0003800000 */
.L_x_20274:
        /* <DEDUP_REMOVED lines=12> */
.L_x_20278:
        /* <DEDUP_REMOVED lines=12> */
.L_x_20281:
[----:B------:R-:W-:-:S07]  /*60f0*/  MOV R136, R10 ;  /* 0x0000000a00887202 */ /* 0x000fce0000000f00 */
.L_x_20282:
[----:B------:R-:W-:Y:S05]  /*6100*/  BSYNC B1 ;  /* 0x0000000000017941 */ /* 0x000fea0003800000 */
.L_x_20280:
        /* <DEDUP_REMOVED lines=16> */
.L_x_20286:
[----:B------:R-:W-:Y:S05]  /*6210*/  BSYNC B2 ;  /* 0x0000000000027941 */ /* 0x000fea0003800000 */
.L_x_20285:
        /* <DEDUP_REMOVED lines=42> */
[----:B------:R-:W-:-:S07]  /*64c0*/  IMAD.MOV.U32 R8, RZ, RZ, R138 ;  /* 0x000000ffff087224 */ /* 0x000fce00078e008a */
.L_x_20284:
[----:B------:R-:W-:Y:S05]  /*64d0*/  BSYNC B1 ;  /* 0x0000000000017941 */ /* 0x000fea0003800000 */
.L_x_20283:
        /* <DEDUP_REMOVED lines=9> */
.L_x_20279:
        /* <DEDUP_REMOVED lines=18> */
[C---:B------:R-:W-:Y:S01]  /*6690*/  LEA.HI.X R143, R137.reuse, UR13, RZ, 0x5, P1 ;  /* 0x0000000d898f7c11 */ /* 0x040fe200088f2cff */
[C---:B------:R-:W-:Y:S01]  /*66a0*/  IMAD.SHL.U32 R125, R137.reuse, 0x8, RZ ;  /* 0x00000008897d7824 */ /* 0x040fe200078e00ff */
[----:B------:R-:W-:Y:S02]  /*66b0*/  LOP3.LUT R140, R138, R140, R126, 0xfe, !PT ;  /* 0x0000008c8a8c7212 */ /* 0x000fe400078efe7e */
[----:B------:R-:W-:Y:S01]  /*66c0*/  SHF.L.U64.HI R144, R137, 0x3, RZ ;  /* 0x0000000389907819 */ /* 0x000fe200000102ff */
[----:B------:R1:W-:Y:S01]  /*66d0*/  STG.E.128 desc[UR4][R142.64], R92 ;  /* 0x0000005c8e007986 */ /* 0x0003e2000c101d04 */
[----:B------:R-:W-:-:S02]  /*66e0*/  IADD3 R126, P1, R125, UR14, RZ ;  /* 0x0000000e7d7e7c10 */ /* 0x000fc4000ff3e0ff */
[----:B------:R-:W-:Y:S01]  /*66f0*/  SEL R141, RZ, 0x1, P2 ;  /* 0x00000001ff8d7807 */ /* 0x000fe20001000000 */
[----:B------:R1:W-:Y:S01]  /*6700*/  STG.E.128 desc[UR4][R142.64+0x10], R96 ;  /* 0x000010608e007986 */ /* 0x0003e2000c101d04 */
[----:B------:R-:W-:Y:S02]  /*6710*/  LOP3.LUT R139, R139, R145, R127, 0xfe, !PT ;  /* 0x000000918b8b7212 */ /* 0x000fe400078efe7f */
        /* <DEDUP_REMOVED lines=24> */
.L_x_20287:
[----:B------:R-:W-:-:S07]  /*68a0*/  IADD3 R125, R137, 0x80, RZ ;  /* 0x00000080897d7810 */ /* 0x000fce0007ffe0ff */
.L_x_20158:
[----:B------:R-:W-:Y:S05]  /*68b0*/  BSYNC B0 ;  /* 0x0000000000007941 */ /* 0x000fea0003800000 */
.L_x_20157:
        /* <DEDUP_REMOVED lines=30> */
.L_x_20291:
[----:B------:R-:W-:-:S07]  /*6aa0*/  IMAD.MOV.U32 R102, RZ, RZ, R10 ;  /* 0x000000ffff667224 */ /* 0x000fce00078e000a */
.L_x_20292:
[----:B------:R-:W-:Y:S05]  /*6ab0*/  BSYNC B1 ;  /* 0x0000000000017941 */ /* 0x000fea0003800000 */
.L_x_20290:
        /* <DEDUP_REMOVED lines=16> */
.L_x_20296:
[----:B------:R-:W-:Y:S05]  /*6bc0*/  BSYNC B2 ;  /* 0x0000000000027941 */ /* 0x000fea0003800000 */
.L_x_20295:
        /* <DEDUP_REMOVED lines=42> */
[----:B------:R-:W-:-:S07]  /*6e70*/  IMAD.MOV.U32 R8, RZ, RZ, R126 ;  /* 0x000000ffff087224 */ /* 0x000fce00078e007e */
.L_x_20294:
[----:B------:R-:W-:Y:S05]  /*6e80*/  BSYNC B1 ;  /* 0x0000000000017941 */ /* 0x000fea0003800000 */
.L_x_20293:
        /* <DEDUP_REMOVED lines=19> */
.L_x_20297:
        /* <DEDUP_REMOVED lines=12> */
.L_x_20300:
[----:B------:R-:W-:-:S07]  /*7080*/  IMAD.MOV.U32 R7, RZ, RZ, R10 ;  /* 0x000000ffff077224 */ /* 0x000fce00078e000a */
.L_x_20301:
[----:B------:R-:W-:Y:S05]  /*7090*/  BSYNC B1 ;  /* 0x0000000000017941 */ /* 0x000fea0003800000 */
.L_x_20299:
        /* <DEDUP_REMOVED lines=16> */
.L_x_20305:
[----:B------:R-:W-:Y:S05]  /*71a0*/  BSYNC B2 ;  /* 0x0000000000027941 */ /* 0x000fea0003800000 */
.L_x_20304:
        /* <DEDUP_REMOVED lines=44> */
.L_x_20303:
[----:B------:R-:W-:Y:S05]  /*7470*/  BSYNC B1 ;  /* 0x0000000000017941 */ /* 0x000fea0003800000 */
.L_x_20302:
        /* <DEDUP_REMOVED lines=9> */
.L_x_20298:
        /* <DEDUP_REMOVED lines=12> */
.L_x_20307:
[----:B------:R-:W-:-:S07]  /*75d0*/  IMAD.MOV.U32 R7, RZ, RZ, R10 ;  /* 0x000000ffff077224 */ /* 0x000fce00078e000a */
.L_x_20308:
[----:B------:R-:W-:Y:S05]  /*75e0*/  BSYNC B1 ;  /* 0x0000000000017941 */ /* 0x000fea0003800000 */
.L_x_20306:
        /* <DEDUP_REMOVED lines=16> */
.L_x_20312:
[----:B------:R-:W-:Y:S05]  /*76f0*/  BSYNC B2 ;  /* 0x0000000000027941 */ /* 0x000fea0003800000 */
.L_x_20311:
        /* <DEDUP_REMOVED lines=42> */
.L_x_20310:
[----:B------:R-:W-:Y:S05]  /*79a0*/  BSYNC B1 ;  /* 0x0000000000017941 */ /* 0x000fea0003800000 */
.L_x_20309:
        /* <DEDUP_REMOVED lines=14> */
.L_x_20313:
        /* <DEDUP_REMOVED lines=12> */
.L_x_20316:
[----:B------:R-:W-:-:S07]  /*7b50*/  IMAD.MOV.U32 R7, RZ, RZ, R10 ;  /* 0x000000ffff077224 */ /* 0x000fce00078e000a */
.L_x_20317:
[----:B------:R-:W-:Y:S05]  /*7b60*/  BSYNC B1 ;  /* 0x0000000000017941 */ /* 0x000fea0003800000 */
.L_x_20315:
        /* <DEDUP_REMOVED lines=16> */
.L_x_20321:
[----:B------:R-:W-:Y:S05]  /*7c70*/  BSYNC B2 ;  /* 0x0000000000027941 */ /* 0x000fea0003800000 */
.L_x_20320:
        /* <DEDUP_REMOVED lines=44> */
.L_x_20319:
[----:B------:R-:W-:Y:S05]  /*7f40*/  BSYNC B1 ;  /* 0x0000000000017941 */ /* 0x000fea0003800000 */
.L_x_20318:
        /* <DEDUP_REMOVED lines=9> */
.L_x_20314:
        /* <DEDUP_REMOVED lines=12> */
.L_x_20323:
[----:B------:R-:W-:-:S07]  /*80a0*/  IMAD.MOV.U32 R7, RZ, RZ, R10 ;  /* 0x000000ffff077224 */ /* 0x000fce00078e000a */
.L_x_20324:
[----:B------:R-:W-:Y:S05]  /*80b0*/  BSYNC B1 ;  /* 0x0000000000017941 */ /* 0x000fea0003800000 */
.L_x_20322:
        /* <DEDUP_REMOVED lines=16> */
.L_x_20328:
[----:B------:R-:W-:Y:S05]  /*81c0*/  BSYNC B2 ;  /* 0x0000000000027941 */ /* 0x000fea0003800000 */
.L_x_20327:
        /* <DEDUP_REMOVED lines=42> */
.L_x_20326:
[----:B------:R-:W-:Y:S05]  /*8470*/  BSYNC B1 ;  /* 0x0000000000017941 */ /* 0x000fea0003800000 */
.L_x_20325:
        /* <DEDUP_REMOVED lines=14> */
.L_x_20329:
        /* <DEDUP_REMOVED lines=12> */
.L_x_20332:
[----:B------:R-:W-:-:S07]  /*8620*/  IMAD.MOV.U32 R7, RZ, RZ, R10 ;  /* 0x000000ffff077224 */ /* 0x000fce00078e000a */
.L_x_20333:
[----:B------:R-:W-:Y:S05]  /*8630*/  BSYNC B1 ;  /* 0x0000000000017941 */ /* 0x000fea0003800000 */
.L_x_20331:
        /* <DEDUP_REMOVED lines=16> */
.L_x_20337:
[----:B------:R-:W-:Y:S05]  /*8740*/  BSYNC B2 ;  /* 0x0000000000027941 */ /* 0x000fea0003800000 */
.L_x_20336:
        /* <DEDUP_REMOVED lines=42> */
.L_x_20335:
[----:B------:R-:W-:Y:S05]  /*89f0*/  BSYNC B1 ;  /* 0x0000000000017941 */ /* 0x000fea0003800000 */
.L_x_20334:
        /* <DEDUP_REMOVED lines=9> */
.L_x_20330:
        /* <DEDUP_REMOVED lines=12> */
.L_x_20339:
[----:B------:R-:W-:-:S07]  /*8b50*/  IMAD.MOV.U32 R7, RZ, RZ, R10 ;  /* 0x000000ffff077224 */ /* 0x000fce00078e000a */
.L_x_20340:
[----:B------:R-:W-:Y:S05]  /*8b60*/  BSYNC B1 ;  /* 0x0000000000017941 */ /* 0x000fea0003800000 */
.L_x_20338:
        /* <DEDUP_REMOVED lines=16> */
.L_x_20344:
[----:B------:R-:W-:Y:S05]  /*8c70*/  BSYNC B2 ;  /* 0x0000000000027941 */ /* 0x000fea0003800000 */
.L_x_20343:
        /* <DEDUP_REMOVED lines=42> */
.L_x_20342:
[----:B------:R-:W-:Y:S05]  /*8f20*/  BSYNC B1 ;  /* 0x0000000000017941 */ /* 0x000fea0003800000 */
.L_x_20341:
        /* <DEDUP_REMOVED lines=14> */
.L_x_20345:
        /* <DEDUP_REMOVED lines=12> */
.L_x_20348:
[----:B------:R-:W-:-:S07]  /*90d0*/  IMAD.MOV.U32 R7, RZ, RZ, R10 ;  /* 0x000000ffff077224 */ /* 0x000fce00078e000a */
.L_x_20349:
[----:B------:R-:W-:Y:S05]  /*90e0*/  BSYNC B1 ;  /* 0x0000000000017941 */ /* 0x000fea0003800000 */
.L_x_20347:
        /* <DEDUP_REMOVED lines=16> */
.L_x_20353:
[----:B------:R-:W-:Y:S05]  /*91f0*/  BSYNC B2 ;  /* 0x0000000000027941 */ /* 0x000fea0003800000 */
.L_x_20352:
        /* <DEDUP_REMOVED lines=44> */
.L_x_20351:
[----:B------:R-:W-:Y:S05]  /*94c0*/  BSYNC B1 ;  /* 0x0000000000017941 */ /* 0x000fea0003800000 */
.L_x_20350:
        /* <DEDUP_REMOVED lines=9> */
.L_x_20346:
        /* <DEDUP_REMOVED lines=12> */
.L_x_20355:
[----:B------:R-:W-:-:S07]  /*9620*/  IMAD.MOV.U32 R7, RZ, RZ, R10 ;  /* 0x000000ffff077224 */ /* 0x000fce00078e000a */
.L_x_20356:
[----:B------:R-:W-:Y:S05]  /*9630*/  BSYNC B1 ;  /* 0x0000000000017941 */ /* 0x000fea0003800000 */
.L_x_20354:
        /* <DEDUP_REMOVED lines=16> */
.L_x_20360:
[----:B------:R-:W-:Y:S05]  /*9740*/  BSYNC B2 ;  /* 0x0000000000027941 */ /* 0x000fea0003800000 */
.L_x_20359:
        /* <DEDUP_REMOVED lines=42> */
.L_x_20358:
[----:B------:R-:W-:Y:S05]  /*99f0*/  BSYNC B1 ;  /* 0x0000000000017941 */ /* 0x000fea0003800000 */
.L_x_20357:
        /* <DEDUP_REMOVED lines=14> */
.L_x_20361:
        /* <DEDUP_REMOVED lines=12> */
.L_x_20364:
[----:B------:R-:W-:-:S07]  /*9ba0*/  IMAD.MOV.U32 R7, RZ, RZ, R10 ;  /* 0x000000ffff077224 */ /* 0x000fce00078e000a */
.L_x_20365:
[----:B------:R-:W-:Y:S05]  /*9bb0*/  BSYNC B1 ;  /* 0x0000000000017941 */ /* 0x000fea0003800000 */
.L_x_20363:
        /* <DEDUP_REMOVED lines=16> */
.L_x_20369:
[----:B------:R-:W-:Y:S05]  /*9cc0*/  BSYNC B2 ;  /* 0x0000000000027941 */ /* 0x000fea0003800000 */
.L_x_20368:
        /* <DEDUP_REMOVED lines=42> */
.L_x_20367:
[----:B------:R-:W-:Y:S05]  /*9f70*/  BSYNC B1 ;  /* 0x0000000000017941 */ /* 0x000fea0003800000 */
.L_x_20366:
        /* <DEDUP_REMOVED lines=9> */
.L_x_20362:
        /* <DEDUP_REMOVED lines=12> */
.L_x_20371:
[----:B------:R-:W-:-:S07]  /*a0d0*/  MOV R7, R10 ;  /* 0x0000000a00077202 */ /* 0x000fce0000000f00 */
.L_x_20372:
[----:B------:R-:W-:Y:S05]  /*a0e0*/  BSYNC B1 ;  /* 0x0000000000017941 */ /* 0x000fea0003800000 */
.L_x_20370:
        /* <DEDUP_REMOVED lines=16> */
.L_x_20376:
[----:B------:R-:W-:Y:S05]  /*a1f0*/  BSYNC B2 ;  /* 0x0000000000027941 */ /* 0x000fea0003800000 */
.L_x_20375:
        /* <DEDUP_REMOVED lines=42> */
.L_x_20374:
[----:B------:R-:W-:Y:S05]  /*a4a0*/  BSYNC B1 ;  /* 0x0000000000017941 */ /* 0x000fea0003800000 */
.L_x_20373:
        /* <DEDUP_REMOVED lines=12> */
.L_x_20377:
        /* <DEDUP_REMOVED lines=12> */
.L_x_20380:
[----:B------:R-:W-:-:S07]  /*a630*/  MOV R7, R10 ;  /* 0x0000000a00077202 */ /* 0x000fce0000000f00 */
.L_x_20381:
[----:B------:R-:W-:Y:S05]  /*a640*/  BSYNC B1 ;  /* 0x0000000000017941 */ /* 0x000fea0003800000 */
.L_x_20379:
        /* <DEDUP_REMOVED lines=16> */
.L_x_20385:
[----:B------:R-:W-:Y:S05]  /*a750*/  BSYNC B2 ;  /* 0x0000000000027941 */ /* 0x000fea0003800000 */
.L_x_20384:
        /* <DEDUP_REMOVED lines=42> */
.L_x_20383:
[----:B------:R-:W-:Y:S05]  /*aa00*/  BSYNC B1 ;  /* 0x0000000000017941 */ /* 0x000fea0003800000 */
.L_x_20382:
        /* <DEDUP_REMOVED lines=9> */
.L_x_20378:
        /* <DEDUP_REMOVED lines=12> */
.L_x_20387:
[----:B------:R-:W-:-:S07]  /*ab60*/  IMAD.MOV.U32 R7, RZ, RZ, R10 ;  /* 0x000000ffff077224 */ /* 0x000fce00078e000a */
.L_x_20388:
[----:B------:R-:W-:Y:S05]  /*ab70*/  BSYNC B1 ;  /* 0x0000000000017941 */ /* 0x000fea0003800000 */
.L_x_20386:
        /* <DEDUP_REMOVED lines=16> */
.L_x_20392:
[----:B------:R-:W-:Y:S05]  /*ac80*/  BSYNC B2 ;  /* 0x0000000000027941 */ /* 0x000fea0003800000 */
.L_x_20391:
        /* <DEDUP_REMOVED lines=42> */
.L_x_20390:
[----:B------:R-:W-:Y:S05]  /*af30*/  BSYNC B1 ;  /* 0x0000000000017941 */ /* 0x000fea0003800000 */
.L_x_20389:
        /* <DEDUP_REMOVED lines=12> */
.L_x_20393:
        /* <DEDUP_REMOVED lines=12> */
.L_x_20396:
[----:B------:R-:W-:-:S07]  /*b0c0*/  IMAD.MOV.U32 R7, RZ, RZ, R10 ;  /* 0x000000ffff077224 */ /* 0x000fce00078e000a */
.L_x_20397:
[----:B------:R-:W-:Y:S05]  /*b0d0*/  BSYNC B1 ;  /* 0x0000000000017941 */ /* 0x000fea0003800000 */
.L_x_20395:
        /* <DEDUP_REMOVED lines=16> */
.L_x_20401:
[----:B------:R-:W-:Y:S05]  /*b1e0*/  BSYNC B2 ;  /* 0x0000000000027941 */ /* 0x000fea0003800000 */
.L_x_20400:
        /* <DEDUP_REMOVED lines=42> */
.L_x_20399:
[----:B------:R-:W-:Y:S05]  /*b490*/  BSYNC B1 ;  /* 0x0000000000017941 */ /* 0x000fea0003800000 */
.L_x_20398:
        /* <DEDUP_REMOVED lines=9> */
.L_x_20394:
        /* <DEDUP_REMOVED lines=12> */
.L_x_20403:
[----:B------:R-:W-:-:S07]  /*b5f0*/  IMAD.MOV.U32 R7, RZ, RZ, R10 ;  /* 0x000000ffff077224 */ /* 0x000fce00078e000a */
.L_x_20404:
[----:B------:R-:W-:Y:S05]  /*b600*/  BSYNC B1 ;  /* 0x0000000000017941 */ /* 0x000fea0003800000 */
.L_x_20402:
        /* <DEDUP_REMOVED lines=16> */
.L_x_20408:
[----:B------:R-:W-:Y:S05]  /*b710*/  BSYNC B2 ;  /* 0x0000000000027941 */ /* 0x000fea0003800000 */
.L_x_20407:
        /* <DEDUP_REMOVED lines=42> */
.L_x_20406:
[----:B------:R-:W-:Y:S05]  /*b9c0*/  BSYNC B1 ;  /* 0x0000000000017941 */ /* 0x000fea0003800000 */
.L_x_20405:
        /* <DEDUP_REMOVED lines=12> */
.L_x_20409:
        /* <DEDUP_REMOVED lines=12> */
.L_x_20412:
[----:B------:R-:W-:-:S07]  /*bb50*/  IMAD.MOV.U32 R136, RZ, RZ, R10 ;  /* 0x000000ffff887224 */ /* 0x000fce00078e000a */
.L_x_20413:
[----:B------:R-:W-:Y:S05]  /*bb60*/  BSYNC B1 ;  /* 0x0000000000017941 */ /* 0x000fea0003800000 */
.L_x_20411:
        /* <DEDUP_REMOVED lines=16> */
.L_x_20417:
[----:B------:R-:W-:Y:S05]  /*bc70*/  BSYNC B2 ;  /* 0x0000000000027941 */ /* 0x000fea0003800000 */
.L_x_20416:
        /* <DEDUP_REMOVED lines=42> */
.L_x_20415:
[----:B------:R-:W-:Y:S05]  /*bf20*/  BSYNC B1 ;  /* 0x0000000000017941 */ /* 0x000fea0003800000 */
.L_x_20414:
        /* <DEDUP_REMOVED lines=9> */
.L_x_20410:
        /* <DEDUP_REMOVED lines=51> */
.L_x_20418:
[----:B------:R-:W-:-:S07]  /*c2f0*/  VIADD R125, R125, 0x80 ;  /* 0x000000807d7d7836 */ /* 0x000fce0000000000 */
.L_x_20289:
[----:B------:R-:W-:Y:S05]  /*c300*/  BSYNC B0 ;  /* 0x0000000000007941 */ /* 0x000fea0003800000 */
.L_x_20288:
        /* <DEDUP_REMOVED lines=30> */
.L_x_20422:
[----:B------:R-:W-:-:S07]  /*c4f0*/  MOV R110, R10 ;  /* 0x0000000a006e7202 */ /* 0x000fce0000000f00 */
.L_x_20423:
[----:B------:R-:W-:Y:S05]  /*c500*/  BSYNC B1 ;  /* 0x0000000000017941 */ /* 0x000fea0003800000 */
.L_x_20421:
        /* <DEDUP_REMOVED lines=16> */
.L_x_20427:
[----:B------:R-:W-:Y:S05]  /*c610*/  BSYNC B2 ;  /* 0x0000000000027941 */ /* 0x000fea0003800000 */
.L_x_20426:
        /* <DEDUP_REMOVED lines=42> */
[----:B------:R-:W-:-:S07]  /*c8c0*/  IMAD.MOV.U32 R8, RZ, RZ, R126 ;  /* 0x000000ffff087224 */ /* 0x000fce00078e007e */
.L_x_20425:
[----:B------:R-:W-:Y:S05]  /*c8d0*/  BSYNC B1 ;  /* 0x0000000000017941 */ /* 0x000fea0003800000 */
.L_x_20424:
        /* <DEDUP_REMOVED lines=19> */
.L_x_20428:
        /* <DEDUP_REMOVED lines=12> */
.L_x_20431:
[----:B------:R-:W-:-:S07]  /*cad0*/  IMAD.MOV.U32 R7, RZ, RZ, R10 ;  /* 0x000000ffff077224 */ /* 0x000fce00078e000a */
.L_x_20432:
[----:B------:R-:W-:Y:S05]  /*cae0*/  BSYNC B1 ;  /* 0x0000000000017941 */ /* 0x000fea0003800000 */
.L_x_20430:
        /* <DEDUP_REMOVED lines=16> */
.L_x_20436:
[----:B------:R-:W-:Y:S05]  /*cbf0*/  BSYNC B2 ;  /* 0x0000000000027941 */ /* 0x000fea0003800000 */
.L_x_20435:
        /* <DEDUP_REMOVED lines=44> */
.L_x_20434:
[----:B------:R-:W-:Y:S05]  /*cec0*/  BSYNC B1 ;  /* 0x0000000000017941 */ /* 0x000fea0003800000 */
.L_x_20433:
        /* <DEDUP_REMOVED lines=9> */
.L_x_20429:
        /* <DEDUP_REMOVED lines=12> */
.L_x_20438:
[----:B------:R-:W-:-:S07]  /*d020*/  IMAD.MOV.U32 R7, RZ, RZ, R10 ;  /* 0x000000ffff077224 */ /* 0x000fce00078e000a */
.L_x_20439:
[----:B------:R-:W-:Y:S05]  /*d030*/  BSYNC B1 ;  /* 0x0000000000017941 */ /* 0x000fea0003800000 */
.L_x_20437:
        /* <DEDUP_REMOVED lines=16> */
.L_x_20443:
[----:B------:R-:W-:Y:S05]  /*d140*/  BSYNC B2 ;  /* 0x0000000000027941 */ /* 0x000fea0003800000 */
.L_x_20442:
        /* <DEDUP_REMOVED lines=42> */
.L_x_20441:
[----:B------:R-:W-:Y:S05]  /*d3f0*/  BSYNC B1 ;  /* 0x0000000000017941 */ /* 0x000fea0003800000 */
.L_x_20440:
        /* <DEDUP_REMOVED lines=14> */
.L_x_20444:
        /* <DEDUP_REMOVED lines=12> */
.L_x_20447:
[----:B------:R-:W-:-:S07]  /*d5a0*/  IMAD.MOV.U32 R7, RZ, RZ, R10 ;  /* 0x000000ffff077224 */ /* 0x000fce00078e000a */
.L_x_20448:
[----:B------:R-:W-:Y:S05]  /*d5b0*/  BSYNC B1 ;  /* 0x0000000000017941 */ /* 0x000fea0003800000 */
.L_x_20446:
        /* <DEDUP_REMOVED lines=16> */
.L_x_20452:
[----:B------:R-:W-:Y:S05]  /*d6c0*/  BSYNC B2 ;  /* 0x0000000000027941 */ /* 0x000fea0003800000 */
.L_x_20451:
        /* <DEDUP_REMOVED lines=44> */
.L_x_20450:
[----:B------:R-:W-:Y:S05]  /*d990*/  BSYNC B1 ;  /* 0x0000000000017941 */ /* 0x000fea0003800000 */
.L_x_20449:
        /* <DEDUP_REMOVED lines=9> */
.L_x_20445:
        /* <DEDUP_REMOVED lines=12> */
.L_x_20454:
[----:B------:R-:W-:-:S07]  /*daf0*/  IMAD.MOV.U32 R7, RZ, RZ, R10 ;  /* 0x000000ffff077224 */ /* 0x000fce00078e000a */
.L_x_20455:
[----:B------:R-:W-:Y:S05]  /*db00*/  BSYNC B1 ;  /* 0x0000000000017941 */ /* 0x000fea0003800000 */
.L_x_20453:
        /* <DEDUP_REMOVED lines=16> */
.L_x_20459:
[----:B------:R-:W-:Y:S05]  /*dc10*/  BSYNC B2 ;  /* 0x0000000000027941 */ /* 0x000fea0003800000 */
.L_x_20458:
        /* <DEDUP_REMOVED lines=42> */
.L_x_20457:
[----:B------:R-:W-:Y:S05]  /*dec0*/  BSYNC B1 ;  /* 0x0000000000017941 */ /* 0x000fea0003800000 */
.L_x_20456:
        /* <DEDUP_REMOVED lines=14> */
.L_x_20460:
        /* <DEDUP_REMOVED lines=12> */
.L_x_20463:
[----:B------:R-:W-:-:S07]  /*e070*/  IMAD.MOV.U32 R7, RZ, RZ, R10 ;  /* 0x000000ffff077224 */ /* 0x000fce00078e000a */
.L_x_20464:
[----:B------:R-:W-:Y:S05]  /*e080*/  BSYNC B1 ;  /* 0x0000000000017941 */ /* 0x000fea0003800000 */
.L_x_20462:
        /* <DEDUP_REMOVED lines=16> */
.L_x_20468:
[----:B------:R-:W-:Y:S05]  /*e190*/  BSYNC B2 ;  /* 0x0000000000027941 */ /* 0x000fea0003800000 */
.L_x_20467:
        /* <DEDUP_REMOVED lines=42> */
.L_x_20466:
[----:B------:R-:W-:Y:S05]  /*e440*/  BSYNC B1 ;  /* 0x0000000000017941 */ /* 0x000fea0003800000 */
.L_x_20465:
        /* <DEDUP_REMOVED lines=9> */
.L_x_20461:
        /* <DEDUP_REMOVED lines=12> */
.L_x_20470:
[----:B------:R-:W-:-:S07]  /*e5a0*/  MOV R7, R10 ;  /* 0x0000000a00077202 */ /* 0x000fce0000000f00 */
.L_x_20471:
[----:B------:R-:W-:Y:S05]  /*e5b0*/  BSYNC B1 ;  /* 0x0000000000017941 */ /* 0x000fea0003800000 */
.L_x_20469:
        /* <DEDUP_REMOVED lines=16> */
.L_x_20475:
[----:B------:R-:W-:Y:S05]  /*e6c0*/  BSYNC B2 ;  /* 0x0000000000027941 */ /* 0x000fea0003800000 */
.L_x_20474:
        /* <DEDUP_REMOVED lines=42> */
.L_x_20473:
[----:B------:R-:W-:Y:S05]  /*e970*/  BSYNC B1 ;  /* 0x0000000000017941 */ /* 0x000fea0003800000 */
.L_x_20472:
        /* <DEDUP_REMOVED lines=14> */
.L_x_20476:
        /* <DEDUP_REMOVED lines=12> */
.L_x_20479:
[----:B------:R-:W-:-:S07]  /*eb20*/  MOV R7, R10 ;  /* 0x0000000a00077202 */ /* 0x000fce0000000f00 */
.L_x_20480:
[----:B------:R-:W-:Y:S05]  /*eb30*/  BSYNC B1 ;  /* 0x0000000000017941 */ /* 0x000fea0003800000 */
.L_x_20478:
        /* <DEDUP_REMOVED lines=16> */
.L_x_20484:
[----:B------:R-:W-:Y:S05]  /*ec40*/  BSYNC B2 ;  /* 0x0000000000027941 */ /* 0x000fea0003800000 */
.L_x_20483:
        /* <DEDUP_REMOVED lines=44> */
.L_x_20482:
[----:B------:R-:W-:Y:S05]  /*ef10*/  BSYNC B1 ;  /* 0x0000000000017941 */ /* 0x000fea0003800000 */
.L_x_20481:
        /* <DEDUP_REMOVED lines=9> */
.L_x_20477:
        /* <DEDUP_REMOVED lines=12> */
.L_x_20486:
[----:B------:R-:W-:-:S07]  /*f070*/  MOV R7, R10 ;  /* 0x0000000a00077202 */ /* 0x000fce0000000f00 */
.L_x_20487:
[----:B------:R-:W-:Y:S05]  /*f080*/  BSYNC B1 ;  /* 0x0000000000017941 */ /* 0x000fea0003800000 */
.L_x_20485:
        /* <DEDUP_REMOVED lines=16> */
.L_x_20491:
[----:B------:R-:W-:Y:S05]  /*f190*/  BSYNC B2 ;  /* 0x0000000000027941 */ /* 0x000fea0003800000 */
.L_x_20490:
        /* <DEDUP_REMOVED lines=42> */
.L_x_20489:
[----:B------:R-:W-:Y:S05]  /*f440*/  BSYNC B1 ;  /* 0x0000000000017941 */ /* 0x000fea0003800000 */
.L_x_20488:
        /* <DEDUP_REMOVED lines=14> */
.L_x_20492:
        /* <DEDUP_REMOVED lines=12> */
.L_x_20495:
[----:B------:R-:W-:-:S07]  /*f5f0*/  MOV R7, R10 ;  /* 0x0000000a00077202 */ /* 0x000fce0000000f00 */
.L_x_20496:
[----:B------:R-:W-:Y:S05]  /*f600*/  BSYNC B1 ;  /* 0x0000000000017941 */ /* 0x000fea0003800000 */
.L_x_20494:
        /* <DEDUP_REMOVED lines=16> */
.L_x_20500:
[----:B------:R-:W-:Y:S05]  /*f710*/  BSYNC B2 ;  /* 0x0000000000027941 */ /* 0x000fea0003800000 */
.L_x_20499:
        /* <DEDUP_REMOVED lines=42> */
.L_x_20498:
[----:B------:R-:W-:Y:S05]  /*f9c0*/  BSYNC B1 ;  /* 0x0000000000017941 */ /* 0x000fea0003800000 */
.L_x_20497:
        /* <DEDUP_REMOVED lines=9> */
.L_x_20493:
        /* <DEDUP_REMOVED lines=12> */
.L_x_20502:
[----:B------:R-:W-:-:S07]  /*fb20*/  IMAD.MOV.U32 R7, RZ, RZ, R10 ;  /* 0x000000ffff077224 */ /* 0x000fce00078e000a */
.L_x_20503:
[----:B------:R-:W-:Y:S05]  /*fb30*/  BSYNC B1 ;  /* 0x0000000000017941 */ /* 0x000fea0003800000 */
.L_x_20501:
        /* <DEDUP_REMOVED lines=16> */
.L_x_20507:
[----:B------:R-:W-:Y:S05]  /*fc40*/  BSYNC B2 ;  /* 0x0000000000027941 */ /* 0x000fea0003800000 */
.L_x_20506:
        /* <DEDUP_REMOVED lines=42> */
.L_x_20505:
[----:B------:R-:W-:Y:S05]  /*fef0*/  BSYNC B1 ;  /* 0x0000000000017941 */ /* 0x000fea0003800000 */
.L_x_20504:
        /* <DEDUP_REMOVED lines=12> */
.L_x_20508:
        /* <DEDUP_REMOVED lines=12> */
.L_x_20511:
[----:B------:R-:W-:-:S07]  /*10080*/  IMAD.MOV.U32 R7, RZ, RZ, R10 ;  /* 0x000000ffff077224 */ /* 0x000fce00078e000a */
.L_x_20512:
[----:B------:R-:W-:Y:S05]  /*10090*/  BSYNC B1 ;  /* 0x0000000000017941 */ /* 0x000fea0003800000 */
.L_x_20510:
        /* <DEDUP_REMOVED lines=16> */
.L_x_20516:
[----:B------:R-:W-:Y:S05]  /*101a0*/  BSYNC B2 ;  /* 0x0000000000027941 */ /* 0x000fea0003800000 */
.L_x_20515:
        /* <DEDUP_REMOVED lines=42> */
.L_x_20514:
[----:B------:R-:W-:Y:S05]  /*10450*/  BSYNC B1 ;  /* 0x0000000000017941 */ /* 0x000fea0003800000 */
.L_x_20513:
        /* <DEDUP_REMOVED lines=9> */
.L_x_20509:
        /* <DEDUP_REMOVED lines=12> */
.L_x_20518:
[----:B------:R-:W-:-:S07]  /*105b0*/  IMAD.MOV.U32 R7, RZ, RZ, R10 ;  /* 0x000000ffff077224 */ /* 0x000fce00078e000a */
.L_x_20519:
[----:B------:R-:W-:Y:S05]  /*105c0*/  BSYNC B1 ;  /* 0x0000000000017941 */ /* 0x000fea0003800000 */
.L_x_20517:
        /* <DEDUP_REMOVED lines=16> */
.L_x_20523:
[----:B------:R-:W-:Y:S05]  /*106d0*/  BSYNC B2 ;  /* 0x0000000000027941 */ /* 0x000fea0003800000 */
.L_x_20522:
        /* <DEDUP_REMOVED lines=42> */
.L_x_20521:
[----:B------:R-:W-:Y:S05]  /*10980*/  BSYNC B1 ;  /* 0x0000000000017941 */ /* 0x000fea0003800000 */
.L_x_20520:
        /* <DEDUP_REMOVED lines=12> */
.L_x_20524:
        /* <DEDUP_REMOVED lines=12> */
.L_x_20527:
[----:B------:R-:W-:-:S07]  /*10b10*/  IMAD.MOV.U32 R7, RZ, RZ, R10 ;  /* 0x000000ffff077224 */ /* 0x000fce00078e000a */
.L_x_20528:
[----:B------:R-:W-:Y:S05]  /*10b20*/  BSYNC B1 ;  /* 0x0000000000017941 */ /* 0x000fea0003800000 */
.L_x_20526:
        /* <DEDUP_REMOVED lines=16> */
.L_x_20532:
[----:B------:R-:W-:Y:S05]  /*10c30*/  BSYNC B2 ;  /* 0x0000000000027941 */ /* 0x000fea0003800000 */
.L_x_20531:
        /* <DEDUP_REMOVED lines=42> */
.L_x_20530:
[----:B------:R-:W-:Y:S05]  /*10ee0*/  BSYNC B1 ;  /* 0x0000000000017941 */ /* 0x000fea0003800000 */
.L_x_20529:
        /* <DEDUP_REMOVED lines=9> */
.L_x_20525:
        /* <DEDUP_REMOVED lines=12> */
.L_x_20534:
[----:B------:R-:W-:-:S07]  /*11040*/  MOV R7, R10 ;  /* 0x0000000a00077202 */ /* 0x000fce0000000f00 */
.L_x_20535:
[----:B------:R-:W-:Y:S05]  /*11050*/  BSYNC B1 ;  /* 0x0000000000017941 */ /* 0x000fea0003800000 */
.L_x_20533:
        /* <DEDUP_REMOVED lines=16> */
.L_x_20539:
[----:B------:R-:W-:Y:S05]  /*11160*/  BSYNC B2 ;  /* 0x0000000000027941 */ /* 0x000fea0003800000 */
.L_x_20538:
        /* <DEDUP_REMOVED lines=42> */
.L_x_20537:
[----:B------:R-:W-:Y:S05]  /*11410*/  BSYNC B1 ;  /* 0x0000000000017941 */ /* 0x000fea0003800000 */
.L_x_20536:
        /* <DEDUP_REMOVED lines=12> */
.L_x_20540:
        /* <DEDUP_REMOVED lines=12> */
.L_x_20543:
[----:B------:R-:W-:-:S07]  /*115a0*/  MOV R136, R10 ;  /* 0x0000000a00887202 */ /* 0x000fce0000000f00 */
.L_x_20544:
[----:B------:R-:W-:Y:S05]  /*115b0*/  BSYNC B1 ;  /* 0x0000000000017941 */ /* 0x000fea0003800000 */
.L_x_20542:
        /* <DEDUP_REMOVED lines=16> */
.L_x_20548:
[----:B------:R-:W-:Y:S05]  /*116c0*/  BSYNC B2 ;  /* 0x0000000000027941 */ /* 0x000fea0003800000 */
.L_x_20547:
        /* <DEDUP_REMOVED lines=42> */
.L_x_20546:
[----:B------:R-:W-:Y:S05]  /*11970*/  BSYNC B1 ;  /* 0x0000000000017941 */ /* 0x000fea0003800000 */
.L_x_20545:
        /* <DEDUP_REMOVED lines=9> */
.L_x_20541:
        /* <DEDUP_REMOVED lines=51> */
.L_x_20549:
[----:B------:R-:W-:-:S07]  /*11d40*/  VIADD R125, R125, 0x80 ;  /* 0x000000807d7d7836 */ /* 0x000fce0000000000 */
.L_x_20420:
[----:B------:R-:W-:Y:S05]  /*11d50*/  BSYNC B0 ;  /* 0x0000000000007941 */ /* 0x000fea0003800000 */
.L_x_20419:
        /* <DEDUP_REMOVED lines=30> */
.L_x_20553:
[----:B------:R-:W-:-:S07]  /*11f40*/  IMAD.MOV.U32 R118, RZ, RZ, R10 ;  /* 0x000000ffff767224 */ /* 0x000fce00078e000a */
.L_x_20554:
[----:B------:R-:W-:Y:S05]  /*11f50*/  BSYNC B1 ;  /* 0x0000000000017941 */ /* 0x000fea0003800000 */
.L_x_20552:
        /* <DEDUP_REMOVED lines=16> */
.L_x_20558:
[----:B------:R-:W-:Y:S05]  /*12060*/  BSYNC B2 ;  /* 0x0000000000027941 */ /* 0x000fea0003800000 */
.L_x_20557:
        /* <DEDUP_REMOVED lines=43> */
.L_x_20556:
[----:B------:R-:W-:Y:S05]  /*12320*/  BSYNC B1 ;  /* 0x0000000000017941 */ /* 0x000fea0003800000 */
.L_x_20555:
        /* <DEDUP_REMOVED lines=19> */
.L_x_20559:
        /* <DEDUP_REMOVED lines=12> */
.L_x_20562:
[----:B------:R-:W-:-:S07]  /*12520*/  MOV R7, R10 ;  /* 0x0000000a00077202 */ /* 0x000fce0000000f00 */
.L_x_20563:
[----:B------:R-:W-:Y:S05]  /*12530*/  BSYNC B1 ;  /* 0x0000000000017941 */ /* 0x000fea0003800000 */
.L_x_20561:
        /* <DEDUP_REMOVED lines=16> */
.L_x_20567:
[----:B------:R-:W-:Y:S05]  /*12640*/  BSYNC B2 ;  /* 0x0000000000027941 */ /* 0x000fea0003800000 */
.L_x_20566:
        /* <DEDUP_REMOVED lines=44> */
.L_x_20565:
[----:B------:R-:W-:Y:S05]  /*12910*/  BSYNC B1 ;  /* 0x0000000000017941 */ /* 0x000fea0003800000 */
.L_x_20564:
        /* <DEDUP_REMOVED lines=9> */
.L_x_20560:
        /* <DEDUP_REMOVED lines=12> */
.L_x_20569:
[----:B------:R-:W-:-:S07]  /*12a70*/  MOV R7, R10 ;  /* 0x0000000a00077202 */ /* 0x000fce0000000f00 */
.L_x_20570:
[----:B------:R-:W-:Y:S05]  /*12a80*/  BSYNC B1 ;  /* 0x0000000000017941 */ /* 0x000fea0003800000 */
.L_x_20568:
        /* <DEDUP_REMOVED lines=16> */
.L_x_20574:
[----:B------:R-:W-:Y:S05]  /*12b90*/  BSYNC B2 ;  /* 0x0000000000027941 */ /* 0x000fea0003800000 */
.L_x_20573:
        /* <DEDUP_REMOVED lines=42> */
.L_x_20572:
[----:B------:R-:W-:Y:S05]  /*12e40*/  BSYNC B1 ;  /* 0x0000000000017941 */ /* 0x000fea0003800000 */
.L_x_20571:
        /* <DEDUP_REMOVED lines=14> */
.L_x_20575:
        /* <DEDUP_REMOVED lines=12> */
.L_x_20578:
[----:B------:R-:W-:-:S07]  /*12ff0*/  MOV R7, R10 ;  /* 0x0000000a00077202 */ /* 0x000fce0000000f00 */
.L_x_20579:
[----:B------:R-:W-:Y:S05]  /*13000*/  BSYNC B1 ;  /* 0x0000000000017941 */ /* 0x000fea0003800000 */
.L_x_20577:
        /* <DEDUP_REMOVED lines=16> */
.L_x_20583:
[----:B------:R-:W-:Y:S05]  /*13110*/  BSYNC B2 ;  /* 0x0000000000027941 */ /* 0x000fea0003800000 */
.L_x_20582:
        /* <DEDUP_REMOVED lines=44> */
.L_x_20581:
[----:B------:R-:W-:Y:S05]  /*133e0*/  BSYNC B1 ;  /* 0x0000000000017941 */ /* 0x000fea0003800000 */
.L_x_20580:
        /* <DEDUP_REMOVED lines=9> */
.L_x_20576:
        /* <DEDUP_REMOVED lines=12> */
.L_x_20585:
[----:B------:R-:W-:-:S07]  /*13540*/  MOV R7, R10 ;  /* 0x0000000a00077202 */ /* 0x000fce0000000f00 */
.L_x_20586:
[----:B------:R-:W-:Y:S05]  /*13550*/  BSYNC B1 ;  /* 0x0000000000017941 */ /* 0x000fea0003800000 */
.L_x_20584:
        /* <DEDUP_REMOVED lines=16> */
.L_x_20590:
[----:B------:R-:W-:Y:S05]  /*13660*/  BSYNC B2 ;  /* 0x0000000000027941 */ /* 0x000fea0003800000 */
.L_x_20589:
        /* <DEDUP_REMOVED lines=42> */
.L_x_20588:
[----:B------:R-:W-:Y:S05]  /*13910*/  BSYNC B1 ;  /* 0x0000000000017941 */ /* 0x000fea0003800000 */
.L_x_20587:
        /* <DEDUP_REMOVED lines=14> */
.L_x_20591:
        /* <DEDUP_REMOVED lines=12> */
.L_x_20594:
[----:B------:R-:W-:-:S07]  /*13ac0*/  IMAD.MOV.U32 R7, RZ, RZ, R10 ;  /* 0x000000ffff077224 */ /* 0x000fce00078e000a */
.L_x_20595:
[----:B------:R-:W-:Y:S05]  /*13ad0*/  BSYNC B1 ;  /* 0x0000000000017941 */ /* 0x000fea0003800000 */
.L_x_20593:
        /* <DEDUP_REMOVED lines=16> */
.L_x_20599:
[----:B------:R-:W-:Y:S05]  /*13be0*/  BSYNC B2 ;  /* 0x0000000000027941 */ /* 0x000fea0003800000 */
.L_x_20598:
        /* <DEDUP_REMOVED lines=42> */
.L_x_20597:
[----:B------:R-:W-:Y:S05]  /*13e90*/  BSYNC B1 ;  /* 0x0000000000017941 */ /* 0x000fea0003800000 */
.L_x_20596:
        /* <DEDUP_REMOVED lines=9> */
.L_x_20592:
        /* <DEDUP_REMOVED lines=12> */
.L_x_20601:
[----:B------:R-:W-:-:S07]  /*13ff0*/  MOV R7, R10 ;  /* 0x0000000a00077202 */ /* 0x000fce0000000f00 */
.L_x_20602:
[----:B------:R-:W-:Y:S05]  /*14000*/  BSYNC B1 ;  /* 0x0000000000017941 */ /* 0x000fea0003800000 */
.L_x_20600:
        /* <DEDUP_REMOVED lines=16> */
.L_x_20606:
[----:B------:R-:W-:Y:S05]  /*14110*/  BSYNC B2 ;  /* 0x0000000000027941 */ /* 0x000fea0003800000 */
.L_x_20605:
        /* <DEDUP_REMOVED lines=42> */
.L_x_20604:
[----:B------:R-:W-:Y:S05]  /*143c0*/  BSYNC B1 ;  /* 0x0000000000017941 */ /* 0x000fea0003800000 */
.L_x_20603:
        /* <DEDUP_REMOVED lines=14> */
.L_x_20607:
        /* <DEDUP_REMOVED lines=12> */
.L_x_20610:
[----:B------:R-:W-:-:S07]  /*14570*/  IMAD.MOV.U32 R7, RZ, RZ, R10 ;  /* 0x000000ffff077224 */ /* 0x000fce00078e000a */
.L_x_20611:
[----:B------:R-:W-:Y:S05]  /*14580*/  BSYNC B1 ;  /* 0x0000000000017941 */ /* 0x000fea0003800000 */
.L_x_20609:
        /* <DEDUP_REMOVED lines=16> */
.L_x_20615:
[----:B------:R-:W-:Y:S05]  /*14690*/  BSYNC B2 ;  /* 0x0000000000027941 */ /* 0x000fea0003800000 */
.L_x_20614:
        /* <DEDUP_REMOVED lines=44> */
.L_x_20613:
[----:B------:R-:W-:Y:S05]  /*14960*/  BSYNC B1 ;  /* 0x0000000000017941 */ /* 0x000fea0003800000 */
.L_x_20612:
        /* <DEDUP_REMOVED lines=9> */
.L_x_20608:
        /* <DEDUP_REMOVED lines=12> */
.L_x_20617:
[----:B------:R-:W-:-:S07]  /*14ac0*/  MOV R7, R10 ;  /* 0x0000000a00077202 */ /* 0x000fce0000000f00 */
.L_x_20618:
[----:B------:R-:W-:Y:S05]  /*14ad0*/  BSYNC B1 ;  /* 0x0000000000017941 */ /* 0x000fea0003800000 */
.L_x_20616:
        /* <DEDUP_REMOVED lines=16> */
.L_x_20622:
[----:B------:R-:W-:Y:S05]  /*14be0*/  BSYNC B2 ;  /* 0x0000000000027941 */ /* 0x000fea0003800000 */
.L_x_20621:
        /* <DEDUP_REMOVED lines=42> */
.L_x_20620:
[----:B------:R-:W-:Y:S05]  /*14e90*/  BSYNC B1 ;  /* 0x0000000000017941 */ /* 0x000fea0003800000 */
.L_x_20619:
        /* <DEDUP_REMOVED lines=14> */
.L_x_20623:
        /* <DEDUP_REMOVED lines=12> */
.L_x_20626:
[----:B------:R-:W-:-:S07]  /*15040*/  IMAD.MOV.U32 R7, RZ, RZ, R10 ;  /* 0x000000ffff077224 */ /* 0x000fce00078e000a */
.L_x_20627:
[----:B------:R-:W-:Y:S05]  /*15050*/  BSYNC B1 ;  /* 0x0000000000017941 */ /* 0x000fea0003800000 */
.L_x_20625:
        /* <DEDUP_REMOVED lines=16> */
.L_x_20631:
[----:B------:R-:W-:Y:S05]  /*15160*/  BSYNC B2 ;  /* 0x0000000000027941 */ /* 0x000fea0003800000 */
.L_x_20630:
        /* <DEDUP_REMOVED lines=42> */
.L_x_20629:
[----:B------:R-:W-:Y:S05]  /*15410*/  BSYNC B1 ;  /* 0x0000000000017941 */ /* 0x000fea0003800000 */
.L_x_20628:
        /* <DEDUP_REMOVED lines=9> */
.L_x_20624:
        /* <DEDUP_REMOVED lines=12> */
.L_x_20633:
[----:B------:R-:W-:-:S07]  /*15570*/  MOV R7, R10 ;  /* 0x0000000a00077202 */ /* 0x000fce0000000f00 */
.L_x_20634:
[----:B------:R-:W-:Y:S05]  /*15580*/  BSYNC B1 ;  /* 0x0000000000017941 */ /* 0x000fea0003800000 */
.L_x_20632:
        /* <DEDUP_REMOVED lines=16> */
.L_x_20638:
[----:B------:R-:W-:Y:S05]  /*15690*/  BSYNC B2 ;  /* 0x0000000000027941 */ /* 0x000fea0003800000 */
.L_x_20637:
        /* <DEDUP_REMOVED lines=42> */
.L_x_20636:
[----:B------:R-:W-:Y:S05]  /*15940*/  BSYNC B1 ;  /* 0x0000000000017941 */ /* 0x000fea0003800000 */
.L_x_20635:
        /* <DEDUP_REMOVED lines=12> */
.L_x_20639:
        /* <DEDUP_REMOVED lines=12> */
.L_x_20642:
[----:B------:R-:W-:-:S07]  /*15ad0*/  IMAD.MOV.U32 R7, RZ, RZ, R10 ;  /* 0x000000ffff077224 */ /* 0x000fce00078e000a */
.L_x_20643:
[----:B------:R-:W-:Y:S05]  /*15ae0*/  BSYNC B1 ;  /* 0x0000000000017941 */ /* 0x000fea0003800000 */
.L_x_20641:
        /* <DEDUP_REMOVED lines=16> */
.L_x_20647:
[----:B------:R-:W-:Y:S05]  /*15bf0*/  BSYNC B2 ;  /* 0x0000000000027941 */ /* 0x000fea0003800000 */
.L_x_20646:
        /* <DEDUP_REMOVED lines=42> */
.L_x_20645:
[----:B------:R-:W-:Y:S05]  /*15ea0*/  BSYNC B1 ;  /* 0x0000000000017941 */ /* 0x000fea0003800000 */
.L_x_20644:
        /* <DEDUP_REMOVED lines=9> */
.L_x_20640:
        /* <DEDUP_REMOVED lines=12> */
.L_x_20649:
[----:B------:R-:W-:-:S07]  /*16000*/  MOV R7, R10 ;  /* 0x0000000a00077202 */ /* 0x000fce0000000f00 */
.L_x_20650:
[----:B------:R-:W-:Y:S05]  /*16010*/  BSYNC B1 ;  /* 0x0000000000017941 */ /* 0x000fea0003800000 */
.L_x_20648:
        /* <DEDUP_REMOVED lines=16> */
.L_x_20654:
[----:B------:R-:W-:Y:S05]  /*16120*/  BSYNC B2 ;  /* 0x0000000000027941 */ /* 0x000fea0003800000 */
.L_x_20653:
        /* <DEDUP_REMOVED lines=42> */
.L_x_20652:
[----:B------:R-:W-:Y:S05]  /*163d0*/  BSYNC B1 ;  /* 0x0000000000017941 */ /* 0x000fea0003800000 */
.L_x_20651:
        /* <DEDUP_REMOVED lines=12> */
.L_x_20655:
        /* <DEDUP_REMOVED lines=12> */
.L_x_20658:
[----:B------:R-:W-:-:S07]  /*16560*/  IMAD.MOV.U32 R7, RZ, RZ, R10 ;  /* 0x000000ffff077224 */ /* 0x000fce00078e000a */
.L_x_20659:
[----:B------:R-:W-:Y:S05]  /*16570*/  BSYNC B1 ;  /* 0x0000000000017941 */ /* 0x000fea0003800000 */
.L_x_20657:
        /* <DEDUP_REMOVED lines=16> */
.L_x_20663:
[----:B------:R-:W-:Y:S05]  /*16680*/  BSYNC B2 ;  /* 0x0000000000027941 */ /* 0x000fea0003800000 */
.L_x_20662:
        /* <DEDUP_REMOVED lines=42> */
.L_x_20661:
[----:B------:R-:W-:Y:S05]  /*16930*/  BSYNC B1 ;  /* 0x0000000000017941 */ /* 0x000fea0003800000 */
.L_x_20660:
        /* <DEDUP_REMOVED lines=9> */
.L_x_20656:
        /* <DEDUP_REMOVED lines=12> */
.L_x_20665:
[----:B------:R-:W-:-:S07]  /*16a90*/  MOV R7, R10 ;  /* 0x0000000a00077202 */ /* 0x000fce0000000f00 */
.L_x_20666:
[----:B------:R-:W-:Y:S05]  /*16aa0*/  BSYNC B1 ;  /* 0x0000000000017941 */ /* 0x000fea0003800000 */
.L_x_20664:
        /* <DEDUP_REMOVED lines=16> */
.L_x_20670:
[----:B------:R-:W-:Y:S05]  /*16bb0*/  BSYNC B2 ;  /* 0x0000000000027941 */ /* 0x000fea0003800000 */
.L_x_20669:
        /* <DEDUP_REMOVED lines=42> */
.L_x_20668:
[----:B------:R-:W-:Y:S05]  /*16e60*/  BSYNC B1 ;  /* 0x0000000000017941 */ /* 0x000fea0003800000 */
.L_x_20667:
        /* <DEDUP_REMOVED lines=12> */
.L_x_20671:
        /* <DEDUP_REMOVED lines=12> */
.L_x_20674:
[----:B------:R-:W-:-:S07]  /*16ff0*/  IMAD.MOV.U32 R136, RZ, RZ, R10 ;  /* 0x000000ffff887224 */ /* 0x000fce00078e000a */
.L_x_20675:
[----:B------:R-:W-:Y:S05]  /*17000*/  BSYNC B1 ;  /* 0x0000000000017941 */ /* 0x000fea0003800000 */
.L_x_20673:
        /* <DEDUP_REMOVED lines=16> */
.L_x_20679:
[----:B------:R-:W-:Y:S05]  /*17110*/  BSYNC B2 ;  /* 0x0000000000027941 */ /* 0x000fea0003800000 */
.L_x_20678:
        /* <DEDUP_REMOVED lines=42> */
.L_x_20677:
[----:B------:R-:W-:Y:S05]  /*173c0*/  BSYNC B1 ;  /* 0x0000000000017941 */ /* 0x000fea0003800000 */
.L_x_20676:
        /* <DEDUP_REMOVED lines=9> */
.L_x_20672:
        /* <DEDUP_REMOVED lines=51> */
.L_x_20551:
[----:B------:R-:W-:Y:S05]  /*17790*/  BSYNC B0 ;  /* 0x0000000000007941 */ /* 0x000fea0003800000 */
.L_x_20550:
        /* <DEDUP_REMOVED lines=39> */
[----:B------:R-:W-:Y:S01]  /*17a10*/  FADD.FTZ R141, R121, R124 ;  /* 0x0000007c798d7221 */ /* 0x000fe20000010000 */
[----:B------:R-:W-:-:S03]  /*17a20*/  @!P2 IADD3 R125, R125, 0x4, RZ ;  /* 0x000000047d7da810 */ /* 0x000fc60007ffe0ff */
        /* <DEDUP_REMOVED lines=88> */
.L_x_20700:
[----:B------:R-:W2:Y:S01]  /*17fb0*/  @!P4 S2R R139, SR_CgaCtaId ;  /* 0x00000000008bc919 */ /* 0x000ea20000008800 */
[----:B------:R-:W-:Y:S01]  /*17fc0*/  @!P4 MOV R124, 0x400 ;  /* 0x00000400007cc802 */ /* 0x000fe20000000f00 */
[----:B------:R-:W-:Y:S05]  /*17fd0*/  WARPSYNC.ALL ;  /* 0x0000000000007948 */ /* 0x000fea0003800000 */
[----:B------:R-:W-:Y:S01]  /*17fe0*/  LOP3.LUT R138, R127, 0x3, RZ, 0xc0, !PT ;  /* 0x000000037f8a7812 */ /* 0x000fe200078ec0ff */
[----:B-1----:R-:W-:Y:S01]  /*17ff0*/  FADD.FTZ R127, R140, R143 ;  /* 0x0000008f8c7f7221 */ /* 0x002fe20000010000 */
[----:B0-----:R-:W-:-:S04]  /*18000*/  LOP3.LUT R140, R0, 0x1f, RZ, 0xc0, !PT ;  /* 0x0000001f008c7812 */ /* 0x001fc800078ec0ff */
[----:B------:R-:W-:Y:S02]  /*18010*/  ISETP.GT.U32.AND P0, PT, R140, 0x3, PT ;  /* 0x000000038c00780c */ /* 0x000fe40003f04070 */
[----:B--2---:R-:W-:Y:S01]  /*18020*/  @!P4 LEA R139, R139, R124, 0x18 ;  /* 0x0000007c8b8bc211 */ /* 0x004fe200078ec0ff */
[----:B------:R-:W-:-:S05]  /*18030*/  @!P4 IMAD.IADD R124, R125, 0x1, R138 ;  /* 0x000000017d7cc824 */ /* 0x000fca00078e028a */
[----:B------:R-:W-:-:S05]  /*18040*/  @!P4 LEA R124, R124, R139, 0x3 ;  /* 0x0000008b7c7cc211 */ /* 0x000fca00078e18ff */
[----:B------:R0:W-:Y:S02]  /*18050*/  @!P4 STS.64 [R124], R126 ;  /* 0x0000007e7c00c388 */ /* 0x0001e40000000a00 */
[----:B0-----:R-:W0:Y:S01]  /*18060*/  @!P0 S2R R127, SR_CgaCtaId ;  /* 0x00000000007f8919 */ /* 0x001e220000008800 */
[----:B------:R-:W-:Y:S01]  /*18070*/  @!P0 MOV R124, 0x400 ;  /* 0x00000400007c8802 */ /* 0x000fe20000000f00 */
[----:B------:R-:W-:Y:S01]  /*18080*/  @!P0 IMAD.IADD R140, R125, 0x1, R140 ;  /* 0x000000017d8c8824 */ /* 0x000fe200078e028c */
[----:B------:R-:W-:Y:S01]  /*18090*/  BAR.SYNC.DEFER_BLOCKING 0x0 ;  /* 0x0000000000007b1d */ /* 0x000fe20000010000 */
[----:B------:R-:W-:Y:S01]  /*180a0*/  IMAD.MOV.U32 R126, RZ, RZ, RZ ;  /* 0x000000ffff7e7224 */ /* 0x000fe200078e00ff */
[----:B------:R-:W-:Y:S02]  /*180b0*/  @!P0 MOV R126, R15 ;  /* 0x0000000f007e8202 */ /* 0x000fe40000000f00 */
[----:B------:R-:W-:Y:S02]  /*180c0*/  PLOP3.LUT P1, PT, PT, PT, UP0, 0x40, 0x0 ;  /* 0x000000000000781c */ /* 0x000fe40003f2e808 */
[----:B------:R-:W-:Y:S01]  /*180d0*/  BSSY B0, `(.L_x_20681) ;  /* 0x0000058000007945 */ /* 0x000fe20003800000 */
[----:B0-----:R-:W-:-:S02]  /*180e0*/  @!P0 LEA R127, R127, R124, 0x18 ;  /* 0x0000007c7f7f8211 */ /* 0x001fc400078ec0ff */
[----:B------:R-:W-:Y:S02]  /*180f0*/  CS2R R124, SRZ ;  /* 0x00000000007c7805 */ /* 0x000fe4000001ff00 */
[----:B------:R-:W-:Y:S02]  /*18100*/  @!P0 LEA R140, R140, R127, 0x3 ;  /* 0x0000007f8c8c8211 */ /* 0x000fe400078e18ff */
[----:B------:R-:W0:Y:S04]  /*18110*/  SHFL.DOWN PT, R127, R126, 0x2, 0x1f ;  /* 0x08401f007e7f7f89 */ /* 0x000e2800000e0000 */
[----:B------:R-:W1:Y:S01]  /*18120*/  @!P0 LDS.64 R124, [R140] ;  /* 0x000000008c7c8984 */ /* 0x000e620000000a00 */
[----:B------:R-:W-:Y:S01]  /*18130*/  LOP3.LUT P0, RZ, R138, 0x1f, R0, 0xf8, !PT ;  /* 0x0000001f8aff7812 */ /* 0x000fe2000780f800 */
[----:B0-----:R-:W-:Y:S01]  /*18140*/  IMAD.IADD R141, R127, 0x1, R126 ;  /* 0x000000017f8d7824 */ /* 0x001fe200078e027e */
[----:B------:R-:W-:-:S02]  /*18150*/  I2FP.F32.S32 R146, R127 ;  /* 0x0000007f00927245 */ /* 0x000fc40000201400 */
[----:B------:R-:W-:Y:S02]  /*18160*/  I2FP.F32.S32 R127, R126 ;  /* 0x0000007e007f7245 */ /* 0x000fe40000201400 */
[----:B------:R-:W-:Y:S01]  /*18170*/  I2FP.F32.S32 R143, R141 ;  /* 0x0000008d008f7245 */ /* 0x000fe20000201400 */
[----:B------:R-:W0:Y:S03]  /*18180*/  SHFL.DOWN PT, R148, R141, 0x1, 0x1f ;  /* 0x08201f008d947f89 */ /* 0x000e2600000e0000 */
[----:B------:R-:W2:Y:S01]  /*18190*/  MUFU.RCP R144, R143 ;  /* 0x0000008f00907308 */ /* 0x000ea20000001000 */
[----:B-1----:R-:W1:Y:S04]  /*181a0*/  SHFL.DOWN PT, R139, R124, 0x2, 0x1f ;  /* 0x08401f007c8b7f89 */ /* 0x002e6800000e0000 */
[----:B------:R-:W3:Y:S01]  /*181b0*/  SHFL.DOWN PT, R142, R125, 0x2, 0x1f ;  /* 0x08401f007d8e7f89 */ /* 0x000ee200000e0000 */
[----:B0-----:R-:W-:-:S02]  /*181c0*/  IADD3 R141, R141, R148, RZ ;  /* 0x000000948d8d7210 */ /* 0x001fc40007ffe0ff */
[----:B------:R-:W-:Y:S02]  /*181d0*/  I2FP.F32.S32 R148, R148 ;  /* 0x0000009400947245 */ /* 0x000fe40000201400 */
        /* <DEDUP_REMOVED lines=71> */
.L_x_20682:
[----:B------:R-:W-:Y:S05]  /*18650*/  BSYNC B0 ;  /* 0x0000000000007941 */ /* 0x000fea0003800000 */
.L_x_20681:
        /* <DEDUP_REMOVED lines=35> */
.L_x_20684:
[----:B------:R-:W-:Y:S05]  /*18890*/  BSYNC B0 ;  /* 0x0000000000007941 */ /* 0x000fea0003800000 */
.L_x_20683:
        /* <DEDUP_REMOVED lines=35> */
.L_x_20686:
[----:B------:R-:W-:Y:S05]  /*18ad0*/  BSYNC B0 ;  /* 0x0000000000007941 */ /* 0x000fea0003800000 */
.L_x_20685:
        /* <DEDUP_REMOVED lines=34> */
.L_x_20688:
[----:B------:R-:W-:Y:S05]  /*18d00*/  BSYNC B0 ;  /* 0x0000000000007941 */ /* 0x000fea0003800000 */
.L_x_20687:
[----:B------:R-:W-:Y:S02]  /*18d10*/  IADD3 R4, R4, UR18, RZ ;  /* 0x0000001204047c10 */ /* 0x000fe4000fffe0ff */
[----:B01234-:R-:W-:Y:S02]  /*18d20*/  SEL R124, RZ, 0x1, P2 ;  /* 0x00000001ff7c7807 */ /* 0x01ffe40001000000 */
[----:B------:R-:W-:-:S13]  /*18d30*/  ISETP.GE.AND P0, PT, R4, UR19, PT ;  /* 0x0000001304007c0c */ /* 0x000fda000bf06270 */
[----:B------:R-:W-:Y:S05]  /*18d40*/  @!P0 BRA `(.L_x_20689) ;  /* 0xfffffe8000008947 */ /* 0x000fea000383ffff */
[----:B------:R-:W-:Y:S05]  /*18d50*/  EXIT ;  /* 0x000000000000794d */ /* 0x000fea0003800000 */
.L_x_20680:
[----:B------:R-:W-:Y:S01]  /*18d60*/  HFMA2.MMA R146, -RZ, RZ, 0, 5.9604644775390625e-08 ;  /* 0x00000001ff927435 */ /* 0x000fe200000001ff */
[----:B------:R-:W-:Y:S01]  /*18d70*/  IMAD.MOV.U32 R145, RZ, RZ, R139 ;  /* 0x000000ffff917224 */ /* 0x000fe200078e008b */
[----:B------:R-:W-:Y:S01]  /*18d80*/  MOV R142, 0xffffffff ;  /* 0xffffffff008e7802 */ /* 0x000fe20000000f00 */
[----:B------:R-:W-:-:S08]  /*18d90*/  IMAD.MOV.U32 R147, RZ, RZ, 0x1f ;  /* 0x0000001fff937424 */ /* 0x000fd000078e00ff */
[----:B0----5:R-:W-:Y:S05]  /*18da0*/  WARPSYNC.COLLECTIVE R142, `(.L_x_20690) ;  /* 0x000000008e087348 */ /* 0x021fea0003c00000 */
[----:B------:R1:W2:Y:S02]  /*18db0*/  SHFL.BFLY P5, R144, R145, R146, R147 ;  /* 0x0c00009291907389 */ /* 0x0002a400000a0093 */
[----:B012--5:R-:W-:Y:S01]  /*18dc0*/  ENDCOLLECTIVE ;  /* 0x000000000000791b */ /* 0x027fe20003800000 */
.L_x_20690:
[----:B------:R-:W-:Y:S02]  /*18dd0*/  IMAD.MOV.U32 R146, RZ, RZ, 0x2 ;  /* 0x00000002ff927424 */ /* 0x000fe400078e00ff */
[----:B------:R-:W-:-:S04]  /*18de0*/  IMAD.MOV.U32 R124, RZ, RZ, R144 ;  /* 0x000000ffff7c7224 */ /* 0x000fc800078e0090 */
[----:B------:R-:W-:-:S05]  /*18df0*/  FADD.FTZ R138, R139, R124 ;  /* 0x0000007c8b8a7221 */ /* 0x000fca0000010000 */
[----:B------:R-:W-:-:S07]  /*18e00*/  MOV R145, R138 ;  /* 0x0000008a00917202 */ /* 0x000fce0000000f00 */
[----:B------:R-:W-:Y:S05]  /*18e10*/  WARPSYNC.COLLECTIVE R142, `(.L_x_20691) ;  /* 0x000000008e087348 */ /* 0x000fea0003c00000 */
[----:B------:R0:W1:Y:S02]  /*18e20*/  SHFL.BFLY P5, R144, R145, R146, R147 ;  /* 0x0c00009291907389 */ /* 0x00006400000a0093 */
[----:B01----:R-:W-:Y:S01]  /*18e30*/  ENDCOLLECTIVE ;  /* 0x000000000000791b */ /* 0x003fe20003800000 */
.L_x_20691:
[----:B------:R-:W-:Y:S01]  /*18e40*/  HFMA2.MMA R146, -RZ, RZ, 0, 2.384185791015625e-07 ;  /* 0x00000004ff927435 */ /* 0x000fe200000001ff */
[----:B------:R-:W-:-:S05]  /*18e50*/  MOV R141, R144 ;  /* 0x00000090008d7202 */ /* 0x000fca0000000f00 */
[----:B------:R-:W-:-:S04]  /*18e60*/  FADD.FTZ R141, R138, R141 ;  /* 0x0000008d8a8d7221 */ /* 0x000fc80000010000 */
[----:B------:R-:W-:-:S07]  /*18e70*/  IMAD.MOV.U32 R145, RZ, RZ, R141 ;  /* 0x000000ffff917224 */ /* 0x000fce00078e008d */
[----:B------:R-:W-:Y:S05]  /*18e80*/  WARPSYNC.COLLECTIVE R142, `(.L_x_20692) ;  /* 0x000000008e087348 */ /* 0x000fea0003c00000 */
[----:B------:R0:W1:Y:S02]  /*18e90*/  SHFL.BFLY P5, R144, R145, R146, R147 ;  /* 0x0c00009291907389 */ /* 0x00006400000a0093 */
[----:B01----:R-:W-:Y:S01]  /*18ea0*/  ENDCOLLECTIVE ;  /* 0x000000000000791b */ /* 0x003fe20003800000 */
.L_x_20692:
[----:B------:R-:W-:Y:S02]  /*18eb0*/  IMAD.MOV.U32 R146, RZ, RZ, 0x8 ;  /* 0x00000008ff927424 */ /* 0x000fe400078e00ff */
[----:B------:R-:W-:-:S04]  /*18ec0*/  IMAD.MOV.U32 R124, RZ, RZ, R144 ;  /* 0x000000ffff7c7224 */ /* 0x000fc800078e0090 */
[----:B------:R-:W-:-:S05]  /*18ed0*/  FADD.FTZ R140, R141, R124 ;  /* 0x0000007c8d8c7221 */ /* 0x000fca0000010000 */
[----:B------:R-:W-:-:S07]  /*18ee0*/  MOV R145, R140 ;  /* 0x0000008c00917202 */ /* 0x000fce0000000f00 */
[----:B------:R-:W-:Y:S05]  /*18ef0*/  WARPSYNC.COLLECTIVE R142, `(.L_x_20693) ;  /* 0x000000008e087348 */ /* 0x000fea0003c00000 */
[----:B------:R0:W1:Y:S02]  /*18f00*/  SHFL.BFLY P5, R144, R145, R146, R147 ;  /* 0x0c00009291907389 */ /* 0x00006400000a0093 */
[----:B01----:R-:W-:Y:S01]  /*18f10*/  ENDCOLLECTIVE ;  /* 0x000000000000791b */ /* 0x003fe20003800000 */
.L_x_20693:
[----:B------:R-:W-:Y:S01]  /*18f20*/  HFMA2.MMA R146, -RZ, RZ, 0, 9.5367431640625e-07 ;  /* 0x00000010ff927435 */ /* 0x000fe200000001ff */
[----:B------:R-:W-:-:S05]  /*18f30*/  MOV R143, R144 ;  /* 0x00000090008f7202 */ /* 0x000fca0000000f00 */
[----:B------:R-:W-:-:S04]  /*18f40*/  FADD.FTZ R143, R140, R143 ;  /* 0x0000008f8c8f7221 */ /* 0x000fc80000010000 */
[----:B------:R-:W-:-:S07]  /*18f50*/  IMAD.MOV.U32 R145, RZ, RZ, R143 ;  /* 0x000000ffff917224 */ /* 0x000fce00078e008f */
[----:B------:R-:W-:Y:S05]  /*18f60*/  WARPSYNC.COLLECTIVE R142, `(.L_x_20694) ;  /* 0x000000008e087348 */ /* 0x000fea0003c00000 */
[----:B------:R0:W1:Y:S02]  /*18f70*/  SHFL.BFLY P5, R144, R145, R146, R147 ;  /* 0x0c00009291907389 */ /* 0x00006400000a0093 */
[----:B01----:R-:W-:Y:S01]  /*18f80*/  ENDCOLLECTIVE ;  /* 0x000000000000791b */ /* 0x003fe20003800000 */
.L_x_20694:
        /* <DEDUP_REMOVED lines=73> */
.L_x_20695:
[----:B------:R-:W-:Y:S01]  /*19420*/  HFMA2.MMA R146, -RZ, RZ, 0, 1.1920928955078125e-07 ;  /* 0x00000002ff927435 */ /* 0x000fe200000001ff */
[----:B------:R-:W-:-:S05]  /*19430*/  MOV R139, R144 ;  /* 0x00000090008b7202 */ /* 0x000fca0000000f00 */
[----:B------:R-:W-:-:S04]  /*19440*/  FADD.FTZ R139, R124, R139 ;  /* 0x0000008b7c8b7221 */ /* 0x000fc80000010000 */
[----:B------:R-:W-:-:S07]  /*19450*/  IMAD.MOV.U32 R145, RZ, RZ, R139 ;  /* 0x000000ffff917224 */ /* 0x000fce00078e008b */
[----:B------:R-:W-:Y:S05]  /*19460*/  WARPSYNC.COLLECTIVE R142, `(.L_x_20696) ;  /* 0x000000008e087348 */ /* 0x000fea0003c00000 */
[----:B------:R0:W1:Y:S02]  /*19470*/  SHFL.BFLY P5, R144, R145, R146, R147 ;  /* 0x0c00009291907389 */ /* 0x00006400000a0093 */
[----:B01----:R-:W-:Y:S01]  /*19480*/  ENDCOLLECTIVE ;  /* 0x000000000000791b */ /* 0x003fe20003800000 */
.L_x_20696:
[----:B------:R-:W-:Y:S02]  /*19490*/  IMAD.MOV.U32 R146, RZ, RZ, 0x4 ;  /* 0x00000004ff927424 */ /* 0x000fe400078e00ff */
[----:B------:R-:W-:-:S04]  /*194a0*/  IMAD.MOV.U32 R138, RZ, RZ, R144 ;  /* 0x000000ffff8a7224 */ /* 0x000fc800078e0090 */
[----:B------:R-:W-:-:S05]  /*194b0*/  FADD.FTZ R138, R139, R138 ;  /* 0x0000008a8b8a7221 */ /* 0x000fca0000010000 */
[----:B------:R-:W-:-:S07]  /*194c0*/  MOV R145, R138 ;  /* 0x0000008a00917202 */ /* 0x000fce0000000f00 */
[----:B------:R-:W-:Y:S05]  /*194d0*/  WARPSYNC.COLLECTIVE R142, `(.L_x_20697) ;  /* 0x000000008e087348 */ /* 0x000fea0003c00000 */
[----:B------:R0:W1:Y:S02]  /*194e0*/  SHFL.BFLY P5, R144, R145, R146, R147 ;  /* 0x0c00009291907389 */ /* 0x00006400000a0093 */
[----:B01----:R-:W-:Y:S01]  /*194f0*/  ENDCOLLECTIVE ;  /* 0x000000000000791b */ /* 0x003fe20003800000 */
.L_x_20697:
[----:B------:R-:W-:Y:S01]  /*19500*/  HFMA2.MMA R146, -RZ, RZ, 0, 4.76837158203125e-07 ;  /* 0x00000008ff927435 */ /* 0x000fe200000001ff */
[----:B------:R-:W-:-:S05]  /*19510*/  MOV R141, R144 ;  /* 0x00000090008d7202 */ /* 0x000fca0000000f00 */
[----:B------:R-:W-:-:S04]  /*19520*/  FADD.FTZ R141, R138, R141 ;  /* 0x0000008d8a8d7221 */ /* 0x000fc80000010000 */
[----:B------:R-:W-:-:S07]  /*19530*/  IMAD.MOV.U32 R145, RZ, RZ, R141 ;  /* 0x000000ffff917224 */ /* 0x000fce00078e008d */
[----:B------:R-:W-:Y:S05]  /*19540*/  WARPSYNC.COLLECTIVE R142, `(.L_x_20698) ;  /* 0x000000008e087348 */ /* 0x000fea0003c00000 */
[----:B------:R0:W1:Y:S02]  /*19550*/  SHFL.BFLY P5, R144, R145, R146, R147 ;  /* 0x0c00009291907389 */ /* 0x00006400000a0093 */
[----:B01----:R-:W-:Y:S01]  /*19560*/  ENDCOLLECTIVE ;  /* 0x000000000000791b */ /* 0x003fe20003800000 */
.L_x_20698:
[----:B------:R-:W-:Y:S02]  /*19570*/  IMAD.MOV.U32 R146, RZ, RZ, 0x10 ;  /* 0x00000010ff927424 */ /* 0x000fe400078e00ff */
[----:B------:R-:W-:-:S04]  /*19580*/  IMAD.MOV.U32 R140, RZ, RZ, R144 ;  /* 0x000000ffff8c7224 */ /* 0x000fc800078e0090 */
[----:B------:R-:W-:-:S05]  /*19590*/  FADD.FTZ R140, R141, R140 ;  /* 0x0000008c8d8c7221 */ /* 0x000fca0000010000 */
[----:B------:R-:W-:-:S07]  /*195a0*/  MOV R145, R140 ;  /* 0x0000008c00917202 */ /* 0x000fce0000000f00 */
[----:B------:R-:W-:Y:S05]  /*195b0*/  WARPSYNC.COLLECTIVE R142, `(.L_x_20699) ;  /* 0x000000008e087348 */ /* 0x000fea0003c00000 */
[----:B------:R0:W1:Y:S02]  /*195c0*/  SHFL.BFLY P5, R144, R145, R146, R147 ;  /* 0x0c00009291907389 */ /* 0x00006400000a0093 */
[----:B01----:R-:W-:Y:S01]  /*195d0*/  ENDCOLLECTIVE ;  /* 0x000000000000791b */ /* 0x003fe20003800000 */
.L_x_20699:
[----:B------:R-:W-:Y:S01]  /*195e0*/  MOV R143, R144 ;  /* 0x00000090008f7202 */ /* 0x000fe20000000f00 */
[----:B------:R-:W-:Y:S06]  /*195f0*/  BRA `(.L_x_20700) ;  /* 0xffffffe8006c7947 */ /* 0x000fec000383ffff */
.L_x_20701:
        /* <DEDUP_REMOVED lines=16> */
.L_x_27082:


//--------------------- .text._ZN10layer_norm31ln_parallel_residual_fwd_kernelINS_13Kernel_traitsIf6__halffS2_fjLj4096ELj1ELj1ELj4ELj16ENS_18Kernel_traits_baseILj4096EfS2_fS2_fjLj128EEEEELb1ELb1ELb1EEEvNS_9FwdParamsE --------------------------
	.section	.text._ZN10layer_norm31ln_parallel_residual_fwd_kernelINS_13Kernel_traitsIf6__halffS2_fjLj4096ELj1ELj1ELj4ELj16ENS_18Kernel_traits_baseILj4096EfS2_fS2_fjLj128EEEEELb1ELb1ELb1EEEvNS_9FwdParamsE,"ax",@progbits
	.align	128
        .global         _ZN10layer_norm31ln_parallel_residual_fwd_kernelINS_13Kernel_traitsIf6__halffS2_fjLj4096ELj1ELj1ELj4ELj16ENS_18Kernel_traits_baseILj4096EfS2_fS2_fjLj128EEEEELb1ELb1ELb1EEEvNS_9FwdParamsE
        .type           _ZN10layer_norm31ln_parallel_residual_fwd_kernelINS_13Kernel_traitsIf6__halffS2_fjLj4096ELj1ELj1ELj4ELj16ENS_18Kernel_traits_baseILj4096EfS2_fS2_fjLj128EEEEELb1ELb1ELb1EEEvNS_9FwdParamsE,@function
        .size           _ZN10layer_norm31ln_parallel_residual_fwd_kernelINS_13Kernel_traitsIf6__halffS2_fjLj4096ELj1ELj1ELj4ELj16ENS_18Kernel_traits_baseILj4096EfS2_fS2_fjLj128EEEEELb1ELb1ELb1EEEvNS_9FwdParamsE,(.L_x_27083 - _ZN10layer_norm31ln_parallel_residual_fwd_kernelINS_13Kernel_traitsIf6__halffS2_fjLj4096ELj1ELj1ELj4ELj16ENS_18Kernel_traits_baseILj4096EfS2_fS2_fjLj128EEEEELb1ELb1ELb1EEEvNS_9FwdParamsE)
        .other          _ZN10layer_norm31ln_parallel_residual_fwd_kernelINS_13Kernel_traitsIf6__halffS2_fjLj4096ELj1ELj1ELj4ELj16ENS_18Kernel_traits_baseILj4096EfS2_fS2_fjLj128EEEEELb1ELb1ELb1EEEvNS_9FwdParamsE,@"STO_CUDA_ENTRY STV_DEFAULT"
_ZN10layer_norm31ln_parallel_residual_fwd_kernelINS_13Kernel_traitsIf6__halffS2_fjLj4096ELj1ELj1ELj4ELj16ENS_18Kernel_traits_baseILj4096EfS2_fS2_fjLj128EEEEELb1ELb1ELb1EEEvNS_9FwdParamsE:
.text._ZN10layer_norm31ln_parallel_residual_fwd_kernelINS_13Kernel_traitsIf6__halffS2_fjLj4096ELj1ELj1ELj4ELj16ENS_18Kernel_traits_baseILj4096EfS2_fS2_fjLj128EEEEELb1ELb1ELb1EEEvNS_9FwdParamsE:
        /* <DEDUP_REMOVED lines=36> */
[----:B--2---:R-:W-:Y:S01]  /*0240*/  LEA.HI R10, R11, UR8, RZ, 0x19 ;  /* 0x000000080b0a7c11 */ /* 0x004fe2000f8fc8ff */
[----:B0-----:R-:W-:Y:S01]  /*0250*/  IMAD R0, R0, UR8, R11 ;  /* 0x0000000800007c24 */ /* 0x001fe2000f8e020b */
        /* <DEDUP_REMOVED lines=55> */
[----:B------:R-:W-:-:S03]  /*05d0*/  SHF.L.U32 R7, R11, 0x5, RZ ;  /* 0x000000050b077819 */ /* 0x000fc600000006ff */
[----:B------:R-:W-:Y:S01]  /*05e0*/  IMAD.HI.U32 R5, R9, -0x326172a9, RZ ;  /* 0xcd9e8d5709057827 */ /* 0x000fe200078e00ff */
[----:B------:R-:W-:Y:S02]  /*05f0*/  LOP3.LUT R7, R7, 0xfe0, RZ, 0xc0, !PT ;  /* 0x00000fe007077812 */ /* 0x000fe400078ec0ff */
        /* <DEDUP_REMOVED lines=30> */
[----:B------:R-:W-:Y:S01]  /*07e0*/  ULDC.U8 UR8, c[0x0][0x2a0] ;  /* 0x0000a80000087ab9 */ /* 0x000fe20000000000 */
[----:B------:R-:W-:Y:S01]  /*07f0*/  LOP3.LUT R8, R5, UR38, R8, 0x96, !PT ;  /* 0x0000002605087c12 */ /* 0x000fe2000f8e9608 */
[----:B------:R-:W5:Y:S01]  /*0800*/  LDG.E.128 R76, desc[UR4][R2.64+0x1000] ;  /* 0x00100004024c7981 */ /* 0x000f62000c1e1d00 */
[----:B------:R-:W-:Y:S01]  /*0810*/  MOV R7, R0 ;  /* 0x0000000000077202 */ /* 0x000fe20000000f00 */
[----:B------:R-:W-:Y:S01]  /*0820*/  IMAD.MOV.U32 R5, RZ, RZ, R12 ;  /* 0x000000ffff057224 */ /* 0x000fe200078e000c */
        /* <DEDUP_REMOVED lines=19> */
.L_x_21219:
        /* <DEDUP_REMOVED lines=31> */
.L_x_20703:
[----:B------:R-:W-:-:S07]  /*0b50*/  IMAD.MOV.U32 R20, RZ, RZ, R6 ;  /* 0x000000ffff147224 */ /* 0x000fce00078e0006 */
.L_x_20704:
[----:B------:R-:W-:Y:S05]  /*0b60*/  BSYNC B0 ;  /* 0x0000000000007941 */ /* 0x000fea0003800000 */
.L_x_20702:
        /* <DEDUP_REMOVED lines=16> */
.L_x_20708:
[----:B------:R-:W-:Y:S05]  /*0c70*/  BSYNC B1 ;  /* 0x0000000000017941 */ /* 0x000fea0003800000 */
.L_x_20707:
        /* <DEDUP_REMOVED lines=44> */
.L_x_20706:
[----:B------:R-:W-:Y:S05]  /*0f40*/  BSYNC B0 ;  /* 0x0000000000007941 */ /* 0x000fea0003800000 */
.L_x_20705:
[----:B------:R-:W0:Y:S01]  /*0f50*/  LDC R135, c[0x0][0x298] ;  /* 0x0000a600ff877b82 */ /* 0x000e220000000800 */
[----:B------:R-:W-:Y:S01]  /*0f60*/  HFMA2.MMA R134, -RZ, RZ, 0.1171875, 0 ;  /* 0x2f800000ff867435 */ /* 0x000fe200000001ff */
[----:B------:R-:W-:Y:S02]  /*0f70*/  ISETP.NE.U32.AND P1, PT, RZ, UR8, PT ;  /* 0x00000008ff007c0c */ /* 0x000fe4000bf25070 */
[----:B------:R-:W-:Y:S01]  /*0f80*/  I2FP.F32.U32 R21, R20 ;  /* 0x0000001400157245 */ /* 0x000fe20000201000 */
[----:B-----5:R-:W-:Y:S01]  /*0f90*/  HADD2.F32 R20, -RZ, R16.H0_H0 ;  /* 0x20000010ff147230 */ /* 0x020fe20000004100 */
        /* <DEDUP_REMOVED lines=13> */
.L_x_20709:
        /* <DEDUP_REMOVED lines=12> */
.L_x_20712:
[----:B------:R-:W-:-:S07]  /*1130*/  IMAD.MOV.U32 R12, RZ, RZ, R6 ;  /* 0x000000ffff0c7224 */ /* 0x000fce00078e0006 */
.L_x_20713:
[----:B------:R-:W-:Y:S05]  /*1140*/  BSYNC B0 ;  /* 0x0000000000007941 */ /* 0x000fea0003800000 */
.L_x_20711:
        /* <DEDUP_REMOVED lines=16> */
.L_x_20717:
[----:B------:R-:W-:Y:S05]  /*1250*/  BSYNC B1 ;  /* 0x0000000000017941 */ /* 0x000fea0003800000 */
.L_x_20716:
        /* <DEDUP_REMOVED lines=44> */
.L_x_20715:
[----:B------:R-:W-:Y:S05]  /*1520*/  BSYNC B0 ;  /* 0x0000000000007941 */ /* 0x000fea0003800000 */
.L_x_20714:
        /* <DEDUP_REMOVED lines=9> */
.L_x_20710:
        /* <DEDUP_REMOVED lines=12> */
.L_x_20719:
[----:B------:R-:W-:-:S07]  /*1680*/  IMAD.MOV.U32 R20, RZ, RZ, R6 ;  /* 0x000000ffff147224 */ /* 0x000fce00078e0006 */
.L_x_20720:
[----:B------:R-:W-:Y:S05]  /*1690*/  BSYNC B0 ;  /* 0x0000000000007941 */ /* 0x000fea0003800000 */
.L_x_20718:
        /* <DEDUP_REMOVED lines=16> */
.L_x_20724:
[----:B------:R-:W-:Y:S05]  /*17a0*/  BSYNC B1 ;  /* 0x0000000000017941 */ /* 0x000fea0003800000 */
.L_x_20723:
        /* <DEDUP_REMOVED lines=44> */
.L_x_20722:
[----:B------:R-:W-:Y:S05]  /*1a70*/  BSYNC B0 ;  /* 0x0000000000007941 */ /* 0x000fea0003800000 */
.L_x_20721:
        /* <DEDUP_REMOVED lines=13> */
.L_x_20725:
        /* <DEDUP_REMOVED lines=12> */
.L_x_20728:
[----:B------:R-:W-:-:S07]  /*1c10*/  MOV R13, R6 ;  /* 0x00000006000d7202 */ /* 0x000fce0000000f00 */
.L_x_20729:
[----:B------:R-:W-:Y:S05]  /*1c20*/  BSYNC B0 ;  /* 0x0000000000007941 */ /* 0x000fea0003800000 */
.L_x_20727:
        /* <DEDUP_REMOVED lines=16> */
.L_x_20733:
[----:B------:R-:W-:Y:S05]  /*1d30*/  BSYNC B1 ;  /* 0x0000000000017941 */ /* 0x000fea0003800000 */
.L_x_20732:
        /* <DEDUP_REMOVED lines=44> */
.L_x_20731:
[----:B------:R-:W-:Y:S05]  /*2000*/  BSYNC B0 ;  /* 0x0000000000007941 */ /* 0x000fea0003800000 */
.L_x_20730:
        /* <DEDUP_REMOVED lines=9> */
.L_x_20726:
        /* <DEDUP_REMOVED lines=12> */
.L_x_20735:
[----:B------:R-:W-:-:S07]  /*2160*/  MOV R16, R6 ;  /* 0x0000000600107202 */ /* 0x000fce0000000f00 */
.L_x_20736:
[----:B------:R-:W-:Y:S05]  /*2170*/  BSYNC B0 ;  /* 0x0000000000007941 */ /* 0x000fea0003800000 */
.L_x_20734:
        /* <DEDUP_REMOVED lines=16> */
.L_x_20740:
[----:B------:R-:W-:Y:S05]  /*2280*/  BSYNC B1 ;  /* 0x0000000000017941 */ /* 0x000fea0003800000 */
.L_x_20739:
        /* <DEDUP_REMOVED lines=44> */
.L_x_20738:
[----:B------:R-:W-:Y:S05]  /*2550*/  BSYNC B0 ;  /* 0x0000000000007941 */ /* 0x000fea0003800000 */
.L_x_20737:
        /* <DEDUP_REMOVED lines=13> */
.L_x_20741:
        /* <DEDUP_REMOVED lines=12> */
.L_x_20744:
[----:B------:R-:W-:-:S07]  /*26f0*/  IMAD.MOV.U32 R14, RZ, RZ, R6 ;  /* 0x000000ffff0e7224 */ /* 0x000fce00078e0006 */
.L_x_20745:
[----:B------:R-:W-:Y:S05]  /*2700*/  BSYNC B0 ;  /* 0x0000000000007941 */ /* 0x000fea0003800000 */
.L_x_20743:
        /* <DEDUP_REMOVED lines=16> */
.L_x_20749:
[----:B------:R-:W-:Y:S05]  /*2810*/  BSYNC B1 ;  /* 0x0000000000017941 */ /* 0x000fea0003800000 */
.L_x_20748:
        /* <DEDUP_REMOVED lines=44> */
.L_x_20747:
[----:B------:R-:W-:Y:S05]  /*2ae0*/  BSYNC B0 ;  /* 0x0000000000007941 */ /* 0x000fea0003800000 */
.L_x_20746:
        /* <DEDUP_REMOVED lines=9> */
.L_x_20742:
        /* <DEDUP_REMOVED lines=12> */
.L_x_20751:
[----:B------:R-:W-:-:S07]  /*2c40*/  IMAD.MOV.U32 R16, RZ, RZ, R6 ;  /* 0x000000ffff107224 */ /* 0x000fce00078e0006 */
.L_x_20752:
[----:B------:R-:W-:Y:S05]  /*2c50*/  BSYNC B0 ;  /* 0x0000000000007941 */ /* 0x000fea0003800000 */
.L_x_20750:
        /* <DEDUP_REMOVED lines=16> */
.L_x_20756:
[----:B------:R-:W-:Y:S05]  /*2d60*/  BSYNC B1 ;  /* 0x0000000000017941 */ /* 0x000fea0003800000 */
.L_x_20755:
        /* <DEDUP_REMOVED lines=44> */
.L_x_20754:
[----:B------:R-:W-:Y:S05]  /*3030*/  BSYNC B0 ;  /* 0x0000000000007941 */ /* 0x000fea0003800000 */
.L_x_20753:
        /* <DEDUP_REMOVED lines=13> */
.L_x_20757:
        /* <DEDUP_REMOVED lines=12> */
.L_x_20760:
[----:B------:R-:W-:-:S07]  /*31d0*/  IMAD.MOV.U32 R15, RZ, RZ, R6 ;  /* 0x000000ffff0f7224 */ /* 0x000fce00078e0006 */
.L_x_20761:
[----:B------:R-:W-:Y:S05]  /*31e0*/  BSYNC B0 ;  /* 0x0000000000007941 */ /* 0x000fea0003800000 */
.L_x_20759:
        /* <DEDUP_REMOVED lines=16> */
.L_x_20765:
[----:B------:R-:W-:Y:S05]  /*32f0*/  BSYNC B1 ;  /* 0x0000000000017941 */ /* 0x000fea0003800000 */
.L_x_20764:
        /* <DEDUP_REMOVED lines=44> */
.L_x_20763:
[----:B------:R-:W-:Y:S05]  /*35c0*/  BSYNC B0 ;  /* 0x0000000000007941 */ /* 0x000fea0003800000 */
.L_x_20762:
        /* <DEDUP_REMOVED lines=9> */
.L_x_20758:
        /* <DEDUP_REMOVED lines=12> */
.L_x_20767:
[----:B------:R-:W-:-:S07]  /*3720*/  IMAD.MOV.U32 R16, RZ, RZ, R6 ;  /* 0x000000ffff107224 */ /* 0x000fce00078e0006 */
.L_x_20768:
[----:B------:R-:W-:Y:S05]  /*3730*/  BSYNC B0 ;  /* 0x0000000000007941 */ /* 0x000fea0003800000 */
.L_x_20766:
        /* <DEDUP_REMOVED lines=16> */
.L_x_20772:
[----:B------:R-:W-:Y:S05]  /*3840*/  BSYNC B1 ;  /* 0x0000000000017941 */ /* 0x000fea0003800000 */
.L_x_20771:
        /* <DEDUP_REMOVED lines=44> */
.L_x_20770:
[----:B------:R-:W-:Y:S05]  /*3b10*/  BSYNC B0 ;  /* 0x0000000000007941 */ /* 0x000fea0003800000 */
.L_x_20769:
        /* <DEDUP_REMOVED lines=12> */
.L_x_20773:
        /* <DEDUP_REMOVED lines=12> */
.L_x_20776:
[----:B------:R-:W-:-:S07]  /*3ca0*/  MOV R16, R6 ;  /* 0x0000000600107202 */ /* 0x000fce0000000f00 */
.L_x_20777:
[----:B------:R-:W-:Y:S05]  /*3cb0*/  BSYNC B0 ;  /* 0x0000000000007941 */ /* 0x000fea0003800000 */
.L_x_20775:
        /* <DEDUP_REMOVED lines=16> */
.L_x_20781:
[----:B------:R-:W-:Y:S05]  /*3dc0*/  BSYNC B1 ;  /* 0x0000000000017941 */ /* 0x000fea0003800000 */
.L_x_20780:
        /* <DEDUP_REMOVED lines=44> */
.L_x_20779:
[----:B------:R-:W-:Y:S05]  /*4090*/  BSYNC B0 ;  /* 0x0000000000007941 */ /* 0x000fea0003800000 */
.L_x_20778:
        /* <DEDUP_REMOVED lines=9> */
.L_x_20774:
        /* <DEDUP_REMOVED lines=12> */
.L_x_20783:
[----:B------:R-:W-:-:S07]  /*41f0*/  MOV R16, R6 ;  /* 0x0000000600107202 */ /* 0x000fce0000000f00 */
.L_x_20784:
[----:B------:R-:W-:Y:S05]  /*4200*/  BSYNC B0 ;  /* 0x0000000000007941 */ /* 0x000fea0003800000 */
.L_x_20782:
        /* <DEDUP_REMOVED lines=16> */
.L_x_20788:
[----:B------:R-:W-:Y:S05]  /*4310*/  BSYNC B1 ;  /* 0x0000000000017941 */ /* 0x000fea0003800000 */
.L_x_20787:
        /* <DEDUP_REMOVED lines=44> */
.L_x_20786:
[----:B------:R-:W-:Y:S05]  /*45e0*/  BSYNC B0 ;  /* 0x0000000000007941 */ /* 0x000fea0003800000 */
.L_x_20785:
        /* <DEDUP_REMOVED lines=12> */
.L_x_20789:
        /* <DEDUP_REMOVED lines=12> */
.L_x_20792:
[----:B------:R-:W-:-:S07]  /*4770*/  IMAD.MOV.U32 R16, RZ, RZ, R6 ;  /* 0x000000ffff107224 */ /* 0x000fce00078e0006 */
.L_x_20793:
[----:B------:R-:W-:Y:S05]  /*4780*/  BSYNC B0 ;  /* 0x0000000000007941 */ /* 0x000fea0003800000 */
.L_x_20791:
        /* <DEDUP_REMOVED lines=16> */
.L_x_20797:
[----:B------:R-:W-:Y:S05]  /*4890*/  BSYNC B1 ;  /* 0x0000000000017941 */ /* 0x000fea0003800000 */
.L_x_20796:
        /* <DEDUP_REMOVED lines=44> */
.L_x_20795:
[----:B------:R-:W-:Y:S05]  /*4b60*/  BSYNC B0 ;  /* 0x0000000000007941 */ /* 0x000fea0003800000 */
.L_x_20794:
        /* <DEDUP_REMOVED lines=9> */
.L_x_20790:
        /* <DEDUP_REMOVED lines=12> */
.L_x_20799:
[----:B------:R-:W-:-:S07]  /*4cc0*/  IMAD.MOV.U32 R16, RZ, RZ, R6 ;  /* 0x000000ffff107224 */ /* 0x000fce00078e0006 */
.L_x_20800:
[----:B------:R-:W-:Y:S05]  /*4cd0*/  BSYNC B0 ;  /* 0x0000000000007941 */ /* 0x000fea0003800000 */
.L_x_20798:
        /* <DEDUP_REMOVED lines=16> */
.L_x_20804:
[----:B------:R-:W-:Y:S05]  /*4de0*/  BSYNC B1 ;  /* 0x0000000000017941 */ /* 0x000fea0003800000 */
.L_x_20803:
        /* <DEDUP_REMOVED lines=44> */
.L_x_20802:
[----:B------:R-:W-:Y:S05]  /*50b0*/  BSYNC B0 ;  /* 0x0000000000007941 */ /* 0x000fea0003800000 */
.L_x_20801:
        /* <DEDUP_REMOVED lines=12> */
.L_x_20805:
        /* <DEDUP_REMOVED lines=12> */
.L_x_20808:
[----:B------:R-:W-:-:S07]  /*5240*/  IMAD.MOV.U32 R16, RZ, RZ, R6 ;  /* 0x000000ffff107224 */ /* 0x000fce00078e0006 */
.L_x_20809:
[----:B------:R-:W-:Y:S05]  /*5250*/  BSYNC B0 ;  /* 0x0000000000007941 */ /* 0x000fea0003800000 */
.L_x_20807:
        /* <DEDUP_REMOVED lines=16> */
.L_x_20813:
[----:B------:R-:W-:Y:S05]  /*5360*/  BSYNC B1 ;  /* 0x0000000000017941 */ /* 0x000fea0003800000 */
.L_x_20812:
        /* <DEDUP_REMOVED lines=44> */
.L_x_20811:
[----:B------:R-:W-:Y:S05]  /*5630*/  BSYNC B0 ;  /* 0x0000000000007941 */ /* 0x000fea0003800000 */
.L_x_20810:
        /* <DEDUP_REMOVED lines=9> */
.L_x_20806:
        /* <DEDUP_REMOVED lines=12> */
.L_x_20815:
[----:B------:R-:W-:-:S07]  /*5790*/  IMAD.MOV.U32 R16, RZ, RZ, R6 ;  /* 0x000000ffff107224 */ /* 0x000fce00078e0006 */
.L_x_20816:
[----:B------:R-:W-:Y:S05]  /*57a0*/  BSYNC B0 ;  /* 0x0000000000007941 */ /* 0x000fea0003800000 */
.L_x_20814:
        /* <DEDUP_REMOVED lines=16> */
.L_x_20820:
[----:B------:R-:W-:Y:S05]  /*58b0*/  BSYNC B1 ;  /* 0x0000000000017941 */ /* 0x000fea0003800000 */
.L_x_20819:
        /* <DEDUP_REMOVED lines=44> */
.L_x_20818:
[----:B------:R-:W-:Y:S05]  /*5b80*/  BSYNC B0 ;  /* 0x0000000000007941 */ /* 0x000fea0003800000 */
.L_x_20817:
        /* <DEDUP_REMOVED lines=12> */
.L_x_20821:
        /* <DEDUP_REMOVED lines=12> */
.L_x_20824:
[----:B------:R-:W-:-:S07]  /*5d10*/  MOV R16, R6 ;  /* 0x0000000600107202 */ /* 0x000fce0000000f00 */
.L_x_20825:
[----:B------:R-:W-:Y:S05]  /*5d20*/  BSYNC B0 ;  /* 0x0000000000007941 */ /* 0x000fea0003800000 */
.L_x_20823:
        /* <DEDUP_REMOVED lines=18> */
.L_x_20829:
[----:B------:R-:W-:Y:S05]  /*5e50*/  BSYNC B1 ;  /* 0x0000000000017941 */ /* 0x000fea0003800000 */
.L_x_20828:
        /* <DEDUP_REMOVED lines=44> */
.L_x_20827:
[----:B------:R-:W-:Y:S05]  /*6120*/  BSYNC B0 ;  /* 0x0000000000007941 */ /* 0x000fea0003800000 */
.L_x_20826:
        /* <DEDUP_REMOVED lines=9> */
.L_x_20822:
        /* <DEDUP_REMOVED lines=25> */
[----:B------:R-:W-:Y:S01]  /*6350*/  LOP3.LUT R16, R24, R16, R20, 0xfe, !PT ;  /* 0x0000001018107212 */ /* 0x000fe200078efe14 */
[----:B------:R-:W-:Y:S01]  /*6360*/  HFMA2.MMA R20, -RZ, RZ, 0, 9.5367431640625e-07 ;  /* 0x00000010ff147435 */ /* 0x000fe200000001ff */
[----:B------:R-:W-:Y:S01]  /*6370*/  LOP3.LUT R31, R25, R31, R21, 0xfe, !PT ;  /* 0x0000001f191f7212 */ /* 0x000fe200078efe15 */
[----:B-1----:R-:W-:Y:S01]  /*6380*/  IMAD.WIDE.U32 R28, R128, 0x8, R130 ;  /* 0x00000008801c7825 */ /* 0x002fe200078e0082 */
[----:B------:R-:W-:Y:S01]  /*6390*/  LOP3.LUT R30, R16, R17, RZ, 0xfc, !PT ;  /* 0x00000011101e7212 */ /* 0x000fe200078efcff */
[----:B------:R0:W-:Y:S01]  /*63a0*/  STG.E.128 desc[UR4][R26.64], R40 ;  /* 0x000000281a007986 */ /* 0x0001e2000c101d04 */
[----:B------:R-:W-:Y:S01]  /*63b0*/  PLOP3.LUT P4, PT, PT, PT, UP0, 0x80, 0x0 ;  /* 0x000000000000781c */ /* 0x000fe20003f8f008 */
[----:B------:R-:W-:-:S02]  /*63c0*/  IMAD.WIDE.U32 R16, R145, 0x10, R120 ;  /* 0x0000001091107825 */ /* 0x000fc400078e0078 */
[----:B------:R0:W-:Y:S02]  /*63d0*/  STG.E.128 desc[UR4][R26.64+0x10], R36 ;  /* 0x000010241a007986 */ /* 0x0001e4000c101d04 */
[C---:B------:R-:W-:Y:S02]  /*63e0*/  @P3 IMAD.WIDE.U32 R20, R145.reuse, R20, UR18 ;  /* 0x0000001291143e25 */ /* 0x040fe4000f8e0014 */
[----:B------:R0:W-:Y:S02]  /*63f0*/  STG.E.64 desc[UR4][R28.64], R30 ;  /* 0x0000001e1c007986 */ /* 0x0001e4000c101b04 */
        /* <DEDUP_REMOVED lines=22> */
.L_x_20830:
[----:B------:R2:W5:Y:S04]  /*6560*/  @P4 LDG.E.128 R52, desc[UR4][R20.64] ;  /* 0x0000000414344981 */ /* 0x000568000c1e1d00 */
[----:B------:R2:W5:Y:S04]  /*6570*/  @P0 LDG.E.128 R48, desc[UR4][R24.64] ;  /* 0x0000000418300981 */ /* 0x000568000c1e1d00 */
[----:B------:R2:W5:Y:S04]  /*6580*/  @P0 LDG.E.128 R44, desc[UR4][R24.64+0x10] ;  /* 0x00001004182c0981 */ /* 0x000568000c1e1d00 */
[----:B-1----:R-:W5:Y:S01]  /*6590*/  LDG.E.128 R16, desc[UR4][R16.64] ;  /* 0x0000000410107981 */ /* 0x002f62000c1e1d00 */
        /* <DEDUP_REMOVED lines=12> */
.L_x_20832:
[----:B------:R-:W-:-:S07]  /*6660*/  MOV R20, R6 ;  /* 0x0000000600147202 */ /* 0x000fce0000000f00 */
.L_x_20833:
[----:B------:R-:W-:Y:S05]  /*6670*/  BSYNC B0 ;  /* 0x0000000000007941 */ /* 0x000fea0003800000 */
.L_x_20831:
        /* <DEDUP_REMOVED lines=16> */
.L_x_20837:
[----:B------:R-:W-:Y:S05]  /*6780*/  BSYNC B1 ;  /* 0x0000000000017941 */ /* 0x000fea0003800000 */
.L_x_20836:
        /* <DEDUP_REMOVED lines=44> */
.L_x_20835:
[----:B------:R-:W-:Y:S05]  /*6a50*/  BSYNC B0 ;  /* 0x0000000000007941 */ /* 0x000fea0003800000 */
.L_x_20834:
        /* <DEDUP_REMOVED lines=13> */
.L_x_20838:
        /* <DEDUP_REMOVED lines=12> */
.L_x_20841:
[----:B------:R-:W-:-:S07]  /*6bf0*/  IMAD.MOV.U32 R12, RZ, RZ, R6 ;  /* 0x000000ffff0c7224 */ /* 0x000fce00078e0006 */
.L_x_20842:
[----:B------:R-:W-:Y:S05]  /*6c00*/  BSYNC B0 ;  /* 0x0000000000007941 */ /* 0x000fea0003800000 */
.L_x_20840:
        /* <DEDUP_REMOVED lines=16> */
.L_x_20846:
[----:B------:R-:W-:Y:S05]  /*6d10*/  BSYNC B1 ;  /* 0x0000000000017941 */ /* 0x000fea0003800000 */
.L_x_20845:
        /* <DEDUP_REMOVED lines=11> */
[----:B0-----:R-:W-:-:S05]  /*6dd0*/  IMAD.WIDE.U32 R26, R25, -0x326172a9, RZ ;  /* 0xcd9e8d57191a7825 */ /* 0x001fca00078e00ff */
        /* <DEDUP_REMOVED lines=32> */
.L_x_20844:
[----:B------:R-:W-:Y:S05]  /*6fe0*/  BSYNC B0 ;  /* 0x0000000000007941 */ /* 0x000fea0003800000 */
.L_x_20843:
        /* <DEDUP_REMOVED lines=9> */
.L_x_20839:
        /* <DEDUP_REMOVED lines=12> */
.L_x_20848:
[----:B------:R-:W-:-:S07]  /*7140*/  IMAD.MOV.U32 R20, RZ, RZ, R6 ;  /* 0x000000ffff147224 */ /* 0x000fce00078e0006 */
.L_x_20849:
[----:B------:R-:W-:Y:S05]  /*7150*/  BSYNC B0 ;  /* 0x0000000000007941 */ /* 0x000fea0003800000 */
.L_x_20847:
        /* <DEDUP_REMOVED lines=16> */
.L_x_20853:
[----:B------:R-:W-:Y:S05]  /*7260*/  BSYNC B1 ;  /* 0x0000000000017941 */ /* 0x000fea0003800000 */
.L_x_20852:
        /* <DEDUP_REMOVED lines=44> */
.L_x_20851:
[----:B------:R-:W-:Y:S05]  /*7530*/  BSYNC B0 ;  /* 0x0000000000007941 */ /* 0x000fea0003800000 */
.L_x_20850:
        /* <DEDUP_REMOVED lines=13> */
.L_x_20854:
        /* <DEDUP_REMOVED lines=12> */
.L_x_20857:
[----:B------:R-:W-:-:S07]  /*76d0*/  IMAD.MOV.U32 R13, RZ, RZ, R6 ;  /* 0x000000ffff0d7224 */ /* 0x000fce00078e0006 */
.L_x_20858:
[----:B------:R-:W-:Y:S05]  /*76e0*/  BSYNC B0 ;  /* 0x0000000000007941 */ /* 0x000fea0003800000 */
.L_x_20856:
        /* <DEDUP_REMOVED lines=16> */
.L_x_20862:
[----:B------:R-:W-:Y:S05]  /*77f0*/  BSYNC B1 ;  /* 0x0000000000017941 */ /* 0x000fea0003800000 */
.L_x_20861:
        /* <DEDUP_REMOVED lines=44> */
.L_x_20860:
[----:B------:R-:W-:Y:S05]  /*7ac0*/  BSYNC B0 ;  /* 0x0000000000007941 */ /* 0x000fea0003800000 */
.L_x_20859:
        /* <DEDUP_REMOVED lines=9> */
.L_x_20855:
        /* <DEDUP_REMOVED lines=12> */
.L_x_20864:
[----:B------:R-:W-:-:S07]  /*7c20*/  IMAD.MOV.U32 R16, RZ, RZ, R6 ;  /* 0x000000ffff107224 */ /* 0x000fce00078e0006 */
.L_x_20865:
[----:B------:R-:W-:Y:S05]  /*7c30*/  BSYNC B0 ;  /* 0x0000000000007941 */ /* 0x000fea0003800000 */
.L_x_20863:
        /* <DEDUP_REMOVED lines=16> */
.L_x_20869:
[----:B------:R-:W-:Y:S05]  /*7d40*/  BSYNC B1 ;  /* 0x0000000000017941 */ /* 0x000fea0003800000 */
.L_x_20868:
        /* <DEDUP_REMOVED lines=44> */
.L_x_20867:
[----:B------:R-:W-:Y:S05]  /*8010*/  BSYNC B0 ;  /* 0x0000000000007941 */ /* 0x000fea0003800000 */
.L_x_20866:
[----:B------:R-:W-:Y:S01]  /*8020*/  I2FP.F32.U32 R23, R16 ;  /* 0x0000001000177245 */ /* 0x000fe20000201000 */
[----:B------:R-:W-:-:S04]  /*8030*/  HADD2.F32 R16, -RZ, R17.H0_H0 ;  /* 0x20000011ff107230 */ /* 0x000fc80000004100 */
        /* <DEDUP_REMOVED lines=11> */
.L_x_20870:
        /* <DEDUP_REMOVED lines=12> */
.L_x_20873:
[----:B------:R-:W-:-:S07]  /*81b0*/  MOV R14, R6 ;  /* 0x00000006000e7202 */ /* 0x000fce0000000f00 */
.L_x_20874:
[----:B------:R-:W-:Y:S05]  /*81c0*/  BSYNC B0 ;  /* 0x0000000000007941 */ /* 0x000fea0003800000 */
.L_x_20872:
        /* <DEDUP_REMOVED lines=16> */
.L_x_20878:
[----:B------:R-:W-:Y:S05]  /*82d0*/  BSYNC B1 ;  /* 0x0000000000017941 */ /* 0x000fea0003800000 */
.L_x_20877:
        /* <DEDUP_REMOVED lines=44> */
.L_x_20876:
[----:B------:R-:W-:Y:S05]  /*85a0*/  BSYNC B0 ;  /* 0x0000000000007941 */ /* 0x000fea0003800000 */
.L_x_20875:
        /* <DEDUP_REMOVED lines=9> */
.L_x_20871:
        /* <DEDUP_REMOVED lines=12> */
.L_x_20880:
[----:B------:R-:W-:-:S07]  /*8700*/  MOV R16, R6 ;  /* 0x0000000600107202 */ /* 0x000fce0000000f00 */
.L_x_20881:
[----:B------:R-:W-:Y:S05]  /*8710*/  BSYNC B0 ;  /* 0x0000000000007941 */ /* 0x000fea0003800000 */
.L_x_20879:
        /* <DEDUP_REMOVED lines=16> */
.L_x_20885:
[----:B------:R-:W-:Y:S05]  /*8820*/  BSYNC B1 ;  /* 0x0000000000017941 */ /* 0x000fea0003800000 */
.L_x_20884:
        /* <DEDUP_REMOVED lines=44> */
.L_x_20883:
[----:B------:R-:W-:Y:S05]  /*8af0*/  BSYNC B0 ;  /* 0x0000000000007941 */ /* 0x000fea0003800000 */
.L_x_20882:
        /* <DEDUP_REMOVED lines=13> */
.L_x_20886:
        /* <DEDUP_REMOVED lines=12> */
.L_x_20889:
[----:B------:R-:W-:-:S07]  /*8c90*/  IMAD.MOV.U32 R15, RZ, RZ, R6 ;  /* 0x000000ffff0f7224 */ /* 0x000fce00078e0006 */
.L_x_20890:
[----:B------:R-:W-:Y:S05]  /*8ca0*/  BSYNC B0 ;  /* 0x0000000000007941 */ /* 0x000fea0003800000 */
.L_x_20888:
        /* <DEDUP_REMOVED lines=16> */
.L_x_20894:
[----:B------:R-:W-:Y:S05]  /*8db0*/  BSYNC B1 ;  /* 0x0000000000017941 */ /* 0x000fea0003800000 */
.L_x_20893:
        /* <DEDUP_REMOVED lines=44> */
.L_x_20892:
[----:B------:R-:W-:Y:S05]  /*9080*/  BSYNC B0 ;  /* 0x0000000000007941 */ /* 0x000fea0003800000 */
.L_x_20891:
        /* <DEDUP_REMOVED lines=9> */
.L_x_20887:
        /* <DEDUP_REMOVED lines=12> */
.L_x_20896:
[----:B------:R-:W-:-:S07]  /*91e0*/  IMAD.MOV.U32 R16, RZ, RZ, R6 ;  /* 0x000000ffff107224 */ /* 0x000fce00078e0006 */
.L_x_20897:
[----:B------:R-:W-:Y:S05]  /*91f0*/  BSYNC B0 ;  /* 0x0000000000007941 */ /* 0x000fea0003800000 */
.L_x_20895:
        /* <DEDUP_REMOVED lines=16> */
.L_x_20901:
[----:B------:R-:W-:Y:S05]  /*9300*/  BSYNC B1 ;  /* 0x0000000000017941 */ /* 0x000fea0003800000 */
.L_x_20900:
        /* <DEDUP_REMOVED lines=44> */
.L_x_20899:
[----:B------:R-:W-:Y:S05]  /*95d0*/  BSYNC B0 ;  /* 0x0000000000007941 */ /* 0x000fea0003800000 */
.L_x_20898:
        /* <DEDUP_REMOVED lines=12> */
.L_x_20902:
        /* <DEDUP_REMOVED lines=12> */
.L_x_20905:
[----:B------:R-:W-:-:S07]  /*9760*/  MOV R16, R6 ;  /* 0x0000000600107202 */ /* 0x000fce0000000f00 */
.L_x_20906:
[----:B------:R-:W-:Y:S05]  /*9770*/  BSYNC B0 ;  /* 0x0000000000007941 */ /* 0x000fea0003800000 */
.L_x_20904:
        /* <DEDUP_REMOVED lines=16> */
.L_x_20910:
[----:B------:R-:W-:Y:S05]  /*9880*/  BSYNC B1 ;  /* 0x0000000000017941 */ /* 0x000fea0003800000 */
.L_x_20909:
        /* <DEDUP_REMOVED lines=44> */
.L_x_20908:
[----:B------:R-:W-:Y:S05]  /*9b50*/  BSYNC B0 ;  /* 0x0000000000007941 */ /* 0x000fea0003800000 */
.L_x_20907:
        /* <DEDUP_REMOVED lines=9> */
.L_x_20903:
        /* <DEDUP_REMOVED lines=12> */
.L_x_20912:
[----:B------:R-:W-:-:S07]  /*9cb0*/  IMAD.MOV.U32 R16, RZ, RZ, R6 ;  /* 0x000000ffff107224 */ /* 0x000fce00078e0006 */
.L_x_20913:
[----:B------:R-:W-:Y:S05]  /*9cc0*/  BSYNC B0 ;  /* 0x0000000000007941 */ /* 0x000fea0003800000 */
.L_x_20911:
        /* <DEDUP_REMOVED lines=16> */
.L_x_20917:
[----:B------:R-:W-:Y:S05]  /*9dd0*/  BSYNC B1 ;  /* 0x0000000000017941 */ /* 0x000fea0003800000 */
.L_x_20916:
        /* <DEDUP_REMOVED lines=44> */
.L_x_20915:
[----:B------:R-:W-:Y:S05]  /*a0a0*/  BSYNC B0 ;  /* 0x0000000000007941 */ /* 0x000fea0003800000 */
.L_x_20914:
        /* <DEDUP_REMOVED lines=12> */
.L_x_20918:
        /* <DEDUP_REMOVED lines=12> */
.L_x_20921:
[----:B------:R-:W-:-:S07]  /*a230*/  MOV R16, R6 ;  /* 0x0000000600107202 */ /* 0x000fce0000000f00 */
.L_x_20922:
[----:B------:R-:W-:Y:S05]  /*a240*/  BSYNC B0 ;  /* 0x0000000000007941 */ /* 0x000fea0003800000 */
.L_x_20920:
        /* <DEDUP_REMOVED lines=16> */
.L_x_20926:
[----:B------:R-:W-:Y:S05]  /*a350*/  BSYNC B1 ;  /* 0x0000000000017941 */ /* 0x000fea0003800000 */
.L_x_20925:
        /* <DEDUP_REMOVED lines=44> */
.L_x_20924:
[----:B------:R-:W-:Y:S05]  /*a620*/  BSYNC B0 ;  /* 0x0000000000007941 */ /* 0x000fea0003800000 */
.L_x_20923:
        /* <DEDUP_REMOVED lines=9> */
.L_x_20919:
        /* <DEDUP_REMOVED lines=12> */
.L_x_20928:
[----:B------:R-:W-:-:S07]  /*a780*/  IMAD.MOV.U32 R16, RZ, RZ, R6 ;  /* 0x000000ffff107224 */ /* 0x000fce00078e0006 */
.L_x_20929:
[----:B------:R-:W-:Y:S05]  /*a790*/  BSYNC B0 ;  /* 0x0000000000007941 */ /* 0x000fea0003800000 */
.L_x_20927:
        /* <DEDUP_REMOVED lines=16> */
.L_x_20933:
[----:B------:R-:W-:Y:S05]  /*a8a0*/  BSYNC B1 ;  /* 0x0000000000017941 */ /* 0x000fea0003800000 */
.L_x_20932:
        /* <DEDUP_REMOVED lines=44> */
.L_x_20931:
[----:B------:R-:W-:Y:S05]  /*ab70*/  BSYNC B0 ;  /* 0x0000000000007941 */ /* 0x000fea0003800000 */
.L_x_20930:
        /* <DEDUP_REMOVED lines=12> */
.L_x_20934:
        /* <DEDUP_REMOVED lines=12> */
.L_x_20937:
[----:B------:R-:W-:-:S07]  /*ad00*/  MOV R16, R6 ;  /* 0x0000000600107202 */ /* 0x000fce0000000f00 */
.L_x_20938:
[----:B------:R-:W-:Y:S05]  /*ad10*/  BSYNC B0 ;  /* 0x0000000000007941 */ /* 0x000fea0003800000 */
.L_x_20936:
        /* <DEDUP_REMOVED lines=16> */
.L_x_20942:
[----:B------:R-:W-:Y:S05]  /*ae20*/  BSYNC B1 ;  /* 0x0000000000017941 */ /* 0x000fea0003800000 */
.L_x_20941:
        /* <DEDUP_REMOVED lines=44> */
.L_x_20940:
[----:B------:R-:W-:Y:S05]  /*b0f0*/  BSYNC B0 ;  /* 0x0000000000007941 */ /* 0x000fea0003800000 */
.L_x_20939:
        /* <DEDUP_REMOVED lines=9> */
.L_x_20935:
        /* <DEDUP_REMOVED lines=12> */
.L_x_20944:
[----:B------:R-:W-:-:S07]  /*b250*/  IMAD.MOV.U32 R18, RZ, RZ, R6 ;  /* 0x000000ffff127224 */ /* 0x000fce00078e0006 */
.L_x_20945:
[----:B------:R-:W-:Y:S05]  /*b260*/  BSYNC B0 ;  /* 0x0000000000007941 */ /* 0x000fea0003800000 */
.L_x_20943:
        /* <DEDUP_REMOVED lines=16> */
.L_x_20949:
[----:B------:R-:W-:Y:S05]  /*b370*/  BSYNC B1 ;  /* 0x0000000000017941 */ /* 0x000fea0003800000 */
.L_x_20948:
        /* <DEDUP_REMOVED lines=44> */
.L_x_20947:
[----:B------:R-:W-:Y:S05]  /*b640*/  BSYNC B0 ;  /* 0x0000000000007941 */ /* 0x000fea0003800000 */
.L_x_20946:
        /* <DEDUP_REMOVED lines=12> */
.L_x_20950:
        /* <DEDUP_REMOVED lines=12> */
.L_x_20953:
[----:B------:R-:W-:-:S07]  /*b7d0*/  MOV R16, R6 ;  /* 0x0000000600107202 */ /* 0x000fce0000000f00 */
.L_x_20954:
[----:B------:R-:W-:Y:S05]  /*b7e0*/  BSYNC B0 ;  /* 0x0000000000007941 */ /* 0x000fea0003800000 */
.L_x_20952:
        /* <DEDUP_REMOVED lines=18> */
.L_x_20958:
[----:B------:R-:W-:Y:S05]  /*b910*/  BSYNC B1 ;  /* 0x0000000000017941 */ /* 0x000fea0003800000 */
.L_x_20957:
        /* <DEDUP_REMOVED lines=44> */
.L_x_20956:
[----:B------:R-:W-:Y:S05]  /*bbe0*/  BSYNC B0 ;  /* 0x0000000000007941 */ /* 0x000fea0003800000 */
.L_x_20955:
        /* <DEDUP_REMOVED lines=9> */
.L_x_20951:
[----:B------:R-:W-:Y:S01]  /*bc80*/  SEL R17, RZ, 0x10000, P4 ;  /* 0x00010000ff117807 */ /* 0x000fe20002000000 */
[----:B------:R-:W-:Y:S01]  /*bc90*/  VIADD R147, R128, 0x100 ;  /* 0x0000010080937836 */ /* 0x000fe20000000000 */
[----:B------:R-:W-:Y:S01]  /*bca0*/  ISETP.NE.AND P4, PT, R26, RZ, PT ;  /* 0x000000ff1a00720c */ /* 0x000fe20003f85270 */
[----:B------:R-:W-:Y:S01]  /*bcb0*/  @UP0 ULDC.64 UR18, c[0x0][0x228] ;  /* 0x00008a0000120ab9 */ /* 0x000fe20000000a00 */
[----:B------:R-:W-:Y:S02]  /*bcc0*/  SEL R26, RZ, 0x100, P3 ;  /* 0x00000100ff1a7807 */ /* 0x000fe40001800000 */
[----:B------:R-:W-:Y:S02]  /*bcd0*/  SEL R19, RZ, 0x1000000, P5 ;  /* 0x01000000ff137807 */ /* 0x000fe40002800000 */
[----:B------:R-:W-:Y:S02]  /*bce0*/  ISETP.NE.AND P3, PT, R22, RZ, PT ;  /* 0x000000ff1600720c */ /* 0x000fe40003f65270 */
[----:B------:R-:W-:Y:S01]  /*bcf0*/  ISETP.NE.AND P5, PT, R25, RZ, PT ;  /* 0x000000ff1900720c */ /* 0x000fe20003fa5270 */
[----:B------:R-:W0:Y:S01]  /*bd00*/  @P0 LDC.64 R22, c[0x0][0x230] ;  /* 0x00008c00ff160b82 */ /* 0x000e220000000a00 */
        /* <DEDUP_REMOVED lines=10> */
[----:B------:R-:W-:-:S02]  /*bdb0*/  SEL R21, RZ, 0x1, P6 ;  /* 0x00000001ff157807 */ /* 0x000fc40003000000 */
        /* <DEDUP_REMOVED lines=8> */
[C---:B------:R-:W-:Y:S01]  /*be40*/  IMAD.WIDE.U32 R16, R147.reuse, 0x10, R120 ;  /* 0x0000001093107825 */ /* 0x040fe200078e0078 */
[----:B------:R-:W-:Y:S01]  /*be50*/  MOV R20, 0x10 ;  /* 0x0000001000147802 */ /* 0x000fe20000000f00 */
[----:B------:R1:W-:Y:S01]  /*be60*/  STG.E.128 desc[UR4][R24.64+0x10], R28 ;  /* 0x0000101c18007986 */ /* 0x0003e2000c101d04 */
[----:B------:R-:W-:Y:S01]  /*be70*/  PLOP3.LUT P4, PT, PT, PT, UP0, 0x80, 0x0 ;  /* 0x000000000000781c */ /* 0x000fe20003f8f008 */
[----:B0-----:R-:W-:-:S02]  /*be80*/  @P0 IMAD.WIDE.U32 R22, R147, 0x20, R22 ;  /* 0x0000002093160825 */ /* 0x001fc400078e0016 */
[----:B------:R1:W-:Y:S02]  /*be90*/  STG.E.64 desc[UR4][R26.64], R18 ;  /* 0x000000121a007986 */ /* 0x0003e4000c101b04 */
[----:B------:R-:W-:-:S04]  /*bea0*/  @P3 IMAD.WIDE.U32 R20, R147, R20, UR18 ;  /* 0x0000001293143e25 */ /* 0x000fc8000f8e0014 */
[----:B------:R-:W-:Y:S05]  /*beb0*/  @P2 BRA `(.L_x_20959) ;  /* 0x0000000000502947 */ /* 0x000fea0003800000 */
[----:B-1----:R-:W-:Y:S01]  /*bec0*/  IMAD.U32 R25, R126, 0x10000, RZ ;  /* 0x000100007e197824 */ /* 0x002fe200078e00ff */
        /* <DEDUP_REMOVED lines=19> */
.L_x_20959:
        /* <DEDUP_REMOVED lines=16> */
.L_x_20961:
[----:B------:R-:W-:-:S07]  /*c100*/  MOV R20, R6 ;  /* 0x0000000600147202 */ /* 0x000fce0000000f00 */
.L_x_20962:
[----:B------:R-:W-:Y:S05]  /*c110*/  BSYNC B0 ;  /* 0x0000000000007941 */ /* 0x000fea0003800000 */
.L_x_20960:
        /* <DEDUP_REMOVED lines=16> */
.L_x_20966:
[----:B------:R-:W-:Y:S05]  /*c220*/  BSYNC B1 ;  /* 0x0000000000017941 */ /* 0x000fea0003800000 */
.L_x_20965:
        /* <DEDUP_REMOVED lines=43> */
[----:B------:R-:W-:-:S11]  /*c4e0*/  HFMA2.MMA R25, -RZ, RZ, 0, 0 ;  /* 0x00000000ff197435 */ /* 0x000fd600000001ff */
.L_x_20964:
[----:B------:R-:W-:Y:S05]  /*c4f0*/  BSYNC B0 ;  /* 0x0000000000007941 */ /* 0x000fea0003800000 */
.L_x_20963:
        /* <DEDUP_REMOVED lines=13> */
.L_x_20967:
        /* <DEDUP_REMOVED lines=12> */
.L_x_20970:
[----:B------:R-:W-:-:S07]  /*c690*/  IMAD.MOV.U32 R12, RZ, RZ, R6 ;  /* 0x000000ffff0c7224 */ /* 0x000fce00078e0006 */
.L_x_20971:
[----:B------:R-:W-:Y:S05]  /*c6a0*/  BSYNC B0 ;  /* 0x0000000000007941 */ /* 0x000fea0003800000 */
.L_x_20969:
        /* <DEDUP_REMOVED lines=16> */
.L_x_20975:
[----:B------:R-:W-:Y:S05]  /*c7b0*/  BSYNC B1 ;  /* 0x0000000000017941 */ /* 0x000fea0003800000 */
.L_x_20974:
        /* <DEDUP_REMOVED lines=44> */
.L_x_20973:
[----:B------:R-:W-:Y:S05]  /*ca80*/  BSYNC B0 ;  /* 0x0000000000007941 */ /* 0x000fea0003800000 */
.L_x_20972:
        /* <DEDUP_REMOVED lines=9> */
.L_x_20968:
        /* <DEDUP_REMOVED lines=12> */
.L_x_20977:
[----:B------:R-:W-:-:S07]  /*cbe0*/  MOV R20, R6 ;  /* 0x0000000600147202 */ /* 0x000fce0000000f00 */
.L_x_20978:
[----:B------:R-:W-:Y:S05]  /*cbf0*/  BSYNC B0 ;  /* 0x0000000000007941 */ /* 0x000fea0003800000 */
.L_x_20976:
        /* <DEDUP_REMOVED lines=16> */
.L_x_20982:
[----:B------:R-:W-:Y:S05]  /*cd00*/  BSYNC B1 ;  /* 0x0000000000017941 */ /* 0x000fea0003800000 */
.L_x_20981:
        /* <DEDUP_REMOVED lines=44> */
.L_x_20980:
[----:B------:R-:W-:Y:S05]  /*cfd0*/  BSYNC B0 ;  /* 0x0000000000007941 */ /* 0x000fea0003800000 */
.L_x_20979:
        /* <DEDUP_REMOVED lines=13> */
.L_x_20983:
        /* <DEDUP_REMOVED lines=12> */
.L_x_20986:
[----:B------:R-:W-:-:S07]  /*d170*/  IMAD.MOV.U32 R13, RZ, RZ, R6 ;  /* 0x000000ffff0d7224 */ /* 0x000fce00078e0006 */
.L_x_20987:
[----:B------:R-:W-:Y:S05]  /*d180*/  BSYNC B0 ;  /* 0x0000000000007941 */ /* 0x000fea0003800000 */
.L_x_20985:
        /* <DEDUP_REMOVED lines=16> */
.L_x_20991:
[----:B------:R-:W-:Y:S05]  /*d290*/  BSYNC B1 ;  /* 0x0000000000017941 */ /* 0x000fea0003800000 */
.L_x_20990:
        /* <DEDUP_REMOVED lines=44> */
.L_x_20989:
[----:B------:R-:W-:Y:S05]  /*d560*/  BSYNC B0 ;  /* 0x0000000000007941 */ /* 0x000fea0003800000 */
.L_x_20988:
        /* <DEDUP_REMOVED lines=9> */
.L_x_20984:
        /* <DEDUP_REMOVED lines=12> */
.L_x_20993:
[----:B------:R-:W-:-:S07]  /*d6c0*/  MOV R16, R6 ;  /* 0x0000000600107202 */ /* 0x000fce0000000f00 */
.L_x_20994:
[----:B------:R-:W-:Y:S05]  /*d6d0*/  BSYNC B0 ;  /* 0x0000000000007941 */ /* 0x000fea0003800000 */
.L_x_20992:
        /* <DEDUP_REMOVED lines=16> */
.L_x_20998:
[----:B------:R-:W-:Y:S05]  /*d7e0*/  BSYNC B1 ;  /* 0x0000000000017941 */ /* 0x000fea0003800000 */
.L_x_20997:
        /* <DEDUP_REMOVED lines=44> */
.L_x_20996:
[----:B------:R-:W-:Y:S05]  /*dab0*/  BSYNC B0 ;  /* 0x0000000000007941 */ /* 0x000fea0003800000 */
.L_x_20995:
        /* <DEDUP_REMOVED lines=13> */
.L_x_20999:
        /* <DEDUP_REMOVED lines=12> */
.L_x_21002:
[----:B------:R-:W-:-:S07]  /*dc50*/  IMAD.MOV.U32 R14, RZ, RZ, R6 ;  /* 0x000000ffff0e7224 */ /* 0x000fce00078e0006 */
.L_x_21003:
[----:B------:R-:W-:Y:S05]  /*dc60*/  BSYNC B0 ;  /* 0x0000000000007941 */ /* 0x000fea0003800000 */
.L_x_21001:
        /* <DEDUP_REMOVED lines=16> */
.L_x_21007:
[----:B------:R-:W-:Y:S05]  /*dd70*/  BSYNC B1 ;  /* 0x0000000000017941 */ /* 0x000fea0003800000 */
.L_x_21006:
        /* <DEDUP_REMOVED lines=44> */
.L_x_21005:
[----:B------:R-:W-:Y:S05]  /*e040*/  BSYNC B0 ;  /* 0x0000000000007941 */ /* 0x000fea0003800000 */
.L_x_21004:
        /* <DEDUP_REMOVED lines=9> */
.L_x_21000:
        /* <DEDUP_REMOVED lines=12> */
.L_x_21009:
[----:B------:R-:W-:-:S07]  /*e1a0*/  MOV R27, R6 ;  /* 0x00000006001b7202 */ /* 0x000fce0000000f00 */
.L_x_21010:
[----:B------:R-:W-:Y:S05]  /*e1b0*/  BSYNC B0 ;  /* 0x0000000000007941 */ /* 0x000fea0003800000 */
.L_x_21008:
        /* <DEDUP_REMOVED lines=16> */
.L_x_21014:
[----:B------:R-:W-:Y:S05]  /*e2c0*/  BSYNC B1 ;  /* 0x0000000000017941 */ /* 0x000fea0003800000 */
.L_x_21013:
        /* <DEDUP_REMOVED lines=44> */
.L_x_21012:
[----:B------:R-:W-:Y:S05]  /*e590*/  BSYNC B0 ;  /* 0x0000000000007941 */ /* 0x000fea0003800000 */
.L_x_21011:
        /* <DEDUP_REMOVED lines=13> */
.L_x_21015:
        /* <DEDUP_REMOVED lines=12> */
.L_x_21018:
[----:B------:R-:W-:-:S07]  /*e730*/  IMAD.MOV.U32 R15, RZ, RZ, R6 ;  /* 0x000000ffff0f7224 */ /* 0x000fce00078e0006 */
.L_x_21019:
[----:B------:R-:W-:Y:S05]  /*e740*/  BSYNC B0 ;  /* 0x0000000000007941 */ /* 0x000fea0003800000 */
.L_x_21017:
        /* <DEDUP_REMOVED lines=16> */
.L_x_21023:
[----:B------:R-:W-:Y:S05]  /*e850*/  BSYNC B1 ;  /* 0x0000000000017941 */ /* 0x000fea0003800000 */
.L_x_21022:
        /* <DEDUP_REMOVED lines=44> */
.L_x_21021:
[----:B------:R-:W-:Y:S05]  /*eb20*/  BSYNC B0 ;  /* 0x0000000000007941 */ /* 0x000fea0003800000 */
.L_x_21020:
        /* <DEDUP_REMOVED lines=9> */
.L_x_21016:
        /* <DEDUP_REMOVED lines=12> */
.L_x_21025:
[----:B------:R-:W-:-:S07]  /*ec80*/  MOV R129, R6 ;  /* 0x0000000600817202 */ /* 0x000fce0000000f00 */
.L_x_21026:
[----:B------:R-:W-:Y:S05]  /*ec90*/  BSYNC B0 ;  /* 0x0000000000007941 */ /* 0x000fea0003800000 */
.L_x_21024:
        /* <DEDUP_REMOVED lines=16> */
.L_x_21030:
[----:B------:R-:W-:Y:S05]  /*eda0*/  BSYNC B1 ;  /* 0x0000000000017941 */ /* 0x000fea0003800000 */
.L_x_21029:
        /* <DEDUP_REMOVED lines=44> */
.L_x_21028:
[----:B------:R-:W-:Y:S05]  /*f070*/  BSYNC B0 ;  /* 0x0000000000007941 */ /* 0x000fea0003800000 */
.L_x_21027:
        /* <DEDUP_REMOVED lines=12> */
.L_x_21031:
        /* <DEDUP_REMOVED lines=12> */
.L_x_21034:
[----:B------:R-:W-:-:S07]  /*f200*/  IMAD.MOV.U32 R21, RZ, RZ, R6 ;  /* 0x000000ffff157224 */ /* 0x000fce00078e0006 */
.L_x_21035:
[----:B------:R-:W-:Y:S05]  /*f210*/  BSYNC B0 ;  /* 0x0000000000007941 */ /* 0x000fea0003800000 */
.L_x_21033:
        /* <DEDUP_REMOVED lines=16> */
.L_x_21039:
[----:B------:R-:W-:Y:S05]  /*f320*/  BSYNC B1 ;  /* 0x0000000000017941 */ /* 0x000fea0003800000 */
.L_x_21038:
        /* <DEDUP_REMOVED lines=44> */
.L_x_21037:
[----:B------:R-:W-:Y:S05]  /*f5f0*/  BSYNC B0 ;  /* 0x0000000000007941 */ /* 0x000fea0003800000 */
.L_x_21036:
        /* <DEDUP_REMOVED lines=9> */
.L_x_21032:
        /* <DEDUP_REMOVED lines=12> */
.L_x_21041:
[----:B------:R-:W-:-:S07]  /*f750*/  MOV R21, R6 ;  /* 0x0000000600157202 */ /* 0x000fce0000000f00 */
.L_x_21042:
[----:B------:R-:W-:Y:S05]  /*f760*/  BSYNC B0 ;  /* 0x0000000000007941 */ /* 0x000fea0003800000 */
.L_x_21040:
        /* <DEDUP_REMOVED lines=16> */
.L_x_21046:
[----:B------:R-:W-:Y:S05]  /*f870*/  BSYNC B1 ;  /* 0x0000000000017941 */ /* 0x000fea0003800000 */
.L_x_21045:
        /* <DEDUP_REMOVED lines=44> */
.L_x_21044:
[----:B------:R-:W-:Y:S05]  /*fb40*/  BSYNC B0 ;  /* 0x0000000000007941 */ /* 0x000fea0003800000 */
.L_x_21043:
        /* <DEDUP_REMOVED lines=12> */
.L_x_21047:
        /* <DEDUP_REMOVED lines=12> */
.L_x_21050:
[----:B------:R-:W-:-:S07]  /*fcd0*/  IMAD.MOV.U32 R18, RZ, RZ, R6 ;  /* 0x000000ffff127224 */ /* 0x000fce00078e0006 */
.L_x_21051:
[----:B------:R-:W-:Y:S05]  /*fce0*/  BSYNC B0 ;  /* 0x0000000000007941 */ /* 0x000fea0003800000 */
.L_x_21049:
        /* <DEDUP_REMOVED lines=16> */
.L_x_21055:
[----:B------:R-:W-:Y:S05]  /*fdf0*/  BSYNC B1 ;  /* 0x0000000000017941 */ /* 0x000fea0003800000 */
.L_x_21054:
        /* <DEDUP_REMOVED lines=44> */
.L_x_21053:
[----:B------:R-:W-:Y:S05]  /*100c0*/  BSYNC B0 ;  /* 0x0000000000007941 */ /* 0x000fea0003800000 */
.L_x_21052:
        /* <DEDUP_REMOVED lines=9> */
.L_x_21048:
        /* <DEDUP_REMOVED lines=12> */
.L_x_21057:
[----:B------:R-:W-:-:S07]  /*10220*/  MOV R18, R6 ;  /* 0x0000000600127202 */ /* 0x000fce0000000f00 */
.L_x_21058:
[----:B------:R-:W-:Y:S05]  /*10230*/  BSYNC B0 ;  /* 0x0000000000007941 */ /* 0x000fea0003800000 */
.L_x_21056:
        /* <DEDUP_REMOVED lines=16> */
.L_x_21062:
[----:B------:R-:W-:Y:S05]  /*10340*/  BSYNC B1 ;  /* 0x0000000000017941 */ /* 0x000fea0003800000 */
.L_x_21061:
        /* <DEDUP_REMOVED lines=44> */
.L_x_21060:
[----:B------:R-:W-:Y:S05]  /*10610*/  BSYNC B0 ;  /* 0x0000000000007941 */ /* 0x000fea0003800000 */
.L_x_21059:
        /* <DEDUP_REMOVED lines=12> */
.L_x_21063:
        /* <DEDUP_REMOVED lines=12> */
.L_x_21066:
[----:B------:R-:W-:-:S07]  /*107a0*/  IMAD.MOV.U32 R18, RZ, RZ, R6 ;  /* 0x000000ffff127224 */ /* 0x000fce00078e0006 */
.L_x_21067:
[----:B------:R-:W-:Y:S05]  /*107b0*/  BSYNC B0 ;  /* 0x0000000000007941 */ /* 0x000fea0003800000 */
.L_x_21065:
        /* <DEDUP_REMOVED lines=16> */
.L_x_21071:
[----:B------:R-:W-:Y:S05]  /*108c0*/  BSYNC B1 ;  /* 0x0000000000017941 */ /* 0x000fea0003800000 */
.L_x_21070:
        /* <DEDUP_REMOVED lines=44> */
.L_x_21069:
[----:B------:R-:W-:Y:S05]  /*10b90*/  BSYNC B0 ;  /* 0x0000000000007941 */ /* 0x000fea0003800000 */
.L_x_21068:
        /* <DEDUP_REMOVED lines=9> */
.L_x_21064:
        /* <DEDUP_REMOVED lines=12> */
.L_x_21073:
[----:B------:R-:W-:-:S07]  /*10cf0*/  MOV R18, R6 ;  /* 0x0000000600127202 */ /* 0x000fce0000000f00 */
.L_x_21074:
[----:B------:R-:W-:Y:S05]  /*10d00*/  BSYNC B0 ;  /* 0x0000000000007941 */ /* 0x000fea0003800000 */
.L_x_21072:
        /* <DEDUP_REMOVED lines=16> */
.L_x_21078:
[----:B------:R-:W-:Y:S05]  /*10e10*/  BSYNC B1 ;  /* 0x0000000000017941 */ /* 0x000fea0003800000 */
.L_x_21077:
        /* <DEDUP_REMOVED lines=44> */
.L_x_21076:
[----:B------:R-:W-:Y:S05]  /*110e0*/  BSYNC B0 ;  /* 0x0000000000007941 */ /* 0x000fea0003800000 */
.L_x_21075:
        /* <DEDUP_REMOVED lines=12> */
.L_x_21079:
        /* <DEDUP_REMOVED lines=12> */
.L_x_21082:
[----:B------:R-:W-:-:S07]  /*11270*/  IMAD.MOV.U32 R127, RZ, RZ, R6 ;  /* 0x000000ffff7f7224 */ /* 0x000fce00078e0006 */
.L_x_21083:
[----:B------:R-:W-:Y:S05]  /*11280*/  BSYNC B0 ;  /* 0x0000000000007941 */ /* 0x000fea0003800000 */
.L_x_21081:
        /* <DEDUP_REMOVED lines=18> */
.L_x_21087:
[----:B------:R-:W-:Y:S05]  /*113b0*/  BSYNC B1 ;  /* 0x0000000000017941 */ /* 0x000fea0003800000 */
.L_x_21086:
        /* <DEDUP_REMOVED lines=44> */
.L_x_21085:
[----:B------:R-:W-:Y:S05]  /*11680*/  BSYNC B0 ;  /* 0x0000000000007941 */ /* 0x000fea0003800000 */
.L_x_21084:
        /* <DEDUP_REMOVED lines=9> */
.L_x_21080:
        /* <DEDUP_REMOVED lines=56> */
.L_x_21088:
        /* <DEDUP_REMOVED lines=16> */
.L_x_21090:
[----:B------:R-:W-:-:S07]  /*11ba0*/  IMAD.MOV.U32 R140, RZ, RZ, R6 ;  /* 0x000000ffff8c7224 */ /* 0x000fce00078e0006 */
.L_x_21091:
[----:B------:R-:W-:Y:S05]  /*11bb0*/  BSYNC B0 ;  /* 0x0000000000007941 */ /* 0x000fea0003800000 */
.L_x_21089:
        /* <DEDUP_REMOVED lines=16> */
.L_x_21095:
[----:B------:R-:W-:Y:S05]  /*11cc0*/  BSYNC B1 ;  /* 0x0000000000017941 */ /* 0x000fea0003800000 */
.L_x_21094:
        /* <DEDUP_REMOVED lines=44> */
.L_x_21093:
[----:B------:R-:W-:Y:S05]  /*11f90*/  BSYNC B0 ;  /* 0x0000000000007941 */ /* 0x000fea0003800000 */
.L_x_21092:
        /* <DEDUP_REMOVED lines=13> */
.L_x_21096:
        /* <DEDUP_REMOVED lines=12> */
.L_x_21099:
[----:B------:R-:W-:-:S07]  /*12130*/  MOV R12, R6 ;  /* 0x00000006000c7202 */ /* 0x000fce0000000f00 */
.L_x_21100:
[----:B------:R-:W-:Y:S05]  /*12140*/  BSYNC B0 ;  /* 0x0000000000007941 */ /* 0x000fea0003800000 */
.L_x_21098:
        /* <DEDUP_REMOVED lines=16> */
.L_x_21104:
[----:B------:R-:W-:Y:S05]  /*12250*/  BSYNC B1 ;  /* 0x0000000000017941 */ /* 0x000fea0003800000 */
.L_x_21103:
        /* <DEDUP_REMOVED lines=44> */
.L_x_21102:
[----:B------:R-:W-:Y:S05]  /*12520*/  BSYNC B0 ;  /* 0x0000000000007941 */ /* 0x000fea0003800000 */
.L_x_21101:
        /* <DEDUP_REMOVED lines=9> */
.L_x_21097:
        /* <DEDUP_REMOVED lines=12> */
.L_x_21106:
[----:B------:R-:W-:-:S07]  /*12680*/  IMAD.MOV.U32 R17, RZ, RZ, R6 ;  /* 0x000000ffff117224 */ /* 0x000fce00078e0006 */
.L_x_21107:
[----:B------:R-:W-:Y:S05]  /*12690*/  BSYNC B0 ;  /* 0x0000000000007941 */ /* 0x000fea0003800000 */
.L_x_21105:
        /* <DEDUP_REMOVED lines=16> */
.L_x_21111:
[----:B------:R-:W-:Y:S05]  /*127a0*/  BSYNC B1 ;  /* 0x0000000000017941 */ /* 0x000fea0003800000 */
.L_x_21110:
        /* <DEDUP_REMOVED lines=44> */
.L_x_21109:
[----:B------:R-:W-:Y:S05]  /*12a70*/  BSYNC B0 ;  /* 0x0000000000007941 */ /* 0x000fea0003800000 */
.L_x_21108:
        /* <DEDUP_REMOVED lines=13> */
.L_x_21112:
        /* <DEDUP_REMOVED lines=12> */
.L_x_21115:
[----:B------:R-:W-:-:S07]  /*12c10*/  MOV R13, R6 ;  /* 0x00000006000d7202 */ /* 0x000fce0000000f00 */
.L_x_21116:
[----:B------:R-:W-:Y:S05]  /*12c20*/  BSYNC B0 ;  /* 0x0000000000007941 */ /* 0x000fea0003800000 */
.L_x_21114:
        /* <DEDUP_REMOVED lines=16> */
.L_x_21120:
[----:B------:R-:W-:Y:S05]  /*12d30*/  BSYNC B1 ;  /* 0x0000000000017941 */ /* 0x000fea0003800000 */
.L_x_21119:
        /* <DEDUP_REMOVED lines=44> */
.L_x_21118:
[----:B------:R-:W-:Y:S05]  /*13000*/  BSYNC B0 ;  /* 0x0000000000007941 */ /* 0x000fea0003800000 */
.L_x_21117:
        /* <DEDUP_REMOVED lines=9> */
.L_x_21113:
        /* <DEDUP_REMOVED lines=12> */
.L_x_21122:
[----:B------:R-:W-:-:S07]  /*13160*/  IMAD.MOV.U32 R120, RZ, RZ, R6 ;  /* 0x000000ffff787224 */ /* 0x000fce00078e0006 */
.L_x_21123:
[----:B------:R-:W-:Y:S05]  /*13170*/  BSYNC B0 ;  /* 0x0000000000007941 */ /* 0x000fea0003800000 */
.L_x_21121:
        /* <DEDUP_REMOVED lines=16> */
.L_x_21127:
[----:B------:R-:W-:Y:S05]  /*13280*/  BSYNC B1 ;  /* 0x0000000000017941 */ /* 0x000fea0003800000 */
.L_x_21126:
        /* <DEDUP_REMOVED lines=44> */
.L_x_21125:
[----:B------:R-:W-:Y:S05]  /*13550*/  BSYNC B0 ;  /* 0x0000000000007941 */ /* 0x000fea0003800000 */
.L_x_21124:
        /* <DEDUP_REMOVED lines=13> */
.L_x_21128:
        /* <DEDUP_REMOVED lines=12> */
.L_x_21131:
[----:B------:R-:W-:-:S07]  /*136f0*/  MOV R14, R6 ;  /* 0x00000006000e7202 */ /* 0x000fce0000000f00 */
.L_x_21132:
[----:B------:R-:W-:Y:S05]  /*13700*/  BSYNC B0 ;  /* 0x0000000000007941 */ /* 0x000fea0003800000 */
.L_x_21130:
        /* <DEDUP_REMOVED lines=16> */
.L_x_21136:
[----:B------:R-:W-:Y:S05]  /*13810*/  BSYNC B1 ;  /* 0x0000000000017941 */ /* 0x000fea0003800000 */
.L_x_21135:
        /* <DEDUP_REMOVED lines=44> */
.L_x_21134:
[----:B------:R-:W-:Y:S05]  /*13ae0*/  BSYNC B0 ;  /* 0x0000000000007941 */ /* 0x000fea0003800000 */
.L_x_21133:
        /* <DEDUP_REMOVED lines=9> */
.L_x_21129:
        /* <DEDUP_REMOVED lines=12> */
.L_x_21138:
[----:B------:R-:W-:-:S07]  /*13c40*/  IMAD.MOV.U32 R19, RZ, RZ, R6 ;  /* 0x000000ffff137224 */ /* 0x000fce00078e0006 */
.L_x_21139:
[----:B------:R-:W-:Y:S05]  /*13c50*/  BSYNC B0 ;  /* 0x0000000000007941 */ /* 0x000fea0003800000 */
.L_x_21137:
        /* <DEDUP_REMOVED lines=16> */
.L_x_21143:
[----:B------:R-:W-:Y:S05]  /*13d60*/  BSYNC B1 ;  /* 0x0000000000017941 */ /* 0x000fea0003800000 */
.L_x_21142:
        /* <DEDUP_REMOVED lines=44> */
.L_x_21141:
[----:B------:R-:W-:Y:S05]  /*14030*/  BSYNC B0 ;  /* 0x0000000000007941 */ /* 0x000fea0003800000 */
.L_x_21140:
        /* <DEDUP_REMOVED lines=13> */
.L_x_21144:
        /* <DEDUP_REMOVED lines=12> */
.L_x_21147:
[----:B------:R-:W-:-:S07]  /*141d0*/  MOV R15, R6 ;  /* 0x00000006000f7202 */ /* 0x000fce0000000f00 */
.L_x_21148:
[----:B------:R-:W-:Y:S05]  /*141e0*/  BSYNC B0 ;  /* 0x0000000000007941 */ /* 0x000fea0003800000 */
.L_x_21146:
        /* <DEDUP_REMOVED lines=16> */
.L_x_21152:
[----:B------:R-:W-:Y:S05]  /*142f0*/  BSYNC B1 ;  /* 0x0000000000017941 */ /* 0x000fea0003800000 */
.L_x_21151:
        /* <DEDUP_REMOVED lines=44> */
.L_x_21150:
[----:B------:R-:W-:Y:S05]  /*145c0*/  BSYNC B0 ;  /* 0x0000000000007941 */ /* 0x000fea0003800000 */
.L_x_21149:
        /* <DEDUP_REMOVED lines=9> */
.L_x_21145:
        /* <DEDUP_REMOVED lines=12> */
.L_x_21154:
[----:B------:R-:W-:-:S07]  /*14720*/  IMAD.MOV.U32 R142, RZ, RZ, R6 ;  /* 0x000000ffff8e7224 */ /* 0x000fce00078e0006 */
.L_x_21155:
[----:B------:R-:W-:Y:S05]  /*14730*/  BSYNC B0 ;  /* 0x0000000000007941 */ /* 0x000fea0003800000 */
.L_x_21153:
        /* <DEDUP_REMOVED lines=16> */
.L_x_21159:
[----:B------:R-:W-:Y:S05]  /*14840*/  BSYNC B1 ;  /* 0x0000000000017941 */ /* 0x000fea0003800000 */
.L_x_21158:
        /* <DEDUP_REMOVED lines=44> */
.L_x_21157:
[----:B------:R-:W-:Y:S05]  /*14b10*/  BSYNC B0 ;  /* 0x0000000000007941 */ /* 0x000fea0003800000 */
.L_x_21156:
        /* <DEDUP_REMOVED lines=12> */
.L_x_21160:
        /* <DEDUP_REMOVED lines=12> */
.L_x_21163:
[----:B------:R-:W-:-:S07]  /*14ca0*/  MOV R121, R6 ;  /* 0x0000000600797202 */ /* 0x000fce0000000f00 */
.L_x_21164:
[----:B------:R-:W-:Y:S05]  /*14cb0*/  BSYNC B0 ;  /* 0x0000000000007941 */ /* 0x000fea0003800000 */
.L_x_21162:
        /* <DEDUP_REMOVED lines=16> */
.L_x_21168:
[----:B------:R-:W-:Y:S05]  /*14dc0*/  BSYNC B1 ;  /* 0x0000000000017941 */ /* 0x000fea0003800000 */
.L_x_21167:
        /* <DEDUP_REMOVED lines=44> */
.L_x_21166:
[----:B------:R-:W-:Y:S05]  /*15090*/  BSYNC B0 ;  /* 0x0000000000007941 */ /* 0x000fea0003800000 */
.L_x_21165:
        /* <DEDUP_REMOVED lines=9> */
.L_x_21161:
        /* <DEDUP_REMOVED lines=12> */
.L_x_21170:
[----:B------:R-:W-:-:S07]  /*151f0*/  IMAD.MOV.U32 R121, RZ, RZ, R6 ;  /* 0x000000ffff797224 */ /* 0x000fce00078e0006 */
.L_x_21171:
[----:B------:R-:W-:Y:S05]  /*15200*/  BSYNC B0 ;  /* 0x0000000000007941 */ /* 0x000fea0003800000 */
.L_x_21169:
        /* <DEDUP_REMOVED lines=16> */
.L_x_21175:
[----:B------:R-:W-:Y:S05]  /*15310*/  BSYNC B1 ;  /* 0x0000000000017941 */ /* 0x000fea0003800000 */
.L_x_21174:
        /* <DEDUP_REMOVED lines=44> */
.L_x_21173:
[----:B------:R-:W-:Y:S05]  /*155e0*/  BSYNC B0 ;  /* 0x0000000000007941 */ /* 0x000fea0003800000 */
.L_x_21172:
        /* <DEDUP_REMOVED lines=12> */
.L_x_21176:
        /* <DEDUP_REMOVED lines=12> */
.L_x_21179:
[----:B------:R-:W-:-:S07]  /*15770*/  MOV R122, R6 ;  /* 0x00000006007a7202 */ /* 0x000fce0000000f00 */
.L_x_21180:
[----:B------:R-:W-:Y:S05]  /*15780*/  BSYNC B0 ;  /* 0x0000000000007941 */ /* 0x000fea0003800000 */
.L_x_21178:
        /* <DEDUP_REMOVED lines=16> */
.L_x_21184:
[----:B------:R-:W-:Y:S05]  /*15890*/  BSYNC B1 ;  /* 0x0000000000017941 */ /* 0x000fea0003800000 */
.L_x_21183:
        /* <DEDUP_REMOVED lines=44> */
.L_x_21182:
[----:B------:R-:W-:Y:S05]  /*15b60*/  BSYNC B0 ;  /* 0x0000000000007941 */ /* 0x000fea0003800000 */
.L_x_21181:
        /* <DEDUP_REMOVED lines=9> */
.L_x_21177:
        /* <DEDUP_REMOVED lines=12> */
.L_x_21186:
[----:B------:R-:W-:-:S07]  /*15cc0*/  IMAD.MOV.U32 R122, RZ, RZ, R6 ;  /* 0x000000ffff7a7224 */ /* 0x000fce00078e0006 */
.L_x_21187:
[----:B------:R-:W-:Y:S05]  /*15cd0*/  BSYNC B0 ;  /* 0x0000000000007941 */ /* 0x000fea0003800000 */
.L_x_21185:
        /* <DEDUP_REMOVED lines=16> */
.L_x_21191:
[----:B------:R-:W-:Y:S05]  /*15de0*/  BSYNC B1 ;  /* 0x0000000000017941 */ /* 0x000fea0003800000 */
.L_x_21190:
        /* <DEDUP_REMOVED lines=44> */
.L_x_21189:
[----:B------:R-:W-:Y:S05]  /*160b0*/  BSYNC B0 ;  /* 0x0000000000007941 */ /* 0x000fea0003800000 */
.L_x_21188:
        /* <DEDUP_REMOVED lines=12> */
.L_x_21192:
        /* <DEDUP_REMOVED lines=12> */
.L_x_21195:
[----:B------:R-:W-:-:S07]  /*16240*/  MOV R126, R6 ;  /* 0x00000006007e7202 */ /* 0x000fce0000000f00 */
.L_x_21196:
[----:B------:R-:W-:Y:S05]  /*16250*/  BSYNC B0 ;  /* 0x0000000000007941 */ /* 0x000fea0003800000 */
.L_x_21194:
        /* <DEDUP_REMOVED lines=16> */
.L_x_21200:
[----:B------:R-:W-:Y:S05]  /*16360*/  BSYNC B1 ;  /* 0x0000000000017941 */ /* 0x000fea0003800000 */
.L_x_21199:
        /* <DEDUP_REMOVED lines=44> */
.L_x_21198:
[----:B------:R-:W-:Y:S05]  /*16630*/  BSYNC B0 ;  /* 0x0000000000007941 */ /* 0x000fea0003800000 */
.L_x_21197:
        /* <DEDUP_REMOVED lines=9> */
.L_x_21193:
        /* <DEDUP_REMOVED lines=12> */
.L_x_21202:
[----:B------:R-:W-:-:S07]  /*16790*/  IMAD.MOV.U32 R150, RZ, RZ, R6 ;  /* 0x000000ffff967224 */ /* 0x000fce00078e0006 */
.L_x_21203:
[----:B------:R-:W-:Y:S05]  /*167a0*/  BSYNC B0 ;  /* 0x0000000000007941 */ /* 0x000fea0003800000 */
.L_x_21201:
        /* <DEDUP_REMOVED lines=16> */
.L_x_21207:
[----:B------:R-:W-:Y:S05]  /*168b0*/  BSYNC B1 ;  /* 0x0000000000017941 */ /* 0x000fea0003800000 */
.L_x_21206:
        /* <DEDUP_REMOVED lines=44> */
.L_x_21205:
[----:B------:R-:W-:Y:S05]  /*16b80*/  BSYNC B0 ;  /* 0x0000000000007941 */ /* 0x000fea0003800000 */
.L_x_21204:
        /* <DEDUP_REMOVED lines=12> */
.L_x_21208:
        /* <DEDUP_REMOVED lines=12> */
.L_x_21211:
[----:B------:R-:W-:-:S07]  /*16d10*/  MOV R127, R6 ;  /* 0x00000006007f7202 */ /* 0x000fce0000000f00 */
.L_x_21212:
[----:B------:R-:W-:Y:S05]  /*16d20*/  BSYNC B0 ;  /* 0x0000000000007941 */ /* 0x000fea0003800000 */
.L_x_21210:
        /* <DEDUP_REMOVED lines=16> */
.L_x_21216:
[----:B------:R-:W-:Y:S05]  /*16e30*/  BSYNC B1 ;  /* 0x0000000000017941 */ /* 0x000fea0003800000 */
.L_x_21215:
        /* <DEDUP_REMOVED lines=44> */
.L_x_21214:
[----:B------:R-:W-:Y:S05]  /*17100*/  BSYNC B0 ;  /* 0x0000000000007941 */ /* 0x000fea0003800000 */
.L_x_21213:
        /* <DEDUP_REMOVED lines=9> */
.L_x_21209:
        /* <DEDUP_REMOVED lines=82> */
.L_x_21217:
        /* <DEDUP_REMOVED lines=88> */
.L_x_21230:
        /* <DEDUP_REMOVED lines=9> */
[----:B------:R-:W-:-:S04]  /*17cd0*/  @!P2 MOV R135, 0x400 ;  /* 0x000004000087a802 */ /* 0x000fc80000000f00 */
[----:B------:R-:W-:Y:S01]  /*17ce0*/  I2FP.F32.S32 R143, R135 ;  /* 0x00000087008f7245 */ /* 0x000fe20000201400 */
[----:B0-----:R-:W0:Y:S01]  /*17cf0*/  SHFL.DOWN PT, R136, R135, 0x2, 0x1f ;  /* 0x08401f0087887f89 */ /* 0x001e2200000e0000 */
[----:B--2---:R-:W-:Y:S01]  /*17d00*/  @!P1 LEA R131, R131, R130, 0x18 ;  /* 0x0000008283839211 */ /* 0x004fe200078ec0ff */
[C---:B------:R-:W-:Y:S02]  /*17d10*/  @!P1 IMAD.IADD R130, R139.reuse, 0x1, R140 ;  /* 0x000000018b829824 */ /* 0x040fe400078e028c */
[----:B------:R-:W-:-:S03]  /*17d20*/  @!P2 IMAD.IADD R139, R139, 0x1, R142 ;  /* 0x000000018b8ba824 */ /* 0x000fc600078e028e */
        /* <DEDUP_REMOVED lines=11> */
[----:B------:R-:W-:Y:S03]  /*17de0*/  SHFL.DOWN PT, R144, R133, 0x1, 0x1f ;  /* 0x08201f0085907f89 */ /* 0x000fe600000e0000 */
[----:B------:R-:W0:Y:S01]  /*17df0*/  MUFU.RCP R141, R132 ;  /* 0x00000084008d7308 */ /* 0x000e220000001000 */
[----:B------:R-:W1:Y:S01]  /*17e00*/  @!P2 LDS.64 R130, [R139] ;  /* 0x000000008b82a984 */ /* 0x000e620000000a00 */
[----:B------:R-:W-:-:S03]  /*17e10*/  PLOP3.LUT P2, PT, PT, PT, UP1, 0x40, 0x0 ;  /* 0x000000000000781c */ /* 0x000fc60003f4e818 */
[----:B-1----:R-:W1:Y:S04]  /*17e20*/  SHFL.DOWN PT, R137, R130, 0x2, 0x1f ;  /* 0x08401f0082897f89 */ /* 0x002e6800000e0000 */
[----:B------:R-:W2:Y:S01]  /*17e30*/  SHFL.DOWN PT, R134, R131, 0x2, 0x1f ;  /* 0x08401f0083867f89 */ /* 0x000ea200000e0000 */
[----:B-1----:R-:W-:-:S04]  /*17e40*/  FMUL.FTZ R142, R137, R136 ;  /* 0x00000088898e7220 */ /* 0x002fc80000410000 */
[----:B------:R-:W-:Y:S01]  /*17e50*/  FFMA.FTZ R142, R143, R130, R142 ;  /* 0x000000828f8e7223 */ /* 0x000fe2000001008e */
[----:B------:R-:W-:Y:S01]  /*17e60*/  FADD.FTZ R130, -R137, R130 ;  /* 0x0000008289827221 */ /* 0x000fe20000010100 */
[----:B------:R-:W-:Y:S01]  /*17e70*/  IADD3 R137, R133, R144, RZ ;  /* 0x0000009085897210 */ /* 0x000fe20007ffe0ff */
[----:B--2---:R-:W-:Y:S01]  /*17e80*/  FADD.FTZ R134, R134, R131 ;  /* 0x0000008386867221 */ /* 0x004fe20000010000 */
[----:B0-----:R-:W-:Y:S01]  /*17e90*/  FMUL.FTZ R135, R141, R142 ;  /* 0x0000008e8d877220 */ /* 0x001fe20000410000 */
[----:B------:R-:W-:Y:S01]  /*17ea0*/  FMUL.FTZ R130, R130, R130 ;  /* 0x0000008282827220 */ /* 0x000fe20000410000 */
[----:B------:R-:W-:Y:S02]  /*17eb0*/  I2FP.F32.S32 R137, R137 ;  /* 0x0000008900897245 */ /* 0x000fe40000201400 */
[----:B------:R-:W-:Y:S01]  /*17ec0*/  I2FP.F32.S32 R144, R144 ;  /* 0x0000009000907245 */ /* 0x000fe20000201400 */
[----:B------:R-:W0:Y:S01]  /*17ed0*/  SHFL.DOWN PT, R142, R135, 0x1, 0x1f ;  /* 0x08201f00878e7f89 */ /* 0x000e2200000e0000 */
[----:B------:R-:W-:-:S02]  /*17ee0*/  FMUL.FTZ R130, R130, R143 ;  /* 0x0000008f82827220 */ /* 0x000fc40000410000 */
[----:B------:R-:W1:Y:S02]  /*17ef0*/  MUFU.RCP R137, R137 ;  /* 0x0000008900897308 */ /* 0x000e640000001000 */
[----:B------:R-:W-:Y:S02]  /*17f00*/  FMUL.FTZ R130, R130, R136 ;  /* 0x0000008882827220 */ /* 0x000fe40000410000 */
[----:B------:R-:W2:Y:S02]  /*17f10*/  LDC R136, c[0x0][0x2d8] ;  /* 0x0000b600ff887b82 */ /* 0x000ea40000000800 */
[----:B------:R-:W-:-:S05]  /*17f20*/  FFMA.FTZ R130, R141, R130, R134 ;  /* 0x000000828d827223 */ /* 0x000fca0000010086 */
[----:B------:R-:W3:Y:S01]  /*17f30*/  SHFL.DOWN PT, R133, R130, 0x1, 0x1f ;  /* 0x08201f0082857f89 */ /* 0x000ee200000e0000 */
[----:B0-----:R-:W-:-:S04]  /*17f40*/  FMUL.FTZ R131, R142, R144 ;  /* 0x000000908e837220 */ /* 0x001fc80000410000 */
[----:B------:R-:W-:Y:S01]  /*17f50*/  FFMA.FTZ R134, R132, R135, R131 ;  /* 0x0000008784867223 */ /* 0x000fe20000010083 */
[----:B------:R-:W-:-:S03]  /*17f60*/  FADD.FTZ R135, R135, -R142 ;  /* 0x8000008e87877221 */ /* 0x000fc60000010000 */
[----:B-1----:R-:W-:Y:S01]  /*17f70*/  FMUL.FTZ R131, R137, R134 ;  /* 0x0000008689837220 */ /* 0x002fe20000410000 */
        /* <DEDUP_REMOVED lines=8> */
[----:B------:R-:W-:Y:S01]  /*18000*/  FMUL.FTZ R137, R131, R131 ;  /* 0x0000008383897220 */ /* 0x000fe20000410000 */
[----:B------:R-:W-:-:S03]  /*18010*/  LOP3.LUT P1, RZ, R140, 0x1f, R11, 0xf8, !PT ;  /* 0x0000001f8cff7812 */ /* 0x000fc6000782f80b */
[C---:B------:R-:W-:Y:S01]  /*18020*/  FADD.FTZ R132, -R130.reuse, R36 ;  /* 0x0000002482847221 */ /* 0x040fe20000010100 */
[----:B------:R-:W-:Y:S01]  /*18030*/  FSEL R137, R137, RZ, !P2 ;  /* 0x000000ff89897208 */ /* 0x000fe20005000000 */
[C---:B------:R-:W-:Y:S01]  /*18040*/  FADD.FTZ R133, -R130.reuse, R37 ;  /* 0x0000002582857221 */ /* 0x040fe20000010100 */
[C---:B------:R-:W-:Y:S01]  /*18050*/  FADD.FTZ R134, -R130.reuse, R32 ;  /* 0x0000002082867221 */ /* 0x040fe20000010100 */
[C---:B-1----:R-:W-:Y:S01]  /*18060*/  FADD.FTZ R135, -R130.reuse, R33 ;  /* 0x0000002182877221 */ /* 0x042fe20000010100 */
        /* <DEDUP_REMOVED lines=112> */
[----:B------:R-:W-:Y:S01]  /*18770*/  VIADD R10, R10, UR14 ;  /* 0x0000000e0a0a7c36 */ /* 0x000fe20008000000 */
[----:B------:R-:W-:-:S02]  /*18780*/  LEA R38, P2, R129, UR12, 0x4 ;  /* 0x0000000c81267c11 */ /* 0x000fc4000f8420ff */
[----:B------:R-:W-:Y:S02]  /*18790*/  F2FP.F16.F32.PACK_AB R19, R154, R19 ;  /* 0x000000139a13723e */ /* 0x000fe400000000ff */
[----:B------:R-:W-:Y:S02]  /*187a0*/  F2FP.F16.F32.PACK_AB R18, R139, R18 ;  /* 0x000000128b12723e */ /* 0x000fe400000000ff */
[----:B------:R-:W-:Y:S02]  /*187b0*/  LEA.HI.X R33, R128, UR13, RZ, 0x4, P1 ;  /* 0x0000000d80217c11 */ /* 0x000fe400088f24ff */
[----:B------:R-:W-:Y:S02]  /*187c0*/  F2FP.F16.F32.PACK_AB R27, R142, R27 ;  /* 0x0000001b8e1b723e */ /* 0x000fe400000000ff */
        /* <DEDUP_REMOVED lines=8> */
[----:B------:R-:W-:Y:S02]  /*18850*/  F2FP.F16.F32.PACK_AB R29, R148, R29 ;  /* 0x0000001d941d723e */ /* 0x000fe400000000ff */
[----:B------:R-:W-:Y:S02]  /*18860*/  LEA.HI.X R39, R129, UR13, RZ, 0x4, P2 ;  /* 0x0000000d81277c11 */ /* 0x000fe400090f24ff */
[----:B------:R-:W-:-:S02]  /*18870*/  ISETP.GE.AND P1, PT, R10, UR15, PT ;  /* 0x0000000f0a007c0c */ /* 0x000fc4000bf26270 */
[----:B------:R-:W-:Y:S01]  /*18880*/  SEL R137, RZ, 0x1, P0 ;  /* 0x00000001ff897807 */ /* 0x000fe20000000000 */
[----:B------:R0:W-:Y:S10]  /*18890*/  STG.E.128 desc[UR4][R38.64], R28 ;  /* 0x0000001c26007986 */ /* 0x0001f4000c101d04 */
[----:B------:R-:W-:Y:S05]  /*188a0*/  @!P1 BRA `(.L_x_21219) ;  /* 0xfffffe80002c9947 */ /* 0x000fea000383ffff */
[----:B------:R-:W-:Y:S05]  /*188b0*/  EXIT ;  /* 0x000000000000794d */ /* 0x000fea0003800000 */
.L_x_21218:
[----:B------:R-:W-:Y:S01]  /*188c0*/  HFMA2.MMA R143, -RZ, RZ, 0, 5.9604644775390625e-08 ;  /* 0x00000001ff8f7435 */ /* 0x000fe200000001ff */
[----:B------:R-:W-:Y:S01]  /*188d0*/  IMAD.MOV.U32 R144, RZ, RZ, 0x1f ;  /* 0x0000001fff907424 */ /* 0x000fe200078e00ff */
[----:B------:R-:W-:-:S09]  /*188e0*/  MOV R137, 0xffffffff ;  /* 0xffffffff00897802 */ /* 0x000fd20000000f00 */
[----:B0-----:R-:W-:Y:S05]  /*188f0*/  WARPSYNC.COLLECTIVE R137, `(.L_x_21220) ;  /* 0x0000000089087348 */ /* 0x001fea0003c00000 */
[----:B------:R1:W2:Y:S02]  /*18900*/  SHFL.BFLY P2, R141, R142, R143, R144 ;  /* 0x0c00008f8e8d7389 */ /* 0x0002a40000040090 */
[----:B012---:R-:W-:Y:S01]  /*18910*/  ENDCOLLECTIVE ;  /* 0x000000000000791b */ /* 0x007fe20003800000 */
.L_x_21220:
[----:B------:R-:W-:Y:S02]  /*18920*/  IMAD.MOV.U32 R143, RZ, RZ, 0x2 ;  /* 0x00000002ff8f7424 */ /* 0x000fe400078e00ff */
[----:B------:R-:W-:-:S04]  /*18930*/  IMAD.MOV.U32 R131, RZ, RZ, R141 ;  /* 0x000000ffff837224 */ /* 0x000fc800078e008d */
[----:B------:R-:W-:-:S05]  /*18940*/  FADD.FTZ R131, R142, R131 ;  /* 0x000000838e837221 */ /* 0x000fca0000010000 */
[----:B------:R-:W-:-:S07]  /*18950*/  MOV R142, R131 ;  /* 0x00000083008e7202 */ /* 0x000fce0000000f00 */
[----:B------:R-:W-:Y:S05]  /*18960*/  WARPSYNC.COLLECTIVE R137, `(.L_x_21221) ;  /* 0x0000000089087348 */ /* 0x000fea0003c00000 */
[----:B------:R0:W1:Y:S02]  /*18970*/  SHFL.BFLY P2, R141, R142, R143, R144 ;  /* 0x0c00008f8e8d7389 */ /* 0x0000640000040090 */
[----:B01----:R-:W-:Y:S01]  /*18980*/  ENDCOLLECTIVE ;  /* 0x000000000000791b */ /* 0x003fe20003800000 */
.L_x_21221:
[----:B------:R-:W-:Y:S01]  /*18990*/  HFMA2.MMA R143, -RZ, RZ, 0, 2.384185791015625e-07 ;  /* 0x00000004ff8f7435 */ /* 0x000fe200000001ff */
[----:B------:R-:W-:-:S05]  /*189a0*/  MOV R130, R141 ;  /* 0x0000008d00827202 */ /* 0x000fca0000000f00 */
[----:B------:R-:W-:-:S04]  /*189b0*/  FADD.FTZ R133, R131, R130 ;  /* 0x0000008283857221 */ /* 0x000fc80000010000 */
[----:B------:R-:W-:-:S07]  /*189c0*/  IMAD.MOV.U32 R142, RZ, RZ, R133 ;  /* 0x000000ffff8e7224 */ /* 0x000fce00078e0085 */
[----:B------:R-:W-:Y:S05]  /*189d0*/  WARPSYNC.COLLECTIVE R137, `(.L_x_21222) ;  /* 0x0000000089087348 */ /* 0x000fea0003c00000 */
[----:B------:R0:W1:Y:S02]  /*189e0*/  SHFL.BFLY P2, R141, R142, R143, R144 ;  /* 0x0c00008f8e8d7389 */ /* 0x0000640000040090 */
[----:B01----:R-:W-:Y:S01]  /*189f0*/  ENDCOLLECTIVE ;  /* 0x000000000000791b */ /* 0x003fe20003800000 */
.L_x_21222:
[----:B------:R-:W-:Y:S02]  /*18a00*/  IMAD.MOV.U32 R143, RZ, RZ, 0x8 ;  /* 0x00000008ff8f7424 */ /* 0x000fe400078e00ff */
[----:B------:R-:W-:-:S04]  /*18a10*/  IMAD.MOV.U32 R130, RZ, RZ, R141 ;  /* 0x000000ffff827224 */ /* 0x000fc800078e008d */
[----:B------:R-:W-:-:S05]  /*18a20*/  FADD.FTZ R134, R133, R130 ;  /* 0x0000008285867221 */ /* 0x000fca0000010000 */
[----:B------:R-:W-:-:S07]  /*18a30*/  MOV R142, R134 ;  /* 0x00000086008e7202 */ /* 0x000fce0000000f00 */
[----:B------:R-:W-:Y:S05]  /*18a40*/  WARPSYNC.COLLECTIVE R137, `(.L_x_21223) ;  /* 0x0000000089087348 */ /* 0x000fea0003c00000 */
[----:B------:R0:W1:Y:S02]  /*18a50*/  SHFL.BFLY P2, R141, R142, R143, R144 ;  /* 0x0c00008f8e8d7389 */ /* 0x0000640000040090 */
[----:B01----:R-:W-:Y:S01]  /*18a60*/  ENDCOLLECTIVE ;  /* 0x000000000000791b */ /* 0x003fe20003800000 */
.L_x_21223:
[----:B------:R-:W-:Y:S01]  /*18a70*/  HFMA2.MMA R143, -RZ, RZ, 0, 9.5367431640625e-07 ;  /* 0x00000010ff8f7435 */ /* 0x000fe200000001ff */
[----:B------:R-:W-:-:S05]  /*18a80*/  MOV R135, R141 ;  /* 0x0000008d00877202 */ /* 0x000fca0000000f00 */
[----:B------:R-:W-:-:S04]  /*18a90*/  FADD.FTZ R135, R134, R135 ;  /* 0x0000008786877221 */ /* 0x000fc80000010000 */
[----:B------:R-:W-:-:S07]  /*18aa0*/  IMAD.MOV.U32 R142, RZ, RZ, R135 ;  /* 0x000000ffff8e7224 */ /* 0x000fce00078e0087 */
[----:B------:R-:W-:Y:S05]  /*18ab0*/  WARPSYNC.COLLECTIVE R137, `(.L_x_21224) ;  /* 0x0000000089087348 */ /* 0x000fea0003c00000 */
[----:B------:R0:W1:Y:S02]  /*18ac0*/  SHFL.BFLY P2, R141, R142, R143, R144 ;  /* 0x0c00008f8e8d7389 */ /* 0x0000640000040090 */
[----:B01----:R-:W-:Y:S01]  /*18ad0*/  ENDCOLLECTIVE ;  /* 0x000000000000791b */ /* 0x003fe20003800000 */
.L_x_21224:
        /* <DEDUP_REMOVED lines=72> */
.L_x_21225:
[----:B------:R-:W-:Y:S01]  /*18f60*/  HFMA2.MMA R143, -RZ, RZ, 0, 1.1920928955078125e-07 ;  /* 0x00000002ff8f7435 */ /* 0x000fe200000001ff */
[----:B------:R-:W-:-:S05]  /*18f70*/  MOV R131, R141 ;  /* 0x0000008d00837202 */ /* 0x000fca0000000f00 */
[----:B------:R-:W-:-:S04]  /*18f80*/  FADD.FTZ R131, R130, R131 ;  /* 0x0000008382837221 */ /* 0x000fc80000010000 */
[----:B------:R-:W-:-:S07]  /*18f90*/  IMAD.MOV.U32 R142, RZ, RZ, R131 ;  /* 0x000000ffff8e7224 */ /* 0x000fce00078e0083 */
[----:B------:R-:W-:Y:S05]  /*18fa0*/  WARPSYNC.COLLECTIVE R137, `(.L_x_21226) ;  /* 0x0000000089087348 */ /* 0x000fea0003c00000 */
[----:B------:R0:W1:Y:S02]  /*18fb0*/  SHFL.BFLY P2, R141, R142, R143, R144 ;  /* 0x0c00008f8e8d7389 */ /* 0x0000640000040090 */
[----:B01----:R-:W-:Y:S01]  /*18fc0*/  ENDCOLLECTIVE ;  /* 0x000000000000791b */ /* 0x003fe20003800000 */
.L_x_21226:
[----:B------:R-:W-:Y:S02]  /*18fd0*/  IMAD.MOV.U32 R143, RZ, RZ, 0x4 ;  /* 0x00000004ff8f7424 */ /* 0x000fe400078e00ff */
[----:B------:R-:W-:-:S04]  /*18fe0*/  IMAD.MOV.U32 R134, RZ, RZ, R141 ;  /* 0x000000ffff867224 */ /* 0x000fc800078e008d */
[----:B------:R-:W-:-:S05]  /*18ff0*/  FADD.FTZ R134, R131, R134 ;  /* 0x0000008683867221 */ /* 0x000fca0000010000 */
[----:B------:R-:W-:-:S07]  /*19000*/  MOV R142, R134 ;  /* 0x00000086008e7202 */ /* 0x000fce0000000f00 */
[----:B------:R-:W-:Y:S05]  /*19010*/  WARPSYNC.COLLECTIVE R137, `(.L_x_21227) ;  /* 0x0000000089087348 */ /* 0x000fea0003c00000 */
[----:B------:R0:W1:Y:S02]  /*19020*/  SHFL.BFLY P2, R141, R142, R143, R144 ;  /* 0x0c00008f8e8d7389 */ /* 0x0000640000040090 */
[----:B01----:R-:W-:Y:S01]  /*19030*/  ENDCOLLECTIVE ;  /* 0x000000000000791b */ /* 0x003fe20003800000 */
.L_x_21227:
[----:B------:R-:W-:Y:S01]  /*19040*/  HFMA2.MMA R143, -RZ, RZ, 0, 4.76837158203125e-07 ;  /* 0x00000008ff8f7435 */ /* 0x000fe200000001ff */
[----:B------:R-:W-:-:S05]  /*19050*/  MOV R133, R141 ;  /* 0x0000008d00857202 */ /* 0x000fca0000000f00 */
[----:B------:R-:W-:-:S04]  /*19060*/  FADD.FTZ R133, R134, R133 ;  /* 0x0000008586857221 */ /* 0x000fc80000010000 */
[----:B------:R-:W-:-:S07]  /*19070*/  IMAD.MOV.U32 R142, RZ, RZ, R133 ;  /* 0x000000ffff8e7224 */ /* 0x000fce00078e0085 */
[----:B------:R-:W-:Y:S05]  /*19080*/  WARPSYNC.COLLECTIVE R137, `(.L_x_21228) ;  /* 0x0000000089087348 */ /* 0x000fea0003c00000 */
[----:B------:R0:W1:Y:S02]  /*19090*/  SHFL.BFLY P2, R141, R142, R143, R144 ;  /* 0x0c00008f8e8d7389 */ /* 0x0000640000040090 */
[----:B01----:R-:W-:Y:S01]  /*190a0*/  ENDCOLLECTIVE ;  /* 0x000000000000791b */ /* 0x003fe20003800000 */
.L_x_21228:
[----:B------:R-:W-:Y:S02]  /*190b0*/  IMAD.MOV.U32 R143, RZ, RZ, 0x10 ;  /* 0x00000010ff8f7424 */ /* 0x000fe400078e00ff */
[----:B------:R-:W-:-:S04]  /*190c0*/  IMAD.MOV.U32 R136, RZ, RZ, R141 ;  /* 0x000000ffff887224 */ /* 0x000fc800078e008d */
[----:B------:R-:W-:-:S05]  /*190d0*/  FADD.FTZ R136, R133, R136 ;  /* 0x0000008885887221 */ /* 0x000fca0000010000 */
[----:B------:R-:W-:-:S07]  /*190e0*/  MOV R142, R136 ;  /* 0x00000088008e7202 */ /* 0x000fce0000000f00 */
[----:B------:R-:W-:Y:S05]  /*190f0*/  WARPSYNC.COLLECTIVE R137, `(.L_x_21229) ;  /* 0x0000000089087348 */ /* 0x000fea0003c00000 */
[----:B------:R0:W1:Y:S02]  /*19100*/  SHFL.BFLY P2, R141, R142, R143, R144 ;  /* 0x0c00008f8e8d7389 */ /* 0x0000640000040090 */
[----:B01----:R-:W-:Y:S01]  /*19110*/  ENDCOLLECTIVE ;  /* 0x000000000000791b */ /* 0x003fe20003800000 */
.L_x_21229:
[----:B------:R-:W-:Y:S01]  /*19120*/  MOV R135, R141 ;  /* 0x0000008d00877202 */ /* 0x000fe20000000f00 */
[----:B------:R-:W-:Y:S06]  /*19130*/  BRA `(.L_x_21230) ;  /* 0xffffffe800c07947 */ /* 0x000fec000383ffff */
.L_x_21231:
        /* <DEDUP_REMOVED lines=12> */
.L_x_27083:


//--------------------- .text._ZN10layer_norm31ln_parallel_residual_fwd_kernelINS_13Kernel_traitsI6__halfffffjLj4096ELj1ELj1ELj4ELj16ENS_18Kernel_traits_baseILj4096ES2_ffffjLj128EEEEELb0ELb0ELb0EEEvNS_9FwdParamsE --------------------------
	.section	.text._ZN10layer_norm31ln_parallel_residual_fwd_kernelINS_13Kernel_traitsI6__halfffffjLj4096ELj1ELj1ELj4ELj16ENS_18Kernel_traits_baseILj4096ES2_ffffjLj128EEEEELb0ELb0ELb0EEEvNS_9FwdParamsE,"ax",@progbits
	.align	128
        .global         _ZN10layer_norm31ln_parallel_residual_fwd_kernelINS_13Kernel_traitsI6__halfffffjLj4096ELj1ELj1ELj4ELj16ENS_18Kernel_traits_baseILj4096ES2_ffffjLj128EEEEELb0ELb0ELb0EEEvNS_9FwdParamsE
        .type           _ZN10layer_norm31ln_parallel_residual_fwd_kernelINS_13Kernel_traitsI6__halfffffjLj4096ELj1ELj1ELj4ELj16ENS_18Kernel_traits_baseILj4096ES2_ffffjLj128EEEEELb0ELb0ELb0EEEvNS_9FwdParamsE,@function
        .size           _ZN10layer_norm31ln_parallel_residual_fwd_kernelINS_13Kernel_traitsI6__halfffffjLj4096ELj1ELj1ELj4ELj16ENS_18Kernel_traits_baseILj4096ES2_ffffjLj128EEEEELb0ELb0ELb0EEEvNS_9FwdParamsE,(.L_x_27084 - _ZN10layer_norm31ln_parallel_residual_fwd_kernelINS_13Kernel_traitsI6__halfffffjLj4096ELj1ELj1ELj4ELj16ENS_18Kernel_traits_baseILj4096ES2_ffffjLj128EEEEELb0ELb0ELb0EEEvNS_9FwdParamsE)
        .other          _ZN10layer_norm31ln_parallel_residual_fwd_kernelINS_13Kernel_traitsI6__halfffffjLj4096ELj1ELj1ELj4ELj16ENS_18Kernel_traits_baseILj4096ES2_ffffjLj128EEEEELb0ELb0ELb0EEEvNS_9FwdParamsE,@"STO_CUDA_ENTRY STV_DEFAULT"
_ZN10layer_norm31ln_parallel_residual_fwd_kernelINS_13Kernel_traitsI6__halfffffjLj4096ELj1ELj1ELj4ELj16ENS_18Kernel_traits_baseILj4096ES2_ffffjLj128EEEEELb0ELb0ELb0EEEvNS_9FwdParamsE:
.text._ZN10layer_norm31ln_parallel_residual_fwd_kernelINS_13Kernel_traitsI6__halfffffjLj4096ELj1ELj1ELj4ELj16ENS_18Kernel_traits_baseILj4096ES2_ffffjLj128EEEEELb0ELb0ELb0EEEvNS_9FwdParamsE:
[----:B------:R-:W-:Y:S01]  /*0000*/  LDC R1, c[0x0][0x28] ;  /* 0x00000a00ff017b82 */ /* 0x000fe20000000800 */
[----:B------:R-:W0:Y:S07]  /*0010*/  S2R R180, SR_TID.X ;  /* 0x0000000000b47919 */ /* 0x000e2e0000002100 */
[----:B------:R-:W1:Y:S01]  /*0020*/  LDC R3, c[0x0][0x218] ;  /* 0x00008600ff037b82 */ /* 0x000e620000000800 */
[----:B------:R-:W-:Y:S01]  /*0030*/  LOP3.LUT R187, R187, 0xffffefff, RZ, 0xc0, !PT ;  /* 0xffffefffbbbb7812 */ /* 0x000fe200078ec0ff */
        /* <DEDUP_REMOVED lines=8> */
[----:B------:R-:W-:-:S02]  /*00c0*/  ISETP.GE.U32.AND P6, PT, R185, 0x100, PT ;  /* 0x00000100b900780c */ /* 0x000fc40003fc6070 */
[C---:B------:R-:W-:Y:S02]  /*00d0*/  ISETP.GE.U32.AND P5, PT, R185.reuse, 0x180, PT ;  /* 0x00000180b900780c */ /* 0x040fe40003fa6070 */
[C---:B------:R-:W-:Y:S02]  /*00e0*/  LOP3.LUT P2, RZ, R185.reuse, 0xffffff80, RZ, 0xc0, !PT ;  /* 0xffffff80b9ff7812 */ /* 0x040fe4000784c0ff */
[----:B------:R-:W-:-:S07]  /*00f0*/  ISETP.GE.U32.AND P4, PT, R185, 0x200, PT ;  /* 0x00000200b900780c */ /* 0x000fce0003f86070 */
[----:B------:R-:W-:-:S04]  /*0100*/  @P6 LOP3.LUT R187, R187, 0x1000, RZ, 0xfc, !PT ;  /* 0x00001000bbbb6812 */ /* 0x000fc800078efcff */
[----:B------:R-:W-:-:S04]  /*0110*/  LOP3.LUT R187, R187, 0xfffff7ff, RZ, 0xc0, !PT ;  /* 0xfffff7ffbbbb7812 */ /* 0x000fc800078ec0ff */
[----:B------:R-:W-:-:S04]  /*0120*/  @P5 LOP3.LUT R187, R187, 0x800, RZ, 0xfc, !PT ;  /* 0x00000800bbbb5812 */ /* 0x000fc800078efcff */
[----:B------:R-:W-:-:S04]  /*0130*/  LOP3.LUT R187, R187, 0xfffffbff, RZ, 0xc0, !PT ;  /* 0xfffffbffbbbb7812 */ /* 0x000fc800078ec0ff */
[----:B------:R-:W-:Y:S01]  /*0140*/  @P4 LOP3.LUT R187, R187, 0x400, RZ, 0xfc, !PT ;  /* 0x00000400bbbb4812 */ /* 0x000fe200078efcff */
        /* <DEDUP_REMOVED lines=13> */
[C---:B------:R-:W-:Y:S01]  /*0220*/  @P1 IADD3 R8, P3, R6.reuse, UR8, RZ ;  /* 0x0000000806081c10 */ /* 0x040fe2000ff7e0ff */
[----:B0-----:R-:W-:Y:S02]  /*0230*/  IMAD.WIDE.U32 R2, R67, 0x8, R2 ;  /* 0x0000000843027825 */ /* 0x001fe400078e0002 */
[----:B------:R0:W5:Y:S01]  /*0240*/  @P0 LDG.E.64 R178, desc[UR4][R4.64] ;  /* 0x0000000404b20981 */ /* 0x000162000c1e1b00 */
[C---:B------:R-:W-:Y:S02]  /*0250*/  @P1 IADD3.X R9, R7.reuse, UR9, RZ, P3, !PT ;  /* 0x0000000907091c10 */ /* 0x040fe40009ffe4ff */
[----:B------:R-:W-:Y:S01]  /*0260*/  IADD3 R6, P3, R6, UR6, RZ ;  /* 0x0000000606067c10 */ /* 0x000fe2000ff7e0ff */
[----:B------:R0:W5:Y:S03]  /*0270*/  LDG.E.64 R38, desc[UR4][R2.64] ;  /* 0x0000000402267981 */ /* 0x000166000c1e1b00 */
[----:B------:R-:W-:Y:S01]  /*0280*/  IADD3.X R7, R7, UR7, RZ, P3, !PT ;  /* 0x0000000707077c10 */ /* 0x000fe20009ffe4ff */
[----:B------:R0:W5:Y:S04]  /*0290*/  @P1 LDG.E.64 R176, desc[UR4][R8.64] ;  /* 0x0000000408b01981 */ /* 0x000168000c1e1b00 */
[----:B------:R0:W5:Y:S01]  /*02a0*/  LDG.E.64 R40, desc[UR4][R6.64] ;  /* 0x0000000406287981 */ /* 0x000162000c1e1b00 */
[----:B------:R-:W-:-:S02]  /*02b0*/  LOP3.LUT R67, R67, 0x80, RZ, 0xfc, !PT ;  /* 0x0000008043437812 */ /* 0x000fc400078efcff */
[----:B------:R-:W-:Y:S02]  /*02c0*/  @!P0 CS2R R178, SRZ ;  /* 0x0000000000b28805 */ /* 0x000fe4000001ff00 */
[----:B0-----:R-:W-:-:S07]  /*02d0*/  @!P1 CS2R R176, SRZ ;  /* 0x0000000000b09805 */ /* 0x001fce000001ff00 */
.L_x_21233:
[----:B------:R-:W-:Y:S05]  /*02e0*/  BSYNC B0 ;  /* 0x0000000000007941 */ /* 0x000fea0003800000 */
.L_x_21232:
        /* <DEDUP_REMOVED lines=23> */
[----:B------:R-:W-:-:S02]  /*0460*/  IADD3 R67, R67, 0x80, RZ ;  /* 0x0000008043437810 */ /* 0x000fc40007ffe0ff */
[----:B------:R-:W-:Y:S02]  /*0470*/  @!P0 CS2R R4, SRZ ;  /* 0x0000000000048805 */ /* 0x000fe4000001ff00 */
[----:B0-----:R-:W-:-:S07]  /*0480*/  @!P1 CS2R R6, SRZ ;  /* 0x0000000000069805 */ /* 0x001fce000001ff00 */
.L_x_21235:
[----:B------:R-:W-:Y:S05]  /*0490*/  BSYNC B0 ;  /* 0x0000000000007941 */ /* 0x000fea0003800000 */
.L_x_21234:
        /* <DEDUP_REMOVED lines=26> */
.L_x_21237:
[----:B------:R-:W-:Y:S05]  /*0640*/  BSYNC B0 ;  /* 0x0000000000007941 */ /* 0x000fea0003800000 */
.L_x_21236:
        /* <DEDUP_REMOVED lines=26> */
.L_x_21239:
[----:B------:R-:W-:Y:S05]  /*07f0*/  BSYNC B0 ;  /* 0x0000000000007941 */ /* 0x000fea0003800000 */
.L_x_21238:
[----:B------:R-:W-:Y:S01]  /*0800*/  ISETP.GE.U32.AND P0, PT, R185, 0x280, PT ;  /* 0x00000280b900780c */ /* 0x000fe20003f06070 */
[----:B------:R-:W-:Y:S01]  /*0810*/  BSSY B0, `(.L_x_21240) ;  /* 0x000001c000007945 */ /* 0x000fe20003800000 */
[----:B------:R-:W-:-:S11]  /*0820*/  LOP3.LUT R187, R187, 0xfffffdff, RZ, 0xc0, !PT ;  /* 0xfffffdffbbbb7812 */ /* 0x000fd600078ec0ff */
[----:B------:R-:W-:Y:S01]  /*0830*/  @P0 LOP3.LUT R187, R187, 0x200, RZ, 0xfc, !PT ;  /* 0x00000200bbbb0812 */ /* 0x000fe200078efcff */
[----:B------:R-:W-:Y:S06]  /*0840*/  @!P0 BRA `(.L_x_21241) ;  /* 0x0000000000608947 */ /* 0x000fec0003800000 */
[----:B------:R-:W-:Y:S01]  /*0850*/  ULDC.64 UR8, c[0x0][0x2d0] ;  /* 0x0000b40000087ab9 */ /* 0x000fe20000000a00 */
[C---:B------:R-:W-:Y:S01]  /*0860*/  SHF.L.U32 R22, R67.reuse, 0x3, RZ ;  /* 0x0000000343167819 */ /* 0x040fe200000006ff */
[----:B------:R-:W-:Y:S01]  /*0870*/  ULDC.64 UR6, c[0x0][0x268] ;  /* 0x00009a0000067ab9 */ /* 0x000fe20000000a00 */
[----:B------:R-:W-:Y:S01]  /*0880*/  ISETP.NE.U32.AND P0, PT, RZ, UR8, PT ;  /* 0x00000008ff007c0c */ /* 0x000fe2000bf05070 */
[----:B------:R-:W0:Y:S01]  /*0890*/  LDC.64 R24, c[0x0][0x260] ;  /* 0x00009800ff187b82 */ /* 0x000e220000000a00 */
[----:B------:R-:W-:Y:S02]  /*08a0*/  SHF.L.U64.HI R2, R67, 0x3, RZ ;  /* 0x0000000343027819 */ /* 0x000fe400000102ff */
[----:B------:R-:W-:Y:S02]  /*08b0*/  ISETP.NE.AND.EX P0, PT, RZ, UR9, PT, P0 ;  /* 0x00000009ff007c0c */ /* 0x000fe4000bf05300 */
[----:B------:R-:W-:-:S04]  /*08c0*/  IADD3 R20, P1, R22, UR6, RZ ;  /* 0x0000000616147c10 */ /* 0x000fc8000ff3e0ff */
[----:B------:R-:W-:Y:S01]  /*08d0*/  IADD3.X R21, R2, UR7, RZ, P1, !PT ;  /* 0x0000000702157c10 */ /* 0x000fe20008ffe4ff */
[----:B------:R-:W-:-:S04]  /*08e0*/  ULDC.64 UR6, c[0x0][0x2c8] ;  /* 0x0000b20000067ab9 */ /* 0x000fc80000000a00 */
[----:B------:R1:W5:Y:S02]  /*08f0*/  LDG.E.64 R48, desc[UR4][R20.64] ;  /* 0x0000000414307981 */ /* 0x000364000c1e1b00 */
[----:B------:R-:W-:-:S04]  /*0900*/  @P0 IADD3 R22, P1, R22, UR8, RZ ;  /* 0x0000000816160c10 */ /* 0x000fc8000ff3e0ff */
[----:B------:R-:W-:Y:S02]  /*0910*/  @P0 IADD3.X R23, R2, UR9, RZ, P1, !PT ;  /* 0x0000000902170c10 */ /* 0x000fe40008ffe4ff */
[----:B------:R-:W-:Y:S01]  /*0920*/  ISETP.NE.U32.AND P1, PT, RZ, UR6, PT ;  /* 0x00000006ff007c0c */ /* 0x000fe2000bf25070 */
[----:B0-----:R-:W-:Y:S02]  /*0930*/  IMAD.WIDE.U32 R24, R67, 0x8, R24 ;  /* 0x0000000843187825 */ /* 0x001fe400078e0018 */
[----:B------:R1:W5:Y:S01]  /*0940*/  @P0 LDG.E.64 R18, desc[UR4][R22.64] ;  /* 0x0000000416120981 */ /* 0x000362000c1e1b00 */
[----:B------:R-:W-:-:S03]  /*0950*/  ISETP.NE.AND.EX P1, PT, RZ, UR7, PT, P1 ;  /* 0x00000007ff007c0c */ /* 0x000fc6000bf25310 */
[----:B------:R1:W5:Y:S10]  /*0960*/  LDG.E.64 R60, desc[UR4][R24.64] ;  /* 0x00000004183c7981 */ /* 0x000374000c1e1b00 */
[----:B------:R-:W-:-:S04]  /*0970*/  @P1 LEA R2, P3, R67, UR6, 0x3 ;  /* 0x0000000643021c11 */ /* 0x000fc8000f8618ff */
[----:B------:R-:W-:-:S05]  /*0980*/  @P1 LEA.HI.X R3, R67, UR7, RZ, 0x3, P3 ;  /* 0x0000000743031c11 */ /* 0x000fca00098f1cff */
[----:B------:R1:W5:Y:S01]  /*0990*/  @P1 LDG.E.64 R16, desc[UR4][R2.64] ;  /* 0x0000000402101981 */ /* 0x000362000c1e1b00 */
[----:B------:R-:W-:Y:S02]  /*09a0*/  IADD3 R67, R67, 0x80, RZ ;  /* 0x0000008043437810 */ /* 0x000fe40007ffe0ff */
[----:B------:R-:W-:Y:S02]  /*09b0*/  @!P0 CS2R R18, SRZ ;  /* 0x0000000000128805 */ /* 0x000fe4000001ff00 */
[----:B-1----:R-:W-:-:S07]  /*09c0*/  @!P1 CS2R R16, SRZ ;  /* 0x0000000000109805 */ /* 0x002fce000001ff00 */
.L_x_21241:
[----:B------:R-:W-:Y:S05]  /*09d0*/  BSYNC B0 ;  /* 0x0000000000007941 */ /* 0x000fea0003800000 */
.L_x_21240:
[----:B------:R-:W-:Y:S01]  /*09e0*/  ISETP.GE.U32.AND P0, PT, R185, 0x300, PT ;  /* 0x00000300b900780c */ /* 0x000fe20003f06070 */
[----:B------:R-:W-:Y:S01]  /*09f0*/  BSSY B0, `(.L_x_21242) ;  /* 0x000001c000007945 */ /* 0x000fe20003800000 */
[----:B------:R-:W-:-:S11]  /*0a00*/  LOP3.LUT R187, R187, 0xfffffeff, RZ, 0xc0, !PT ;  /* 0xfffffeffbbbb7812 */ /* 0x000fd600078ec0ff */
[----:B------:R-:W-:Y:S01]  /*0a10*/  @P0 LOP3.LUT R187, R187, 0x100, RZ, 0xfc, !PT ;  /* 0x00000100bbbb0812 */ /* 0x000fe200078efcff */
[----:B------:R-:W-:Y:S06]  /*0a20*/  @!P0 BRA `(.L_x_21243) ;  /* 0x0000000000608947 */ /* 0x000fec0003800000 */
[C---:B------:R-:W-:Y:S01]  /*0a30*/  SHF.L.U32 R26, R67.reuse, 0x3, RZ ;  /* 0x00000003431a7819 */ /* 0x040fe200000006ff */
[----:B------:R-:W-:Y:S01]  /*0a40*/  ULDC.64 UR8, c[0x0][0x268] ;  /* 0x00009a0000087ab9 */ /* 0x000fe20000000a00 */
[----:B------:R-:W-:Y:S01]  /*0a50*/  SHF.L.U64.HI R20, R67, 0x3, RZ ;  /* 0x0000000343147819 */ /* 0x000fe200000102ff */
[----:B------:R-:W-:Y:S01]  /*0a60*/  ULDC.64 UR6, c[0x0][0x2c8] ;  /* 0x0000b20000067ab9 */ /* 0x000fe20000000a00 */
[----:B------:R-:W-:Y:S01]  /*0a70*/  IADD3 R24, P0, R26, UR8, RZ ;  /* 0x000000081a187c10 */ /* 0x000fe2000ff1e0ff */
[----:B------:R-:W0:Y:S03]  /*0a80*/  LDC.64 R28, c[0x0][0x260] ;  /* 0x00009800ff1c7b82 */ /* 0x000e260000000a00 */
[----:B------:R-:W-:Y:S02]  /*0a90*/  IADD3.X R25, R20, UR9, RZ, P0, !PT ;  /* 0x0000000914197c10 */ /* 0x000fe400087fe4ff */
[----:B------:R-:W-:-:S03]  /*0aa0*/  ISETP.NE.U32.AND P0, PT, RZ, UR6, PT ;  /* 0x00000006ff007c0c */ /* 0x000fc6000bf05070 */
[----:B------:R1:W5:Y:S01]  /*0ab0*/  LDG.E.64 R50, desc[UR4][R24.64] ;  /* 0x0000000418327981 */ /* 0x000362000c1e1b00 */
[----:B------:R-:W-:-:S13]  /*0ac0*/  ISETP.NE.AND.EX P0, PT, RZ, UR7, PT, P0 ;  /* 0x00000007ff007c0c */ /* 0x000fda000bf05300 */
[----:B------:R-:W-:-:S04]  /*0ad0*/  @P0 LEA R2, P1, R67, UR6, 0x3 ;  /* 0x0000000643020c11 */ /* 0x000fc8000f8218ff */
[----:B------:R-:W-:Y:S01]  /*0ae0*/  @P0 LEA.HI.X R3, R67, UR7, RZ, 0x3, P1 ;  /* 0x0000000743030c11 */ /* 0x000fe200088f1cff */
[----:B------:R-:W-:Y:S02]  /*0af0*/  ULDC.64 UR6, c[0x0][0x2d0] ;  /* 0x0000b40000067ab9 */ /* 0x000fe40000000a00 */
[----:B------:R-:W-:-:S04]  /*0b00*/  ISETP.NE.U32.AND P1, PT, RZ, UR6, PT ;  /* 0x00000006ff007c0c */ /* 0x000fc8000bf25070 */
[----:B------:R-:W-:Y:S01]  /*0b10*/  ISETP.NE.AND.EX P1, PT, RZ, UR7, PT, P1 ;  /* 0x00000007ff007c0c */ /* 0x000fe2000bf25310 */
[----:B0-----:R-:W-:-:S05]  /*0b20*/  IMAD.WIDE.U32 R28, R67, 0x8, R28 ;  /* 0x00000008431c7825 */ /* 0x001fca00078e001c */
[----:B------:R1:W5:Y:S07]  /*0b30*/  LDG.E.64 R62, desc[UR4][R28.64] ;  /* 0x000000041c3e7981 */ /* 0x00036e000c1e1b00 */
[----:B------:R-:W-:-:S04]  /*0b40*/  @P1 IADD3 R26, P3, R26, UR6, RZ ;  /* 0x000000061a1a1c10 */ /* 0x000fc8000ff7e0ff */
[----:B------:R-:W-:Y:S02]  /*0b50*/  @P1 IADD3.X R27, R20, UR7, RZ, P3, !PT ;  /* 0x00000007141b1c10 */ /* 0x000fe40009ffe4ff */
[----:B------:R1:W5:Y:S04]  /*0b60*/  @P0 LDG.E.64 R20, desc[UR4][R2.64] ;  /* 0x0000000402140981 */ /* 0x000368000c1e1b00 */
[----:B------:R1:W5:Y:S01]  /*0b70*/  @P1 LDG.E.64 R22, desc[UR4][R26.64] ;  /* 0x000000041a161981 */ /* 0x000362000c1e1b00 */
[----:B------:R-:W-:Y:S02]  /*0b80*/  IADD3 R67, R67, 0x80, RZ ;  /* 0x0000008043437810 */ /* 0x000fe40007ffe0ff */
[----:B------:R-:W-:Y:S02]  /*0b90*/  @!P0 CS2R R20, SRZ ;  /* 0x0000000000148805 */ /* 0x000fe4000001ff00 */
[----:B-1----:R-:W-:-:S07]  /*0ba0*/  @!P1 CS2R R22, SRZ ;  /* 0x0000000000169805 */ /* 0x002fce000001ff00 */
.L_x_21243:
[----:B------:R-:W-:Y:S05]  /*0bb0*/  BSYNC B0 ;  /* 0x0000000000007941 */ /* 0x000fea0003800000 */
.L_x_21242:
        /* <DEDUP_REMOVED lines=8> */
[----:B------:R-:W0:Y:S01]  /*0c40*/  LDC.64 R32, c[0x0][0x260] ;  /* 0x00009800ff207b82 */ /* 0x000e220000000a00 */
[----:B------:R-:W-:-:S04]  /*0c50*/  IADD3 R28, P0, R30, UR6, RZ ;  /* 0x000000061e1c7c10 */ /* 0x000fc8000ff1e0ff */
[----:B------:R-:W-:Y:S01]  /*0c60*/  IADD3.X R29, R24, UR7, RZ, P0, !PT ;  /* 0x00000007181d7c10 */ /* 0x000fe200087fe4ff */
[----:B------:R-:W-:Y:S02]  /*0c70*/  ULDC.64 UR6, c[0x0][0x2c8] ;  /* 0x0000b20000067ab9 */ /* 0x000fe40000000a00 */
[----:B------:R-:W-:Y:S02]  /*0c80*/  ISETP.NE.U32.AND P0, PT, RZ, UR6, PT ;  /* 0x00000006ff007c0c */ /* 0x000fe4000bf05070 */
[----:B------:R1:W5:Y:S02]  /*0c90*/  LDG.E.64 R52, desc[UR4][R28.64] ;  /* 0x000000041c347981 */ /* 0x000364000c1e1b00 */
        /* <DEDUP_REMOVED lines=15> */
.L_x_21245:
[----:B------:R-:W-:Y:S05]  /*0d90*/  BSYNC B0 ;  /* 0x0000000000007941 */ /* 0x000fea0003800000 */
.L_x_21244:
[----:B------:R-:W-:Y:S01]  /*0da0*/  ISETP.GE.U32.AND P0, PT, R185, 0x400, PT ;  /* 0x00000400b900780c */ /* 0x000fe20003f06070 */
[----:B------:R-:W-:Y:S01]  /*0db0*/  BSSY B0, `(.L_x_21246) ;  /* 0x000001b000007945 */ /* 0x000fe20003800000 */
[----:B------:R-:W-:-:S11]  /*0dc0*/  LOP3.LUT R187, R187, 0xffffffdf, RZ, 0xc0, !PT ;  /* 0xffffffdfbbbb7812 */ /* 0x000fd600078ec0ff */
[----:B------:R-:W-:Y:S01]  /*0dd0*/  @P0 LOP3.LUT R187, R187, 0x20, RZ, 0xfc, !PT ;  /* 0x00000020bbbb0812 */ /* 0x000fe200078efcff */
[----:B------:R-:W-:Y:S06]  /*0de0*/  @!P0 BRA `(.L_x_21247) ;  /* 0x00000000005c8947 */ /* 0x000fec0003800000 */
[----:B------:R-:W-:Y:S01]  /*0df0*/  SHF.L.U32 R36, R67, 0x3, RZ ;  /* 0x0000000343247819 */ /* 0x000fe200000006ff */
[----:B------:R-:W-:Y:S01]  /*0e00*/  ULDC.64 UR6, c[0x0][0x268] ;  /* 0x00009a0000067ab9 */ /* 0x000fe20000000a00 */
[----:B------:R-:W-:Y:S02]  /*0e10*/  SHF.R.U32.HI R2, RZ, 0x1d, R67 ;  /* 0x0000001dff027819 */ /* 0x000fe40000011643 */
[----:B------:R-:W-:-:S04]  /*0e20*/  IADD3 R34, P0, R36, UR6, RZ ;  /* 0x0000000624227c10 */ /* 0x000fc8000ff1e0ff */
[----:B------:R-:W-:Y:S01]  /*0e30*/  IADD3.X R35, R2, UR7, RZ, P0, !PT ;  /* 0x0000000702237c10 */ /* 0x000fe200087fe4ff */
[----:B------:R-:W-:Y:S02]  /*0e40*/  ULDC.64 UR6, c[0x0][0x2c8] ;  /* 0x0000b20000067ab9 */ /* 0x000fe40000000a00 */
[----:B------:R-:W-:-:S03]  /*0e50*/  ISETP.NE.U32.AND P0, PT, RZ, UR6, PT ;  /* 0x00000006ff007c0c */ /* 0x000fc6000bf05070 */
[----:B------:R-:W5:Y:S01]  /*0e60*/  LDG.E.64 R34, desc[UR4][R34.64] ;  /* 0x0000000422227981 */ /* 0x000f62000c1e1b00 */
[----:B------:R-:W-:-:S13]  /*0e70*/  ISETP.NE.AND.EX P0, PT, RZ, UR7, PT, P0 ;  /* 0x00000007ff007c0c */ /* 0x000fda000bf05300 */
[----:B------:R-:W-:-:S04]  /*0e80*/  @P0 LEA R32, P1, R67, UR6, 0x3 ;  /* 0x0000000643200c11 */ /* 0x000fc8000f8218ff */
[----:B------:R-:W-:Y:S01]  /*0e90*/  @P0 LEA.HI.X R33, R67, UR7, RZ, 0x3, P1 ;  /* 0x0000000743210c11 */ /* 0x000fe200088f1cff */
[----:B------:R-:W-:Y:S02]  /*0ea0*/  ULDC.64 UR6, c[0x0][0x2d0] ;  /* 0x0000b40000067ab9 */ /* 0x000fe40000000a00 */
[----:B------:R-:W-:Y:S02]  /*0eb0*/  ISETP.NE.U32.AND P1, PT, RZ, UR6, PT ;  /* 0x00000006ff007c0c */ /* 0x000fe4000bf25070 */
[----:B------:R0:W5:Y:S02]  /*0ec0*/  @P0 LDG.E.64 R28, desc[UR4][R32.64] ;  /* 0x00000004201c0981 */ /* 0x000164000c1e1b00 */
[----:B------:R-:W-:-:S13]  /*0ed0*/  ISETP.NE.AND.EX P1, PT, RZ, UR7, PT, P1 ;  /* 0x00000007ff007c0c */ /* 0x000fda000bf25310 */
[----:B------:R-:W-:-:S04]  /*0ee0*/  @P1 IADD3 R36, P3, R36, UR6, RZ ;  /* 0x0000000624241c10 */ /* 0x000fc8000ff7e0ff */
[----:B------:R-:W-:Y:S02]  /*0ef0*/  @P1 IADD3.X R37, R2, UR7, RZ, P3, !PT ;  /* 0x0000000702251c10 */ /* 0x000fe40009ffe4ff */
[----:B------:R-:W1:Y:S03]  /*0f00*/  LDC.64 R2, c[0x0][0x260] ;  /* 0x00009800ff027b82 */ /* 0x000e660000000a00 */
[----:B------:R0:W5:Y:S01]  /*0f10*/  @P1 LDG.E.64 R30, desc[UR4][R36.64] ;  /* 0x00000004241e1981 */ /* 0x000162000c1e1b00 */
[----:B-1----:R-:W-:-:S06]  /*0f20*/  IMAD.WIDE.U32 R2, R67, 0x8, R2 ;  /* 0x0000000843027825 */ /* 0x002fcc00078e0002 */
[----:B------:R-:W5:Y:S01]  /*0f30*/  LDG.E.64 R2, desc[UR4][R2.64] ;  /* 0x0000000402027981 */ /* 0x000f62000c1e1b00 */
[----:B------:R-:W-:Y:S02]  /*0f40*/  @!P0 CS2R R28, SRZ ;  /* 0x00000000001c8805 */ /* 0x000fe4000001ff00 */
[----:B0-----:R-:W-:-:S07]  /*0f50*/  @!P1 CS2R R30, SRZ ;  /* 0x00000000001e9805 */ /* 0x001fce000001ff00 */
.L_x_21247:
[----:B------:R-:W-:Y:S05]  /*0f60*/  BSYNC B0 ;  /* 0x0000000000007941 */ /* 0x000fea0003800000 */
.L_x_21246:
[----:B------:R-:W0:Y:S01]  /*0f70*/  S2UR UR6, SR_CTAID.X ;  /* 0x00000000000679c3 */ /* 0x000e220000002500 */
[----:B------:R-:W-:Y:S01]  /*0f80*/  ULDC UR7, c[0x0][0x214] ;  /* 0x0000850000077ab9 */ /* 0x000fe20000000800 */
[----:B------:R-:W-:-:S06]  /*0f90*/  ULDC.64 UR8, c[0x0][0x230] ;  /* 0x00008c0000087ab9 */ /* 0x000fcc0000000a00 */
[----:B------:R-:W1:Y:S01]  /*0fa0*/  LDC.64 R32, c[0x0][0x228] ;  /* 0x00008a00ff207b82 */ /* 0x000e620000000a00 */
[----:B0-----:R-:W-:-:S04]  /*0fb0*/  LEA.HI R184, R180, UR6, RZ, 0x19 ;  /* 0x00000006b4b87c11 */ /* 0x001fc8000f8fc8ff */
[----:B------:R-:W-:Y:S02]  /*0fc0*/  ISETP.GE.AND P0, PT, R184, UR7, PT ;  /* 0x00000007b8007c0c */ /* 0x000fe4000bf06270 */
[----:B-1----:R-:W-:-:S04]  /*0fd0*/  LOP3.LUT P1, RZ, R32, UR8, RZ, 0xfc, !PT ;  /* 0x0000000820ff7c12 */ /* 0x002fc8000f82fcff */
[----:B------:R-:W-:-:S07]  /*0fe0*/  LOP3.LUT P1, RZ, R33, UR9, RZ, 0xfc, P1 ;  /* 0x0000000921ff7c12 */ /* 0x000fce000882fcff */
[----:B------:R-:W-:Y:S06]  /*0ff0*/  @P0 EXIT ;  /* 0x000000000000094d */ /* 0x000fec0003800000 */
[----:B------:R-:W-:Y:S01]  /*1000*/  SHF.R.S32.HI R0, RZ, 0x2, R0 ;  /* 0x00000002ff007819 */ /* 0x000fe20000011400 */
[----:B------:R-:W-:Y:S01]  /*1010*/  ULDC.U8 UR6, c[0x0][0x2a0] ;  /* 0x0000a80000067ab9 */ /* 0x000fe20000000000 */
[----:B-----5:R-:W-:Y:S01]  /*1020*/  MOV R138, R2 ;  /* 0x00000002008a7202 */ /* 0x020fe20000000f00 */
[----:B------:R-:W-:Y:S01]  /*1030*/  HFMA2.MMA R98, -RZ, RZ, 0, 5.9604644775390625e-08 ;  /* 0x00000001ff627435 */ /* 0x000fe200000001ff */
[--C-:B------:R-:W-:Y:S01]  /*1040*/  SHF.R.U64 R137, R2, 0x10, R3.reuse ;  /* 0x0000001002897819 */ /* 0x100fe20000001203 */
[----:B------:R-:W-:Y:S01]  /*1050*/  ULDC UR10, c[0x0][0x218] ;  /* 0x00008600000a7ab9 */ /* 0x000fe20000000800 */
[----:B------:R-:W-:Y:S01]  /*1060*/  LOP3.LUT R33, R180, 0x60, RZ, 0xc0, !PT ;  /* 0x00000060b4217812 */ /* 0x000fe200078ec0ff */
[----:B------:R-:W-:Y:S01]  /*1070*/  HADD2.F32 R138, -RZ, R138.H0_H0 ;  /* 0x2000008aff8a7230 */ /* 0x000fe20000004100 */
[----:B------:R-:W-:Y:S01]  /*1080*/  LOP3.LUT R2, R0, 0x7f, RZ, 0xc0, !PT ;  /* 0x0000007f00027812 */ /* 0x000fe200078ec0ff */
[----:B------:R-:W-:Y:S01]  /*1090*/  HADD2.F32 R137, -RZ, R137.H0_H0 ;  /* 0x20000089ff897230 */ /* 0x000fe20000004100 */
[----:B------:R-:W-:Y:S01]  /*10a0*/  SHF.R.U32.HI R0, RZ, 0x2, R0 ;  /* 0x00000002ff007819 */ /* 0x000fe20000011600 */
[----:B------:R-:W-:Y:S01]  /*10b0*/  ULDC UR7, c[0x0][0x290] ;  /* 0x0000a40000077ab9 */ /* 0x000fe20000000800 */
[----:B------:R-:W-:Y:S01]  /*10c0*/  VIADDMNMX R33, R2, -R33, RZ, !PT ;  /* 0x8000002102217246 */ /* 0x000fe200078001ff */
[----:B------:R-:W-:Y:S01]  /*10d0*/  ULDC.64 UR12, c[0x0][0x228] ;  /* 0x00008a00000c7ab9 */ /* 0x000fe20000000a00 */
[----:B------:R-:W-:Y:S01]  /*10e0*/  MOV R139, R3 ;  /* 0x00000003008b7202 */ /* 0x000fe20000000f00 */
[----:B------:R-:W-:Y:S01]  /*10f0*/  ULDC.64 UR14, c[0x0][0x230] ;  /* 0x00008c00000e7ab9 */ /* 0x000fe20000000a00 */
[----:B------:R-:W-:Y:S01]  /*1100*/  SHF.R.U32.HI R140, RZ, 0x10, R3 ;  /* 0x00000010ff8c7819 */ /* 0x000fe20000011603 */
[----:B------:R-:W-:Y:S01]  /*1110*/  HADD2.F32 R3, -RZ, R4.H0_H0 ;  /* 0x20000004ff037230 */ /* 0x000fe20000004100 */
[----:B------:R-:W-:Y:S01]  /*1120*/  LOP3.LUT R0, R0, 0x3fffffe0, RZ, 0xc0, !PT ;  /* 0x3fffffe000007812 */ /* 0x000fe200078ec0ff */
[----:B------:R-:W-:Y:S01]  /*1130*/  HADD2.F32 R139, -RZ, R139.H0_H0 ;  /* 0x2000008bff8b7230 */ /* 0x000fe20000004100 */
[----:B------:R-:W-:Y:S01]  /*1140*/  VIMNMX R33, R33, 0x20, PT ;  /* 0x0000002021217848 */ /* 0x000fe20003fe0100 */
[----:B------:R-:W-:Y:S01]  /*1150*/  HADD2.F32 R140, -RZ, R140.H0_H0 ;  /* 0x2000008cff8c7230 */ /* 0x000fe20000004100 */
[--C-:B------:R-:W-:Y:S01]  /*1160*/  SHF.R.U64 R148, R4, 0x10, R5.reuse ;  /* 0x0000001004947819 */ /* 0x100fe20000001205 */
[----:B------:R-:W-:Y:S01]  /*1170*/  HADD2.F32 R4, -RZ, R5.H0_H0 ;  /* 0x20000005ff047230 */ /* 0x000fe20000004100 */
[----:B------:R-:W-:Y:S01]  /*1180*/  SHF.R.U32.HI R151, RZ, 0x10, R5 ;  /* 0x00000010ff977819 */ /* 0x000fe20000011605 */
[----:B------:R-:W-:Y:S01]  /*1190*/  HADD2.F32 R5, -RZ, R6.H0_H0 ;  /* 0x20000006ff057230 */ /* 0x000fe20000004100 */
[----:B------:R-:W-:Y:S01]  /*11a0*/  SHF.R.U64 R150, R6, 0x10, R7 ;  /* 0x0000001006967819 */ /* 0x000fe20000001207 */
[----:B------:R-:W-:Y:S01]  /*11b0*/  HADD2.F32 R6, -RZ, R7.H0_H0 ;  /* 0x20000007ff067230 */ /* 0x000fe20000004100 */
[----:B------:R-:W-:Y:S01]  /*11c0*/  MOV R134, R52 ;  /* 0x0000003400867202 */ /* 0x000fe20000000f00 */
[----:B------:R-:W-:Y:S01]  /*11d0*/  HADD2.F32 R148, -RZ, R148.H0_H0 ;  /* 0x20000094ff947230 */ /* 0x000fe20000004100 */
[----:B------:R-:W-:Y:S01]  /*11e0*/  SHF.R.U64 R133, R52, 0x10, R53 ;  /* 0x0000001034857819 */ /* 0x000fe20000001235 */
[----:B------:R-:W-:Y:S01]  /*11f0*/  HADD2.F32 R150, -RZ, R150.H0_H0 ;  /* 0x20000096ff967230 */ /* 0x000fe20000004100 */
[----:B------:R-:W-:Y:S01]  /*1200*/  SHF.R.U32.HI R153, RZ, 0x10, R7 ;  /* 0x00000010ff997819 */ /* 0x000fe20000011607 */
[----:B------:R-:W-:Y:S01]  /*1210*/  HADD2.F32 R7, -RZ, R8.H0_H0 ;  /* 0x20000008ff077230 */ /* 0x000fe20000004100 */
[----:B------:R-:W-:Y:S01]  /*1220*/  IADD3 R52, R33, R0, RZ ;  /* 0x0000000021347210 */ /* 0x000fe20007ffe0ff */
[----:B------:R-:W-:Y:S01]  /*1230*/  HADD2.F32 R134, -RZ, R134.H0_H0 ;  /* 0x20000086ff867230 */ /* 0x000fe20000004100 */
[--C-:B------:R-:W-:Y:S01]  /*1240*/  SHF.R.U64 R152, R8, 0x10, R9.reuse ;  /* 0x0000001008987819 */ /* 0x100fe20000001209 */
[----:B------:R-:W-:Y:S01]  /*1250*/  HADD2.F32 R8, -RZ, R9.H0_H0 ;  /* 0x20000009ff087230 */ /* 0x000fe20000004100 */
[----:B------:R-:W-:Y:S01]  /*1260*/  SHF.R.U32.HI R155, RZ, 0x10, R9 ;  /* 0x00000010ff9b7819 */ /* 0x000fe20000011609 */
[----:B------:R-:W-:Y:S01]  /*1270*/  HADD2.F32 R9, -RZ, R10.H0_H0 ;  /* 0x2000000aff097230 */ /* 0x000fe20000004100 */
[--C-:B------:R-:W-:Y:S01]  /*1280*/  SHF.R.U64 R154, R10, 0x10, R11.reuse ;  /* 0x000000100a9a7819 */ /* 0x100fe2000000120b */
[----:B------:R-:W-:Y:S01]  /*1290*/  HADD2.F32 R10, -RZ, R11.H0_H0 ;  /* 0x2000000bff0a7230 */ /* 0x000fe20000004100 */
[----:B------:R-:W-:Y:S01]  /*12a0*/  SHF.R.U32.HI R157, RZ, 0x10, R11 ;  /* 0x00000010ff9d7819 */ /* 0x000fe2000001160b */
[----:B------:R-:W-:Y:S01]  /*12b0*/  HADD2.F32 R11, -RZ, R12.H0_H0 ;  /* 0x2000000cff0b7230 */ /* 0x000fe20000004100 */
[----:B------:R-:W-:Y:S01]  /*12c0*/  SHF.L.U32 R32, R180, 0x5, RZ ;  /* 0x00000005b4207819 */ /* 0x000fe200000006ff */
[----:B------:R-:W-:Y:S01]  /*12d0*/  HADD2.F32 R133, -RZ, R133.H0_H0 ;  /* 0x20000085ff857230 */ /* 0x000fe20000004100 */
[--C-:B------:R-:W-:Y:S01]  /*12e0*/  SHF.R.U64 R156, R12, 0x10, R13.reuse ;  /* 0x000000100c9c7819 */ /* 0x100fe2000000120d */
[----:B------:R-:W-:Y:S01]  /*12f0*/  HADD2.F32 R12, -RZ, R13.H0_H0 ;  /* 0x2000000dff0c7230 */ /* 0x000fe20000004100 */
[----:B------:R-:W-:Y:S01]  /*1300*/  SHF.L.U32 R52, R52, 0x2, RZ ;  /* 0x0000000234347819 */ /* 0x000fe200000006ff */
[----:B------:R-:W-:Y:S01]  /*1310*/  HADD2.F32 R151, -RZ, R151.H0_H0 ;  /* 0x20000097ff977230 */ /* 0x000fe20000004100 */
[----:B------:R-:W-:Y:S01]  /*1320*/  SHF.R.U32.HI R159, RZ, 0x10, R13 ;  /* 0x00000010ff9f7819 */ /* 0x000fe2000001160d */
[----:B------:R-:W-:Y:S01]  /*1330*/  HADD2.F32 R13, -RZ, R14.H0_H0 ;  /* 0x2000000eff0d7230 */ /* 0x000fe20000004100 */
[--C-:B------:R-:W-:Y:S01]  /*1340*/  SHF.R.U64 R158, R14, 0x10, R15.reuse ;  /* 0x000000100e9e7819 */ /* 0x100fe2000000120f */
[----:B------:R-:W-:Y:S01]  /*1350*/  HADD2.F32 R14, -RZ, R15.H0_H0 ;  /* 0x2000000fff0e7230 */ /* 0x000fe20000004100 */
[----:B------:R-:W-:Y:S01]  /*1360*/  SHF.R.U32.HI R161, RZ, 0x10, R15 ;  /* 0x00000010ffa17819 */ /* 0x000fe2000001160f */
[----:B------:R-:W-:Y:S01]  /*1370*/  HADD2.F32 R15, -RZ, R16.H0_H0 ;  /* 0x20000010ff0f7230 */ /* 0x000fe20000004100 */
[----:B------:R-:W-:Y:S01]  /*1380*/  LOP3.LUT R37, R32, 0x3e0, RZ, 0xc0, !PT ;  /* 0x000003e020257812 */ /* 0x000fe200078ec0ff */
[----:B------:R-:W-:Y:S01]  /*1390*/  HADD2.F32 R153, -RZ, R153.H0_H0 ;  /* 0x20000099ff997230 */ /* 0x000fe20000004100 */
[--C-:B------:R-:W-:Y:S01]  /*13a0*/  SHF.R.U64 R160, R16, 0x10, R17.reuse ;  /* 0x0000001010a07819 */ /* 0x100fe20000001211 */
[----:B------:R-:W-:Y:S01]  /*13b0*/  HADD2.F32 R16, -RZ, R17.H0_H0 ;  /* 0x20000011ff107230 */ /* 0x000fe20000004100 */
[----:B------:R-:W-:Y:S01]  /*13c0*/  I2FP.F32.U32 R52, R52 ;  /* 0x0000003400347245 */ /* 0x000fe20000201000 */
[----:B------:R-:W-:Y:S01]  /*13d0*/  HADD2.F32 R152, -RZ, R152.H0_H0 ;  /* 0x20000098ff987230 */ /* 0x000fe20000004100 */
[----:B------:R-:W-:Y:S01]  /*13e0*/  SHF.R.U32.HI R163, RZ, 0x10, R17 ;  /* 0x00000010ffa37819 */ /* 0x000fe20000011611 */
[----:B------:R-:W-:Y:S01]  /*13f0*/  HADD2.F32 R17, -RZ, R18.H0_H0 ;  /* 0x20000012ff117230 */ /* 0x000fe20000004100 */
[--C-:B------:R-:W-:Y:S01]  /*1400*/  SHF.R.U64 R162, R18, 0x10, R19.reuse ;  /* 0x0000001012a27819 */ /* 0x100fe20000001213 */
[----:B------:R-:W-:Y:S01]  /*1410*/  HADD2.F32 R18, -RZ, R19.H0_H0 ;  /* 0x20000013ff127230 */ /* 0x000fe20000004100 */
[----:B------:R-:W-:Y:S01]  /*1420*/  SHF.R.U32.HI R165, RZ, 0x10, R19 ;  /* 0x00000010ffa57819 */ /* 0x000fe20000011613 */
[----:B------:R-:W-:Y:S01]  /*1430*/  HADD2.F32 R19, -RZ, R20.H0_H0 ;  /* 0x20000014ff137230 */ /* 0x000fe20000004100 */
[----:B------:R-:W-:Y:S01]  /*1440*/  VIADDMNMX R37, R2, -R37, RZ, !PT ;  /* 0x8000002502257246 */ /* 0x000fe200078001ff */
[----:B------:R0:W1:Y:S01]  /*1450*/  MUFU.RCP R183, R52 ;  /* 0x0000003400b77308 */ /* 0x0000620000001000 */
        /* <DEDUP_REMOVED lines=12> */
[----:B------:R-:W-:Y:S01]  /*1520*/  MOV R66, R39 ;  /* 0x0000002700427202 */ /* 0x000fe20000000f00 */
[----:B------:R-:W-:Y:S01]  /*1530*/  HADD2.F32 R181, -RZ, R181.H0_H0 ;  /* 0x200000b5ffb57230 */ /* 0x000fe20000004100 */
[----:B------:R-:W-:Y:S01]  /*1540*/  SHF.R.U32.HI R76, RZ, 0x10, R39 ;  /* 0x00000010ff4c7819 */ /* 0x000fe20000011627 */
[----:B------:R-:W-:Y:S01]  /*1550*/  HADD2.F32 R155, -RZ, R155.H0_H0 ;  /* 0x2000009bff9b7230 */ /* 0x000fe20000004100 */
[----:B------:R-:W-:Y:S01]  /*1560*/  MOV R36, R40 ;  /* 0x0000002800247202 */ /* 0x000fe20000000f00 */
[----:B------:R-:W-:Y:S01]  /*1570*/  HADD2.F32 R33, -RZ, R66.H0_H0 ;  /* 0x20000042ff217230 */ /* 0x000fe20000004100 */
[----:B------:R-:W-:Y:S01]  /*1580*/  SHF.R.U64 R77, R40, 0x10, R41 ;  /* 0x00000010284d7819 */ /* 0x000fe20000001229 */
[----:B------:R-:W-:Y:S01]  /*1590*/  HADD2.F32 R32, -RZ, R76.H0_H0 ;  /* 0x2000004cff207230 */ /* 0x000fe20000004100 */
[----:B------:R-:W-:Y:S01]  /*15a0*/  MOV R38, R41 ;  /* 0x0000002900267202 */ /* 0x000fe20000000f00 */
[----:B------:R-:W-:Y:S01]  /*15b0*/  HADD2.F32 R157, -RZ, R157.H0_H0 ;  /* 0x2000009dff9d7230 */ /* 0x000fe20000004100 */
[----:B------:R-:W-:Y:S01]  /*15c0*/  VIMNMX R37, R37, 0x20, PT ;  /* 0x0000002025257848 */ /* 0x000fe20003fe0100 */
[----:B------:R-:W-:Y:S01]  /*15d0*/  HADD2.F32 R156, -RZ, R156.H0_H0 ;  /* 0x2000009cff9c7230 */ /* 0x000fe20000004100 */
[----:B------:R-:W-:Y:S01]  /*15e0*/  SHF.R.U64 R168, R24, 0x10, R25 ;  /* 0x0000001018a87819 */ /* 0x000fe20000001219 */
[----:B------:R-:W-:Y:S01]  /*15f0*/  HADD2.F32 R24, -RZ, R25.H0_H0 ;  /* 0x20000019ff187230 */ /* 0x000fe20000004100 */
[----:B------:R-:W-:Y:S01]  /*1600*/  SHF.R.U32.HI R75, RZ, 0x10, R41 ;  /* 0x00000010ff4b7819 */ /* 0x000fe20000011629 */
[----:B------:R-:W-:Y:S01]  /*1610*/  HADD2.F32 R158, -RZ, R158.H0_H0 ;  /* 0x2000009eff9e7230 */ /* 0x000fe20000004100 */
[----:B------:R-:W-:Y:S01]  /*1620*/  MOV R39, R54 ;  /* 0x0000003600277202 */ /* 0x000fe20000000f00 */
[----:B------:R-:W-:Y:S01]  /*1630*/  HADD2.F32 R159, -RZ, R159.H0_H0 ;  /* 0x2000009fff9f7230 */ /* 0x000fe20000004100 */
[--C-:B------:R-:W-:Y:S01]  /*1640*/  SHF.R.U64 R74, R54, 0x10, R55.reuse ;  /* 0x00000010364a7819 */ /* 0x100fe20000001237 */
[----:B------:R-:W-:Y:S01]  /*1650*/  HADD2.F32 R161, -RZ, R161.H0_H0 ;  /* 0x200000a1ffa17230 */ /* 0x000fe20000004100 */
[----:B------:R-:W-:Y:S01]  /*1660*/  MOV R40, R55 ;  /* 0x0000003700287202 */ /* 0x000fe20000000f00 */
[----:B------:R-:W-:Y:S01]  /*1670*/  HADD2.F32 R160, -RZ, R160.H0_H0 ;  /* 0x200000a0ffa07230 */ /* 0x000fe20000004100 */
[----:B------:R-:W-:Y:S01]  /*1680*/  SHF.R.U32.HI R72, RZ, 0x10, R55 ;  /* 0x00000010ff487819 */ /* 0x000fe20000011637 */
[----:B------:R-:W-:Y:S01]  /*1690*/  HADD2.F32 R162, -RZ, R162.H0_H0 ;  /* 0x200000a2ffa27230 */ /* 0x000fe20000004100 */
[----:B------:R-:W-:Y:S01]  /*16a0*/  SHF.R.U32.HI R171, RZ, 0x10, R25 ;  /* 0x00000010ffab7819 */ /* 0x000fe20000011619 */
[----:B------:R-:W-:Y:S01]  /*16b0*/  HADD2.F32 R25, -RZ, R26.H0_H0 ;  /* 0x2000001aff197230 */ /* 0x000fe20000004100 */
[----:B------:R-:W-:Y:S01]  /*16c0*/  MOV R41, R42 ;  /* 0x0000002a00297202 */ /* 0x000fe20000000f00 */
        /* <DEDUP_REMOVED lines=9> */
[--C-:B------:R-:W-:Y:S01]  /*1760*/  SHF.R.U64 R145, R176, 0x10, R177.reuse ;  /* 0x00000010b0917819 */ /* 0x100fe200000012b1 */
[----:B------:R-:W-:Y:S01]  /*1770*/  HADD2.F32 R176, -RZ, R176.H0_H0 ;  /* 0x200000b0ffb07230 */ /* 0x000fe20000004100 */
[----:B------:R-:W-:Y:S01]  /*1780*/  SHF.R.U32.HI R149, RZ, 0x10, R177 ;  /* 0x00000010ff957819 */ /* 0x000fe200000116b1 */
[----:B------:R-:W-:Y:S01]  /*1790*/  HADD2.F32 R169, -RZ, R169.H0_H0 ;  /* 0x200000a9ffa97230 */ /* 0x000fe20000004100 */
[----:B------:R-:W-:Y:S01]  /*17a0*/  SHF.R.U64 R170, R26, 0x10, R27 ;  /* 0x000000101aaa7819 */ /* 0x000fe2000000121b */
[----:B------:R-:W-:Y:S01]  /*17b0*/  HADD2.F32 R26, -RZ, R27.H0_H0 ;  /* 0x2000001bff1a7230 */ /* 0x000fe20000004100 */
[--C-:B------:R-:W-:Y:S01]  /*17c0*/  SHF.R.U64 R73, R42, 0x10, R43.reuse ;  /* 0x000000102a497819 */ /* 0x100fe2000000122b */
[----:B------:R-:W-:Y:S01]  /*17d0*/  HADD2.F32 R42, -RZ, R41.H0_H0 ;  /* 0x20000029ff2a7230 */ /* 0x000fe20000004100 */
[----:B------:R-:W-:Y:S01]  /*17e0*/  MOV R54, R43 ;  /* 0x0000002b00367202 */ /* 0x000fe20000000f00 */
        /* <DEDUP_REMOVED lines=83> */
[----:B------:R-:W-:Y:S01]  /*1d20*/  SHF.R.U32.HI R173, RZ, 0x10, R27 ;  /* 0x00000010ffad7819 */ /* 0x000fe2000001161b */
        /* <DEDUP_REMOVED lines=9> */
[----:B------:R-:W-:Y:S01]  /*1dc0*/  IADD3 R182, R0, R37, RZ ;  /* 0x0000002500b67210 */ /* 0x000fe20007ffe0ff */
[----:B------:R-:W-:Y:S01]  /*1dd0*/  HADD2.F32 R0, -RZ, R179.H0_H0 ;  /* 0x200000b3ff007230 */ /* 0x000fe20000004100 */
[----:B------:R-:W-:Y:S01]  /*1de0*/  ISETP.NE.AND P0, PT, RZ, UR6, PT ;  /* 0x00000006ff007c0c */ /* 0x000fe2000bf05270 */
[----:B------:R-:W-:Y:S01]  /*1df0*/  HADD2.F32 R179, -RZ, R36.H0_H0 ;  /* 0x20000024ffb37230 */ /* 0x000fe20000004100 */
[----:B------:R-:W-:Y:S01]  /*1e00*/  SHF.L.U32 R182, R182, 0x2, RZ ;  /* 0x00000002b6b67819 */ /* 0x000fe200000006ff */
[----:B------:R-:W-:Y:S01]  /*1e10*/  HADD2.F32 R31, -RZ, R78.H0_H0 ;  /* 0x2000004eff1f7230 */ /* 0x000fe20000004100 */
[----:B------:R-:W-:Y:S01]  /*1e20*/  ULDC.64 UR8, c[0x0][0x210] ;  /* 0x0000840000087ab9 */ /* 0x000fe20000000a00 */
[----:B------:R-:W-:-:S02]  /*1e30*/  HADD2.F32 R36, -RZ, R75.H0_H0 ;  /* 0x2000004bff247230 */ /* 0x000fc40000004100 */
        /* <DEDUP_REMOVED lines=20> */
[----:B01----:R-:W-:-:S07]  /*1f80*/  HADD2.F32 R177, -RZ, R177.H0_H0 ;  /* 0x200000b1ffb17230 */ /* 0x003fce0000004100 */
.L_x_21409:
[----:B------:R-:W-:Y:S01]  /*1f90*/  IMAD R96, R184, UR10, RZ ;  /* 0x0000000ab8607c24 */ /* 0x000fe2000f8e02ff */
[----:B------:R-:W-:Y:S04]  /*1fa0*/  BSSY B0, `(.L_x_21248) ;  /* 0x0000046000007945 */ /* 0x000fe80003800000 */
[----:B------:R-:W-:-:S04]  /*1fb0*/  SHF.R.S32.HI R97, RZ, 0x1f, R96 ;  /* 0x0000001fff617819 */ /* 0x000fc80000011460 */
[----:B------:R-:W-:-:S04]  /*1fc0*/  LEA.HI R97, R97, R96, RZ, 0x2 ;  /* 0x0000006061617211 */ /* 0x000fc800078f10ff */
[----:B------:R-:W-:-:S04]  /*1fd0*/  LEA.HI.SX32 R188, R97, R186, 0x1e ;  /* 0x000000ba61bc7211 */ /* 0x000fc800078ff2ff */
[----:B------:R-:W-:Y:S01]  /*1fe0*/  MOV R99, R188 ;  /* 0x000000bc00637202 */ /* 0x000fe20000000f00 */
[----:B------:R-:W-:Y:S06]  /*1ff0*/  @!P2 BRA `(.L_x_21249) ;  /* 0x000000040000a947 */ /* 0x000fec0003800000 */
        /* <DEDUP_REMOVED lines=9> */
[----:B------:R-:W5:Y:S10]  /*2090*/  LDG.E.128 R56, desc[UR4][R56.64] ;  /* 0x0000000438387981 */ /* 0x000f74000c1e1d00 */
[----:B------:R-:W-:-:S04]  /*20a0*/  @P3 LEA R96, P5, R188, UR14, 0x4 ;  /* 0x0000000ebc603c11 */ /* 0x000fc8000f8a20ff */
[----:B------:R-:W-:-:S05]  /*20b0*/  @P3 LEA.HI.X R97, R188, UR15, RZ, 0x4, P5 ;  /* 0x0000000fbc613c11 */ /* 0x000fca000a8f24ff */
[----:B------:R0:W5:Y:S01]  /*20c0*/  @P3 LDG.E.128 R60, desc[UR4][R96.64] ;  /* 0x00000004603c3981 */ /* 0x000162000c1e1d00 */
[----:B------:R-:W-:-:S04]  /*20d0*/  ISETP.NE.U32.AND P4, PT, RZ, UR12, PT ;  /* 0x0000000cff007c0c */ /* 0x000fc8000bf85070 */
[----:B------:R-:W-:-:S13]  /*20e0*/  ISETP.NE.AND.EX P4, PT, RZ, UR13, PT, P4 ;  /* 0x0000000dff007c0c */ /* 0x000fda000bf85340 */
[----:B0-----:R-:W-:Y:S05]  /*20f0*/  @P4 BRA `(.L_x_21250) ;  /* 0x00000000001c4947 */ /* 0x001fea0003800000 */
[----:B------:R-:W-:-:S04]  /*2100*/  ISETP.NE.U32.AND P5, PT, RZ, UR14, PT ;  /* 0x0000000eff007c0c */ /* 0x000fc8000bfa5070 */
[----:B------:R-:W-:-:S13]  /*2110*/  ISETP.NE.AND.EX P5, PT, RZ, UR15, PT, P5 ;  /* 0x0000000fff007c0c */ /* 0x000fda000bfa5350 */
[----:B------:R-:W-:Y:S05]  /*2120*/  @P5 BRA `(.L_x_21251) ;  /* 0x0000000000085947 */ /* 0x000fea0003800000 */
[----:B------:R-:W-:Y:S05]  /*2130*/  @P1 BRA `(.L_x_21252) ;  /* 0x0000000000141947 */ /* 0x000fea0003800000 */
[----:B------:R-:W-:Y:S05]  /*2140*/  BRA `(.L_x_21253) ;  /* 0x0000000000147947 */ /* 0x000fea0003800000 */
.L_x_21251:
[----:B-----5:R-:W-:Y:S01]  /*2150*/  FADD.FTZ R56, R60, R56 ;  /* 0x000000383c387221 */ /* 0x020fe20000010000 */
[----:B------:R-:W-:Y:S06]  /*2160*/  BRA `(.L_x_21252) ;  /* 0x0000000000087947 */ /* 0x000fec0003800000 */
.L_x_21250:
[----:B-----5:R-:W-:-:S04]  /*2170*/  FADD.FTZ R56, R52, R56 ;  /* 0x0000003834387221 */ /* 0x020fc80000010000 */
[----:B------:R-:W-:-:S07]  /*2180*/  @P3 FADD.FTZ R56, R60, R56 ;  /* 0x000000383c383221 */ /* 0x000fce0000010000 */
.L_x_21252:
[----:B-----5:R-:W-:-:S07]  /*2190*/  MOV R64, R56 ;  /* 0x0000003800407202 */ /* 0x020fce0000000f00 */
.L_x_21253:
[----:B------:R-:W-:Y:S05]  /*21a0*/  @P4 BRA `(.L_x_21254) ;  /* 0x00000000001c4947 */ /* 0x000fea0003800000 */
[----:B------:R-:W-:-:S04]  /*21b0*/  ISETP.NE.U32.AND P5, PT, RZ, UR14, PT ;  /* 0x0000000eff007c0c */ /* 0x000fc8000bfa5070 */
[----:B------:R-:W-:-:S13]  /*21c0*/  ISETP.NE.AND.EX P5, PT, RZ, UR15, PT, P5 ;  /* 0x0000000fff007c0c */ /* 0x000fda000bfa5350 */
[----:B------:R-:W-:Y:S05]  /*21d0*/  @P5 BRA `(.L_x_21255) ;  /* 0x0000000000085947 */ /* 0x000fea0003800000 */
[----:B------:R-:W-:Y:S05]  /*21e0*/  @P1 BRA `(.L_x_21256) ;  /* 0x0000000000141947 */ /* 0x000fea0003800000 */
[----:B------:R-:W-:Y:S05]  /*21f0*/  BRA `(.L_x_21257) ;  /* 0x0000000000147947 */ /* 0x000fea0003800000 */
.L_x_21255:
[----:B-----5:R-:W-:Y:S01]  /*2200*/  FADD.FTZ R57, R61, R57 ;  /* 0x000000393d397221 */ /* 0x020fe20000010000 */
[----:B------:R-:W-:Y:S06]  /*2210*/  BRA `(.L_x_21256) ;  /* 0x0000000000087947 */ /* 0x000fec0003800000 */
.L_x_21254:
[----:B-----5:R-:W-:-:S04]  /*2220*/  FADD.FTZ R57, R53, R57 ;  /* 0x0000003935397221 */ /* 0x020fc80000010000 */
[----:B------:R-:W-:-:S07]  /*2230*/  @P3 FADD.FTZ R57, R61, R57 ;  /* 0x000000393d393221 */ /* 0x000fce0000010000 */
.L_x_21256:
[----:B-----5:R-:W-:-:S07]  /*2240*/  MOV R65, R57 ;  /* 0x0000003900417202 */ /* 0x020fce0000000f00 */
.L_x_21257:
[----:B------:R-:W-:Y:S05]  /*2250*/  @P4 BRA `(.L_x_21258) ;  /* 0x00000000001c4947 */ /* 0x000fea0003800000 */
[----:B------:R-:W-:-:S04]  /*2260*/  ISETP.NE.U32.AND P5, PT, RZ, UR14, PT ;  /* 0x0000000eff007c0c */ /* 0x000fc8000bfa5070 */
[----:B------:R-:W-:-:S13]  /*2270*/  ISETP.NE.AND.EX P5, PT, RZ, UR15, PT, P5 ;  /* 0x0000000fff007c0c */ /* 0x000fda000bfa5350 */
[----:B------:R-:W-:Y:S05]  /*2280*/  @P5 BRA `(.L_x_21259) ;  /* 0x0000000000085947 */ /* 0x000fea0003800000 */
[----:B------:R-:W-:Y:S05]  /*2290*/  @P1 BRA `(.L_x_21260) ;  /* 0x0000000000141947 */ /* 0x000fea0003800000 */
[----:B------:R-:W-:Y:S05]  /*22a0*/  BRA `(.L_x_21261) ;  /* 0x0000000000147947 */ /* 0x000fea0003800000 */
.L_x_21259:
[----:B-----5:R-:W-:Y:S01]  /*22b0*/  FADD.FTZ R58, R62, R58 ;  /* 0x0000003a3e3a7221 */ /* 0x020fe20000010000 */
[----:B------:R-:W-:Y:S06]  /*22c0*/  BRA `(.L_x_21260) ;  /* 0x0000000000087947 */ /* 0x000fec0003800000 */
.L_x_21258:
[----:B-----5:R-:W-:-:S04]  /*22d0*/  FADD.FTZ R58, R54, R58 ;  /* 0x0000003a363a7221 */ /* 0x020fc80000010000 */
[----:B------:R-:W-:-:S07]  /*22e0*/  @P3 FADD.FTZ R58, R62, R58 ;  /* 0x0000003a3e3a3221 */ /* 0x000fce0000010000 */
.L_x_21260:
[----:B-----5:R-:W-:-:S07]  /*22f0*/  MOV R66, R58 ;  /* 0x0000003a00427202 */ /* 0x020fce0000000f00 */
.L_x_21261:
[----:B------:R-:W-:Y:S05]  /*2300*/  @P4 BRA `(.L_x_21262) ;  /* 0x00000000001c4947 */ /* 0x000fea0003800000 */
[----:B------:R-:W-:-:S04]  /*2310*/  ISETP.NE.U32.AND P3, PT, RZ, UR14, PT ;  /* 0x0000000eff007c0c */ /* 0x000fc8000bf65070 */
[----:B------:R-:W-:-:S13]  /*2320*/  ISETP.NE.AND.EX P3, PT, RZ, UR15, PT, P3 ;  /* 0x0000000fff007c0c */ /* 0x000fda000bf65330 */
[----:B------:R-:W-:Y:S05]  /*2330*/  @P3 BRA `(.L_x_21263) ;  /* 0x0000000000083947 */ /* 0x000fea0003800000 */
[----:B------:R-:W-:Y:S05]  /*2340*/  @P1 BRA `(.L_x_21264) ;  /* 0x0000000000141947 */ /* 0x000fea0003800000 */
[----:B------:R-:W-:Y:S05]  /*2350*/  BRA `(.L_x_21265) ;  /* 0x0000000000147947 */ /* 0x000fea0003800000 */
.L_x_21263:
[----:B-----5:R-:W-:Y:S01]  /*2360*/  FADD.FTZ R59, R63, R59 ;  /* 0x0000003b3f3b7221 */ /* 0x020fe20000010000 */
[----:B------:R-:W-:Y:S06]  /*2370*/  BRA `(.L_x_21264) ;  /* 0x0000000000087947 */ /* 0x000fec0003800000 */
.L_x_21262:
[----:B-----5:R-:W-:-:S04]  /*2380*/  FADD.FTZ R59, R55, R59 ;  /* 0x0000003b373b7221 */ /* 0x020fc80000010000 */
[----:B------:R-:W-:-:S07]  /*2390*/  @P3 FADD.FTZ R59, R63, R59 ;  /* 0x0000003b3f3b3221 */ /* 0x000fce0000010000 */
.L_x_21264:
[----:B-----5:R-:W-:-:S07]  /*23a0*/  MOV R67, R59 ;  /* 0x0000003b00437202 */ /* 0x020fce0000000f00 */
.L_x_21265:
[----:B------:R-:W0:Y:S01]  /*23b0*/  @P1 LDC.64 R96, c[0x0][0x238] ;  /* 0x00008e00ff601b82 */ /* 0x000e220000000a00 */
[C---:B------:R-:W-:Y:S02]  /*23c0*/  IADD3 R99, R188.reuse, 0x80, RZ ;  /* 0x00000080bc637810 */ /* 0x040fe40007ffe0ff */
[----:B0-----:R-:W-:-:S04]  /*23d0*/  @P1 LEA R96, P3, R188, R96, 0x4 ;  /* 0x00000060bc601211 */ /* 0x001fc800078620ff */
[----:B------:R-:W-:-:S05]  /*23e0*/  @P1 LEA.HI.X R97, R188, R97, RZ, 0x4, P3 ;  /* 0x00000061bc611211 */ /* 0x000fca00018f24ff */
[----:B------:R0:W-:Y:S04]  /*23f0*/  @P1 STG.E.128 desc[UR4][R96.64], R64 ;  /* 0x0000004060001986 */ /* 0x0001e8000c101d04 */
.L_x_21249:
[----:B------:R-:W-:Y:S05]  /*2400*/  BSYNC B0 ;  /* 0x0000000000007941 */ /* 0x000fea0003800000 */
.L_x_21248:
        /* <DEDUP_REMOVED lines=12> */
[----:B------:R-:W5:Y:S10]  /*24d0*/  LDG.E.128 R68, desc[UR4][R68.64] ;  /* 0x0000000444447981 */ /* 0x000f74000c1e1d00 */
[----:B0-----:R-:W-:-:S04]  /*24e0*/  @P3 LEA R96, P5, R99, UR14, 0x4 ;  /* 0x0000000e63603c11 */ /* 0x001fc8000f8a20ff */
[----:B------:R-:W-:-:S05]  /*24f0*/  @P3 LEA.HI.X R97, R99, UR15, RZ, 0x4, P5 ;  /* 0x0000000f63613c11 */ /* 0x000fca000a8f24ff */
[----:B------:R1:W5:Y:S01]  /*2500*/  @P3 LDG.E.128 R60, desc[UR4][R96.64] ;  /* 0x00000004603c3981 */ /* 0x000362000c1e1d00 */
[----:B------:R-:W-:-:S04]  /*2510*/  ISETP.NE.U32.AND P4, PT, RZ, UR12, PT ;  /* 0x0000000cff007c0c */ /* 0x000fc8000bf85070 */
[----:B------:R-:W-:-:S13]  /*2520*/  ISETP.NE.AND.EX P4, PT, RZ, UR13, PT, P4 ;  /* 0x0000000dff007c0c */ /* 0x000fda000bf85340 */
[----:B-1----:R-:W-:Y:S05]  /*2530*/  @P4 BRA `(.L_x_21268) ;  /* 0x00000000001c4947 */ /* 0x002fea0003800000 */
[----:B------:R-:W-:-:S04]  /*2540*/  ISETP.NE.U32.AND P5, PT, RZ, UR14, PT ;  /* 0x0000000eff007c0c */ /* 0x000fc8000bfa5070 */
[----:B------:R-:W-:-:S13]  /*2550*/  ISETP.NE.AND.EX P5, PT, RZ, UR15, PT, P5 ;  /* 0x0000000fff007c0c */ /* 0x000fda000bfa5350 */
[----:B------:R-:W-:Y:S05]  /*2560*/  @P5 BRA `(.L_x_21269) ;  /* 0x0000000000085947 */ /* 0x000fea0003800000 */
[----:B------:R-:W-:Y:S05]  /*2570*/  @P1 BRA `(.L_x_21270) ;  /* 0x0000000000141947 */ /* 0x000fea0003800000 */
[----:B------:R-:W-:Y:S05]  /*2580*/  BRA `(.L_x_21271) ;  /* 0x0000000000147947 */ /* 0x000fea0003800000 */
.L_x_21269:
[----:B-----5:R-:W-:Y:S01]  /*2590*/  FADD.FTZ R68, R60, R68 ;  /* 0x000000443c447221 */ /* 0x020fe20000010000 */
[----:B------:R-:W-:Y:S06]  /*25a0*/  BRA `(.L_x_21270) ;  /* 0x0000000000087947 */ /* 0x000fec0003800000 */
.L_x_21268:
[----:B-----5:R-:W-:-:S04]  /*25b0*/  FADD.FTZ R68, R52, R68 ;  /* 0x0000004434447221 */ /* 0x020fc80000010000 */
[----:B------:R-:W-:-:S07]  /*25c0*/  @P3 FADD.FTZ R68, R60, R68 ;  /* 0x000000443c443221 */ /* 0x000fce0000010000 */
.L_x_21270:
[----:B-----5:R-:W-:-:S07]  /*25d0*/  MOV R64, R68 ;  /* 0x0000004400407202 */ /* 0x020fce0000000f00 */
.L_x_21271:
[----:B------:R-:W-:Y:S05]  /*25e0*/  @P4 BRA `(.L_x_21272) ;  /* 0x00000000001c4947 */ /* 0x000fea0003800000 */
[----:B------:R-:W-:-:S04]  /*25f0*/  ISETP.NE.U32.AND P5, PT, RZ, UR14, PT ;  /* 0x0000000eff007c0c */ /* 0x000fc8000bfa5070 */
[----:B------:R-:W-:-:S13]  /*2600*/  ISETP.NE.AND.EX P5, PT, RZ, UR15, PT, P5 ;  /* 0x0000000fff007c0c */ /* 0x000fda000bfa5350 */
[----:B------:R-:W-:Y:S05]  /*2610*/  @P5 BRA `(.L_x_21273) ;  /* 0x0000000000085947 */ /* 0x000fea0003800000 */
[----:B------:R-:W-:Y:S05]  /*2620*/  @P1 BRA `(.L_x_21274) ;  /* 0x0000000000141947 */ /* 0x000fea0003800000 */
[----:B------:R-:W-:Y:S05]  /*2630*/  BRA `(.L_x_21275) ;  /* 0x0000000000147947 */ /* 0x000fea0003800000 */
.L_x_21273:
[----:B-----5:R-:W-:Y:S01]  /*2640*/  FADD.FTZ R69, R61, R69 ;  /* 0x000000453d457221 */ /* 0x020fe20000010000 */
[----:B------:R-:W-:Y:S06]  /*2650*/  BRA `(.L_x_21274) ;  /* 0x0000000000087947 */ /* 0x000fec0003800000 */
.L_x_21272:
[----:B-----5:R-:W-:-:S04]  /*2660*/  FADD.FTZ R69, R53, R69 ;  /* 0x0000004535457221 */ /* 0x020fc80000010000 */
[----:B------:R-:W-:-:S07]  /*2670*/  @P3 FADD.FTZ R69, R61, R69 ;  /* 0x000000453d453221 */ /* 0x000fce0000010000 */
.L_x_21274:
[----:B-----5:R-:W-:-:S07]  /*2680*/  MOV R65, R69 ;  /* 0x0000004500417202 */ /* 0x020fce0000000f00 */
.L_x_21275:
[----:B------:R-:W-:Y:S05]  /*2690*/  @P4 BRA `(.L_x_21276) ;  /* 0x00000000001c4947 */ /* 0x000fea0003800000 */
[----:B------:R-:W-:-:S04]  /*26a0*/  ISETP.NE.U32.AND P5, PT, RZ, UR14, PT ;  /* 0x0000000eff007c0c */ /* 0x000fc8000bfa5070 */
[----:B------:R-:W-:-:S13]  /*26b0*/  ISETP.NE.AND.EX P5, PT, RZ, UR15, PT, P5 ;  /* 0x0000000fff007c0c */ /* 0x000fda000bfa5350 */
[----:B------:R-:W-:Y:S05]  /*26c0*/  @P5 BRA `(.L_x_21277) ;  /* 0x0000000000085947 */ /* 0x000fea0003800000 */
[----:B------:R-:W-:Y:S05]  /*26d0*/  @P1 BRA `(.L_x_21278) ;  /* 0x0000000000141947 */ /* 0x000fea0003800000 */
[----:B------:R-:W-:Y:S05]  /*26e0*/  BRA `(.L_x_21279) ;  /* 0x0000000000147947 */ /* 0x000fea0003800000 */
.L_x_21277:
[----:B-----5:R-:W-:Y:S01]  /*26f0*/  FADD.FTZ R70, R62, R70 ;  /* 0x000000463e467221 */ /* 0x020fe20000010000 */
[----:B------:R-:W-:Y:S06]  /*2700*/  BRA `(.L_x_21278) ;  /* 0x0000000000087947 */ /* 0x000fec0003800000 */
.L_x_21276:
[----:B-----5:R-:W-:-:S04]  /*2710*/  FADD.FTZ R70, R54, R70 ;  /* 0x0000004636467221 */ /* 0x020fc80000010000 */
[----:B------:R-:W-:-:S07]  /*2720*/  @P3 FADD.FTZ R70, R62, R70 ;  /* 0x000000463e463221 */ /* 0x000fce0000010000 */
.L_x_21278:
[----:B-----5:R-:W-:-:S07]  /*2730*/  MOV R66, R70 ;  /* 0x0000004600427202 */ /* 0x020fce0000000f00 */
.L_x_21279:
[----:B------:R-:W-:Y:S05]  /*2740*/  @P4 BRA `(.L_x_21280) ;  /* 0x00000000001c4947 */ /* 0x000fea0003800000 */
[----:B------:R-:W-:-:S04]  /*2750*/  ISETP.NE.U32.AND P3, PT, RZ, UR14, PT ;  /* 0x0000000eff007c0c */ /* 0x000fc8000bf65070 */
[----:B------:R-:W-:-:S13]  /*2760*/  ISETP.NE.AND.EX P3, PT, RZ, UR15, PT, P3 ;  /* 0x0000000fff007c0c */ /* 0x000fda000bf65330 */
[----:B------:R-:W-:Y:S05]  /*2770*/  @P3 BRA `(.L_x_21281) ;  /* 0x0000000000083947 */ /* 0x000fea0003800000 */
[----:B------:R-:W-:Y:S05]  /*2780*/  @P1 BRA `(.L_x_21282) ;  /* 0x0000000000141947 */ /* 0x000fea0003800000 */
[----:B------:R-:W-:Y:S05]  /*2790*/  BRA `(.L_x_21283) ;  /* 0x0000000000147947 */ /* 0x000fea0003800000 */
.L_x_21281:
[----:B-----5:R-:W-:Y:S01]  /*27a0*/  FADD.FTZ R71, R63, R71 ;  /* 0x000000473f477221 */ /* 0x020fe20000010000 */
[----:B------:R-:W-:Y:S06]  /*27b0*/  BRA `(.L_x_21282) ;  /* 0x0000000000087947 */ /* 0x000fec0003800000 */
.L_x_21280:
[----:B-----5:R-:W-:-:S04]  /*27c0*/  FADD.FTZ R71, R55, R71 ;  /* 0x0000004737477221 */ /* 0x020fc80000010000 */
[----:B------:R-:W-:-:S07]  /*27d0*/  @P3 FADD.FTZ R71, R63, R71 ;  /* 0x000000473f473221 */ /* 0x000fce0000010000 */
.L_x_21282:
[----:B-----5:R-:W-:-:S07]  /*27e0*/  MOV R67, R71 ;  /* 0x0000004700437202 */ /* 0x020fce0000000f00 */
.L_x_21283:
[----:B------:R-:W0:Y:S02]  /*27f0*/  @P1 LDC.64 R96, c[0x0][0x238] ;  /* 0x00008e00ff601b82 */ /* 0x000e240000000a00 */
[----:B0-----:R-:W-:-:S04]  /*2800*/  @P1 LEA R96, P3, R99, R96, 0x4 ;  /* 0x0000006063601211 */ /* 0x001fc800078620ff */
[C---:B------:R-:W-:Y:S02]  /*2810*/  @P1 LEA.HI.X R97, R99.reuse, R97, RZ, 0x4, P3 ;  /* 0x0000006163611211 */ /* 0x040fe400018f24ff */
[----:B------:R-:W-:-:S03]  /*2820*/  IADD3 R99, R99, 0x80, RZ ;  /* 0x0000008063637810 */ /* 0x000fc60007ffe0ff */
[----:B------:R1:W-:Y:S04]  /*2830*/  @P1 STG.E.128 desc[UR4][R96.64], R64 ;  /* 0x0000004060001986 */ /* 0x0003e8000c101d04 */
.L_x_21267:
[----:B------:R-:W-:Y:S05]  /*2840*/  BSYNC B0 ;  /* 0x0000000000007941 */ /* 0x000fea0003800000 */
.L_x_21266:
        /* <DEDUP_REMOVED lines=12> */
[----:B------:R-:W5:Y:S10]  /*2910*/  LDG.E.128 R72, desc[UR4][R72.64] ;  /* 0x0000000448487981 */ /* 0x000f74000c1e1d00 */
[----:B01----:R-:W-:-:S04]  /*2920*/  @P3 LEA R96, P5, R99, UR14, 0x4 ;  /* 0x0000000e63603c11 */ /* 0x003fc8000f8a20ff */
[----:B------:R-:W-:-:S05]  /*2930*/  @P3 LEA.HI.X R97, R99, UR15, RZ, 0x4, P5 ;  /* 0x0000000f63613c11 */ /* 0x000fca000a8f24ff */
[----:B------:R2:W5:Y:S01]  /*2940*/  @P3 LDG.E.128 R60, desc[UR4][R96.64] ;  /* 0x00000004603c3981 */ /* 0x000562000c1e1d00 */
[----:B------:R-:W-:-:S04]  /*2950*/  ISETP.NE.U32.AND P4, PT, RZ, UR12, PT ;  /* 0x0000000cff007c0c */ /* 0x000fc8000bf85070 */
[----:B------:R-:W-:-:S13]  /*2960*/  ISETP.NE.AND.EX P4, PT, RZ, UR13, PT, P4 ;  /* 0x0000000dff007c0c */ /* 0x000fda000bf85340 */
[----:B--2---:R-:W-:Y:S05]  /*2970*/  @P4 BRA `(.L_x_21286) ;  /* 0x00000000001c4947 */ /* 0x004fea0003800000 */
[----:B------:R-:W-:-:S04]  /*2980*/  ISETP.NE.U32.AND P5, PT, RZ, UR14, PT ;  /* 0x0000000eff007c0c */ /* 0x000fc8000bfa5070 */
[----:B------:R-:W-:-:S13]  /*2990*/  ISETP.NE.AND.EX P5, PT, RZ, UR15, PT, P5 ;  /* 0x0000000fff007c0c */ /* 0x000fda000bfa5350 */
[----:B------:R-:W-:Y:S05]  /*29a0*/  @P5 BRA `(.L_x_21287) ;  /* 0x0000000000085947 */ /* 0x000fea0003800000 */
[----:B------:R-:W-:Y:S05]  /*29b0*/  @P1 BRA `(.L_x_21288) ;  /* 0x0000000000141947 */ /* 0x000fea0003800000 */
[----:B------:R-:W-:Y:S05]  /*29c0*/  BRA `(.L_x_21289) ;  /* 0x0000000000147947 */ /* 0x000fea0003800000 */
.L_x_21287:
[----:B-----5:R-:W-:Y:S01]  /*29d0*/  FADD.FTZ R72, R60, R72 ;  /* 0x000000483c487221 */ /* 0x020fe20000010000 */
[----:B------:R-:W-:Y:S06]  /*29e0*/  BRA `(.L_x_21288) ;  /* 0x0000000000087947 */ /* 0x000fec0003800000 */
.L_x_21286:
[----:B-----5:R-:W-:-:S04]  /*29f0*/  FADD.FTZ R72, R52, R72 ;  /* 0x0000004834487221 */ /* 0x020fc80000010000 */
[----:B------:R-:W-:-:S07]  /*2a00*/  @P3 FADD.FTZ R72, R60, R72 ;  /* 0x000000483c483221 */ /* 0x000fce0000010000 */
.L_x_21288:
[----:B-----5:R-:W-:-:S07]  /*2a10*/  MOV R64, R72 ;  /* 0x0000004800407202 */ /* 0x020fce0000000f00 */
.L_x_21289:
[----:B------:R-:W-:Y:S05]  /*2a20*/  @P4 BRA `(.L_x_21290) ;  /* 0x00000000001c4947 */ /* 0x000fea0003800000 */
[----:B------:R-:W-:-:S04]  /*2a30*/  ISETP.NE.U32.AND P5, PT, RZ, UR14, PT ;  /* 0x0000000eff007c0c */ /* 0x000fc8000bfa5070 */
[----:B------:R-:W-:-:S13]  /*2a40*/  ISETP.NE.AND.EX P5, PT, RZ, UR15, PT, P5 ;  /* 0x0000000fff007c0c */ /* 0x000fda000bfa5350 */
[----:B------:R-:W-:Y:S05]  /*2a50*/  @P5 BRA `(.L_x_21291) ;  /* 0x0000000000085947 */ /* 0x000fea0003800000 */
[----:B------:R-:W-:Y:S05]  /*2a60*/  @P1 BRA `(.L_x_21292) ;  /* 0x0000000000141947 */ /* 0x000fea0003800000 */
[----:B------:R-:W-:Y:S05]  /*2a70*/  BRA `(.L_x_21293) ;  /* 0x0000000000147947 */ /* 0x000fea0003800000 */
.L_x_21291:
[----:B-----5:R-:W-:Y:S01]  /*2a80*/  FADD.FTZ R73, R61, R73 ;  /* 0x000000493d497221 */ /* 0x020fe20000010000 */
[----:B------:R-:W-:Y:S06]  /*2a90*/  BRA `(.L_x_21292) ;  /* 0x0000000000087947 */ /* 0x000fec0003800000 */
.L_x_21290:
[----:B-----5:R-:W-:-:S04]  /*2aa0*/  FADD.FTZ R73, R53, R73 ;  /* 0x0000004935497221 */ /* 0x020fc80000010000 */
[----:B------:R-:W-:-:S07]  /*2ab0*/  @P3 FADD.FTZ R73, R61, R73 ;  /* 0x000000493d493221 */ /* 0x000fce0000010000 */
.L_x_21292:
[----:B-----5:R-:W-:-:S07]  /*2ac0*/  MOV R65, R73 ;  /* 0x0000004900417202 */ /* 0x020fce0000000f00 */
.L_x_21293:
[----:B------:R-:W-:Y:S05]  /*2ad0*/  @P4 BRA `(.L_x_21294) ;  /* 0x00000000001c4947 */ /* 0x000fea0003800000 */
[----:B------:R-:W-:-:S04]  /*2ae0*/  ISETP.NE.U32.AND P5, PT, RZ, UR14, PT ;  /* 0x0000000eff007c0c */ /* 0x000fc8000bfa5070 */
[----:B------:R-:W-:-:S13]  /*2af0*/  ISETP.NE.AND.EX P5, PT, RZ, UR15, PT, P5 ;  /* 0x0000000fff007c0c */ /* 0x000fda000bfa5350 */
[----:B------:R-:W-:Y:S05]  /*2b00*/  @P5 BRA `(.L_x_21295) ;  /* 0x0000000000085947 */ /* 0x000fea0003800000 */
[----:B------:R-:W-:Y:S05]  /*2b10*/  @P1 BRA `(.L_x_21296) ;  /* 0x0000000000141947 */ /* 0x000fea0003800000 */
[----:B------:R-:W-:Y:S05]  /*2b20*/  BRA `(.L_x_21297) ;  /* 0x0000000000147947 */ /* 0x000fea0003800000 */
.L_x_21295:
[----:B-----5:R-:W-:Y:S01]  /*2b30*/  FADD.FTZ R74, R62, R74 ;  /* 0x0000004a3e4a7221 */ /* 0x020fe20000010000 */
[----:B------:R-:W-:Y:S06]  /*2b40*/  BRA `(.L_x_21296) ;  /* 0x0000000000087947 */ /* 0x000fec0003800000 */
.L_x_21294:
[----:B-----5:R-:W-:-:S04]  /*2b50*/  FADD.FTZ R74, R54, R74 ;  /* 0x0000004a364a7221 */ /* 0x020fc80000010000 */
[----:B------:R-:W-:-:S07]  /*2b60*/  @P3 FADD.FTZ R74, R62, R74 ;  /* 0x0000004a3e4a3221 */ /* 0x000fce0000010000 */
.L_x_21296:
[----:B-----5:R-:W-:-:S07]  /*2b70*/  MOV R66, R74 ;  /* 0x0000004a00427202 */ /* 0x020fce0000000f00 */
.L_x_21297:
[----:B------:R-:W-:Y:S05]  /*2b80*/  @P4 BRA `(.L_x_21298) ;  /* 0x00000000001c4947 */ /* 0x000fea0003800000 */
[----:B------:R-:W-:-:S04]  /*2b90*/  ISETP.NE.U32.AND P3, PT, RZ, UR14, PT ;  /* 0x0000000eff007c0c */ /* 0x000fc8000bf65070 */
[----:B------:R-:W-:-:S13]  /*2ba0*/  ISETP.NE.AND.EX P3, PT, RZ, UR15, PT, P3 ;  /* 0x0000000fff007c0c */ /* 0x000fda000bf65330 */
[----:B------:R-:W-:Y:S05]  /*2bb0*/  @P3 BRA `(.L_x_21299) ;  /* 0x0000000000083947 */ /* 0x000fea0003800000 */
[----:B------:R-:W-:Y:S05]  /*2bc0*/  @P1 BRA `(.L_x_21300) ;  /* 0x0000000000141947 */ /* 0x000fea0003800000 */
[----:B------:R-:W-:Y:S05]  /*2bd0*/  BRA `(.L_x_21301) ;  /* 0x0000000000147947 */ /* 0x000fea0003800000 */
.L_x_21299:
[----:B-----5:R-:W-:Y:S01]  /*2be0*/  FADD.FTZ R75, R63, R75 ;  /* 0x0000004b3f4b7221 */ /* 0x020fe20000010000 */
[----:B------:R-:W-:Y:S06]  /*2bf0*/  BRA `(.L_x_21300) ;  /* 0x0000000000087947 */ /* 0x000fec0003800000 */
.L_x_21298:
[----:B-----5:R-:W-:-:S04]  /*2c00*/  FADD.FTZ R75, R55, R75 ;  /* 0x0000004b374b7221 */ /* 0x020fc80000010000 */
[----:B------:R-:W-:-:S07]  /*2c10*/  @P3 FADD.FTZ R75, R63, R75 ;  /* 0x0000004b3f4b3221 */ /* 0x000fce0000010000 */
.L_x_21300:
[----:B-----5:R-:W-:-:S07]  /*2c20*/  MOV R67, R75 ;  /* 0x0000004b00437202 */ /* 0x020fce0000000f00 */
.L_x_21301:
[----:B------:R-:W0:Y:S02]  /*2c30*/  @P1 LDC.64 R96, c[0x0][0x238] ;  /* 0x00008e00ff601b82 */ /* 0x000e240000000a00 */
[----:B0-----:R-:W-:-:S04]  /*2c40*/  @P1 LEA R96, P3, R99, R96, 0x4 ;  /* 0x0000006063601211 */ /* 0x001fc800078620ff */
[C---:B------:R-:W-:Y:S02]  /*2c50*/  @P1 LEA.HI.X R97, R99.reuse, R97, RZ, 0x4, P3 ;  /* 0x0000006163611211 */ /* 0x040fe400018f24ff */
[----:B------:R-:W-:-:S03]  /*2c60*/  IADD3 R99, R99, 0x80, RZ ;  /* 0x0000008063637810 */ /* 0x000fc60007ffe0ff */
[----:B------:R2:W-:Y:S04]  /*2c70*/  @P1 STG.E.128 desc[UR4][R96.64], R64 ;  /* 0x0000004060001986 */ /* 0x0005e8000c101d04 */
.L_x_21285:
[----:B------:R-:W-:Y:S05]  /*2c80*/  BSYNC B0 ;  /* 0x0000000000007941 */ /* 0x000fea0003800000 */
.L_x_21284:
[----:B------:R-:W-:Y:S01]  /*2c90*/  ISETP.GE.U32.AND P3, PT, R185, 0x200, PT ;  /* 0x00000200b900780c */ /* 0x000fe20003f66070 */
[----:B------:R-:W-:-:S12]  /*2ca0*/  BSSY B0, `(.L_x_21302) ;  /* 0x0000042000007945 */ /* 0x000fd80003800000 */
        /* <DEDUP_REMOVED lines=10> */
[----:B------:R-:W5:Y:S10]  /*2d50*/  LDG.E.128 R76, desc[UR4][R76.64] ;  /* 0x000000044c4c7981 */ /* 0x000f74000c1e1d00 */
[----:B012---:R-:W-:-:S04]  /*2d60*/  @P3 LEA R96, P5, R99, UR14, 0x4 ;  /* 0x0000000e63603c11 */ /* 0x007fc8000f8a20ff */
[----:B------:R-:W-:-:S05]  /*2d70*/  @P3 LEA.HI.X R97, R99, UR15, RZ, 0x4, P5 ;  /* 0x0000000f63613c11 */ /* 0x000fca000a8f24ff */
[----:B------:R3:W5:Y:S01]  /*2d80*/  @P3 LDG.E.128 R60, desc[UR4][R96.64] ;  /* 0x00000004603c3981 */ /* 0x000762000c1e1d00 */
[----:B------:R-:W-:-:S04]  /*2d90*/  ISETP.NE.U32.AND P4, PT, RZ, UR12, PT ;  /* 0x0000000cff007c0c */ /* 0x000fc8000bf85070 */
[----:B------:R-:W-:-:S13]  /*2da0*/  ISETP.NE.AND.EX P4, PT, RZ, UR13, PT, P4 ;  /* 0x0000000dff007c0c */ /* 0x000fda000bf85340 */
[----:B---3--:R-:W-:Y:S05]  /*2db0*/  @P4 BRA `(.L_x_21304) ;  /* 0x00000000001c4947 */ /* 0x008fea0003800000 */
[----:B------:R-:W-:-:S04]  /*2dc0*/  ISETP.NE.U32.AND P5, PT, RZ, UR14, PT ;  /* 0x0000000eff007c0c */ /* 0x000fc8000bfa5070 */
[----:B------:R-:W-:-:S13]  /*2dd0*/  ISETP.NE.AND.EX P5, PT, RZ, UR15, PT, P5 ;  /* 0x0000000fff007c0c */ /* 0x000fda000bfa5350 */
[----:B------:R-:W-:Y:S05]  /*2de0*/  @P5 BRA `(.L_x_21305) ;  /* 0x0000000000085947 */ /* 0x000fea0003800000 */
[----:B------:R-:W-:Y:S05]  /*2df0*/  @P1 BRA `(.L_x_21306) ;  /* 0x0000000000141947 */ /* 0x000fea0003800000 */
[----:B------:R-:W-:Y:S05]  /*2e00*/  BRA `(.L_x_21307) ;  /* 0x0000000000147947 */ /* 0x000fea0003800000 */
.L_x_21305:
[----:B-----5:R-:W-:Y:S01]  /*2e10*/  FADD.FTZ R76, R60, R76 ;  /* 0x0000004c3c4c7221 */ /* 0x020fe20000010000 */
[----:B------:R-:W-:Y:S06]  /*2e20*/  BRA `(.L_x_21306) ;  /* 0x0000000000087947 */ /* 0x000fec0003800000 */
.L_x_21304:
[----:B-----5:R-:W-:-:S04]  /*2e30*/  FADD.FTZ R76, R52, R76 ;  /* 0x0000004c344c7221 */ /* 0x020fc80000010000 */
[----:B------:R-:W-:-:S07]  /*2e40*/  @P3 FADD.FTZ R76, R60, R76 ;  /* 0x0000004c3c4c3221 */ /* 0x000fce0000010000 */
.L_x_21306:
[----:B-----5:R-:W-:-:S07]  /*2e50*/  MOV R64, R76 ;  /* 0x0000004c00407202 */ /* 0x020fce0000000f00 */
.L_x_21307:
[----:B------:R-:W-:Y:S05]  /*2e60*/  @P4 BRA `(.L_x_21308) ;  /* 0x00000000001c4947 */ /* 0x000fea0003800000 */
[----:B------:R-:W-:-:S04]  /*2e70*/  ISETP.NE.U32.AND P5, PT, RZ, UR14, PT ;  /* 0x0000000eff007c0c */ /* 0x000fc8000bfa5070 */
[----:B------:R-:W-:-:S13]  /*2e80*/  ISETP.NE.AND.EX P5, PT, RZ, UR15, PT, P5 ;  /* 0x0000000fff007c0c */ /* 0x000fda000bfa5350 */
[----:B------:R-:W-:Y:S05]  /*2e90*/  @P5 BRA `(.L_x_21309) ;  /* 0x0000000000085947 */ /* 0x000fea0003800000 */
[----:B------:R-:W-:Y:S05]  /*2ea0*/  @P1 BRA `(.L_x_21310) ;  /* 0x0000000000141947 */ /* 0x000fea0003800000 */
[----:B------:R-:W-:Y:S05]  /*2eb0*/  BRA `(.L_x_21311) ;  /* 0x0000000000147947 */ /* 0x000fea0003800000 */
.L_x_21309:
[----:B-----5:R-:W-:Y:S01]  /*2ec0*/  FADD.FTZ R77, R61, R77 ;  /* 0x0000004d3d4d7221 */ /* 0x020fe20000010000 */
[----:B------:R-:W-:Y:S06]  /*2ed0*/  BRA `(.L_x_21310) ;  /* 0x0000000000087947 */ /* 0x000fec0003800000 */
.L_x_21308:
[----:B-----5:R-:W-:-:S04]  /*2ee0*/  FADD.FTZ R77, R53, R77 ;  /* 0x0000004d354d7221 */ /* 0x020fc80000010000 */
[----:B------:R-:W-:-:S07]  /*2ef0*/  @P3 FADD.FTZ R77, R61, R77 ;  /* 0x0000004d3d4d3221 */ /* 0x000fce0000010000 */
.L_x_21310:
[----:B-----5:R-:W-:-:S07]  /*2f00*/  MOV R65, R77 ;  /* 0x0000004d00417202 */ /* 0x020fce0000000f00 */
.L_x_21311:
[----:B------:R-:W-:Y:S05]  /*2f10*/  @P4 BRA `(.L_x_21312) ;  /* 0x00000000001c4947 */ /* 0x000fea0003800000 */
[----:B------:R-:W-:-:S04]  /*2f20*/  ISETP.NE.U32.AND P5, PT, RZ, UR14, PT ;  /* 0x0000000eff007c0c */ /* 0x000fc8000bfa5070 */
[----:B------:R-:W-:-:S13]  /*2f30*/  ISETP.NE.AND.EX P5, PT, RZ, UR15, PT, P5 ;  /* 0x0000000fff007c0c */ /* 0x000fda000bfa5350 */
[----:B------:R-:W-:Y:S05]  /*2f40*/  @P5 BRA `(.L_x_21313) ;  /* 0x0000000000085947 */ /* 0x000fea0003800000 */
[----:B------:R-:W-:Y:S05]  /*2f50*/  @P1 BRA `(.L_x_21314) ;  /* 0x0000000000141947 */ /* 0x000fea0003800000 */
[----:B------:R-:W-:Y:S05]  /*2f60*/  BRA `(.L_x_21315) ;  /* 0x0000000000147947 */ /* 0x000fea0003800000 */
.L_x_21313:
[----:B-----5:R-:W-:Y:S01]  /*2f70*/  FADD.FTZ R78, R62, R78 ;  /* 0x0000004e3e4e7221 */ /* 0x020fe20000010000 */
[----:B------:R-:W-:Y:S06]  /*2f80*/  BRA `(.L_x_21314) ;  /* 0x0000000000087947 */ /* 0x000fec0003800000 */
.L_x_21312:
[----:B-----5:R-:W-:-:S04]  /*2f90*/  FADD.FTZ R78, R54, R78 ;  /* 0x0000004e364e7221 */ /* 0x020fc80000010000 */
[----:B------:R-:W-:-:S07]  /*2fa0*/  @P3 FADD.FTZ R78, R62, R78 ;  /* 0x0000004e3e4e3221 */ /* 0x000fce0000010000 */
.L_x_21314:
[----:B-----5:R-:W-:-:S07]  /*2fb0*/  MOV R66, R78 ;  /* 0x0000004e00427202 */ /* 0x020fce0000000f00 */
.L_x_21315:
[----:B------:R-:W-:Y:S05]  /*2fc0*/  @P4 BRA `(.L_x_21316) ;  /* 0x00000000001c4947 */ /* 0x000fea0003800000 */
[----:B------:R-:W-:-:S04]  /*2fd0*/  ISETP.NE.U32.AND P3, PT, RZ, UR14, PT ;  /* 0x0000000eff007c0c */ /* 0x000fc8000bf65070 */
[----:B------:R-:W-:-:S13]  /*2fe0*/  ISETP.NE.AND.EX P3, PT, RZ, UR15, PT, P3 ;  /* 0x0000000fff007c0c */ /* 0x000fda000bf65330 */
[----:B------:R-:W-:Y:S05]  /*2ff0*/  @P3 BRA `(.L_x_21317) ;  /* 0x0000000000083947 */ /* 0x000fea0003800000 */
[----:B------:R-:W-:Y:S05]  /*3000*/  @P1 BRA `(.L_x_21318) ;  /* 0x0000000000141947 */ /* 0x000fea0003800000 */
[----:B------:R-:W-:Y:S05]  /*3010*/  BRA `(.L_x_21319) ;  /* 0x0000000000147947 */ /* 0x000fea0003800000 */
.L_x_21317:
[----:B-----5:R-:W-:Y:S01]  /*3020*/  FADD.FTZ R79, R63, R79 ;  /* 0x0000004f3f4f7221 */ /* 0x020fe20000010000 */
[----:B------:R-:W-:Y:S06]  /*3030*/  BRA `(.L_x_21318) ;  /* 0x0000000000087947 */ /* 0x000fec0003800000 */
.L_x_21316:
[----:B-----5:R-:W-:-:S04]  /*3040*/  FADD.FTZ R79, R55, R79 ;  /* 0x0000004f374f7221 */ /* 0x020fc80000010000 */
[----:B------:R-:W-:-:S07]  /*3050*/  @P3 FADD.FTZ R79, R63, R79 ;  /* 0x0000004f3f4f3221 */ /* 0x000fce0000010000 */
.L_x_21318:
[----:B-----5:R-:W-:-:S07]  /*3060*/  MOV R67, R79 ;  /* 0x0000004f00437202 */ /* 0x020fce0000000f00 */
.L_x_21319:
[----:B------:R-:W0:Y:S02]  /*3070*/  @P1 LDC.64 R96, c[0x0][0x238] ;  /* 0x00008e00ff601b82 */ /* 0x000e240000000a00 */
[----:B0-----:R-:W-:-:S04]  /*3080*/  @P1 LEA R96, P3, R99, R96, 0x4 ;  /* 0x0000006063601211 */ /* 0x001fc800078620ff */
[C---:B------:R-:W-:Y:S02]  /*3090*/  @P1 LEA.HI.X R97, R99.reuse, R97, RZ, 0x4, P3 ;  /* 0x0000006163611211 */ /* 0x040fe400018f24ff */
[----:B------:R-:W-:-:S03]  /*30a0*/  IADD3 R99, R99, 0x80, RZ ;  /* 0x0000008063637810 */ /* 0x000fc60007ffe0ff */
[----:B------:R3:W-:Y:S04]  /*30b0*/  @P1 STG.E.128 desc[UR4][R96.64], R64 ;  /* 0x0000004060001986 */ /* 0x0007e8000c101d04 */
.L_x_21303:
[----:B------:R-:W-:Y:S05]  /*30c0*/  BSYNC B0 ;  /* 0x0000000000007941 */ /* 0x000fea0003800000 */
.L_x_21302:
[----:B------:R-:W-:Y:S01]  /*30d0*/  ISETP.GE.U32.AND P3, PT, R185, 0x280, PT ;  /* 0x00000280b900780c */ /* 0x000fe20003f66070 */
[----:B------:R-:W-:-:S12]  /*30e0*/  BSSY B0, `(.L_x_21320) ;  /* 0x0000042000007945 */ /* 0x000fd80003800000 */
[----:B------:R-:W-:Y:S05]  /*30f0*/  @!P3 BRA `(.L_x_21321) ;  /* 0x000000040000b947 */ /* 0x000fea0003800000 */
[----:B------:R-:W-:Y:S01]  /*3100*/  ISETP.NE.U32.AND P4, PT, RZ, UR12, PT ;  /* 0x0000000cff007c0c */ /* 0x000fe2000bf85070 */
[----:B------:R-:W4:Y:S03]  /*3110*/  LDC.64 R80, c[0x0][0x220] ;  /* 0x00008800ff507b82 */ /* 0x000f260000000a00 */
[----:B------:R-:W-:-:S13]  /*3120*/  ISETP.NE.AND.EX P4, PT, RZ, UR13, PT, P4 ;  /* 0x0000000dff007c0c */ /* 0x000fda000bf85340 */
[----:B------:R-:W-:-:S04]  /*3130*/  @P4 LEA R100, P3, R99, UR12, 0x4 ;  /* 0x0000000c63644c11 */ /* 0x000fc8000f8620ff */
[C---:B------:R-:W-:Y:S02]  /*3140*/  @P4 LEA.HI.X R101, R99.reuse, UR13, RZ, 0x4, P3 ;  /* 0x0000000d63654c11 */ /* 0x040fe400098f24ff */
[----:B------:R-:W-:Y:S01]  /*3150*/  ISETP.NE.U32.AND P3, PT, RZ, UR14, PT ;  /* 0x0000000eff007c0c */ /* 0x000fe2000bf65070 */
[----:B----4-:R-:W-:Y:S02]  /*3160*/  IMAD.WIDE.U32 R80, R99, 0x10, R80 ;  /* 0x0000001063507825 */ /* 0x010fe400078e0050 */
[----:B-----5:R4:W5:Y:S01]  /*3170*/  @P4 LDG.E.128 R52, desc[UR4][R100.64] ;  /* 0x0000000464344981 */ /* 0x020962000c1e1d00 */
[----:B------:R-:W-:-:S03]  /*3180*/  ISETP.NE.AND.EX P3, PT, RZ, UR15, PT, P3 ;  /* 0x0000000fff007c0c */ /* 0x000fc6000bf65330 */
[----:B------:R-:W5:Y:S10]  /*3190*/  LDG.E.128 R80, desc[UR4][R80.64] ;  /* 0x0000000450507981 */ /* 0x000f74000c1e1d00 */
[----:B0123--:R-:W-:-:S04]  /*31a0*/  @P3 LEA R96, P5, R99, UR14, 0x4 ;  /* 0x0000000e63603c11 */ /* 0x00ffc8000f8a20ff */
[----:B------:R-:W-:-:S05]  /*31b0*/  @P3 LEA.HI.X R97, R99, UR15, RZ, 0x4, P5 ;  /* 0x0000000f63613c11 */ /* 0x000fca000a8f24ff */
[----:B------:R4:W5:Y:S01]  /*31c0*/  @P3 LDG.E.128 R60, desc[UR4][R96.64] ;  /* 0x00000004603c3981 */ /* 0x000962000c1e1d00 */
[----:B------:R-:W-:-:S04]  /*31d0*/  ISETP.NE.U32.AND P4, PT, RZ, UR12, PT ;  /* 0x0000000cff007c0c */ /* 0x000fc8000bf85070 */
[----:B------:R-:W-:-:S13]  /*31e0*/  ISETP.NE.AND.EX P4, PT, RZ, UR13, PT, P4 ;  /* 0x0000000dff007c0c */ /* 0x000fda000bf85340 */
[----:B----4-:R-:W-:Y:S05]  /*31f0*/  @P4 BRA `(.L_x_21322) ;  /* 0x00000000001c4947 */ /* 0x010fea0003800000 */
[----:B------:R-:W-:-:S04]  /*3200*/  ISETP.NE.U32.AND P5, PT, RZ, UR14, PT ;  /* 0x0000000eff007c0c */ /* 0x000fc8000bfa5070 */
[----:B------:R-:W-:-:S13]  /*3210*/  ISETP.NE.AND.EX P5, PT, RZ, UR15, PT, P5 ;  /* 0x0000000fff007c0c */ /* 0x000fda000bfa5350 */
[----:B------:R-:W-:Y:S05]  /*3220*/  @P5 BRA `(.L_x_21323) ;  /* 0x0000000000085947 */ /* 0x000fea0003800000 */
[----:B------:R-:W-:Y:S05]  /*3230*/  @P1 BRA `(.L_x_21324) ;  /* 0x0000000000141947 */ /* 0x000fea0003800000 */
[----:B------:R-:W-:Y:S05]  /*3240*/  BRA `(.L_x_21325) ;  /* 0x0000000000147947 */ /* 0x000fea0003800000 */
.L_x_21323:
[----:B-----5:R-:W-:Y:S01]  /*3250*/  FADD.FTZ R80, R60, R80 ;  /* 0x000000503c507221 */ /* 0x020fe20000010000 */
[----:B------:R-:W-:Y:S06]  /*3260*/  BRA `(.L_x_21324) ;  /* 0x0000000000087947 */ /* 0x000fec0003800000 */
.L_x_21322:
[----:B-----5:R-:W-:-:S04]  /*3270*/  FADD.FTZ R80, R52, R80 ;  /* 0x0000005034507221 */ /* 0x020fc80000010000 */
[----:B------:R-:W-:-:S07]  /*3280*/  @P3 FADD.FTZ R80, R60, R80 ;  /* 0x000000503c503221 */ /* 0x000fce0000010000 */
.L_x_21324:
[----:B-----5:R-:W-:-:S07]  /*3290*/  MOV R64, R80 ;  /* 0x0000005000407202 */ /* 0x020fce0000000f00 */
.L_x_21325:
[----:B------:R-:W-:Y:S05]  /*32a0*/  @P4 BRA `(.L_x_21326) ;  /* 0x00000000001c4947 */ /* 0x000fea0003800000 */
[----:B------:R-:W-:-:S04]  /*32b0*/  ISETP.NE.U32.AND P5, PT, RZ, UR14, PT ;  /* 0x0000000eff007c0c */ /* 0x000fc8000bfa5070 */
[----:B------:R-:W-:-:S13]  /*32c0*/  ISETP.NE.AND.EX P5, PT, RZ, UR15, PT, P5 ;  /* 0x0000000fff007c0c */ /* 0x000fda000bfa5350 */
[----:B------:R-:W-:Y:S05]  /*32d0*/  @P5 BRA `(.L_x_21327) ;  /* 0x0000000000085947 */ /* 0x000fea0003800000 */
[----:B------:R-:W-:Y:S05]  /*32e0*/  @P1 BRA `(.L_x_21328) ;  /* 0x0000000000141947 */ /* 0x000fea0003800000 */
[----:B------:R-:W-:Y:S05]  /*32f0*/  BRA `(.L_x_21329) ;  /* 0x0000000000147947 */ /* 0x000fea0003800000 */
.L_x_21327:
[----:B-----5:R-:W-:Y:S01]  /*3300*/  FADD.FTZ R81, R61, R81 ;  /* 0x000000513d517221 */ /* 0x020fe20000010000 */
[----:B------:R-:W-:Y:S06]  /*3310*/  BRA `(.L_x_21328) ;  /* 0x0000000000087947 */ /* 0x000fec0003800000 */
.L_x_21326:
[----:B-----5:R-:W-:-:S04]  /*3320*/  FADD.FTZ R81, R53, R81 ;  /* 0x0000005135517221 */ /* 0x020fc80000010000 */
[----:B------:R-:W-:-:S07]  /*3330*/  @P3 FADD.FTZ R81, R61, R81 ;  /* 0x000000513d513221 */ /* 0x000fce0000010000 */
.L_x_21328:
[----:B-----5:R-:W-:-:S07]  /*3340*/  MOV R65, R81 ;  /* 0x0000005100417202 */ /* 0x020fce0000000f00 */
.L_x_21329:
[----:B------:R-:W-:Y:S05]  /*3350*/  @P4 BRA `(.L_x_21330) ;  /* 0x00000000001c4947 */ /* 0x000fea0003800000 */
[----:B------:R-:W-:-:S04]  /*3360*/  ISETP.NE.U32.AND P5, PT, RZ, UR14, PT ;  /* 0x0000000eff007c0c */ /* 0x000fc8000bfa5070 */
[----:B------:R-:W-:-:S13]  /*3370*/  ISETP.NE.AND.EX P5, PT, RZ, UR15, PT, P5 ;  /* 0x0000000fff007c0c */ /* 0x000fda000bfa5350 */
[----:B------:R-:W-:Y:S05]  /*3380*/  @P5 BRA `(.L_x_21331) ;  /* 0x0000000000085947 */ /* 0x000fea0003800000 */
[----:B------:R-:W-:Y:S05]  /*3390*/  @P1 BRA `(.L_x_21332) ;  /* 0x0000000000141947 */ /* 0x000fea0003800000 */
[----:B------:R-:W-:Y:S05]  /*33a0*/  BRA `(.L_x_21333) ;  /* 0x0000000000147947 */ /* 0x000fea0003800000 */
.L_x_21331:
[----:B-----5:R-:W-:Y:S01]  /*33b0*/  FADD.FTZ R82, R62, R82 ;  /* 0x000000523e527221 */ /* 0x020fe20000010000 */
[----:B------:R-:W-:Y:S06]  /*33c0*/  BRA `(.L_x_21332) ;  /* 0x0000000000087947 */ /* 0x000fec0003800000 */
.L_x_21330:
[----:B-----5:R-:W-:-:S04]  /*33d0*/  FADD.FTZ R82, R54, R82 ;  /* 0x0000005236527221 */ /* 0x020fc80000010000 */
[----:B------:R-:W-:-:S07]  /*33e0*/  @P3 FADD.FTZ R82, R62, R82 ;  /* 0x000000523e523221 */ /* 0x000fce0000010000 */
.L_x_21332:
[----:B-----5:R-:W-:-:S07]  /*33f0*/  MOV R66, R82 ;  /* 0x0000005200427202 */ /* 0x020fce0000000f00 */
.L_x_21333:
[----:B------:R-:W-:Y:S05]  /*3400*/  @P4 BRA `(.L_x_21334) ;  /* 0x00000000001c4947 */ /* 0x000fea0003800000 */
[----:B------:R-:W-:-:S04]  /*3410*/  ISETP.NE.U32.AND P3, PT, RZ, UR14, PT ;  /* 0x0000000eff007c0c */ /* 0x000fc8000bf65070 */
[----:B------:R-:W-:-:S13]  /*3420*/  ISETP.NE.AND.EX P3, PT, RZ, UR15, PT, P3 ;  /* 0x0000000fff007c0c */ /* 0x000fda000bf65330 */
[----:B------:R-:W-:Y:S05]  /*3430*/  @P3 BRA `(.L_x_21335) ;  /* 0x0000000000083947 */ /* 0x000fea0003800000 */
[----:B------:R-:W-:Y:S05]  /*3440*/  @P1 BRA `(.L_x_21336) ;  /* 0x0000000000141947 */ /* 0x000fea0003800000 */
[----:B------:R-:W-:Y:S05]  /*3450*/  BRA `(.L_x_21337) ;  /* 0x0000000000147947 */ /* 0x000fea0003800000 */
.L_x_21335:
[----:B-----5:R-:W-:Y:S01]  /*3460*/  FADD.FTZ R83, R63, R83 ;  /* 0x000000533f537221 */ /* 0x020fe20000010000 */
[----:B------:R-:W-:Y:S06]  /*3470*/  BRA `(.L_x_21336) ;  /* 0x0000000000087947 */ /* 0x000fec0003800000 */
.L_x_21334:
[----:B-----5:R-:W-:-:S04]  /*3480*/  FADD.FTZ R83, R55, R83 ;  /* 0x0000005337537221 */ /* 0x020fc80000010000 */
[----:B------:R-:W-:-:S07]  /*3490*/  @P3 FADD.FTZ R83, R63, R83 ;  /* 0x000000533f533221 */ /* 0x000fce0000010000 */
.L_x_21336:
[----:B-----5:R-:W-:-:S07]  /*34a0*/  MOV R67, R83 ;  /* 0x0000005300437202 */ /* 0x020fce0000000f00 */
.L_x_21337:
[----:B------:R-:W0:Y:S02]  /*34b0*/  @P1 LDC.64 R96, c[0x0][0x238] ;  /* 0x00008e00ff601b82 */ /* 0x000e240000000a00 */
[----:B0-----:R-:W-:-:S04]  /*34c0*/  @P1 LEA R96, P3, R99, R96, 0x4 ;  /* 0x0000006063601211 */ /* 0x001fc800078620ff */
[C---:B------:R-:W-:Y:S02]  /*34d0*/  @P1 LEA.HI.X R97, R99.reuse, R97, RZ, 0x4, P3 ;  /* 0x0000006163611211 */ /* 0x040fe400018f24ff */
[----:B------:R-:W-:-:S03]  /*34e0*/  IADD3 R99, R99, 0x80, RZ ;  /* 0x0000008063637810 */ /* 0x000fc60007ffe0ff */
[----:B------:R4:W-:Y:S04]  /*34f0*/  @P1 STG.E.128 desc[UR4][R96.64], R64 ;  /* 0x0000004060001986 */ /* 0x0009e8000c101d04 */
.L_x_21321:
[----:B------:R-:W-:Y:S05]  /*3500*/  BSYNC B0 ;  /* 0x0000000000007941 */ /* 0x000fea0003800000 */
.L_x_21320:
        /* <DEDUP_REMOVED lines=10> */
[----:B-----5:R0:W5:Y:S01]  /*35b0*/  @P4 LDG.E.128 R52, desc[UR4][R100.64] ;  /* 0x0000000464344981 */ /* 0x020162000c1e1d00 */
[----:B------:R-:W-:-:S03]  /*35c0*/  ISETP.NE.AND.EX P3, PT, RZ, UR15, PT, P3 ;  /* 0x0000000fff007c0c */ /* 0x000fc6000bf65330 */
[----:B------:R-:W5:Y:S10]  /*35d0*/  LDG.E.128 R84, desc[UR4][R84.64] ;  /* 0x0000000454547981 */ /* 0x000f74000c1e1d00 */
[----:B-1234-:R-:W-:-:S04]  /*35e0*/  @P3 LEA R96, P5, R99, UR14, 0x4 ;  /* 0x0000000e63603c11 */ /* 0x01efc8000f8a20ff */
        /* <DEDUP_REMOVED lines=10> */
.L_x_21341:
[----:B-----5:R-:W-:Y:S01]  /*3690*/  FADD.FTZ R84, R60, R84 ;  /* 0x000000543c547221 */ /* 0x020fe20000010000 */
[----:B------:R-:W-:Y:S06]  /*36a0*/  BRA `(.L_x_21342) ;  /* 0x0000000000087947 */ /* 0x000fec0003800000 */
.L_x_21340:
[----:B-----5:R-:W-:-:S04]  /*36b0*/  FADD.FTZ R84, R52, R84 ;  /* 0x0000005434547221 */ /* 0x020fc80000010000 */
[----:B------:R-:W-:-:S07]  /*36c0*/  @P3 FADD.FTZ R84, R60, R84 ;  /* 0x000000543c543221 */ /* 0x000fce0000010000 */
.L_x_21342:
[----:B-----5:R-:W-:-:S07]  /*36d0*/  MOV R64, R84 ;  /* 0x0000005400407202 */ /* 0x020fce0000000f00 */
.L_x_21343:
[----:B------:R-:W-:Y:S05]  /*36e0*/  @P4 BRA `(.L_x_21344) ;  /* 0x00000000001c4947 */ /* 0x000fea0003800000 */
[----:B------:R-:W-:-:S04]  /*36f0*/  ISETP.NE.U32.AND P5, PT, RZ, UR14, PT ;  /* 0x0000000eff007c0c */ /* 0x000fc8000bfa5070 */
[----:B------:R-:W-:-:S13]  /*3700*/  ISETP.NE.AND.EX P5, PT, RZ, UR15, PT, P5 ;  /* 0x0000000fff007c0c */ /* 0x000fda000bfa5350 */
[----:B------:R-:W-:Y:S05]  /*3710*/  @P5 BRA `(.L_x_21345) ;  /* 0x0000000000085947 */ /* 0x000fea0003800000 */
[----:B------:R-:W-:Y:S05]  /*3720*/  @P1 BRA `(.L_x_21346) ;  /* 0x0000000000141947 */ /* 0x000fea0003800000 */
[----:B------:R-:W-:Y:S05]  /*3730*/  BRA `(.L_x_21347) ;  /* 0x0000000000147947 */ /* 0x000fea0003800000 */
.L_x_21345:
[----:B-----5:R-:W-:Y:S01]  /*3740*/  FADD.FTZ R85, R61, R85 ;  /* 0x000000553d557221 */ /* 0x020fe20000010000 */
[----:B------:R-:W-:Y:S06]  /*3750*/  BRA `(.L_x_21346) ;  /* 0x0000000000087947 */ /* 0x000fec0003800000 */
.L_x_21344:
[----:B-----5:R-:W-:-:S04]  /*3760*/  FADD.FTZ R85, R53, R85 ;  /* 0x0000005535557221 */ /* 0x020fc80000010000 */
[----:B------:R-:W-:-:S07]  /*3770*/  @P3 FADD.FTZ R85, R61, R85 ;  /* 0x000000553d553221 */ /* 0x000fce0000010000 */
.L_x_21346:
[----:B-----5:R-:W-:-:S07]  /*3780*/  MOV R65, R85 ;  /* 0x0000005500417202 */ /* 0x020fce0000000f00 */
.L_x_21347:
[----:B------:R-:W-:Y:S05]  /*3790*/  @P4 BRA `(.L_x_21348) ;  /* 0x00000000001c4947 */ /* 0x000fea0003800000 */
[----:B------:R-:W-:-:S04]  /*37a0*/  ISETP.NE.U32.AND P5, PT, RZ, UR14, PT ;  /* 0x0000000eff007c0c */ /* 0x000fc8000bfa5070 */
[----:B------:R-:W-:-:S13]  /*37b0*/  ISETP.NE.AND.EX P5, PT, RZ, UR15, PT, P5 ;  /* 0x0000000fff007c0c */ /* 0x000fda000bfa5350 */
[----:B------:R-:W-:Y:S05]  /*37c0*/  @P5 BRA `(.L_x_21349) ;  /* 0x0000000000085947 */ /* 0x000fea0003800000 */
[----:B------:R-:W-:Y:S05]  /*37d0*/  @P1 BRA `(.L_x_21350) ;  /* 0x0000000000141947 */ /* 0x000fea0003800000 */
[----:B------:R-:W-:Y:S05]  /*37e0*/  BRA `(.L_x_21351) ;  /* 0x0000000000147947 */ /* 0x000fea0003800000 */
.L_x_21349:
[----:B-----5:R-:W-:Y:S01]  /*37f0*/  FADD.FTZ R86, R62, R86 ;  /* 0x000000563e567221 */ /* 0x020fe20000010000 */
[----:B------:R-:W-:Y:S06]  /*3800*/  BRA `(.L_x_21350) ;  /* 0x0000000000087947 */ /* 0x000fec0003800000 */
.L_x_21348:
[----:B-----5:R-:W-:-:S04]  /*3810*/  FADD.FTZ R86, R54, R86 ;  /* 0x0000005636567221 */ /* 0x020fc80000010000 */
[----:B------:R-:W-:-:S07]  /*3820*/  @P3 FADD.FTZ R86, R62, R86 ;  /* 0x000000563e563221 */ /* 0x000fce0000010000 */
.L_x_21350:
[----:B-----5:R-:W-:-:S07]  /*3830*/  MOV R66, R86 ;  /* 0x0000005600427202 */ /* 0x020fce0000000f00 */
.L_x_21351:
[----:B------:R-:W-:Y:S05]  /*3840*/  @P4 BRA `(.L_x_21352) ;  /* 0x00000000001c4947 */ /* 0x000fea0003800000 */
[----:B------:R-:W-:-:S04]  /*3850*/  ISETP.NE.U32.AND P3, PT, RZ, UR14, PT ;  /* 0x0000000eff007c0c */ /* 0x000fc8000bf65070 */
[----:B------:R-:W-:-:S13]  /*3860*/  ISETP.NE.AND.EX P3, PT, RZ, UR15, PT, P3 ;  /* 0x0000000fff007c0c */ /* 0x000fda000bf65330 */
[----:B------:R-:W-:Y:S05]  /*3870*/  @P3 BRA `(.L_x_21353) ;  /* 0x0000000000083947 */ /* 0x000fea0003800000 */
[----:B------:R-:W-:Y:S05]  /*3880*/  @P1 BRA `(.L_x_21354) ;  /* 0x0000000000141947 */ /* 0x000fea0003800000 */
[----:B------:R-:W-:Y:S05]  /*3890*/  BRA `(.L_x_21355) ;  /* 0x0000000000147947 */ /* 0x000fea0003800000 */
.L_x_21353:
[----:B-----5:R-:W-:Y:S01]  /*38a0*/  FADD.FTZ R87, R63, R87 ;  /* 0x000000573f577221 */ /* 0x020fe20000010000 */
[----:B------:R-:W-:Y:S06]  /*38b0*/  BRA `(.L_x_21354) ;  /* 0x0000000000087947 */ /* 0x000fec0003800000 */
.L_x_21352:
[----:B-----5:R-:W-:-:S04]  /*38c0*/  FADD.FTZ R87, R55, R87 ;  /* 0x0000005737577221 */ /* 0x020fc80000010000 */
[----:B------:R-:W-:-:S07]  /*38d0*/  @P3 FADD.FTZ R87, R63, R87 ;  /* 0x000000573f573221 */ /* 0x000fce0000010000 */
.L_x_21354:
[----:B-----5:R-:W-:-:S07]  /*38e0*/  MOV R67, R87 ;  /* 0x0000005700437202 */ /* 0x020fce0000000f00 */
.L_x_21355:
[----:B------:R-:W0:Y:S02]  /*38f0*/  @P1 LDC.64 R96, c[0x0][0x238] ;  /* 0x00008e00ff601b82 */ /* 0x000e240000000a00 */
[----:B0-----:R-:W-:-:S04]  /*3900*/  @P1 LEA R96, P3, R99, R96, 0x4 ;  /* 0x0000006063601211 */ /* 0x001fc800078620ff */
[C---:B------:R-:W-:Y:S02]  /*3910*/  @P1 LEA.HI.X R97, R99.reuse, R97, RZ, 0x4, P3 ;  /* 0x0000006163611211 */ /* 0x040fe400018f24ff */
[----:B------:R-:W-:-:S03]  /*3920*/  IADD3 R99, R99, 0x80, RZ ;  /* 0x0000008063637810 */ /* 0x000fc60007ffe0ff */
[----:B------:R0:W-:Y:S04]  /*3930*/  @P1 STG.E.128 desc[UR4][R96.64], R64 ;  /* 0x0000004060001986 */ /* 0x0001e8000c101d04 */
.L_x_21339:
[----:B------:R-:W-:Y:S05]  /*3940*/  BSYNC B0 ;  /* 0x0000000000007941 */ /* 0x000fea0003800000 */
.L_x_21338:
        /* <DEDUP_REMOVED lines=24> */
.L_x_21359:
[----:B-----5:R-:W-:Y:S01]  /*3ad0*/  FADD.FTZ R88, R60, R88 ;  /* 0x000000583c587221 */ /* 0x020fe20000010000 */
[----:B------:R-:W-:Y:S06]  /*3ae0*/  BRA `(.L_x_21360) ;  /* 0x0000000000087947 */ /* 0x000fec0003800000 */
.L_x_21358:
[----:B-----5:R-:W-:-:S04]  /*3af0*/  FADD.FTZ R88, R52, R88 ;  /* 0x0000005834587221 */ /* 0x020fc80000010000 */
[----:B------:R-:W-:-:S07]  /*3b00*/  @P3 FADD.FTZ R88, R60, R88 ;  /* 0x000000583c583221 */ /* 0x000fce0000010000 */
.L_x_21360:
[----:B-----5:R-:W-:-:S07]  /*3b10*/  MOV R64, R88 ;  /* 0x0000005800407202 */ /* 0x020fce0000000f00 */
.L_x_21361:
[----:B------:R-:W-:Y:S05]  /*3b20*/  @P4 BRA `(.L_x_21362) ;  /* 0x00000000001c4947 */ /* 0x000fea0003800000 */
[----:B------:R-:W-:-:S04]  /*3b30*/  ISETP.NE.U32.AND P5, PT, RZ, UR14, PT ;  /* 0x0000000eff007c0c */ /* 0x000fc8000bfa5070 */
[----:B------:R-:W-:-:S13]  /*3b40*/  ISETP.NE.AND.EX P5, PT, RZ, UR15, PT, P5 ;  /* 0x0000000fff007c0c */ /* 0x000fda000bfa5350 */
[----:B------:R-:W-:Y:S05]  /*3b50*/  @P5 BRA `(.L_x_21363) ;  /* 0x0000000000085947 */ /* 0x000fea0003800000 */
[----:B------:R-:W-:Y:S05]  /*3b60*/  @P1 BRA `(.L_x_21364) ;  /* 0x0000000000141947 */ /* 0x000fea0003800000 */
[----:B------:R-:W-:Y:S05]  /*3b70*/  BRA `(.L_x_21365) ;  /* 0x0000000000147947 */ /* 0x000fea0003800000 */
.L_x_21363:
[----:B-----5:R-:W-:Y:S01]  /*3b80*/  FADD.FTZ R89, R61, R89 ;  /* 0x000000593d597221 */ /* 0x020fe20000010000 */
[----:B------:R-:W-:Y:S06]  /*3b90*/  BRA `(.L_x_21364) ;  /* 0x0000000000087947 */ /* 0x000fec0003800000 */
.L_x_21362:
[----:B-----5:R-:W-:-:S04]  /*3ba0*/  FADD.FTZ R89, R53, R89 ;  /* 0x0000005935597221 */ /* 0x020fc80000010000 */
[----:B------:R-:W-:-:S07]  /*3bb0*/  @P3 FADD.FTZ R89, R61, R89 ;  /* 0x000000593d593221 */ /* 0x000fce0000010000 */
.L_x_21364:
[----:B-----5:R-:W-:-:S07]  /*3bc0*/  MOV R65, R89 ;  /* 0x0000005900417202 */ /* 0x020fce0000000f00 */
.L_x_21365:
[----:B------:R-:W-:Y:S05]  /*3bd0*/  @P4 BRA `(.L_x_21366) ;  /* 0x00000000001c4947 */ /* 0x000fea0003800000 */
[----:B------:R-:W-:-:S04]  /*3be0*/  ISETP.NE.U32.AND P5, PT, RZ, UR14, PT ;  /* 0x0000000eff007c0c */ /* 0x000fc8000bfa5070 */
[----:B------:R-:W-:-:S13]  /*3bf0*/  ISETP.NE.AND.EX P5, PT, RZ, UR15, PT, P5 ;  /* 0x0000000fff007c0c */ /* 0x000fda000bfa5350 */
[----:B------:R-:W-:Y:S05]  /*3c00*/  @P5 BRA `(.L_x_21367) ;  /* 0x0000000000085947 */ /* 0x000fea0003800000 */
[----:B------:R-:W-:Y:S05]  /*3c10*/  @P1 BRA `(.L_x_21368) ;  /* 0x0000000000141947 */ /* 0x000fea0003800000 */
[----:B------:R-:W-:Y:S05]  /*3c20*/  BRA `(.L_x_21369) ;  /* 0x0000000000147947 */ /* 0x000fea0003800000 */
.L_x_21367:
[----:B-----5:R-:W-:Y:S01]  /*3c30*/  FADD.FTZ R90, R62, R90 ;  /* 0x0000005a3e5a7221 */ /* 0x020fe20000010000 */
[----:B------:R-:W-:Y:S06]  /*3c40*/  BRA `(.L_x_21368) ;  /* 0x0000000000087947 */ /* 0x000fec0003800000 */
.L_x_21366:
[----:B-----5:R-:W-:-:S04]  /*3c50*/  FADD.FTZ R90, R54, R90 ;  /* 0x0000005a365a7221 */ /* 0x020fc80000010000 */
[----:B------:R-:W-:-:S07]  /*3c60*/  @P3 FADD.FTZ R90, R62, R90 ;  /* 0x0000005a3e5a3221 */ /* 0x000fce0000010000 */
.L_x_21368:
[----:B-----5:R-:W-:-:S07]  /*3c70*/  MOV R66, R90 ;  /* 0x0000005a00427202 */ /* 0x020fce0000000f00 */
.L_x_21369:
[----:B------:R-:W-:Y:S05]  /*3c80*/  @P4 BRA `(.L_x_21370) ;  /* 0x00000000001c4947 */ /* 0x000fea0003800000 */
[----:B------:R-:W-:-:S04]  /*3c90*/  ISETP.NE.U32.AND P3, PT, RZ, UR14, PT ;  /* 0x0000000eff007c0c */ /* 0x000fc8000bf65070 */
[----:B------:R-:W-:-:S13]  /*3ca0*/  ISETP.NE.AND.EX P3, PT, RZ, UR15, PT, P3 ;  /* 0x0000000fff007c0c */ /* 0x000fda000bf65330 */
[----:B------:R-:W-:Y:S05]  /*3cb0*/  @P3 BRA `(.L_x_21371) ;  /* 0x0000000000083947 */ /* 0x000fea0003800000 */
[----:B------:R-:W-:Y:S05]  /*3cc0*/  @P1 BRA `(.L_x_21372) ;  /* 0x0000000000141947 */ /* 0x000fea0003800000 */
[----:B------:R-:W-:Y:S05]  /*3cd0*/  BRA `(.L_x_21373) ;  /* 0x0000000000147947 */ /* 0x000fea0003800000 */
.L_x_21371:
[----:B-----5:R-:W-:Y:S01]  /*3ce0*/  FADD.FTZ R91, R63, R91 ;  /* 0x0000005b3f5b7221 */ /* 0x020fe20000010000 */
[----:B------:R-:W-:Y:S06]  /*3cf0*/  BRA `(.L_x_21372) ;  /* 0x0000000000087947 */ /* 0x000fec0003800000 */
.L_x_21370:
[----:B-----5:R-:W-:-:S04]  /*3d00*/  FADD.FTZ R91, R55, R91 ;  /* 0x0000005b375b7221 */ /* 0x020fc80000010000 */
[----:B------:R-:W-:-:S07]  /*3d10*/  @P3 FADD.FTZ R91, R63, R91 ;  /* 0x0000005b3f5b3221 */ /* 0x000fce0000010000 */
.L_x_21372:
[----:B-----5:R-:W-:-:S07]  /*3d20*/  MOV R67, R91 ;  /* 0x0000005b00437202 */ /* 0x020fce0000000f00 */
.L_x_21373:
[----:B------:R-:W0:Y:S02]  /*3d30*/  @P1 LDC.64 R96, c[0x0][0x238] ;  /* 0x00008e00ff601b82 */ /* 0x000e240000000a00 */
[----:B0-----:R-:W-:-:S04]  /*3d40*/  @P1 LEA R96, P3, R99, R96, 0x4 ;  /* 0x0000006063601211 */ /* 0x001fc800078620ff */
[C---:B------:R-:W-:Y:S02]  /*3d50*/  @P1 LEA.HI.X R97, R99.reuse, R97, RZ, 0x4, P3 ;  /* 0x0000006163611211 */ /* 0x040fe400018f24ff */
[----:B------:R-:W-:-:S03]  /*3d60*/  IADD3 R99, R99, 0x80, RZ ;  /* 0x0000008063637810 */ /* 0x000fc60007ffe0ff */
[----:B------:R0:W-:Y:S04]  /*3d70*/  @P1 STG.E.128 desc[UR4][R96.64], R64 ;  /* 0x0000004060001986 */ /* 0x0001e8000c101d04 */
.L_x_21357:
[----:B------:R-:W-:Y:S05]  /*3d80*/  BSYNC B0 ;  /* 0x0000000000007941 */ /* 0x000fea0003800000 */
.L_x_21356:
        /* <DEDUP_REMOVED lines=24> */
.L_x_21377:
[----:B-----5:R-:W-:Y:S01]  /*3f10*/  FADD.FTZ R92, R60, R92 ;  /* 0x0000005c3c5c7221 */ /* 0x020fe20000010000 */
[----:B------:R-:W-:Y:S06]  /*3f20*/  BRA `(.L_x_21378) ;  /* 0x0000000000087947 */ /* 0x000fec0003800000 */
.L_x_21376:
[----:B-----5:R-:W-:-:S04]  /*3f30*/  FADD.FTZ R92, R52, R92 ;  /* 0x0000005c345c7221 */ /* 0x020fc80000010000 */
[----:B------:R-:W-:-:S07]  /*3f40*/  @P3 FADD.FTZ R92, R60, R92 ;  /* 0x0000005c3c5c3221 */ /* 0x000fce0000010000 */
.L_x_21378:
[----:B-----5:R-:W-:-:S07]  /*3f50*/  MOV R64, R92 ;  /* 0x0000005c00407202 */ /* 0x020fce0000000f00 */
.L_x_21379:
[----:B------:R-:W-:Y:S05]  /*3f60*/  @P4 BRA `(.L_x_21380) ;  /* 0x00000000001c4947 */ /* 0x000fea0003800000 */
[----:B------:R-:W-:-:S04]  /*3f70*/  ISETP.NE.U32.AND P5, PT, RZ, UR14, PT ;  /* 0x0000000eff007c0c */ /* 0x000fc8000bfa5070 */
[----:B------:R-:W-:-:S13]  /*3f80*/  ISETP.NE.AND.EX P5, PT, RZ, UR15, PT, P5 ;  /* 0x0000000fff007c0c */ /* 0x000fda000bfa5350 */
[----:B------:R-:W-:Y:S05]  /*3f90*/  @P5 BRA `(.L_x_21381) ;  /* 0x0000000000085947 */ /* 0x000fea0003800000 */
[----:B------:R-:W-:Y:S05]  /*3fa0*/  @P1 BRA `(.L_x_21382) ;  /* 0x0000000000141947 */ /* 0x000fea0003800000 */
[----:B------:R-:W-:Y:S05]  /*3fb0*/  BRA `(.L_x_21383) ;  /* 0x0000000000147947 */ /* 0x000fea0003800000 */
.L_x_21381:
[----:B-----5:R-:W-:Y:S01]  /*3fc0*/  FADD.FTZ R93, R61, R93 ;  /* 0x0000005d3d5d7221 */ /* 0x020fe20000010000 */
[----:B------:R-:W-:Y:S06]  /*3fd0*/  BRA `(.L_x_21382) ;  /* 0x0000000000087947 */ /* 0x000fec0003800000 */
.L_x_21380:
[----:B-----5:R-:W-:-:S04]  /*3fe0*/  FADD.FTZ R93, R53, R93 ;  /* 0x0000005d355d7221 */ /* 0x020fc80000010000 */
[----:B------:R-:W-:-:S07]  /*3ff0*/  @P3 FADD.FTZ R93, R61, R93 ;  /* 0x0000005d3d5d3221 */ /* 0x000fce0000010000 */
.L_x_21382:
[----:B-----5:R-:W-:-:S07]  /*4000*/  MOV R65, R93 ;  /* 0x0000005d00417202 */ /* 0x020fce0000000f00 */
.L_x_21383:
[----:B------:R-:W-:Y:S05]  /*4010*/  @P4 BRA `(.L_x_21384) ;  /* 0x00000000001c4947 */ /* 0x000fea0003800000 */
[----:B------:R-:W-:-:S04]  /*4020*/  ISETP.NE.U32.AND P5, PT, RZ, UR14, PT ;  /* 0x0000000eff007c0c */ /* 0x000fc8000bfa5070 */
[----:B------:R-:W-:-:S13]  /*4030*/  ISETP.NE.AND.EX P5, PT, RZ, UR15, PT, P5 ;  /* 0x0000000fff007c0c */ /* 0x000fda000bfa5350 */
[----:B------:R-:W-:Y:S05]  /*4040*/  @P5 BRA `(.L_x_21385) ;  /* 0x0000000000085947 */ /* 0x000fea0003800000 */
[----:B------:R-:W-:Y:S05]  /*4050*/  @P1 BRA `(.L_x_21386) ;  /* 0x0000000000141947 */ /* 0x000fea0003800000 */
[----:B------:R-:W-:Y:S05]  /*4060*/  BRA `(.L_x_21387) ;  /* 0x0000000000147947 */ /* 0x000fea0003800000 */
.L_x_21385:
[----:B-----5:R-:W-:Y:S01]  /*4070*/  FADD.FTZ R94, R62, R94 ;  /* 0x0000005e3e5e7221 */ /* 0x020fe20000010000 */
[----:B------:R-:W-:Y:S06]  /*4080*/  BRA `(.L_x_21386) ;  /* 0x0000000000087947 */ /* 0x000fec0003800000 */
.L_x_21384:
[----:B-----5:R-:W-:-:S04]  /*4090*/  FADD.FTZ R94, R54, R94 ;  /* 0x0000005e365e7221 */ /* 0x020fc80000010000 */
[----:B------:R-:W-:-:S07]  /*40a0*/  @P3 FADD.FTZ R94, R62, R94 ;  /* 0x0000005e3e5e3221 */ /* 0x000fce0000010000 */
.L_x_21386:
[----:B-----5:R-:W-:-:S07]  /*40b0*/  MOV R66, R94 ;  /* 0x0000005e00427202 */ /* 0x020fce0000000f00 */
.L_x_21387:
[----:B------:R-:W-:Y:S05]  /*40c0*/  @P4 BRA `(.L_x_21388) ;  /* 0x00000000001c4947 */ /* 0x000fea0003800000 */
[----:B------:R-:W-:-:S04]  /*40d0*/  ISETP.NE.U32.AND P3, PT, RZ, UR14, PT ;  /* 0x0000000eff007c0c */ /* 0x000fc8000bf65070 */
[----:B------:R-:W-:-:S13]  /*40e0*/  ISETP.NE.AND.EX P3, PT, RZ, UR15, PT, P3 ;  /* 0x0000000fff007c0c */ /* 0x000fda000bf65330 */
[----:B------:R-:W-:Y:S05]  /*40f0*/  @P3 BRA `(.L_x_21389) ;  /* 0x0000000000083947 */ /* 0x000fea0003800000 */
[----:B------:R-:W-:Y:S05]  /*4100*/  @P1 BRA `(.L_x_21390) ;  /* 0x0000000000141947 */ /* 0x000fea0003800000 */
[----:B------:R-:W-:Y:S05]  /*4110*/  BRA `(.L_x_21391) ;  /* 0x0000000000147947 */ /* 0x000fea0003800000 */
.L_x_21389:
[----:B-----5:R-:W-:Y:S01]  /*4120*/  FADD.FTZ R95, R63, R95 ;  /* 0x0000005f3f5f7221 */ /* 0x020fe20000010000 */
[----:B------:R-:W-:Y:S06]  /*4130*/  BRA `(.L_x_21390) ;  /* 0x0000000000087947 */ /* 0x000fec0003800000 */
.L_x_21388:
[----:B-----5:R-:W-:-:S04]  /*4140*/  FADD.FTZ R95, R55, R95 ;  /* 0x0000005f375f7221 */ /* 0x020fc80000010000 */
[----:B------:R-:W-:-:S07]  /*4150*/  @P3 FADD.FTZ R95, R63, R95 ;  /* 0x0000005f3f5f3221 */ /* 0x000fce0000010000 */
.L_x_21390:
[----:B-----5:R-:W-:-:S07]  /*4160*/  MOV R67, R95 ;  /* 0x0000005f00437202 */ /* 0x020fce0000000f00 */
.L_x_21391:
[----:B------:R-:W0:Y:S02]  /*4170*/  @P1 LDC.64 R96, c[0x0][0x238] ;  /* 0x00008e00ff601b82 */ /* 0x000e240000000a00 */
[----:B0-----:R-:W-:-:S04]  /*4180*/  @P1 LEA R96, P3, R99, R96, 0x4 ;  /* 0x0000006063601211 */ /* 0x001fc800078620ff */
[----:B------:R-:W-:-:S05]  /*4190*/  @P1 LEA.HI.X R97, R99, R97, RZ, 0x4, P3 ;  /* 0x0000006163611211 */ /* 0x000fca00018f24ff */
[----:B------:R0:W-:Y:S04]  /*41a0*/  @P1 STG.E.128 desc[UR4][R96.64], R64 ;  /* 0x0000004060001986 */ /* 0x0001e8000c101d04 */
.L_x_21375:
[----:B------:R-:W-:Y:S05]  /*41b0*/  BSYNC B0 ;  /* 0x0000000000007941 */ /* 0x000fea0003800000 */
.L_x_21374:
[----:B012345:R-:W-:Y:S01]  /*41c0*/  FADD.FTZ R96, RZ, R56 ;  /* 0x00000038ff607221 */ /* 0x03ffe20000010000 */
[----:B------:R-:W-:Y:S01]  /*41d0*/  ISETP.GT.U32.AND P3, PT, R185, 0xff, PT ;  /* 0x000000ffb900780c */ /* 0x000fe20003f64070 */
[----:B------:R-:W-:Y:S01]  /*41e0*/  UMOV UR6, 0xffffffff ;  /* 0xffffffff00067882 */ /* 0x000fe20000000000 */
[----:B------:R-:W-:Y:S01]  /*41f0*/  LOP3.LUT R187, R187, 0xfffffff7, RZ, 0xc0, !PT ;  /* 0xfffffff7bbbb7812 */ /* 0x000fe200078ec0ff */
[----:B------:R-:W-:Y:S01]  /*4200*/  FADD.FTZ R97, R57, R96 ;  /* 0x0000006039617221 */ /* 0x000fe20000010000 */
[----:B------:R-:W-:Y:S02]  /*4210*/  ISETP.GT.U32.AND P4, PT, R185, 0x37f, PT ;  /* 0x0000037fb900780c */ /* 0x000fe40003f84070 */
[----:B------:R-:W-:Y:S01]  /*4220*/  LOP3.LUT P5, RZ, R98, 0xff, RZ, 0xc0, !PT ;  /* 0x000000ff62ff7812 */ /* 0x000fe200078ac0ff */
[----:B------:R-:W-:Y:S01]  /*4230*/  FADD.FTZ R96, R58, R97 ;  /* 0x000000613a607221 */ /* 0x000fe20000010000 */
[----:B------:R-:W-:Y:S02]  /*4240*/  SHF.R.U32.HI R100, RZ, 0x5, R180 ;  /* 0x00000005ff647819 */ /* 0x000fe400000116b4 */
[----:B------:R-:W-:Y:S01]  /*4250*/  LOP3.LUT P6, RZ, R180, 0x1f, RZ, 0xc0, !PT ;  /* 0x0000001fb4ff7812 */ /* 0x000fe200078cc0ff */
[----:B------:R-:W-:-:S02]  /*4260*/  FADD.FTZ R96, R59, R96 ;  /* 0x000000603b607221 */ /* 0x000fc40000010000 */
[----:B------:R-:W-:-:S03]  /*4270*/  @P3 LOP3.LUT R187, R187, 0x8, RZ, 0xfc, !PT ;  /* 0x00000008bbbb3812 */ /* 0x000fc600078efcff */
[----:B------:R-:W-:Y:S02]  /*4280*/  FSEL R97, R96, RZ, P2 ;  /* 0x000000ff60617208 */ /* 0x000fe40001000000 */
[----:B------:R-:W-:-:S03]  /*4290*/  LOP3.LUT R187, R187, 0xfffffffb, RZ, 0xc0, !PT ;  /* 0xfffffffbbbbb7812 */ /* 0x000fc600078ec0ff */
[----:B------:R-:W-:-:S04]  /*42a0*/  FADD.FTZ R96, R68, R97 ;  /* 0x0000006144607221 */ /* 0x000fc80000010000 */
[----:B------:R-:W-:-:S04]  /*42b0*/  FADD.FTZ R99, R69, R96 ;  /* 0x0000006045637221 */ /* 0x000fc80000010000 */
[----:B------:R-:W-:-:S04]  /*42c0*/  FADD.FTZ R96, R70, R99 ;  /* 0x0000006346607221 */ /* 0x000fc80000010000 */
[----:B------:R-:W-:Y:S01]  /*42d0*/  @P3 FADD.FTZ R97, R71, R96 ;  /* 0x0000006047613221 */ /* 0x000fe20000010000 */
[----:B------:R-:W-:-:S03]  /*42e0*/  ISETP.GT.U32.AND P3, PT, R185, 0x17f, PT ;  /* 0x0000017fb900780c */ /* 0x000fc60003f64070 */
[----:B------:R-:W-:-:S04]  /*42f0*/  FADD.FTZ R96, R72, R97 ;  /* 0x0000006148607221 */ /* 0x000fc80000010000 */
[----:B------:R-:W-:-:S04]  /*4300*/  FADD.FTZ R99, R73, R96 ;  /* 0x0000006049637221 */ /* 0x000fc80000010000 */
[----:B------:R-:W-:Y:S02]  /*4310*/  FADD.FTZ R96, R74, R99 ;  /* 0x000000634a607221 */ /* 0x000fe40000010000 */
[----:B------:R-:W-:Y:S02]  /*4320*/  @P3 LOP3.LUT R187, R187, 0x4, RZ, 0xfc, !PT ;  /* 0x00000004bbbb3812 */ /* 0x000fe400078efcff */
[----:B------:R-:W-:Y:S01]  /*4330*/  @P3 FADD.FTZ R97, R75, R96 ;  /* 0x000000604b613221 */ /* 0x000fe20000010000 */
[----:B------:R-:W-:Y:S02]  /*4340*/  ISETP.GT.U32.AND P3, PT, R185, 0x1ff, PT ;  /* 0x000001ffb900780c */ /* 0x000fe40003f64070 */
[----:B------:R-:W-:Y:S01]  /*4350*/  LOP3.LUT R187, R187, 0xfffffffd, RZ, 0xc0, !PT ;  /* 0xfffffffdbbbb7812 */ /* 0x000fe200078ec0ff */
        /* <DEDUP_REMOVED lines=14> */
[----:B------:R-:W-:-:S03]  /*4440*/  FADD.FTZ R96, R84, R97 ;  /* 0x0000006154607221 */ /* 0x000fc60000010000 */
[----:B------:R-:W-:Y:S01]  /*4450*/  @P5 LOP3.LUT R187, R187, 0x10, RZ, 0xfc, !PT ;  /* 0x00000010bbbb5812 */ /* 0x000fe200078efcff */
[----:B------:R-:W-:-:S03]  /*4460*/  FADD.FTZ R99, R85, R96 ;  /* 0x0000006055637221 */ /* 0x000fc60000010000 */
[----:B------:R-:W-:Y:S01]  /*4470*/  LOP3.LUT R187, R187, 0xffffffbf, RZ, 0xc0, !PT ;  /* 0xffffffbfbbbb7812 */ /* 0x000fe200078ec0ff */
[----:B------:R-:W-:-:S03]  /*4480*/  FADD.FTZ R96, R86, R99 ;  /* 0x0000006356607221 */ /* 0x000fc60000010000 */
[----:B------:R-:W-:Y:S01]  /*4490*/  @P6 LOP3.LUT R187, R187, 0x40, RZ, 0xfc, !PT ;  /* 0x00000040bbbb6812 */ /* 0x000fe200078efcff */
[----:B------:R-:W-:-:S04]  /*44a0*/  @P3 FADD.FTZ R97, R87, R96 ;  /* 0x0000006057613221 */ /* 0x000fc80000010000 */
[----:B------:R-:W-:-:S04]  /*44b0*/  FADD.FTZ R96, R88, R97 ;  /* 0x0000006158607221 */ /* 0x000fc80000010000 */
[----:B------:R-:W-:-:S04]  /*44c0*/  FADD.FTZ R99, R89, R96 ;  /* 0x0000006059637221 */ /* 0x000fc80000010000 */
[----:B------:R-:W-:Y:S01]  /*44d0*/  FADD.FTZ R96, R90, R99 ;  /* 0x000000635a607221 */ /* 0x000fe20000010000 */
[----:B------:R-:W-:-:S03]  /*44e0*/  LOP3.LUT R99, R100, 0x7fffffc, RZ, 0xc0, !PT ;  /* 0x07fffffc64637812 */ /* 0x000fc600078ec0ff */
[----:B------:R-:W-:Y:S01]  /*44f0*/  @P4 FADD.FTZ R97, R91, R96 ;  /* 0x000000605b614221 */ /* 0x000fe20000010000 */
[----:B------:R-:W-:Y:S02]  /*4500*/  @!P5 IADD3 R99, R99, 0x4, RZ ;  /* 0x000000046363d810 */ /* 0x000fe40007ffe0ff */
[----:B------:R-:W-:Y:S01]  /*4510*/  ISETP.GT.U32.AND P5, PT, R185, 0x3ff, PT ;  /* 0x000003ffb900780c */ /* 0x000fe20003fa4070 */
[----:B------:R-:W-:-:S04]  /*4520*/  FADD.FTZ R96, R92, R97 ;  /* 0x000000615c607221 */ /* 0x000fc80000010000 */
[----:B------:R-:W-:-:S04]  /*4530*/  FADD.FTZ R101, R93, R96 ;  /* 0x000000605d657221 */ /* 0x000fc80000010000 */
[----:B------:R-:W-:-:S04]  /*4540*/  FADD.FTZ R96, R94, R101 ;  /* 0x000000655e607221 */ /* 0x000fc80000010000 */
[----:B------:R-:W-:Y:S01]  /*4550*/  @P5 FADD.FTZ R97, R95, R96 ;  /* 0x000000605f615221 */ /* 0x000fe20000010000 */
[----:B------:R-:W-:Y:S06]  /*4560*/  BRA.DIV UR6, `(.L_x_21392) ;  /* 0x0000001a060c7947 */ /* 0x000fec000b800000 */
[----:B------:R-:W0:Y:S01]  /*4570*/  SHFL.BFLY PT, R96, R97, 0x1, 0x1f ;  /* 0x0c201f0061607f89 */ /* 0x000e2200000e0000 */
[----:B------:R-:W-:Y:S01]  /*4580*/  ISETP.GT.U32.AND P6, PT, R185, 0xff, PT ;  /* 0x000000ffb900780c */ /* 0x000fe20003fc4070 */
        /* <DEDUP_REMOVED lines=27> */
[----:B------:R-:W-:Y:S01]  /*4740*/  @P6 FFMA.FTZ R97, R101, R101, R98 ;  /* 0x0000006565616223 */ /* 0x000fe20000010062 */
[--C-:B------:R-:W-:Y:S01]  /*4750*/  FADD.FTZ R98, R72, -R96.reuse ;  /* 0x8000006048627221 */ /* 0x100fe20000010000 */
[----:B------:R-:W-:Y:S01]  /*4760*/  ISETP.GT.U32.AND P6, PT, R185, 0x17f, PT ;  /* 0x0000017fb900780c */ /* 0x000fe20003fc4070 */
[----:B------:R-:W-:Y:S02]  /*4770*/  FADD.FTZ R101, R73, -R96 ;  /* 0x8000006049657221 */ /* 0x000fe40000010000 */
        /* <DEDUP_REMOVED lines=56> */
.L_x_21420:
        /* <DEDUP_REMOVED lines=17> */
[----:B-1----:R-:W-:Y:S02]  /*4c10*/  @!P3 LEA R98, R97, R96, 0x18 ;  /* 0x000000606162b211 */ /* 0x002fe400078ec0ff */
[----:B------:R-:W-:Y:S02]  /*4c20*/  CS2R R96, SRZ ;  /* 0x0000000000607805 */ /* 0x000fe4000001ff00 */
[----:B------:R-:W-:Y:S01]  /*4c30*/  @!P3 LEA R99, R99, R98, 0x3 ;  /* 0x000000626363b211 */ /* 0x000fe200078e18ff */
[----:B------:R-:W-:-:S04]  /*4c40*/  HFMA2.MMA R98, -RZ, RZ, 0, 0 ;  /* 0x00000000ff627435 */ /* 0x000fc800000001ff */
[----:B------:R-:W-:Y:S02]  /*4c50*/  @!P3 LDS.64 R96, [R99] ;  /* 0x000000006360b984 */ /* 0x000fe40000000a00 */
[----:B------:R-:W-:Y:S02]  /*4c60*/  @!P3 MOV R98, R182 ;  /* 0x000000b60062b202 */ /* 0x000fe40000000f00 */
[----:B------:R-:W-:-:S03]  /*4c70*/  LOP3.LUT P3, RZ, R100, 0x1f, R180, 0xf8, !PT ;  /* 0x0000001f64ff7812 */ /* 0x000fc6000786f8b4 */
[----:B------:R-:W1:Y:S02]  /*4c80*/  SHFL.DOWN PT, R101, R98, 0x2, 0x1f ;  /* 0x08401f0062657f89 */ /* 0x000e6400000e0000 */
[-C--:B-1----:R-:W-:Y:S02]  /*4c90*/  IADD3 R189, R101, R98.reuse, RZ ;  /* 0x0000006265bd7210 */ /* 0x082fe40007ffe0ff */
[----:B------:R-:W-:Y:S02]  /*4ca0*/  I2FP.F32.S32 R192, R101 ;  /* 0x0000006500c07245 */ /* 0x000fe40000201400 */
[----:B------:R-:W-:Y:S01]  /*4cb0*/  I2FP.F32.S32 R190, R189 ;  /* 0x000000bd00be7245 */ /* 0x000fe20000201400 */
[----:B------:R-:W-:Y:S01]  /*4cc0*/  SHFL.DOWN PT, R196, R189, 0x1, 0x1f ;  /* 0x08201f00bdc47f89 */ /* 0x000fe200000e0000 */
[----:B------:R-:W-:Y:S02]  /*4cd0*/  I2FP.F32.S32 R101, R98 ;  /* 0x0000006200657245 */ /* 0x000fe40000201400 */
[----:B------:R-:W1:Y:S01]  /*4ce0*/  MUFU.RCP R191, R190 ;  /* 0x000000be00bf7308 */ /* 0x000e620000001000 */
[----:B0-----:R-:W0:Y:S04]  /*4cf0*/  SHFL.DOWN PT, R103, R96, 0x2, 0x1f ;  /* 0x08401f0060677f89 */ /* 0x001e2800000e0000 */
[----:B------:R-:W2:Y:S01]  /*4d00*/  SHFL.DOWN PT, R102, R97, 0x2, 0x1f ;  /* 0x08401f0061667f89 */ /* 0x000ea200000e0000 */
[----:B0-----:R-:W-:-:S04]  /*4d10*/  FMUL.FTZ R194, R103, R192 ;  /* 0x000000c067c27220 */ /* 0x001fc80000410000 */
[----:B------:R-:W-:Y:S01]  /*4d20*/  FFMA.FTZ R194, R101, R96, R194 ;  /* 0x0000006065c27223 */ /* 0x000fe200000100c2 */
[----:B------:R-:W-:Y:S01]  /*4d30*/  FADD.FTZ R96, -R103, R96 ;  /* 0x0000006067607221 */ /* 0x000fe20000010100 */
[----:B--2---:R-:W-:Y:S01]  /*4d40*/  FADD.FTZ R102, R102, R97 ;  /* 0x0000006166667221 */ /* 0x004fe20000010000 */
[----:B------:R-:W-:Y:S01]  /*4d50*/  IADD3 R103, R189, R196, RZ ;  /* 0x000000c4bd677210 */ /* 0x000fe20007ffe0ff */
[----:B-1----:R-:W-:Y:S01]  /*4d60*/  FMUL.FTZ R99, R191, R194 ;  /* 0x000000c2bf637220 */ /* 0x002fe20000410000 */
[----:B------:R-:W-:Y:S01]  /*4d70*/  FMUL.FTZ R96, R96, R96 ;  /* 0x0000006060607220 */ /* 0x000fe20000410000 */
[----:B------:R-:W-:Y:S01]  /*4d80*/  I2FP.F32.S32 R196, R196 ;  /* 0x000000c400c47245 */ /* 0x000fe20000201400 */
[----:B------:R-:W0:Y:S01]  /*4d90*/  LDC R189, c[0x0][0x2d8] ;  /* 0x0000b600ffbd7b82 */ /* 0x000e220000000800 */
[----:B------:R-:W-:Y:S01]  /*4da0*/  I2FP.F32.S32 R103, R103 ;  /* 0x0000006700677245 */ /* 0x000fe20000201400 */
[----:B------:R-:W1:Y:S01]  /*4db0*/  SHFL.DOWN PT, R98, R99, 0x1, 0x1f ;  /* 0x08201f0063627f89 */ /* 0x000e6200000e0000 */
[----:B------:R-:W-:-:S04]  /*4dc0*/  FMUL.FTZ R96, R96, R101 ;  /* 0x0000006560607220 */ /* 0x000fc80000410000 */
[----:B------:R-:W-:Y:S01]  /*4dd0*/  FMUL.FTZ R96, R96, R192 ;  /* 0x000000c060607220 */ /* 0x000fe20000410000 */
[----:B------:R-:W2:Y:S03]  /*4de0*/  MUFU.RCP R103, R103 ;  /* 0x0000006700677308 */ /* 0x000ea60000001000 */
        /* <DEDUP_REMOVED lines=10> */
[----:B------:R-:W1:Y:S01]  /*4e90*/  SHFL.IDX PT, R194, R102, RZ, 0x1f ;  /* 0x00001fff66c27589 */ /* 0x000e6200000e0000 */
[----:B------:R-:W2:Y:S02]  /*4ea0*/  @!P3 LDC.64 R96, c[0x0][0x258] ;  /* 0x00009600ff60bb82 */ /* 0x000ea40000000a00 */
[----:B------:R-:W-:-:S05]  /*4eb0*/  FFMA.FTZ R103, R103, R99, R98 ;  /* 0x0000006367677223 */ /* 0x000fca0000010062 */
[----:B------:R-:W0:Y:S01]  /*4ec0*/  SHFL.IDX PT, R190, R103, RZ, 0x1f ;  /* 0x00001fff67be7589 */ /* 0x000e2200000e0000 */
[----:B------:R-:W3:Y:S01]  /*4ed0*/  @!P3 LDC.64 R98, c[0x0][0x250] ;  /* 0x00009400ff62bb82 */ /* 0x000ee20000000a00 */
[----:B-1----:R-:W-:Y:S01]  /*4ee0*/  FMUL.FTZ R101, R194, R194 ;  /* 0x000000c2c2657220 */ /* 0x002fe20000410000 */
[----:B--2---:R-:W-:-:S04]  /*4ef0*/  @!P3 IMAD.WIDE R96, R184, 0x4, R96 ;  /* 0x00000004b860b825 */ /* 0x004fc800078e0260 */
[----:B------:R-:W-:Y:S01]  /*4f00*/  FSEL R101, R101, RZ, P0 ;  /* 0x000000ff65657208 */ /* 0x000fe20000000000 */
[----:B0-----:R-:W-:Y:S01]  /*4f10*/  FFMA.FTZ R100, R190, UR7, R189 ;  /* 0x00000007be647c23 */ /* 0x001fe200080100bd */
[----:B---3--:R-:W-:-:S04]  /*4f20*/  @!P3 IMAD.WIDE R98, R184, 0x4, R98 ;  /* 0x00000004b862b825 */ /* 0x008fc800078e0262 */
[----:B------:R-:W-:Y:S01]  /*4f30*/  FADD.FTZ R100, R100, R101 ;  /* 0x0000006564647221 */ /* 0x000fe20000010000 */
[----:B------:R0:W-:Y:S03]  /*4f40*/  @!P3 STG.E desc[UR4][R98.64], R194 ;  /* 0x000000c26200b986 */ /* 0x0001e6000c101904 */
[----:B------:R-:W1:Y:S02]  /*4f50*/  MUFU.RSQ R189, R100 ;  /* 0x0000006400bd7308 */ /* 0x000e640000001400 */
[----:B-1----:R0:W-:Y:S01]  /*4f60*/  @!P3 STG.E desc[UR4][R96.64], R189 ;  /* 0x000000bd6000b986 */ /* 0x0021e2000c101904 */
[----:B------:R-:W-:Y:S05]  /*4f70*/  @!P2 BRA `(.L_x_21394) ;  /* 0x000000000060a947 */ /* 0x000fea0003800000 */
[----:B------:R-:W1:Y:S01]  /*4f80*/  LDC.64 R192, c[0x0][0x2b8] ;  /* 0x0000ae00ffc07b82 */ /* 0x000e620000000a00 */
[----:B0-----:R-:W-:-:S05]  /*4f90*/  FSEL R96, R194, RZ, !P0 ;  /* 0x000000ffc2607208 */ /* 0x001fca0004000000 */
[--C-:B------:R-:W-:Y:S01]  /*4fa0*/  FADD.FTZ R98, R56, -R96.reuse ;  /* 0x8000006038627221 */ /* 0x100fe20000010000 */
[--C-:B------:R-:W-:Y:S01]  /*4fb0*/  FADD.FTZ R102, R57, -R96.reuse ;  /* 0x8000006039667221 */ /* 0x100fe20000010000 */
[----:B------:R-:W0:Y:S01]  /*4fc0*/  LDC.64 R190, c[0x0][0x2c0] ;  /* 0x0000b000ffbe7b82 */ /* 0x000e220000000a00 */
[--C-:B------:R-:W-:Y:S01]  /*4fd0*/  FADD.FTZ R100, R59, -R96.reuse ;  /* 0x800000603b647221 */ /* 0x100fe20000010000 */
[----:B------:R-:W-:Y:S01]  /*4fe0*/  FADD.FTZ R96, R58, -R96 ;  /* 0x800000603a607221 */ /* 0x000fe20000010000 */
[C---:B------:R-:W-:Y:S02]  /*4ff0*/  FMUL.FTZ R101, R189.reuse, R102 ;  /* 0x00000066bd657220 */ /* 0x040fe40000410000 */
[C---:B------:R-:W-:Y:S01]  /*5000*/  FMUL.FTZ R103, R189.reuse, R100 ;  /* 0x00000064bd677220 */ /* 0x040fe20000410000 */
[C---:B------:R-:W-:Y:S01]  /*5010*/  FMUL.FTZ R96, R189.reuse, R96 ;  /* 0x00000060bd607220 */ /* 0x040fe20000410000 */
[----:B------:R-:W-:Y:S01]  /*5020*/  FMUL.FTZ R100, R189, R98 ;  /* 0x00000062bd647220 */ /* 0x000fe20000410000 */
[----:B------:R-:W-:Y:S01]  /*5030*/  FFMA.FTZ R97, R31, R101, R146 ;  /* 0x000000651f617223 */ /* 0x000fe20000010092 */
[-C--:B------:R-:W-:Y:S01]  /*5040*/  FFMA.FTZ R99, R32, R103.reuse, R147 ;  /* 0x0000006720637223 */ /* 0x080fe20000010093 */
[-C--:B------:R-:W-:Y:S01]  /*5050*/  FFMA.FTZ R98, R33, R96.reuse, R0 ;  /* 0x0000006021627223 */ /* 0x080fe20000010000 */
[----:B------:R-:W-:Y:S01]  /*5060*/  FFMA.FTZ R102, R35, R96, R2 ;  /* 0x0000006023667223 */ /* 0x000fe20000010002 */
[-C--:B------:R-:W-:Y:S01]  /*5070*/  FFMA.FTZ R96, R181, R100.reuse, R178 ;  /* 0x00000064b5607223 */ /* 0x080fe200000100b2 */
[----:B------:R-:W-:Y:S01]  /*5080*/  FFMA.FTZ R103, R36, R103, R149 ;  /* 0x0000006724677223 */ /* 0x000fe20000010095 */
[----:B------:R-:W-:Y:S01]  /*5090*/  FFMA.FTZ R101, R34, R101, R145 ;  /* 0x0000006522657223 */ /* 0x000fe20000010091 */
[----:B------:R-:W-:Y:S01]  /*50a0*/  FFMA.FTZ R100, R179, R100, R176 ;  /* 0x00000064b3647223 */ /* 0x000fe200000100b0 */
[----:B-1----:R-:W-:-:S05]  /*50b0*/  IMAD.WIDE.U32 R192, R188, 0x10, R192 ;  /* 0x00000010bcc07825 */ /* 0x002fca00078e00c0 */
[----:B------:R1:W-:Y:S01]  /*50c0*/  STG.E.128 desc[UR4][R192.64], R96 ;  /* 0x00000060c0007986 */ /* 0x0003e2000c101d04 */
[C---:B0-----:R-:W-:Y:S01]  /*50d0*/  IMAD.WIDE.U32 R190, R188.reuse, 0x10, R190 ;  /* 0x00000010bcbe7825 */ /* 0x041fe200078e00be */
[----:B------:R-:W-:-:S04]  /*50e0*/  IADD3 R188, R188, 0x80, RZ ;  /* 0x00000080bcbc7810 */ /* 0x000fc80007ffe0ff */
[----:B------:R1:W-:Y:S03]  /*50f0*/  STG.E.128 desc[UR4][R190.64], R100 ;  /* 0x00000064be007986 */ /* 0x0003e6000c101d04 */
.L_x_21394:
[----:B------:R-:W-:Y:S05]  /*5100*/  BSYNC B0 ;  /* 0x0000000000007941 */ /* 0x000fea0003800000 */
.L_x_21393:
[----:B------:R-:W-:Y:S01]  /*5110*/  ISETP.GE.U32.AND P3, PT, R185, 0x100, PT ;  /* 0x00000100b900780c */ /* 0x000fe20003f66070 */
[----:B------:R-:W-:-:S12]  /*5120*/  BSSY B0, `(.L_x_21395) ;  /* 0x000001a000007945 */ /* 0x000fd80003800000 */
[----:B------:R-:W-:Y:S05]  /*5130*/  @!P3 BRA `(.L_x_21396) ;  /* 0x000000000060b947 */ /* 0x000fea0003800000 */
[----:B-1----:R-:W1:Y:S01]  /*5140*/  LDC.64 R192, c[0x0][0x2b8] ;  /* 0x0000ae00ffc07b82 */ /* 0x002e620000000a00 */
[----:B------:R-:W-:-:S05]  /*5150*/  FSEL R102, R194, RZ, !P0 ;  /* 0x000000ffc2667208 */ /* 0x000fca0004000000 */
[--C-:B0-----:R-:W-:Y:S01]  /*5160*/  FADD.FTZ R96, R68, -R102.reuse ;  /* 0x8000006644607221 */ /* 0x101fe20000010000 */
        /* <DEDUP_REMOVED lines=21> */
.L_x_21396:
[----:B------:R-:W-:Y:S05]  /*52c0*/  BSYNC B0 ;  /* 0x0000000000007941 */ /* 0x000fea0003800000 */
.L_x_21395:
[----:B------:R-:W-:Y:S01]  /*52d0*/  ISETP.GE.U32.AND P3, PT, R185, 0x180, PT ;  /* 0x00000180b900780c */ /* 0x000fe20003f66070 */
[----:B------:R-:W-:-:S12]  /*52e0*/  BSSY B0, `(.L_x_21397) ;  /* 0x000001a000007945 */ /* 0x000fd80003800000 */
[----:B------:R-:W-:Y:S05]  /*52f0*/  @!P3 BRA `(.L_x_21398) ;  /* 0x000000000060b947 */ /* 0x000fea0003800000 */
[----:B-12---:R-:W1:Y:S01]  /*5300*/  LDC.64 R192, c[0x0][0x2b8] ;  /* 0x0000ae00ffc07b82 */ /* 0x006e620000000a00 */
        /* <DEDUP_REMOVED lines=23> */
.L_x_21398:
[----:B------:R-:W-:Y:S05]  /*5480*/  BSYNC B0 ;  /* 0x0000000000007941 */ /* 0x000fea0003800000 */
.L_x_21397:
[----:B------:R-:W-:Y:S01]  /*5490*/  ISETP.GE.U32.AND P3, PT, R185, 0x200, PT ;  /* 0x00000200b900780c */ /* 0x000fe20003f66070 */
[----:B------:R-:W-:-:S12]  /*54a0*/  BSSY B0, `(.L_x_21399) ;  /* 0x000001a000007945 */ /* 0x000fd80003800000 */
[----:B------:R-:W-:Y:S05]  /*54b0*/  @!P3 BRA `(.L_x_21400) ;  /* 0x000000000060b947 */ /* 0x000fea0003800000 */
[----:B-123--:R-:W1:Y:S01]  /*54c0*/  LDC.64 R192, c[0x0][0x2b8] ;  /* 0x0000ae00ffc07b82 */ /* 0x00ee620000000a00 */
        /* <DEDUP_REMOVED lines=23> */
.L_x_21400:
[----:B------:R-:W-:Y:S05]  /*5640*/  BSYNC B0 ;  /* 0x0000000000007941 */ /* 0x000fea0003800000 */
.L_x_21399:
[----:B------:R-:W-:Y:S01]  /*5650*/  ISETP.GE.U32.AND P3, PT, R185, 0x280, PT ;  /* 0x00000280b900780c */ /* 0x000fe20003f66070 */
[----:B------:R-:W-:-:S12]  /*5660*/  BSSY B0, `(.L_x_21401) ;  /* 0x000001a000007945 */ /* 0x000fd80003800000 */
[----:B------:R-:W-:Y:S05]  /*5670*/  @!P3 BRA `(.L_x_21402) ;  /* 0x000000000060b947 */ /* 0x000fea0003800000 */
[----:B-1234-:R-:W1:Y:S01]  /*5680*/  LDC.64 R192, c[0x0][0x2b8] ;  /* 0x0000ae00ffc07b82 */ /* 0x01ee620000000a00 */
        /* <DEDUP_REMOVED lines=23> */
.L_x_21402:
[----:B------:R-:W-:Y:S05]  /*5800*/  BSYNC B0 ;  /* 0x0000000000007941 */ /* 0x000fea0003800000 */
.L_x_21401:
        /* <DEDUP_REMOVED lines=27> */
.L_x_21404:
[----:B------:R-:W-:Y:S05]  /*59c0*/  BSYNC B0 ;  /* 0x0000000000007941 */ /* 0x000fea0003800000 */
.L_x_21403:
        /* <DEDUP_REMOVED lines=27> */
.L_x_21406:
[----:B------:R-:W-:Y:S05]  /*5b80*/  BSYNC B0 ;  /* 0x0000000000007941 */ /* 0x000fea0003800000 */
.L_x_21405:
        /* <DEDUP_REMOVED lines=10> */
[C---:B------:R-:W-:Y:S01]  /*5c30*/  FMUL.FTZ R100, R189.reuse, R98 ;  /* 0x00000062bd647220 */ /* 0x040fe20000410000 */
[C---:B------:R-:W-:Y:S01]  /*5c40*/  FMUL.FTZ R101, R189.reuse, R102 ;  /* 0x00000066bd657220 */ /* 0x040fe20000410000 */
[C---:B------:R-:W-:Y:S01]  /*5c50*/  FMUL.FTZ R194, R189.reuse, R194 ;  /* 0x000000c2bdc27220 */ /* 0x040fe20000410000 */
[----:B------:R-:W-:-:S03]  /*5c60*/  FMUL.FTZ R192, R189, R192 ;  /* 0x000000c0bdc07220 */ /* 0x000fc60000410000 */
[----:B------:R-:W-:Y:S01]  /*5c70*/  FFMA.FTZ R99, R140, R194, R175 ;  /* 0x000000c28c637223 */ /* 0x000fe200000100af */
[----:B------:R-:W-:Y:S01]  /*5c80*/  FFMA.FTZ R98, R139, R192, R28 ;  /* 0x000000c08b627223 */ /* 0x000fe2000001001c */
[----:B------:R-:W-:Y:S01]  /*5c90*/  FFMA.FTZ R103, R144, R194, R177 ;  /* 0x000000c290677223 */ /* 0x000fe200000100b1 */
[----:B------:R-:W-:Y:S01]  /*5ca0*/  FFMA.FTZ R102, R143, R192, R30 ;  /* 0x000000c08f667223 */ /* 0x000fe2000001001e */
[----:B-1----:R-:W-:-:S04]  /*5cb0*/  IMAD.WIDE.U32 R190, R188, 0x10, R190 ;  /* 0x00000010bcbe7825 */ /* 0x002fc800078e00be */
[----:B0-----:R-:W-:-:S04]  /*5cc0*/  IMAD.WIDE.U32 R188, R188, 0x10, R96 ;  /* 0x00000010bcbc7825 */ /* 0x001fc800078e0060 */
[-C--:B------:R-:W-:Y:S01]  /*5cd0*/  FFMA.FTZ R97, R137, R101.reuse, R172 ;  /* 0x0000006589617223 */ /* 0x080fe200000100ac */
[-C--:B------:R-:W-:Y:S01]  /*5ce0*/  FFMA.FTZ R96, R138, R100.reuse, R27 ;  /* 0x000000648a607223 */ /* 0x080fe2000001001b */
[----:B------:R-:W-:Y:S01]  /*5cf0*/  FFMA.FTZ R101, R141, R101, R174 ;  /* 0x000000658d657223 */ /* 0x000fe200000100ae */
[----:B------:R-:W-:-:S03]  /*5d00*/  FFMA.FTZ R100, R142, R100, R29 ;  /* 0x000000648e647223 */ /* 0x000fc6000001001d */
[----:B------:R0:W-:Y:S04]  /*5d10*/  STG.E.128 desc[UR4][R190.64], R96 ;  /* 0x00000060be007986 */ /* 0x0001e8000c101d04 */
[----:B------:R0:W-:Y:S02]  /*5d20*/  STG.E.128 desc[UR4][R188.64], R100 ;  /* 0x00000064bc007986 */ /* 0x0001e4000c101d04 */
.L_x_21408:
[----:B------:R-:W-:Y:S05]  /*5d30*/  BSYNC B0 ;  /* 0x0000000000007941 */ /* 0x000fea0003800000 */
.L_x_21407:
[----:B------:R-:W-:Y:S02]  /*5d40*/  LOP3.LUT P3, RZ, R187, 0x10, RZ, 0xc0, !PT ;  /* 0x00000010bbff7812 */ /* 0x000fe4000786c0ff */
[----:B------:R-:W-:Y:S02]  /*5d50*/  IADD3 R184, R184, UR8, RZ ;  /* 0x00000008b8b87c10 */ /* 0x000fe4000fffe0ff */
[----:B01234-:R-:W-:Y:S02]  /*5d60*/  SEL R98, RZ, 0x1, P3 ;  /* 0x00000001ff627807 */ /* 0x01ffe40001800000 */
[----:B------:R-:W-:-:S13]  /*5d70*/  ISETP.GE.AND P3, PT, R184, UR9, PT ;  /* 0x00000009b8007c0c */ /* 0x000fda000bf66270 */
[----:B------:R-:W-:Y:S05]  /*5d80*/  @!P3 BRA `(.L_x_21409) ;  /* 0xffffffc00080b947 */ /* 0x000fea000383ffff */
[----:B------:R-:W-:Y:S05]  /*5d90*/  EXIT ;  /* 0x000000000000794d */ /* 0x000fea0003800000 */
.L_x_21392:
[----:B------:R-:W-:Y:S01]  /*5da0*/  HFMA2.MMA R191, -RZ, RZ, 0, 5.9604644775390625e-08 ;  /* 0x00000001ffbf7435 */ /* 0x000fe200000001ff */
[----:B------:R-:W-:Y:S02]  /*5db0*/  MOV R192, R97 ;  /* 0x0000006100c07202 */ /* 0x000fe40000000f00 */
[----:B------:R-:W-:Y:S02]  /*5dc0*/  MOV R194, 0x1f ;  /* 0x0000001f00c27802 */ /* 0x000fe40000000f00 */
[----:B------:R-:W-:-:S07]  /*5dd0*/  MOV R189, 0xffffffff ;  /* 0xffffffff00bd7802 */ /* 0x000fce0000000f00 */
[----:B------:R-:W-:Y:S05]  /*5de0*/  WARPSYNC.COLLECTIVE R189, `(.L_x_21410) ;  /* 0x00000000bd087348 */ /* 0x000fea0003c00000 */
[----:B------:R0:W1:Y:S02]  /*5df0*/  SHFL.BFLY P6, R190, R192, R191, R194 ;  /* 0x0c0000bfc0be7389 */ /* 0x00006400000c00c2 */
[----:B01----:R-:W-:Y:S01]  /*5e00*/  ENDCOLLECTIVE ;  /* 0x000000000000791b */ /* 0x003fe20003800000 */
.L_x_21410:
[----:B------:R-:W-:Y:S01]  /*5e10*/  HFMA2.MMA R191, -RZ, RZ, 0, 1.1920928955078125e-07 ;  /* 0x00000002ffbf7435 */ /* 0x000fe200000001ff */
[----:B------:R-:W-:-:S05]  /*5e20*/  MOV R96, R190 ;  /* 0x000000be00607202 */ /* 0x000fca0000000f00 */
[----:B------:R-:W-:-:S05]  /*5e30*/  FADD.FTZ R98, R97, R96 ;  /* 0x0000006061627221 */ /* 0x000fca0000010000 */
[----:B------:R-:W-:-:S07]  /*5e40*/  MOV R192, R98 ;  /* 0x0000006200c07202 */ /* 0x000fce0000000f00 */
[----:B------:R-:W-:Y:S05]  /*5e50*/  WARPSYNC.COLLECTIVE R189, `(.L_x_21411) ;  /* 0x00000000bd087348 */ /* 0x000fea0003c00000 */
[----:B------:R0:W1:Y:S02]  /*5e60*/  SHFL.BFLY P6, R190, R192, R191, R194 ;  /* 0x0c0000bfc0be7389 */ /* 0x00006400000c00c2 */
[----:B01----:R-:W-:Y:S01]  /*5e70*/  ENDCOLLECTIVE ;  /* 0x000000000000791b */ /* 0x003fe20003800000 */
.L_x_21411:
[----:B------:R-:W-:Y:S01]  /*5e80*/  HFMA2.MMA R191, -RZ, RZ, 0, 2.384185791015625e-07 ;  /* 0x00000004ffbf7435 */ /* 0x000fe200000001ff */
[----:B------:R-:W-:-:S05]  /*5e90*/  MOV R101, R190 ;  /* 0x000000be00657202 */ /* 0x000fca0000000f00 */
[----:B------:R-:W-:-:S05]  /*5ea0*/  FADD.FTZ R101, R98, R101 ;  /* 0x0000006562657221 */ /* 0x000fca0000010000 */
[----:B------:R-:W-:-:S07]  /*5eb0*/  MOV R192, R101 ;  /* 0x0000006500c07202 */ /* 0x000fce0000000f00 */
[----:B------:R-:W-:Y:S05]  /*5ec0*/  WARPSYNC.COLLECTIVE R189, `(.L_x_21412) ;  /* 0x00000000bd087348 */ /* 0x000fea0003c00000 */
[----:B------:R0:W1:Y:S02]  /*5ed0*/  SHFL.BFLY P6, R190, R192, R191, R194 ;  /* 0x0c0000bfc0be7389 */ /* 0x00006400000c00c2 */
[----:B01----:R-:W-:Y:S01]  /*5ee0*/  ENDCOLLECTIVE ;  /* 0x000000000000791b */ /* 0x003fe20003800000 */
.L_x_21412:
[----:B------:R-:W-:Y:S01]  /*5ef0*/  HFMA2.MMA R191, -RZ, RZ, 0, 4.76837158203125e-07 ;  /* 0x00000008ffbf7435 */ /* 0x000fe200000001ff */
[----:B------:R-:W-:-:S05]  /*5f00*/  MOV R96, R190 ;  /* 0x000000be00607202 */ /* 0x000fca0000000f00 */
[----:B------:R-:W-:-:S05]  /*5f10*/  FADD.FTZ R102, R101, R96 ;  /* 0x0000006065667221 */ /* 0x000fca0000010000 */
[----:B------:R-:W-:-:S07]  /*5f20*/  MOV R192, R102 ;  /* 0x0000006600c07202 */ /* 0x000fce0000000f00 */
[----:B------:R-:W-:Y:S05]  /*5f30*/  WARPSYNC.COLLECTIVE R189, `(.L_x_21413) ;  /* 0x00000000bd087348 */ /* 0x000fea0003c00000 */
[----:B------:R0:W1:Y:S02]  /*5f40*/  SHFL.BFLY P6, R190, R192, R191, R194 ;  /* 0x0c0000bfc0be7389 */ /* 0x00006400000c00c2 */
[----:B01----:R-:W-:Y:S01]  /*5f50*/  ENDCOLLECTIVE ;  /* 0x000000000000791b */ /* 0x003fe20003800000 */
.L_x_21413:
[----:B------:R-:W-:Y:S01]  /*5f60*/  HFMA2.MMA R191, -RZ, RZ, 0, 9.5367431640625e-07 ;  /* 0x00000010ffbf7435 */ /* 0x000fe200000001ff */
[----:B------:R-:W-:-:S05]  /*5f70*/  MOV R103, R190 ;  /* 0x000000be00677202 */ /* 0x000fca0000000f00 */
[----:B------:R-:W-:-:S05]  /*5f80*/  FADD.FTZ R103, R102, R103 ;  /* 0x0000006766677221 */ /* 0x000fca0000010000 */
[----:B------:R-:W-:-:S07]  /*5f90*/  MOV R192, R103 ;  /* 0x0000006700c07202 */ /* 0x000fce0000000f00 */
[----:B------:R-:W-:Y:S05]  /*5fa0*/  WARPSYNC.COLLECTIVE R189, `(.L_x_21414) ;  /* 0x00000000bd087348 */ /* 0x000fea0003c00000 */
[----:B------:R0:W1:Y:S02]  /*5fb0*/  SHFL.BFLY P6, R190, R192, R191, R194 ;  /* 0x0c0000bfc0be7389 */ /* 0x00006400000c00c2 */
[----:B01----:R-:W-:Y:S01]  /*5fc0*/  ENDCOLLECTIVE ;  /* 0x000000000000791b */ /* 0x003fe20003800000 */
.L_x_21414:
[----:B------:R-:W-:Y:S01]  /*5fd0*/  HFMA2.MMA R191, -RZ, RZ, 0, 5.9604644775390625e-08 ;  /* 0x00000001ffbf7435 */ /* 0x000fe200000001ff */
[----:B------:R-:W-:Y:S02]  /*5fe0*/  MOV R96, R190 ;  /* 0x000000be00607202 */ /* 0x000fe40000000f00 */
[----:B------:R-:W-:-:S03]  /*5ff0*/  ISETP.GT.U32.AND P6, PT, R185, 0xff, PT ;  /* 0x000000ffb900780c */ /* 0x000fc60003fc4070 */
        /* <DEDUP_REMOVED lines=74> */
.L_x_21415:
[----:B------:R-:W-:Y:S01]  /*64a0*/  HFMA2.MMA R191, -RZ, RZ, 0, 1.1920928955078125e-07 ;  /* 0x00000002ffbf7435 */ /* 0x000fe200000001ff */
[----:B------:R-:W-:-:S05]  /*64b0*/  MOV R98, R190 ;  /* 0x000000be00627202 */ /* 0x000fca0000000f00 */
[----:B------:R-:W-:-:S05]  /*64c0*/  FADD.FTZ R98, R97, R98 ;  /* 0x0000006261627221 */ /* 0x000fca0000010000 */
[----:B------:R-:W-:-:S07]  /*64d0*/  MOV R192, R98 ;  /* 0x0000006200c07202 */ /* 0x000fce0000000f00 */
[----:B------:R-:W-:Y:S05]  /*64e0*/  WARPSYNC.COLLECTIVE R189, `(.L_x_21416) ;  /* 0x00000000bd087348 */ /* 0x000fea0003c00000 */
[----:B------:R0:W1:Y:S02]  /*64f0*/  SHFL.BFLY P6, R190, R192, R191, R194 ;  /* 0x0c0000bfc0be7389 */ /* 0x00006400000c00c2 */
[----:B01----:R-:W-:Y:S01]  /*6500*/  ENDCOLLECTIVE ;  /* 0x000000000000791b */ /* 0x003fe20003800000 */
.L_x_21416:
[----:B------:R-:W-:Y:S01]  /*6510*/  HFMA2.MMA R191, -RZ, RZ, 0, 2.384185791015625e-07 ;  /* 0x00000004ffbf7435 */ /* 0x000fe200000001ff */
[----:B------:R-:W-:-:S05]  /*6520*/  MOV R101, R190 ;  /* 0x000000be00657202 */ /* 0x000fca0000000f00 */
[----:B------:R-:W-:-:S05]  /*6530*/  FADD.FTZ R101, R98, R101 ;  /* 0x0000006562657221 */ /* 0x000fca0000010000 */
[----:B------:R-:W-:-:S07]  /*6540*/  MOV R192, R101 ;  /* 0x0000006500c07202 */ /* 0x000fce0000000f00 */
[----:B------:R-:W-:Y:S05]  /*6550*/  WARPSYNC.COLLECTIVE R189, `(.L_x_21417) ;  /* 0x00000000bd087348 */ /* 0x000fea0003c00000 */
[----:B------:R0:W1:Y:S02]  /*6560*/  SHFL.BFLY P6, R190, R192, R191, R194 ;  /* 0x0c0000bfc0be7389 */ /* 0x00006400000c00c2 */
[----:B01----:R-:W-:Y:S01]  /*6570*/  ENDCOLLECTIVE ;  /* 0x000000000000791b */ /* 0x003fe20003800000 */
.L_x_21417:
[----:B------:R-:W-:Y:S01]  /*6580*/  HFMA2.MMA R191, -RZ, RZ, 0, 4.76837158203125e-07 ;  /* 0x00000008ffbf7435 */ /* 0x000fe200000001ff */
[----:B------:R-:W-:-:S05]  /*6590*/  MOV R102, R190 ;  /* 0x000000be00667202 */ /* 0x000fca0000000f00 */
[----:B------:R-:W-:-:S05]  /*65a0*/  FADD.FTZ R102, R101, R102 ;  /* 0x0000006665667221 */ /* 0x000fca0000010000 */
[----:B------:R-:W-:-:S07]  /*65b0*/  MOV R192, R102 ;  /* 0x0000006600c07202 */ /* 0x000fce0000000f00 */
[----:B------:R-:W-:Y:S05]  /*65c0*/  WARPSYNC.COLLECTIVE R189, `(.L_x_21418) ;  /* 0x00000000bd087348 */ /* 0x000fea0003c00000 */
[----:B------:R0:W1:Y:S02]  /*65d0*/  SHFL.BFLY P6, R190, R192, R191, R194 ;  /* 0x0c0000bfc0be7389 */ /* 0x00006400000c00c2 */
[----:B01----:R-:W-:Y:S01]  /*65e0*/  ENDCOLLECTIVE ;  /* 0x000000000000791b */ /* 0x003fe20003800000 */
.L_x_21418:
[----:B------:R-:W-:Y:S01]  /*65f0*/  HFMA2.MMA R191, -RZ, RZ, 0, 9.5367431640625e-07 ;  /* 0x00000010ffbf7435 */ /* 0x000fe200000001ff */
[----:B------:R-:W-:-:S05]  /*6600*/  MOV R103, R190 ;  /* 0x000000be00677202 */ /* 0x000fca0000000f00 */
[----:B------:R-:W-:-:S05]  /*6610*/  FADD.FTZ R103, R102, R103 ;  /* 0x0000006766677221 */ /* 0x000fca0000010000 */
[----:B------:R-:W-:-:S07]  /*6620*/  MOV R192, R103 ;  /* 0x0000006700c07202 */ /* 0x000fce0000000f00 */
[----:B------:R-:W-:Y:S05]  /*6630*/  WARPSYNC.COLLECTIVE R189, `(.L_x_21419) ;  /* 0x00000000bd087348 */ /* 0x000fea0003c00000 */
[----:B------:R0:W1:Y:S02]  /*6640*/  SHFL.BFLY P6, R190, R192, R191, R194 ;  /* 0x0c0000bfc0be7389 */ /* 0x00006400000c00c2 */
[----:B01----:R-:W-:Y:S01]  /*6650*/  ENDCOLLECTIVE ;  /* 0x000000000000791b */ /* 0x003fe20003800000 */
.L_x_21419:
[----:B------:R-:W-:Y:S05]  /*6660*/  BRA `(.L_x_21420) ;  /* 0xffffffe400247947 */ /* 0x000fea000383ffff */
.L_x_21421:
        /* <DEDUP_REMOVED lines=9> */
.L_x_27084:


//--------------------- .text._ZN10layer_norm31ln_parallel_residual_fwd_kernelINS_13Kernel_traitsI6__halfffffjLj4096ELj1ELj1ELj4ELj16ENS_18Kernel_traits_baseILj4096ES2_ffffjLj128EEEEELb0ELb0ELb1EEEvNS_9FwdParamsE --------------------------
	.section	.text._ZN10layer_norm31ln_parallel_residual_fwd_kernelINS_13Kernel_traitsI6__halfffffjLj4096ELj1ELj1ELj4ELj16ENS_18Kernel_traits_baseILj4096ES2_ffffjLj128EEEEELb0ELb0ELb1EEEvNS_9FwdParamsE,"ax",@progbits
	.align	128
        .global         _ZN10layer_norm31ln_parallel_residual_fwd_kernelINS_13Kernel_traitsI6__halfffffjLj4096ELj1ELj1ELj4ELj16ENS_18Kernel_traits_baseILj4096ES2_ffffjLj128EEEEELb0ELb0ELb1EEEvNS_9FwdParamsE
        .type           _ZN10layer_norm31ln_parallel_residual_fwd_kernelINS_13Kernel_traitsI6__halfffffjLj4096ELj1ELj1ELj4ELj16ENS_18Kernel_traits_baseILj4096ES2_ffffjLj128EEEEELb0ELb0ELb1EEEvNS_9FwdParamsE,@function
        .size           _ZN10layer_norm31ln_parallel_residual_fwd_kernelINS_13Kernel_traitsI6__halfffffjLj4096ELj1ELj1ELj4ELj16ENS_18Kernel_traits_baseILj4096ES2_ffffjLj128EEEEELb0ELb0ELb1EEEvNS_9FwdParamsE,(.L_x_27085 - _ZN10layer_norm31ln_parallel_residual_fwd_kernelINS_13Kernel_traitsI6__halfffffjLj4096ELj1ELj1ELj4ELj16ENS_18Kernel_traits_baseILj4096ES2_ffffjLj128EEEEELb0ELb0ELb1EEEvNS_9FwdParamsE)
        .other          _ZN10layer_norm31ln_parallel_residual_fwd_kernelINS_13Kernel_traitsI6__halfffffjLj4096ELj1ELj1ELj4ELj16ENS_18Kernel_traits_baseILj4096ES2_ffffjLj128EEEEELb0ELb0ELb1EEEvNS_9FwdParamsE,@"STO_CUDA_ENTRY STV_DEFAULT"
_ZN10layer_norm31ln_parallel_residual_fwd_kernelINS_13Kernel_traitsI6__halfffffjLj4096ELj1ELj1ELj4ELj16ENS_18Kernel_traits_baseILj4096ES2_ffffjLj128EEEEELb0ELb0ELb1EEEvNS_9FwdParamsE:
.text._ZN10layer_norm31ln_parallel_residual_fwd_kernelINS_13Kernel_traitsI6__halfffffjLj4096ELj1ELj1ELj4ELj16ENS_18Kernel_traits_baseILj4096ES2_ffffjLj128EEEEELb0ELb0ELb1EEEvNS_9FwdParamsE:
[----:B------:R-:W-:Y:S01]  /*0000*/  LDC R1, c[0x0][0x28] ;  /* 0x00000a00ff017b82 */ /* 0x000fe20000000800 */
[----:B------:R-:W0:Y:S01]  /*0010*/  S2R R182, SR_TID.X ;  /* 0x0000000000b67919 */ /* 0x000e220000002100 */
[----:B------:R-:W-:Y:S01]  /*0020*/  ULDC.64 UR10, c[0x0][0x2d0] ;  /* 0x0000b400000a7ab9 */ /* 0x000fe20000000a00 */
[----:B------:R-:W-:Y:S01]  /*0030*/  ULDC.64 UR8, c[0x0][0x2c8] ;  /* 0x0000b20000087ab9 */ /* 0x000fe20000000a00 */
[----:B------:R-:W-:Y:S01]  /*0040*/  ISETP.NE.U32.AND P3, PT, RZ, UR10, PT ;  /* 0x0000000aff007c0c */ /* 0x000fe2000bf65070 */
[----:B------:R-:W-:Y:S01]  /*0050*/  ULDC.64 UR4, c[0x0][0x208] ;  /* 0x0000820000047ab9 */ /* 0x000fe20000000a00 */
[----:B------:R-:W-:Y:S01]  /*0060*/  ISETP.NE.U32.AND P2, PT, RZ, UR8, PT ;  /* 0x00000008ff007c0c */ /* 0x000fe2000bf45070 */
[----:B------:R-:W-:Y:S01]  /*0070*/  ULDC.64 UR6, c[0x0][0x260] ;  /* 0x0000980000067ab9 */ /* 0x000fe20000000a00 */
[----:B------:R-:W-:Y:S01]  /*0080*/  ISETP.NE.AND.EX P3, PT, RZ, UR11, PT, P3 ;  /* 0x0000000bff007c0c */ /* 0x000fe2000bf65330 */
[----:B------:R-:W1:Y:S01]  /*0090*/  LDC.64 R90, c[0x0][0x228] ;  /* 0x00008a00ff5a7b82 */ /* 0x000e620000000a00 */
[----:B------:R-:W-:-:S07]  /*00a0*/  ISETP.NE.AND.EX P2, PT, RZ, UR9, PT, P2 ;  /* 0x00000009ff007c0c */ /* 0x000fce000bf45320 */
[----:B------:R-:W2:Y:S01]  /*00b0*/  LDC.64 R54, c[0x0][0x260] ;  /* 0x00009800ff367b82 */ /* 0x000ea20000000a00 */
[C---:B0-----:R-:W-:Y:S02]  /*00c0*/  LOP3.LUT R0, R182.reuse, 0x7f, RZ, 0xc0, !PT ;  /* 0x0000007fb6007812 */ /* 0x041fe400078ec0ff */
[----:B------:R-:W-:Y:S02]  /*00d0*/  SHF.L.U32 R2, R182, 0x3, RZ ;  /* 0x00000003b6027819 */ /* 0x000fe400000006ff */
[C---:B------:R-:W-:Y:S02]  /*00e0*/  SHF.L.U32 R38, R0.reuse, 0x3, RZ ;  /* 0x0000000300267819 */ /* 0x040fe400000006ff */
[----:B------:R-:W-:Y:S02]  /*00f0*/  LOP3.LUT R41, R0, 0x80, RZ, 0xfc, !PT ;  /* 0x0000008000297812 */ /* 0x000fe400078efcff */
[----:B------:R-:W-:Y:S02]  /*0100*/  @P3 IADD3 R6, P0, R38, UR10, RZ ;  /* 0x0000000a26063c10 */ /* 0x000fe4000ff1e0ff */
[----:B------:R-:W-:-:S02]  /*0110*/  SHF.L.U32 R42, R41, 0x3, RZ ;  /* 0x00000003292a7819 */ /* 0x000fc400000006ff */
[----:B------:R-:W-:Y:S02]  /*0120*/  @P3 IADD3.X R7, RZ, UR11, RZ, P0, !PT ;  /* 0x0000000bff073c10 */ /* 0x000fe400087fe4ff */
[----:B------:R-:W-:Y:S02]  /*0130*/  SHF.R.U32.HI R31, RZ, 0x1d, R41 ;  /* 0x0000001dff1f7819 */ /* 0x000fe40000011629 */
[----:B------:R-:W-:Y:S01]  /*0140*/  @P2 LEA R4, P4, R0, UR8, 0x3 ;  /* 0x0000000800042c11 */ /* 0x000fe2000f8818ff */
[----:B------:R-:W5:Y:S01]  /*0150*/  @P3 LDG.E.64 R86, desc[UR4][R6.64] ;  /* 0x0000000406563981 */ /* 0x000f62000c1e1b00 */
[----:B------:R-:W-:Y:S02]  /*0160*/  @P3 IADD3 R10, P0, R42, UR10, RZ ;  /* 0x0000000a2a0a3c10 */ /* 0x000fe4000ff1e0ff */
[C---:B------:R-:W-:Y:S02]  /*0170*/  LOP3.LUT R67, R0.reuse, 0x200, RZ, 0xfc, !PT ;  /* 0x0000020000437812 */ /* 0x040fe400078efcff */
[----:B------:R-:W-:-:S02]  /*0180*/  LOP3.LUT R63, R0, 0x280, RZ, 0xfc, !PT ;  /* 0x00000280003f7812 */ /* 0x000fc400078efcff */
[C---:B------:R-:W-:Y:S02]  /*0190*/  LOP3.LUT R45, R0.reuse, 0x100, RZ, 0xfc, !PT ;  /* 0x00000100002d7812 */ /* 0x040fe400078efcff */
[----:B------:R-:W-:Y:S02]  /*01a0*/  LOP3.LUT R49, R0, 0x180, RZ, 0xfc, !PT ;  /* 0x0000018000317812 */ /* 0x000fe400078efcff */
[----:B------:R-:W-:Y:S02]  /*01b0*/  @P2 IADD3.X R5, RZ, UR9, RZ, P4, !PT ;  /* 0x00000009ff052c10 */ /* 0x000fe4000a7fe4ff */
[----:B------:R-:W-:Y:S02]  /*01c0*/  @P3 IADD3.X R11, R31, UR11, RZ, P0, !PT ;  /* 0x0000000b1f0b3c10 */ /* 0x000fe400087fe4ff */
[----:B------:R-:W-:Y:S01]  /*01d0*/  @P2 LEA R18, P4, R67, UR8, 0x3 ;  /* 0x0000000843122c11 */ /* 0x000fe2000f8818ff */
[----:B------:R0:W5:Y:S01]  /*01e0*/  @P2 LDG.E.64 R88, desc[UR4][R4.64] ;  /* 0x0000000404582981 */ /* 0x000162000c1e1b00 */
[----:B------:R-:W-:-:S02]  /*01f0*/  @P2 LEA R20, P0, R63, UR8, 0x3 ;  /* 0x000000083f142c11 */ /* 0x000fc4000f8018ff */
[----:B------:R-:W-:Y:S01]  /*0200*/  SHF.L.U32 R46, R45, 0x3, RZ ;  /* 0x000000032d2e7819 */ /* 0x000fe200000006ff */
[----:B------:R-:W5:Y:S01]  /*0210*/  @P3 LDG.E.64 R82, desc[UR4][R10.64] ;  /* 0x000000040a523981 */ /* 0x000f62000c1e1b00 */
[----:B------:R-:W-:Y:S02]  /*0220*/  SHF.L.U32 R50, R49, 0x3, RZ ;  /* 0x0000000331327819 */ /* 0x000fe400000006ff */
[----:B------:R-:W-:Y:S02]  /*0230*/  @P2 LEA R8, P5, R41, UR8, 0x3 ;  /* 0x0000000829082c11 */ /* 0x000fe4000f8a18ff */
[----:B------:R-:W-:Y:S02]  /*0240*/  @P2 LEA.HI.X R19, R67, UR9, RZ, 0x3, P4 ;  /* 0x0000000943132c11 */ /* 0x000fe4000a0f1cff */
[----:B------:R-:W-:Y:S02]  /*0250*/  @P2 LEA.HI.X R21, R63, UR9, RZ, 0x3, P0 ;  /* 0x000000093f152c11 */ /* 0x000fe400080f1cff */
[----:B------:R-:W-:-:S02]  /*0260*/  LOP3.LUT R2, R2, 0x3f8, RZ, 0xc0, !PT ;  /* 0x000003f802027812 */ /* 0x000fc400078ec0ff */
[----:B------:R-:W-:Y:S01]  /*0270*/  @P2 LEA R12, P6, R45, UR8, 0x3 ;  /* 0x000000082d0c2c11 */ /* 0x000fe2000f8c18ff */
[----:B------:R-:W5:Y:S01]  /*0280*/  @P2 LDG.E.64 R18, desc[UR4][R18.64] ;  /* 0x0000000412122981 */ /* 0x000f62000c1e1b00 */
[----:B------:R-:W-:Y:S02]  /*0290*/  SHF.R.U32.HI R32, RZ, 0x1d, R45 ;  /* 0x0000001dff207819 */ /* 0x000fe4000001162d */
[----:B------:R-:W-:Y:S01]  /*02a0*/  @P3 IADD3 R14, P4, R46, UR10, RZ ;  /* 0x0000000a2e0e3c10 */ /* 0x000fe2000ff9e0ff */
[----:B------:R-:W5:Y:S01]  /*02b0*/  @P2 LDG.E.64 R72, desc[UR4][R20.64] ;  /* 0x0000000414482981 */ /* 0x000f62000c1e1b00 */
[----:B------:R-:W-:Y:S02]  /*02c0*/  SHF.R.U32.HI R26, RZ, 0x1d, R49 ;  /* 0x0000001dff1a7819 */ /* 0x000fe40000011631 */
[----:B0-----:R-:W-:Y:S02]  /*02d0*/  @P3 IADD3 R4, P0, R50, UR10, RZ ;  /* 0x0000000a32043c10 */ /* 0x001fe4000ff1e0ff */
[----:B------:R-:W-:-:S02]  /*02e0*/  @P2 LEA.HI.X R9, R41, UR9, RZ, 0x3, P5 ;  /* 0x0000000929092c11 */ /* 0x000fc4000a8f1cff */
[----:B------:R-:W-:Y:S02]  /*02f0*/  SHF.L.U32 R64, R67, 0x3, RZ ;  /* 0x0000000343407819 */ /* 0x000fe400000006ff */
[C---:B------:R-:W-:Y:S01]  /*0300*/  LOP3.LUT R59, R0.reuse, 0x300, RZ, 0xfc, !PT ;  /* 0x00000300003b7812 */ /* 0x040fe200078efcff */
[----:B------:R0:W5:Y:S01]  /*0310*/  @P2 LDG.E.64 R84, desc[UR4][R8.64] ;  /* 0x0000000408542981 */ /* 0x000162000c1e1b00 */
[----:B------:R-:W-:Y:S02]  /*0320*/  LOP3.LUT R27, R0, 0x380, RZ, 0xfc, !PT ;  /* 0x00000380001b7812 */ /* 0x000fe400078efcff */
[----:B------:R-:W-:Y:S02]  /*0330*/  @P2 LEA R16, P5, R49, UR8, 0x3 ;  /* 0x0000000831102c11 */ /* 0x000fe4000f8a18ff */
[----:B------:R-:W-:Y:S02]  /*0340*/  IADD3 R2, P1, R2, UR6, RZ ;  /* 0x0000000602027c10 */ /* 0x000fe4000ff3e0ff */
[----:B------:R-:W-:-:S02]  /*0350*/  @P2 LEA.HI.X R13, R45, UR9, RZ, 0x3, P6 ;  /* 0x000000092d0d2c11 */ /* 0x000fc4000b0f1cff */
[----:B------:R-:W-:Y:S02]  /*0360*/  @P3 IADD3.X R15, R32, UR11, RZ, P4, !PT ;  /* 0x0000000b200f3c10 */ /* 0x000fe4000a7fe4ff */
[----:B------:R-:W-:Y:S01]  /*0370*/  @P3 IADD3.X R5, R26, UR11, RZ, P0, !PT ;  /* 0x0000000b1a053c10 */ /* 0x000fe200087fe4ff */
[----:B------:R-:W5:Y:S01]  /*0380*/  @P2 LDG.E.64 R80, desc[UR4][R12.64] ;  /* 0x000000040c502981 */ /* 0x000f62000c1e1b00 */
[----:B------:R-:W-:Y:S02]  /*0390*/  SHF.R.U32.HI R28, RZ, 0x1d, R67 ;  /* 0x0000001dff1c7819 */ /* 0x000fe40000011643 */
[----:B------:R-:W-:Y:S01]  /*03a0*/  SHF.L.U32 R60, R63, 0x3, RZ ;  /* 0x000000033f3c7819 */ /* 0x000fe200000006ff */
[----:B------:R3:W5:Y:S01]  /*03b0*/  @P3 LDG.E.64 R78, desc[UR4][R14.64] ;  /* 0x000000040e4e3981 */ /* 0x000762000c1e1b00 */
[----:B------:R-:W-:Y:S02]  /*03c0*/  @P3 IADD3 R6, P0, R64, UR10, RZ ;  /* 0x0000000a40063c10 */ /* 0x000fe4000ff1e0ff */
[----:B------:R-:W-:Y:S01]  /*03d0*/  @P2 LEA.HI.X R17, R49, UR9, RZ, 0x3, P5 ;  /* 0x0000000931112c11 */ /* 0x000fe2000a8f1cff */
[----:B------:R4:W5:Y:S01]  /*03e0*/  @P3 LDG.E.64 R76, desc[UR4][R4.64] ;  /* 0x00000004044c3981 */ /* 0x000962000c1e1b00 */
[----:B------:R-:W-:-:S02]  /*03f0*/  SHF.L.U32 R56, R59, 0x3, RZ ;  /* 0x000000033b387819 */ /* 0x000fc400000006ff */
[----:B------:R-:W-:Y:S02]  /*0400*/  SHF.L.U32 R52, R27, 0x3, RZ ;  /* 0x000000031b347819 */ /* 0x000fe400000006ff */
[----:B------:R-:W-:Y:S01]  /*0410*/  @P2 LEA R22, P6, R59, UR8, 0x3 ;  /* 0x000000083b162c11 */ /* 0x000fe2000f8c18ff */
[----:B------:R-:W5:Y:S01]  /*0420*/  @P2 LDG.E.64 R16, desc[UR4][R16.64] ;  /* 0x0000000410102981 */ /* 0x000f62000c1e1b00 */
[----:B------:R-:W-:Y:S02]  /*0430*/  @P2 LEA R24, P5, R27, UR8, 0x3 ;  /* 0x000000081b182c11 */ /* 0x000fe4000f8a18ff */
[----:B------:R-:W-:Y:S02]  /*0440*/  IADD3.X R3, RZ, UR7, RZ, P1, !PT ;  /* 0x00000007ff037c10 */ /* 0x000fe40008ffe4ff */
[----:B------:R-:W-:Y:S02]  /*0450*/  SHF.R.U32.HI R29, RZ, 0x1d, R63 ;  /* 0x0000001dff1d7819 */ /* 0x000fe4000001163f */
[----:B------:R-:W-:Y:S01]  /*0460*/  SHF.R.U32.HI R30, RZ, 0x1d, R59 ;  /* 0x0000001dff1e7819 */ /* 0x000fe2000001163b */
[----:B------:R-:W1:Y:S01]  /*0470*/  S2UR UR6, SR_CTAID.X ;  /* 0x00000000000679c3 */ /* 0x000e620000002500 */
[----:B0-----:R-:W-:Y:S01]  /*0480*/  @P3 IADD3 R8, P1, R60, UR10, RZ ;  /* 0x0000000a3c083c10 */ /* 0x001fe2000ff3e0ff */
[----:B------:R-:W-:Y:S01]  /*0490*/  ULDC UR7, c[0x0][0x214] ;  /* 0x0000850000077ab9 */ /* 0x000fe20000000800 */
[----:B------:R-:W-:-:S02]  /*04a0*/  @P3 IADD3.X R7, R28, UR11, RZ, P0, !PT ;  /* 0x0000000b1c073c10 */ /* 0x000fc400087fe4ff */
[----:B---3--:R-:W-:Y:S02]  /*04b0*/  SHF.R.U32.HI R14, RZ, 0x1d, R27 ;  /* 0x0000001dff0e7819 */ /* 0x008fe4000001161b */
[----:B------:R-:W-:Y:S01]  /*04c0*/  @P3 IADD3 R10, P0, R56, UR10, RZ ;  /* 0x0000000a380a3c10 */ /* 0x000fe2000ff1e0ff */
[----:B------:R4:W5:Y:S01]  /*04d0*/  @P3 LDG.E.64 R74, desc[UR4][R6.64] ;  /* 0x00000004064a3981 */ /* 0x000962000c1e1b00 */
[----:B------:R-:W-:Y:S02]  /*04e0*/  @P3 IADD3 R12, P4, R52, UR10, RZ ;  /* 0x0000000a340c3c10 */ /* 0x000fe4000ff9e0ff */
[----:B------:R-:W-:Y:S02]  /*04f0*/  @P2 LEA.HI.X R23, R59, UR9, RZ, 0x3, P6 ;  /* 0x000000093b172c11 */ /* 0x000fe4000b0f1cff */
[----:B------:R-:W-:Y:S01]  /*0500*/  @P2 LEA.HI.X R25, R27, UR9, RZ, 0x3, P5 ;  /* 0x000000091b192c11 */ /* 0x000fe2000a8f1cff */
[----:B------:R-:W-:Y:S01]  /*0510*/  ULDC.64 UR8, c[0x0][0x268] ;  /* 0x00009a0000087ab9 */ /* 0x000fe20000000a00 */
[----:B------:R-:W-:Y:S01]  /*0520*/  @P3 IADD3.X R9, R29, UR11, RZ, P1, !PT ;  /* 0x0000000b1d093c10 */ /* 0x000fe20008ffe4ff */
[----:B------:R4:W5:Y:S01]  /*0530*/  @P2 LDG.E.64 R68, desc[UR4][R22.64] ;  /* 0x0000000416442981 */ /* 0x000962000c1e1b00 */
[----:B------:R-:W-:-:S02]  /*0540*/  @P3 IADD3.X R11, R30, UR11, RZ, P0, !PT ;  /* 0x0000000b1e0b3c10 */ /* 0x000fc400087fe4ff */
[----:B------:R-:W-:Y:S01]  /*0550*/  @P3 IADD3.X R13, R14, UR11, RZ, P4, !PT ;  /* 0x0000000b0e0d3c10 */ /* 0x000fe2000a7fe4ff */
[----:B------:R4:W5:Y:S01]  /*0560*/  @P3 LDG.E.64 R70, desc[UR4][R8.64] ;  /* 0x0000000408463981 */ /* 0x000962000c1e1b00 */
[----:B------:R-:W-:Y:S01]  /*0570*/  IADD3 R46, P1, R46, UR8, RZ ;  /* 0x000000082e2e7c10 */ /* 0x000fe2000ff3e0ff */
[----:B------:R-:W-:Y:S02]  /*0580*/  ULDC.64 UR10, c[0x0][0x230] ;  /* 0x00008c00000a7ab9 */ /* 0x000fe40000000a00 */
[----:B------:R4:W5:Y:S01]  /*0590*/  @P3 LDG.E.64 R36, desc[UR4][R10.64] ;  /* 0x000000040a243981 */ /* 0x000962000c1e1b00 */
[----:B------:R-:W-:-:S03]  /*05a0*/  IADD3.X R47, R32, UR9, RZ, P1, !PT ;  /* 0x00000009202f7c10 */ /* 0x000fc60008ffe4ff */
[----:B------:R4:W5:Y:S04]  /*05b0*/  @P2 LDG.E.64 R34, desc[UR4][R24.64] ;  /* 0x0000000418222981 */ /* 0x000968000c1e1b00 */
[----:B------:R4:W5:Y:S01]  /*05c0*/  @P3 LDG.E.64 R32, desc[UR4][R12.64] ;  /* 0x000000040c203981 */ /* 0x000962000c1e1b00 */
[----:B------:R-:W-:Y:S02]  /*05d0*/  IADD3 R38, P4, R38, UR8, RZ ;  /* 0x0000000826267c10 */ /* 0x000fe4000ff9e0ff */
[----:B-1----:R-:W-:Y:S02]  /*05e0*/  LEA.HI R182, R182, UR6, RZ, 0x19 ;  /* 0x00000006b6b67c11 */ /* 0x002fe4000f8fc8ff */
[----:B------:R-:W-:Y:S02]  /*05f0*/  IADD3.X R39, RZ, UR9, RZ, P4, !PT ;  /* 0x00000009ff277c10 */ /* 0x000fe4000a7fe4ff */
[----:B------:R-:W-:-:S04]  /*0600*/  IADD3 R64, P4, R64, UR8, RZ ;  /* 0x0000000840407c10 */ /* 0x000fc8000ff9e0ff */
[----:B------:R-:W-:Y:S02]  /*0610*/  IADD3.X R65, R28, UR9, RZ, P4, !PT ;  /* 0x000000091c417c10 */ /* 0x000fe4000a7fe4ff */
[----:B------:R-:W-:Y:S02]  /*0620*/  ISETP.GE.AND P4, PT, R182, UR7, PT ;  /* 0x00000007b6007c0c */ /* 0x000fe4000bf86270 */
[----:B------:R-:W-:Y:S02]  /*0630*/  IADD3 R50, P5, R50, UR8, RZ ;  /* 0x0000000832327c10 */ /* 0x000fe4000ffbe0ff */
[----:B------:R-:W-:Y:S02]  /*0640*/  IADD3 R60, P1, R60, UR8, RZ ;  /* 0x000000083c3c7c10 */ /* 0x000fe4000ff3e0ff */
[----:B------:R-:W-:Y:S02]  /*0650*/  IADD3.X R51, R26, UR9, RZ, P5, !PT ;  /* 0x000000091a337c10 */ /* 0x000fe4000affe4ff */
[----:B------:R-:W-:-:S02]  /*0660*/  IADD3.X R61, R29, UR9, RZ, P1, !PT ;  /* 0x000000091d3d7c10 */ /* 0x000fc40008ffe4ff */
[----:B------:R-:W-:Y:S02]  /*0670*/  LOP3.LUT P0, RZ, R90, UR10, RZ, 0xfc, !PT ;  /* 0x0000000a5aff7c12 */ /* 0x000fe4000f80fcff */
[----:B------:R-:W-:Y:S02]  /*0680*/  IADD3 R42, P6, R42, UR8, RZ ;  /* 0x000000082a2a7c10 */ /* 0x000fe4000ffde0ff */
[----:B------:R-:W-:Y:S02]  /*0690*/  IADD3 R56, P5, R56, UR8, RZ ;  /* 0x0000000838387c10 */ /* 0x000fe4000ffbe0ff */
[----:B------:R-:W-:Y:S02]  /*06a0*/  IADD3 R52, P1, R52, UR8, RZ ;  /* 0x0000000834347c10 */ /* 0x000fe4000ff3e0ff */
[----:B------:R-:W-:Y:S02]  /*06b0*/  IADD3.X R43, R31, UR9, RZ, P6, !PT ;  /* 0x000000091f2b7c10 */ /* 0x000fe4000b7fe4ff */
[----:B------:R-:W-:-:S02]  /*06c0*/  IADD3.X R57, R30, UR9, RZ, P5, !PT ;  /* 0x000000091e397c10 */ /* 0x000fc4000affe4ff */
[----:B------:R-:W-:Y:S02]  /*06d0*/  IADD3.X R53, R14, UR9, RZ, P1, !PT ;  /* 0x000000090e357c10 */ /* 0x000fe40008ffe4ff */
[----:B------:R-:W-:Y:S01]  /*06e0*/  LOP3.LUT P0, RZ, R91, UR11, RZ, 0xfc, P0 ;  /* 0x0000000b5bff7c12 */ /* 0x000fe2000800fcff */
[----:B--2-4-:R-:W-:-:S12]  /*06f0*/  @P4 EXIT ;  /* 0x000000000000494d */ /* 0x014fd80003800000 */
[--C-:B------:R-:W-:Y:S01]  /*0700*/  IMAD.WIDE.U32 R40, R41, 0x8, R54.reuse ;  /* 0x0000000829287825 */ /* 0x100fe200078e0036 */
[----:B------:R-:W2:Y:S03]  /*0710*/  LDG.E.64 R38, desc[UR4][R38.64] ;  /* 0x0000000426267981 */ /* 0x000ea6000c1e1b00 */
[--C-:B------:R-:W-:Y:S01]  /*0720*/  IMAD.WIDE.U32 R44, R45, 0x8, R54.reuse ;  /* 0x000000082d2c7825 */ /* 0x100fe200078e0036 */
[----:B------:R0:W3:Y:S03]  /*0730*/  LDG.E.64 R92, desc[UR4][R2.64] ;  /* 0x00000004025c7981 */ /* 0x0000e6000c1e1b00 */
[--C-:B------:R-:W-:Y:S01]  /*0740*/  IMAD.WIDE.U32 R48, R49, 0x8, R54.reuse ;  /* 0x0000000831307825 */ /* 0x100fe200078e0036 */
[----:B------:R-:W4:Y:S03]  /*0750*/  LDG.E.64 R40, desc[UR4][R40.64] ;  /* 0x0000000428287981 */ /* 0x000f26000c1e1b00 */
[--C-:B------:R-:W-:Y:S01]  /*0760*/  IMAD.WIDE.U32 R66, R67, 0x8, R54.reuse ;  /* 0x0000000843427825 */ /* 0x100fe200078e0036 */
[----:B------:R-:W4:Y:S03]  /*0770*/  LDG.E.64 R42, desc[UR4][R42.64] ;  /* 0x000000042a2a7981 */ /* 0x000f26000c1e1b00 */
[--C-:B------:R-:W-:Y:S01]  /*0780*/  IMAD.WIDE.U32 R62, R63, 0x8, R54.reuse ;  /* 0x000000083f3e7825 */ /* 0x100fe200078e0036 */
[----:B------:R-:W4:Y:S03]  /*0790*/  LDG.E.64 R44, desc[UR4][R44.64] ;  /* 0x000000042c2c7981 */ /* 0x000f26000c1e1b00 */
[--C-:B------:R-:W-:Y:S01]  /*07a0*/  IMAD.WIDE.U32 R58, R59, 0x8, R54.reuse ;  /* 0x000000083b3a7825 */ /* 0x100fe200078e0036 */
[----:B------:R-:W4:Y:S04]  /*07b0*/  LDG.E.64 R46, desc[UR4][R46.64] ;  /* 0x000000042e2e7981 */ /* 0x000f28000c1e1b00 */
[----:B------:R-:W4:Y:S01]  /*07c0*/  LDG.E.64 R50, desc[UR4][R50.64] ;  /* 0x0000000432327981 */ /* 0x000f22000c1e1b00 */
[----:B------:R-:W-:-:S03]  /*07d0*/  IMAD.WIDE.U32 R54, R27, 0x8, R54 ;  /* 0x000000081b367825 */ /* 0x000fc600078e0036 */
[----:B------:R-:W4:Y:S04]  /*07e0*/  LDG.E.64 R64, desc[UR4][R64.64] ;  /* 0x0000000440407981 */ /* 0x000f28000c1e1b00 */
[----:B------:R-:W4:Y:S04]  /*07f0*/  LDG.E.64 R60, desc[UR4][R60.64] ;  /* 0x000000043c3c7981 */ /* 0x000f28000c1e1b00 */
[----:B------:R-:W4:Y:S04]  /*0800*/  LDG.E.64 R56, desc[UR4][R56.64] ;  /* 0x0000000438387981 */ /* 0x000f28000c1e1b00 */
[----:B------:R-:W4:Y:S01]  /*0810*/  LDG.E.64 R52, desc[UR4][R52.64] ;  /* 0x0000000434347981 */ /* 0x000f22000c1e1b00 */
[----:B-----5:R-:W-:-:S02]  /*0820*/  @!P3 CS2R R36, SRZ ;  /* 0x000000000024b805 */ /* 0x020fc4000001ff00 */
[----:B------:R-:W-:Y:S02]  /*0830*/  @!P2 CS2R R88, SRZ ;  /* 0x000000000058a805 */ /* 0x000fe4000001ff00 */
[----:B------:R-:W-:Y:S01]  /*0840*/  @!P3 CS2R R86, SRZ ;  /* 0x000000000056b805 */ /* 0x000fe2000001ff00 */
[----:B------:R-:W4:Y:S01]  /*0850*/  LDG.E.64 R48, desc[UR4][R48.64] ;  /* 0x0000000430307981 */ /* 0x000f22000c1e1b00 */
[----:B------:R-:W-:Y:S02]  /*0860*/  @!P2 CS2R R84, SRZ ;  /* 0x000000000054a805 */ /* 0x000fe4000001ff00 */
[----:B------:R-:W-:Y:S02]  /*0870*/  @!P3 CS2R R82, SRZ ;  /* 0x000000000052b805 */ /* 0x000fe4000001ff00 */
[----:B------:R-:W-:Y:S01]  /*0880*/  @!P2 CS2R R80, SRZ ;  /* 0x000000000050a805 */ /* 0x000fe2000001ff00 */
[----:B------:R-:W4:Y:S01]  /*0890*/  LDG.E.64 R66, desc[UR4][R66.64] ;  /* 0x0000000442427981 */ /* 0x000f22000c1e1b00 */
[----:B------:R-:W-:-:S02]  /*08a0*/  @!P3 CS2R R78, SRZ ;  /* 0x00000000004eb805 */ /* 0x000fc4000001ff00 */
        /* <DEDUP_REMOVED lines=12> */
[--C-:B------:R-:W-:Y:S01]  /*0970*/  SHF.R.U64 R143, R36, 0x10, R37.reuse ;  /* 0x00000010248f7819 */ /* 0x100fe20000001225 */
[----:B------:R-:W-:Y:S01]  /*0980*/  HADD2.F32 R28, -RZ, R36.H0_H0 ;  /* 0x20000024ff1c7230 */ /* 0x000fe20000004100 */
[----:B------:R-:W-:Y:S01]  /*0990*/  SHF.R.U32.HI R145, RZ, 0x10, R37 ;  /* 0x00000010ff917819 */ /* 0x000fe20000011625 */
[----:B------:R-:W-:Y:S01]  /*09a0*/  HADD2.F32 R29, -RZ, R37.H0_H0 ;  /* 0x20000025ff1d7230 */ /* 0x000fe20000004100 */
[--C-:B------:R-:W-:Y:S01]  /*09b0*/  SHF.R.U64 R110, R88, 0x10, R89.reuse ;  /* 0x00000010586e7819 */ /* 0x100fe20000001259 */
[----:B------:R-:W-:Y:S01]  /*09c0*/  ULDC.U8 UR6, c[0x0][0x2a0] ;  /* 0x0000a80000067ab9 */ /* 0x000fe20000000000 */
[----:B------:R-:W-:-:S02]  /*09d0*/  SHF.R.U32.HI R112, RZ, 0x10, R89 ;  /* 0x00000010ff707819 */ /* 0x000fc40000011659 */
[----:B------:R-:W-:Y:S01]  /*09e0*/  ISETP.NE.U32.AND P1, PT, R90, RZ, PT ;  /* 0x000000ff5a00720c */ /* 0x000fe20003f25070 */
[----:B------:R-:W-:Y:S01]  /*09f0*/  HFMA2.MMA R186, -RZ, RZ, 0, 5.9604644775390625e-08 ;  /* 0x00000001ffba7435 */ /* 0x000fe200000001ff */
[--C-:B------:R-:W-:Y:S01]  /*0a00*/  SHF.R.U64 R111, R86, 0x10, R87.reuse ;  /* 0x00000010566f7819 */ /* 0x100fe20000001257 */
[----:B------:R-:W-:Y:S01]  /*0a10*/  ULDC UR7, c[0x0][0x218] ;  /* 0x0000860000077ab9 */ /* 0x000fe20000000800 */
[----:B------:R-:W-:Y:S01]  /*0a20*/  SHF.R.U32.HI R113, RZ, 0x10, R87 ;  /* 0x00000010ff717819 */ /* 0x000fe20000011657 */
[----:B------:R-:W-:Y:S01]  /*0a30*/  ULDC UR8, c[0x0][0x290] ;  /* 0x0000a40000087ab9 */ /* 0x000fe20000000800 */
[--C-:B------:R-:W-:Y:S01]  /*0a40*/  SHF.R.U64 R114, R84, 0x10, R85.reuse ;  /* 0x0000001054727819 */ /* 0x100fe20000001255 */
[----:B------:R-:W-:Y:S01]  /*0a50*/  ULDC.64 UR18, c[0x0][0x230] ;  /* 0x00008c0000127ab9 */ /* 0x000fe20000000a00 */
[----:B------:R-:W-:Y:S01]  /*0a60*/  SHF.R.U32.HI R116, RZ, 0x10, R85 ;  /* 0x00000010ff747819 */ /* 0x000fe20000011655 */
[----:B------:R-:W-:Y:S01]  /*0a70*/  ULDC.64 UR16, c[0x0][0x228] ;  /* 0x00008a0000107ab9 */ /* 0x000fe20000000a00 */
[--C-:B------:R-:W-:Y:S01]  /*0a80*/  SHF.R.U64 R115, R82, 0x10, R83.reuse ;  /* 0x0000001052737819 */ /* 0x100fe20000001253 */
[----:B------:R-:W-:Y:S01]  /*0a90*/  ULDC.64 UR10, c[0x0][0x2b8] ;  /* 0x0000ae00000a7ab9 */ /* 0x000fe20000000a00 */
[----:B------:R-:W-:Y:S01]  /*0aa0*/  SHF.R.U32.HI R117, RZ, 0x10, R83 ;  /* 0x00000010ff757819 */ /* 0x000fe20000011653 */
[----:B------:R-:W-:Y:S01]  /*0ab0*/  ULDC.64 UR12, c[0x0][0x2c0] ;  /* 0x0000b000000c7ab9 */ /* 0x000fe20000000a00 */
[--C-:B------:R-:W-:Y:S01]  /*0ac0*/  SHF.R.U64 R118, R80, 0x10, R81.reuse ;  /* 0x0000001050767819 */ /* 0x100fe20000001251 */
[----:B------:R-:W-:Y:S01]  /*0ad0*/  ULDC.64 UR14, c[0x0][0x210] ;  /* 0x00008400000e7ab9 */ /* 0x000fe20000000a00 */
[----:B------:R-:W-:-:S02]  /*0ae0*/  SHF.R.U32.HI R120, RZ, 0x10, R81 ;  /* 0x00000010ff787819 */ /* 0x000fc40000011651 */
[--C-:B------:R-:W-:Y:S02]  /*0af0*/  SHF.R.U64 R119, R78, 0x10, R79.reuse ;  /* 0x000000104e777819 */ /* 0x100fe4000000124f */
[----:B------:R-:W-:Y:S02]  /*0b00*/  SHF.R.U32.HI R121, RZ, 0x10, R79 ;  /* 0x00000010ff797819 */ /* 0x000fe4000001164f */
[--C-:B------:R-:W-:Y:S02]  /*0b10*/  SHF.R.U64 R122, R16, 0x10, R17.reuse ;  /* 0x00000010107a7819 */ /* 0x100fe40000001211 */
[----:B------:R-:W-:Y:S02]  /*0b20*/  SHF.R.U32.HI R124, RZ, 0x10, R17 ;  /* 0x00000010ff7c7819 */ /* 0x000fe40000011611 */
[--C-:B------:R-:W-:Y:S02]  /*0b30*/  SHF.R.U64 R123, R76, 0x10, R77.reuse ;  /* 0x000000104c7b7819 */ /* 0x100fe4000000124d */
        /* <DEDUP_REMOVED lines=14> */
[----:B------:R-:W-:Y:S01]  /*0c20*/  SHF.R.U32.HI R149, RZ, 0x10, R33 ;  /* 0x00000010ff957819 */ /* 0x000fe20000011621 */
[----:B------:R-:W-:Y:S01]  /*0c30*/  HADD2.F32 R14, -RZ, R16.H0_H0 ;  /* 0x20000010ff0e7230 */ /* 0x000fe20000004100 */
[----:B------:R-:W-:Y:S01]  /*0c40*/  ISETP.NE.AND.EX P1, PT, R91, RZ, PT, P1 ;  /* 0x000000ff5b00720c */ /* 0x000fe20003f25310 */
[----:B------:R-:W-:Y:S01]  /*0c50*/  HADD2.F32 R15, -RZ, R17.H0_H0 ;  /* 0x20000011ff0f7230 */ /* 0x000fe20000004100 */
[----:B------:R-:W-:Y:S01]  /*0c60*/  ISETP.NE.AND P5, PT, RZ, UR6, PT ;  /* 0x00000006ff007c0c */ /* 0x000fe2000bfa5270 */
[----:B------:R-:W-:Y:S02]  /*0c70*/  HADD2.F32 R30, -RZ, R34.H0_H0 ;  /* 0x20000022ff1e7230 */ /* 0x000fe40000004100 */
[----:B------:R-:W-:Y:S02]  /*0c80*/  HADD2.F32 R31, -RZ, R35.H0_H0 ;  /* 0x20000023ff1f7230 */ /* 0x000fe40000004100 */
[----:B0-----:R-:W-:-:S02]  /*0c90*/  HADD2.F32 R2, -RZ, R88.H0_H0 ;  /* 0x20000058ff027230 */ /* 0x001fc40000004100 */
        /* <DEDUP_REMOVED lines=56> */
[----:B------:R-:W-:Y:S01]  /*1020*/  HADD2.F32 R149, -RZ, R149.H0_H0 ;  /* 0x20000095ff957230 */ /* 0x000fe20000004100 */
[--C-:B--2---:R-:W-:Y:S01]  /*1030*/  SHF.R.U64 R150, R38, 0x10, R39.reuse ;  /* 0x0000001026967819 */ /* 0x104fe20000001227 */
[----:B------:R-:W-:Y:S01]  /*1040*/  HADD2.F32 R37, -RZ, R38.H0_H0 ;  /* 0x20000026ff257230 */ /* 0x000fe20000004100 */
[----:B------:R-:W-:Y:S01]  /*1050*/  SHF.R.U32.HI R152, RZ, 0x10, R39 ;  /* 0x00000010ff987819 */ /* 0x000fe20000011627 */
[----:B------:R-:W-:Y:S01]  /*1060*/  HADD2.F32 R36, -RZ, R39.H0_H0 ;  /* 0x20000027ff247230 */ /* 0x000fe20000004100 */
[--C-:B---3--:R-:W-:Y:S02]  /*1070*/  SHF.R.U64 R151, R92, 0x10, R93.reuse ;  /* 0x000000105c977819 */ /* 0x108fe4000000125d */
[----:B------:R-:W-:-:S02]  /*1080*/  SHF.R.U32.HI R153, RZ, 0x10, R93 ;  /* 0x00000010ff997819 */ /* 0x000fc4000001165d */
[--C-:B----4-:R-:W-:Y:S01]  /*1090*/  SHF.R.U64 R155, R40, 0x10, R41.reuse ;  /* 0x00000010289b7819 */ /* 0x110fe20000001229 */
        /* <DEDUP_REMOVED lines=11> */
[----:B------:R-:W-:-:S02]  /*1150*/  SHF.R.U64 R158, R46, 0x10, R47 ;  /* 0x000000102e9e7819 */ /* 0x000fc4000000122f */
[----:B------:R-:W-:Y:S02]  /*1160*/  SHF.R.U32.HI R160, RZ, 0x10, R47 ;  /* 0x00000010ffa07819 */ /* 0x000fe4000001162f */
[--C-:B------:R-:W-:Y:S02]  /*1170*/  SHF.R.U64 R162, R50, 0x10, R51.reuse ;  /* 0x0000001032a27819 */ /* 0x100fe40000001233 */
[----:B------:R-:W-:Y:S02]  /*1180*/  SHF.R.U32.HI R164, RZ, 0x10, R51 ;  /* 0x00000010ffa47819 */ /* 0x000fe40000011633 */
[--C-:B------:R-:W-:Y:S02]  /*1190*/  SHF.R.U64 R166, R64, 0x10, R65.reuse ;  /* 0x0000001040a67819 */ /* 0x100fe40000001241 */
[----:B------:R-:W-:Y:S02]  /*11a0*/  SHF.R.U32.HI R168, RZ, 0x10, R65 ;  /* 0x00000010ffa87819 */ /* 0x000fe40000011641 */
        /* <DEDUP_REMOVED lines=15> */
[----:B------:R-:W-:Y:S01]  /*12a0*/  SHF.R.U32.HI R181, RZ, 0x10, R55 ;  /* 0x00000010ffb57819 */ /* 0x000fe20000011637 */
        /* <DEDUP_REMOVED lines=55> */
[----:B------:R-:W-:-:S07]  /*1620*/  HADD2.F32 R180, -RZ, R180.H0_H0 ;  /* 0x200000b4ffb47230 */ /* 0x000fce0000004100 */
.L_x_21551:
[----:B-1----:R-:W0:Y:S01]  /*1630*/  LDC.64 R92, c[0x0][0x220] ;  /* 0x00008800ff5c7b82 */ /* 0x002e220000000a00 */
[----:B------:R-:W-:Y:S01]  /*1640*/  ISETP.NE.U32.AND P2, PT, RZ, UR18, PT ;  /* 0x00000012ff007c0c */ /* 0x000fe2000bf45070 */
[----:B------:R-:W-:-:S03]  /*1650*/  IMAD R52, R182, UR7, RZ ;  /* 0x00000007b6347c24 */ /* 0x000fc6000f8e02ff */
[----:B------:R-:W-:Y:S02]  /*1660*/  ISETP.NE.AND.EX P2, PT, RZ, UR19, PT, P2 ;  /* 0x00000013ff007c0c */ /* 0x000fe4000bf45320 */
[----:B------:R-:W-:-:S04]  /*1670*/  SHF.R.S32.HI R53, RZ, 0x1f, R52 ;  /* 0x0000001fff357819 */ /* 0x000fc80000011434 */
[----:B------:R-:W-:-:S04]  /*1680*/  LEA.HI R53, R53, R52, RZ, 0x2 ;  /* 0x0000003435357211 */ /* 0x000fc800078f10ff */
[----:B------:R-:W-:-:S04]  /*1690*/  LEA.HI.SX32 R141, R53, R0, 0x1e ;  /* 0x00000000358d7211 */ /* 0x000fc800078ff2ff */
[C---:B------:R-:W-:Y:S02]  /*16a0*/  @P1 LEA R70, P3, R141.reuse, UR16, 0x4 ;  /* 0x000000108d461c11 */ /* 0x040fe4000f8620ff */
[C---:B------:R-:W-:Y:S02]  /*16b0*/  @P2 LEA R68, P4, R141.reuse, UR18, 0x4 ;  /* 0x000000128d442c11 */ /* 0x040fe4000f8820ff */
[C---:B------:R-:W-:Y:S01]  /*16c0*/  @P1 LEA.HI.X R71, R141.reuse, UR17, RZ, 0x4, P3 ;  /* 0x000000118d471c11 */ /* 0x040fe200098f24ff */
[C---:B0-----:R-:W-:Y:S01]  /*16d0*/  IMAD.WIDE.U32 R52, R141.reuse, 0x10, R92 ;  /* 0x000000108d347825 */ /* 0x041fe200078e005c */
[----:B------:R-:W-:-:S03]  /*16e0*/  @P2 LEA.HI.X R69, R141, UR19, RZ, 0x4, P4 ;  /* 0x000000138d452c11 */ /* 0x000fc6000a0f24ff */
[----:B------:R0:W5:Y:S04]  /*16f0*/  @P1 LDG.E.128 R56, desc[UR4][R70.64] ;  /* 0x0000000446381981 */ /* 0x000168000c1e1d00 */
[----:B------:R-:W5:Y:S04]  /*1700*/  LDG.E.128 R52, desc[UR4][R52.64] ;  /* 0x0000000434347981 */ /* 0x000f68000c1e1d00 */
        /* <DEDUP_REMOVED lines=9> */
.L_x_21423:
[----:B-----5:R-:W-:Y:S01]  /*17a0*/  FADD.FTZ R52, R60, R52 ;  /* 0x000000343c347221 */ /* 0x020fe20000010000 */
[----:B------:R-:W-:Y:S06]  /*17b0*/  BRA `(.L_x_21424) ;  /* 0x0000000000087947 */ /* 0x000fec0003800000 */
.L_x_21422:
[----:B-----5:R-:W-:-:S04]  /*17c0*/  FADD.FTZ R52, R56, R52 ;  /* 0x0000003438347221 */ /* 0x020fc80000010000 */
[----:B------:R-:W-:-:S07]  /*17d0*/  @P2 FADD.FTZ R52, R60, R52 ;  /* 0x000000343c342221 */ /* 0x000fce0000010000 */
.L_x_21424:
[----:B-----5:R-:W-:-:S07]  /*17e0*/  MOV R64, R52 ;  /* 0x0000003400407202 */ /* 0x020fce0000000f00 */
.L_x_21425:
[----:B------:R-:W-:Y:S05]  /*17f0*/  @P3 BRA `(.L_x_21426) ;  /* 0x00000000001c3947 */ /* 0x000fea0003800000 */
[----:B------:R-:W-:-:S04]  /*1800*/  ISETP.NE.U32.AND P4, PT, RZ, UR18, PT ;  /* 0x00000012ff007c0c */ /* 0x000fc8000bf85070 */
[----:B------:R-:W-:-:S13]  /*1810*/  ISETP.NE.AND.EX P4, PT, RZ, UR19, PT, P4 ;  /* 0x00000013ff007c0c */ /* 0x000fda000bf85340 */
[----:B------:R-:W-:Y:S05]  /*1820*/  @P4 BRA `(.L_x_21427) ;  /* 0x0000000000084947 */ /* 0x000fea0003800000 */
[----:B------:R-:W-:Y:S05]  /*1830*/  @P0 BRA `(.L_x_21428) ;  /* 0x0000000000140947 */ /* 0x000fea0003800000 */
[----:B------:R-:W-:Y:S05]  /*1840*/  BRA `(.L_x_21429) ;  /* 0x0000000000147947 */ /* 0x000fea0003800000 */
.L_x_21427:
[----:B-----5:R-:W-:Y:S01]  /*1850*/  FADD.FTZ R53, R61, R53 ;  /* 0x000000353d357221 */ /* 0x020fe20000010000 */
[----:B------:R-:W-:Y:S06]  /*1860*/  BRA `(.L_x_21428) ;  /* 0x0000000000087947 */ /* 0x000fec0003800000 */
.L_x_21426:
[----:B-----5:R-:W-:-:S04]  /*1870*/  FADD.FTZ R53, R57, R53 ;  /* 0x0000003539357221 */ /* 0x020fc80000010000 */
[----:B------:R-:W-:-:S07]  /*1880*/  @P2 FADD.FTZ R53, R61, R53 ;  /* 0x000000353d352221 */ /* 0x000fce0000010000 */
.L_x_21428:
[----:B-----5:R-:W-:-:S07]  /*1890*/  MOV R65, R53 ;  /* 0x0000003500417202 */ /* 0x020fce0000000f00 */
.L_x_21429:
[----:B------:R-:W-:Y:S05]  /*18a0*/  @P3 BRA `(.L_x_21430) ;  /* 0x00000000001c3947 */ /* 0x000fea0003800000 */
[----:B------:R-:W-:-:S04]  /*18b0*/  ISETP.NE.U32.AND P4, PT, RZ, UR18, PT ;  /* 0x00000012ff007c0c */ /* 0x000fc8000bf85070 */
[----:B------:R-:W-:-:S13]  /*18c0*/  ISETP.NE.AND.EX P4, PT, RZ, UR19, PT, P4 ;  /* 0x00000013ff007c0c */ /* 0x000fda000bf85340 */
[----:B------:R-:W-:Y:S05]  /*18d0*/  @P4 BRA `(.L_x_21431) ;  /* 0x0000000000084947 */ /* 0x000fea0003800000 */
[----:B------:R-:W-:Y:S05]  /*18e0*/  @P0 BRA `(.L_x_21432) ;  /* 0x0000000000140947 */ /* 0x000fea0003800000 */
[----:B------:R-:W-:Y:S05]  /*18f0*/  BRA `(.L_x_21433) ;  /* 0x0000000000147947 */ /* 0x000fea0003800000 */
.L_x_21431:
[----:B-----5:R-:W-:Y:S01]  /*1900*/  FADD.FTZ R54, R62, R54 ;  /* 0x000000363e367221 */ /* 0x020fe20000010000 */
[----:B------:R-:W-:Y:S06]  /*1910*/  BRA `(.L_x_21432) ;  /* 0x0000000000087947 */ /* 0x000fec0003800000 */
.L_x_21430:
[----:B-----5:R-:W-:-:S04]  /*1920*/  FADD.FTZ R54, R58, R54 ;  /* 0x000000363a367221 */ /* 0x020fc80000010000 */
[----:B------:R-:W-:-:S07]  /*1930*/  @P2 FADD.FTZ R54, R62, R54 ;  /* 0x000000363e362221 */ /* 0x000fce0000010000 */
.L_x_21432:
[----:B-----5:R-:W-:-:S07]  /*1940*/  MOV R66, R54 ;  /* 0x0000003600427202 */ /* 0x020fce0000000f00 */
.L_x_21433:
[----:B------:R-:W-:Y:S05]  /*1950*/  @P3 BRA `(.L_x_21434) ;  /* 0x00000000001c3947 */ /* 0x000fea0003800000 */
[----:B------:R-:W-:-:S04]  /*1960*/  ISETP.NE.U32.AND P4, PT, RZ, UR18, PT ;  /* 0x00000012ff007c0c */ /* 0x000fc8000bf85070 */
[----:B------:R-:W-:-:S13]  /*1970*/  ISETP.NE.AND.EX P4, PT, RZ, UR19, PT, P4 ;  /* 0x00000013ff007c0c */ /* 0x000fda000bf85340 */
[----:B------:R-:W-:Y:S05]  /*1980*/  @P4 BRA `(.L_x_21435) ;  /* 0x0000000000084947 */ /* 0x000fea0003800000 */
[----:B------:R-:W-:Y:S05]  /*1990*/  @P0 BRA `(.L_x_21436) ;  /* 0x0000000000140947 */ /* 0x000fea0003800000 */
[----:B------:R-:W-:Y:S05]  /*19a0*/  BRA `(.L_x_21437) ;  /* 0x0000000000147947 */ /* 0x000fea0003800000 */
.L_x_21435:
[----:B-----5:R-:W-:Y:S01]  /*19b0*/  FADD.FTZ R55, R63, R55 ;  /* 0x000000373f377221 */ /* 0x020fe20000010000 */
[----:B------:R-:W-:Y:S06]  /*19c0*/  BRA `(.L_x_21436) ;  /* 0x0000000000087947 */ /* 0x000fec0003800000 */
.L_x_21434:
[----:B-----5:R-:W-:-:S04]  /*19d0*/  FADD.FTZ R55, R59, R55 ;  /* 0x000000373b377221 */ /* 0x020fc80000010000 */
[----:B------:R-:W-:-:S07]  /*19e0*/  @P2 FADD.FTZ R55, R63, R55 ;  /* 0x000000373f372221 */ /* 0x000fce0000010000 */
.L_x_21436:
[----:B-----5:R-:W-:-:S07]  /*19f0*/  MOV R67, R55 ;  /* 0x0000003700437202 */ /* 0x020fce0000000f00 */
.L_x_21437:
[----:B------:R-:W0:Y:S01]  /*1a00*/  @P0 LDC.64 R68, c[0x0][0x238] ;  /* 0x00008e00ff440b82 */ /* 0x000e220000000a00 */
[----:B------:R-:W-:-:S07]  /*1a10*/  IADD3 R199, R141, 0x80, RZ ;  /* 0x000000808dc77810 */ /* 0x000fce0007ffe0ff */
[----:B------:R-:W1:Y:S08]  /*1a20*/  @P1 LDC.64 R72, c[0x0][0x228] ;  /* 0x00008a00ff481b82 */ /* 0x000e700000000a00 */
[----:B------:R-:W2:Y:S01]  /*1a30*/  @P2 LDC.64 R70, c[0x0][0x230] ;  /* 0x00008c00ff462b82 */ /* 0x000ea20000000a00 */
[----:B0-----:R-:W-:-:S04]  /*1a40*/  @P0 LEA R74, P4, R141, R68, 0x4 ;  /* 0x000000448d4a0211 */ /* 0x001fc800078820ff */
[----:B------:R-:W-:Y:S01]  /*1a50*/  @P0 LEA.HI.X R75, R141, R69, RZ, 0x4, P4 ;  /* 0x000000458d4b0211 */ /* 0x000fe200020f24ff */
[----:B------:R-:W-:-:S04]  /*1a60*/  IMAD.WIDE.U32 R68, R199, 0x10, R92 ;  /* 0x00000010c7447825 */ /* 0x000fc800078e005c */
[C---:B-1----:R-:W-:Y:S01]  /*1a70*/  @P1 IMAD.WIDE.U32 R72, R199.reuse, 0x10, R72 ;  /* 0x00000010c7481825 */ /* 0x042fe200078e0048 */
[----:B------:R0:W-:Y:S04]  /*1a80*/  @P0 STG.E.128 desc[UR4][R74.64], R64 ;  /* 0x000000404a000986 */ /* 0x0001e8000c101d04 */
[----:B-----5:R0:W5:Y:S01]  /*1a90*/  @P1 LDG.E.128 R56, desc[UR4][R72.64] ;  /* 0x0000000448381981 */ /* 0x020162000c1e1d00 */
[----:B--2---:R-:W-:-:S03]  /*1aa0*/  @P2 IMAD.WIDE.U32 R76, R199, 0x10, R70 ;  /* 0x00000010c74c2825 */ /* 0x004fc600078e0046 */
[----:B------:R-:W5:Y:S04]  /*1ab0*/  LDG.E.128 R68, desc[UR4][R68.64] ;  /* 0x0000000444447981 */ /* 0x000f68000c1e1d00 */
[----:B------:R0:W5:Y:S01]  /*1ac0*/  @P2 LDG.E.128 R60, desc[UR4][R76.64] ;  /* 0x000000044c3c2981 */ /* 0x000162000c1e1d00 */
[----:B------:R-:W-:Y:S05]  /*1ad0*/  @P3 BRA `(.L_x_21438) ;  /* 0x00000000001c3947 */ /* 0x000fea0003800000 */
[----:B------:R-:W-:-:S04]  /*1ae0*/  ISETP.NE.U32.AND P4, PT, RZ, UR18, PT ;  /* 0x00000012ff007c0c */ /* 0x000fc8000bf85070 */
[----:B------:R-:W-:-:S13]  /*1af0*/  ISETP.NE.AND.EX P4, PT, RZ, UR19, PT, P4 ;  /* 0x00000013ff007c0c */ /* 0x000fda000bf85340 */
[----:B------:R-:W-:Y:S05]  /*1b00*/  @P4 BRA `(.L_x_21439) ;  /* 0x0000000000084947 */ /* 0x000fea0003800000 */
[----:B------:R-:W-:Y:S05]  /*1b10*/  @P0 BRA `(.L_x_21440) ;  /* 0x0000000000140947 */ /* 0x000fea0003800000 */
[----:B------:R-:W-:Y:S05]  /*1b20*/  BRA `(.L_x_21441) ;  /* 0x0000000000147947 */ /* 0x000fea0003800000 */
.L_x_21439:
[----:B-----5:R-:W-:Y:S01]  /*1b30*/  FADD.FTZ R68, R60, R68 ;  /* 0x000000443c447221 */ /* 0x020fe20000010000 */
[----:B------:R-:W-:Y:S06]  /*1b40*/  BRA `(.L_x_21440) ;  /* 0x0000000000087947 */ /* 0x000fec0003800000 */
.L_x_21438:
[----:B-----5:R-:W-:-:S04]  /*1b50*/  FADD.FTZ R68, R56, R68 ;  /* 0x0000004438447221 */ /* 0x020fc80000010000 */
[----:B------:R-:W-:-:S07]  /*1b60*/  @P2 FADD.FTZ R68, R60, R68 ;  /* 0x000000443c442221 */ /* 0x000fce0000010000 */
.L_x_21440:
[----:B0----5:R-:W-:-:S07]  /*1b70*/  MOV R64, R68 ;  /* 0x0000004400407202 */ /* 0x021fce0000000f00 */
.L_x_21441:
[----:B------:R-:W-:Y:S05]  /*1b80*/  @P3 BRA `(.L_x_21442) ;  /* 0x00000000001c3947 */ /* 0x000fea0003800000 */
[----:B------:R-:W-:-:S04]  /*1b90*/  ISETP.NE.U32.AND P4, PT, RZ, UR18, PT ;  /* 0x00000012ff007c0c */ /* 0x000fc8000bf85070 */
[----:B------:R-:W-:-:S13]  /*1ba0*/  ISETP.NE.AND.EX P4, PT, RZ, UR19, PT, P4 ;  /* 0x00000013ff007c0c */ /* 0x000fda000bf85340 */
[----:B------:R-:W-:Y:S05]  /*1bb0*/  @P4 BRA `(.L_x_21443) ;  /* 0x0000000000084947 */ /* 0x000fea0003800000 */
[----:B------:R-:W-:Y:S05]  /*1bc0*/  @P0 BRA `(.L_x_21444) ;  /* 0x0000000000140947 */ /* 0x000fea0003800000 */
[----:B------:R-:W-:Y:S05]  /*1bd0*/  BRA `(.L_x_21445) ;  /* 0x0000000000147947 */ /* 0x000fea0003800000 */
.L_x_21443:
[----:B-----5:R-:W-:Y:S01]  /*1be0*/  FADD.FTZ R69, R61, R69 ;  /* 0x000000453d457221 */ /* 0x020fe20000010000 */
[----:B------:R-:W-:Y:S06]  /*1bf0*/  BRA `(.L_x_21444) ;  /* 0x0000000000087947 */ /* 0x000fec0003800000 */
.L_x_21442:
[----:B-----5:R-:W-:-:S04]  /*1c00*/  FADD.FTZ R69, R57, R69 ;  /* 0x0000004539457221 */ /* 0x020fc80000010000 */
[----:B------:R-:W-:-:S07]  /*1c10*/  @P2 FADD.FTZ R69, R61, R69 ;  /* 0x000000453d452221 */ /* 0x000fce0000010000 */
.L_x_21444:
[----:B0----5:R-:W-:-:S07]  /*1c20*/  MOV R65, R69 ;  /* 0x0000004500417202 */ /* 0x021fce0000000f00 */
.L_x_21445:
[----:B------:R-:W-:Y:S05]  /*1c30*/  @P3 BRA `(.L_x_21446) ;  /* 0x00000000001c3947 */ /* 0x000fea0003800000 */
[----:B------:R-:W-:-:S04]  /*1c40*/  ISETP.NE.U32.AND P4, PT, RZ, UR18, PT ;  /* 0x00000012ff007c0c */ /* 0x000fc8000bf85070 */
[----:B------:R-:W-:-:S13]  /*1c50*/  ISETP.NE.AND.EX P4, PT, RZ, UR19, PT, P4 ;  /* 0x00000013ff007c0c */ /* 0x000fda000bf85340 */
[----:B------:R-:W-:Y:S05]  /*1c60*/  @P4 BRA `(.L_x_21447) ;  /* 0x0000000000084947 */ /* 0x000fea0003800000 */
[----:B------:R-:W-:Y:S05]  /*1c70*/  @P0 BRA `(.L_x_21448) ;  /* 0x0000000000140947 */ /* 0x000fea0003800000 */
[----:B------:R-:W-:Y:S05]  /*1c80*/  BRA `(.L_x_21449) ;  /* 0x0000000000147947 */ /* 0x000fea0003800000 */
.L_x_21447:
[----:B-----5:R-:W-:Y:S01]  /*1c90*/  FADD.FTZ R70, R62, R70 ;  /* 0x000000463e467221 */ /* 0x020fe20000010000 */
[----:B------:R-:W-:Y:S06]  /*1ca0*/  BRA `(.L_x_21448) ;  /* 0x0000000000087947 */ /* 0x000fec0003800000 */
.L_x_21446:
[----:B-----5:R-:W-:-:S04]  /*1cb0*/  FADD.FTZ R70, R58, R70 ;  /* 0x000000463a467221 */ /* 0x020fc80000010000 */
[----:B------:R-:W-:-:S07]  /*1cc0*/  @P2 FADD.FTZ R70, R62, R70 ;  /* 0x000000463e462221 */ /* 0x000fce0000010000 */
.L_x_21448:
[----:B0----5:R-:W-:-:S07]  /*1cd0*/  MOV R66, R70 ;  /* 0x0000004600427202 */ /* 0x021fce0000000f00 */
.L_x_21449:
[----:B------:R-:W-:Y:S05]  /*1ce0*/  @P3 BRA `(.L_x_21450) ;  /* 0x00000000001c3947 */ /* 0x000fea0003800000 */
[----:B------:R-:W-:-:S04]  /*1cf0*/  ISETP.NE.U32.AND P4, PT, RZ, UR18, PT ;  /* 0x00000012ff007c0c */ /* 0x000fc8000bf85070 */
[----:B------:R-:W-:-:S13]  /*1d00*/  ISETP.NE.AND.EX P4, PT, RZ, UR19, PT, P4 ;  /* 0x00000013ff007c0c */ /* 0x000fda000bf85340 */
[----:B------:R-:W-:Y:S05]  /*1d10*/  @P4 BRA `(.L_x_21451) ;  /* 0x0000000000084947 */ /* 0x000fea0003800000 */
[----:B------:R-:W-:Y:S05]  /*1d20*/  @P0 BRA `(.L_x_21452) ;  /* 0x0000000000140947 */ /* 0x000fea0003800000 */
[----:B------:R-:W-:Y:S05]  /*1d30*/  BRA `(.L_x_21453) ;  /* 0x0000000000147947 */ /* 0x000fea0003800000 */
.L_x_21451:
[----:B-----5:R-:W-:Y:S01]  /*1d40*/  FADD.FTZ R71, R63, R71 ;  /* 0x000000473f477221 */ /* 0x020fe20000010000 */
[----:B------:R-:W-:Y:S06]  /*1d50*/  BRA `(.L_x_21452) ;  /* 0x0000000000087947 */ /* 0x000fec0003800000 */
.L_x_21450:
[----:B-----5:R-:W-:-:S04]  /*1d60*/  FADD.FTZ R71, R59, R71 ;  /* 0x000000473b477221 */ /* 0x020fc80000010000 */
[----:B------:R-:W-:-:S07]  /*1d70*/  @P2 FADD.FTZ R71, R63, R71 ;  /* 0x000000473f472221 */ /* 0x000fce0000010000 */
.L_x_21452:
[----:B0----5:R-:W-:-:S07]  /*1d80*/  MOV R67, R71 ;  /* 0x0000004700437202 */ /* 0x021fce0000000f00 */
.L_x_21453:
[----:B------:R-:W1:Y:S01]  /*1d90*/  @P0 LDC.64 R80, c[0x0][0x238] ;  /* 0x00008e00ff500b82 */ /* 0x000e620000000a00 */
[----:B------:R-:W-:-:S05]  /*1da0*/  IADD3 R197, R141, 0x100, RZ ;  /* 0x000001008dc57810 */ /* 0x000fca0007ffe0ff */
[----:B0-----:R-:W-:Y:S02]  /*1db0*/  IMAD.WIDE.U32 R72, R197, 0x10, R92 ;  /* 0x00000010c5487825 */ /* 0x001fe400078e005c */
[----:B------:R-:W0:Y:S08]  /*1dc0*/  @P1 LDC.64 R78, c[0x0][0x228] ;  /* 0x00008a00ff4e1b82 */ /* 0x000e300000000a00 */
[----:B------:R-:W2:Y:S01]  /*1dd0*/  @P2 LDC.64 R76, c[0x0][0x230] ;  /* 0x00008c00ff4c2b82 */ /* 0x000ea20000000a00 */
[----:B-1----:R-:W-:-:S05]  /*1de0*/  @P0 IMAD.WIDE.U32 R80, R199, 0x10, R80 ;  /* 0x00000010c7500825 */ /* 0x002fca00078e0050 */
[----:B------:R1:W-:Y:S01]  /*1df0*/  @P0 STG.E.128 desc[UR4][R80.64], R64 ;  /* 0x0000004050000986 */ /* 0x0003e2000c101d04 */
[----:B0-----:R-:W-:-:S03]  /*1e00*/  @P1 IMAD.WIDE.U32 R78, R197, 0x10, R78 ;  /* 0x00000010c54e1825 */ /* 0x001fc600078e004e */
[----:B------:R-:W5:Y:S04]  /*1e10*/  LDG.E.128 R72, desc[UR4][R72.64] ;  /* 0x0000000448487981 */ /* 0x000f68000c1e1d00 */
[----:B-----5:R1:W5:Y:S01]  /*1e20*/  @P1 LDG.E.128 R56, desc[UR4][R78.64] ;  /* 0x000000044e381981 */ /* 0x020362000c1e1d00 */
[----:B--2---:R-:W-:-:S05]  /*1e30*/  @P2 IMAD.WIDE.U32 R76, R197, 0x10, R76 ;  /* 0x00000010c54c2825 */ /* 0x004fca00078e004c */
[----:B------:R1:W5:Y:S01]  /*1e40*/  @P2 LDG.E.128 R60, desc[UR4][R76.64] ;  /* 0x000000044c3c2981 */ /* 0x000362000c1e1d00 */
[----:B------:R-:W-:Y:S05]  /*1e50*/  @P3 BRA `(.L_x_21454) ;  /* 0x00000000001c3947 */ /* 0x000fea0003800000 */
[----:B------:R-:W-:-:S04]  /*1e60*/  ISETP.NE.U32.AND P4, PT, RZ, UR18, PT ;  /* 0x00000012ff007c0c */ /* 0x000fc8000bf85070 */
[----:B------:R-:W-:-:S13]  /*1e70*/  ISETP.NE.AND.EX P4, PT, RZ, UR19, PT, P4 ;  /* 0x00000013ff007c0c */ /* 0x000fda000bf85340 */
[----:B------:R-:W-:Y:S05]  /*1e80*/  @P4 BRA `(.L_x_21455) ;  /* 0x0000000000084947 */ /* 0x000fea0003800000 */
[----:B------:R-:W-:Y:S05]  /*1e90*/  @P0 BRA `(.L_x_21456) ;  /* 0x0000000000140947 */ /* 0x000fea0003800000 */
[----:B------:R-:W-:Y:S05]  /*1ea0*/  BRA `(.L_x_21457) ;  /* 0x0000000000147947 */ /* 0x000fea0003800000 */
.L_x_21455:
[----:B-----5:R-:W-:Y:S01]  /*1eb0*/  FADD.FTZ R72, R60, R72 ;  /* 0x000000483c487221 */ /* 0x020fe20000010000 */
[----:B------:R-:W-:Y:S06]  /*1ec0*/  BRA `(.L_x_21456) ;  /* 0x0000000000087947 */ /* 0x000fec0003800000 */
.L_x_21454:
[----:B-----5:R-:W-:-:S04]  /*1ed0*/  FADD.FTZ R72, R56, R72 ;  /* 0x0000004838487221 */ /* 0x020fc80000010000 */
[----:B------:R-:W-:-:S07]  /*1ee0*/  @P2 FADD.FTZ R72, R60, R72 ;  /* 0x000000483c482221 */ /* 0x000fce0000010000 */
.L_x_21456:
[----:B-1----:R-:W-:-:S07]  /*1ef0*/  MOV R64, R72 ;  /* 0x0000004800407202 */ /* 0x002fce0000000f00 */
.L_x_21457:
[----:B------:R-:W-:Y:S05]  /*1f00*/  @P3 BRA `(.L_x_21458) ;  /* 0x00000000001c3947 */ /* 0x000fea0003800000 */
[----:B------:R-:W-:-:S04]  /*1f10*/  ISETP.NE.U32.AND P4, PT, RZ, UR18, PT ;  /* 0x00000012ff007c0c */ /* 0x000fc8000bf85070 */
[----:B------:R-:W-:-:S13]  /*1f20*/  ISETP.NE.AND.EX P4, PT, RZ, UR19, PT, P4 ;  /* 0x00000013ff007c0c */ /* 0x000fda000bf85340 */
[----:B------:R-:W-:Y:S05]  /*1f30*/  @P4 BRA `(.L_x_21459) ;  /* 0x0000000000084947 */ /* 0x000fea0003800000 */
[----:B------:R-:W-:Y:S05]  /*1f40*/  @P0 BRA `(.L_x_21460) ;  /* 0x0000000000140947 */ /* 0x000fea0003800000 */
[----:B------:R-:W-:Y:S05]  /*1f50*/  BRA `(.L_x_21461) ;  /* 0x0000000000147947 */ /* 0x000fea0003800000 */
.L_x_21459:
[----:B-----5:R-:W-:Y:S01]  /*1f60*/  FADD.FTZ R73, R61, R73 ;  /* 0x000000493d497221 */ /* 0x020fe20000010000 */
[----:B------:R-:W-:Y:S06]  /*1f70*/  BRA `(.L_x_21460) ;  /* 0x0000000000087947 */ /* 0x000fec0003800000 */
.L_x_21458:
[----:B-----5:R-:W-:-:S04]  /*1f80*/  FADD.FTZ R73, R57, R73 ;  /* 0x0000004939497221 */ /* 0x020fc80000010000 */
[----:B------:R-:W-:-:S07]  /*1f90*/  @P2 FADD.FTZ R73, R61, R73 ;  /* 0x000000493d492221 */ /* 0x000fce0000010000 */
.L_x_21460:
[----:B-1----:R-:W-:-:S07]  /*1fa0*/  MOV R65, R73 ;  /* 0x0000004900417202 */ /* 0x002fce0000000f00 */
.L_x_21461:
[----:B------:R-:W-:Y:S05]  /*1fb0*/  @P3 BRA `(.L_x_21462) ;  /* 0x00000000001c3947 */ /* 0x000fea0003800000 */
[----:B------:R-:W-:-:S04]  /*1fc0*/  ISETP.NE.U32.AND P4, PT, RZ, UR18, PT ;  /* 0x00000012ff007c0c */ /* 0x000fc8000bf85070 */
[----:B------:R-:W-:-:S13]  /*1fd0*/  ISETP.NE.AND.EX P4, PT, RZ, UR19, PT, P4 ;  /* 0x00000013ff007c0c */ /* 0x000fda000bf85340 */
[----:B------:R-:W-:Y:S05]  /*1fe0*/  @P4 BRA `(.L_x_21463) ;  /* 0x0000000000084947 */ /* 0x000fea0003800000 */
[----:B------:R-:W-:Y:S05]  /*1ff0*/  @P0 BRA `(.L_x_21464) ;  /* 0x0000000000140947 */ /* 0x000fea0003800000 */
[----:B------:R-:W-:Y:S05]  /*2000*/  BRA `(.L_x_21465) ;  /* 0x0000000000147947 */ /* 0x000fea0003800000 */
.L_x_21463:
[----:B-----5:R-:W-:Y:S01]  /*2010*/  FADD.FTZ R74, R62, R74 ;  /* 0x0000004a3e4a7221 */ /* 0x020fe20000010000 */
[----:B------:R-:W-:Y:S06]  /*2020*/  BRA `(.L_x_21464) ;  /* 0x0000000000087947 */ /* 0x000fec0003800000 */
.L_x_21462:
[----:B-----5:R-:W-:-:S04]  /*2030*/  FADD.FTZ R74, R58, R74 ;  /* 0x0000004a3a4a7221 */ /* 0x020fc80000010000 */
[----:B------:R-:W-:-:S07]  /*2040*/  @P2 FADD.FTZ R74, R62, R74 ;  /* 0x0000004a3e4a2221 */ /* 0x000fce0000010000 */
.L_x_21464:
[----:B-1----:R-:W-:-:S07]  /*2050*/  MOV R66, R74 ;  /* 0x0000004a00427202 */ /* 0x002fce0000000f00 */
.L_x_21465:
[----:B------:R-:W-:Y:S05]  /*2060*/  @P3 BRA `(.L_x_21466) ;  /* 0x00000000001c3947 */ /* 0x000fea0003800000 */
[----:B------:R-:W-:-:S04]  /*2070*/  ISETP.NE.U32.AND P4, PT, RZ, UR18, PT ;  /* 0x00000012ff007c0c */ /* 0x000fc8000bf85070 */
[----:B------:R-:W-:-:S13]  /*2080*/  ISETP.NE.AND.EX P4, PT, RZ, UR19, PT, P4 ;  /* 0x00000013ff007c0c */ /* 0x000fda000bf85340 */
[----:B------:R-:W-:Y:S05]  /*2090*/  @P4 BRA `(.L_x_21467) ;  /* 0x0000000000084947 */ /* 0x000fea0003800000 */
[----:B------:R-:W-:Y:S05]  /*20a0*/  @P0 BRA `(.L_x_21468) ;  /* 0x0000000000140947 */ /* 0x000fea0003800000 */
[----:B------:R-:W-:Y:S05]  /*20b0*/  BRA `(.L_x_21469) ;  /* 0x0000000000147947 */ /* 0x000fea0003800000 */
.L_x_21467:
[----:B-----5:R-:W-:Y:S01]  /*20c0*/  FADD.FTZ R75, R63, R75 ;  /* 0x0000004b3f4b7221 */ /* 0x020fe20000010000 */
[----:B------:R-:W-:Y:S06]  /*20d0*/  BRA `(.L_x_21468) ;  /* 0x0000000000087947 */ /* 0x000fec0003800000 */
.L_x_21466:
[----:B-----5:R-:W-:-:S04]  /*20e0*/  FADD.FTZ R75, R59, R75 ;  /* 0x0000004b3b4b7221 */ /* 0x020fc80000010000 */
[----:B------:R-:W-:-:S07]  /*20f0*/  @P2 FADD.FTZ R75, R63, R75 ;  /* 0x0000004b3f4b2221 */ /* 0x000fce0000010000 */
.L_x_21468:
[----:B-1----:R-:W-:-:S07]  /*2100*/  MOV R67, R75 ;  /* 0x0000004b00437202 */ /* 0x002fce0000000f00 */
.L_x_21469:
[----:B------:R-:W0:Y:S01]  /*2110*/  @P0 LDC.64 R84, c[0x0][0x238] ;  /* 0x00008e00ff540b82 */ /* 0x000e220000000a00 */
[----:B------:R-:W-:-:S05]  /*2120*/  IADD3 R189, R141, 0x180, RZ ;  /* 0x000001808dbd7810 */ /* 0x000fca0007ffe0ff */
[----:B-1----:R-:W-:Y:S02]  /*2130*/  IMAD.WIDE.U32 R76, R189, 0x10, R92 ;  /* 0x00000010bd4c7825 */ /* 0x002fe400078e005c */
[----:B------:R-:W1:Y:S08]  /*2140*/  @P1 LDC.64 R82, c[0x0][0x228] ;  /* 0x00008a00ff521b82 */ /* 0x000e700000000a00 */
[----:B------:R-:W2:Y:S01]  /*2150*/  @P2 LDC.64 R80, c[0x0][0x230] ;  /* 0x00008c00ff502b82 */ /* 0x000ea20000000a00 */
[----:B0-----:R-:W-:-:S05]  /*2160*/  @P0 IMAD.WIDE.U32 R84, R197, 0x10, R84 ;  /* 0x00000010c5540825 */ /* 0x001fca00078e0054 */
[----:B------:R0:W-:Y:S01]  /*2170*/  @P0 STG.E.128 desc[UR4][R84.64], R64 ;  /* 0x0000004054000986 */ /* 0x0001e2000c101d04 */
[----:B-1----:R-:W-:-:S03]  /*2180*/  @P1 IMAD.WIDE.U32 R82, R189, 0x10, R82 ;  /* 0x00000010bd521825 */ /* 0x002fc600078e0052 */
        /* <DEDUP_REMOVED lines=10> */
.L_x_21471:
[----:B-----5:R-:W-:Y:S01]  /*2230*/  FADD.FTZ R76, R60, R76 ;  /* 0x0000004c3c4c7221 */ /* 0x020fe20000010000 */
[----:B------:R-:W-:Y:S06]  /*2240*/  BRA `(.L_x_21472) ;  /* 0x0000000000087947 */ /* 0x000fec0003800000 */
.L_x_21470:
[----:B-----5:R-:W-:-:S04]  /*2250*/  FADD.FTZ R76, R56, R76 ;  /* 0x0000004c384c7221 */ /* 0x020fc80000010000 */
[----:B------:R-:W-:-:S07]  /*2260*/  @P2 FADD.FTZ R76, R60, R76 ;  /* 0x0000004c3c4c2221 */ /* 0x000fce0000010000 */
.L_x_21472:
[----:B0-----:R-:W-:-:S07]  /*2270*/  MOV R64, R76 ;  /* 0x0000004c00407202 */ /* 0x001fce0000000f00 */
.L_x_21473:
[----:B------:R-:W-:Y:S05]  /*2280*/  @P3 BRA `(.L_x_21474) ;  /* 0x00000000001c3947 */ /* 0x000fea0003800000 */
[----:B------:R-:W-:-:S04]  /*2290*/  ISETP.NE.U32.AND P4, PT, RZ, UR18, PT ;  /* 0x00000012ff007c0c */ /* 0x000fc8000bf85070 */
[----:B------:R-:W-:-:S13]  /*22a0*/  ISETP.NE.AND.EX P4, PT, RZ, UR19, PT, P4 ;  /* 0x00000013ff007c0c */ /* 0x000fda000bf85340 */
[----:B------:R-:W-:Y:S05]  /*22b0*/  @P4 BRA `(.L_x_21475) ;  /* 0x0000000000084947 */ /* 0x000fea0003800000 */
[----:B------:R-:W-:Y:S05]  /*22c0*/  @P0 BRA `(.L_x_21476) ;  /* 0x0000000000140947 */ /* 0x000fea0003800000 */
[----:B------:R-:W-:Y:S05]  /*22d0*/  BRA `(.L_x_21477) ;  /* 0x0000000000147947 */ /* 0x000fea0003800000 */
.L_x_21475:
[----:B-----5:R-:W-:Y:S01]  /*22e0*/  FADD.FTZ R77, R61, R77 ;  /* 0x0000004d3d4d7221 */ /* 0x020fe20000010000 */
[----:B------:R-:W-:Y:S06]  /*22f0*/  BRA `(.L_x_21476) ;  /* 0x0000000000087947 */ /* 0x000fec0003800000 */
.L_x_21474:
[----:B-----5:R-:W-:-:S04]  /*2300*/  FADD.FTZ R77, R57, R77 ;  /* 0x0000004d394d7221 */ /* 0x020fc80000010000 */
[----:B------:R-:W-:-:S07]  /*2310*/  @P2 FADD.FTZ R77, R61, R77 ;  /* 0x0000004d3d4d2221 */ /* 0x000fce0000010000 */
.L_x_21476:
[----:B0-----:R-:W-:-:S07]  /*2320*/  MOV R65, R77 ;  /* 0x0000004d00417202 */ /* 0x001fce0000000f00 */
.L_x_21477:
[----:B------:R-:W-:Y:S05]  /*2330*/  @P3 BRA `(.L_x_21478) ;  /* 0x00000000001c3947 */ /* 0x000fea0003800000 */
[----:B------:R-:W-:-:S04]  /*2340*/  ISETP.NE.U32.AND P4, PT, RZ, UR18, PT ;  /* 0x00000012ff007c0c */ /* 0x000fc8000bf85070 */
[----:B------:R-:W-:-:S13]  /*2350*/  ISETP.NE.AND.EX P4, PT, RZ, UR19, PT, P4 ;  /* 0x00000013ff007c0c */ /* 0x000fda000bf85340 */
[----:B------:R-:W-:Y:S05]  /*2360*/  @P4 BRA `(.L_x_21479) ;  /* 0x0000000000084947 */ /* 0x000fea0003800000 */
[----:B------:R-:W-:Y:S05]  /*2370*/  @P0 BRA `(.L_x_21480) ;  /* 0x0000000000140947 */ /* 0x000fea0003800000 */
[----:B------:R-:W-:Y:S05]  /*2380*/  BRA `(.L_x_21481) ;  /* 0x0000000000147947 */ /* 0x000fea0003800000 */
.L_x_21479:
[----:B-----5:R-:W-:Y:S01]  /*2390*/  FADD.FTZ R78, R62, R78 ;  /* 0x0000004e3e4e7221 */ /* 0x020fe20000010000 */
[----:B------:R-:W-:Y:S06]  /*23a0*/  BRA `(.L_x_21480) ;  /* 0x0000000000087947 */ /* 0x000fec0003800000 */
.L_x_21478:
[----:B-----5:R-:W-:-:S04]  /*23b0*/  FADD.FTZ R78, R58, R78 ;  /* 0x0000004e3a4e7221 */ /* 0x020fc80000010000 */
[----:B------:R-:W-:-:S07]  /*23c0*/  @P2 FADD.FTZ R78, R62, R78 ;  /* 0x0000004e3e4e2221 */ /* 0x000fce0000010000 */
.L_x_21480:
[----:B0-----:R-:W-:-:S07]  /*23d0*/  MOV R66, R78 ;  /* 0x0000004e00427202 */ /* 0x001fce0000000f00 */
.L_x_21481:
[----:B------:R-:W-:Y:S05]  /*23e0*/  @P3 BRA `(.L_x_21482) ;  /* 0x00000000001c3947 */ /* 0x000fea0003800000 */
[----:B------:R-:W-:-:S04]  /*23f0*/  ISETP.NE.U32.AND P4, PT, RZ, UR18, PT ;  /* 0x00000012ff007c0c */ /* 0x000fc8000bf85070 */
[----:B------:R-:W-:-:S13]  /*2400*/  ISETP.NE.AND.EX P4, PT, RZ, UR19, PT, P4 ;  /* 0x00000013ff007c0c */ /* 0x000fda000bf85340 */
[----:B------:R-:W-:Y:S05]  /*2410*/  @P4 BRA `(.L_x_21483) ;  /* 0x0000000000084947 */ /* 0x000fea0003800000 */
[----:B------:R-:W-:Y:S05]  /*2420*/  @P0 BRA `(.L_x_21484) ;  /* 0x0000000000140947 */ /* 0x000fea0003800000 */
[----:B------:R-:W-:Y:S05]  /*2430*/  BRA `(.L_x_21485) ;  /* 0x0000000000147947 */ /* 0x000fea0003800000 */
.L_x_21483:
[----:B-----5:R-:W-:Y:S01]  /*2440*/  FADD.FTZ R79, R63, R79 ;  /* 0x0000004f3f4f7221 */ /* 0x020fe20000010000 */
[----:B------:R-:W-:Y:S06]  /*2450*/  BRA `(.L_x_21484) ;  /* 0x0000000000087947 */ /* 0x000fec0003800000 */
.L_x_21482:
[----:B-----5:R-:W-:-:S04]  /*2460*/  FADD.FTZ R79, R59, R79 ;  /* 0x0000004f3b4f7221 */ /* 0x020fc80000010000 */
[----:B------:R-:W-:-:S07]  /*2470*/  @P2 FADD.FTZ R79, R63, R79 ;  /* 0x0000004f3f4f2221 */ /* 0x000fce0000010000 */
.L_x_21484:
[----:B0-----:R-:W-:-:S07]  /*2480*/  MOV R67, R79 ;  /* 0x0000004f00437202 */ /* 0x001fce0000000f00 */
.L_x_21485:
        /* <DEDUP_REMOVED lines=18> */
.L_x_21487:
[----:B-----5:R-:W-:Y:S01]  /*25b0*/  FADD.FTZ R80, R60, R80 ;  /* 0x000000503c507221 */ /* 0x020fe20000010000 */
[----:B------:R-:W-:Y:S06]  /*25c0*/  BRA `(.L_x_21488) ;  /* 0x0000000000087947 */ /* 0x000fec0003800000 */
.L_x_21486:
[----:B-----5:R-:W-:-:S04]  /*25d0*/  FADD.FTZ R80, R56, R80 ;  /* 0x0000005038507221 */ /* 0x020fc80000010000 */
[----:B------:R-:W-:-:S07]  /*25e0*/  @P2 FADD.FTZ R80, R60, R80 ;  /* 0x000000503c502221 */ /* 0x000fce0000010000 */
.L_x_21488:
[----:B-1----:R-:W-:-:S07]  /*25f0*/  MOV R64, R80 ;  /* 0x0000005000407202 */ /* 0x002fce0000000f00 */
.L_x_21489:
[----:B------:R-:W-:Y:S05]  /*2600*/  @P3 BRA `(.L_x_21490) ;  /* 0x00000000001c3947 */ /* 0x000fea0003800000 */
[----:B------:R-:W-:-:S04]  /*2610*/  ISETP.NE.U32.AND P4, PT, RZ, UR18, PT ;  /* 0x00000012ff007c0c */ /* 0x000fc8000bf85070 */
[----:B------:R-:W-:-:S13]  /*2620*/  ISETP.NE.AND.EX P4, PT, RZ, UR19, PT, P4 ;  /* 0x00000013ff007c0c */ /* 0x000fda000bf85340 */
[----:B------:R-:W-:Y:S05]  /*2630*/  @P4 BRA `(.L_x_21491) ;  /* 0x0000000000084947 */ /* 0x000fea0003800000 */
[----:B------:R-:W-:Y:S05]  /*2640*/  @P0 BRA `(.L_x_21492) ;  /* 0x0000000000140947 */ /* 0x000fea0003800000 */
[----:B------:R-:W-:Y:S05]  /*2650*/  BRA `(.L_x_21493) ;  /* 0x0000000000147947 */ /* 0x000fea0003800000 */
.L_x_21491:
[----:B-----5:R-:W-:Y:S01]  /*2660*/  FADD.FTZ R81, R61, R81 ;  /* 0x000000513d517221 */ /* 0x020fe20000010000 */
[----:B------:R-:W-:Y:S06]  /*2670*/  BRA `(.L_x_21492) ;  /* 0x0000000000087947 */ /* 0x000fec0003800000 */
.L_x_21490:
[----:B-----5:R-:W-:-:S04]  /*2680*/  FADD.FTZ R81, R57, R81 ;  /* 0x0000005139517221 */ /* 0x020fc80000010000 */
[----:B------:R-:W-:-:S07]  /*2690*/  @P2 FADD.FTZ R81, R61, R81 ;  /* 0x000000513d512221 */ /* 0x000fce0000010000 */
.L_x_21492:
[----:B-1----:R-:W-:-:S07]  /*26a0*/  MOV R65, R81 ;  /* 0x0000005100417202 */ /* 0x002fce0000000f00 */
.L_x_21493:
[----:B------:R-:W-:Y:S05]  /*26b0*/  @P3 BRA `(.L_x_21494) ;  /* 0x00000000001c3947 */ /* 0x000fea0003800000 */
[----:B------:R-:W-:-:S04]  /*26c0*/  ISETP.NE.U32.AND P4, PT, RZ, UR18, PT ;  /* 0x00000012ff007c0c */ /* 0x000fc8000bf85070 */
[----:B------:R-:W-:-:S13]  /*26d0*/  ISETP.NE.AND.EX P4, PT, RZ, UR19, PT, P4 ;  /* 0x00000013ff007c0c */ /* 0x000fda000bf85340 */
[----:B------:R-:W-:Y:S05]  /*26e0*/  @P4 BRA `(.L_x_21495) ;  /* 0x0000000000084947 */ /* 0x000fea0003800000 */
[----:B------:R-:W-:Y:S05]  /*26f0*/  @P0 BRA `(.L_x_21496) ;  /* 0x0000000000140947 */ /* 0x000fea0003800000 */
[----:B------:R-:W-:Y:S05]  /*2700*/  BRA `(.L_x_21497) ;  /* 0x0000000000147947 */ /* 0x000fea0003800000 */
.L_x_21495:
[----:B-----5:R-:W-:Y:S01]  /*2710*/  FADD.FTZ R82, R62, R82 ;  /* 0x000000523e527221 */ /* 0x020fe20000010000 */
[----:B------:R-:W-:Y:S06]  /*2720*/  BRA `(.L_x_21496) ;  /* 0x0000000000087947 */ /* 0x000fec0003800000 */
.L_x_21494:
[----:B-----5:R-:W-:-:S04]  /*2730*/  FADD.FTZ R82, R58, R82 ;  /* 0x000000523a527221 */ /* 0x020fc80000010000 */
[----:B------:R-:W-:-:S07]  /*2740*/  @P2 FADD.FTZ R82, R62, R82 ;  /* 0x000000523e522221 */ /* 0x000fce0000010000 */
.L_x_21496:
[----:B-1----:R-:W-:-:S07]  /*2750*/  MOV R66, R82 ;  /* 0x0000005200427202 */ /* 0x002fce0000000f00 */
.L_x_21497:
[----:B------:R-:W-:Y:S05]  /*2760*/  @P3 BRA `(.L_x_21498) ;  /* 0x00000000001c3947 */ /* 0x000fea0003800000 */
[----:B------:R-:W-:-:S04]  /*2770*/  ISETP.NE.U32.AND P4, PT, RZ, UR18, PT ;  /* 0x00000012ff007c0c */ /* 0x000fc8000bf85070 */
[----:B------:R-:W-:-:S13]  /*2780*/  ISETP.NE.AND.EX P4, PT, RZ, UR19, PT, P4 ;  /* 0x00000013ff007c0c */ /* 0x000fda000bf85340 */
[----:B------:R-:W-:Y:S05]  /*2790*/  @P4 BRA `(.L_x_21499) ;  /* 0x0000000000084947 */ /* 0x000fea0003800000 */
[----:B------:R-:W-:Y:S05]  /*27a0*/  @P0 BRA `(.L_x_21500) ;  /* 0x0000000000140947 */ /* 0x000fea0003800000 */
[----:B------:R-:W-:Y:S05]  /*27b0*/  BRA `(.L_x_21501) ;  /* 0x0000000000147947 */ /* 0x000fea0003800000 */
.L_x_21499:
[----:B-----5:R-:W-:Y:S01]  /*27c0*/  FADD.FTZ R83, R63, R83 ;  /* 0x000000533f537221 */ /* 0x020fe20000010000 */
[----:B------:R-:W-:Y:S06]  /*27d0*/  BRA `(.L_x_21500) ;  /* 0x0000000000087947 */ /* 0x000fec0003800000 */
.L_x_21498:
[----:B-----5:R-:W-:-:S04]  /*27e0*/  FADD.FTZ R83, R59, R83 ;  /* 0x000000533b537221 */ /* 0x020fc80000010000 */
[----:B------:R-:W-:-:S07]  /*27f0*/  @P2 FADD.FTZ R83, R63, R83 ;  /* 0x000000533f532221 */ /* 0x000fce0000010000 */
.L_x_21500:
[----:B-1----:R-:W-:-:S07]  /*2800*/  MOV R67, R83 ;  /* 0x0000005300437202 */ /* 0x002fce0000000f00 */
.L_x_21501:
        /* <DEDUP_REMOVED lines=18> */
.L_x_21503:
[----:B-----5:R-:W-:Y:S01]  /*2930*/  FADD.FTZ R84, R60, R84 ;  /* 0x000000543c547221 */ /* 0x020fe20000010000 */
[----:B------:R-:W-:Y:S06]  /*2940*/  BRA `(.L_x_21504) ;  /* 0x0000000000087947 */ /* 0x000fec0003800000 */
.L_x_21502:
[----:B-----5:R-:W-:-:S04]  /*2950*/  FADD.FTZ R84, R56, R84 ;  /* 0x0000005438547221 */ /* 0x020fc80000010000 */
[----:B------:R-:W-:-:S07]  /*2960*/  @P2 FADD.FTZ R84, R60, R84 ;  /* 0x000000543c542221 */ /* 0x000fce0000010000 */
.L_x_21504:
[----:B0-----:R-:W-:-:S07]  /*2970*/  MOV R64, R84 ;  /* 0x0000005400407202 */ /* 0x001fce0000000f00 */
.L_x_21505:
[----:B------:R-:W-:Y:S05]  /*2980*/  @P3 BRA `(.L_x_21506) ;  /* 0x00000000001c3947 */ /* 0x000fea0003800000 */
[----:B------:R-:W-:-:S04]  /*2990*/  ISETP.NE.U32.AND P4, PT, RZ, UR18, PT ;  /* 0x00000012ff007c0c */ /* 0x000fc8000bf85070 */
[----:B------:R-:W-:-:S13]  /*29a0*/  ISETP.NE.AND.EX P4, PT, RZ, UR19, PT, P4 ;  /* 0x00000013ff007c0c */ /* 0x000fda000bf85340 */
[----:B------:R-:W-:Y:S05]  /*29b0*/  @P4 BRA `(.L_x_21507) ;  /* 0x0000000000084947 */ /* 0x000fea0003800000 */
[----:B------:R-:W-:Y:S05]  /*29c0*/  @P0 BRA `(.L_x_21508) ;  /* 0x0000000000140947 */ /* 0x000fea0003800000 */
[----:B------:R-:W-:Y:S05]  /*29d0*/  BRA `(.L_x_21509) ;  /* 0x0000000000147947 */ /* 0x000fea0003800000 */
.L_x_21507:
[----:B-----5:R-:W-:Y:S01]  /*29e0*/  FADD.FTZ R85, R61, R85 ;  /* 0x000000553d557221 */ /* 0x020fe20000010000 */
[----:B------:R-:W-:Y:S06]  /*29f0*/  BRA `(.L_x_21508) ;  /* 0x0000000000087947 */ /* 0x000fec0003800000 */
.L_x_21506:
[----:B-----5:R-:W-:-:S04]  /*2a00*/  FADD.FTZ R85, R57, R85 ;  /* 0x0000005539557221 */ /* 0x020fc80000010000 */
[----:B------:R-:W-:-:S07]  /*2a10*/  @P2 FADD.FTZ R85, R61, R85 ;  /* 0x000000553d552221 */ /* 0x000fce0000010000 */
.L_x_21508:
[----:B0-----:R-:W-:-:S07]  /*2a20*/  MOV R65, R85 ;  /* 0x0000005500417202 */ /* 0x001fce0000000f00 */
.L_x_21509:
[----:B------:R-:W-:Y:S05]  /*2a30*/  @P3 BRA `(.L_x_21510) ;  /* 0x00000000001c3947 */ /* 0x000fea0003800000 */
[----:B------:R-:W-:-:S04]  /*2a40*/  ISETP.NE.U32.AND P4, PT, RZ, UR18, PT ;  /* 0x00000012ff007c0c */ /* 0x000fc8000bf85070 */
[----:B------:R-:W-:-:S13]  /*2a50*/  ISETP.NE.AND.EX P4, PT, RZ, UR19, PT, P4 ;  /* 0x00000013ff007c0c */ /* 0x000fda000bf85340 */
[----:B------:R-:W-:Y:S05]  /*2a60*/  @P4 BRA `(.L_x_21511) ;  /* 0x0000000000084947 */ /* 0x000fea0003800000 */
[----:B------:R-:W-:Y:S05]  /*2a70*/  @P0 BRA `(.L_x_21512) ;  /* 0x0000000000140947 */ /* 0x000fea0003800000 */
[----:B------:R-:W-:Y:S05]  /*2a80*/  BRA `(.L_x_21513) ;  /* 0x0000000000147947 */ /* 0x000fea0003800000 */
.L_x_21511:
[----:B-----5:R-:W-:Y:S01]  /*2a90*/  FADD.FTZ R86, R62, R86 ;  /* 0x000000563e567221 */ /* 0x020fe20000010000 */
[----:B------:R-:W-:Y:S06]  /*2aa0*/  BRA `(.L_x_21512) ;  /* 0x0000000000087947 */ /* 0x000fec0003800000 */
.L_x_21510:
[----:B-----5:R-:W-:-:S04]  /*2ab0*/  FADD.FTZ R86, R58, R86 ;  /* 0x000000563a567221 */ /* 0x020fc80000010000 */
[----:B------:R-:W-:-:S07]  /*2ac0*/  @P2 FADD.FTZ R86, R62, R86 ;  /* 0x000000563e562221 */ /* 0x000fce0000010000 */
.L_x_21512:
[----:B0-----:R-:W-:-:S07]  /*2ad0*/  MOV R66, R86 ;  /* 0x0000005600427202 */ /* 0x001fce0000000f00 */
.L_x_21513:
[----:B------:R-:W-:Y:S05]  /*2ae0*/  @P3 BRA `(.L_x_21514) ;  /* 0x00000000001c3947 */ /* 0x000fea0003800000 */
[----:B------:R-:W-:-:S04]  /*2af0*/  ISETP.NE.U32.AND P4, PT, RZ, UR18, PT ;  /* 0x00000012ff007c0c */ /* 0x000fc8000bf85070 */
[----:B------:R-:W-:-:S13]  /*2b00*/  ISETP.NE.AND.EX P4, PT, RZ, UR19, PT, P4 ;  /* 0x00000013ff007c0c */ /* 0x000fda000bf85340 */
[----:B------:R-:W-:Y:S05]  /*2b10*/  @P4 BRA `(.L_x_21515) ;  /* 0x0000000000084947 */ /* 0x000fea0003800000 */
[----:B------:R-:W-:Y:S05]  /*2b20*/  @P0 BRA `(.L_x_21516) ;  /* 0x0000000000140947 */ /* 0x000fea0003800000 */
[----:B------:R-:W-:Y:S05]  /*2b30*/  BRA `(.L_x_21517) ;  /* 0x0000000000147947 */ /* 0x000fea0003800000 */
.L_x_21515:
[----:B-----5:R-:W-:Y:S01]  /*2b40*/  FADD.FTZ R87, R63, R87 ;  /* 0x000000573f577221 */ /* 0x020fe20000010000 */
[----:B------:R-:W-:Y:S06]  /*2b50*/  BRA `(.L_x_21516) ;  /* 0x0000000000087947 */ /* 0x000fec0003800000 */
.L_x_21514:
[----:B-----5:R-:W-:-:S04]  /*2b60*/  FADD.FTZ R87, R59, R87 ;  /* 0x000000573b577221 */ /* 0x020fc80000010000 */
[----:B------:R-:W-:-:S07]  /*2b70*/  @P2 FADD.FTZ R87, R63, R87 ;  /* 0x000000573f572221 */ /* 0x000fce0000010000 */
.L_x_21516:
[----:B0-----:R-:W-:-:S07]  /*2b80*/  MOV R67, R87 ;  /* 0x0000005700437202 */ /* 0x001fce0000000f00 */
.L_x_21517:
        /* <DEDUP_REMOVED lines=18> */
.L_x_21519:
[----:B-----5:R-:W-:Y:S01]  /*2cb0*/  FADD.FTZ R88, R60, R88 ;  /* 0x000000583c587221 */ /* 0x020fe20000010000 */
[----:B------:R-:W-:Y:S06]  /*2cc0*/  BRA `(.L_x_21520) ;  /* 0x0000000000087947 */ /* 0x000fec0003800000 */
.L_x_21518:
[----:B-----5:R-:W-:-:S04]  /*2cd0*/  FADD.FTZ R88, R56, R88 ;  /* 0x0000005838587221 */ /* 0x020fc80000010000 */
[----:B------:R-:W-:-:S07]  /*2ce0*/  @P2 FADD.FTZ R88, R60, R88 ;  /* 0x000000583c582221 */ /* 0x000fce0000010000 */
.L_x_21520:
[----:B-1----:R-:W-:-:S07]  /*2cf0*/  MOV R64, R88 ;  /* 0x0000005800407202 */ /* 0x002fce0000000f00 */
.L_x_21521:
[----:B------:R-:W-:Y:S05]  /*2d00*/  @P3 BRA `(.L_x_21522) ;  /* 0x00000000001c3947 */ /* 0x000fea0003800000 */
[----:B------:R-:W-:-:S04]  /*2d10*/  ISETP.NE.U32.AND P4, PT, RZ, UR18, PT ;  /* 0x00000012ff007c0c */ /* 0x000fc8000bf85070 */
[----:B------:R-:W-:-:S13]  /*2d20*/  ISETP.NE.AND.EX P4, PT, RZ, UR19, PT, P4 ;  /* 0x00000013ff007c0c */ /* 0x000fda000bf85340 */
[----:B------:R-:W-:Y:S05]  /*2d30*/  @P4 BRA `(.L_x_21523) ;  /* 0x0000000000084947 */ /* 0x000fea0003800000 */
[----:B------:R-:W-:Y:S05]  /*2d40*/  @P0 BRA `(.L_x_21524) ;  /* 0x0000000000140947 */ /* 0x000fea0003800000 */
[----:B------:R-:W-:Y:S05]  /*2d50*/  BRA `(.L_x_21525) ;  /* 0x0000000000147947 */ /* 0x000fea0003800000 */
.L_x_21523:
[----:B-----5:R-:W-:Y:S01]  /*2d60*/  FADD.FTZ R89, R61, R89 ;  /* 0x000000593d597221 */ /* 0x020fe20000010000 */
[----:B------:R-:W-:Y:S06]  /*2d70*/  BRA `(.L_x_21524) ;  /* 0x0000000000087947 */ /* 0x000fec0003800000 */
.L_x_21522:
[----:B-----5:R-:W-:-:S04]  /*2d80*/  FADD.FTZ R89, R57, R89 ;  /* 0x0000005939597221 */ /* 0x020fc80000010000 */
[----:B------:R-:W-:-:S07]  /*2d90*/  @P2 FADD.FTZ R89, R61, R89 ;  /* 0x000000593d592221 */ /* 0x000fce0000010000 */
.L_x_21524:
[----:B-1----:R-:W-:-:S07]  /*2da0*/  MOV R65, R89 ;  /* 0x0000005900417202 */ /* 0x002fce0000000f00 */
.L_x_21525:
[----:B------:R-:W-:Y:S05]  /*2db0*/  @P3 BRA `(.L_x_21526) ;  /* 0x00000000001c3947 */ /* 0x000fea0003800000 */
[----:B------:R-:W-:-:S04]  /*2dc0*/  ISETP.NE.U32.AND P4, PT, RZ, UR18, PT ;  /* 0x00000012ff007c0c */ /* 0x000fc8000bf85070 */
[----:B------:R-:W-:-:S13]  /*2dd0*/  ISETP.NE.AND.EX P4, PT, RZ, UR19, PT, P4 ;  /* 0x00000013ff007c0c */ /* 0x000fda000bf85340 */
[----:B------:R-:W-:Y:S05]  /*2de0*/  @P4 BRA `(.L_x_21527) ;  /* 0x0000000000084947 */ /* 0x000fea0003800000 */
[----:B------:R-:W-:Y:S05]  /*2df0*/  @P0 BRA `(.L_x_21528) ;  /* 0x0000000000140947 */ /* 0x000fea0003800000 */
[----:B------:R-:W-:Y:S05]  /*2e00*/  BRA `(.L_x_21529) ;  /* 0x0000000000147947 */ /* 0x000fea0003800000 */
.L_x_21527:
[----:B-----5:R-:W-:Y:S01]  /*2e10*/  FADD.FTZ R90, R62, R90 ;  /* 0x0000005a3e5a7221 */ /* 0x020fe20000010000 */
[----:B------:R-:W-:Y:S06]  /*2e20*/  BRA `(.L_x_21528) ;  /* 0x0000000000087947 */ /* 0x000fec0003800000 */
.L_x_21526:
[----:B-----5:R-:W-:-:S04]  /*2e30*/  FADD.FTZ R90, R58, R90 ;  /* 0x0000005a3a5a7221 */ /* 0x020fc80000010000 */
[----:B------:R-:W-:-:S07]  /*2e40*/  @P2 FADD.FTZ R90, R62, R90 ;  /* 0x0000005a3e5a2221 */ /* 0x000fce0000010000 */
.L_x_21528:
[----:B-1----:R-:W-:-:S07]  /*2e50*/  MOV R66, R90 ;  /* 0x0000005a00427202 */ /* 0x002fce0000000f00 */
.L_x_21529:
[----:B------:R-:W-:Y:S05]  /*2e60*/  @P3 BRA `(.L_x_21530) ;  /* 0x00000000001c3947 */ /* 0x000fea0003800000 */
[----:B------:R-:W-:-:S04]  /*2e70*/  ISETP.NE.U32.AND P4, PT, RZ, UR18, PT ;  /* 0x00000012ff007c0c */ /* 0x000fc8000bf85070 */
[----:B------:R-:W-:-:S13]  /*2e80*/  ISETP.NE.AND.EX P4, PT, RZ, UR19, PT, P4 ;  /* 0x00000013ff007c0c */ /* 0x000fda000bf85340 */
[----:B------:R-:W-:Y:S05]  /*2e90*/  @P4 BRA `(.L_x_21531) ;  /* 0x0000000000084947 */ /* 0x000fea0003800000 */
[----:B------:R-:W-:Y:S05]  /*2ea0*/  @P0 BRA `(.L_x_21532) ;  /* 0x0000000000140947 */ /* 0x000fea0003800000 */
[----:B------:R-:W-:Y:S05]  /*2eb0*/  BRA `(.L_x_21533) ;  /* 0x0000000000147947 */ /* 0x000fea0003800000 */
.L_x_21531:
[----:B-----5:R-:W-:Y:S01]  /*2ec0*/  FADD.FTZ R91, R63, R91 ;  /* 0x0000005b3f5b7221 */ /* 0x020fe20000010000 */
[----:B------:R-:W-:Y:S06]  /*2ed0*/  BRA `(.L_x_21532) ;  /* 0x0000000000087947 */ /* 0x000fec0003800000 */
.L_x_21530:
[----:B-----5:R-:W-:-:S04]  /*2ee0*/  FADD.FTZ R91, R59, R91 ;  /* 0x0000005b3b5b7221 */ /* 0x020fc80000010000 */
[----:B------:R-:W-:-:S07]  /*2ef0*/  @P2 FADD.FTZ R91, R63, R91 ;  /* 0x0000005b3f5b2221 */ /* 0x000fce0000010000 */
.L_x_21532:
[----:B-1----:R-:W-:-:S07]  /*2f00*/  MOV R67, R91 ;  /* 0x0000005b00437202 */ /* 0x002fce0000000f00 */
.L_x_21533:
[----:B-1----:R-:W0:Y:S01]  /*2f10*/  @P0 LDC.64 R136, c[0x0][0x238] ;  /* 0x00008e00ff880b82 */ /* 0x002e220000000a00 */
[----:B------:R-:W-:-:S05]  /*2f20*/  IADD3 R193, R141, 0x380, RZ ;  /* 0x000003808dc17810 */ /* 0x000fca0007ffe0ff */
[----:B------:R-:W-:Y:S02]  /*2f30*/  IMAD.WIDE.U32 R92, R193, 0x10, R92 ;  /* 0x00000010c15c7825 */ /* 0x000fe400078e005c */
[----:B------:R-:W1:Y:S08]  /*2f40*/  @P1 LDC.64 R134, c[0x0][0x228] ;  /* 0x00008a00ff861b82 */ /* 0x000e700000000a00 */
[----:B------:R-:W2:Y:S01]  /*2f50*/  @P2 LDC.64 R94, c[0x0][0x230] ;  /* 0x00008c00ff5e2b82 */ /* 0x000ea20000000a00 */
[----:B0-----:R-:W-:-:S05]  /*2f60*/  @P0 IMAD.WIDE.U32 R136, R183, 0x10, R136 ;  /* 0x00000010b7880825 */ /* 0x001fca00078e0088 */
[----:B------:R0:W-:Y:S01]  /*2f70*/  @P0 STG.E.128 desc[UR4][R136.64], R64 ;  /* 0x0000004088000986 */ /* 0x0001e2000c101d04 */
[----:B-1----:R-:W-:-:S05]  /*2f80*/  @P1 IMAD.WIDE.U32 R134, R193, 0x10, R134 ;  /* 0x00000010c1861825 */ /* 0x002fca00078e0086 */
        /* <DEDUP_REMOVED lines=10> */
.L_x_21535:
[----:B-----5:R-:W-:Y:S01]  /*3030*/  FADD.FTZ R92, R60, R92 ;  /* 0x0000005c3c5c7221 */ /* 0x020fe20000010000 */
[----:B------:R-:W-:Y:S06]  /*3040*/  BRA `(.L_x_21536) ;  /* 0x0000000000087947 */ /* 0x000fec0003800000 */
.L_x_21534:
[----:B-----5:R-:W-:-:S04]  /*3050*/  FADD.FTZ R92, R56, R92 ;  /* 0x0000005c385c7221 */ /* 0x020fc80000010000 */
[----:B------:R-:W-:-:S07]  /*3060*/  @P2 FADD.FTZ R92, R60, R92 ;  /* 0x0000005c3c5c2221 */ /* 0x000fce0000010000 */
.L_x_21536:
[----:B0----5:R-:W-:-:S07]  /*3070*/  MOV R64, R92 ;  /* 0x0000005c00407202 */ /* 0x021fce0000000f00 */
.L_x_21537:
[----:B------:R-:W-:Y:S05]  /*3080*/  @P3 BRA `(.L_x_21538) ;  /* 0x00000000001c3947 */ /* 0x000fea0003800000 */
[----:B------:R-:W-:-:S04]  /*3090*/  ISETP.NE.U32.AND P4, PT, RZ, UR18, PT ;  /* 0x00000012ff007c0c */ /* 0x000fc8000bf85070 */
[----:B------:R-:W-:-:S13]  /*30a0*/  ISETP.NE.AND.EX P4, PT, RZ, UR19, PT, P4 ;  /* 0x00000013ff007c0c */ /* 0x000fda000bf85340 */
[----:B------:R-:W-:Y:S05]  /*30b0*/  @P4 BRA `(.L_x_21539) ;  /* 0x0000000000084947 */ /* 0x000fea0003800000 */
[----:B------:R-:W-:Y:S05]  /*30c0*/  @P0 BRA `(.L_x_21540) ;  /* 0x0000000000140947 */ /* 0x000fea0003800000 */
[----:B------:R-:W-:Y:S05]  /*30d0*/  BRA `(.L_x_21541) ;  /* 0x0000000000147947 */ /* 0x000fea0003800000 */
.L_x_21539:
[----:B-----5:R-:W-:Y:S01]  /*30e0*/  FADD.FTZ R93, R61, R93 ;  /* 0x0000005d3d5d7221 */ /* 0x020fe20000010000 */
[----:B------:R-:W-:Y:S06]  /*30f0*/  BRA `(.L_x_21540) ;  /* 0x0000000000087947 */ /* 0x000fec0003800000 */
.L_x_21538:
[----:B-----5:R-:W-:-:S04]  /*3100*/  FADD.FTZ R93, R57, R93 ;  /* 0x0000005d395d7221 */ /* 0x020fc80000010000 */
[----:B------:R-:W-:-:S07]  /*3110*/  @P2 FADD.FTZ R93, R61, R93 ;  /* 0x0000005d3d5d2221 */ /* 0x000fce0000010000 */
.L_x_21540:
[----:B0----5:R-:W-:-:S07]  /*3120*/  MOV R65, R93 ;  /* 0x0000005d00417202 */ /* 0x021fce0000000f00 */
.L_x_21541:
[----:B------:R-:W-:Y:S05]  /*3130*/  @P3 BRA `(.L_x_21542) ;  /* 0x00000000001c3947 */ /* 0x000fea0003800000 */
[----:B------:R-:W-:-:S04]  /*3140*/  ISETP.NE.U32.AND P4, PT, RZ, UR18, PT ;  /* 0x00000012ff007c0c */ /* 0x000fc8000bf85070 */
[----:B------:R-:W-:-:S13]  /*3150*/  ISETP.NE.AND.EX P4, PT, RZ, UR19, PT, P4 ;  /* 0x00000013ff007c0c */ /* 0x000fda000bf85340 */
[----:B------:R-:W-:Y:S05]  /*3160*/  @P4 BRA `(.L_x_21543) ;  /* 0x0000000000084947 */ /* 0x000fea0003800000 */
[----:B------:R-:W-:Y:S05]  /*3170*/  @P0 BRA `(.L_x_21544) ;  /* 0x0000000000140947 */ /* 0x000fea0003800000 */
[----:B------:R-:W-:Y:S05]  /*3180*/  BRA `(.L_x_21545) ;  /* 0x0000000000147947 */ /* 0x000fea0003800000 */
.L_x_21543:
[----:B-----5:R-:W-:Y:S01]  /*3190*/  FADD.FTZ R94, R62, R94 ;  /* 0x0000005e3e5e7221 */ /* 0x020fe20000010000 */
[----:B------:R-:W-:Y:S06]  /*31a0*/  BRA `(.L_x_21544) ;  /* 0x0000000000087947 */ /* 0x000fec0003800000 */
.L_x_21542:
[----:B-----5:R-:W-:-:S04]  /*31b0*/  FADD.FTZ R94, R58, R94 ;  /* 0x0000005e3a5e7221 */ /* 0x020fc80000010000 */
[----:B------:R-:W-:-:S07]  /*31c0*/  @P2 FADD.FTZ R94, R62, R94 ;  /* 0x0000005e3e5e2221 */ /* 0x000fce0000010000 */
.L_x_21544:
[----:B0----5:R-:W-:-:S07]  /*31d0*/  MOV R66, R94 ;  /* 0x0000005e00427202 */ /* 0x021fce0000000f00 */
.L_x_21545:
[----:B------:R-:W-:Y:S05]  /*31e0*/  @P3 BRA `(.L_x_21546) ;  /* 0x00000000001c3947 */ /* 0x000fea0003800000 */
[----:B------:R-:W-:-:S04]  /*31f0*/  ISETP.NE.U32.AND P2, PT, RZ, UR18, PT ;  /* 0x00000012ff007c0c */ /* 0x000fc8000bf45070 */
[----:B------:R-:W-:-:S13]  /*3200*/  ISETP.NE.AND.EX P2, PT, RZ, UR19, PT, P2 ;  /* 0x00000013ff007c0c */ /* 0x000fda000bf45320 */
[----:B------:R-:W-:Y:S05]  /*3210*/  @P2 BRA `(.L_x_21547) ;  /* 0x0000000000082947 */ /* 0x000fea0003800000 */
[----:B------:R-:W-:Y:S05]  /*3220*/  @P0 BRA `(.L_x_21548) ;  /* 0x0000000000140947 */ /* 0x000fea0003800000 */
[----:B------:R-:W-:Y:S05]  /*3230*/  BRA `(.L_x_21549) ;  /* 0x0000000000147947 */ /* 0x000fea0003800000 */
.L_x_21547:
[----:B-----5:R-:W-:Y:S01]  /*3240*/  FADD.FTZ R95, R63, R95 ;  /* 0x0000005f3f5f7221 */ /* 0x020fe20000010000 */
[----:B------:R-:W-:Y:S06]  /*3250*/  BRA `(.L_x_21548) ;  /* 0x0000000000087947 */ /* 0x000fec0003800000 */
.L_x_21546:
[----:B-----5:R-:W-:-:S04]  /*3260*/  FADD.FTZ R95, R59, R95 ;  /* 0x0000005f3b5f7221 */ /* 0x020fc80000010000 */
[----:B------:R-:W-:-:S07]  /*3270*/  @P2 FADD.FTZ R95, R63, R95 ;  /* 0x0000005f3f5f2221 */ /* 0x000fce0000010000 */
.L_x_21548:
[----:B0----5:R-:W-:-:S07]  /*3280*/  MOV R67, R95 ;  /* 0x0000005f00437202 */ /* 0x021fce0000000f00 */
.L_x_21549:
[----:B0-----:R-:W-:Y:S01]  /*3290*/  FADD.FTZ R134, RZ, R52 ;  /* 0x00000034ff867221 */ /* 0x001fe20000010000 */
[----:B------:R-:W0:Y:S01]  /*32a0*/  S2R R138, SR_TID.X ;  /* 0x00000000008a7919 */ /* 0x000e220000002100 */
[----:B------:R-:W-:Y:S01]  /*32b0*/  LOP3.LUT P2, RZ, R186, 0xff, RZ, 0xc0, !PT ;  /* 0x000000ffbaff7812 */ /* 0x000fe2000784c0ff */
[----:B------:R-:W-:Y:S01]  /*32c0*/  UMOV UR6, 0xffffffff ;  /* 0xffffffff00067882 */ /* 0x000fe20000000000 */
        /* <DEDUP_REMOVED lines=30> */
[----:B------:R-:W-:Y:S01]  /*34b0*/  FADD.FTZ R137, R136, R91 ;  /* 0x0000005b88897221 */ /* 0x000fe20000010000 */
[----:B------:R-:W-:-:S03]  /*34c0*/  SHF.R.U32.HI R136, RZ, 0x5, R138 ;  /* 0x00000005ff887819 */ /* 0x000fc6000001168a */
[----:B-----5:R-:W-:Y:S01]  /*34d0*/  FADD.FTZ R140, R137, R92 ;  /* 0x0000005c898c7221 */ /* 0x020fe20000010000 */
[----:B------:R-:W-:-:S03]  /*34e0*/  LOP3.LUT R137, R136, 0x7fffffc, RZ, 0xc0, !PT ;  /* 0x07fffffc88897812 */ /* 0x000fc600078ec0ff */
[----:B------:R-:W-:Y:S01]  /*34f0*/  FADD.FTZ R139, R140, R93 ;  /* 0x0000005d8c8b7221 */ /* 0x000fe20000010000 */
[----:B------:R-:W-:-:S03]  /*3500*/  @!P2 IADD3 R137, R137, 0x4, RZ ;  /* 0x000000048989a810 */ /* 0x000fc60007ffe0ff */
        /* <DEDUP_REMOVED lines=87> */
.L_x_21562:
[----:B------:R-:W2:Y:S01]  /*3a80*/  @!P3 S2R R140, SR_CgaCtaId ;  /* 0x00000000008cb919 */ /* 0x000ea20000008800 */
[----:B------:R-:W-:Y:S01]  /*3a90*/  LOP3.LUT R184, R138, 0x1f, RZ, 0xc0, !PT ;  /* 0x0000001f8ab87812 */ /* 0x000fe200078ec0ff */
[----:B------:R-:W-:Y:S05]  /*3aa0*/  WARPSYNC.ALL ;  /* 0x0000000000007948 */ /* 0x000fea0003800000 */
[----:B------:R-:W-:Y:S02]  /*3ab0*/  ISETP.GT.U32.AND P4, PT, R184, 0x3, PT ;  /* 0x00000003b800780c */ /* 0x000fe40003f84070 */
[----:B------:R-:W-:Y:S02]  /*3ac0*/  @!P3 MOV R135, 0x400 ;  /* 0x000004000087b802 */ /* 0x000fe40000000f00 */
[----:B------:R-:W-:-:S09]  /*3ad0*/  LOP3.LUT R139, R136, 0x3, RZ, 0xc0, !PT ;  /* 0x00000003888b7812 */ /* 0x000fd200078ec0ff */
[----:B------:R-:W3:Y:S01]  /*3ae0*/  @!P4 S2R R191, SR_CgaCtaId ;  /* 0x0000000000bfc919 */ /* 0x000ee20000008800 */
[C---:B------:R-:W-:Y:S02]  /*3af0*/  @!P4 IADD3 R184, R137.reuse, R184, RZ ;  /* 0x000000b889b8c210 */ /* 0x040fe40007ffe0ff */
[----:B--2---:R-:W-:Y:S02]  /*3b00*/  @!P3 LEA R136, R140, R135, 0x18 ;  /* 0x000000878c88b211 */ /* 0x004fe400078ec0ff */
[----:B------:R-:W-:-:S04]  /*3b10*/  @!P3 IADD3 R135, R137, R139, RZ ;  /* 0x0000008b8987b210 */ /* 0x000fc80007ffe0ff */
[----:B------:R-:W-:Y:S01]  /*3b20*/  @!P3 LEA R140, R135, R136, 0x3 ;  /* 0x00000088878cb211 */ /* 0x000fe200078e18ff */
[----:B-1----:R-:W-:Y:S01]  /*3b30*/  FADD.FTZ R135, R187, R186 ;  /* 0x000000babb877221 */ /* 0x002fe20000010000 */
[----:B------:R-:W-:-:S04]  /*3b40*/  @!P4 MOV R136, 0x400 ;  /* 0x000004000088c802 */ /* 0x000fc80000000f00 */
[----:B------:R-:W-:Y:S01]  /*3b50*/  @!P3 STS.64 [R140], R134 ;  /* 0x000000868c00b388 */ /* 0x000fe20000000a00 */
[----:B------:R-:W-:Y:S01]  /*3b60*/  BAR.SYNC.DEFER_BLOCKING 0x0 ;  /* 0x0000000000007b1d */ /* 0x000fe20000010000 */
[----:B------:R-:W-:Y:S02]  /*3b70*/  LOP3.LUT P3, RZ, R139, 0x1f, R138, 0xf8, !PT ;  /* 0x0000001f8bff7812 */ /* 0x000fe4000786f88a */
[----:B---3--:R-:W-:Y:S02]  /*3b80*/  @!P4 LEA R191, R191, R136, 0x18 ;  /* 0x00000088bfbfc211 */ /* 0x008fe400078ec0ff */
[----:B------:R-:W-:Y:S02]  /*3b90*/  CS2R R136, SRZ ;  /* 0x0000000000887805 */ /* 0x000fe4000001ff00 */
[----:B------:R-:W-:Y:S01]  /*3ba0*/  @!P4 LEA R186, R184, R191, 0x3 ;  /* 0x000000bfb8bac211 */ /* 0x000fe200078e18ff */
[----:B------:R-:W-:-:S06]  /*3bb0*/  HFMA2.MMA R184, -RZ, RZ, 0, 0 ;  /* 0x00000000ffb87435 */ /* 0x000fcc00000001ff */
[----:B------:R-:W-:-:S05]  /*3bc0*/  @!P4 MOV R184, 0x400 ;  /* 0x0000040000b8c802 */ /* 0x000fca0000000f00 */
[----:B0-----:R-:W0:Y:S04]  /*3bd0*/  SHFL.DOWN PT, R187, R184, 0x2, 0x1f ;  /* 0x08401f00b8bb7f89 */ /* 0x001e2800000e0000 */
[----:B------:R-:W1:Y:S01]  /*3be0*/  @!P4 LDS.64 R136, [R186] ;  /* 0x00000000ba88c984 */ /* 0x000e620000000a00 */
        /* <DEDUP_REMOVED lines=15> */
[----:B------:R-:W-:-:S03]  /*3ce0*/  I2FP.F32.S32 R186, R186 ;  /* 0x000000ba00ba7245 */ /* 0x000fc60000201400 */
[----:B------:R-:W0:Y:S01]  /*3cf0*/  SHFL.DOWN PT, R184, R201, 0x1, 0x1f ;  /* 0x08201f00c9b87f89 */ /* 0x000e2200000e0000 */
[----:B------:R-:W-:Y:S01]  /*3d00*/  FMUL.FTZ R136, R136, R187 ;  /* 0x000000bb88887220 */ /* 0x000fe20000410000 */
[----:B------:R-:W-:Y:S01]  /*3d10*/  I2FP.F32.S32 R187, R192 ;  /* 0x000000c000bb7245 */ /* 0x000fe20000201400 */
[----:B------:R-:W1:Y:S02]  /*3d20*/  MUFU.RCP R186, R186 ;  /* 0x000000ba00ba7308 */ /* 0x000e640000001000 */
[----:B------:R-:W-:-:S04]  /*3d30*/  FMUL.FTZ R136, R136, R190 ;  /* 0x000000be88887220 */ /* 0x000fc80000410000 */
[----:B------:R-:W-:Y:S02]  /*3d40*/  FFMA.FTZ R135, R188, R136, R135 ;  /* 0x00000088bc877223 */ /* 0x000fe40000010087 */
[----:B------:R-:W2:Y:S03]  /*3d50*/  LDC R188, c[0x0][0x2d8] ;  /* 0x0000b600ffbc7b82 */ /* 0x000ea60000000800 */
[----:B------:R-:W3:Y:S01]  /*3d60*/  SHFL.DOWN PT, R134, R135, 0x1, 0x1f ;  /* 0x08201f0087867f89 */ /* 0x000ee200000e0000 */
[----:B0-----:R-:W-:Y:S01]  /*3d70*/  FMUL.FTZ R137, R184, R187 ;  /* 0x000000bbb8897220 */ /* 0x001fe20000410000 */
[----:B------:R-:W-:-:S03]  /*3d80*/  FADD.FTZ R184, R201, -R184 ;  /* 0x800000b8c9b87221 */ /* 0x000fc60000010000 */
[----:B------:R-:W-:-:S04]  /*3d90*/  FFMA.FTZ R137, R140, R201, R137 ;  /* 0x000000c98c897223 */ /* 0x000fc80000010089 */
[----:B-1----:R-:W-:Y:S01]  /*3da0*/  FMUL.FTZ R136, R186, R137 ;  /* 0x00000089ba887220 */ /* 0x002fe20000410000 */
[----:B------:R-:W-:-:S04]  /*3db0*/  FMUL.FTZ R137, R184, R184 ;  /* 0x000000b8b8897220 */ /* 0x000fc80000410000 */
[----:B------:R-:W-:Y:S01]  /*3dc0*/  FMUL.FTZ R140, R140, R137 ;  /* 0x000000898c8c7220 */ /* 0x000fe20000410000 */
[----:B------:R-:W0:Y:S01]  /*3dd0*/  SHFL.IDX PT, R191, R136, RZ, 0x1f ;  /* 0x00001fff88bf7589 */ /* 0x000e2200000e0000 */
[----:B---3--:R-:W-:Y:S02]  /*3de0*/  FADD.FTZ R137, R135, R134 ;  /* 0x0000008687897221 */ /* 0x008fe40000010000 */
[----:B------:R-:W-:-:S04]  /*3df0*/  FMUL.FTZ R140, R140, R187 ;  /* 0x000000bb8c8c7220 */ /* 0x000fc80000410000 */
[----:B------:R-:W-:-:S06]  /*3e00*/  FFMA.FTZ R137, R186, R140, R137 ;  /* 0x0000008cba897223 */ /* 0x000fcc0000010089 */
[----:B------:R-:W2:Y:S01]  /*3e10*/  SHFL.IDX PT, R137, R137, RZ, 0x1f ;  /* 0x00001fff89897589 */ /* 0x000ea200000e0000 */
[----:B0-----:R-:W-:-:S05]  /*3e20*/  FSEL R134, R191, RZ, !P5 ;  /* 0x000000ffbf867208 */ /* 0x001fca0006800000 */
[C---:B------:R-:W-:Y:S01]  /*3e30*/  FADD.FTZ R186, -R134.reuse, R69 ;  /* 0x0000004586ba7221 */ /* 0x040fe20000010100 */
[C---:B------:R-:W-:Y:S01]  /*3e40*/  FADD.FTZ R135, -R134.reuse, R52 ;  /* 0x0000003486877221 */ /* 0x040fe20000010100 */
[C---:B------:R-:W-:Y:S01]  /*3e50*/  FADD.FTZ R138, -R134.reuse, R53 ;  /* 0x00000035868a7221 */ /* 0x040fe20000010100 */
[----:B------:R-:W-:Y:S01]  /*3e60*/  FMUL.FTZ R69, R191, R191 ;  /* 0x000000bfbf457220 */ /* 0x000fe20000410000 */
[----:B------:R-:W0:Y:S01]  /*3e70*/  @!P3 LDC.64 R52, c[0x0][0x250] ;  /* 0x00009400ff34bb82 */ /* 0x000e220000000a00 */
[C---:B------:R-:W-:Y:S01]  /*3e80*/  FADD.FTZ R184, -R134.reuse, R68 ;  /* 0x0000004486b87221 */ /* 0x040fe20000010100 */
[C---:B------:R-:W-:Y:S01]  /*3e90*/  FADD.FTZ R139, -R134.reuse, R54 ;  /* 0x00000036868b7221 */ /* 0x040fe20000010100 */
[C---:B------:R-:W-:Y:S01]  /*3ea0*/  FADD.FTZ R140, -R134.reuse, R55 ;  /* 0x00000037868c7221 */ /* 0x040fe20000010100 */
[----:B------:R-:W-:Y:S01]  /*3eb0*/  FSEL R69, R69, RZ, P5 ;  /* 0x000000ff45457208 */ /* 0x000fe20002800000 */
[----:B--2---:R-:W-:Y:S01]  /*3ec0*/  FFMA.FTZ R68, R137, UR8, R188 ;  /* 0x0000000889447c23 */ /* 0x004fe200080100bc */
[C---:B------:R-:W-:Y:S01]  /*3ed0*/  FADD.FTZ R217, -R134.reuse, R71 ;  /* 0x0000004786d97221 */ /* 0x040fe20000010100 */
[----:B------:R-:W-:Y:S01]  /*3ee0*/  FADD.FTZ R210, -R134, R76 ;  /* 0x0000004c86d27221 */ /* 0x000fe20000010100 */
[----:B------:R-:W1:Y:S01]  /*3ef0*/  @!P3 LDC.64 R54, c[0x0][0x258] ;  /* 0x00009600ff36bb82 */ /* 0x000e620000000a00 */
[----:B------:R-:W-:Y:S01]  /*3f00*/  FADD.FTZ R68, R68, R69 ;  /* 0x0000004544447221 */ /* 0x000fe20000010000 */
[----:B------:R-:W-:Y:S01]  /*3f10*/  SHF.L.U32 R76, R141, 0x4, RZ ;  /* 0x000000048d4c7819 */ /* 0x000fe200000006ff */
[C---:B------:R-:W-:Y:S01]  /*3f20*/  FADD.FTZ R212, -R134.reuse, R78 ;  /* 0x0000004e86d47221 */ /* 0x040fe20000010100 */
[C---:B------:R-:W-:Y:S01]  /*3f30*/  FADD.FTZ R215, -R134.reuse, R70 ;  /* 0x0000004686d77221 */ /* 0x040fe20000010100 */
[----:B------:R-:W2:Y:S01]  /*3f40*/  MUFU.RSQ R219, R68 ;  /* 0x0000004400db7308 */ /* 0x000ea20000001400 */
[C---:B------:R-:W-:Y:S01]  /*3f50*/  FADD.FTZ R187, -R134.reuse, R72 ;  /* 0x0000004886bb7221 */ /* 0x040fe20000010100 */
[C---:B------:R-:W-:Y:S01]  /*3f60*/  FADD.FTZ R214, -R134.reuse, R74 ;  /* 0x0000004a86d67221 */ /* 0x040fe20000010100 */
[----:B------:R-:W3:Y:S01]  /*3f70*/  LDC.64 R136, c[0x0][0x2b8] ;  /* 0x0000ae00ff887b82 */ /* 0x000ee20000000a00 */
        /* <DEDUP_REMOVED lines=8> */
[C---:B------:R-:W-:Y:S01]  /*4000*/  FADD.FTZ R213, -R134.reuse, R79 ;  /* 0x0000004f86d57221 */ /* 0x040fe20000010100 */
[C---:B------:R-:W-:Y:S01]  /*4010*/  FADD.FTZ R196, -R134.reuse, R94 ;  /* 0x0000005e86c47221 */ /* 0x040fe20000010100 */
[C---:B------:R-:W-:Y:S01]  /*4020*/  FADD.FTZ R198, -R134.reuse, R95 ;  /* 0x0000005f86c67221 */ /* 0x040fe20000010100 */
[----:B------:R-:W-:Y:S01]  /*4030*/  FADD.FTZ R206, -R134, R80 ;  /* 0x0000005086ce7221 */ /* 0x000fe20000010100 */
[----:B------:R0:W-:Y:S01]  /*4040*/  @!P3 STG.E desc[UR4][R52.64], R191 ;  /* 0x000000bf3400b986 */ /* 0x0001e2000c101904 */
[C---:B--2---:R-:W-:Y:S01]  /*4050*/  FMUL.FTZ R71, R219.reuse, R140 ;  /* 0x0000008cdb477220 */ /* 0x044fe20000410000 */
[----:B------:R-:W-:Y:S01]  /*4060*/  FMUL.FTZ R135, R219, R135 ;  /* 0x00000087db877220 */ /* 0x000fe20000410000 */
[----:B-1----:R-:W-:-:S04]  /*4070*/  @!P3 IMAD.WIDE R68, R182, 0x4, R54 ;  /* 0x00000004b644b825 */ /* 0x002fc800078e0236 */
[C---:B------:R-:W-:Y:S01]  /*4080*/  FMUL.FTZ R72, R219.reuse, R138 ;  /* 0x0000008adb487220 */ /* 0x040fe20000410000 */
[C---:B------:R-:W-:Y:S01]  /*4090*/  FMUL.FTZ R70, R219.reuse, R139 ;  /* 0x0000008bdb467220 */ /* 0x040fe20000410000 */
[C---:B------:R-:W-:Y:S01]  /*40a0*/  FMUL.FTZ R82, R219.reuse, R184 ;  /* 0x000000b8db527220 */ /* 0x040fe20000410000 */
[C---:B------:R-:W-:Y:S01]  /*40b0*/  FMUL.FTZ R83, R219.reuse, R186 ;  /* 0x000000badb537220 */ /* 0x040fe20000410000 */
[----:B------:R1:W-:Y:S01]  /*40c0*/  @!P3 STG.E desc[UR4][R68.64], R219 ;  /* 0x000000db4400b986 */ /* 0x0003e2000c101904 */
[C---:B------:R-:W-:Y:S01]  /*40d0*/  IADD3 R78, P3, R76.reuse, UR10, RZ ;  /* 0x0000000a4c4e7c10 */ /* 0x040fe2000ff7e0ff */
[C---:B------:R-:W-:Y:S01]  /*40e0*/  FMUL.FTZ R215, R219.reuse, R215 ;  /* 0x000000d7dbd77220 */ /* 0x040fe20000410000 */
[----:B------:R-:W-:Y:S01]  /*40f0*/  IADD3 R76, P4, R76, UR12, RZ ;  /* 0x0000000c4c4c7c10 */ /* 0x000fe2000ff9e0ff */
[----:B------:R-:W-:Y:S01]  /*4100*/  FMUL.FTZ R217, R219, R217 ;  /* 0x000000d9dbd97220 */ /* 0x000fe20000410000 */
[----:B0-----:R-:W-:Y:S01]  /*4110*/  SHF.R.U32.HI R52, RZ, 0x1c, R141 ;  /* 0x0000001cff347819 */ /* 0x001fe2000001168d */
[----:B------:R-:W-:Y:S01]  /*4120*/  FFMA.FTZ R55, R153, R71, R112 ;  /* 0x0000004799377223 */ /* 0x000fe20000010070 */
[----:B------:R-:W0:Y:S01]  /*4130*/  LDC.64 R140, c[0x0][0x2c0] ;  /* 0x0000b000ff8c7b82 */ /* 0x000e220000000a00 */
[----:B------:R-:W-:Y:S01]  /*4140*/  FFMA.FTZ R54, R34, R70, R3 ;  /* 0x0000004622367223 */ /* 0x000fe20000010003 */
[C---:B------:R-:W-:Y:S01]  /*4150*/  IADD3.X R79, R52.reuse, UR11, RZ, P3, !PT ;  /* 0x0000000b344f7c10 */ /* 0x040fe20009ffe4ff */
[----:B------:R-:W-:Y:S01]  /*4160*/  FFMA.FTZ R53, R151, R72, R110 ;  /* 0x0000004897357223 */ /* 0x000fe2000001006e */
[----:B------:R-:W-:Y:S01]  /*4170*/  IADD3.X R77, R52, UR13, RZ, P4, !PT ;  /* 0x0000000d344d7c10 */ /* 0x000fe2000a7fe4ff */
[----:B------:R-:W-:Y:S01]  /*4180*/  FFMA.FTZ R52, R35, R135, R2 ;  /* 0x0000008723347223 */ /* 0x000fe20000010002 */
[----:B------:R-:W-:Y:S01]  /*4190*/  FADD.FTZ R207, -R134, R81 ;  /* 0x0000005186cf7221 */ /* 0x000fe20000010100 */
[C---:B------:R-:W-:Y:S01]  /*41a0*/  FMUL.FTZ R139, R219.reuse, R73 ;  /* 0x00000049db8b7220 */ /* 0x040fe20000410000 */
[C---:B------:R-:W-:Y:S01]  /*41b0*/  FMUL.FTZ R94, R219.reuse, R74 ;  /* 0x0000004adb5e7220 */ /* 0x040fe20000410000 */
[----:B------:R-:W-:Y:S01]  /*41c0*/  FMUL.FTZ R95, R219, R75 ;  /* 0x0000004bdb5f7220 */ /* 0x000fe20000410000 */
[----:B------:R-:W-:Y:S01]  /*41d0*/  FFMA.FTZ R71, R152, R71, R113 ;  /* 0x0000004798477223 */ /* 0x000fe20000010071 */
[----:B------:R-:W-:Y:S01]  /*41e0*/  FFMA.FTZ R70, R36, R70, R5 ;  /* 0x0000004624467223 */ /* 0x000fe20000010005 */
[----:B-1----:R-:W-:Y:S01]  /*41f0*/  FFMA.FTZ R69, R150, R72, R111 ;  /* 0x0000004896457223 */ /* 0x002fe2000001006f */
[----:B------:R-:W-:Y:S01]  /*4200*/  FFMA.FTZ R68, R37, R135, R4 ;  /* 0x0000008725447223 */ /* 0x000fe20000010004 */
[----:B---3--:R-:W-:-:S04]  /*4210*/  IMAD.WIDE.U32 R80, R199, 0x10, R136 ;  /* 0x00000010c7507825 */ /* 0x008fc800078e0088 */
[----:B------:R-:W-:Y:S01]  /*4220*/  FFMA.FTZ R75, R157, R217, R116 ;  /* 0x000000d99d4b7223 */ /* 0x000fe20000010074 */
[----:B------:R-:W-:Y:S01]  /*4230*/  FFMA.FTZ R74, R38, R215, R7 ;  /* 0x000000d7264a7223 */ /* 0x000fe20000010007 */
[----:B------:R-:W-:Y:S01]  /*4240*/  FFMA.FTZ R73, R155, R83, R114 ;  /* 0x000000539b497223 */ /* 0x000fe20000010072 */
[----:B------:R-:W-:Y:S01]  /*4250*/  FFMA.FTZ R72, R39, R82, R6 ;  /* 0x0000005227487223 */ /* 0x000fe20000010006 */
[C---:B------:R-:W-:Y:S01]  /*4260*/  FMUL.FTZ R138, R219.reuse, R187 ;  /* 0x000000bbdb8a7220 */ /* 0x040fe20000410000 */
[C---:B------:R-:W-:Y:S01]  /*4270*/  FMUL.FTZ R214, R219.reuse, R214 ;  /* 0x000000d6dbd67220 */ /* 0x040fe20000410000 */
[C---:B------:R-:W-:Y:S01]  /*4280*/  FMUL.FTZ R216, R219.reuse, R216 ;  /* 0x000000d8dbd87220 */ /* 0x040fe20000410000 */
[----:B------:R1:W-:Y:S01]  /*4290*/  STG.E.128 desc[UR4][R78.64], R52 ;  /* 0x000000344e007986 */ /* 0x0003e2000c101d04 */
[C---:B------:R-:W-:Y:S01]  /*42a0*/  FADD.FTZ R204, -R134.reuse, R86 ;  /* 0x0000005686cc7221 */ /* 0x040fe20000010100 */
[----:B------:R-:W-:Y:S01]  /*42b0*/  FADD.FTZ R205, -R134, R87 ;  /* 0x0000005786cd7221 */ /* 0x000fe20000010100 */
[C---:B------:R-:W-:Y:S01]  /*42c0*/  FMUL.FTZ R210, R219.reuse, R210 ;  /* 0x000000d2dbd27220 */ /* 0x040fe20000410000 */
[----:B------:R2:W-:Y:S01]  /*42d0*/  STG.E.128 desc[UR4][R76.64], R68 ;  /* 0x000000444c007986 */ /* 0x0005e2000c101d04 */
[C---:B------:R-:W-:Y:S01]  /*42e0*/  FMUL.FTZ R211, R219.reuse, R211 ;  /* 0x000000d3dbd37220 */ /* 0x040fe20000410000 */
[C---:B------:R-:W-:Y:S01]  /*42f0*/  FMUL.FTZ R212, R219.reuse, R212 ;  /* 0x000000d4dbd47220 */ /* 0x040fe20000410000 */
[----:B------:R-:W-:Y:S01]  /*4300*/  FMUL.FTZ R213, R219, R213 ;  /* 0x000000d5dbd57220 */ /* 0x000fe20000410000 */
[----:B------:R3:W-:Y:S01]  /*4310*/  STG.E.128 desc[UR4][R80.64], R72 ;  /* 0x0000004850007986 */ /* 0x0007e2000c101d04 */
[----:B0-----:R-:W-:-:S04]  /*4320*/  IMAD.WIDE.U32 R90, R199, 0x10, R140 ;  /* 0x00000010c75a7825 */ /* 0x001fc800078e008c */
[C---:B------:R-:W-:Y:S01]  /*4330*/  FADD.FTZ R202, -R134.reuse, R84 ;  /* 0x0000005486ca7221 */ /* 0x040fe20000010100 */
[----:B------:R-:W-:Y:S01]  /*4340*/  FADD.FTZ R203, -R134, R85 ;  /* 0x0000005586cb7221 */ /* 0x000fe20000010100 */
[----:B------:R-:W-:Y:S01]  /*4350*/  FMUL.FTZ R206, R219, R206 ;  /* 0x000000cedbce7220 */ /* 0x000fe20000410000 */
[----:B------:R-:W-:-:S04]  /*4360*/  IMAD.WIDE.U32 R86, R197, 0x10, R136 ;  /* 0x00000010c5567825 */ /* 0x000fc800078e0088 */
[C---:B------:R-:W-:Y:S01]  /*4370*/  FMUL.FTZ R207, R219.reuse, R207 ;  /* 0x000000cfdbcf7220 */ /* 0x040fe20000410000 */
[C---:B------:R-:W-:Y:S01]  /*4380*/  FMUL.FTZ R208, R219.reuse, R208 ;  /* 0x000000d0dbd07220 */ /* 0x040fe20000410000 */
[----:B------:R-:W-:Y:S01]  /*4390*/  FMUL.FTZ R209, R219, R209 ;  /* 0x000000d1dbd17220 */ /* 0x000fe20000410000 */
[----:B------:R-:W-:-:S04]  /*43a0*/  IMAD.WIDE.U32 R84, R197, 0x10, R140 ;  /* 0x00000010c5547825 */ /* 0x000fc800078e008c */
[----:B-1----:R-:W-:Y:S01]  /*43b0*/  FFMA.FTZ R79, R161, R216, R120 ;  /* 0x000000d8a14f7223 */ /* 0x002fe20000010078 */
[----:B------:R-:W-:Y:S01]  /*43c0*/  FFMA.FTZ R78, R42, R214, R11 ;  /* 0x000000d62a4e7223 */ /* 0x000fe2000001000b */
[C---:B------:R-:W-:Y:S01]  /*43d0*/  FADD.FTZ R200, -R134.reuse, R88 ;  /* 0x0000005886c87221 */ /* 0x040fe20000010100 */
[----:B------:R-:W-:Y:S01]  /*43e0*/  FADD.FTZ R201, -R134, R89 ;  /* 0x0000005986c97221 */ /* 0x000fe20000010100 */
[----:B--2---:R-:W-:Y:S01]  /*43f0*/  FFMA.FTZ R77, R159, R139, R118 ;  /* 0x0000008b9f4d7223 */ /* 0x004fe20000010076 */
[----:B------:R-:W-:Y:S01]  /*4400*/  FFMA.FTZ R76, R43, R138, R10 ;  /* 0x0000008a2b4c7223 */ /* 0x000fe2000001000a */
[----:B------:R-:W-:-:S04]  /*4410*/  IMAD.WIDE.U32 R190, R189, 0x10, R136 ;  /* 0x00000010bdbe7825 */ /* 0x000fc800078e0088 */
[----:B------:R-:W-:Y:S01]  /*4420*/  FFMA.FTZ R55, R165, R213, R124 ;  /* 0x000000d5a5377223 */ /* 0x000fe2000001007c */
[----:B---3--:R-:W-:Y:S01]  /*4430*/  FFMA.FTZ R75, R156, R217, R117 ;  /* 0x000000d99c4b7223 */ /* 0x008fe20000010075 */
        /* <DEDUP_REMOVED lines=10> */
[----:B------:R-:W-:Y:S01]  /*44e0*/  IMAD.WIDE.U32 R188, R189, 0x10, R140 ;  /* 0x00000010bdbc7825 */ /* 0x000fe200078e008c */
[----:B------:R0:W-:Y:S03]  /*44f0*/  STG.E.128 desc[UR4][R90.64], R72 ;  /* 0x000000485a007986 */ /* 0x0001e6000c101d04 */
[----:B------:R-:W-:Y:S01]  /*4500*/  FFMA.FTZ R71, R164, R213, R125 ;  /* 0x000000d5a4477223 */ /* 0x000fe2000001007d */
[----:B------:R-:W-:Y:S01]  /*4510*/  FFMA.FTZ R70, R48, R212, R17 ;  /* 0x000000d430467223 */ /* 0x000fe20000010011 */
[----:B------:R-:W-:Y:S01]  /*4520*/  FFMA.FTZ R69, R162, R211, R123 ;  /* 0x000000d3a2457223 */ /* 0x000fe2000001007b */
[----:B------:R-:W-:Y:S01]  /*4530*/  FFMA.FTZ R68, R49, R210, R16 ;  /* 0x000000d231447223 */ /* 0x000fe20000010010 */
[C---:B------:R-:W-:Y:S01]  /*4540*/  FADD.FTZ R192, -R134.reuse, R92 ;  /* 0x0000005c86c07221 */ /* 0x040fe20000010100 */
[----:B------:R-:W-:Y:S01]  /*4550*/  FADD.FTZ R194, -R134, R93 ;  /* 0x0000005d86c27221 */ /* 0x000fe20000010100 */
[C---:B------:R-:W-:Y:S01]  /*4560*/  FMUL.FTZ R202, R219.reuse, R202 ;  /* 0x000000cadbca7220 */ /* 0x040fe20000410000 */
[C---:B------:R-:W-:Y:S01]  /*4570*/  FMUL.FTZ R203, R219.reuse, R203 ;  /* 0x000000cbdbcb7220 */ /* 0x040fe20000410000 */
[C---:B------:R-:W-:Y:S01]  /*4580*/  FMUL.FTZ R204, R219.reuse, R204 ;  /* 0x000000ccdbcc7220 */ /* 0x040fe20000410000 */
[----:B------:R-:W-:Y:S01]  /*4590*/  FMUL.FTZ R205, R219, R205 ;  /* 0x000000cddbcd7220 */ /* 0x000fe20000410000 */
[----:B------:R-:W-:Y:S01]  /*45a0*/  IMAD.WIDE.U32 R88, R195, 0x10, R136 ;  /* 0x00000010c3587825 */ /* 0x000fe200078e0088 */
[----:B------:R1:W-:Y:S03]  /*45b0*/  STG.E.128 desc[UR4][R86.64], R76 ;  /* 0x0000004c56007986 */ /* 0x0003e6000c101d04 */
[C---:B------:R-:W-:Y:S01]  /*45c0*/  FMUL.FTZ R200, R219.reuse, R200 ;  /* 0x000000c8dbc87220 */ /* 0x040fe20000410000 */
[----:B------:R-:W-:Y:S01]  /*45d0*/  FMUL.FTZ R201, R219, R201 ;  /* 0x000000c9dbc97220 */ /* 0x000fe20000410000 */
[----:B------:R-:W-:Y:S01]  /*45e0*/  IMAD.WIDE.U32 R92, R195, 0x10, R140 ;  /* 0x00000010c35c7825 */ /* 0x000fe200078e008c */
[----:B------:R2:W-:Y:S03]  /*45f0*/  STG.E.128 desc[UR4][R84.64], R80 ;  /* 0x0000005054007986 */ /* 0x0005e6000c101d04 */
[----:B------:R-:W-:Y:S01]  /*4600*/  FMUL.FTZ R192, R219, R192 ;  /* 0x000000c0dbc07220 */ /* 0x000fe20000410000 */
[----:B0-----:R-:W-:Y:S01]  /*4610*/  FFMA.FTZ R75, R169, R209, R128 ;  /* 0x000000d1a94b7223 */ /* 0x001fe20000010080 */
[----:B------:R-:W-:Y:S01]  /*4620*/  FFMA.FTZ R74, R50, R208, R19 ;  /* 0x000000d0324a7223 */ /* 0x000fe20000010013 */
[----:B------:R-:W-:Y:S01]  /*4630*/  FFMA.FTZ R73, R167, R207, R126 ;  /* 0x000000cfa7497223 */ /* 0x000fe2000001007e */
[----:B------:R-:W-:Y:S01]  /*4640*/  FFMA.FTZ R72, R51, R206, R18 ;  /* 0x000000ce33487223 */ /* 0x000fe20000010012 */
[----:B------:R0:W-:Y:S01]  /*4650*/  STG.E.128 desc[UR4][R190.64], R52 ;  /* 0x00000034be007986 */ /* 0x0001e2000c101d04 */
[C---:B------:R-:W-:Y:S01]  /*4660*/  FMUL.FTZ R194, R219.reuse, R194 ;  /* 0x000000c2dbc27220 */ /* 0x040fe20000410000 */
[C---:B------:R-:W-:Y:S01]  /*4670*/  FMUL.FTZ R196, R219.reuse, R196 ;  /* 0x000000c4dbc47220 */ /* 0x040fe20000410000 */
[----:B------:R-:W-:Y:S01]  /*4680*/  FMUL.FTZ R198, R219, R198 ;  /* 0x000000c6dbc67220 */ /* 0x000fe20000410000 */
[----:B------:R-:W-:Y:S01]  /*4690*/  IMAD.WIDE.U32 R186, R185, 0x10, R136 ;  /* 0x00000010b9ba7825 */ /* 0x000fe200078e0088 */
[----:B------:R3:W-:Y:S03]  /*46a0*/  STG.E.128 desc[UR4][R188.64], R68 ;  /* 0x00000044bc007986 */ /* 0x0007e6000c101d04 */
[----:B------:R-:W-:Y:S01]  /*46b0*/  FFMA.FTZ R91, R177, R95, R144 ;  /* 0x0000005fb15b7223 */ /* 0x000fe20000010090 */
[----:B------:R-:W-:Y:S01]  /*46c0*/  FFMA.FTZ R90, R102, R94, R27 ;  /* 0x0000005e665a7223 */ /* 0x000fe2000001001b */
[----:B-1----:R-:W-:Y:S01]  /*46d0*/  FFMA.FTZ R79, R168, R209, R129 ;  /* 0x000000d1a84f7223 */ /* 0x002fe20000010081 */
[----:B------:R-:W-:Y:S01]  /*46e0*/  FFMA.FTZ R78, R96, R208, R21 ;  /* 0x000000d0604e7223 */ /* 0x000fe20000010015 */
[----:B------:R-:W-:Y:S01]  /*46f0*/  FFMA.FTZ R77, R166, R207, R127 ;  /* 0x000000cfa64d7223 */ /* 0x000fe2000001007f */
[----:B------:R-:W-:Y:S01]  /*4700*/  FFMA.FTZ R76, R97, R206, R20 ;  /* 0x000000ce614c7223 */ /* 0x000fe20000010014 */
[----:B--2---:R-:W-:Y:S01]  /*4710*/  FFMA.FTZ R83, R173, R205, R132 ;  /* 0x000000cdad537223 */ /* 0x004fe20000010084 */
        /* <DEDUP_REMOVED lines=9> */
[C---:B------:R-:W-:Y:S01]  /*47b0*/  IMAD.WIDE.U32 R134, R183.reuse, 0x10, R136 ;  /* 0x00000010b7867825 */ /* 0x040fe200078e0088 */
[----:B------:R2:W-:Y:S03]  /*47c0*/  STG.E.128 desc[UR4][R92.64], R76 ;  /* 0x0000004c5c007986 */ /* 0x0005e6000c101d04 */
[----:B------:R-:W-:Y:S01]  /*47d0*/  FFMA.FTZ R95, R176, R95, R145 ;  /* 0x0000005fb05f7223 */ /* 0x000fe20000010091 */
[----:B------:R-:W-:Y:S01]  /*47e0*/  FFMA.FTZ R94, R104, R94, R29 ;  /* 0x0000005e685e7223 */ /* 0x000fe2000001001d */
[----:B------:R-:W-:-:S04]  /*47f0*/  IMAD.WIDE.U32 R138, R183, 0x10, R140 ;  /* 0x00000010b78a7825 */ /* 0x000fc800078e008c */
[----:B0-----:R-:W-:Y:S01]  /*4800*/  FFMA.FTZ R55, R181, R198, R148 ;  /* 0x000000c6b5377223 */ /* 0x001fe20000010094 */
[----:B------:R-:W-:Y:S01]  /*4810*/  FFMA.FTZ R54, R106, R196, R31 ;  /* 0x000000c46a367223 */ /* 0x000fe2000001001f */
[----:B------:R-:W-:Y:S01]  /*4820*/  FFMA.FTZ R53, R179, R194, R146 ;  /* 0x000000c2b3357223 */ /* 0x000fe20000010092 */
[----:B------:R-:W-:-:S04]  /*4830*/  IMAD.WIDE.U32 R136, R193, 0x10, R136 ;  /* 0x00000010c1887825 */ /* 0x000fc800078e0088 */
[----:B------:R-:W-:Y:S01]  /*4840*/  FFMA.FTZ R52, R107, R192, R30 ;  /* 0x000000c06b347223 */ /* 0x000fe2000001001e */
[----:B------:R0:W-:Y:S01]  /*4850*/  STG.E.128 desc[UR4][R186.64], R80 ;  /* 0x00000050ba007986 */ /* 0x0001e2000c101d04 */
[----:B---3--:R-:W-:Y:S01]  /*4860*/  FFMA.FTZ R71, R180, R198, R149 ;  /* 0x000000c6b4477223 */ /* 0x008fe20000010095 */
[----:B------:R-:W-:-:S04]  /*4870*/  IMAD.WIDE.U32 R140, R193, 0x10, R140 ;  /* 0x00000010c18c7825 */ /* 0x000fc800078e008c */
[-C--:B-1----:R-:W-:Y:S01]  /*4880*/  FFMA.FTZ R89, R175, R201.reuse, R142 ;  /* 0x000000c9af597223 */ /* 0x082fe2000001008e */
[----:B------:R-:W-:Y:S01]  /*4890*/  FFMA.FTZ R88, R103, R200, R26 ;  /* 0x000000c867587223 */ /* 0x000fe2000001001a */
[----:B------:R-:W-:Y:S01]  /*48a0*/  FFMA.FTZ R70, R108, R196, R33 ;  /* 0x000000c46c467223 */ /* 0x000fe20000010021 */
[----:B------:R-:W-:Y:S01]  /*48b0*/  FFMA.FTZ R69, R178, R194, R147 ;  /* 0x000000c2b2457223 */ /* 0x000fe20000010093 */
[----:B------:R-:W-:Y:S01]  /*48c0*/  FFMA.FTZ R68, R109, R192, R32 ;  /* 0x000000c06d447223 */ /* 0x000fe20000010020 */
[----:B------:R1:W-:Y:S01]  /*48d0*/  STG.E.128 desc[UR4][R184.64], R84 ;  /* 0x00000054b8007986 */ /* 0x0003e2000c101d04 */
[----:B--2---:R-:W-:Y:S01]  /*48e0*/  FFMA.FTZ R93, R174, R201, R143 ;  /* 0x000000c9ae5d7223 */ /* 0x004fe2000001008f */
[----:B------:R-:W-:Y:S01]  /*48f0*/  FFMA.FTZ R92, R105, R200, R28 ;  /* 0x000000c8695c7223 */ /* 0x000fe2000001001c */
[----:B------:R-:W-:Y:S01]  /*4900*/  IADD3 R182, R182, UR14, RZ ;  /* 0x0000000eb6b67c10 */ /* 0x000fe2000fffe0ff */
[----:B------:R1:W-:Y:S03]  /*4910*/  STG.E.128 desc[UR4][R134.64], R88 ;  /* 0x0000005886007986 */ /* 0x0003e6000c101d04 */
[----:B------:R-:W-:Y:S01]  /*4920*/  ISETP.GE.AND P3, PT, R182, UR15, PT ;  /* 0x0000000fb6007c0c */ /* 0x000fe2000bf66270 */
[----:B------:R1:W-:Y:S01]  /*4930*/  STG.E.128 desc[UR4][R138.64], R92 ;  /* 0x0000005c8a007986 */ /* 0x0003e2000c101d04 */
[----:B0-----:R-:W-:-:S03]  /*4940*/  SEL R186, RZ, 0x1, P2 ;  /* 0x00000001ffba7807 */ /* 0x001fc60001000000 */
[----:B------:R1:W-:Y:S04]  /*4950*/  STG.E.128 desc[UR4][R136.64], R52 ;  /* 0x0000003488007986 */ /* 0x0003e8000c101d04 */
[----:B------:R1:W-:Y:S04]  /*4960*/  STG.E.128 desc[UR4][R140.64], R68 ;  /* 0x000000448c007986 */ /* 0x0003e8000c101d04 */
[----:B------:R-:W-:Y:S05]  /*4970*/  @!P3 BRA `(.L_x_21551) ;  /* 0xffffffcc002cb947 */ /* 0x000fea000383ffff */
[----:B------:R-:W-:Y:S05]  /*4980*/  EXIT ;  /* 0x000000000000794d */ /* 0x000fea0003800000 */
.L_x_21550:
[----:B------:R-:W-:Y:S01]  /*4990*/  HFMA2.MMA R192, -RZ, RZ, 0, 5.9604644775390625e-08 ;  /* 0x00000001ffc07435 */ /* 0x000fe200000001ff */
[----:B------:R-:W-:Y:S02]  /*49a0*/  MOV R191, R140 ;  /* 0x0000008c00bf7202 */ /* 0x000fe40000000f00 */
[----:B------:R-:W-:Y:S02]  /*49b0*/  MOV R201, 0x1f ;  /* 0x0000001f00c97802 */ /* 0x000fe40000000f00 */
[----:B------:R-:W-:-:S07]  /*49c0*/  MOV R188, 0xffffffff ;  /* 0xffffffff00bc7802 */ /* 0x000fce0000000f00 */
[----:B------:R-:W-:Y:S05]  /*49d0*/  WARPSYNC.COLLECTIVE R188, `(.L_x_21552) ;  /* 0x00000000bc087348 */ /* 0x000fea0003c00000 */
[----:B------:R0:W1:Y:S02]  /*49e0*/  SHFL.BFLY P4, R190, R191, R192, R201 ;  /* 0x0c0000c0bfbe7389 */ /* 0x00006400000800c9 */
[----:B01----:R-:W-:Y:S01]  /*49f0*/  ENDCOLLECTIVE ;  /* 0x000000000000791b */ /* 0x003fe20003800000 */
.L_x_21552:
[----:B------:R-:W-:Y:S01]  /*4a00*/  HFMA2.MMA R192, -RZ, RZ, 0, 1.1920928955078125e-07 ;  /* 0x00000002ffc07435 */ /* 0x000fe200000001ff */
[----:B------:R-:W-:-:S05]  /*4a10*/  MOV R135, R190 ;  /* 0x000000be00877202 */ /* 0x000fca0000000f00 */
[----:B------:R-:W-:-:S05]  /*4a20*/  FADD.FTZ R139, R140, R135 ;  /* 0x000000878c8b7221 */ /* 0x000fca0000010000 */
[----:B------:R-:W-:-:S07]  /*4a30*/  MOV R191, R139 ;  /* 0x0000008b00bf7202 */ /* 0x000fce0000000f00 */
[----:B------:R-:W-:Y:S05]  /*4a40*/  WARPSYNC.COLLECTIVE R188, `(.L_x_21553) ;  /* 0x00000000bc087348 */ /* 0x000fea0003c00000 */
[----:B------:R0:W1:Y:S02]  /*4a50*/  SHFL.BFLY P4, R190, R191, R192, R201 ;  /* 0x0c0000c0bfbe7389 */ /* 0x00006400000800c9 */
[----:B01----:R-:W-:Y:S01]  /*4a60*/  ENDCOLLECTIVE ;  /* 0x000000000000791b */ /* 0x003fe20003800000 */
.L_x_21553:
[----:B------:R-:W-:Y:S01]  /*4a70*/  HFMA2.MMA R192, -RZ, RZ, 0, 2.384185791015625e-07 ;  /* 0x00000004ffc07435 */ /* 0x000fe200000001ff */
[----:B------:R-:W-:-:S05]  /*4a80*/  MOV R134, R190 ;  /* 0x000000be00867202 */ /* 0x000fca0000000f00 */
[----:B------:R-:W-:-:S05]  /*4a90*/  FADD.FTZ R184, R139, R134 ;  /* 0x000000868bb87221 */ /* 0x000fca0000010000 */
[----:B------:R-:W-:-:S07]  /*4aa0*/  MOV R191, R184 ;  /* 0x000000b800bf7202 */ /* 0x000fce0000000f00 */
[----:B------:R-:W-:Y:S05]  /*4ab0*/  WARPSYNC.COLLECTIVE R188, `(.L_x_21554) ;  /* 0x00000000bc087348 */ /* 0x000fea0003c00000 */
[----:B------:R0:W1:Y:S02]  /*4ac0*/  SHFL.BFLY P4, R190, R191, R192, R201 ;  /* 0x0c0000c0bfbe7389 */ /* 0x00006400000800c9 */
[----:B01----:R-:W-:Y:S01]  /*4ad0*/  ENDCOLLECTIVE ;  /* 0x000000000000791b */ /* 0x003fe20003800000 */
.L_x_21554:
[----:B------:R-:W-:Y:S01]  /*4ae0*/  HFMA2.MMA R192, -RZ, RZ, 0, 4.76837158203125e-07 ;  /* 0x00000008ffc07435 */ /* 0x000fe200000001ff */
[----:B------:R-:W-:-:S05]  /*4af0*/  MOV R135, R190 ;  /* 0x000000be00877202 */ /* 0x000fca0000000f00 */
[----:B------:R-:W-:-:S05]  /*4b00*/  FADD.FTZ R186, R184, R135 ;  /* 0x00000087b8ba7221 */ /* 0x000fca0000010000 */
[----:B------:R-:W-:-:S07]  /*4b10*/  MOV R191, R186 ;  /* 0x000000ba00bf7202 */ /* 0x000fce0000000f00 */
[----:B------:R-:W-:Y:S05]  /*4b20*/  WARPSYNC.COLLECTIVE R188, `(.L_x_21555) ;  /* 0x00000000bc087348 */ /* 0x000fea0003c00000 */
[----:B------:R0:W1:Y:S02]  /*4b30*/  SHFL.BFLY P4, R190, R191, R192, R201 ;  /* 0x0c0000c0bfbe7389 */ /* 0x00006400000800c9 */
[----:B01----:R-:W-:Y:S01]  /*4b40*/  ENDCOLLECTIVE ;  /* 0x000000000000791b */ /* 0x003fe20003800000 */
.L_x_21555:
[----:B------:R-:W-:Y:S01]  /*4b50*/  HFMA2.MMA R192, -RZ, RZ, 0, 9.5367431640625e-07 ;  /* 0x00000010ffc07435 */ /* 0x000fe200000001ff */
[----:B------:R-:W-:-:S05]  /*4b60*/  MOV R135, R190 ;  /* 0x000000be00877202 */ /* 0x000fca0000000f00 */
[----:B------:R-:W-:-:S05]  /*4b70*/  FADD.FTZ R187, R186, R135 ;  /* 0x00000087babb7221 */ /* 0x000fca0000010000 */
[----:B------:R-:W-:-:S07]  /*4b80*/  MOV R191, R187 ;  /* 0x000000bb00bf7202 */ /* 0x000fce0000000f00 */
[----:B------:R-:W-:Y:S05]  /*4b90*/  WARPSYNC.COLLECTIVE R188, `(.L_x_21556) ;  /* 0x00000000bc087348 */ /* 0x000fea0003c00000 */
[----:B------:R0:W1:Y:S02]  /*4ba0*/  SHFL.BFLY P4, R190, R191, R192, R201 ;  /* 0x0c0000c0bfbe7389 */ /* 0x00006400000800c9 */
[----:B01----:R-:W-:Y:S01]  /*4bb0*/  ENDCOLLECTIVE ;  /* 0x000000000000791b */ /* 0x003fe20003800000 */
.L_x_21556:
        /* <DEDUP_REMOVED lines=72> */
.L_x_21557:
[----:B------:R-:W-:Y:S01]  /*5040*/  HFMA2.MMA R192, -RZ, RZ, 0, 1.1920928955078125e-07 ;  /* 0x00000002ffc07435 */ /* 0x000fe200000001ff */
[----:B------:R-:W-:-:S05]  /*5050*/  MOV R140, R190 ;  /* 0x000000be008c7202 */ /* 0x000fca0000000f00 */
[----:B------:R-:W-:-:S05]  /*5060*/  FADD.FTZ R140, R135, R140 ;  /* 0x0000008c878c7221 */ /* 0x000fca0000010000 */
[----:B------:R-:W-:-:S07]  /*5070*/  MOV R191, R140 ;  /* 0x0000008c00bf7202 */ /* 0x000fce0000000f00 */
[----:B------:R-:W-:Y:S05]  /*5080*/  WARPSYNC.COLLECTIVE R188, `(.L_x_21558) ;  /* 0x00000000bc087348 */ /* 0x000fea0003c00000 */
[----:B------:R0:W1:Y:S02]  /*5090*/  SHFL.BFLY P4, R190, R191, R192, R201 ;  /* 0x0c0000c0bfbe7389 */ /* 0x00006400000800c9 */
[----:B01----:R-:W-:Y:S01]  /*50a0*/  ENDCOLLECTIVE ;  /* 0x000000000000791b */ /* 0x003fe20003800000 */
.L_x_21558:
[----:B------:R-:W-:Y:S01]  /*50b0*/  HFMA2.MMA R192, -RZ, RZ, 0, 2.384185791015625e-07 ;  /* 0x00000004ffc07435 */ /* 0x000fe200000001ff */
[----:B------:R-:W-:-:S05]  /*50c0*/  MOV R139, R190 ;  /* 0x000000be008b7202 */ /* 0x000fca0000000f00 */
[----:B------:R-:W-:-:S05]  /*50d0*/  FADD.FTZ R139, R140, R139 ;  /* 0x0000008b8c8b7221 */ /* 0x000fca0000010000 */
[----:B------:R-:W-:-:S07]  /*50e0*/  MOV R191, R139 ;  /* 0x0000008b00bf7202 */ /* 0x000fce0000000f00 */
[----:B------:R-:W-:Y:S05]  /*50f0*/  WARPSYNC.COLLECTIVE R188, `(.L_x_21559) ;  /* 0x00000000bc087348 */ /* 0x000fea0003c00000 */
[----:B------:R0:W1:Y:S02]  /*5100*/  SHFL.BFLY P4, R190, R191, R192, R201 ;  /* 0x0c0000c0bfbe7389 */ /* 0x00006400000800c9 */
[----:B01----:R-:W-:Y:S01]  /*5110*/  ENDCOLLECTIVE ;  /* 0x000000000000791b */ /* 0x003fe20003800000 */
.L_x_21559:
[----:B------:R-:W-:Y:S01]  /*5120*/  HFMA2.MMA R192, -RZ, RZ, 0, 4.76837158203125e-07 ;  /* 0x00000008ffc07435 */ /* 0x000fe200000001ff */
[----:B------:R-:W-:-:S05]  /*5130*/  MOV R184, R190 ;  /* 0x000000be00b87202 */ /* 0x000fca0000000f00 */
[----:B------:R-:W-:-:S05]  /*5140*/  FADD.FTZ R184, R139, R184 ;  /* 0x000000b88bb87221 */ /* 0x000fca0000010000 */
[----:B------:R-:W-:-:S07]  /*5150*/  MOV R191, R184 ;  /* 0x000000b800bf7202 */ /* 0x000fce0000000f00 */
[----:B------:R-:W-:Y:S05]  /*5160*/  WARPSYNC.COLLECTIVE R188, `(.L_x_21560) ;  /* 0x00000000bc087348 */ /* 0x000fea0003c00000 */
[----:B------:R0:W1:Y:S02]  /*5170*/  SHFL.BFLY P4, R190, R191, R192, R201 ;  /* 0x0c0000c0bfbe7389 */ /* 0x00006400000800c9 */
[----:B01----:R-:W-:Y:S01]  /*5180*/  ENDCOLLECTIVE ;  /* 0x000000000000791b */ /* 0x003fe20003800000 */
.L_x_21560:
[----:B------:R-:W-:Y:S01]  /*5190*/  HFMA2.MMA R192, -RZ, RZ, 0, 9.5367431640625e-07 ;  /* 0x00000010ffc07435 */ /* 0x000fe200000001ff */
[----:B------:R-:W-:-:S05]  /*51a0*/  MOV R187, R190 ;  /* 0x000000be00bb7202 */ /* 0x000fca0000000f00 */
[----:B------:R-:W-:-:S05]  /*51b0*/  FADD.FTZ R187, R184, R187 ;  /* 0x000000bbb8bb7221 */ /* 0x000fca0000010000 */
[----:B------:R-:W-:-:S07]  /*51c0*/  MOV R191, R187 ;  /* 0x000000bb00bf7202 */ /* 0x000fce0000000f00 */
[----:B------:R-:W-:Y:S05]  /*51d0*/  WARPSYNC.COLLECTIVE R188, `(.L_x_21561) ;  /* 0x00000000bc087348 */ /* 0x000fea0003c00000 */
[----:B------:R0:W1:Y:S02]  /*51e0*/  SHFL.BFLY P4, R190, R191, R192, R201 ;  /* 0x0c0000c0bfbe7389 */ /* 0x00006400000800c9 */
[----:B01----:R-:W-:Y:S01]  /*51f0*/  ENDCOLLECTIVE ;  /* 0x000000000000791b */ /* 0x003fe20003800000 */
.L_x_21561:
[----:B------:R-:W-:Y:S01]  /*5200*/  MOV R186, R190 ;  /* 0x000000be00ba7202 */ /* 0x000fe20000000f00 */
[----:B------:R-:W-:Y:S06]  /*5210*/  BRA `(.L_x_21562) ;  /* 0xffffffe800187947 */ /* 0x000fec000383ffff */
.L_x_21563:
        /* <DEDUP_REMOVED lines=14> */
.L_x_27085:


//--------------------- .text._ZN10layer_norm31ln_parallel_residual_fwd_kernelINS_13Kernel_traitsI6__halfffffjLj4096ELj1ELj1ELj4ELj16ENS_18Kernel_traits_baseILj4096ES2_ffffjLj128EEEEELb0ELb1ELb0EEEvNS_9FwdParamsE --------------------------
	.section	.text._ZN10layer_norm31ln_parallel_residual_fwd_kernelINS_13Kernel_traitsI6__halfffffjLj4096ELj1ELj1ELj4ELj16ENS_18Kernel_traits_baseILj4096ES2_ffffjLj128EEEEELb0ELb1ELb0EEEvNS_9FwdParamsE,"ax",@progbits
	.align	128
        .global         _ZN10layer_norm31ln_parallel_residual_fwd_kernelINS_13Kernel_traitsI6__halfffffjLj4096ELj1ELj1ELj4ELj16ENS_18Kernel_traits_baseILj4096ES2_ffffjLj128EEEEELb0ELb1ELb0EEEvNS_9FwdParamsE
        .type           _ZN10layer_norm31ln_parallel_residual_fwd_kernelINS_13Kernel_traitsI6__halfffffjLj4096ELj1ELj1ELj4ELj16ENS_18Kernel_traits_baseILj4096ES2_ffffjLj128EEEEELb0ELb1ELb0EEEvNS_9FwdParamsE,@function
        .size           _ZN10layer_norm31ln_parallel_residual_fwd_kernelINS_13Kernel_traitsI6__halfffffjLj4096ELj1ELj1ELj4ELj16ENS_18Kernel_traits_baseILj4096ES2_ffffjLj128EEEEELb0ELb1ELb0EEEvNS_9FwdParamsE,(.L_x_27086 - _ZN10layer_norm31ln_parallel_residual_fwd_kernelINS_13Kernel_traitsI6__halfffffjLj4096ELj1ELj1ELj4ELj16ENS_18Kernel_traits_baseILj4096ES2_ffffjLj128EEEEELb0ELb1ELb0EEEvNS_9FwdParamsE)
        .other          _ZN10layer_norm31ln_parallel_residual_fwd_kernelINS_13Kernel_traitsI6__halfffffjLj4096ELj1ELj1ELj4ELj16ENS_18Kernel_traits_baseILj4096ES2_ffffjLj128EEEEELb0ELb1ELb0EEEvNS_9FwdParamsE,@"STO_CUDA_ENTRY STV_DEFAULT"
_ZN10layer_norm31ln_parallel_residual_fwd_kernelINS_13Kernel_traitsI6__halfffffjLj4096ELj1ELj1ELj4ELj16ENS_18Kernel_traits_baseILj4096ES2_ffffjLj128EEEEELb0ELb1ELb0EEEvNS_9FwdParamsE:
.text._ZN10layer_norm31ln_parallel_residual_fwd_kernelINS_13Kernel_traitsI6__halfffffjLj4096ELj1ELj1ELj4ELj16ENS_18Kernel_traits_baseILj4096ES2_ffffjLj128EEEEELb0ELb1ELb0EEEvNS_9FwdParamsE:
        /* <DEDUP_REMOVED lines=14> */
[C---:B------:R-:W-:Y:S02]  /*00e0*/  ISETP.GE.U32.AND P4, PT, R117.reuse, 0x200, PT ;  /* 0x000002007500780c */ /* 0x040fe40003f86070 */
[----:B------:R-:W-:Y:S02]  /*00f0*/  ISETP.GE.U32.AND P3, PT, R117, 0x280, PT ;  /* 0x000002807500780c */ /* 0x000fe40003f66070 */
[----:B------:R-:W-:Y:S02]  /*0100*/  P2R R2, PR, RZ, 0x40 ;  /* 0x00000040ff027803 */ /* 0x000fe40000000000 */
[----:B------:R-:W-:-:S02]  /*0110*/  P2R R2, PR, RZ, 0x20 ;  /* 0x00000020ff027803 */ /* 0x000fc40000000000 */
        /* <DEDUP_REMOVED lines=10> */
[----:B------:R0:W5:Y:S04]  /*01c0*/  @P0 LDG.E.64 R110, desc[UR4][R4.64] ;  /* 0x00000004046e0981 */ /* 0x000168000c1e1b00 */
[----:B------:R0:W5:Y:S01]  /*01d0*/  LDG.E.64 R16, desc[UR4][R2.64] ;  /* 0x0000000402107981 */ /* 0x000162000c1e1b00 */
[----:B------:R-:W-:Y:S02]  /*01e0*/  LOP3.LUT R31, R31, 0x80, RZ, 0xfc, !PT ;  /* 0x000000801f1f7812 */ /* 0x000fe400078efcff */
[----:B0-----:R-:W-:-:S07]  /*01f0*/  @!P0 CS2R R110, SRZ ;  /* 0x00000000006e8805 */ /* 0x001fce000001ff00 */
.L_x_21565:
[----:B------:R-:W-:Y:S05]  /*0200*/  BSYNC B0 ;  /* 0x0000000000007941 */ /* 0x000fea0003800000 */
.L_x_21564:
        /* <DEDUP_REMOVED lines=11> */
[----:B------:R-:W-:Y:S02]  /*02c0*/  IADD3 R31, R31, 0x80, RZ ;  /* 0x000000801f1f7810 */ /* 0x000fe40007ffe0ff */
[----:B0-----:R-:W-:-:S07]  /*02d0*/  @!P0 CS2R R102, SRZ ;  /* 0x0000000000668805 */ /* 0x001fce000001ff00 */
.L_x_21567:
[----:B------:R-:W-:Y:S05]  /*02e0*/  BSYNC B0 ;  /* 0x0000000000007941 */ /* 0x000fea0003800000 */
.L_x_21566:
        /* <DEDUP_REMOVED lines=13> */
.L_x_21569:
[----:B------:R-:W-:Y:S05]  /*03c0*/  BSYNC B0 ;  /* 0x0000000000007941 */ /* 0x000fea0003800000 */
.L_x_21568:
        /* <DEDUP_REMOVED lines=13> */
.L_x_21571:
[----:B------:R-:W-:Y:S05]  /*04a0*/  BSYNC B0 ;  /* 0x0000000000007941 */ /* 0x000fea0003800000 */
.L_x_21570:
        /* <DEDUP_REMOVED lines=13> */
.L_x_21573:
[----:B------:R-:W-:Y:S05]  /*0580*/  BSYNC B0 ;  /* 0x0000000000007941 */ /* 0x000fea0003800000 */
.L_x_21572:
[----:B------:R-:W-:Y:S01]  /*0590*/  ISETP.GE.U32.AND P0, PT, R117, 0x300, PT ;  /* 0x000003007500780c */ /* 0x000fe20003f06070 */
[----:B------:R-:W-:Y:S03]  /*05a0*/  BSSY B0, `(.L_x_21574) ;  /* 0x000000e000007945 */ /* 0x000fe60003800000 */
[----:B------:R-:W-:-:S09]  /*05b0*/  P2R R6, PR, RZ, 0x1 ;  /* 0x00000001ff067803 */ /* 0x000fd20000000000 */
        /* <DEDUP_REMOVED lines=12> */
.L_x_21575:
[----:B------:R-:W-:Y:S05]  /*0680*/  BSYNC B0 ;  /* 0x0000000000007941 */ /* 0x000fea0003800000 */
.L_x_21574:
        /* <DEDUP_REMOVED lines=15> */
.L_x_21577:
[----:B------:R-:W-:Y:S05]  /*0780*/  BSYNC B0 ;  /* 0x0000000000007941 */ /* 0x000fea0003800000 */
.L_x_21576:
        /* <DEDUP_REMOVED lines=12> */
[----:B------:R-:W5:Y:S01]  /*0850*/  LDG.E.64 R12, desc[UR4][R12.64] ;  /* 0x000000040c0c7981 */ /* 0x000f62000c1e1b00 */
[----:B0-----:R-:W-:-:S07]  /*0860*/  @!P0 CS2R R10, SRZ ;  /* 0x00000000000a8805 */ /* 0x001fce000001ff00 */
.L_x_21579:
[----:B------:R-:W-:Y:S05]  /*0870*/  BSYNC B0 ;  /* 0x0000000000007941 */ /* 0x000fea0003800000 */
.L_x_21578:
        /* <DEDUP_REMOVED lines=10> */
[----:B------:R-:W-:Y:S01]  /*0920*/  HFMA2.MMA R66, -RZ, RZ, 0, 5.9604644775390625e-08 ;  /* 0x00000001ff427435 */ /* 0x000fe200000001ff */
[----:B------:R-:W-:Y:S01]  /*0930*/  LOP3.LUT R15, R112, 0x60, RZ, 0xc0, !PT ;  /* 0x00000060700f7812 */ /* 0x000fe200078ec0ff */
[----:B-----5:R-:W-:Y:S01]  /*0940*/  HADD2.F32 R106, -RZ, R111.H0_H0 ;  /* 0x2000006fff6a7230 */ /* 0x020fe20000004100 */
[----:B------:R-:W-:Y:S01]  /*0950*/  LOP3.LUT R14, R0, 0x7f, RZ, 0xc0, !PT ;  /* 0x0000007f000e7812 */ /* 0x000fe200078ec0ff */
[----:B------:R-:W-:Y:S01]  /*0960*/  HADD2.F32 R98, -RZ, R103.H0_H0 ;  /* 0x20000067ff627230 */ /* 0x000fe20000004100 */
[----:B------:R-:W-:Y:S01]  /*0970*/  SHF.R.U32.HI R0, RZ, 0x2, R0 ;  /* 0x00000002ff007819 */ /* 0x000fe20000011600 */
[----:B------:R-:W-:Y:S01]  /*0980*/  HADD2.F32 R90, -RZ, R95.H0_H0 ;  /* 0x2000005fff5a7230 */ /* 0x000fe20000004100 */
[----:B------:R-:W-:Y:S01]  /*0990*/  VIADDMNMX R15, R14, -R15, RZ, !PT ;  /* 0x8000000f0e0f7246 */ /* 0x000fe200078001ff */
[----:B------:R-:W-:Y:S01]  /*09a0*/  ULDC.U8 UR6, c[0x0][0x2a0] ;  /* 0x0000a80000067ab9 */ /* 0x000fe20000000000 */
[----:B------:R-:W-:Y:S01]  /*09b0*/  MOV R113, R16 ;  /* 0x0000001000717202 */ /* 0x000fe20000000f00 */
[----:B------:R-:W-:Y:S01]  /*09c0*/  ULDC UR10, c[0x0][0x218] ;  /* 0x00008600000a7ab9 */ /* 0x000fe20000000800 */
[----:B------:R-:W-:Y:S01]  /*09d0*/  SHF.R.U64 R35, R16, 0x10, R17 ;  /* 0x0000001010237819 */ /* 0x000fe20000001211 */
[----:B------:R-:W-:Y:S01]  /*09e0*/  ULDC UR7, c[0x0][0x290] ;  /* 0x0000a40000077ab9 */ /* 0x000fe20000000800 */
[----:B------:R-:W-:Y:S01]  /*09f0*/  LOP3.LUT R0, R0, 0x3fffffe0, RZ, 0xc0, !PT ;  /* 0x3fffffe000007812 */ /* 0x000fe200078ec0ff */
[----:B------:R-:W-:Y:S01]  /*0a00*/  HADD2.F32 R113, -RZ, R113.H0_H0 ;  /* 0x20000071ff717230 */ /* 0x000fe20000004100 */
[----:B------:R-:W-:Y:S01]  /*0a10*/  VIMNMX R15, R15, 0x20, PT ;  /* 0x000000200f0f7848 */ /* 0x000fe20003fe0100 */
[----:B------:R-:W-:Y:S01]  /*0a20*/  ULDC.64 UR12, c[0x0][0x228] ;  /* 0x00008a00000c7ab9 */ /* 0x000fe20000000a00 */
[----:B------:R-:W-:Y:S01]  /*0a30*/  SHF.L.U32 R16, R112, 0x5, RZ ;  /* 0x0000000570107819 */ /* 0x000fe200000006ff */
[----:B------:R-:W-:Y:S01]  /*0a40*/  UISETP.NE.AND UP0, UPT, UR6, URZ, UPT ;  /* 0x0000003f0600728c */ /* 0x000fe2000bf05270 */
[----:B------:R-:W-:Y:S01]  /*0a50*/  MOV R97, R20 ;  /* 0x0000001400617202 */ /* 0x000fe20000000f00 */
[----:B------:R-:W-:Y:S01]  /*0a60*/  ULDC.64 UR14, c[0x0][0x230] ;  /* 0x00008c00000e7ab9 */ /* 0x000fe20000000a00 */
[--C-:B------:R-:W-:Y:S01]  /*0a70*/  SHF.R.U64 R33, R20, 0x10, R21.reuse ;  /* 0x0000001014217819 */ /* 0x100fe20000001215 */
[----:B------:R-:W-:Y:S01]  /*0a80*/  ULDC.64 UR8, c[0x0][0x210] ;  /* 0x0000840000087ab9 */ /* 0x000fe20000000a00 */
[----:B------:R-:W-:Y:S01]  /*0a90*/  MOV R93, R21 ;  /* 0x00000015005d7202 */ /* 0x000fe20000000f00 */
[----:B------:R-:W-:Y:S01]  /*0aa0*/  HADD2.F32 R97, -RZ, R97.H0_H0 ;  /* 0x20000061ff617230 */ /* 0x000fe20000004100 */
[----:B------:R-:W-:-:S02]  /*0ab0*/  SHF.R.U32.HI R91, RZ, 0x10, R21 ;  /* 0x00000010ff5b7819 */ /* 0x000fc40000011615 */
[----:B------:R-:W-:Y:S01]  /*0ac0*/  IADD3 R20, R15, R0, RZ ;  /* 0x000000000f147210 */ /* 0x000fe20007ffe0ff */
[----:B------:R-:W-:Y:S01]  /*0ad0*/  HADD2.F32 R93, -RZ, R93.H0_H0 ;  /* 0x2000005dff5d7230 */ /* 0x000fe20000004100 */
[----:B------:R-:W-:Y:S01]  /*0ae0*/  LOP3.LUT R21, R16, 0x3e0, RZ, 0xc0, !PT ;  /* 0x000003e010157812 */ /* 0x000fe200078ec0ff */
[----:B------:R-:W-:Y:S01]  /*0af0*/  HADD2.F32 R91, -RZ, R91.H0_H0 ;  /* 0x2000005bff5b7230 */ /* 0x000fe20000004100 */
[----:B------:R-:W-:Y:S02]  /*0b00*/  SHF.L.U32 R20, R20, 0x2, RZ ;  /* 0x0000000214147819 */ /* 0x000fe400000006ff */
[----:B------:R-:W-:Y:S02]  /*0b10*/  VIADDMNMX R21, R14, -R21, RZ, !PT ;  /* 0x800000150e157246 */ /* 0x000fe400078001ff */
[----:B------:R-:W-:Y:S02]  /*0b20*/  I2FP.F32.U32 R20, R20 ;  /* 0x0000001400147245 */ /* 0x000fe40000201000 */
[----:B------:R-:W-:-:S02]  /*0b30*/  VIMNMX R21, R21, 0x20, PT ;  /* 0x0000002015157848 */ /* 0x000fc40003fe0100 */
[----:B------:R0:W1:Y:S01]  /*0b40*/  MUFU.RCP R115, R20 ;  /* 0x0000001400737308 */ /* 0x0000620000001000 */
[--C-:B------:R-:W-:Y:S02]  /*0b50*/  SHF.R.U64 R78, R2, 0x10, R3.reuse ;  /* 0x00000010024e7819 */ /* 0x100fe40000001203 */
[----:B------:R-:W-:Y:S01]  /*0b60*/  IADD3 R114, R0, R21, RZ ;  /* 0x0000001500727210 */ /* 0x000fe20007ffe0ff */
        /* <DEDUP_REMOVED lines=98> */
[----:B01----:R-:W-:-:S07]  /*1190*/  HADD2.F32 R87, -RZ, R87.H0_H0 ;  /* 0x20000057ff577230 */ /* 0x003fce0000004100 */
.L_x_21741:
        /* <DEDUP_REMOVED lines=11> */
[----:B------:R-:W-:-:S05]  /*1250*/  @P2 LEA.HI.X R121, R119, UR13, RZ, 0x4, P3 ;  /* 0x0000000d77792c11 */ /* 0x000fca00098f24ff */
[----:B------:R1:W5:Y:S01]  /*1260*/  @P2 LDG.E.128 R20, desc[UR4][R120.64] ;  /* 0x0000000478142981 */ /* 0x000362000c1e1d00 */
[----:B------:R-:W-:-:S04]  /*1270*/  ISETP.NE.U32.AND P2, PT, RZ, UR14, PT ;  /* 0x0000000eff007c0c */ /* 0x000fc8000bf45070 */
[----:B------:R-:W-:Y:S01]  /*1280*/  ISETP.NE.AND.EX P2, PT, RZ, UR15, PT, P2 ;  /* 0x0000000fff007c0c */ /* 0x000fe2000bf45320 */
[----:B0-----:R-:W-:-:S06]  /*1290*/  IMAD.WIDE.U32 R28, R119, 0x10, R28 ;  /* 0x00000010771c7825 */ /* 0x001fcc00078e001c */
[----:B------:R-:W5:Y:S06]  /*12a0*/  LDG.E.128 R28, desc[UR4][R28.64] ;  /* 0x000000041c1c7981 */ /* 0x000f6c000c1e1d00 */
[----:B------:R-:W-:-:S04]  /*12b0*/  @P2 LEA R64, P3, R119, UR14, 0x4 ;  /* 0x0000000e77402c11 */ /* 0x000fc8000f8620ff */
        /* <DEDUP_REMOVED lines=10> */
.L_x_21583:
[----:B-----5:R-:W-:Y:S01]  /*1360*/  FADD.FTZ R28, R24, R28 ;  /* 0x0000001c181c7221 */ /* 0x020fe20000010000 */
[----:B------:R-:W-:Y:S06]  /*1370*/  BRA `(.L_x_21584) ;  /* 0x0000000000087947 */ /* 0x000fec0003800000 */
.L_x_21582:
[----:B-----5:R-:W-:-:S04]  /*1380*/  FADD.FTZ R28, R20, R28 ;  /* 0x0000001c141c7221 */ /* 0x020fc80000010000 */
[----:B------:R-:W-:-:S07]  /*1390*/  @P2 FADD.FTZ R28, R24, R28 ;  /* 0x0000001c181c2221 */ /* 0x000fce0000010000 */
.L_x_21584:
[----:B-----5:R-:W-:-:S07]  /*13a0*/  MOV R32, R28 ;  /* 0x0000001c00207202 */ /* 0x020fce0000000f00 */
.L_x_21585:
[----:B------:R-:W-:Y:S05]  /*13b0*/  @P3 BRA `(.L_x_21586) ;  /* 0x00000000001c3947 */ /* 0x000fea0003800000 */
[----:B------:R-:W-:-:S04]  /*13c0*/  ISETP.NE.U32.AND P4, PT, RZ, UR14, PT ;  /* 0x0000000eff007c0c */ /* 0x000fc8000bf85070 */
[----:B------:R-:W-:-:S13]  /*13d0*/  ISETP.NE.AND.EX P4, PT, RZ, UR15, PT, P4 ;  /* 0x0000000fff007c0c */ /* 0x000fda000bf85340 */
[----:B------:R-:W-:Y:S05]  /*13e0*/  @P4 BRA `(.L_x_21587) ;  /* 0x0000000000084947 */ /* 0x000fea0003800000 */
[----:B------:R-:W-:Y:S05]  /*13f0*/  @P0 BRA `(.L_x_21588) ;  /* 0x0000000000140947 */ /* 0x000fea0003800000 */
[----:B------:R-:W-:Y:S05]  /*1400*/  BRA `(.L_x_21589) ;  /* 0x0000000000147947 */ /* 0x000fea0003800000 */
.L_x_21587:
[----:B-----5:R-:W-:Y:S01]  /*1410*/  FADD.FTZ R29, R25, R29 ;  /* 0x0000001d191d7221 */ /* 0x020fe20000010000 */
[----:B------:R-:W-:Y:S06]  /*1420*/  BRA `(.L_x_21588) ;  /* 0x0000000000087947 */ /* 0x000fec0003800000 */
.L_x_21586:
[----:B-----5:R-:W-:-:S04]  /*1430*/  FADD.FTZ R29, R21, R29 ;  /* 0x0000001d151d7221 */ /* 0x020fc80000010000 */
[----:B------:R-:W-:-:S07]  /*1440*/  @P2 FADD.FTZ R29, R25, R29 ;  /* 0x0000001d191d2221 */ /* 0x000fce0000010000 */
.L_x_21588:
[----:B-----5:R-:W-:-:S07]  /*1450*/  MOV R33, R29 ;  /* 0x0000001d00217202 */ /* 0x020fce0000000f00 */
.L_x_21589:
[----:B------:R-:W-:Y:S05]  /*1460*/  @P3 BRA `(.L_x_21590) ;  /* 0x00000000001c3947 */ /* 0x000fea0003800000 */
[----:B------:R-:W-:-:S04]  /*1470*/  ISETP.NE.U32.AND P4, PT, RZ, UR14, PT ;  /* 0x0000000eff007c0c */ /* 0x000fc8000bf85070 */
[----:B------:R-:W-:-:S13]  /*1480*/  ISETP.NE.AND.EX P4, PT, RZ, UR15, PT, P4 ;  /* 0x0000000fff007c0c */ /* 0x000fda000bf85340 */
[----:B------:R-:W-:Y:S05]  /*1490*/  @P4 BRA `(.L_x_21591) ;  /* 0x0000000000084947 */ /* 0x000fea0003800000 */
[----:B------:R-:W-:Y:S05]  /*14a0*/  @P0 BRA `(.L_x_21592) ;  /* 0x0000000000140947 */ /* 0x000fea0003800000 */
[----:B------:R-:W-:Y:S05]  /*14b0*/  BRA `(.L_x_21593) ;  /* 0x0000000000147947 */ /* 0x000fea0003800000 */
.L_x_21591:
[----:B-----5:R-:W-:Y:S01]  /*14c0*/  FADD.FTZ R30, R26, R30 ;  /* 0x0000001e1a1e7221 */ /* 0x020fe20000010000 */
[----:B------:R-:W-:Y:S06]  /*14d0*/  BRA `(.L_x_21592) ;  /* 0x0000000000087947 */ /* 0x000fec0003800000 */
.L_x_21590:
[----:B-----5:R-:W-:-:S04]  /*14e0*/  FADD.FTZ R30, R22, R30 ;  /* 0x0000001e161e7221 */ /* 0x020fc80000010000 */
[----:B------:R-:W-:-:S07]  /*14f0*/  @P2 FADD.FTZ R30, R26, R30 ;  /* 0x0000001e1a1e2221 */ /* 0x000fce0000010000 */
.L_x_21592:
[----:B-----5:R-:W-:-:S07]  /*1500*/  MOV R34, R30 ;  /* 0x0000001e00227202 */ /* 0x020fce0000000f00 */
.L_x_21593:
[----:B------:R-:W-:Y:S05]  /*1510*/  @P3 BRA `(.L_x_21594) ;  /* 0x00000000001c3947 */ /* 0x000fea0003800000 */
[----:B------:R-:W-:-:S04]  /*1520*/  ISETP.NE.U32.AND P2, PT, RZ, UR14, PT ;  /* 0x0000000eff007c0c */ /* 0x000fc8000bf45070 */
[----:B------:R-:W-:-:S13]  /*1530*/  ISETP.NE.AND.EX P2, PT, RZ, UR15, PT, P2 ;  /* 0x0000000fff007c0c */ /* 0x000fda000bf45320 */
[----:B------:R-:W-:Y:S05]  /*1540*/  @P2 BRA `(.L_x_21595) ;  /* 0x0000000000082947 */ /* 0x000fea0003800000 */
[----:B------:R-:W-:Y:S05]  /*1550*/  @P0 BRA `(.L_x_21596) ;  /* 0x0000000000140947 */ /* 0x000fea0003800000 */
[----:B------:R-:W-:Y:S05]  /*1560*/  BRA `(.L_x_21597) ;  /* 0x0000000000147947 */ /* 0x000fea0003800000 */
.L_x_21595:
[----:B-----5:R-:W-:Y:S01]  /*1570*/  FADD.FTZ R31, R27, R31 ;  /* 0x0000001f1b1f7221 */ /* 0x020fe20000010000 */
[----:B------:R-:W-:Y:S06]  /*1580*/  BRA `(.L_x_21596) ;  /* 0x0000000000087947 */ /* 0x000fec0003800000 */
.L_x_21594:
[----:B-----5:R-:W-:-:S04]  /*1590*/  FADD.FTZ R31, R23, R31 ;  /* 0x0000001f171f7221 */ /* 0x020fc80000010000 */
[----:B------:R-:W-:-:S07]  /*15a0*/  @P2 FADD.FTZ R31, R27, R31 ;  /* 0x0000001f1b1f2221 */ /* 0x000fce0000010000 */
.L_x_21596:
[----:B-----5:R-:W-:-:S07]  /*15b0*/  MOV R35, R31 ;  /* 0x0000001f00237202 */ /* 0x020fce0000000f00 */
.L_x_21597:
[----:B------:R-:W0:Y:S01]  /*15c0*/  @P0 LDC.64 R64, c[0x0][0x238] ;  /* 0x00008e00ff400b82 */ /* 0x000e220000000a00 */
[C---:B------:R-:W-:Y:S02]  /*15d0*/  IADD3 R67, R119.reuse, 0x80, RZ ;  /* 0x0000008077437810 */ /* 0x040fe40007ffe0ff */
[----:B0-----:R-:W-:-:S04]  /*15e0*/  @P0 LEA R64, P2, R119, R64, 0x4 ;  /* 0x0000004077400211 */ /* 0x001fc800078420ff */
[----:B------:R-:W-:-:S05]  /*15f0*/  @P0 LEA.HI.X R65, R119, R65, RZ, 0x4, P2 ;  /* 0x0000004177410211 */ /* 0x000fca00010f24ff */
[----:B------:R0:W-:Y:S04]  /*1600*/  @P0 STG.E.128 desc[UR4][R64.64], R32 ;  /* 0x0000002040000986 */ /* 0x0001e8000c101d04 */
.L_x_21581:
[----:B------:R-:W-:Y:S05]  /*1610*/  BSYNC B0 ;  /* 0x0000000000007941 */ /* 0x000fea0003800000 */
.L_x_21580:
[----:B------:R-:W-:Y:S01]  /*1620*/  ISETP.GE.U32.AND P2, PT, R117, 0x100, PT ;  /* 0x000001007500780c */ /* 0x000fe20003f46070 */
[----:B------:R-:W-:-:S12]  /*1630*/  BSSY B0, `(.L_x_21598) ;  /* 0x0000042000007945 */ /* 0x000fd80003800000 */
[----:B------:R-:W-:Y:S05]  /*1640*/  @!P2 BRA `(.L_x_21599) ;  /* 0x000000040000a947 */ /* 0x000fea0003800000 */
[----:B------:R-:W-:Y:S01]  /*1650*/  ISETP.NE.U32.AND P2, PT, RZ, UR12, PT ;  /* 0x0000000cff007c0c */ /* 0x000fe2000bf45070 */
[----:B------:R-:W1:Y:S03]  /*1660*/  LDC.64 R36, c[0x0][0x220] ;  /* 0x00008800ff247b82 */ /* 0x000e660000000a00 */
[----:B------:R-:W-:-:S13]  /*1670*/  ISETP.NE.AND.EX P2, PT, RZ, UR13, PT, P2 ;  /* 0x0000000dff007c0c */ /* 0x000fda000bf45320 */
[----:B------:R-:W-:-:S04]  /*1680*/  @P2 LEA R120, P3, R67, UR12, 0x4 ;  /* 0x0000000c43782c11 */ /* 0x000fc8000f8620ff */
[----:B------:R-:W-:-:S05]  /*1690*/  @P2 LEA.HI.X R121, R67, UR13, RZ, 0x4, P3 ;  /* 0x0000000d43792c11 */ /* 0x000fca00098f24ff */
[----:B-----5:R2:W5:Y:S01]  /*16a0*/  @P2 LDG.E.128 R20, desc[UR4][R120.64] ;  /* 0x0000000478142981 */ /* 0x020562000c1e1d00 */
[----:B------:R-:W-:-:S04]  /*16b0*/  ISETP.NE.U32.AND P2, PT, RZ, UR14, PT ;  /* 0x0000000eff007c0c */ /* 0x000fc8000bf45070 */
[----:B------:R-:W-:Y:S01]  /*16c0*/  ISETP.NE.AND.EX P2, PT, RZ, UR15, PT, P2 ;  /* 0x0000000fff007c0c */ /* 0x000fe2000bf45320 */
[----:B-1----:R-:W-:-:S06]  /*16d0*/  IMAD.WIDE.U32 R36, R67, 0x10, R36 ;  /* 0x0000001043247825 */ /* 0x002fcc00078e0024 */
[----:B------:R-:W5:Y:S06]  /*16e0*/  LDG.E.128 R36, desc[UR4][R36.64] ;  /* 0x0000000424247981 */ /* 0x000f6c000c1e1d00 */
[----:B0-----:R-:W-:-:S04]  /*16f0*/  @P2 LEA R64, P3, R67, UR14, 0x4 ;  /* 0x0000000e43402c11 */ /* 0x001fc8000f8620ff */
        /* <DEDUP_REMOVED lines=10> */
.L_x_21601:
[----:B-----5:R-:W-:Y:S01]  /*17a0*/  FADD.FTZ R36, R24, R36 ;  /* 0x0000002418247221 */ /* 0x020fe20000010000 */
[----:B------:R-:W-:Y:S06]  /*17b0*/  BRA `(.L_x_21602) ;  /* 0x0000000000087947 */ /* 0x000fec0003800000 */
.L_x_21600:
[----:B-----5:R-:W-:-:S04]  /*17c0*/  FADD.FTZ R36, R20, R36 ;  /* 0x0000002414247221 */ /* 0x020fc80000010000 */
[----:B------:R-:W-:-:S07]  /*17d0*/  @P2 FADD.FTZ R36, R24, R36 ;  /* 0x0000002418242221 */ /* 0x000fce0000010000 */
.L_x_21602:
[----:B-----5:R-:W-:-:S07]  /*17e0*/  MOV R32, R36 ;  /* 0x0000002400207202 */ /* 0x020fce0000000f00 */
.L_x_21603:
[----:B------:R-:W-:Y:S05]  /*17f0*/  @P3 BRA `(.L_x_21604) ;  /* 0x00000000001c3947 */ /* 0x000fea0003800000 */
[----:B------:R-:W-:-:S04]  /*1800*/  ISETP.NE.U32.AND P4, PT, RZ, UR14, PT ;  /* 0x0000000eff007c0c */ /* 0x000fc8000bf85070 */
[----:B------:R-:W-:-:S13]  /*1810*/  ISETP.NE.AND.EX P4, PT, RZ, UR15, PT, P4 ;  /* 0x0000000fff007c0c */ /* 0x000fda000bf85340 */
[----:B------:R-:W-:Y:S05]  /*1820*/  @P4 BRA `(.L_x_21605) ;  /* 0x0000000000084947 */ /* 0x000fea0003800000 */
[----:B------:R-:W-:Y:S05]  /*1830*/  @P0 BRA `(.L_x_21606) ;  /* 0x0000000000140947 */ /* 0x000fea0003800000 */
[----:B------:R-:W-:Y:S05]  /*1840*/  BRA `(.L_x_21607) ;  /* 0x0000000000147947 */ /* 0x000fea0003800000 */
.L_x_21605:
[----:B-----5:R-:W-:Y:S01]  /*1850*/  FADD.FTZ R37, R25, R37 ;  /* 0x0000002519257221 */ /* 0x020fe20000010000 */
[----:B------:R-:W-:Y:S06]  /*1860*/  BRA `(.L_x_21606) ;  /* 0x0000000000087947 */ /* 0x000fec0003800000 */
.L_x_21604:
[----:B-----5:R-:W-:-:S04]  /*1870*/  FADD.FTZ R37, R21, R37 ;  /* 0x0000002515257221 */ /* 0x020fc80000010000 */
[----:B------:R-:W-:-:S07]  /*1880*/  @P2 FADD.FTZ R37, R25, R37 ;  /* 0x0000002519252221 */ /* 0x000fce0000010000 */
.L_x_21606:
[----:B-----5:R-:W-:-:S07]  /*1890*/  MOV R33, R37 ;  /* 0x0000002500217202 */ /* 0x020fce0000000f00 */
.L_x_21607:
[----:B------:R-:W-:Y:S05]  /*18a0*/  @P3 BRA `(.L_x_21608) ;  /* 0x00000000001c3947 */ /* 0x000fea0003800000 */
[----:B------:R-:W-:-:S04]  /*18b0*/  ISETP.NE.U32.AND P4, PT, RZ, UR14, PT ;  /* 0x0000000eff007c0c */ /* 0x000fc8000bf85070 */
[----:B------:R-:W-:-:S13]  /*18c0*/  ISETP.NE.AND.EX P4, PT, RZ, UR15, PT, P4 ;  /* 0x0000000fff007c0c */ /* 0x000fda000bf85340 */
[----:B------:R-:W-:Y:S05]  /*18d0*/  @P4 BRA `(.L_x_21609) ;  /* 0x0000000000084947 */ /* 0x000fea0003800000 */
[----:B------:R-:W-:Y:S05]  /*18e0*/  @P0 BRA `(.L_x_21610) ;  /* 0x0000000000140947 */ /* 0x000fea0003800000 */
[----:B------:R-:W-:Y:S05]  /*18f0*/  BRA `(.L_x_21611) ;  /* 0x0000000000147947 */ /* 0x000fea0003800000 */
.L_x_21609:
[----:B-----5:R-:W-:Y:S01]  /*1900*/  FADD.FTZ R38, R26, R38 ;  /* 0x000000261a267221 */ /* 0x020fe20000010000 */
[----:B------:R-:W-:Y:S06]  /*1910*/  BRA `(.L_x_21610) ;  /* 0x0000000000087947 */ /* 0x000fec0003800000 */
.L_x_21608:
[----:B-----5:R-:W-:-:S04]  /*1920*/  FADD.FTZ R38, R22, R38 ;  /* 0x0000002616267221 */ /* 0x020fc80000010000 */
[----:B------:R-:W-:-:S07]  /*1930*/  @P2 FADD.FTZ R38, R26, R38 ;  /* 0x000000261a262221 */ /* 0x000fce0000010000 */
.L_x_21610:
[----:B-----5:R-:W-:-:S07]  /*1940*/  MOV R34, R38 ;  /* 0x0000002600227202 */ /* 0x020fce0000000f00 */
.L_x_21611:
[----:B------:R-:W-:Y:S05]  /*1950*/  @P3 BRA `(.L_x_21612) ;  /* 0x00000000001c3947 */ /* 0x000fea0003800000 */
[----:B------:R-:W-:-:S04]  /*1960*/  ISETP.NE.U32.AND P2, PT, RZ, UR14, PT ;  /* 0x0000000eff007c0c */ /* 0x000fc8000bf45070 */
[----:B------:R-:W-:-:S13]  /*1970*/  ISETP.NE.AND.EX P2, PT, RZ, UR15, PT, P2 ;  /* 0x0000000fff007c0c */ /* 0x000fda000bf45320 */
[----:B------:R-:W-:Y:S05]  /*1980*/  @P2 BRA `(.L_x_21613) ;  /* 0x0000000000082947 */ /* 0x000fea0003800000 */
[----:B------:R-:W-:Y:S05]  /*1990*/  @P0 BRA `(.L_x_21614) ;  /* 0x0000000000140947 */ /* 0x000fea0003800000 */
[----:B------:R-:W-:Y:S05]  /*19a0*/  BRA `(.L_x_21615) ;  /* 0x0000000000147947 */ /* 0x000fea0003800000 */
.L_x_21613:
[----:B-----5:R-:W-:Y:S01]  /*19b0*/  FADD.FTZ R39, R27, R39 ;  /* 0x000000271b277221 */ /* 0x020fe20000010000 */
[----:B------:R-:W-:Y:S06]  /*19c0*/  BRA `(.L_x_21614) ;  /* 0x0000000000087947 */ /* 0x000fec0003800000 */
.L_x_21612:
[----:B-----5:R-:W-:-:S04]  /*19d0*/  FADD.FTZ R39, R23, R39 ;  /* 0x0000002717277221 */ /* 0x020fc80000010000 */
[----:B------:R-:W-:-:S07]  /*19e0*/  @P2 FADD.FTZ R39, R27, R39 ;  /* 0x000000271b272221 */ /* 0x000fce0000010000 */
.L_x_21614:
[----:B-----5:R-:W-:-:S07]  /*19f0*/  MOV R35, R39 ;  /* 0x0000002700237202 */ /* 0x020fce0000000f00 */
.L_x_21615:
[----:B------:R-:W0:Y:S02]  /*1a00*/  @P0 LDC.64 R64, c[0x0][0x238] ;  /* 0x00008e00ff400b82 */ /* 0x000e240000000a00 */
[----:B0-----:R-:W-:-:S04]  /*1a10*/  @P0 LEA R64, P2, R67, R64, 0x4 ;  /* 0x0000004043400211 */ /* 0x001fc800078420ff */
[C---:B------:R-:W-:Y:S02]  /*1a20*/  @P0 LEA.HI.X R65, R67.reuse, R65, RZ, 0x4, P2 ;  /* 0x0000004143410211 */ /* 0x040fe400010f24ff */
[----:B------:R-:W-:-:S03]  /*1a30*/  IADD3 R67, R67, 0x80, RZ ;  /* 0x0000008043437810 */ /* 0x000fc60007ffe0ff */
[----:B------:R1:W-:Y:S04]  /*1a40*/  @P0 STG.E.128 desc[UR4][R64.64], R32 ;  /* 0x0000002040000986 */ /* 0x0003e8000c101d04 */
.L_x_21599:
[----:B------:R-:W-:Y:S05]  /*1a50*/  BSYNC B0 ;  /* 0x0000000000007941 */ /* 0x000fea0003800000 */
.L_x_21598:
[----:B------:R-:W-:Y:S01]  /*1a60*/  ISETP.GE.U32.AND P2, PT, R117, 0x180, PT ;  /* 0x000001807500780c */ /* 0x000fe20003f46070 */
[----:B------:R-:W-:-:S12]  /*1a70*/  BSSY B0, `(.L_x_21616) ;  /* 0x0000042000007945 */ /* 0x000fd80003800000 */
[----:B------:R-:W-:Y:S05]  /*1a80*/  @!P2 BRA `(.L_x_21617) ;  /* 0x000000040000a947 */ /* 0x000fea0003800000 */
[----:B------:R-:W-:Y:S01]  /*1a90*/  ISETP.NE.U32.AND P2, PT, RZ, UR12, PT ;  /* 0x0000000cff007c0c */ /* 0x000fe2000bf45070 */
[----:B------:R-:W2:Y:S03]  /*1aa0*/  LDC.64 R40, c[0x0][0x220] ;  /* 0x00008800ff287b82 */ /* 0x000ea60000000a00 */
[----:B------:R-:W-:-:S13]  /*1ab0*/  ISETP.NE.AND.EX P2, PT, RZ, UR13, PT, P2 ;  /* 0x0000000dff007c0c */ /* 0x000fda000bf45320 */
[----:B------:R-:W-:-:S04]  /*1ac0*/  @P2 LEA R120, P3, R67, UR12, 0x4 ;  /* 0x0000000c43782c11 */ /* 0x000fc8000f8620ff */
[----:B------:R-:W-:-:S05]  /*1ad0*/  @P2 LEA.HI.X R121, R67, UR13, RZ, 0x4, P3 ;  /* 0x0000000d43792c11 */ /* 0x000fca00098f24ff */
[----:B-----5:R3:W5:Y:S01]  /*1ae0*/  @P2 LDG.E.128 R20, desc[UR4][R120.64] ;  /* 0x0000000478142981 */ /* 0x020762000c1e1d00 */
[----:B------:R-:W-:-:S04]  /*1af0*/  ISETP.NE.U32.AND P2, PT, RZ, UR14, PT ;  /* 0x0000000eff007c0c */ /* 0x000fc8000bf45070 */
[----:B------:R-:W-:Y:S01]  /*1b00*/  ISETP.NE.AND.EX P2, PT, RZ, UR15, PT, P2 ;  /* 0x0000000fff007c0c */ /* 0x000fe2000bf45320 */
[----:B--2---:R-:W-:-:S06]  /*1b10*/  IMAD.WIDE.U32 R40, R67, 0x10, R40 ;  /* 0x0000001043287825 */ /* 0x004fcc00078e0028 */
[----:B------:R-:W5:Y:S06]  /*1b20*/  LDG.E.128 R40, desc[UR4][R40.64] ;  /* 0x0000000428287981 */ /* 0x000f6c000c1e1d00 */
[----:B01----:R-:W-:-:S04]  /*1b30*/  @P2 LEA R64, P3, R67, UR14, 0x4 ;  /* 0x0000000e43402c11 */ /* 0x003fc8000f8620ff */
        /* <DEDUP_REMOVED lines=10> */
.L_x_21619:
[----:B-----5:R-:W-:Y:S01]  /*1be0*/  FADD.FTZ R40, R24, R40 ;  /* 0x0000002818287221 */ /* 0x020fe20000010000 */
[----:B------:R-:W-:Y:S06]  /*1bf0*/  BRA `(.L_x_21620) ;  /* 0x0000000000087947 */ /* 0x000fec0003800000 */
.L_x_21618:
[----:B-----5:R-:W-:-:S04]  /*1c00*/  FADD.FTZ R40, R20, R40 ;  /* 0x0000002814287221 */ /* 0x020fc80000010000 */
[----:B------:R-:W-:-:S07]  /*1c10*/  @P2 FADD.FTZ R40, R24, R40 ;  /* 0x0000002818282221 */ /* 0x000fce0000010000 */
.L_x_21620:
[----:B-----5:R-:W-:-:S07]  /*1c20*/  MOV R32, R40 ;  /* 0x0000002800207202 */ /* 0x020fce0000000f00 */
.L_x_21621:
[----:B------:R-:W-:Y:S05]  /*1c30*/  @P3 BRA `(.L_x_21622) ;  /* 0x00000000001c3947 */ /* 0x000fea0003800000 */
[----:B------:R-:W-:-:S04]  /*1c40*/  ISETP.NE.U32.AND P4, PT, RZ, UR14, PT ;  /* 0x0000000eff007c0c */ /* 0x000fc8000bf85070 */
[----:B------:R-:W-:-:S13]  /*1c50*/  ISETP.NE.AND.EX P4, PT, RZ, UR15, PT, P4 ;  /* 0x0000000fff007c0c */ /* 0x000fda000bf85340 */
[----:B------:R-:W-:Y:S05]  /*1c60*/  @P4 BRA `(.L_x_21623) ;  /* 0x0000000000084947 */ /* 0x000fea0003800000 */
[----:B------:R-:W-:Y:S05]  /*1c70*/  @P0 BRA `(.L_x_21624) ;  /* 0x0000000000140947 */ /* 0x000fea0003800000 */
[----:B------:R-:W-:Y:S05]  /*1c80*/  BRA `(.L_x_21625) ;  /* 0x0000000000147947 */ /* 0x000fea0003800000 */
.L_x_21623:
[----:B-----5:R-:W-:Y:S01]  /*1c90*/  FADD.FTZ R41, R25, R41 ;  /* 0x0000002919297221 */ /* 0x020fe20000010000 */
[----:B------:R-:W-:Y:S06]  /*1ca0*/  BRA `(.L_x_21624) ;  /* 0x0000000000087947 */ /* 0x000fec0003800000 */
.L_x_21622:
[----:B-----5:R-:W-:-:S04]  /*1cb0*/  FADD.FTZ R41, R21, R41 ;  /* 0x0000002915297221 */ /* 0x020fc80000010000 */
[----:B------:R-:W-:-:S07]  /*1cc0*/  @P2 FADD.FTZ R41, R25, R41 ;  /* 0x0000002919292221 */ /* 0x000fce0000010000 */
.L_x_21624:
[----:B-----5:R-:W-:-:S07]  /*1cd0*/  MOV R33, R41 ;  /* 0x0000002900217202 */ /* 0x020fce0000000f00 */
.L_x_21625:
[----:B------:R-:W-:Y:S05]  /*1ce0*/  @P3 BRA `(.L_x_21626) ;  /* 0x00000000001c3947 */ /* 0x000fea0003800000 */
[----:B------:R-:W-:-:S04]  /*1cf0*/  ISETP.NE.U32.AND P4, PT, RZ, UR14, PT ;  /* 0x0000000eff007c0c */ /* 0x000fc8000bf85070 */
[----:B------:R-:W-:-:S13]  /*1d00*/  ISETP.NE.AND.EX P4, PT, RZ, UR15, PT, P4 ;  /* 0x0000000fff007c0c */ /* 0x000fda000bf85340 */
[----:B------:R-:W-:Y:S05]  /*1d10*/  @P4 BRA `(.L_x_21627) ;  /* 0x0000000000084947 */ /* 0x000fea0003800000 */
[----:B------:R-:W-:Y:S05]  /*1d20*/  @P0 BRA `(.L_x_21628) ;  /* 0x0000000000140947 */ /* 0x000fea0003800000 */
[----:B------:R-:W-:Y:S05]  /*1d30*/  BRA `(.L_x_21629) ;  /* 0x0000000000147947 */ /* 0x000fea0003800000 */
.L_x_21627:
[----:B-----5:R-:W-:Y:S01]  /*1d40*/  FADD.FTZ R42, R26, R42 ;  /* 0x0000002a1a2a7221 */ /* 0x020fe20000010000 */
[----:B------:R-:W-:Y:S06]  /*1d50*/  BRA `(.L_x_21628) ;  /* 0x0000000000087947 */ /* 0x000fec0003800000 */
.L_x_21626:
[----:B-----5:R-:W-:-:S04]  /*1d60*/  FADD.FTZ R42, R22, R42 ;  /* 0x0000002a162a7221 */ /* 0x020fc80000010000 */
[----:B------:R-:W-:-:S07]  /*1d70*/  @P2 FADD.FTZ R42, R26, R42 ;  /* 0x0000002a1a2a2221 */ /* 0x000fce0000010000 */
.L_x_21628:
[----:B-----5:R-:W-:-:S07]  /*1d80*/  MOV R34, R42 ;  /* 0x0000002a00227202 */ /* 0x020fce0000000f00 */
.L_x_21629:
[----:B------:R-:W-:Y:S05]  /*1d90*/  @P3 BRA `(.L_x_21630) ;  /* 0x00000000001c3947 */ /* 0x000fea0003800000 */
[----:B------:R-:W-:-:S04]  /*1da0*/  ISETP.NE.U32.AND P2, PT, RZ, UR14, PT ;  /* 0x0000000eff007c0c */ /* 0x000fc8000bf45070 */
[----:B------:R-:W-:-:S13]  /*1db0*/  ISETP.NE.AND.EX P2, PT, RZ, UR15, PT, P2 ;  /* 0x0000000fff007c0c */ /* 0x000fda000bf45320 */
[----:B------:R-:W-:Y:S05]  /*1dc0*/  @P2 BRA `(.L_x_21631) ;  /* 0x0000000000082947 */ /* 0x000fea0003800000 */
[----:B------:R-:W-:Y:S05]  /*1dd0*/  @P0 BRA `(.L_x_21632) ;  /* 0x0000000000140947 */ /* 0x000fea0003800000 */
[----:B------:R-:W-:Y:S05]  /*1de0*/  BRA `(.L_x_21633) ;  /* 0x0000000000147947 */ /* 0x000fea0003800000 */
.L_x_21631:
[----:B-----5:R-:W-:Y:S01]  /*1df0*/  FADD.FTZ R43, R27, R43 ;  /* 0x0000002b1b2b7221 */ /* 0x020fe20000010000 */
[----:B------:R-:W-:Y:S06]  /*1e00*/  BRA `(.L_x_21632) ;  /* 0x0000000000087947 */ /* 0x000fec0003800000 */
.L_x_21630:
[----:B-----5:R-:W-:-:S04]  /*1e10*/  FADD.FTZ R43, R23, R43 ;  /* 0x0000002b172b7221 */ /* 0x020fc80000010000 */
[----:B------:R-:W-:-:S07]  /*1e20*/  @P2 FADD.FTZ R43, R27, R43 ;  /* 0x0000002b1b2b2221 */ /* 0x000fce0000010000 */
.L_x_21632:
[----:B-----5:R-:W-:-:S07]  /*1e30*/  MOV R35, R43 ;  /* 0x0000002b00237202 */ /* 0x020fce0000000f00 */
.L_x_21633:
[----:B------:R-:W0:Y:S02]  /*1e40*/  @P0 LDC.64 R64, c[0x0][0x238] ;  /* 0x00008e00ff400b82 */ /* 0x000e240000000a00 */
[----:B0-----:R-:W-:-:S04]  /*1e50*/  @P0 LEA R64, P2, R67, R64, 0x4 ;  /* 0x0000004043400211 */ /* 0x001fc800078420ff */
[C---:B------:R-:W-:Y:S02]  /*1e60*/  @P0 LEA.HI.X R65, R67.reuse, R65, RZ, 0x4, P2 ;  /* 0x0000004143410211 */ /* 0x040fe400010f24ff */
[----:B------:R-:W-:-:S03]  /*1e70*/  IADD3 R67, R67, 0x80, RZ ;  /* 0x0000008043437810 */ /* 0x000fc60007ffe0ff */
[----:B------:R2:W-:Y:S04]  /*1e80*/  @P0 STG.E.128 desc[UR4][R64.64], R32 ;  /* 0x0000002040000986 */ /* 0x0005e8000c101d04 */
.L_x_21617:
[----:B------:R-:W-:Y:S05]  /*1e90*/  BSYNC B0 ;  /* 0x0000000000007941 */ /* 0x000fea0003800000 */
.L_x_21616:
[----:B------:R-:W-:Y:S01]  /*1ea0*/  ISETP.GE.U32.AND P2, PT, R117, 0x200, PT ;  /* 0x000002007500780c */ /* 0x000fe20003f46070 */
[----:B------:R-:W-:-:S12]  /*1eb0*/  BSSY B0, `(.L_x_21634) ;  /* 0x0000042000007945 */ /* 0x000fd80003800000 */
[----:B------:R-:W-:Y:S05]  /*1ec0*/  @!P2 BRA `(.L_x_21635) ;  /* 0x000000040000a947 */ /* 0x000fea0003800000 */
[----:B------:R-:W-:Y:S01]  /*1ed0*/  ISETP.NE.U32.AND P2, PT, RZ, UR12, PT ;  /* 0x0000000cff007c0c */ /* 0x000fe2000bf45070 */
[----:B------:R-:W3:Y:S03]  /*1ee0*/  LDC.64 R44, c[0x0][0x220] ;  /* 0x00008800ff2c7b82 */ /* 0x000ee60000000a00 */
[----:B------:R-:W-:-:S13]  /*1ef0*/  ISETP.NE.AND.EX P2, PT, RZ, UR13, PT, P2 ;  /* 0x0000000dff007c0c */ /* 0x000fda000bf45320 */
[----:B------:R-:W-:-:S04]  /*1f00*/  @P2 LEA R120, P3, R67, UR12, 0x4 ;  /* 0x0000000c43782c11 */ /* 0x000fc8000f8620ff */
[----:B------:R-:W-:-:S05]  /*1f10*/  @P2 LEA.HI.X R121, R67, UR13, RZ, 0x4, P3 ;  /* 0x0000000d43792c11 */ /* 0x000fca00098f24ff */
[----:B-----5:R4:W5:Y:S01]  /*1f20*/  @P2 LDG.E.128 R20, desc[UR4][R120.64] ;  /* 0x0000000478142981 */ /* 0x020962000c1e1d00 */
[----:B------:R-:W-:-:S04]  /*1f30*/  ISETP.NE.U32.AND P2, PT, RZ, UR14, PT ;  /* 0x0000000eff007c0c */ /* 0x000fc8000bf45070 */
[----:B------:R-:W-:Y:S01]  /*1f40*/  ISETP.NE.AND.EX P2, PT, RZ, UR15, PT, P2 ;  /* 0x0000000fff007c0c */ /* 0x000fe2000bf45320 */
[----:B---3--:R-:W-:-:S06]  /*1f50*/  IMAD.WIDE.U32 R44, R67, 0x10, R44 ;  /* 0x00000010432c7825 */ /* 0x008fcc00078e002c */
[----:B------:R-:W5:Y:S06]  /*1f60*/  LDG.E.128 R44, desc[UR4][R44.64] ;  /* 0x000000042c2c7981 */ /* 0x000f6c000c1e1d00 */
[----:B012---:R-:W-:-:S04]  /*1f70*/  @P2 LEA R64, P3, R67, UR14, 0x4 ;  /* 0x0000000e43402c11 */ /* 0x007fc8000f8620ff */
        /* <DEDUP_REMOVED lines=10> */
.L_x_21637:
[----:B-----5:R-:W-:Y:S01]  /*2020*/  FADD.FTZ R44, R24, R44 ;  /* 0x0000002c182c7221 */ /* 0x020fe20000010000 */
[----:B------:R-:W-:Y:S06]  /*2030*/  BRA `(.L_x_21638) ;  /* 0x0000000000087947 */ /* 0x000fec0003800000 */
.L_x_21636:
[----:B-----5:R-:W-:-:S04]  /*2040*/  FADD.FTZ R44, R20, R44 ;  /* 0x0000002c142c7221 */ /* 0x020fc80000010000 */
[----:B------:R-:W-:-:S07]  /*2050*/  @P2 FADD.FTZ R44, R24, R44 ;  /* 0x0000002c182c2221 */ /* 0x000fce0000010000 */
.L_x_21638:
[----:B-----5:R-:W-:-:S07]  /*2060*/  MOV R32, R44 ;  /* 0x0000002c00207202 */ /* 0x020fce0000000f00 */
.L_x_21639:
[----:B------:R-:W-:Y:S05]  /*2070*/  @P3 BRA `(.L_x_21640) ;  /* 0x00000000001c3947 */ /* 0x000fea0003800000 */
[----:B------:R-:W-:-:S04]  /*2080*/  ISETP.NE.U32.AND P4, PT, RZ, UR14, PT ;  /* 0x0000000eff007c0c */ /* 0x000fc8000bf85070 */
[----:B------:R-:W-:-:S13]  /*2090*/  ISETP.NE.AND.EX P4, PT, RZ, UR15, PT, P4 ;  /* 0x0000000fff007c0c */ /* 0x000fda000bf85340 */
[----:B------:R-:W-:Y:S05]  /*20a0*/  @P4 BRA `(.L_x_21641) ;  /* 0x0000000000084947 */ /* 0x000fea0003800000 */
[----:B------:R-:W-:Y:S05]  /*20b0*/  @P0 BRA `(.L_x_21642) ;  /* 0x0000000000140947 */ /* 0x000fea0003800000 */
[----:B------:R-:W-:Y:S05]  /*20c0*/  BRA `(.L_x_21643) ;  /* 0x0000000000147947 */ /* 0x000fea0003800000 */
.L_x_21641:
[----:B-----5:R-:W-:Y:S01]  /*20d0*/  FADD.FTZ R45, R25, R45 ;  /* 0x0000002d192d7221 */ /* 0x020fe20000010000 */
[----:B------:R-:W-:Y:S06]  /*20e0*/  BRA `(.L_x_21642) ;  /* 0x0000000000087947 */ /* 0x000fec0003800000 */
.L_x_21640:
[----:B-----5:R-:W-:-:S04]  /*20f0*/  FADD.FTZ R45, R21, R45 ;  /* 0x0000002d152d7221 */ /* 0x020fc80000010000 */
[----:B------:R-:W-:-:S07]  /*2100*/  @P2 FADD.FTZ R45, R25, R45 ;  /* 0x0000002d192d2221 */ /* 0x000fce0000010000 */
.L_x_21642:
[----:B-----5:R-:W-:-:S07]  /*2110*/  MOV R33, R45 ;  /* 0x0000002d00217202 */ /* 0x020fce0000000f00 */
.L_x_21643:
[----:B------:R-:W-:Y:S05]  /*2120*/  @P3 BRA `(.L_x_21644) ;  /* 0x00000000001c3947 */ /* 0x000fea0003800000 */
[----:B------:R-:W-:-:S04]  /*2130*/  ISETP.NE.U32.AND P4, PT, RZ, UR14, PT ;  /* 0x0000000eff007c0c */ /* 0x000fc8000bf85070 */
[----:B------:R-:W-:-:S13]  /*2140*/  ISETP.NE.AND.EX P4, PT, RZ, UR15, PT, P4 ;  /* 0x0000000fff007c0c */ /* 0x000fda000bf85340 */
[----:B------:R-:W-:Y:S05]  /*2150*/  @P4 BRA `(.L_x_21645) ;  /* 0x0000000000084947 */ /* 0x000fea0003800000 */
[----:B------:R-:W-:Y:S05]  /*2160*/  @P0 BRA `(.L_x_21646) ;  /* 0x0000000000140947 */ /* 0x000fea0003800000 */
[----:B------:R-:W-:Y:S05]  /*2170*/  BRA `(.L_x_21647) ;  /* 0x0000000000147947 */ /* 0x000fea0003800000 */
.L_x_21645:
[----:B-----5:R-:W-:Y:S01]  /*2180*/  FADD.FTZ R46, R26, R46 ;  /* 0x0000002e1a2e7221 */ /* 0x020fe20000010000 */
[----:B------:R-:W-:Y:S06]  /*2190*/  BRA `(.L_x_21646) ;  /* 0x0000000000087947 */ /* 0x000fec0003800000 */
.L_x_21644:
[----:B-----5:R-:W-:-:S04]  /*21a0*/  FADD.FTZ R46, R22, R46 ;  /* 0x0000002e162e7221 */ /* 0x020fc80000010000 */
[----:B------:R-:W-:-:S07]  /*21b0*/  @P2 FADD.FTZ R46, R26, R46 ;  /* 0x0000002e1a2e2221 */ /* 0x000fce0000010000 */
.L_x_21646:
[----:B-----5:R-:W-:-:S07]  /*21c0*/  MOV R34, R46 ;  /* 0x0000002e00227202 */ /* 0x020fce0000000f00 */
.L_x_21647:
[----:B------:R-:W-:Y:S05]  /*21d0*/  @P3 BRA `(.L_x_21648) ;  /* 0x00000000001c3947 */ /* 0x000fea0003800000 */
[----:B------:R-:W-:-:S04]  /*21e0*/  ISETP.NE.U32.AND P2, PT, RZ, UR14, PT ;  /* 0x0000000eff007c0c */ /* 0x000fc8000bf45070 */
[----:B------:R-:W-:-:S13]  /*21f0*/  ISETP.NE.AND.EX P2, PT, RZ, UR15, PT, P2 ;  /* 0x0000000fff007c0c */ /* 0x000fda000bf45320 */
[----:B------:R-:W-:Y:S05]  /*2200*/  @P2 BRA `(.L_x_21649) ;  /* 0x0000000000082947 */ /* 0x000fea0003800000 */
[----:B------:R-:W-:Y:S05]  /*2210*/  @P0 BRA `(.L_x_21650) ;  /* 0x0000000000140947 */ /* 0x000fea0003800000 */
[----:B------:R-:W-:Y:S05]  /*2220*/  BRA `(.L_x_21651) ;  /* 0x0000000000147947 */ /* 0x000fea0003800000 */
.L_x_21649:
[----:B-----5:R-:W-:Y:S01]  /*2230*/  FADD.FTZ R47, R27, R47 ;  /* 0x0000002f1b2f7221 */ /* 0x020fe20000010000 */
[----:B------:R-:W-:Y:S06]  /*2240*/  BRA `(.L_x_21650) ;  /* 0x0000000000087947 */ /* 0x000fec0003800000 */
.L_x_21648:
[----:B-----5:R-:W-:-:S04]  /*2250*/  FADD.FTZ R47, R23, R47 ;  /* 0x0000002f172f7221 */ /* 0x020fc80000010000 */
[----:B------:R-:W-:-:S07]  /*2260*/  @P2 FADD.FTZ R47, R27, R47 ;  /* 0x0000002f1b2f2221 */ /* 0x000fce0000010000 */
.L_x_21650:
[----:B-----5:R-:W-:-:S07]  /*2270*/  MOV R35, R47 ;  /* 0x0000002f00237202 */ /* 0x020fce0000000f00 */
.L_x_21651:
[----:B------:R-:W0:Y:S02]  /*2280*/  @P0 LDC.64 R64, c[0x0][0x238] ;  /* 0x00008e00ff400b82 */ /* 0x000e240000000a00 */
[----:B0-----:R-:W-:-:S04]  /*2290*/  @P0 LEA R64, P2, R67, R64, 0x4 ;  /* 0x0000004043400211 */ /* 0x001fc800078420ff */
[C---:B------:R-:W-:Y:S02]  /*22a0*/  @P0 LEA.HI.X R65, R67.reuse, R65, RZ, 0x4, P2 ;  /* 0x0000004143410211 */ /* 0x040fe400010f24ff */
[----:B------:R-:W-:-:S03]  /*22b0*/  IADD3 R67, R67, 0x80, RZ ;  /* 0x0000008043437810 */ /* 0x000fc60007ffe0ff */
[----:B------:R3:W-:Y:S04]  /*22c0*/  @P0 STG.E.128 desc[UR4][R64.64], R32 ;  /* 0x0000002040000986 */ /* 0x0007e8000c101d04 */
.L_x_21635:
[----:B------:R-:W-:Y:S05]  /*22d0*/  BSYNC B0 ;  /* 0x0000000000007941 */ /* 0x000fea0003800000 */
.L_x_21634:
[----:B------:R-:W-:Y:S01]  /*22e0*/  ISETP.GE.U32.AND P2, PT, R117, 0x280, PT ;  /* 0x000002807500780c */ /* 0x000fe20003f46070 */
[----:B------:R-:W-:-:S12]  /*22f0*/  BSSY B0, `(.L_x_21652) ;  /* 0x0000042000007945 */ /* 0x000fd80003800000 */
[----:B------:R-:W-:Y:S05]  /*2300*/  @!P2 BRA `(.L_x_21653) ;  /* 0x000000040000a947 */ /* 0x000fea0003800000 */
[----:B------:R-:W-:Y:S01]  /*2310*/  ISETP.NE.U32.AND P2, PT, RZ, UR12, PT ;  /* 0x0000000cff007c0c */ /* 0x000fe2000bf45070 */
[----:B------:R-:W4:Y:S03]  /*2320*/  LDC.64 R48, c[0x0][0x220] ;  /* 0x00008800ff307b82 */ /* 0x000f260000000a00 */
[----:B------:R-:W-:-:S13]  /*2330*/  ISETP.NE.AND.EX P2, PT, RZ, UR13, PT, P2 ;  /* 0x0000000dff007c0c */ /* 0x000fda000bf45320 */
[----:B------:R-:W-:-:S04]  /*2340*/  @P2 LEA R120, P3, R67, UR12, 0x4 ;  /* 0x0000000c43782c11 */ /* 0x000fc8000f8620ff */
[----:B------:R-:W-:-:S05]  /*2350*/  @P2 LEA.HI.X R121, R67, UR13, RZ, 0x4, P3 ;  /* 0x0000000d43792c11 */ /* 0x000fca00098f24ff */
[----:B-----5:R0:W5:Y:S01]  /*2360*/  @P2 LDG.E.128 R20, desc[UR4][R120.64] ;  /* 0x0000000478142981 */ /* 0x020162000c1e1d00 */
[----:B------:R-:W-:-:S04]  /*2370*/  ISETP.NE.U32.AND P2, PT, RZ, UR14, PT ;  /* 0x0000000eff007c0c */ /* 0x000fc8000bf45070 */
[----:B------:R-:W-:Y:S01]  /*2380*/  ISETP.NE.AND.EX P2, PT, RZ, UR15, PT, P2 ;  /* 0x0000000fff007c0c */ /* 0x000fe2000bf45320 */
[----:B----4-:R-:W-:-:S06]  /*2390*/  IMAD.WIDE.U32 R48, R67, 0x10, R48 ;  /* 0x0000001043307825 */ /* 0x010fcc00078e0030 */
[----:B------:R-:W5:Y:S06]  /*23a0*/  LDG.E.128 R48, desc[UR4][R48.64] ;  /* 0x0000000430307981 */ /* 0x000f6c000c1e1d00 */
[----:B0123--:R-:W-:-:S04]  /*23b0*/  @P2 LEA R64, P3, R67, UR14, 0x4 ;  /* 0x0000000e43402c11 */ /* 0x00ffc8000f8620ff */
        /* <DEDUP_REMOVED lines=10> */
.L_x_21655:
[----:B-----5:R-:W-:Y:S01]  /*2460*/  FADD.FTZ R48, R24, R48 ;  /* 0x0000003018307221 */ /* 0x020fe20000010000 */
[----:B------:R-:W-:Y:S06]  /*2470*/  BRA `(.L_x_21656) ;  /* 0x0000000000087947 */ /* 0x000fec0003800000 */
.L_x_21654:
[----:B-----5:R-:W-:-:S04]  /*2480*/  FADD.FTZ R48, R20, R48 ;  /* 0x0000003014307221 */ /* 0x020fc80000010000 */
[----:B------:R-:W-:-:S07]  /*2490*/  @P2 FADD.FTZ R48, R24, R48 ;  /* 0x0000003018302221 */ /* 0x000fce0000010000 */
.L_x_21656:
[----:B-----5:R-:W-:-:S07]  /*24a0*/  MOV R32, R48 ;  /* 0x0000003000207202 */ /* 0x020fce0000000f00 */
.L_x_21657:
[----:B------:R-:W-:Y:S05]  /*24b0*/  @P3 BRA `(.L_x_21658) ;  /* 0x00000000001c3947 */ /* 0x000fea0003800000 */
[----:B------:R-:W-:-:S04]  /*24c0*/  ISETP.NE.U32.AND P4, PT, RZ, UR14, PT ;  /* 0x0000000eff007c0c */ /* 0x000fc8000bf85070 */
[----:B------:R-:W-:-:S13]  /*24d0*/  ISETP.NE.AND.EX P4, PT, RZ, UR15, PT, P4 ;  /* 0x0000000fff007c0c */ /* 0x000fda000bf85340 */
[----:B------:R-:W-:Y:S05]  /*24e0*/  @P4 BRA `(.L_x_21659) ;  /* 0x0000000000084947 */ /* 0x000fea0003800000 */
[----:B------:R-:W-:Y:S05]  /*24f0*/  @P0 BRA `(.L_x_21660) ;  /* 0x0000000000140947 */ /* 0x000fea0003800000 */
[----:B------:R-:W-:Y:S05]  /*2500*/  BRA `(.L_x_21661) ;  /* 0x0000000000147947 */ /* 0x000fea0003800000 */
.L_x_21659:
[----:B-----5:R-:W-:Y:S01]  /*2510*/  FADD.FTZ R49, R25, R49 ;  /* 0x0000003119317221 */ /* 0x020fe20000010000 */
[----:B------:R-:W-:Y:S06]  /*2520*/  BRA `(.L_x_21660) ;  /* 0x0000000000087947 */ /* 0x000fec0003800000 */
.L_x_21658:
[----:B-----5:R-:W-:-:S04]  /*2530*/  FADD.FTZ R49, R21, R49 ;  /* 0x0000003115317221 */ /* 0x020fc80000010000 */
[----:B------:R-:W-:-:S07]  /*2540*/  @P2 FADD.FTZ R49, R25, R49 ;  /* 0x0000003119312221 */ /* 0x000fce0000010000 */
.L_x_21660:
[----:B-----5:R-:W-:-:S07]  /*2550*/  MOV R33, R49 ;  /* 0x0000003100217202 */ /* 0x020fce0000000f00 */
.L_x_21661:
[----:B------:R-:W-:Y:S05]  /*2560*/  @P3 BRA `(.L_x_21662) ;  /* 0x00000000001c3947 */ /* 0x000fea0003800000 */
[----:B------:R-:W-:-:S04]  /*2570*/  ISETP.NE.U32.AND P4, PT, RZ, UR14, PT ;  /* 0x0000000eff007c0c */ /* 0x000fc8000bf85070 */
[----:B------:R-:W-:-:S13]  /*2580*/  ISETP.NE.AND.EX P4, PT, RZ, UR15, PT, P4 ;  /* 0x0000000fff007c0c */ /* 0x000fda000bf85340 */
[----:B------:R-:W-:Y:S05]  /*2590*/  @P4 BRA `(.L_x_21663) ;  /* 0x0000000000084947 */ /* 0x000fea0003800000 */
[----:B------:R-:W-:Y:S05]  /*25a0*/  @P0 BRA `(.L_x_21664) ;  /* 0x0000000000140947 */ /* 0x000fea0003800000 */
[----:B------:R-:W-:Y:S05]  /*25b0*/  BRA `(.L_x_21665) ;  /* 0x0000000000147947 */ /* 0x000fea0003800000 */
.L_x_21663:
[----:B-----5:R-:W-:Y:S01]  /*25c0*/  FADD.FTZ R50, R26, R50 ;  /* 0x000000321a327221 */ /* 0x020fe20000010000 */
[----:B------:R-:W-:Y:S06]  /*25d0*/  BRA `(.L_x_21664) ;  /* 0x0000000000087947 */ /* 0x000fec0003800000 */
.L_x_21662:
[----:B-----5:R-:W-:-:S04]  /*25e0*/  FADD.FTZ R50, R22, R50 ;  /* 0x0000003216327221 */ /* 0x020fc80000010000 */
[----:B------:R-:W-:-:S07]  /*25f0*/  @P2 FADD.FTZ R50, R26, R50 ;  /* 0x000000321a322221 */ /* 0x000fce0000010000 */
.L_x_21664:
[----:B-----5:R-:W-:-:S07]  /*2600*/  MOV R34, R50 ;  /* 0x0000003200227202 */ /* 0x020fce0000000f00 */
.L_x_21665:
[----:B------:R-:W-:Y:S05]  /*2610*/  @P3 BRA `(.L_x_21666) ;  /* 0x00000000001c3947 */ /* 0x000fea0003800000 */
[----:B------:R-:W-:-:S04]  /*2620*/  ISETP.NE.U32.AND P2, PT, RZ, UR14, PT ;  /* 0x0000000eff007c0c */ /* 0x000fc8000bf45070 */
[----:B------:R-:W-:-:S13]  /*2630*/  ISETP.NE.AND.EX P2, PT, RZ, UR15, PT, P2 ;  /* 0x0000000fff007c0c */ /* 0x000fda000bf45320 */
[----:B------:R-:W-:Y:S05]  /*2640*/  @P2 BRA `(.L_x_21667) ;  /* 0x0000000000082947 */ /* 0x000fea0003800000 */
[----:B------:R-:W-:Y:S05]  /*2650*/  @P0 BRA `(.L_x_21668) ;  /* 0x0000000000140947 */ /* 0x000fea0003800000 */
[----:B------:R-:W-:Y:S05]  /*2660*/  BRA `(.L_x_21669) ;  /* 0x0000000000147947 */ /* 0x000fea0003800000 */
.L_x_21667:
[----:B-----5:R-:W-:Y:S01]  /*2670*/  FADD.FTZ R51, R27, R51 ;  /* 0x000000331b337221 */ /* 0x020fe20000010000 */
[----:B------:R-:W-:Y:S06]  /*2680*/  BRA `(.L_x_21668) ;  /* 0x0000000000087947 */ /* 0x000fec0003800000 */
.L_x_21666:
[----:B-----5:R-:W-:-:S04]  /*2690*/  FADD.FTZ R51, R23, R51 ;  /* 0x0000003317337221 */ /* 0x020fc80000010000 */
[----:B------:R-:W-:-:S07]  /*26a0*/  @P2 FADD.FTZ R51, R27, R51 ;  /* 0x000000331b332221 */ /* 0x000fce0000010000 */
.L_x_21668:
[----:B-----5:R-:W-:-:S07]  /*26b0*/  MOV R35, R51 ;  /* 0x0000003300237202 */ /* 0x020fce0000000f00 */
.L_x_21669:
[----:B------:R-:W0:Y:S02]  /*26c0*/  @P0 LDC.64 R64, c[0x0][0x238] ;  /* 0x00008e00ff400b82 */ /* 0x000e240000000a00 */
[----:B0-----:R-:W-:-:S04]  /*26d0*/  @P0 LEA R64, P2, R67, R64, 0x4 ;  /* 0x0000004043400211 */ /* 0x001fc800078420ff */
[C---:B------:R-:W-:Y:S02]  /*26e0*/  @P0 LEA.HI.X R65, R67.reuse, R65, RZ, 0x4, P2 ;  /* 0x0000004143410211 */ /* 0x040fe400010f24ff */
[----:B------:R-:W-:-:S03]  /*26f0*/  IADD3 R67, R67, 0x80, RZ ;  /* 0x0000008043437810 */ /* 0x000fc60007ffe0ff */
[----:B------:R4:W-:Y:S04]  /*2700*/  @P0 STG.E.128 desc[UR4][R64.64], R32 ;  /* 0x0000002040000986 */ /* 0x0009e8000c101d04 */
.L_x_21653:
[----:B------:R-:W-:Y:S05]  /*2710*/  BSYNC B0 ;  /* 0x0000000000007941 */ /* 0x000fea0003800000 */
.L_x_21652:
[----:B------:R-:W-:Y:S01]  /*2720*/  ISETP.GE.U32.AND P2, PT, R117, 0x300, PT ;  /* 0x000003007500780c */ /* 0x000fe20003f46070 */
[----:B------:R-:W-:-:S12]  /*2730*/  BSSY B0, `(.L_x_21670) ;  /* 0x0000042000007945 */ /* 0x000fd80003800000 */
[----:B------:R-:W-:Y:S05]  /*2740*/  @!P2 BRA `(.L_x_21671) ;  /* 0x000000040000a947 */ /* 0x000fea0003800000 */
[----:B------:R-:W-:Y:S01]  /*2750*/  ISETP.NE.U32.AND P2, PT, RZ, UR12, PT ;  /* 0x0000000cff007c0c */ /* 0x000fe2000bf45070 */
[----:B------:R-:W0:Y:S03]  /*2760*/  LDC.64 R52, c[0x0][0x220] ;  /* 0x00008800ff347b82 */ /* 0x000e260000000a00 */
[----:B------:R-:W-:-:S13]  /*2770*/  ISETP.NE.AND.EX P2, PT, RZ, UR13, PT, P2 ;  /* 0x0000000dff007c0c */ /* 0x000fda000bf45320 */
[----:B------:R-:W-:-:S04]  /*2780*/  @P2 LEA R120, P3, R67, UR12, 0x4 ;  /* 0x0000000c43782c11 */ /* 0x000fc8000f8620ff */
[----:B------:R-:W-:-:S05]  /*2790*/  @P2 LEA.HI.X R121, R67, UR13, RZ, 0x4, P3 ;  /* 0x0000000d43792c11 */ /* 0x000fca00098f24ff */
[----:B-----5:R0:W5:Y:S01]  /*27a0*/  @P2 LDG.E.128 R20, desc[UR4][R120.64] ;  /* 0x0000000478142981 */ /* 0x020162000c1e1d00 */
[----:B------:R-:W-:-:S04]  /*27b0*/  ISETP.NE.U32.AND P2, PT, RZ, UR14, PT ;  /* 0x0000000eff007c0c */ /* 0x000fc8000bf45070 */
[----:B------:R-:W-:Y:S01]  /*27c0*/  ISETP.NE.AND.EX P2, PT, RZ, UR15, PT, P2 ;  /* 0x0000000fff007c0c */ /* 0x000fe2000bf45320 */
[----:B0-----:R-:W-:-:S06]  /*27d0*/  IMAD.WIDE.U32 R52, R67, 0x10, R52 ;  /* 0x0000001043347825 */ /* 0x001fcc00078e0034 */
[----:B------:R-:W5:Y:S06]  /*27e0*/  LDG.E.128 R52, desc[UR4][R52.64] ;  /* 0x0000000434347981 */ /* 0x000f6c000c1e1d00 */
        /* <DEDUP_REMOVED lines=11> */
.L_x_21673:
[----:B-----5:R-:W-:Y:S01]  /*28a0*/  FADD.FTZ R52, R24, R52 ;  /* 0x0000003418347221 */ /* 0x020fe20000010000 */
[----:B------:R-:W-:Y:S06]  /*28b0*/  BRA `(.L_x_21674) ;  /* 0x0000000000087947 */ /* 0x000fec0003800000 */
.L_x_21672:
[----:B-----5:R-:W-:-:S04]  /*28c0*/  FADD.FTZ R52, R20, R52 ;  /* 0x0000003414347221 */ /* 0x020fc80000010000 */
[----:B------:R-:W-:-:S07]  /*28d0*/  @P2 FADD.FTZ R52, R24, R52 ;  /* 0x0000003418342221 */ /* 0x000fce0000010000 */
.L_x_21674:
[----:B-----5:R-:W-:-:S07]  /*28e0*/  MOV R32, R52 ;  /* 0x0000003400207202 */ /* 0x020fce0000000f00 */
.L_x_21675:
[----:B------:R-:W-:Y:S05]  /*28f0*/  @P3 BRA `(.L_x_21676) ;  /* 0x00000000001c3947 */ /* 0x000fea0003800000 */
[----:B------:R-:W-:-:S04]  /*2900*/  ISETP.NE.U32.AND P4, PT, RZ, UR14, PT ;  /* 0x0000000eff007c0c */ /* 0x000fc8000bf85070 */
[----:B------:R-:W-:-:S13]  /*2910*/  ISETP.NE.AND.EX P4, PT, RZ, UR15, PT, P4 ;  /* 0x0000000fff007c0c */ /* 0x000fda000bf85340 */
[----:B------:R-:W-:Y:S05]  /*2920*/  @P4 BRA `(.L_x_21677) ;  /* 0x0000000000084947 */ /* 0x000fea0003800000 */
[----:B------:R-:W-:Y:S05]  /*2930*/  @P0 BRA `(.L_x_21678) ;  /* 0x0000000000140947 */ /* 0x000fea0003800000 */
[----:B------:R-:W-:Y:S05]  /*2940*/  BRA `(.L_x_21679) ;  /* 0x0000000000147947 */ /* 0x000fea0003800000 */
.L_x_21677:
[----:B-----5:R-:W-:Y:S01]  /*2950*/  FADD.FTZ R53, R25, R53 ;  /* 0x0000003519357221 */ /* 0x020fe20000010000 */
[----:B------:R-:W-:Y:S06]  /*2960*/  BRA `(.L_x_21678) ;  /* 0x0000000000087947 */ /* 0x000fec0003800000 */
.L_x_21676:
[----:B-----5:R-:W-:-:S04]  /*2970*/  FADD.FTZ R53, R21, R53 ;  /* 0x0000003515357221 */ /* 0x020fc80000010000 */
[----:B------:R-:W-:-:S07]  /*2980*/  @P2 FADD.FTZ R53, R25, R53 ;  /* 0x0000003519352221 */ /* 0x000fce0000010000 */
.L_x_21678:
[----:B-----5:R-:W-:-:S07]  /*2990*/  MOV R33, R53 ;  /* 0x0000003500217202 */ /* 0x020fce0000000f00 */
.L_x_21679:
[----:B------:R-:W-:Y:S05]  /*29a0*/  @P3 BRA `(.L_x_21680) ;  /* 0x00000000001c3947 */ /* 0x000fea0003800000 */
[----:B------:R-:W-:-:S04]  /*29b0*/  ISETP.NE.U32.AND P4, PT, RZ, UR14, PT ;  /* 0x0000000eff007c0c */ /* 0x000fc8000bf85070 */
[----:B------:R-:W-:-:S13]  /*29c0*/  ISETP.NE.AND.EX P4, PT, RZ, UR15, PT, P4 ;  /* 0x0000000fff007c0c */ /* 0x000fda000bf85340 */
[----:B------:R-:W-:Y:S05]  /*29d0*/  @P4 BRA `(.L_x_21681) ;  /* 0x0000000000084947 */ /* 0x000fea0003800000 */
[----:B------:R-:W-:Y:S05]  /*29e0*/  @P0 BRA `(.L_x_21682) ;  /* 0x0000000000140947 */ /* 0x000fea0003800000 */
[----:B------:R-:W-:Y:S05]  /*29f0*/  BRA `(.L_x_21683) ;  /* 0x0000000000147947 */ /* 0x000fea0003800000 */
.L_x_21681:
[----:B-----5:R-:W-:Y:S01]  /*2a00*/  FADD.FTZ R54, R26, R54 ;  /* 0x000000361a367221 */ /* 0x020fe20000010000 */
[----:B------:R-:W-:Y:S06]  /*2a10*/  BRA `(.L_x_21682) ;  /* 0x0000000000087947 */ /* 0x000fec0003800000 */
.L_x_21680:
[----:B-----5:R-:W-:-:S04]  /*2a20*/  FADD.FTZ R54, R22, R54 ;  /* 0x0000003616367221 */ /* 0x020fc80000010000 */
[----:B------:R-:W-:-:S07]  /*2a30*/  @P2 FADD.FTZ R54, R26, R54 ;  /* 0x000000361a362221 */ /* 0x000fce0000010000 */
.L_x_21682:
[----:B-----5:R-:W-:-:S07]  /*2a40*/  MOV R34, R54 ;  /* 0x0000003600227202 */ /* 0x020fce0000000f00 */
.L_x_21683:
[----:B------:R-:W-:Y:S05]  /*2a50*/  @P3 BRA `(.L_x_21684) ;  /* 0x00000000001c3947 */ /* 0x000fea0003800000 */
[----:B------:R-:W-:-:S04]  /*2a60*/  ISETP.NE.U32.AND P2, PT, RZ, UR14, PT ;  /* 0x0000000eff007c0c */ /* 0x000fc8000bf45070 */
[----:B------:R-:W-:-:S13]  /*2a70*/  ISETP.NE.AND.EX P2, PT, RZ, UR15, PT, P2 ;  /* 0x0000000fff007c0c */ /* 0x000fda000bf45320 */
[----:B------:R-:W-:Y:S05]  /*2a80*/  @P2 BRA `(.L_x_21685) ;  /* 0x0000000000082947 */ /* 0x000fea0003800000 */
[----:B------:R-:W-:Y:S05]  /*2a90*/  @P0 BRA `(.L_x_21686) ;  /* 0x0000000000140947 */ /* 0x000fea0003800000 */
[----:B------:R-:W-:Y:S05]  /*2aa0*/  BRA `(.L_x_21687) ;  /* 0x0000000000147947 */ /* 0x000fea0003800000 */
.L_x_21685:
[----:B-----5:R-:W-:Y:S01]  /*2ab0*/  FADD.FTZ R55, R27, R55 ;  /* 0x000000371b377221 */ /* 0x020fe20000010000 */
[----:B------:R-:W-:Y:S06]  /*2ac0*/  BRA `(.L_x_21686) ;  /* 0x0000000000087947 */ /* 0x000fec0003800000 */
.L_x_21684:
[----:B-----5:R-:W-:-:S04]  /*2ad0*/  FADD.FTZ R55, R23, R55 ;  /* 0x0000003717377221 */ /* 0x020fc80000010000 */
[----:B------:R-:W-:-:S07]  /*2ae0*/  @P2 FADD.FTZ R55, R27, R55 ;  /* 0x000000371b372221 */ /* 0x000fce0000010000 */
.L_x_21686:
[----:B-----5:R-:W-:-:S07]  /*2af0*/  MOV R35, R55 ;  /* 0x0000003700237202 */ /* 0x020fce0000000f00 */
.L_x_21687:
[----:B------:R-:W0:Y:S02]  /*2b00*/  @P0 LDC.64 R64, c[0x0][0x238] ;  /* 0x00008e00ff400b82 */ /* 0x000e240000000a00 */
[----:B0-----:R-:W-:-:S04]  /*2b10*/  @P0 LEA R64, P2, R67, R64, 0x4 ;  /* 0x0000004043400211 */ /* 0x001fc800078420ff */
[C---:B------:R-:W-:Y:S02]  /*2b20*/  @P0 LEA.HI.X R65, R67.reuse, R65, RZ, 0x4, P2 ;  /* 0x0000004143410211 */ /* 0x040fe400010f24ff */
[----:B------:R-:W-:-:S03]  /*2b30*/  IADD3 R67, R67, 0x80, RZ ;  /* 0x0000008043437810 */ /* 0x000fc60007ffe0ff */
[----:B------:R0:W-:Y:S04]  /*2b40*/  @P0 STG.E.128 desc[UR4][R64.64], R32 ;  /* 0x0000002040000986 */ /* 0x0001e8000c101d04 */
.L_x_21671:
[----:B------:R-:W-:Y:S05]  /*2b50*/  BSYNC B0 ;  /* 0x0000000000007941 */ /* 0x000fea0003800000 */
.L_x_21670:
        /* <DEDUP_REMOVED lines=24> */
.L_x_21691:
[----:B-----5:R-:W-:Y:S01]  /*2ce0*/  FADD.FTZ R56, R24, R56 ;  /* 0x0000003818387221 */ /* 0x020fe20000010000 */
[----:B------:R-:W-:Y:S06]  /*2cf0*/  BRA `(.L_x_21692) ;  /* 0x0000000000087947 */ /* 0x000fec0003800000 */
.L_x_21690:
[----:B-----5:R-:W-:-:S04]  /*2d00*/  FADD.FTZ R56, R20, R56 ;  /* 0x0000003814387221 */ /* 0x020fc80000010000 */
[----:B------:R-:W-:-:S07]  /*2d10*/  @P2 FADD.FTZ R56, R24, R56 ;  /* 0x0000003818382221 */ /* 0x000fce0000010000 */
.L_x_21692:
[----:B-----5:R-:W-:-:S07]  /*2d20*/  MOV R32, R56 ;  /* 0x0000003800207202 */ /* 0x020fce0000000f00 */
.L_x_21693:
[----:B------:R-:W-:Y:S05]  /*2d30*/  @P3 BRA `(.L_x_21694) ;  /* 0x00000000001c3947 */ /* 0x000fea0003800000 */
[----:B------:R-:W-:-:S04]  /*2d40*/  ISETP.NE.U32.AND P4, PT, RZ, UR14, PT ;  /* 0x0000000eff007c0c */ /* 0x000fc8000bf85070 */
[----:B------:R-:W-:-:S13]  /*2d50*/  ISETP.NE.AND.EX P4, PT, RZ, UR15, PT, P4 ;  /* 0x0000000fff007c0c */ /* 0x000fda000bf85340 */
[----:B------:R-:W-:Y:S05]  /*2d60*/  @P4 BRA `(.L_x_21695) ;  /* 0x0000000000084947 */ /* 0x000fea0003800000 */
[----:B------:R-:W-:Y:S05]  /*2d70*/  @P0 BRA `(.L_x_21696) ;  /* 0x0000000000140947 */ /* 0x000fea0003800000 */
[----:B------:R-:W-:Y:S05]  /*2d80*/  BRA `(.L_x_21697) ;  /* 0x0000000000147947 */ /* 0x000fea0003800000 */
.L_x_21695:
[----:B-----5:R-:W-:Y:S01]  /*2d90*/  FADD.FTZ R57, R25, R57 ;  /* 0x0000003919397221 */ /* 0x020fe20000010000 */
[----:B------:R-:W-:Y:S06]  /*2da0*/  BRA `(.L_x_21696) ;  /* 0x0000000000087947 */ /* 0x000fec0003800000 */
.L_x_21694:
[----:B-----5:R-:W-:-:S04]  /*2db0*/  FADD.FTZ R57, R21, R57 ;  /* 0x0000003915397221 */ /* 0x020fc80000010000 */
[----:B------:R-:W-:-:S07]  /*2dc0*/  @P2 FADD.FTZ R57, R25, R57 ;  /* 0x0000003919392221 */ /* 0x000fce0000010000 */
.L_x_21696:
[----:B-----5:R-:W-:-:S07]  /*2dd0*/  MOV R33, R57 ;  /* 0x0000003900217202 */ /* 0x020fce0000000f00 */
.L_x_21697:
[----:B------:R-:W-:Y:S05]  /*2de0*/  @P3 BRA `(.L_x_21698) ;  /* 0x00000000001c3947 */ /* 0x000fea0003800000 */
[----:B------:R-:W-:-:S04]  /*2df0*/  ISETP.NE.U32.AND P4, PT, RZ, UR14, PT ;  /* 0x0000000eff007c0c */ /* 0x000fc8000bf85070 */
[----:B------:R-:W-:-:S13]  /*2e00*/  ISETP.NE.AND.EX P4, PT, RZ, UR15, PT, P4 ;  /* 0x0000000fff007c0c */ /* 0x000fda000bf85340 */
[----:B------:R-:W-:Y:S05]  /*2e10*/  @P4 BRA `(.L_x_21699) ;  /* 0x0000000000084947 */ /* 0x000fea0003800000 */
[----:B------:R-:W-:Y:S05]  /*2e20*/  @P0 BRA `(.L_x_21700) ;  /* 0x0000000000140947 */ /* 0x000fea0003800000 */
[----:B------:R-:W-:Y:S05]  /*2e30*/  BRA `(.L_x_21701) ;  /* 0x0000000000147947 */ /* 0x000fea0003800000 */
.L_x_21699:
[----:B-----5:R-:W-:Y:S01]  /*2e40*/  FADD.FTZ R58, R26, R58 ;  /* 0x0000003a1a3a7221 */ /* 0x020fe20000010000 */
[----:B------:R-:W-:Y:S06]  /*2e50*/  BRA `(.L_x_21700) ;  /* 0x0000000000087947 */ /* 0x000fec0003800000 */
.L_x_21698:
[----:B-----5:R-:W-:-:S04]  /*2e60*/  FADD.FTZ R58, R22, R58 ;  /* 0x0000003a163a7221 */ /* 0x020fc80000010000 */
[----:B------:R-:W-:-:S07]  /*2e70*/  @P2 FADD.FTZ R58, R26, R58 ;  /* 0x0000003a1a3a2221 */ /* 0x000fce0000010000 */
.L_x_21700:
[----:B-----5:R-:W-:-:S07]  /*2e80*/  MOV R34, R58 ;  /* 0x0000003a00227202 */ /* 0x020fce0000000f00 */
.L_x_21701:
[----:B------:R-:W-:Y:S05]  /*2e90*/  @P3 BRA `(.L_x_21702) ;  /* 0x00000000001c3947 */ /* 0x000fea0003800000 */
[----:B------:R-:W-:-:S04]  /*2ea0*/  ISETP.NE.U32.AND P2, PT, RZ, UR14, PT ;  /* 0x0000000eff007c0c */ /* 0x000fc8000bf45070 */
[----:B------:R-:W-:-:S13]  /*2eb0*/  ISETP.NE.AND.EX P2, PT, RZ, UR15, PT, P2 ;  /* 0x0000000fff007c0c */ /* 0x000fda000bf45320 */
[----:B------:R-:W-:Y:S05]  /*2ec0*/  @P2 BRA `(.L_x_21703) ;  /* 0x0000000000082947 */ /* 0x000fea0003800000 */
[----:B------:R-:W-:Y:S05]  /*2ed0*/  @P0 BRA `(.L_x_21704) ;  /* 0x0000000000140947 */ /* 0x000fea0003800000 */
[----:B------:R-:W-:Y:S05]  /*2ee0*/  BRA `(.L_x_21705) ;  /* 0x0000000000147947 */ /* 0x000fea0003800000 */
.L_x_21703:
[----:B-----5:R-:W-:Y:S01]  /*2ef0*/  FADD.FTZ R59, R27, R59 ;  /* 0x0000003b1b3b7221 */ /* 0x020fe20000010000 */
[----:B------:R-:W-:Y:S06]  /*2f00*/  BRA `(.L_x_21704) ;  /* 0x0000000000087947 */ /* 0x000fec0003800000 */
.L_x_21702:
[----:B-----5:R-:W-:-:S04]  /*2f10*/  FADD.FTZ R59, R23, R59 ;  /* 0x0000003b173b7221 */ /* 0x020fc80000010000 */
[----:B------:R-:W-:-:S07]  /*2f20*/  @P2 FADD.FTZ R59, R27, R59 ;  /* 0x0000003b1b3b2221 */ /* 0x000fce0000010000 */
.L_x_21704:
[----:B-----5:R-:W-:-:S07]  /*2f30*/  MOV R35, R59 ;  /* 0x0000003b00237202 */ /* 0x020fce0000000f00 */
.L_x_21705:
[----:B------:R-:W0:Y:S02]  /*2f40*/  @P0 LDC.64 R64, c[0x0][0x238] ;  /* 0x00008e00ff400b82 */ /* 0x000e240000000a00 */
[----:B0-----:R-:W-:-:S04]  /*2f50*/  @P0 LEA R64, P2, R67, R64, 0x4 ;  /* 0x0000004043400211 */ /* 0x001fc800078420ff */
[C---:B------:R-:W-:Y:S02]  /*2f60*/  @P0 LEA.HI.X R65, R67.reuse, R65, RZ, 0x4, P2 ;  /* 0x0000004143410211 */ /* 0x040fe400010f24ff */
[----:B------:R-:W-:-:S03]  /*2f70*/  IADD3 R67, R67, 0x80, RZ ;  /* 0x0000008043437810 */ /* 0x000fc60007ffe0ff */
[----:B------:R0:W-:Y:S04]  /*2f80*/  @P0 STG.E.128 desc[UR4][R64.64], R32 ;  /* 0x0000002040000986 */ /* 0x0001e8000c101d04 */
.L_x_21689:
[----:B------:R-:W-:Y:S05]  /*2f90*/  BSYNC B0 ;  /* 0x0000000000007941 */ /* 0x000fea0003800000 */
.L_x_21688:
        /* <DEDUP_REMOVED lines=24> */
.L_x_21709:
[----:B-----5:R-:W-:Y:S01]  /*3120*/  FADD.FTZ R60, R24, R60 ;  /* 0x0000003c183c7221 */ /* 0x020fe20000010000 */
[----:B------:R-:W-:Y:S06]  /*3130*/  BRA `(.L_x_21710) ;  /* 0x0000000000087947 */ /* 0x000fec0003800000 */
.L_x_21708:
[----:B-----5:R-:W-:-:S04]  /*3140*/  FADD.FTZ R60, R20, R60 ;  /* 0x0000003c143c7221 */ /* 0x020fc80000010000 */
[----:B------:R-:W-:-:S07]  /*3150*/  @P2 FADD.FTZ R60, R24, R60 ;  /* 0x0000003c183c2221 */ /* 0x000fce0000010000 */
.L_x_21710:
[----:B-----5:R-:W-:-:S07]  /*3160*/  MOV R32, R60 ;  /* 0x0000003c00207202 */ /* 0x020fce0000000f00 */
.L_x_21711:
[----:B------:R-:W-:Y:S05]  /*3170*/  @P3 BRA `(.L_x_21712) ;  /* 0x00000000001c3947 */ /* 0x000fea0003800000 */
[----:B------:R-:W-:-:S04]  /*3180*/  ISETP.NE.U32.AND P4, PT, RZ, UR14, PT ;  /* 0x0000000eff007c0c */ /* 0x000fc8000bf85070 */
[----:B------:R-:W-:-:S13]  /*3190*/  ISETP.NE.AND.EX P4, PT, RZ, UR15, PT, P4 ;  /* 0x0000000fff007c0c */ /* 0x000fda000bf85340 */
[----:B------:R-:W-:Y:S05]  /*31a0*/  @P4 BRA `(.L_x_21713) ;  /* 0x0000000000084947 */ /* 0x000fea0003800000 */
[----:B------:R-:W-:Y:S05]  /*31b0*/  @P0 BRA `(.L_x_21714) ;  /* 0x0000000000140947 */ /* 0x000fea0003800000 */
[----:B------:R-:W-:Y:S05]  /*31c0*/  BRA `(.L_x_21715) ;  /* 0x0000000000147947 */ /* 0x000fea0003800000 */
.L_x_21713:
[----:B-----5:R-:W-:Y:S01]  /*31d0*/  FADD.FTZ R61, R25, R61 ;  /* 0x0000003d193d7221 */ /* 0x020fe20000010000 */
[----:B------:R-:W-:Y:S06]  /*31e0*/  BRA `(.L_x_21714) ;  /* 0x0000000000087947 */ /* 0x000fec0003800000 */
.L_x_21712:
[----:B-----5:R-:W-:-:S04]  /*31f0*/  FADD.FTZ R61, R21, R61 ;  /* 0x0000003d153d7221 */ /* 0x020fc80000010000 */
[----:B------:R-:W-:-:S07]  /*3200*/  @P2 FADD.FTZ R61, R25, R61 ;  /* 0x0000003d193d2221 */ /* 0x000fce0000010000 */
.L_x_21714:
[----:B-----5:R-:W-:-:S07]  /*3210*/  MOV R33, R61 ;  /* 0x0000003d00217202 */ /* 0x020fce0000000f00 */
.L_x_21715:
[----:B------:R-:W-:Y:S05]  /*3220*/  @P3 BRA `(.L_x_21716) ;  /* 0x00000000001c3947 */ /* 0x000fea0003800000 */
[----:B------:R-:W-:-:S04]  /*3230*/  ISETP.NE.U32.AND P4, PT, RZ, UR14, PT ;  /* 0x0000000eff007c0c */ /* 0x000fc8000bf85070 */
[----:B------:R-:W-:-:S13]  /*3240*/  ISETP.NE.AND.EX P4, PT, RZ, UR15, PT, P4 ;  /* 0x0000000fff007c0c */ /* 0x000fda000bf85340 */
[----:B------:R-:W-:Y:S05]  /*3250*/  @P4 BRA `(.L_x_21717) ;  /* 0x0000000000084947 */ /* 0x000fea0003800000 */
[----:B------:R-:W-:Y:S05]  /*3260*/  @P0 BRA `(.L_x_21718) ;  /* 0x0000000000140947 */ /* 0x000fea0003800000 */
[----:B------:R-:W-:Y:S05]  /*3270*/  BRA `(.L_x_21719) ;  /* 0x0000000000147947 */ /* 0x000fea0003800000 */
.L_x_21717:
[----:B-----5:R-:W-:Y:S01]  /*3280*/  FADD.FTZ R62, R26, R62 ;  /* 0x0000003e1a3e7221 */ /* 0x020fe20000010000 */
[----:B------:R-:W-:Y:S06]  /*3290*/  BRA `(.L_x_21718) ;  /* 0x0000000000087947 */ /* 0x000fec0003800000 */
.L_x_21716:
[----:B-----5:R-:W-:-:S04]  /*32a0*/  FADD.FTZ R62, R22, R62 ;  /* 0x0000003e163e7221 */ /* 0x020fc80000010000 */
[----:B------:R-:W-:-:S07]  /*32b0*/  @P2 FADD.FTZ R62, R26, R62 ;  /* 0x0000003e1a3e2221 */ /* 0x000fce0000010000 */
.L_x_21718:
[----:B-----5:R-:W-:-:S07]  /*32c0*/  MOV R34, R62 ;  /* 0x0000003e00227202 */ /* 0x020fce0000000f00 */
.L_x_21719:
[----:B------:R-:W-:Y:S05]  /*32d0*/  @P3 BRA `(.L_x_21720) ;  /* 0x00000000001c3947 */ /* 0x000fea0003800000 */
[----:B------:R-:W-:-:S04]  /*32e0*/  ISETP.NE.U32.AND P2, PT, RZ, UR14, PT ;  /* 0x0000000eff007c0c */ /* 0x000fc8000bf45070 */
[----:B------:R-:W-:-:S13]  /*32f0*/  ISETP.NE.AND.EX P2, PT, RZ, UR15, PT, P2 ;  /* 0x0000000fff007c0c */ /* 0x000fda000bf45320 */
[----:B------:R-:W-:Y:S05]  /*3300*/  @P2 BRA `(.L_x_21721) ;  /* 0x0000000000082947 */ /* 0x000fea0003800000 */
[----:B------:R-:W-:Y:S05]  /*3310*/  @P0 BRA `(.L_x_21722) ;  /* 0x0000000000140947 */ /* 0x000fea0003800000 */
[----:B------:R-:W-:Y:S05]  /*3320*/  BRA `(.L_x_21723) ;  /* 0x0000000000147947 */ /* 0x000fea0003800000 */
.L_x_21721:
[----:B-----5:R-:W-:Y:S01]  /*3330*/  FADD.FTZ R63, R27, R63 ;  /* 0x0000003f1b3f7221 */ /* 0x020fe20000010000 */
[----:B------:R-:W-:Y:S06]  /*3340*/  BRA `(.L_x_21722) ;  /* 0x0000000000087947 */ /* 0x000fec0003800000 */
.L_x_21720:
[----:B-----5:R-:W-:-:S04]  /*3350*/  FADD.FTZ R63, R23, R63 ;  /* 0x0000003f173f7221 */ /* 0x020fc80000010000 */
[----:B------:R-:W-:-:S07]  /*3360*/  @P2 FADD.FTZ R63, R27, R63 ;  /* 0x0000003f1b3f2221 */ /* 0x000fce0000010000 */
.L_x_21722:
[----:B-----5:R-:W-:-:S07]  /*3370*/  MOV R35, R63 ;  /* 0x0000003f00237202 */ /* 0x020fce0000000f00 */
.L_x_21723:
[----:B------:R-:W0:Y:S02]  /*3380*/  @P0 LDC.64 R64, c[0x0][0x238] ;  /* 0x00008e00ff400b82 */ /* 0x000e240000000a00 */
[----:B0-----:R-:W-:-:S04]  /*3390*/  @P0 LEA R64, P2, R67, R64, 0x4 ;  /* 0x0000004043400211 */ /* 0x001fc800078420ff */
[----:B------:R-:W-:-:S05]  /*33a0*/  @P0 LEA.HI.X R65, R67, R65, RZ, 0x4, P2 ;  /* 0x0000004143410211 */ /* 0x000fca00010f24ff */
[----:B------:R0:W-:Y:S04]  /*33b0*/  @P0 STG.E.128 desc[UR4][R64.64], R32 ;  /* 0x0000002040000986 */ /* 0x0001e8000c101d04 */
.L_x_21707:
[----:B------:R-:W-:Y:S05]  /*33c0*/  BSYNC B0 ;  /* 0x0000000000007941 */ /* 0x000fea0003800000 */
.L_x_21706:
[----:B012345:R-:W-:Y:S01]  /*33d0*/  FADD.FTZ R64, RZ, R28 ;  /* 0x0000001cff407221 */ /* 0x03ffe20000010000 */
[C---:B------:R-:W-:Y:S01]  /*33e0*/  ISETP.GT.U32.AND P2, PT, R117.reuse, 0xff, PT ;  /* 0x000000ff7500780c */ /* 0x040fe20003f44070 */
[----:B------:R-:W-:Y:S01]  /*33f0*/  UMOV UR6, 0xffffffff ;  /* 0xffffffff00067882 */ /* 0x000fe20000000000 */
[----:B------:R-:W-:Y:S01]  /*3400*/  ISETP.GT.U32.AND P3, PT, R117, 0x2ff, PT ;  /* 0x000002ff7500780c */ /* 0x000fe20003f64070 */
[----:B------:R-:W-:Y:S01]  /*3410*/  FADD.FTZ R65, R29, R64 ;  /* 0x000000401d417221 */ /* 0x000fe20000010000 */
[C---:B------:R-:W-:Y:S02]  /*3420*/  ISETP.GT.U32.AND P4, PT, R117.reuse, 0x37f, PT ;  /* 0x0000037f7500780c */ /* 0x040fe40003f84070 */
[----:B------:R-:W-:Y:S01]  /*3430*/  LOP3.LUT P6, RZ, R66, 0xff, RZ, 0xc0, !PT ;  /* 0x000000ff42ff7812 */ /* 0x000fe200078cc0ff */
[----:B------:R-:W-:Y:S01]  /*3440*/  FADD.FTZ R64, R30, R65 ;  /* 0x000000411e407221 */ /* 0x000fe20000010000 */
[----:B------:R-:W-:Y:S02]  /*3450*/  ISETP.GT.U32.AND P5, PT, R117, 0x3ff, PT ;  /* 0x000003ff7500780c */ /* 0x000fe40003fa4070 */
[----:B------:R-:W-:Y:S01]  /*3460*/  P2R R120, PR, RZ, 0x40 ;  /* 0x00000040ff787803 */ /* 0x000fe20000000000 */
[----:B------:R-:W-:-:S05]  /*3470*/  FADD.FTZ R64, R31, R64 ;  /* 0x000000401f407221 */ /* 0x000fca0000010000 */
[----:B------:R-:W-:-:S05]  /*3480*/  FSEL R65, R64, RZ, P1 ;  /* 0x000000ff40417208 */ /* 0x000fca0000800000 */
[----:B------:R-:W-:-:S04]  /*3490*/  FADD.FTZ R64, R36, R65 ;  /* 0x0000004124407221 */ /* 0x000fc80000010000 */
[----:B------:R-:W-:-:S04]  /*34a0*/  FADD.FTZ R67, R37, R64 ;  /* 0x0000004025437221 */ /* 0x000fc80000010000 */
[----:B------:R-:W-:Y:S01]  /*34b0*/  FADD.FTZ R64, R38, R67 ;  /* 0x0000004326407221 */ /* 0x000fe20000010000 */
[----:B------:R-:W-:-:S03]  /*34c0*/  P2R R67, PR, RZ, 0x4 ;  /* 0x00000004ff437803 */ /* 0x000fc60000000000 */
[----:B------:R-:W-:Y:S01]  /*34d0*/  @P2 FADD.FTZ R65, R39, R64 ;  /* 0x0000004027412221 */ /* 0x000fe20000010000 */
[----:B------:R-:W-:-:S03]  /*34e0*/  ISETP.GT.U32.AND P2, PT, R117, 0x17f, PT ;  /* 0x0000017f7500780c */ /* 0x000fc60003f44070 */
        /* <DEDUP_REMOVED lines=14> */
[----:B------:R-:W-:-:S04]  /*35d0*/  FADD.FTZ R64, R50, R67 ;  /* 0x0000004332407221 */ /* 0x000fc80000010000 */
[----:B------:R-:W-:-:S04]  /*35e0*/  @P2 FADD.FTZ R65, R51, R64 ;  /* 0x0000004033412221 */ /* 0x000fc80000010000 */
        /* <DEDUP_REMOVED lines=12> */
[----:B------:R-:W-:Y:S01]  /*36b0*/  @P5 FADD.FTZ R65, R63, R64 ;  /* 0x000000403f415221 */ /* 0x000fe20000010000 */
[----:B------:R-:W-:-:S04]  /*36c0*/  LOP3.LUT R122, R67, 0x7fffffc, RZ, 0xc0, !PT ;  /* 0x07fffffc437a7812 */ /* 0x000fc800078ec0ff */
[----:B------:R-:W-:Y:S02]  /*36d0*/  @!P6 IADD3 R122, R122, 0x4, RZ ;  /* 0x000000047a7ae810 */ /* 0x000fe40007ffe0ff */
[----:B------:R-:W-:-:S04]  /*36e0*/  LOP3.LUT P6, RZ, R112, 0x1f, RZ, 0xc0, !PT ;  /* 0x0000001f70ff7812 */ /* 0x000fc800078cc0ff */
[----:B------:R-:W-:Y:S01]  /*36f0*/  P2R R64, PR, RZ, 0x40 ;  /* 0x00000040ff407803 */ /* 0x000fe20000000000 */
[----:B------:R-:W-:Y:S08]  /*3700*/  BRA.DIV UR6, `(.L_x_21724) ;  /* 0x0000001606147947 */ /* 0x000ff0000b800000 */
        /* <DEDUP_REMOVED lines=28> */
[----:B------:R-:W-:Y:S01]  /*38d0*/  @P6 FFMA.FTZ R65, R121, R121, R66 ;  /* 0x0000007979416223 */ /* 0x000fe20000010042 */
[--C-:B------:R-:W-:Y:S01]  /*38e0*/  FADD.FTZ R66, R40, -R64.reuse ;  /* 0x8000004028427221 */ /* 0x100fe20000010000 */
[----:B------:R-:W-:Y:S01]  /*38f0*/  FADD.FTZ R121, R41, -R64 ;  /* 0x8000004029797221 */ /* 0x000fe20000010000 */
[----:B------:R-:W-:Y:S02]  /*3900*/  ISETP.GT.U32.AND P6, PT, R117, 0x17f, PT ;  /* 0x0000017f7500780c */ /* 0x000fe40003fc4070 */
        /* <DEDUP_REMOVED lines=56> */
.L_x_21752:
        /* <DEDUP_REMOVED lines=14> */
[----:B0-----:R-:W-:Y:S01]  /*3d70*/  HFMA2.MMA R125, -RZ, RZ, 0, 0 ;  /* 0x00000000ff7d7435 */ /* 0x001fe200000001ff */
[----:B------:R-:W-:Y:S01]  /*3d80*/  @!P2 IADD3 R121, R122, R121, RZ ;  /* 0x000000797a79a210 */ /* 0x000fe20007ffe0ff */
[----:B------:R-:W-:Y:S04]  /*3d90*/  BAR.SYNC.DEFER_BLOCKING 0x0 ;  /* 0x0000000000007b1d */ /* 0x000fe80000010000 */
[----:B------:R-:W-:Y:S02]  /*3da0*/  @!P2 MOV R125, R114 ;  /* 0x00000072007da202 */ /* 0x000fe40000000f00 */
[----:B------:R-:W-:Y:S03]  /*3db0*/  BSSY B0, `(.L_x_21725) ;  /* 0x0000049000007945 */ /* 0x000fe60003800000 */
[----:B------:R-:W0:Y:S01]  /*3dc0*/  SHFL.DOWN PT, R124, R125, 0x2, 0x1f ;  /* 0x08401f007d7c7f89 */ /* 0x000e2200000e0000 */
[----:B-1----:R-:W-:-:S04]  /*3dd0*/  @!P2 LEA R64, R65, R64, 0x18 ;  /* 0x000000404140a211 */ /* 0x002fc800078ec0ff */
[----:B------:R-:W-:Y:S02]  /*3de0*/  @!P2 LEA R121, R121, R64, 0x3 ;  /* 0x000000407979a211 */ /* 0x000fe400078e18ff */
[----:B------:R-:W-:Y:S02]  /*3df0*/  CS2R R64, SRZ ;  /* 0x0000000000407805 */ /* 0x000fe4000001ff00 */
[-C--:B0-----:R-:W-:Y:S02]  /*3e00*/  IADD3 R66, R124, R125.reuse, RZ ;  /* 0x0000007d7c427210 */ /* 0x081fe40007ffe0ff */
[----:B------:R-:W-:Y:S02]  /*3e10*/  I2FP.F32.S32 R124, R124 ;  /* 0x0000007c007c7245 */ /* 0x000fe40000201400 */
[----:B------:R0:W1:Y:S01]  /*3e20*/  @!P2 LDS.64 R64, [R121] ;  /* 0x000000007940a984 */ /* 0x0000620000000a00 */
[----:B------:R-:W-:Y:S02]  /*3e30*/  PLOP3.LUT P2, PT, PT, PT, UP0, 0x40, 0x0 ;  /* 0x000000000000781c */ /* 0x000fe40003f4e808 */
[----:B0-----:R-:W-:-:S02]  /*3e40*/  I2FP.F32.S32 R121, R125 ;  /* 0x0000007d00797245 */ /* 0x001fc40000201400 */
[----:B------:R-:W-:Y:S04]  /*3e50*/  SHFL.DOWN PT, R125, R66, 0x1, 0x1f ;  /* 0x08201f00427d7f89 */ /* 0x000fe800000e0000 */
[----:B-1----:R-:W0:Y:S02]  /*3e60*/  SHFL.DOWN PT, R123, R64, 0x2, 0x1f ;  /* 0x08401f00407b7f89 */ /* 0x002e2400000e0000 */
[----:B0-----:R-:W-:-:S04]  /*3e70*/  FADD.FTZ R122, -R123, R64 ;  /* 0x000000407b7a7221 */ /* 0x001fc80000010100 */
[----:B------:R-:W-:-:S04]  /*3e80*/  FMUL.FTZ R122, R122, R122 ;  /* 0x0000007a7a7a7220 */ /* 0x000fc80000410000 */
        /* <DEDUP_REMOVED lines=9> */
[----:B------:R-:W-:Y:S01]  /*3f20*/  FFMA.FTZ R121, R124, R122, R121 ;  /* 0x0000007a7c797223 */ /* 0x000fe20000010079 */
[-C--:B------:R-:W-:Y:S02]  /*3f30*/  IADD3 R124, R66, R125.reuse, RZ ;  /* 0x0000007d427c7210 */ /* 0x080fe40007ffe0ff */
[----:B------:R-:W-:Y:S01]  /*3f40*/  I2FP.F32.S32 R125, R125 ;  /* 0x0000007d007d7245 */ /* 0x000fe20000201400 */
[----:B------:R-:W0:Y:S01]  /*3f50*/  SHFL.DOWN PT, R122, R123, 0x1, 0x1f ;  /* 0x08201f007b7a7f89 */ /* 0x000e2200000e0000 */
[----:B------:R-:W-:-:S06]  /*3f60*/  I2FP.F32.S32 R65, R124 ;  /* 0x0000007c00417245 */ /* 0x000fcc0000201400 */
[----:B------:R-:W1:Y:S01]  /*3f70*/  MUFU.RCP R65, R65 ;  /* 0x0000004100417308 */ /* 0x000e620000001000 */
[----:B0-----:R-:W-:-:S04]  /*3f80*/  FADD.FTZ R124, R123, -R122 ;  /* 0x8000007a7b7c7221 */ /* 0x001fc80000010000 */
[----:B------:R-:W-:-:S04]  /*3f90*/  FMUL.FTZ R124, R124, R124 ;  /* 0x0000007c7c7c7220 */ /* 0x000fc80000410000 */
[----:B------:R-:W-:-:S04]  /*3fa0*/  FMUL.FTZ R124, R64, R124 ;  /* 0x0000007c407c7220 */ /* 0x000fc80000410000 */
[-C--:B------:R-:W-:Y:S01]  /*3fb0*/  FMUL.FTZ R124, R124, R125.reuse ;  /* 0x0000007d7c7c7220 */ /* 0x080fe20000410000 */
[----:B------:R-:W-:-:S04]  /*3fc0*/  FMUL.FTZ R125, R122, R125 ;  /* 0x0000007d7a7d7220 */ /* 0x000fc80000410000 */
[----:B------:R-:W-:-:S04]  /*3fd0*/  FFMA.FTZ R64, R64, R123, R125 ;  /* 0x0000007b40407223 */ /* 0x000fc8000001007d */
[----:B-1----:R-:W-:Y:S02]  /*3fe0*/  FMUL.FTZ R123, R65, R64 ;  /* 0x00000040417b7220 */ /* 0x002fe40000410000 */
[----:B------:R-:W0:Y:S04]  /*3ff0*/  SHFL.DOWN PT, R64, R121, 0x1, 0x1f ;  /* 0x08201f0079407f89 */ /* 0x000e2800000e0000 */
[----:B------:R-:W1:Y:S01]  /*4000*/  SHFL.IDX PT, R123, R123, RZ, 0x1f ;  /* 0x00001fff7b7b7589 */ /* 0x000e6200000e0000 */
[----:B0-----:R-:W-:-:S04]  /*4010*/  FADD.FTZ R66, R121, R64 ;  /* 0x0000004079427221 */ /* 0x001fc80000010000 */
[----:B------:R-:W-:Y:S01]  /*4020*/  FFMA.FTZ R124, R65, R124, R66 ;  /* 0x0000007c417c7223 */ /* 0x000fe20000010042 */
[----:B-1----:R-:W-:Y:S01]  /*4030*/  FMUL.FTZ R64, R123, R123 ;  /* 0x0000007b7b407220 */ /* 0x002fe20000410000 */
[----:B------:R-:W0:Y:S04]  /*4040*/  LDC R65, c[0x0][0x2d8] ;  /* 0x0000b600ff417b82 */ /* 0x000e280000000800 */
[----:B------:R-:W0:Y:S01]  /*4050*/  SHFL.IDX PT, R124, R124, RZ, 0x1f ;  /* 0x00001fff7c7c7589 */ /* 0x000e2200000e0000 */
[----:B------:R-:W-:Y:S02]  /*4060*/  FSEL R64, R64, RZ, !P2 ;  /* 0x000000ff40407208 */ /* 0x000fe40005000000 */
[----:B------:R-:W-:-:S13]  /*4070*/  LOP3.LUT P2, RZ, R67, 0x1f, R112, 0xf8, !PT ;  /* 0x0000001f43ff7812 */ /* 0x000fda000784f870 */
[----:B------:R-:W1:Y:S01]  /*4080*/  @!P2 LDC.64 R66, c[0x0][0x250] ;  /* 0x00009400ff42ab82 */ /* 0x000e620000000a00 */
[----:B0-----:R-:W-:-:S04]  /*4090*/  FFMA.FTZ R65, R124, UR7, R65 ;  /* 0x000000077c417c23 */ /* 0x001fc80008010041 */
[----:B------:R-:W-:-:S03]  /*40a0*/  FADD.FTZ R122, R65, R64 ;  /* 0x00000040417a7221 */ /* 0x000fc60000010000 */
[----:B------:R-:W0:Y:S03]  /*40b0*/  @!P2 LDC.64 R64, c[0x0][0x258] ;  /* 0x00009600ff40ab82 */ /* 0x000e260000000a00 */
[----:B------:R-:W2:Y:S01]  /*40c0*/  MUFU.RSQ R122, R122 ;  /* 0x0000007a007a7308 */ /* 0x000ea20000001400 */
[----:B-1----:R-:W-:-:S05]  /*40d0*/  @!P2 IMAD.WIDE R66, R116, 0x4, R66 ;  /* 0x000000047442a825 */ /* 0x002fca00078e0242 */
[----:B------:R1:W-:Y:S01]  /*40e0*/  @!P2 STG.E desc[UR4][R66.64], R123 ;  /* 0x0000007b4200a986 */ /* 0x0003e2000c101904 */
[----:B0-----:R-:W-:-:S05]  /*40f0*/  @!P2 IMAD.WIDE R64, R116, 0x4, R64 ;  /* 0x000000047440a825 */ /* 0x001fca00078e0240 */
[----:B--2---:R1:W-:Y:S01]  /*4100*/  @!P2 STG.E desc[UR4][R64.64], R122 ;  /* 0x0000007a4000a986 */ /* 0x0043e2000c101904 */
[----:B------:R-:W-:-:S04]  /*4110*/  PLOP3.LUT P2, PT, PT, PT, UP0, 0x40, 0x0 ;  /* 0x000000000000781c */ /* 0x000fc80003f4e808 */
[----:B------:R-:W-:Y:S01]  /*4120*/  FSEL R121, R123, RZ, P2 ;  /* 0x000000ff7b797208 */ /* 0x000fe20001000000 */
[----:B------:R-:W-:Y:S08]  /*4130*/  @!P1 BRA `(.L_x_21726) ;  /* 0x0000000000409947 */ /* 0x000ff00003800000 */
[----:B------:R-:W0:Y:S01]  /*4140*/  LDC.64 R124, c[0x0][0x2b8] ;  /* 0x0000ae00ff7c7b82 */ /* 0x000e220000000a00 */
[--C-:B-1----:R-:W-:Y:S01]  /*4150*/  FADD.FTZ R65, R28, -R121.reuse ;  /* 0x800000791c417221 */ /* 0x102fe20000010000 */
[--C-:B------:R-:W-:Y:S01]  /*4160*/  FADD.FTZ R123, R30, -R121.reuse ;  /* 0x800000791e7b7221 */ /* 0x100fe20000010000 */
[--C-:B------:R-:W-:Y:S02]  /*4170*/  FADD.FTZ R67, R31, -R121.reuse ;  /* 0x800000791f437221 */ /* 0x100fe40000010000 */
[C---:B------:R-:W-:Y:S01]  /*4180*/  FMUL.FTZ R64, R122.reuse, R65 ;  /* 0x000000417a407220 */ /* 0x040fe20000410000 */
[----:B------:R-:W-:Y:S01]  /*4190*/  FADD.FTZ R65, R29, -R121 ;  /* 0x800000791d417221 */ /* 0x000fe20000010000 */
[C---:B------:R-:W-:Y:S01]  /*41a0*/  FMUL.FTZ R66, R122.reuse, R123 ;  /* 0x0000007b7a427220 */ /* 0x040fe20000410000 */
[C---:B------:R-:W-:Y:S01]  /*41b0*/  FMUL.FTZ R67, R122.reuse, R67 ;  /* 0x000000437a437220 */ /* 0x040fe20000410000 */
[----:B------:R-:W-:Y:S01]  /*41c0*/  FFMA.FTZ R64, R113, R64, R110 ;  /* 0x0000004071407223 */ /* 0x000fe2000001006e */
[----:B------:R-:W-:Y:S01]  /*41d0*/  FMUL.FTZ R65, R122, R65 ;  /* 0x000000417a417220 */ /* 0x000fe20000410000 */
[----:B------:R-:W-:Y:S01]  /*41e0*/  FFMA.FTZ R66, R109, R66, R106 ;  /* 0x000000426d427223 */ /* 0x000fe2000001006a */
[----:B------:R-:W-:-:S02]  /*41f0*/  FFMA.FTZ R67, R107, R67, R104 ;  /* 0x000000436b437223 */ /* 0x000fc40000010068 */
[----:B------:R-:W-:Y:S01]  /*4200*/  FFMA.FTZ R65, R111, R65, R108 ;  /* 0x000000416f417223 */ /* 0x000fe2000001006c */
[C---:B0-----:R-:W-:Y:S01]  /*4210*/  IMAD.WIDE.U32 R124, R119.reuse, 0x10, R124 ;  /* 0x00000010777c7825 */ /* 0x041fe200078e007c */
[----:B------:R-:W-:-:S04]  /*4220*/  IADD3 R119, R119, 0x80, RZ ;  /* 0x0000008077777810 */ /* 0x000fc80007ffe0ff */
[----:B------:R0:W-:Y:S03]  /*4230*/  STG.E.128 desc[UR4][R124.64], R64 ;  /* 0x000000407c007986 */ /* 0x0001e6000c101d04 */
.L_x_21726:
[----:B------:R-:W-:Y:S05]  /*4240*/  BSYNC B0 ;  /* 0x0000000000007941 */ /* 0x000fea0003800000 */
.L_x_21725:
[----:B------:R-:W-:Y:S01]  /*4250*/  ISETP.GE.U32.AND P2, PT, R117, 0x100, PT ;  /* 0x000001007500780c */ /* 0x000fe20003f46070 */
[----:B------:R-:W-:-:S12]  /*4260*/  BSSY B0, `(.L_x_21727) ;  /* 0x0000012000007945 */ /* 0x000fd80003800000 */
[----:B------:R-:W-:Y:S05]  /*4270*/  @!P2 BRA `(.L_x_21728) ;  /* 0x000000000040a947 */ /* 0x000fea0003800000 */
[----:B0-----:R-:W0:Y:S01]  /*4280*/  LDC.64 R124, c[0x0][0x2b8] ;  /* 0x0000ae00ff7c7b82 */ /* 0x001e220000000a00 */
        /* <DEDUP_REMOVED lines=15> */
.L_x_21728:
[----:B------:R-:W-:Y:S05]  /*4380*/  BSYNC B0 ;  /* 0x0000000000007941 */ /* 0x000fea0003800000 */
.L_x_21727:
[----:B------:R-:W-:Y:S01]  /*4390*/  ISETP.GE.U32.AND P2, PT, R117, 0x180, PT ;  /* 0x000001807500780c */ /* 0x000fe20003f46070 */
[----:B------:R-:W-:-:S12]  /*43a0*/  BSSY B0, `(.L_x_21729) ;  /* 0x0000012000007945 */ /* 0x000fd80003800000 */
[----:B------:R-:W-:Y:S05]  /*43b0*/  @!P2 BRA `(.L_x_21730) ;  /* 0x000000000040a947 */ /* 0x000fea0003800000 */
[----:B0-2---:R-:W0:Y:S01]  /*43c0*/  LDC.64 R124, c[0x0][0x2b8] ;  /* 0x0000ae00ff7c7b82 */ /* 0x005e220000000a00 */
        /* <DEDUP_REMOVED lines=15> */
.L_x_21730:
[----:B------:R-:W-:Y:S05]  /*44c0*/  BSYNC B0 ;  /* 0x0000000000007941 */ /* 0x000fea0003800000 */
.L_x_21729:
[----:B------:R-:W-:Y:S01]  /*44d0*/  ISETP.GE.U32.AND P2, PT, R117, 0x200, PT ;  /* 0x000002007500780c */ /* 0x000fe20003f46070 */
[----:B------:R-:W-:-:S12]  /*44e0*/  BSSY B0, `(.L_x_21731) ;  /* 0x0000012000007945 */ /* 0x000fd80003800000 */
[----:B------:R-:W-:Y:S05]  /*44f0*/  @!P2 BRA `(.L_x_21732) ;  /* 0x000000000040a947 */ /* 0x000fea0003800000 */
[----:B0-23--:R-:W0:Y:S01]  /*4500*/  LDC.64 R124, c[0x0][0x2b8] ;  /* 0x0000ae00ff7c7b82 */ /* 0x00de220000000a00 */
        /* <DEDUP_REMOVED lines=15> */
.L_x_21732:
[----:B------:R-:W-:Y:S05]  /*4600*/  BSYNC B0 ;  /* 0x0000000000007941 */ /* 0x000fea0003800000 */
.L_x_21731:
[----:B------:R-:W-:Y:S01]  /*4610*/  ISETP.GE.U32.AND P2, PT, R117, 0x280, PT ;  /* 0x000002807500780c */ /* 0x000fe20003f46070 */
[----:B------:R-:W-:-:S12]  /*4620*/  BSSY B0, `(.L_x_21733) ;  /* 0x0000012000007945 */ /* 0x000fd80003800000 */
[----:B------:R-:W-:Y:S05]  /*4630*/  @!P2 BRA `(.L_x_21734) ;  /* 0x000000000040a947 */ /* 0x000fea0003800000 */
[----:B0-234-:R-:W0:Y:S01]  /*4640*/  LDC.64 R124, c[0x0][0x2b8] ;  /* 0x0000ae00ff7c7b82 */ /* 0x01de220000000a00 */
[--C-:B-1----:R-:W-:Y:S01]  /*4650*/  FADD.FTZ R65, R48, -R121.reuse ;  /* 0x8000007930417221 */ /* 0x102fe20000010000 */
[--C-:B------:R-:W-:Y:S01]  /*4660*/  FADD.FTZ R123, R50, -R121.reuse ;  /* 0x80000079327b7221 */ /* 0x100fe20000010000 */
[--C-:B------:R-:W-:Y:S02]  /*4670*/  FADD.FTZ R67, R51, -R121.reuse ;  /* 0x8000007933437221 */ /* 0x100fe40000010000 */
[C---:B------:R-:W-:Y:S01]  /*4680*/  FMUL.FTZ R64, R122.reuse, R65 ;  /* 0x000000417a407220 */ /* 0x040fe20000410000 */
[----:B------:R-:W-:Y:S01]  /*4690*/  FADD.FTZ R65, R49, -R121 ;  /* 0x8000007931417221 */ /* 0x000fe20000010000 */
[C---:B------:R-:W-:Y:S01]  /*46a0*/  FMUL.FTZ R66, R122.reuse, R123 ;  /* 0x0000007b7a427220 */ /* 0x040fe20000410000 */
[----:B------:R-:W-:Y:S01]  /*46b0*/  FMUL.FTZ R67, R122, R67 ;  /* 0x000000437a437220 */ /* 0x000fe20000410000 */
        /* <DEDUP_REMOVED lines=8> */
.L_x_21734:
[----:B------:R-:W-:Y:S05]  /*4740*/  BSYNC B0 ;  /* 0x0000000000007941 */ /* 0x000fea0003800000 */
.L_x_21733:
        /* <DEDUP_REMOVED lines=19> */
.L_x_21736:
[----:B------:R-:W-:Y:S05]  /*4880*/  BSYNC B0 ;  /* 0x0000000000007941 */ /* 0x000fea0003800000 */
.L_x_21735:
        /* <DEDUP_REMOVED lines=19> */
.L_x_21738:
[----:B------:R-:W-:Y:S05]  /*49c0*/  BSYNC B0 ;  /* 0x0000000000007941 */ /* 0x000fea0003800000 */
.L_x_21737:
[----:B------:R-:W-:Y:S01]  /*49d0*/  ISETP.GE.U32.AND P2, PT, R117, 0x400, PT ;  /* 0x000004007500780c */ /* 0x000fe20003f46070 */
[----:B------:R-:W-:-:S12]  /*49e0*/  BSSY B0, `(.L_x_21739) ;  /* 0x0000011000007945 */ /* 0x000fd80003800000 */
[----:B------:R-:W-:Y:S05]  /*49f0*/  @!P2 BRA `(.L_x_21740) ;  /* 0x00000000003ca947 */ /* 0x000fea0003800000 */
[--C-:B01234-:R-:W-:Y:S01]  /*4a00*/  FADD.FTZ R65, R60, -R121.reuse ;  /* 0x800000793c417221 */ /* 0x11ffe20000010000 */
        /* <DEDUP_REMOVED lines=8> */
[----:B------:R-:W0:Y:S01]  /*4a90*/  LDC.64 R122, c[0x0][0x2b8] ;  /* 0x0000ae00ff7a7b82 */ /* 0x000e220000000a00 */
[----:B------:R-:W-:Y:S01]  /*4aa0*/  FFMA.FTZ R65, R75, R65, R86 ;  /* 0x000000414b417223 */ /* 0x000fe20000010056 */
[----:B------:R-:W-:Y:S01]  /*4ab0*/  FFMA.FTZ R67, R76, R67, R87 ;  /* 0x000000434c437223 */ /* 0x000fe20000010057 */
[----:B------:R-:W-:Y:S01]  /*4ac0*/  FFMA.FTZ R66, R77, R66, R10 ;  /* 0x000000424d427223 */ /* 0x000fe2000001000a */
[----:B0-----:R-:W-:-:S05]  /*4ad0*/  IMAD.WIDE.U32 R122, R119, 0x10, R122 ;  /* 0x00000010777a7825 */ /* 0x001fca00078e007a */
[----:B------:R0:W-:Y:S02]  /*4ae0*/  STG.E.128 desc[UR4][R122.64], R64 ;  /* 0x000000407a007986 */ /* 0x0001e4000c101d04 */
.L_x_21740:
[----:B------:R-:W-:Y:S05]  /*4af0*/  BSYNC B0 ;  /* 0x0000000000007941 */ /* 0x000fea0003800000 */
.L_x_21739:
[----:B------:R-:W-:Y:S02]  /*4b00*/  ISETP.NE.AND P2, PT, R120, RZ, PT ;  /* 0x000000ff7800720c */ /* 0x000fe40003f45270 */
[----:B------:R-:W-:Y:S02]  /*4b10*/  IADD3 R116, R116, UR8, RZ ;  /* 0x0000000874747c10 */ /* 0x000fe4000fffe0ff */
[----:B01234-:R-:W-:Y:S02]  /*4b20*/  SEL R66, RZ, 0x1, P2 ;  /* 0x00000001ff427807 */ /* 0x01ffe40001000000 */
[----:B------:R-:W-:-:S13]  /*4b30*/  ISETP.GE.AND P2, PT, R116, UR9, PT ;  /* 0x0000000974007c0c */ /* 0x000fda000bf46270 */
[----:B------:R-:W-:Y:S05]  /*4b40*/  @!P2 BRA `(.L_x_21741) ;  /* 0xffffffc40094a947 */ /* 0x000fea000383ffff */
[----:B------:R-:W-:Y:S05]  /*4b50*/  EXIT ;  /* 0x000000000000794d */ /* 0x000fea0003800000 */
.L_x_21724:
[----:B------:R-:W-:Y:S01]  /*4b60*/  HFMA2.MMA R66, -RZ, RZ, 0, 5.9604644775390625e-08 ;  /* 0x00000001ff427435 */ /* 0x000fe200000001ff */
[----:B------:R-:W-:Y:S02]  /*4b70*/  MOV R121, 0x1f ;  /* 0x0000001f00797802 */ /* 0x000fe40000000f00 */
[----:B------:R-:W-:-:S08]  /*4b80*/  MOV R123, 0xffffffff ;  /* 0xffffffff007b7802 */ /* 0x000fd00000000f00 */
[----:B------:R-:W-:Y:S05]  /*4b90*/  WARPSYNC.COLLECTIVE R123, `(.L_x_21742) ;  /* 0x000000007b087348 */ /* 0x000fea0003c00000 */
[----:B------:R0:W1:Y:S02]  /*4ba0*/  SHFL.BFLY P6, R124, R65, R66, R121 ;  /* 0x0c000042417c7389 */ /* 0x00006400000c0079 */
[----:B01----:R-:W-:Y:S01]  /*4bb0*/  ENDCOLLECTIVE ;  /* 0x000000000000791b */ /* 0x003fe20003800000 */
.L_x_21742:
[----:B------:R-:W-:Y:S01]  /*4bc0*/  HFMA2.MMA R66, -RZ, RZ, 0, 1.1920928955078125e-07 ;  /* 0x00000002ff427435 */ /* 0x000fe200000001ff */
[----:B------:R-:W-:-:S05]  /*4bd0*/  FADD.FTZ R125, R65, R124 ;  /* 0x0000007c417d7221 */ /* 0x000fca0000010000 */
[----:B------:R-:W-:-:S07]  /*4be0*/  MOV R65, R125 ;  /* 0x0000007d00417202 */ /* 0x000fce0000000f00 */
[----:B------:R-:W-:Y:S05]  /*4bf0*/  WARPSYNC.COLLECTIVE R123, `(.L_x_21743) ;  /* 0x000000007b087348 */ /* 0x000fea0003c00000 */
[----:B------:R0:W1:Y:S02]  /*4c00*/  SHFL.BFLY P6, R124, R65, R66, R121 ;  /* 0x0c000042417c7389 */ /* 0x00006400000c0079 */
[----:B01----:R-:W-:Y:S01]  /*4c10*/  ENDCOLLECTIVE ;  /* 0x000000000000791b */ /* 0x003fe20003800000 */
.L_x_21743:
[----:B------:R-:W-:Y:S01]  /*4c20*/  HFMA2.MMA R66, -RZ, RZ, 0, 2.384185791015625e-07 ;  /* 0x00000004ff427435 */ /* 0x000fe200000001ff */
[----:B------:R-:W-:-:S05]  /*4c30*/  FADD.FTZ R125, R125, R124 ;  /* 0x0000007c7d7d7221 */ /* 0x000fca0000010000 */
[----:B------:R-:W-:-:S07]  /*4c40*/  MOV R65, R125 ;  /* 0x0000007d00417202 */ /* 0x000fce0000000f00 */
[----:B------:R-:W-:Y:S05]  /*4c50*/  WARPSYNC.COLLECTIVE R123, `(.L_x_21744) ;  /* 0x000000007b087348 */ /* 0x000fea0003c00000 */
[----:B------:R0:W1:Y:S02]  /*4c60*/  SHFL.BFLY P6, R124, R65, R66, R121 ;  /* 0x0c000042417c7389 */ /* 0x00006400000c0079 */
[----:B01----:R-:W-:Y:S01]  /*4c70*/  ENDCOLLECTIVE ;  /* 0x000000000000791b */ /* 0x003fe20003800000 */
.L_x_21744:
[----:B------:R-:W-:Y:S01]  /*4c80*/  HFMA2.MMA R66, -RZ, RZ, 0, 4.76837158203125e-07 ;  /* 0x00000008ff427435 */ /* 0x000fe200000001ff */
[----:B------:R-:W-:-:S05]  /*4c90*/  FADD.FTZ R64, R125, R124 ;  /* 0x0000007c7d407221 */ /* 0x000fca0000010000 */
[----:B------:R-:W-:-:S07]  /*4ca0*/  MOV R65, R64 ;  /* 0x0000004000417202 */ /* 0x000fce0000000f00 */
[----:B------:R-:W-:Y:S05]  /*4cb0*/  WARPSYNC.COLLECTIVE R123, `(.L_x_21745) ;  /* 0x000000007b087348 */ /* 0x000fea0003c00000 */
[----:B------:R0:W1:Y:S02]  /*4cc0*/  SHFL.BFLY P6, R124, R65, R66, R121 ;  /* 0x0c000042417c7389 */ /* 0x00006400000c0079 */
[----:B01----:R-:W-:Y:S01]  /*4cd0*/  ENDCOLLECTIVE ;  /* 0x000000000000791b */ /* 0x003fe20003800000 */
.L_x_21745:
[----:B------:R-:W-:Y:S01]  /*4ce0*/  HFMA2.MMA R66, -RZ, RZ, 0, 9.5367431640625e-07 ;  /* 0x00000010ff427435 */ /* 0x000fe200000001ff */
[----:B------:R-:W-:-:S05]  /*4cf0*/  FADD.FTZ R64, R64, R124 ;  /* 0x0000007c40407221 */ /* 0x000fca0000010000 */
[----:B------:R-:W-:-:S07]  /*4d00*/  MOV R65, R64 ;  /* 0x0000004000417202 */ /* 0x000fce0000000f00 */
[----:B------:R-:W-:Y:S05]  /*4d10*/  WARPSYNC.COLLECTIVE R123, `(.L_x_21746) ;  /* 0x000000007b087348 */ /* 0x000fea0003c00000 */
[----:B------:R0:W1:Y:S02]  /*4d20*/  SHFL.BFLY P6, R124, R65, R66, R121 ;  /* 0x0c000042417c7389 */ /* 0x00006400000c0079 */
[----:B01----:R-:W-:Y:S01]  /*4d30*/  ENDCOLLECTIVE ;  /* 0x000000000000791b */ /* 0x003fe20003800000 */
.L_x_21746:
[----:B------:R-:W-:Y:S01]  /*4d40*/  FADD.FTZ R64, R64, R124 ;  /* 0x0000007c40407221 */ /* 0x000fe20000010000 */
[----:B------:R-:W-:-:S03]  /*4d50*/  ISETP.GT.U32.AND P6, PT, R117, 0xff, PT ;  /* 0x000000ff7500780c */ /* 0x000fc60003fc4070 */
        /* <DEDUP_REMOVED lines=10> */
[----:B------:R-:W-:-:S05]  /*4e00*/  FFMA.FTZ R65, R124, R124, R65 ;  /* 0x0000007c7c417223 */ /* 0x000fca0000010041 */
        /* <DEDUP_REMOVED lines=62> */
.L_x_21747:
[----:B------:R-:W-:Y:S01]  /*51f0*/  MOV R66, 0x2 ;  /* 0x0000000200427802 */ /* 0x000fe20000000f00 */
[----:B------:R-:W-:-:S07]  /*5200*/  FADD.FTZ R65, R65, R124 ;  /* 0x0000007c41417221 */ /* 0x000fce0000010000 */
[----:B------:R-:W-:Y:S05]  /*5210*/  WARPSYNC.COLLECTIVE R123, `(.L_x_21748) ;  /* 0x000000007b087348 */ /* 0x000fea0003c00000 */
[----:B------:R0:W1:Y:S02]  /*5220*/  SHFL.BFLY P6, R124, R65, R66, R121 ;  /* 0x0c000042417c7389 */ /* 0x00006400000c0079 */
[----:B01----:R-:W-:Y:S01]  /*5230*/  ENDCOLLECTIVE ;  /* 0x000000000000791b */ /* 0x003fe20003800000 */
.L_x_21748:
[----:B------:R-:W-:Y:S01]  /*5240*/  HFMA2.MMA R66, -RZ, RZ, 0, 2.384185791015625e-07 ;  /* 0x00000004ff427435 */ /* 0x000fe200000001ff */
[----:B------:R-:W-:-:S05]  /*5250*/  FADD.FTZ R125, R65, R124 ;  /* 0x0000007c417d7221 */ /* 0x000fca0000010000 */
[----:B------:R-:W-:-:S07]  /*5260*/  MOV R65, R125 ;  /* 0x0000007d00417202 */ /* 0x000fce0000000f00 */
[----:B------:R-:W-:Y:S05]  /*5270*/  WARPSYNC.COLLECTIVE R123, `(.L_x_21749) ;  /* 0x000000007b087348 */ /* 0x000fea0003c00000 */
[----:B------:R0:W1:Y:S02]  /*5280*/  SHFL.BFLY P6, R124, R65, R66, R121 ;  /* 0x0c000042417c7389 */ /* 0x00006400000c0079 */
[----:B01----:R-:W-:Y:S01]  /*5290*/  ENDCOLLECTIVE ;  /* 0x000000000000791b */ /* 0x003fe20003800000 */
.L_x_21749:
[----:B------:R-:W-:Y:S01]  /*52a0*/  HFMA2.MMA R66, -RZ, RZ, 0, 4.76837158203125e-07 ;  /* 0x00000008ff427435 */ /* 0x000fe200000001ff */
[----:B------:R-:W-:-:S05]  /*52b0*/  FADD.FTZ R125, R125, R124 ;  /* 0x0000007c7d7d7221 */ /* 0x000fca0000010000 */
[----:B------:R-:W-:-:S07]  /*52c0*/  MOV R65, R125 ;  /* 0x0000007d00417202 */ /* 0x000fce0000000f00 */
[----:B------:R-:W-:Y:S05]  /*52d0*/  WARPSYNC.COLLECTIVE R123, `(.L_x_21750) ;  /* 0x000000007b087348 */ /* 0x000fea0003c00000 */
[----:B------:R0:W1:Y:S02]  /*52e0*/  SHFL.BFLY P6, R124, R65, R66, R121 ;  /* 0x0c000042417c7389 */ /* 0x00006400000c0079 */
[----:B01----:R-:W-:Y:S01]  /*52f0*/  ENDCOLLECTIVE ;  /* 0x000000000000791b */ /* 0x003fe20003800000 */
.L_x_21750:
[----:B------:R-:W-:Y:S01]  /*5300*/  HFMA2.MMA R66, -RZ, RZ, 0, 9.5367431640625e-07 ;  /* 0x00000010ff427435 */ /* 0x000fe200000001ff */
[----:B------:R-:W-:-:S05]  /*5310*/  FADD.FTZ R125, R125, R124 ;  /* 0x0000007c7d7d7221 */ /* 0x000fca0000010000 */
[----:B------:R-:W-:-:S07]  /*5320*/  MOV R65, R125 ;  /* 0x0000007d00417202 */ /* 0x000fce0000000f00 */
[----:B------:R-:W-:Y:S05]  /*5330*/  WARPSYNC.COLLECTIVE R123, `(.L_x_21751) ;  /* 0x000000007b087348 */ /* 0x000fea0003c00000 */
[----:B------:R0:W1:Y:S02]  /*5340*/  SHFL.BFLY P6, R124, R65, R66, R121 ;  /* 0x0c000042417c7389 */ /* 0x00006400000c0079 */
[----:B01----:R-:W-:Y:S01]  /*5350*/  ENDCOLLECTIVE ;  /* 0x000000000000791b */ /* 0x003fe20003800000 */
.L_x_21751:
[----:B------:R-:W-:Y:S05]  /*5360*/  BRA `(.L_x_21752) ;  /* 0xffffffe800487947 */ /* 0x000fea000383ffff */
.L_x_21753:
        /* <DEDUP_REMOVED lines=9> */
.L_x_27086:


//--------------------- .text._ZN10layer_norm31ln_parallel_residual_fwd_kernelINS_13Kernel_traitsI6__halfffffjLj4096ELj1ELj1ELj4ELj16ENS_18Kernel_traits_baseILj4096ES2_ffffjLj128EEEEELb0ELb1ELb1EEEvNS_9FwdParamsE --------------------------
	.section	.text._ZN10layer_norm31ln_parallel_residual_fwd_kernelINS_13Kernel_traitsI6__halfffffjLj4096ELj1ELj1ELj4ELj16ENS_18Kernel_traits_baseILj4096ES2_ffffjLj128EEEEELb0ELb1ELb1EEEvNS_9FwdParamsE,"ax",@progbits
	.align	128
        .global         _ZN10layer_norm31ln_parallel_residual_fwd_kernelINS_13Kernel_traitsI6__halfffffjLj4096ELj1ELj1ELj4ELj16ENS_18Kernel_traits_baseILj4096ES2_ffffjLj128EEEEELb0ELb1ELb1EEEvNS_9FwdParamsE
        .type           _ZN10layer_norm31ln_parallel_residual_fwd_kernelINS_13Kernel_traitsI6__halfffffjLj4096ELj1ELj1ELj4ELj16ENS_18Kernel_traits_baseILj4096ES2_ffffjLj128EEEEELb0ELb1ELb1EEEvNS_9FwdParamsE,@function
        .size           _ZN10layer_norm31ln_parallel_residual_fwd_kernelINS_13Kernel_traitsI6__halfffffjLj4096ELj1ELj1ELj4ELj16ENS_18Kernel_traits_baseILj4096ES2_ffffjLj128EEEEELb0ELb1ELb1EEEvNS_9FwdParamsE,(.L_x_27087 - _ZN10layer_norm31ln_parallel_residual_fwd_kernelINS_13Kernel_traitsI6__halfffffjLj4096ELj1ELj1ELj4ELj16ENS_18Kernel_traits_baseILj4096ES2_ffffjLj128EEEEELb0ELb1ELb1EEEvNS_9FwdParamsE)
        .other          _ZN10layer_norm31ln_parallel_residual_fwd_kernelINS_13Kernel_traitsI6__halfffffjLj4096ELj1ELj1ELj4ELj16ENS_18Kernel_traits_baseILj4096ES2_ffffjLj128EEEEELb0ELb1ELb1EEEvNS_9FwdParamsE,@"STO_CUDA_ENTRY STV_DEFAULT"
_ZN10layer_norm31ln_parallel_residual_fwd_kernelINS_13Kernel_traitsI6__halfffffjLj4096ELj1ELj1ELj4ELj16ENS_18Kernel_traits_baseILj4096ES2_ffffjLj128EEEEELb0ELb1ELb1EEEvNS_9FwdParamsE:
.text._ZN10layer_norm31ln_parallel_residual_fwd_kernelINS_13Kernel_traitsI6__halfffffjLj4096ELj1ELj1ELj4ELj16ENS_18Kernel_traits_baseILj4096ES2_ffffjLj128EEEEELb0ELb1ELb1EEEvNS_9FwdParamsE:
        /* <DEDUP_REMOVED lines=13> */
[----:B------:R0:W5:Y:S04]  /*00d0*/  @P2 LDG.E.64 R20, desc[UR4][R2.64] ;  /* 0x0000000402142981 */ /* 0x000168000c1e1b00 */
[----:B------:R0:W5:Y:S04]  /*00e0*/  @P2 LDG.E.64 R18, desc[UR4][R2.64+0x400] ;  /* 0x0004000402122981 */ /* 0x000168000c1e1b00 */
[----:B------:R0:W5:Y:S04]  /*00f0*/  @P2 LDG.E.64 R6, desc[UR4][R2.64+0x800] ;  /* 0x0008000402062981 */ /* 0x000168000c1e1b00 */
[----:B------:R0:W5:Y:S04]  /*0100*/  @P2 LDG.E.64 R8, desc[UR4][R2.64+0xc00] ;  /* 0x000c000402082981 */ /* 0x000168000c1e1b00 */
[----:B------:R0:W5:Y:S04]  /*0110*/  @P2 LDG.E.64 R10, desc[UR4][R2.64+0x1000] ;  /* 0x00100004020a2981 */ /* 0x000168000c1e1b00 */
[----:B------:R0:W5:Y:S01]  /*0120*/  @P2 LDG.E.64 R12, desc[UR4][R2.64+0x1400] ;  /* 0x00140004020c2981 */ /* 0x000162000c1e1b00 */
[----:B-1----:R-:W-:Y:S01]  /*0130*/  LEA.HI R78, R0, UR6, RZ, 0x19 ;  /* 0x00000006004e7c11 */ /* 0x002fe2000f8fc8ff */
[----:B------:R-:W-:Y:S01]  /*0140*/  ULDC UR6, c[0x0][0x214] ;  /* 0x0000850000067ab9 */ /* 0x000fe20000000800 */
[----:B------:R-:W-:Y:S01]  /*0150*/  IADD3 R4, P0, R4, UR8, RZ ;  /* 0x0000000804047c10 */ /* 0x000fe2000ff1e0ff */
[----:B------:R0:W5:Y:S01]  /*0160*/  @P2 LDG.E.64 R14, desc[UR4][R2.64+0x1800] ;  /* 0x00180004020e2981 */ /* 0x000162000c1e1b00 */
[----:B------:R-:W-:Y:S01]  /*0170*/  ISETP.GE.AND P1, PT, R78, UR6, PT ;  /* 0x000000064e007c0c */ /* 0x000fe2000bf26270 */
[----:B------:R-:W-:Y:S01]  /*0180*/  ULDC.64 UR6, c[0x0][0x230] ;  /* 0x00008c0000067ab9 */ /* 0x000fe20000000a00 */
[----:B------:R-:W-:Y:S01]  /*0190*/  IADD3.X R5, RZ, UR9, RZ, P0, !PT ;  /* 0x00000009ff057c10 */ /* 0x000fe200087fe4ff */
[----:B------:R0:W5:Y:S01]  /*01a0*/  @P2 LDG.E.64 R16, desc[UR4][R2.64+0x1c00] ;  /* 0x001c000402102981 */ /* 0x000162000c1e1b00 */
[----:B--2---:R-:W-:-:S04]  /*01b0*/  LOP3.LUT P0, RZ, R22, UR6, RZ, 0xfc, !PT ;  /* 0x0000000616ff7c12 */ /* 0x004fc8000f80fcff */
[----:B------:R-:W-:-:S05]  /*01c0*/  LOP3.LUT P0, RZ, R23, UR7, RZ, 0xfc, P0 ;  /* 0x0000000717ff7c12 */ /* 0x000fca000800fcff */
[----:B0-----:R-:W-:Y:S08]  /*01d0*/  @P1 EXIT ;  /* 0x000000000000194d */ /* 0x001ff00003800000 */
[----:B------:R-:W2:Y:S04]  /*01e0*/  LDG.E.64 R24, desc[UR4][R4.64] ;  /* 0x0000000404187981 */ /* 0x000ea8000c1e1b00 */
[----:B------:R-:W3:Y:S04]  /*01f0*/  LDG.E.64 R26, desc[UR4][R4.64+0x400] ;  /* 0x00040004041a7981 */ /* 0x000ee8000c1e1b00 */
[----:B------:R-:W4:Y:S04]  /*0200*/  LDG.E.64 R28, desc[UR4][R4.64+0x800] ;  /* 0x00080004041c7981 */ /* 0x000f28000c1e1b00 */
[----:B------:R-:W4:Y:S04]  /*0210*/  LDG.E.64 R30, desc[UR4][R4.64+0xc00] ;  /* 0x000c0004041e7981 */ /* 0x000f28000c1e1b00 */
[----:B------:R-:W4:Y:S04]  /*0220*/  LDG.E.64 R32, desc[UR4][R4.64+0x1000] ;  /* 0x0010000404207981 */ /* 0x000f28000c1e1b00 */
[----:B------:R-:W4:Y:S04]  /*0230*/  LDG.E.64 R34, desc[UR4][R4.64+0x1400] ;  /* 0x0014000404227981 */ /* 0x000f28000c1e1b00 */
[----:B------:R-:W4:Y:S04]  /*0240*/  LDG.E.64 R36, desc[UR4][R4.64+0x1800] ;  /* 0x0018000404247981 */ /* 0x000f28000c1e1b00 */
[----:B------:R0:W4:Y:S01]  /*0250*/  LDG.E.64 R38, desc[UR4][R4.64+0x1c00] ;  /* 0x001c000404267981 */ /* 0x000122000c1e1b00 */
        /* <DEDUP_REMOVED lines=9> */
[----:B0-----:R-:W-:Y:S01]  /*02f0*/  HADD2.F32 R4, -RZ, R18.H0_H0 ;  /* 0x20000012ff047230 */ /* 0x001fe20000004100 */
[--C-:B------:R-:W-:Y:S01]  /*0300*/  SHF.R.U64 R80, R20, 0x10, R21.reuse ;  /* 0x0000001014507819 */ /* 0x100fe20000001215 */
[----:B------:R-:W-:Y:S01]  /*0310*/  HADD2.F32 R5, -RZ, R19.H0_H0 ;  /* 0x20000013ff057230 */ /* 0x000fe20000004100 */
[----:B------:R-:W-:Y:S01]  /*0320*/  SHF.R.U32.HI R81, RZ, 0x10, R21 ;  /* 0x00000010ff517819 */ /* 0x000fe20000011615 */
[----:B------:R-:W-:Y:S01]  /*0330*/  HADD2.F32 R2, -RZ, R20.H0_H0 ;  /* 0x20000014ff027230 */ /* 0x000fe20000004100 */
[--C-:B------:R-:W-:Y:S01]  /*0340*/  SHF.R.U64 R82, R18, 0x10, R19.reuse ;  /* 0x0000001012527819 */ /* 0x100fe20000001213 */
[----:B------:R-:W-:Y:S01]  /*0350*/  HADD2.F32 R3, -RZ, R21.H0_H0 ;  /* 0x20000015ff037230 */ /* 0x000fe20000004100 */
[----:B------:R-:W-:Y:S01]  /*0360*/  SHF.R.U32.HI R83, RZ, 0x10, R19 ;  /* 0x00000010ff537819 */ /* 0x000fe20000011613 */
[----:B------:R-:W-:Y:S01]  /*0370*/  ULDC.U8 UR6, c[0x0][0x2a0] ;  /* 0x0000a80000067ab9 */ /* 0x000fe20000000000 */
[--C-:B------:R-:W-:Y:S01]  /*0380*/  SHF.R.U64 R84, R6, 0x10, R7.reuse ;  /* 0x0000001006547819 */ /* 0x100fe20000001207 */
[----:B------:R-:W-:Y:S01]  /*0390*/  HFMA2.MMA R118, -RZ, RZ, 0, 5.9604644775390625e-08 ;  /* 0x00000001ff767435 */ /* 0x000fe200000001ff */
        /* <DEDUP_REMOVED lines=22> */
[----:B------:R-:W-:Y:S01]  /*0500*/  ISETP.NE.AND.EX P1, PT, R23, RZ, PT, P1 ;  /* 0x000000ff1700720c */ /* 0x000fe20003f25310 */
[----:B------:R-:W-:Y:S01]  /*0510*/  HADD2.F32 R17, -RZ, R17.H0_H0 ;  /* 0x20000011ff117230 */ /* 0x000fe20000004100 */
[----:B------:R-:W-:Y:S01]  /*0520*/  LOP3.LUT R79, R0, 0x7f, RZ, 0xc0, !PT ;  /* 0x0000007f004f7812 */ /* 0x000fe200078ec0ff */
[----:B------:R-:W-:Y:S01]  /*0530*/  HADD2.F32 R80, -RZ, R80.H0_H0 ;  /* 0x20000050ff507230 */ /* 0x000fe20000004100 */
[----:B------:R-:W-:Y:S01]  /*0540*/  ISETP.NE.AND P5, PT, RZ, UR6, PT ;  /* 0x00000006ff007c0c */ /* 0x000fe2000bfa5270 */
[----:B------:R-:W-:Y:S01]  /*0550*/  HADD2.F32 R81, -RZ, R81.H0_H0 ;  /* 0x20000051ff517230 */ /* 0x000fe20000004100 */
[----:B------:R-:W-:Y:S01]  /*0560*/  ULDC UR7, c[0x0][0x218] ;  /* 0x0000860000077ab9 */ /* 0x000fe20000000800 */
[----:B------:R-:W-:Y:S01]  /*0570*/  HADD2.F32 R82, -RZ, R82.H0_H0 ;  /* 0x20000052ff527230 */ /* 0x000fe20000004100 */
[----:B------:R-:W-:Y:S01]  /*0580*/  ULDC UR8, c[0x0][0x290] ;  /* 0x0000a40000087ab9 */ /* 0x000fe20000000800 */
[----:B------:R-:W-:Y:S01]  /*0590*/  HADD2.F32 R83, -RZ, R83.H0_H0 ;  /* 0x20000053ff537230 */ /* 0x000fe20000004100 */
[----:B------:R-:W-:Y:S01]  /*05a0*/  ULDC.64 UR16, c[0x0][0x230] ;  /* 0x00008c0000107ab9 */ /* 0x000fe20000000a00 */
[----:B------:R-:W-:Y:S01]  /*05b0*/  HADD2.F32 R84, -RZ, R84.H0_H0 ;  /* 0x20000054ff547230 */ /* 0x000fe20000004100 */
[----:B------:R-:W-:Y:S01]  /*05c0*/  ULDC.64 UR14, c[0x0][0x228] ;  /* 0x00008a00000e7ab9 */ /* 0x000fe20000000a00 */
[----:B------:R-:W-:Y:S01]  /*05d0*/  HADD2.F32 R85, -RZ, R85.H0_H0 ;  /* 0x20000055ff557230 */ /* 0x000fe20000004100 */
[----:B------:R-:W-:Y:S01]  /*05e0*/  ULDC.64 UR10, c[0x0][0x2b8] ;  /* 0x0000ae00000a7ab9 */ /* 0x000fe20000000a00 */
        /* <DEDUP_REMOVED lines=10> */
[----:B------:R-:W-:Y:S01]  /*0690*/  HADD2.F32 R95, -RZ, R95.H0_H0 ;  /* 0x2000005fff5f7230 */ /* 0x000fe20000004100 */
[--C-:B--2---:R-:W-:Y:S01]  /*06a0*/  SHF.R.U64 R97, R24, 0x10, R25.reuse ;  /* 0x0000001018617819 */ /* 0x104fe20000001219 */
[----:B------:R-:W-:Y:S01]  /*06b0*/  HADD2.F32 R19, -RZ, R24.H0_H0 ;  /* 0x20000018ff137230 */ /* 0x000fe20000004100 */
[----:B------:R-:W-:Y:S01]  /*06c0*/  SHF.R.U32.HI R96, RZ, 0x10, R25 ;  /* 0x00000010ff607819 */ /* 0x000fe20000011619 */
[----:B------:R-:W-:Y:S01]  /*06d0*/  HADD2.F32 R18, -RZ, R25.H0_H0 ;  /* 0x20000019ff127230 */ /* 0x000fe20000004100 */
[--C-:B---3--:R-:W-:Y:S01]  /*06e0*/  SHF.R.U64 R99, R26, 0x10, R27.reuse ;  /* 0x000000101a637819 */ /* 0x108fe2000000121b */
[----:B------:R-:W-:Y:S01]  /*06f0*/  HADD2.F32 R21, -RZ, R26.H0_H0 ;  /* 0x2000001aff157230 */ /* 0x000fe20000004100 */
[----:B------:R-:W-:Y:S01]  /*0700*/  SHF.R.U32.HI R98, RZ, 0x10, R27 ;  /* 0x00000010ff627819 */ /* 0x000fe2000001161b */
[----:B------:R-:W-:Y:S01]  /*0710*/  HADD2.F32 R20, -RZ, R27.H0_H0 ;  /* 0x2000001bff147230 */ /* 0x000fe20000004100 */
        /* <DEDUP_REMOVED lines=40> */
.L_x_21883:
[----:B0-----:R-:W0:Y:S01]  /*09a0*/  LDC.64 R72, c[0x0][0x220] ;  /* 0x00008800ff487b82 */ /* 0x001e220000000a00 */
        /* <DEDUP_REMOVED lines=22> */
.L_x_21755:
[----:B-----5:R-:W-:Y:S01]  /*0b10*/  FADD.FTZ R32, R40, R32 ;  /* 0x0000002028207221 */ /* 0x020fe20000010000 */
[----:B------:R-:W-:Y:S06]  /*0b20*/  BRA `(.L_x_21756) ;  /* 0x0000000000087947 */ /* 0x000fec0003800000 */
.L_x_21754:
[----:B-----5:R-:W-:-:S04]  /*0b30*/  FADD.FTZ R32, R36, R32 ;  /* 0x0000002024207221 */ /* 0x020fc80000010000 */
[----:B------:R-:W-:-:S07]  /*0b40*/  @P2 FADD.FTZ R32, R40, R32 ;  /* 0x0000002028202221 */ /* 0x000fce0000010000 */
.L_x_21756:
[----:B-----5:R-:W-:-:S07]  /*0b50*/  MOV R44, R32 ;  /* 0x00000020002c7202 */ /* 0x020fce0000000f00 */
.L_x_21757:
[----:B------:R-:W-:Y:S05]  /*0b60*/  @P3 BRA `(.L_x_21758) ;  /* 0x00000000001c3947 */ /* 0x000fea0003800000 */
[----:B------:R-:W-:-:S04]  /*0b70*/  ISETP.NE.U32.AND P4, PT, RZ, UR16, PT ;  /* 0x00000010ff007c0c */ /* 0x000fc8000bf85070 */
[----:B------:R-:W-:-:S13]  /*0b80*/  ISETP.NE.AND.EX P4, PT, RZ, UR17, PT, P4 ;  /* 0x00000011ff007c0c */ /* 0x000fda000bf85340 */
[----:B------:R-:W-:Y:S05]  /*0b90*/  @P4 BRA `(.L_x_21759) ;  /* 0x0000000000084947 */ /* 0x000fea0003800000 */
[----:B------:R-:W-:Y:S05]  /*0ba0*/  @P0 BRA `(.L_x_21760) ;  /* 0x0000000000140947 */ /* 0x000fea0003800000 */
[----:B------:R-:W-:Y:S05]  /*0bb0*/  BRA `(.L_x_21761) ;  /* 0x0000000000147947 */ /* 0x000fea0003800000 */
.L_x_21759:
[----:B-----5:R-:W-:Y:S01]  /*0bc0*/  FADD.FTZ R33, R41, R33 ;  /* 0x0000002129217221 */ /* 0x020fe20000010000 */
[----:B------:R-:W-:Y:S06]  /*0bd0*/  BRA `(.L_x_21760) ;  /* 0x0000000000087947 */ /* 0x000fec0003800000 */
.L_x_21758:
[----:B-----5:R-:W-:-:S04]  /*0be0*/  FADD.FTZ R33, R37, R33 ;  /* 0x0000002125217221 */ /* 0x020fc80000010000 */
[----:B------:R-:W-:-:S07]  /*0bf0*/  @P2 FADD.FTZ R33, R41, R33 ;  /* 0x0000002129212221 */ /* 0x000fce0000010000 */
.L_x_21760:
[----:B-----5:R-:W-:-:S07]  /*0c00*/  MOV R45, R33 ;  /* 0x00000021002d7202 */ /* 0x020fce0000000f00 */
.L_x_21761:
[----:B------:R-:W-:Y:S05]  /*0c10*/  @P3 BRA `(.L_x_21762) ;  /* 0x00000000001c3947 */ /* 0x000fea0003800000 */
[----:B------:R-:W-:-:S04]  /*0c20*/  ISETP.NE.U32.AND P4, PT, RZ, UR16, PT ;  /* 0x00000010ff007c0c */ /* 0x000fc8000bf85070 */
[----:B------:R-:W-:-:S13]  /*0c30*/  ISETP.NE.AND.EX P4, PT, RZ, UR17, PT, P4 ;  /* 0x00000011ff007c0c */ /* 0x000fda000bf85340 */
[----:B------:R-:W-:Y:S05]  /*0c40*/  @P4 BRA `(.L_x_21763) ;  /* 0x0000000000084947 */ /* 0x000fea0003800000 */
[----:B------:R-:W-:Y:S05]  /*0c50*/  @P0 BRA `(.L_x_21764) ;  /* 0x0000000000140947 */ /* 0x000fea0003800000 */
[----:B------:R-:W-:Y:S05]  /*0c60*/  BRA `(.L_x_21765) ;  /* 0x0000000000147947 */ /* 0x000fea0003800000 */
.L_x_21763:
[----:B-----5:R-:W-:Y:S01]  /*0c70*/  FADD.FTZ R34, R42, R34 ;  /* 0x000000222a227221 */ /* 0x020fe20000010000 */
[----:B------:R-:W-:Y:S06]  /*0c80*/  BRA `(.L_x_21764) ;  /* 0x0000000000087947 */ /* 0x000fec0003800000 */
.L_x_21762:
[----:B-----5:R-:W-:-:S04]  /*0c90*/  FADD.FTZ R34, R38, R34 ;  /* 0x0000002226227221 */ /* 0x020fc80000010000 */
[----:B------:R-:W-:-:S07]  /*0ca0*/  @P2 FADD.FTZ R34, R42, R34 ;  /* 0x000000222a222221 */ /* 0x000fce0000010000 */
.L_x_21764:
[----:B-----5:R-:W-:-:S07]  /*0cb0*/  MOV R46, R34 ;  /* 0x00000022002e7202 */ /* 0x020fce0000000f00 */
.L_x_21765:
[----:B------:R-:W-:Y:S05]  /*0cc0*/  @P3 BRA `(.L_x_21766) ;  /* 0x00000000001c3947 */ /* 0x000fea0003800000 */
[----:B------:R-:W-:-:S04]  /*0cd0*/  ISETP.NE.U32.AND P4, PT, RZ, UR16, PT ;  /* 0x00000010ff007c0c */ /* 0x000fc8000bf85070 */
[----:B------:R-:W-:-:S13]  /*0ce0*/  ISETP.NE.AND.EX P4, PT, RZ, UR17, PT, P4 ;  /* 0x00000011ff007c0c */ /* 0x000fda000bf85340 */
[----:B------:R-:W-:Y:S05]  /*0cf0*/  @P4 BRA `(.L_x_21767) ;  /* 0x0000000000084947 */ /* 0x000fea0003800000 */
[----:B------:R-:W-:Y:S05]  /*0d00*/  @P0 BRA `(.L_x_21768) ;  /* 0x0000000000140947 */ /* 0x000fea0003800000 */
[----:B------:R-:W-:Y:S05]  /*0d10*/  BRA `(.L_x_21769) ;  /* 0x0000000000147947 */ /* 0x000fea0003800000 */
.L_x_21767:
[----:B-----5:R-:W-:Y:S01]  /*0d20*/  FADD.FTZ R35, R43, R35 ;  /* 0x000000232b237221 */ /* 0x020fe20000010000 */
[----:B------:R-:W-:Y:S06]  /*0d30*/  BRA `(.L_x_21768) ;  /* 0x0000000000087947 */ /* 0x000fec0003800000 */
.L_x_21766:
[----:B-----5:R-:W-:-:S04]  /*0d40*/  FADD.FTZ R35, R39, R35 ;  /* 0x0000002327237221 */ /* 0x020fc80000010000 */
[----:B------:R-:W-:-:S07]  /*0d50*/  @P2 FADD.FTZ R35, R43, R35 ;  /* 0x000000232b232221 */ /* 0x000fce0000010000 */
.L_x_21768:
[----:B-----5:R-:W-:-:S07]  /*0d60*/  MOV R47, R35 ;  /* 0x00000023002f7202 */ /* 0x020fce0000000f00 */
.L_x_21769:
[----:B------:R-:W0:Y:S01]  /*0d70*/  @P0 LDC.64 R52, c[0x0][0x238] ;  /* 0x00008e00ff340b82 */ /* 0x000e220000000a00 */
[----:B------:R-:W-:-:S07]  /*0d80*/  IADD3 R123, R131, 0x80, RZ ;  /* 0x00000080837b7810 */ /* 0x000fce0007ffe0ff */
[----:B------:R-:W1:Y:S08]  /*0d90*/  @P2 LDC.64 R48, c[0x0][0x230] ;  /* 0x00008c00ff302b82 */ /* 0x000e700000000a00 */
[----:B------:R-:W2:Y:S01]  /*0da0*/  @P1 LDC.64 R50, c[0x0][0x228] ;  /* 0x00008a00ff321b82 */ /* 0x000ea20000000a00 */
[----:B0-----:R-:W-:-:S04]  /*0db0*/  @P0 LEA R52, P4, R131, R52, 0x4 ;  /* 0x0000003483340211 */ /* 0x001fc800078820ff */
[----:B------:R-:W-:Y:S01]  /*0dc0*/  @P0 LEA.HI.X R53, R131, R53, RZ, 0x4, P4 ;  /* 0x0000003583350211 */ /* 0x000fe200020f24ff */
[----:B-1----:R-:W-:-:S04]  /*0dd0*/  @P2 IMAD.WIDE.U32 R56, R123, 0x10, R48 ;  /* 0x000000107b382825 */ /* 0x002fc800078e0030 */
[----:B------:R0:W-:Y:S01]  /*0de0*/  @P0 STG.E.128 desc[UR4][R52.64], R44 ;  /* 0x0000002c34000986 */ /* 0x0001e2000c101d04 */
[----:B------:R-:W-:-:S03]  /*0df0*/  IMAD.WIDE.U32 R48, R123, 0x10, R72 ;  /* 0x000000107b307825 */ /* 0x000fc600078e0048 */
        /* <DEDUP_REMOVED lines=10> */
.L_x_21771:
[----:B-----5:R-:W-:Y:S01]  /*0ea0*/  FADD.FTZ R48, R40, R48 ;  /* 0x0000003028307221 */ /* 0x020fe20000010000 */
[----:B------:R-:W-:Y:S06]  /*0eb0*/  BRA `(.L_x_21772) ;  /* 0x0000000000087947 */ /* 0x000fec0003800000 */
.L_x_21770:
[----:B-----5:R-:W-:-:S04]  /*0ec0*/  FADD.FTZ R48, R36, R48 ;  /* 0x0000003024307221 */ /* 0x020fc80000010000 */
[----:B------:R-:W-:-:S07]  /*0ed0*/  @P2 FADD.FTZ R48, R40, R48 ;  /* 0x0000003028302221 */ /* 0x000fce0000010000 */
.L_x_21772:
[----:B0----5:R-:W-:-:S07]  /*0ee0*/  MOV R44, R48 ;  /* 0x00000030002c7202 */ /* 0x021fce0000000f00 */
.L_x_21773:
[----:B------:R-:W-:Y:S05]  /*0ef0*/  @P3 BRA `(.L_x_21774) ;  /* 0x00000000001c3947 */ /* 0x000fea0003800000 */
[----:B------:R-:W-:-:S04]  /*0f00*/  ISETP.NE.U32.AND P4, PT, RZ, UR16, PT ;  /* 0x00000010ff007c0c */ /* 0x000fc8000bf85070 */
[----:B------:R-:W-:-:S13]  /*0f10*/  ISETP.NE.AND.EX P4, PT, RZ, UR17, PT, P4 ;  /* 0x00000011ff007c0c */ /* 0x000fda000bf85340 */
[----:B------:R-:W-:Y:S05]  /*0f20*/  @P4 BRA `(.L_x_21775) ;  /* 0x0000000000084947 */ /* 0x000fea0003800000 */
[----:B------:R-:W-:Y:S05]  /*0f30*/  @P0 BRA `(.L_x_21776) ;  /* 0x0000000000140947 */ /* 0x000fea0003800000 */
[----:B------:R-:W-:Y:S05]  /*0f40*/  BRA `(.L_x_21777) ;  /* 0x0000000000147947 */ /* 0x000fea0003800000 */
.L_x_21775:
[----:B-----5:R-:W-:Y:S01]  /*0f50*/  FADD.FTZ R49, R41, R49 ;  /* 0x0000003129317221 */ /* 0x020fe20000010000 */
[----:B------:R-:W-:Y:S06]  /*0f60*/  BRA `(.L_x_21776) ;  /* 0x0000000000087947 */ /* 0x000fec0003800000 */
.L_x_21774:
[----:B-----5:R-:W-:-:S04]  /*0f70*/  FADD.FTZ R49, R37, R49 ;  /* 0x0000003125317221 */ /* 0x020fc80000010000 */
[----:B------:R-:W-:-:S07]  /*0f80*/  @P2 FADD.FTZ R49, R41, R49 ;  /* 0x0000003129312221 */ /* 0x000fce0000010000 */
.L_x_21776:
[----:B0----5:R-:W-:-:S07]  /*0f90*/  MOV R45, R49 ;  /* 0x00000031002d7202 */ /* 0x021fce0000000f00 */
.L_x_21777:
[----:B------:R-:W-:Y:S05]  /*0fa0*/  @P3 BRA `(.L_x_21778) ;  /* 0x00000000001c3947 */ /* 0x000fea0003800000 */
[----:B------:R-:W-:-:S04]  /*0fb0*/  ISETP.NE.U32.AND P4, PT, RZ, UR16, PT ;  /* 0x00000010ff007c0c */ /* 0x000fc8000bf85070 */
[----:B------:R-:W-:-:S13]  /*0fc0*/  ISETP.NE.AND.EX P4, PT, RZ, UR17, PT, P4 ;  /* 0x00000011ff007c0c */ /* 0x000fda000bf85340 */
[----:B------:R-:W-:Y:S05]  /*0fd0*/  @P4 BRA `(.L_x_21779) ;  /* 0x0000000000084947 */ /* 0x000fea0003800000 */
[----:B------:R-:W-:Y:S05]  /*0fe0*/  @P0 BRA `(.L_x_21780) ;  /* 0x0000000000140947 */ /* 0x000fea0003800000 */
[----:B------:R-:W-:Y:S05]  /*0ff0*/  BRA `(.L_x_21781) ;  /* 0x0000000000147947 */ /* 0x000fea0003800000 */
.L_x_21779:
[----:B-----5:R-:W-:Y:S01]  /*1000*/  FADD.FTZ R50, R42, R50 ;  /* 0x000000322a327221 */ /* 0x020fe20000010000 */
[----:B------:R-:W-:Y:S06]  /*1010*/  BRA `(.L_x_21780) ;  /* 0x0000000000087947 */ /* 0x000fec0003800000 */
.L_x_21778:
[----:B-----5:R-:W-:-:S04]  /*1020*/  FADD.FTZ R50, R38, R50 ;  /* 0x0000003226327221 */ /* 0x020fc80000010000 */
[----:B------:R-:W-:-:S07]  /*1030*/  @P2 FADD.FTZ R50, R42, R50 ;  /* 0x000000322a322221 */ /* 0x000fce0000010000 */
.L_x_21780:
[----:B0----5:R-:W-:-:S07]  /*1040*/  MOV R46, R50 ;  /* 0x00000032002e7202 */ /* 0x021fce0000000f00 */
.L_x_21781:
[----:B------:R-:W-:Y:S05]  /*1050*/  @P3 BRA `(.L_x_21782) ;  /* 0x00000000001c3947 */ /* 0x000fea0003800000 */
[----:B------:R-:W-:-:S04]  /*1060*/  ISETP.NE.U32.AND P4, PT, RZ, UR16, PT ;  /* 0x00000010ff007c0c */ /* 0x000fc8000bf85070 */
[----:B------:R-:W-:-:S13]  /*1070*/  ISETP.NE.AND.EX P4, PT, RZ, UR17, PT, P4 ;  /* 0x00000011ff007c0c */ /* 0x000fda000bf85340 */
[----:B------:R-:W-:Y:S05]  /*1080*/  @P4 BRA `(.L_x_21783) ;  /* 0x0000000000084947 */ /* 0x000fea0003800000 */
[----:B------:R-:W-:Y:S05]  /*1090*/  @P0 BRA `(.L_x_21784) ;  /* 0x0000000000140947 */ /* 0x000fea0003800000 */
[----:B------:R-:W-:Y:S05]  /*10a0*/  BRA `(.L_x_21785) ;  /* 0x0000000000147947 */ /* 0x000fea0003800000 */
.L_x_21783:
[----:B-----5:R-:W-:Y:S01]  /*10b0*/  FADD.FTZ R51, R43, R51 ;  /* 0x000000332b337221 */ /* 0x020fe20000010000 */
[----:B------:R-:W-:Y:S06]  /*10c0*/  BRA `(.L_x_21784) ;  /* 0x0000000000087947 */ /* 0x000fec0003800000 */
.L_x_21782:
[----:B-----5:R-:W-:-:S04]  /*10d0*/  FADD.FTZ R51, R39, R51 ;  /* 0x0000003327337221 */ /* 0x020fc80000010000 */
[----:B------:R-:W-:-:S07]  /*10e0*/  @P2 FADD.FTZ R51, R43, R51 ;  /* 0x000000332b332221 */ /* 0x000fce0000010000 */
.L_x_21784:
[----:B0----5:R-:W-:-:S07]  /*10f0*/  MOV R47, R51 ;  /* 0x00000033002f7202 */ /* 0x021fce0000000f00 */
.L_x_21785:
        /* <DEDUP_REMOVED lines=18> */
.L_x_21787:
[----:B-----5:R-:W-:Y:S01]  /*1220*/  FADD.FTZ R52, R40, R52 ;  /* 0x0000003428347221 */ /* 0x020fe20000010000 */
[----:B------:R-:W-:Y:S06]  /*1230*/  BRA `(.L_x_21788) ;  /* 0x0000000000087947 */ /* 0x000fec0003800000 */
.L_x_21786:
[----:B-----5:R-:W-:-:S04]  /*1240*/  FADD.FTZ R52, R36, R52 ;  /* 0x0000003424347221 */ /* 0x020fc80000010000 */
[----:B------:R-:W-:-:S07]  /*1250*/  @P2 FADD.FTZ R52, R40, R52 ;  /* 0x0000003428342221 */ /* 0x000fce0000010000 */
.L_x_21788:
[----:B-1----:R-:W-:-:S07]  /*1260*/  MOV R44, R52 ;  /* 0x00000034002c7202 */ /* 0x002fce0000000f00 */
.L_x_21789:
[----:B------:R-:W-:Y:S05]  /*1270*/  @P3 BRA `(.L_x_21790) ;  /* 0x00000000001c3947 */ /* 0x000fea0003800000 */
[----:B------:R-:W-:-:S04]  /*1280*/  ISETP.NE.U32.AND P4, PT, RZ, UR16, PT ;  /* 0x00000010ff007c0c */ /* 0x000fc8000bf85070 */
[----:B------:R-:W-:-:S13]  /*1290*/  ISETP.NE.AND.EX P4, PT, RZ, UR17, PT, P4 ;  /* 0x00000011ff007c0c */ /* 0x000fda000bf85340 */
[----:B------:R-:W-:Y:S05]  /*12a0*/  @P4 BRA `(.L_x_21791) ;  /* 0x0000000000084947 */ /* 0x000fea0003800000 */
[----:B------:R-:W-:Y:S05]  /*12b0*/  @P0 BRA `(.L_x_21792) ;  /* 0x0000000000140947 */ /* 0x000fea0003800000 */
[----:B------:R-:W-:Y:S05]  /*12c0*/  BRA `(.L_x_21793) ;  /* 0x0000000000147947 */ /* 0x000fea0003800000 */
.L_x_21791:
[----:B-----5:R-:W-:Y:S01]  /*12d0*/  FADD.FTZ R53, R41, R53 ;  /* 0x0000003529357221 */ /* 0x020fe20000010000 */
[----:B------:R-:W-:Y:S06]  /*12e0*/  BRA `(.L_x_21792) ;  /* 0x0000000000087947 */ /* 0x000fec0003800000 */
.L_x_21790:
[----:B-----5:R-:W-:-:S04]  /*12f0*/  FADD.FTZ R53, R37, R53 ;  /* 0x0000003525357221 */ /* 0x020fc80000010000 */
[----:B------:R-:W-:-:S07]  /*1300*/  @P2 FADD.FTZ R53, R41, R53 ;  /* 0x0000003529352221 */ /* 0x000fce0000010000 */
.L_x_21792:
[----:B-1----:R-:W-:-:S07]  /*1310*/  MOV R45, R53 ;  /* 0x00000035002d7202 */ /* 0x002fce0000000f00 */
.L_x_21793:
[----:B------:R-:W-:Y:S05]  /*1320*/  @P3 BRA `(.L_x_21794) ;  /* 0x00000000001c3947 */ /* 0x000fea0003800000 */
[----:B------:R-:W-:-:S04]  /*1330*/  ISETP.NE.U32.AND P4, PT, RZ, UR16, PT ;  /* 0x00000010ff007c0c */ /* 0x000fc8000bf85070 */
[----:B------:R-:W-:-:S13]  /*1340*/  ISETP.NE.AND.EX P4, PT, RZ, UR17, PT, P4 ;  /* 0x00000011ff007c0c */ /* 0x000fda000bf85340 */
[----:B------:R-:W-:Y:S05]  /*1350*/  @P4 BRA `(.L_x_21795) ;  /* 0x0000000000084947 */ /* 0x000fea0003800000 */
[----:B------:R-:W-:Y:S05]  /*1360*/  @P0 BRA `(.L_x_21796) ;  /* 0x0000000000140947 */ /* 0x000fea0003800000 */
[----:B------:R-:W-:Y:S05]  /*1370*/  BRA `(.L_x_21797) ;  /* 0x0000000000147947 */ /* 0x000fea0003800000 */
.L_x_21795:
[----:B-----5:R-:W-:Y:S01]  /*1380*/  FADD.FTZ R54, R42, R54 ;  /* 0x000000362a367221 */ /* 0x020fe20000010000 */
[----:B------:R-:W-:Y:S06]  /*1390*/  BRA `(.L_x_21796) ;  /* 0x0000000000087947 */ /* 0x000fec0003800000 */
.L_x_21794:
[----:B-----5:R-:W-:-:S04]  /*13a0*/  FADD.FTZ R54, R38, R54 ;  /* 0x0000003626367221 */ /* 0x020fc80000010000 */
[----:B------:R-:W-:-:S07]  /*13b0*/  @P2 FADD.FTZ R54, R42, R54 ;  /* 0x000000362a362221 */ /* 0x000fce0000010000 */
.L_x_21796:
[----:B-1----:R-:W-:-:S07]  /*13c0*/  MOV R46, R54 ;  /* 0x00000036002e7202 */ /* 0x002fce0000000f00 */
.L_x_21797:
[----:B------:R-:W-:Y:S05]  /*13d0*/  @P3 BRA `(.L_x_21798) ;  /* 0x00000000001c3947 */ /* 0x000fea0003800000 */
[----:B------:R-:W-:-:S04]  /*13e0*/  ISETP.NE.U32.AND P4, PT, RZ, UR16, PT ;  /* 0x00000010ff007c0c */ /* 0x000fc8000bf85070 */
[----:B------:R-:W-:-:S13]  /*13f0*/  ISETP.NE.AND.EX P4, PT, RZ, UR17, PT, P4 ;  /* 0x00000011ff007c0c */ /* 0x000fda000bf85340 */
[----:B------:R-:W-:Y:S05]  /*1400*/  @P4 BRA `(.L_x_21799) ;  /* 0x0000000000084947 */ /* 0x000fea0003800000 */
[----:B------:R-:W-:Y:S05]  /*1410*/  @P0 BRA `(.L_x_21800) ;  /* 0x0000000000140947 */ /* 0x000fea0003800000 */
[----:B------:R-:W-:Y:S05]  /*1420*/  BRA `(.L_x_21801) ;  /* 0x0000000000147947 */ /* 0x000fea0003800000 */
.L_x_21799:
[----:B-----5:R-:W-:Y:S01]  /*1430*/  FADD.FTZ R55, R43, R55 ;  /* 0x000000372b377221 */ /* 0x020fe20000010000 */
[----:B------:R-:W-:Y:S06]  /*1440*/  BRA `(.L_x_21800) ;  /* 0x0000000000087947 */ /* 0x000fec0003800000 */
.L_x_21798:
[----:B-----5:R-:W-:-:S04]  /*1450*/  FADD.FTZ R55, R39, R55 ;  /* 0x0000003727377221 */ /* 0x020fc80000010000 */
[----:B------:R-:W-:-:S07]  /*1460*/  @P2 FADD.FTZ R55, R43, R55 ;  /* 0x000000372b372221 */ /* 0x000fce0000010000 */
.L_x_21800:
[----:B-1----:R-:W-:-:S07]  /*1470*/  MOV R47, R55 ;  /* 0x00000037002f7202 */ /* 0x002fce0000000f00 */
.L_x_21801:
        /* <DEDUP_REMOVED lines=18> */
.L_x_21803:
[----:B-----5:R-:W-:Y:S01]  /*15a0*/  FADD.FTZ R56, R40, R56 ;  /* 0x0000003828387221 */ /* 0x020fe20000010000 */
[----:B------:R-:W-:Y:S06]  /*15b0*/  BRA `(.L_x_21804) ;  /* 0x0000000000087947 */ /* 0x000fec0003800000 */
.L_x_21802:
[----:B-----5:R-:W-:-:S04]  /*15c0*/  FADD.FTZ R56, R36, R56 ;  /* 0x0000003824387221 */ /* 0x020fc80000010000 */
[----:B------:R-:W-:-:S07]  /*15d0*/  @P2 FADD.FTZ R56, R40, R56 ;  /* 0x0000003828382221 */ /* 0x000fce0000010000 */
.L_x_21804:
[----:B0-----:R-:W-:-:S07]  /*15e0*/  MOV R44, R56 ;  /* 0x00000038002c7202 */ /* 0x001fce0000000f00 */
.L_x_21805:
[----:B------:R-:W-:Y:S05]  /*15f0*/  @P3 BRA `(.L_x_21806) ;  /* 0x00000000001c3947 */ /* 0x000fea0003800000 */
[----:B------:R-:W-:-:S04]  /*1600*/  ISETP.NE.U32.AND P4, PT, RZ, UR16, PT ;  /* 0x00000010ff007c0c */ /* 0x000fc8000bf85070 */
[----:B------:R-:W-:-:S13]  /*1610*/  ISETP.NE.AND.EX P4, PT, RZ, UR17, PT, P4 ;  /* 0x00000011ff007c0c */ /* 0x000fda000bf85340 */
[----:B------:R-:W-:Y:S05]  /*1620*/  @P4 BRA `(.L_x_21807) ;  /* 0x0000000000084947 */ /* 0x000fea0003800000 */
[----:B------:R-:W-:Y:S05]  /*1630*/  @P0 BRA `(.L_x_21808) ;  /* 0x0000000000140947 */ /* 0x000fea0003800000 */
[----:B------:R-:W-:Y:S05]  /*1640*/  BRA `(.L_x_21809) ;  /* 0x0000000000147947 */ /* 0x000fea0003800000 */
.L_x_21807:
[----:B-----5:R-:W-:Y:S01]  /*1650*/  FADD.FTZ R57, R41, R57 ;  /* 0x0000003929397221 */ /* 0x020fe20000010000 */
[----:B------:R-:W-:Y:S06]  /*1660*/  BRA `(.L_x_21808) ;  /* 0x0000000000087947 */ /* 0x000fec0003800000 */
.L_x_21806:
[----:B-----5:R-:W-:-:S04]  /*1670*/  FADD.FTZ R57, R37, R57 ;  /* 0x0000003925397221 */ /* 0x020fc80000010000 */
[----:B------:R-:W-:-:S07]  /*1680*/  @P2 FADD.FTZ R57, R41, R57 ;  /* 0x0000003929392221 */ /* 0x000fce0000010000 */
.L_x_21808:
[----:B0-----:R-:W-:-:S07]  /*1690*/  MOV R45, R57 ;  /* 0x00000039002d7202 */ /* 0x001fce0000000f00 */
.L_x_21809:
[----:B------:R-:W-:Y:S05]  /*16a0*/  @P3 BRA `(.L_x_21810) ;  /* 0x00000000001c3947 */ /* 0x000fea0003800000 */
[----:B------:R-:W-:-:S04]  /*16b0*/  ISETP.NE.U32.AND P4, PT, RZ, UR16, PT ;  /* 0x00000010ff007c0c */ /* 0x000fc8000bf85070 */
[----:B------:R-:W-:-:S13]  /*16c0*/  ISETP.NE.AND.EX P4, PT, RZ, UR17, PT, P4 ;  /* 0x00000011ff007c0c */ /* 0x000fda000bf85340 */
[----:B------:R-:W-:Y:S05]  /*16d0*/  @P4 BRA `(.L_x_21811) ;  /* 0x0000000000084947 */ /* 0x000fea0003800000 */
[----:B------:R-:W-:Y:S05]  /*16e0*/  @P0 BRA `(.L_x_21812) ;  /* 0x0000000000140947 */ /* 0x000fea0003800000 */
[----:B------:R-:W-:Y:S05]  /*16f0*/  BRA `(.L_x_21813) ;  /* 0x0000000000147947 */ /* 0x000fea0003800000 */
.L_x_21811:
[----:B-----5:R-:W-:Y:S01]  /*1700*/  FADD.FTZ R58, R42, R58 ;  /* 0x0000003a2a3a7221 */ /* 0x020fe20000010000 */
[----:B------:R-:W-:Y:S06]  /*1710*/  BRA `(.L_x_21812) ;  /* 0x0000000000087947 */ /* 0x000fec0003800000 */
.L_x_21810:
[----:B-----5:R-:W-:-:S04]  /*1720*/  FADD.FTZ R58, R38, R58 ;  /* 0x0000003a263a7221 */ /* 0x020fc80000010000 */
[----:B------:R-:W-:-:S07]  /*1730*/  @P2 FADD.FTZ R58, R42, R58 ;  /* 0x0000003a2a3a2221 */ /* 0x000fce0000010000 */
.L_x_21812:
[----:B0-----:R-:W-:-:S07]  /*1740*/  MOV R46, R58 ;  /* 0x0000003a002e7202 */ /* 0x001fce0000000f00 */
.L_x_21813:
[----:B------:R-:W-:Y:S05]  /*1750*/  @P3 BRA `(.L_x_21814) ;  /* 0x00000000001c3947 */ /* 0x000fea0003800000 */
[----:B------:R-:W-:-:S04]  /*1760*/  ISETP.NE.U32.AND P4, PT, RZ, UR16, PT ;  /* 0x00000010ff007c0c */ /* 0x000fc8000bf85070 */
[----:B------:R-:W-:-:S13]  /*1770*/  ISETP.NE.AND.EX P4, PT, RZ, UR17, PT, P4 ;  /* 0x00000011ff007c0c */ /* 0x000fda000bf85340 */
[----:B------:R-:W-:Y:S05]  /*1780*/  @P4 BRA `(.L_x_21815) ;  /* 0x0000000000084947 */ /* 0x000fea0003800000 */
[----:B------:R-:W-:Y:S05]  /*1790*/  @P0 BRA `(.L_x_21816) ;  /* 0x0000000000140947 */ /* 0x000fea0003800000 */
[----:B------:R-:W-:Y:S05]  /*17a0*/  BRA `(.L_x_21817) ;  /* 0x0000000000147947 */ /* 0x000fea0003800000 */
.L_x_21815:
[----:B-----5:R-:W-:Y:S01]  /*17b0*/  FADD.FTZ R59, R43, R59 ;  /* 0x0000003b2b3b7221 */ /* 0x020fe20000010000 */
[----:B------:R-:W-:Y:S06]  /*17c0*/  BRA `(.L_x_21816) ;  /* 0x0000000000087947 */ /* 0x000fec0003800000 */
.L_x_21814:
[----:B-----5:R-:W-:-:S04]  /*17d0*/  FADD.FTZ R59, R39, R59 ;  /* 0x0000003b273b7221 */ /* 0x020fc80000010000 */
[----:B------:R-:W-:-:S07]  /*17e0*/  @P2 FADD.FTZ R59, R43, R59 ;  /* 0x0000003b2b3b2221 */ /* 0x000fce0000010000 */
.L_x_21816:
[----:B0-----:R-:W-:-:S07]  /*17f0*/  MOV R47, R59 ;  /* 0x0000003b002f7202 */ /* 0x001fce0000000f00 */
.L_x_21817:
        /* <DEDUP_REMOVED lines=18> */
.L_x_21819:
[----:B-----5:R-:W-:Y:S01]  /*1920*/  FADD.FTZ R60, R40, R60 ;  /* 0x0000003c283c7221 */ /* 0x020fe20000010000 */
[----:B------:R-:W-:Y:S06]  /*1930*/  BRA `(.L_x_21820) ;  /* 0x0000000000087947 */ /* 0x000fec0003800000 */
.L_x_21818:
[----:B-----5:R-:W-:-:S04]  /*1940*/  FADD.FTZ R60, R36, R60 ;  /* 0x0000003c243c7221 */ /* 0x020fc80000010000 */
[----:B------:R-:W-:-:S07]  /*1950*/  @P2 FADD.FTZ R60, R40, R60 ;  /* 0x0000003c283c2221 */ /* 0x000fce0000010000 */
.L_x_21820:
[----:B-1----:R-:W-:-:S07]  /*1960*/  MOV R44, R60 ;  /* 0x0000003c002c7202 */ /* 0x002fce0000000f00 */
.L_x_21821:
[----:B------:R-:W-:Y:S05]  /*1970*/  @P3 BRA `(.L_x_21822) ;  /* 0x00000000001c3947 */ /* 0x000fea0003800000 */
[----:B------:R-:W-:-:S04]  /*1980*/  ISETP.NE.U32.AND P4, PT, RZ, UR16, PT ;  /* 0x00000010ff007c0c */ /* 0x000fc8000bf85070 */
[----:B------:R-:W-:-:S13]  /*1990*/  ISETP.NE.AND.EX P4, PT, RZ, UR17, PT, P4 ;  /* 0x00000011ff007c0c */ /* 0x000fda000bf85340 */
[----:B------:R-:W-:Y:S05]  /*19a0*/  @P4 BRA `(.L_x_21823) ;  /* 0x0000000000084947 */ /* 0x000fea0003800000 */
[----:B------:R-:W-:Y:S05]  /*19b0*/  @P0 BRA `(.L_x_21824) ;  /* 0x0000000000140947 */ /* 0x000fea0003800000 */
[----:B------:R-:W-:Y:S05]  /*19c0*/  BRA `(.L_x_21825) ;  /* 0x0000000000147947 */ /* 0x000fea0003800000 */
.L_x_21823:
[----:B-----5:R-:W-:Y:S01]  /*19d0*/  FADD.FTZ R61, R41, R61 ;  /* 0x0000003d293d7221 */ /* 0x020fe20000010000 */
[----:B------:R-:W-:Y:S06]  /*19e0*/  BRA `(.L_x_21824) ;  /* 0x0000000000087947 */ /* 0x000fec0003800000 */
.L_x_21822:
[----:B-----5:R-:W-:-:S04]  /*19f0*/  FADD.FTZ R61, R37, R61 ;  /* 0x0000003d253d7221 */ /* 0x020fc80000010000 */
[----:B------:R-:W-:-:S07]  /*1a00*/  @P2 FADD.FTZ R61, R41, R61 ;  /* 0x0000003d293d2221 */ /* 0x000fce0000010000 */
.L_x_21824:
[----:B-1----:R-:W-:-:S07]  /*1a10*/  MOV R45, R61 ;  /* 0x0000003d002d7202 */ /* 0x002fce0000000f00 */
.L_x_21825:
[----:B------:R-:W-:Y:S05]  /*1a20*/  @P3 BRA `(.L_x_21826) ;  /* 0x00000000001c3947 */ /* 0x000fea0003800000 */
[----:B------:R-:W-:-:S04]  /*1a30*/  ISETP.NE.U32.AND P4, PT, RZ, UR16, PT ;  /* 0x00000010ff007c0c */ /* 0x000fc8000bf85070 */
[----:B------:R-:W-:-:S13]  /*1a40*/  ISETP.NE.AND.EX P4, PT, RZ, UR17, PT, P4 ;  /* 0x00000011ff007c0c */ /* 0x000fda000bf85340 */
[----:B------:R-:W-:Y:S05]  /*1a50*/  @P4 BRA `(.L_x_21827) ;  /* 0x0000000000084947 */ /* 0x000fea0003800000 */
[----:B------:R-:W-:Y:S05]  /*1a60*/  @P0 BRA `(.L_x_21828) ;  /* 0x0000000000140947 */ /* 0x000fea0003800000 */
[----:B------:R-:W-:Y:S05]  /*1a70*/  BRA `(.L_x_21829) ;  /* 0x0000000000147947 */ /* 0x000fea0003800000 */
.L_x_21827:
[----:B-----5:R-:W-:Y:S01]  /*1a80*/  FADD.FTZ R62, R42, R62 ;  /* 0x0000003e2a3e7221 */ /* 0x020fe20000010000 */
[----:B------:R-:W-:Y:S06]  /*1a90*/  BRA `(.L_x_21828) ;  /* 0x0000000000087947 */ /* 0x000fec0003800000 */
.L_x_21826:
[----:B-----5:R-:W-:-:S04]  /*1aa0*/  FADD.FTZ R62, R38, R62 ;  /* 0x0000003e263e7221 */ /* 0x020fc80000010000 */
[----:B------:R-:W-:-:S07]  /*1ab0*/  @P2 FADD.FTZ R62, R42, R62 ;  /* 0x0000003e2a3e2221 */ /* 0x000fce0000010000 */
.L_x_21828:
[----:B-1----:R-:W-:-:S07]  /*1ac0*/  MOV R46, R62 ;  /* 0x0000003e002e7202 */ /* 0x002fce0000000f00 */
.L_x_21829:
[----:B------:R-:W-:Y:S05]  /*1ad0*/  @P3 BRA `(.L_x_21830) ;  /* 0x00000000001c3947 */ /* 0x000fea0003800000 */
[----:B------:R-:W-:-:S04]  /*1ae0*/  ISETP.NE.U32.AND P4, PT, RZ, UR16, PT ;  /* 0x00000010ff007c0c */ /* 0x000fc8000bf85070 */
[----:B------:R-:W-:-:S13]  /*1af0*/  ISETP.NE.AND.EX P4, PT, RZ, UR17, PT, P4 ;  /* 0x00000011ff007c0c */ /* 0x000fda000bf85340 */
[----:B------:R-:W-:Y:S05]  /*1b00*/  @P4 BRA `(.L_x_21831) ;  /* 0x0000000000084947 */ /* 0x000fea0003800000 */
[----:B------:R-:W-:Y:S05]  /*1b10*/  @P0 BRA `(.L_x_21832) ;  /* 0x0000000000140947 */ /* 0x000fea0003800000 */
[----:B------:R-:W-:Y:S05]  /*1b20*/  BRA `(.L_x_21833) ;  /* 0x0000000000147947 */ /* 0x000fea0003800000 */
.L_x_21831:
[----:B-----5:R-:W-:Y:S01]  /*1b30*/  FADD.FTZ R63, R43, R63 ;  /* 0x0000003f2b3f7221 */ /* 0x020fe20000010000 */
[----:B------:R-:W-:Y:S06]  /*1b40*/  BRA `(.L_x_21832) ;  /* 0x0000000000087947 */ /* 0x000fec0003800000 */
.L_x_21830:
[----:B-----5:R-:W-:-:S04]  /*1b50*/  FADD.FTZ R63, R39, R63 ;  /* 0x0000003f273f7221 */ /* 0x020fc80000010000 */
[----:B------:R-:W-:-:S07]  /*1b60*/  @P2 FADD.FTZ R63, R43, R63 ;  /* 0x0000003f2b3f2221 */ /* 0x000fce0000010000 */
.L_x_21832:
[----:B-1----:R-:W-:-:S07]  /*1b70*/  MOV R47, R63 ;  /* 0x0000003f002f7202 */ /* 0x002fce0000000f00 */
.L_x_21833:
        /* <DEDUP_REMOVED lines=18> */
.L_x_21835:
[----:B-----5:R-:W-:Y:S01]  /*1ca0*/  FADD.FTZ R64, R40, R64 ;  /* 0x0000004028407221 */ /* 0x020fe20000010000 */
[----:B------:R-:W-:Y:S06]  /*1cb0*/  BRA `(.L_x_21836) ;  /* 0x0000000000087947 */ /* 0x000fec0003800000 */
.L_x_21834:
[----:B-----5:R-:W-:-:S04]  /*1cc0*/  FADD.FTZ R64, R36, R64 ;  /* 0x0000004024407221 */ /* 0x020fc80000010000 */
[----:B------:R-:W-:-:S07]  /*1cd0*/  @P2 FADD.FTZ R64, R40, R64 ;  /* 0x0000004028402221 */ /* 0x000fce0000010000 */
.L_x_21836:
[----:B0-----:R-:W-:-:S07]  /*1ce0*/  MOV R44, R64 ;  /* 0x00000040002c7202 */ /* 0x001fce0000000f00 */
.L_x_21837:
[----:B------:R-:W-:Y:S05]  /*1cf0*/  @P3 BRA `(.L_x_21838) ;  /* 0x00000000001c3947 */ /* 0x000fea0003800000 */
[----:B------:R-:W-:-:S04]  /*1d00*/  ISETP.NE.U32.AND P4, PT, RZ, UR16, PT ;  /* 0x00000010ff007c0c */ /* 0x000fc8000bf85070 */
[----:B------:R-:W-:-:S13]  /*1d10*/  ISETP.NE.AND.EX P4, PT, RZ, UR17, PT, P4 ;  /* 0x00000011ff007c0c */ /* 0x000fda000bf85340 */
[----:B------:R-:W-:Y:S05]  /*1d20*/  @P4 BRA `(.L_x_21839) ;  /* 0x0000000000084947 */ /* 0x000fea0003800000 */
[----:B------:R-:W-:Y:S05]  /*1d30*/  @P0 BRA `(.L_x_21840) ;  /* 0x0000000000140947 */ /* 0x000fea0003800000 */
[----:B------:R-:W-:Y:S05]  /*1d40*/  BRA `(.L_x_21841) ;  /* 0x0000000000147947 */ /* 0x000fea0003800000 */
.L_x_21839:
[----:B-----5:R-:W-:Y:S01]  /*1d50*/  FADD.FTZ R65, R41, R65 ;  /* 0x0000004129417221 */ /* 0x020fe20000010000 */
[----:B------:R-:W-:Y:S06]  /*1d60*/  BRA `(.L_x_21840) ;  /* 0x0000000000087947 */ /* 0x000fec0003800000 */
.L_x_21838:
[----:B-----5:R-:W-:-:S04]  /*1d70*/  FADD.FTZ R65, R37, R65 ;  /* 0x0000004125417221 */ /* 0x020fc80000010000 */
[----:B------:R-:W-:-:S07]  /*1d80*/  @P2 FADD.FTZ R65, R41, R65 ;  /* 0x0000004129412221 */ /* 0x000fce0000010000 */
.L_x_21840:
[----:B0-----:R-:W-:-:S07]  /*1d90*/  MOV R45, R65 ;  /* 0x00000041002d7202 */ /* 0x001fce0000000f00 */
.L_x_21841:
[----:B------:R-:W-:Y:S05]  /*1da0*/  @P3 BRA `(.L_x_21842) ;  /* 0x00000000001c3947 */ /* 0x000fea0003800000 */
[----:B------:R-:W-:-:S04]  /*1db0*/  ISETP.NE.U32.AND P4, PT, RZ, UR16, PT ;  /* 0x00000010ff007c0c */ /* 0x000fc8000bf85070 */
[----:B------:R-:W-:-:S13]  /*1dc0*/  ISETP.NE.AND.EX P4, PT, RZ, UR17, PT, P4 ;  /* 0x00000011ff007c0c */ /* 0x000fda000bf85340 */
[----:B------:R-:W-:Y:S05]  /*1dd0*/  @P4 BRA `(.L_x_21843) ;  /* 0x0000000000084947 */ /* 0x000fea0003800000 */
[----:B------:R-:W-:Y:S05]  /*1de0*/  @P0 BRA `(.L_x_21844) ;  /* 0x0000000000140947 */ /* 0x000fea0003800000 */
[----:B------:R-:W-:Y:S05]  /*1df0*/  BRA `(.L_x_21845) ;  /* 0x0000000000147947 */ /* 0x000fea0003800000 */
.L_x_21843:
[----:B-----5:R-:W-:Y:S01]  /*1e00*/  FADD.FTZ R66, R42, R66 ;  /* 0x000000422a427221 */ /* 0x020fe20000010000 */
[----:B------:R-:W-:Y:S06]  /*1e10*/  BRA `(.L_x_21844) ;  /* 0x0000000000087947 */ /* 0x000fec0003800000 */
.L_x_21842:
[----:B-----5:R-:W-:-:S04]  /*1e20*/  FADD.FTZ R66, R38, R66 ;  /* 0x0000004226427221 */ /* 0x020fc80000010000 */
[----:B------:R-:W-:-:S07]  /*1e30*/  @P2 FADD.FTZ R66, R42, R66 ;  /* 0x000000422a422221 */ /* 0x000fce0000010000 */
.L_x_21844:
[----:B0-----:R-:W-:-:S07]  /*1e40*/  MOV R46, R66 ;  /* 0x00000042002e7202 */ /* 0x001fce0000000f00 */
.L_x_21845:
[----:B------:R-:W-:Y:S05]  /*1e50*/  @P3 BRA `(.L_x_21846) ;  /* 0x00000000001c3947 */ /* 0x000fea0003800000 */
[----:B------:R-:W-:-:S04]  /*1e60*/  ISETP.NE.U32.AND P4, PT, RZ, UR16, PT ;  /* 0x00000010ff007c0c */ /* 0x000fc8000bf85070 */
[----:B------:R-:W-:-:S13]  /*1e70*/  ISETP.NE.AND.EX P4, PT, RZ, UR17, PT, P4 ;  /* 0x00000011ff007c0c */ /* 0x000fda000bf85340 */
[----:B------:R-:W-:Y:S05]  /*1e80*/  @P4 BRA `(.L_x_21847) ;  /* 0x0000000000084947 */ /* 0x000fea0003800000 */
[----:B------:R-:W-:Y:S05]  /*1e90*/  @P0 BRA `(.L_x_21848) ;  /* 0x0000000000140947 */ /* 0x000fea0003800000 */
[----:B------:R-:W-:Y:S05]  /*1ea0*/  BRA `(.L_x_21849) ;  /* 0x0000000000147947 */ /* 0x000fea0003800000 */
.L_x_21847:
[----:B-----5:R-:W-:Y:S01]  /*1eb0*/  FADD.FTZ R67, R43, R67 ;  /* 0x000000432b437221 */ /* 0x020fe20000010000 */
[----:B------:R-:W-:Y:S06]  /*1ec0*/  BRA `(.L_x_21848) ;  /* 0x0000000000087947 */ /* 0x000fec0003800000 */
.L_x_21846:
[----:B-----5:R-:W-:-:S04]  /*1ed0*/  FADD.FTZ R67, R39, R67 ;  /* 0x0000004327437221 */ /* 0x020fc80000010000 */
[----:B------:R-:W-:-:S07]  /*1ee0*/  @P2 FADD.FTZ R67, R43, R67 ;  /* 0x000000432b432221 */ /* 0x000fce0000010000 */
.L_x_21848:
[----:B0-----:R-:W-:-:S07]  /*1ef0*/  MOV R47, R67 ;  /* 0x00000043002f7202 */ /* 0x001fce0000000f00 */
.L_x_21849:
        /* <DEDUP_REMOVED lines=18> */
.L_x_21851:
[----:B-----5:R-:W-:Y:S01]  /*2020*/  FADD.FTZ R68, R40, R68 ;  /* 0x0000004428447221 */ /* 0x020fe20000010000 */
[----:B------:R-:W-:Y:S06]  /*2030*/  BRA `(.L_x_21852) ;  /* 0x0000000000087947 */ /* 0x000fec0003800000 */
.L_x_21850:
[----:B-----5:R-:W-:-:S04]  /*2040*/  FADD.FTZ R68, R36, R68 ;  /* 0x0000004424447221 */ /* 0x020fc80000010000 */
[----:B------:R-:W-:-:S07]  /*2050*/  @P2 FADD.FTZ R68, R40, R68 ;  /* 0x0000004428442221 */ /* 0x000fce0000010000 */
.L_x_21852:
[----:B-1----:R-:W-:-:S07]  /*2060*/  MOV R44, R68 ;  /* 0x00000044002c7202 */ /* 0x002fce0000000f00 */
.L_x_21853:
[----:B------:R-:W-:Y:S05]  /*2070*/  @P3 BRA `(.L_x_21854) ;  /* 0x00000000001c3947 */ /* 0x000fea0003800000 */
[----:B------:R-:W-:-:S04]  /*2080*/  ISETP.NE.U32.AND P4, PT, RZ, UR16, PT ;  /* 0x00000010ff007c0c */ /* 0x000fc8000bf85070 */
[----:B------:R-:W-:-:S13]  /*2090*/  ISETP.NE.AND.EX P4, PT, RZ, UR17, PT, P4 ;  /* 0x00000011ff007c0c */ /* 0x000fda000bf85340 */
[----:B------:R-:W-:Y:S05]  /*20a0*/  @P4 BRA `(.L_x_21855) ;  /* 0x0000000000084947 */ /* 0x000fea0003800000 */
[----:B------:R-:W-:Y:S05]  /*20b0*/  @P0 BRA `(.L_x_21856) ;  /* 0x0000000000140947 */ /* 0x000fea0003800000 */
[----:B------:R-:W-:Y:S05]  /*20c0*/  BRA `(.L_x_21857) ;  /* 0x0000000000147947 */ /* 0x000fea0003800000 */
.L_x_21855:
[----:B-----5:R-:W-:Y:S01]  /*20d0*/  FADD.FTZ R69, R41, R69 ;  /* 0x0000004529457221 */ /* 0x020fe20000010000 */
[----:B------:R-:W-:Y:S06]  /*20e0*/  BRA `(.L_x_21856) ;  /* 0x0000000000087947 */ /* 0x000fec0003800000 */
.L_x_21854:
[----:B-----5:R-:W-:-:S04]  /*20f0*/  FADD.FTZ R69, R37, R69 ;  /* 0x0000004525457221 */ /* 0x020fc80000010000 */
[----:B------:R-:W-:-:S07]  /*2100*/  @P2 FADD.FTZ R69, R41, R69 ;  /* 0x0000004529452221 */ /* 0x000fce0000010000 */
.L_x_21856:
[----:B-1----:R-:W-:-:S07]  /*2110*/  MOV R45, R69 ;  /* 0x00000045002d7202 */ /* 0x002fce0000000f00 */
.L_x_21857:
[----:B------:R-:W-:Y:S05]  /*2120*/  @P3 BRA `(.L_x_21858) ;  /* 0x00000000001c3947 */ /* 0x000fea0003800000 */
[----:B------:R-:W-:-:S04]  /*2130*/  ISETP.NE.U32.AND P4, PT, RZ, UR16, PT ;  /* 0x00000010ff007c0c */ /* 0x000fc8000bf85070 */
[----:B------:R-:W-:-:S13]  /*2140*/  ISETP.NE.AND.EX P4, PT, RZ, UR17, PT, P4 ;  /* 0x00000011ff007c0c */ /* 0x000fda000bf85340 */
[----:B------:R-:W-:Y:S05]  /*2150*/  @P4 BRA `(.L_x_21859) ;  /* 0x0000000000084947 */ /* 0x000fea0003800000 */
[----:B------:R-:W-:Y:S05]  /*2160*/  @P0 BRA `(.L_x_21860) ;  /* 0x0000000000140947 */ /* 0x000fea0003800000 */
[----:B------:R-:W-:Y:S05]  /*2170*/  BRA `(.L_x_21861) ;  /* 0x0000000000147947 */ /* 0x000fea0003800000 */
.L_x_21859:
[----:B-----5:R-:W-:Y:S01]  /*2180*/  FADD.FTZ R70, R42, R70 ;  /* 0x000000462a467221 */ /* 0x020fe20000010000 */
[----:B------:R-:W-:Y:S06]  /*2190*/  BRA `(.L_x_21860) ;  /* 0x0000000000087947 */ /* 0x000fec0003800000 */
.L_x_21858:
[----:B-----5:R-:W-:-:S04]  /*21a0*/  FADD.FTZ R70, R38, R70 ;  /* 0x0000004626467221 */ /* 0x020fc80000010000 */
[----:B------:R-:W-:-:S07]  /*21b0*/  @P2 FADD.FTZ R70, R42, R70 ;  /* 0x000000462a462221 */ /* 0x000fce0000010000 */
.L_x_21860:
[----:B-1----:R-:W-:-:S07]  /*21c0*/  MOV R46, R70 ;  /* 0x00000046002e7202 */ /* 0x002fce0000000f00 */
.L_x_21861:
[----:B------:R-:W-:Y:S05]  /*21d0*/  @P3 BRA `(.L_x_21862) ;  /* 0x00000000001c3947 */ /* 0x000fea0003800000 */
[----:B------:R-:W-:-:S04]  /*21e0*/  ISETP.NE.U32.AND P4, PT, RZ, UR16, PT ;  /* 0x00000010ff007c0c */ /* 0x000fc8000bf85070 */
[----:B------:R-:W-:-:S13]  /*21f0*/  ISETP.NE.AND.EX P4, PT, RZ, UR17, PT, P4 ;  /* 0x00000011ff007c0c */ /* 0x000fda000bf85340 */
[----:B------:R-:W-:Y:S05]  /*2200*/  @P4 BRA `(.L_x_21863) ;  /* 0x0000000000084947 */ /* 0x000fea0003800000 */
[----:B------:R-:W-:Y:S05]  /*2210*/  @P0 BRA `(.L_x_21864) ;  /* 0x0000000000140947 */ /* 0x000fea0003800000 */
[----:B------:R-:W-:Y:S05]  /*2220*/  BRA `(.L_x_21865) ;  /* 0x0000000000147947 */ /* 0x000fea0003800000 */
.L_x_21863:
[----:B-----5:R-:W-:Y:S01]  /*2230*/  FADD.FTZ R71, R43, R71 ;  /* 0x000000472b477221 */ /* 0x020fe20000010000 */
[----:B------:R-:W-:Y:S06]  /*2240*/  BRA `(.L_x_21864) ;  /* 0x0000000000087947 */ /* 0x000fec0003800000 */
.L_x_21862:
[----:B-----5:R-:W-:-:S04]  /*2250*/  FADD.FTZ R71, R39, R71 ;  /* 0x0000004727477221 */ /* 0x020fc80000010000 */
[----:B------:R-:W-:-:S07]  /*2260*/  @P2 FADD.FTZ R71, R43, R71 ;  /* 0x000000472b472221 */ /* 0x000fce0000010000 */
.L_x_21864:
[----:B-1----:R-:W-:-:S07]  /*2270*/  MOV R47, R71 ;  /* 0x00000047002f7202 */ /* 0x002fce0000000f00 */
.L_x_21865:
        /* <DEDUP_REMOVED lines=18> */
.L_x_21867:
[----:B-----5:R-:W-:Y:S01]  /*23a0*/  FADD.FTZ R72, R40, R72 ;  /* 0x0000004828487221 */ /* 0x020fe20000010000 */
[----:B------:R-:W-:Y:S06]  /*23b0*/  BRA `(.L_x_21868) ;  /* 0x0000000000087947 */ /* 0x000fec0003800000 */
.L_x_21866:
[----:B-----5:R-:W-:-:S04]  /*23c0*/  FADD.FTZ R72, R36, R72 ;  /* 0x0000004824487221 */ /* 0x020fc80000010000 */
[----:B------:R-:W-:-:S07]  /*23d0*/  @P2 FADD.FTZ R72, R40, R72 ;  /* 0x0000004828482221 */ /* 0x000fce0000010000 */
.L_x_21868:
[----:B0----5:R-:W-:-:S07]  /*23e0*/  MOV R44, R72 ;  /* 0x00000048002c7202 */ /* 0x021fce0000000f00 */
.L_x_21869:
[----:B------:R-:W-:Y:S05]  /*23f0*/  @P3 BRA `(.L_x_21870) ;  /* 0x00000000001c3947 */ /* 0x000fea0003800000 */
[----:B------:R-:W-:-:S04]  /*2400*/  ISETP.NE.U32.AND P4, PT, RZ, UR16, PT ;  /* 0x00000010ff007c0c */ /* 0x000fc8000bf85070 */
[----:B------:R-:W-:-:S13]  /*2410*/  ISETP.NE.AND.EX P4, PT, RZ, UR17, PT, P4 ;  /* 0x00000011ff007c0c */ /* 0x000fda000bf85340 */
[----:B------:R-:W-:Y:S05]  /*2420*/  @P4 BRA `(.L_x_21871) ;  /* 0x0000000000084947 */ /* 0x000fea0003800000 */
[----:B------:R-:W-:Y:S05]  /*2430*/  @P0 BRA `(.L_x_21872) ;  /* 0x0000000000140947 */ /* 0x000fea0003800000 */
[----:B------:R-:W-:Y:S05]  /*2440*/  BRA `(.L_x_21873) ;  /* 0x0000000000147947 */ /* 0x000fea0003800000 */
.L_x_21871:
[----:B-----5:R-:W-:Y:S01]  /*2450*/  FADD.FTZ R73, R41, R73 ;  /* 0x0000004929497221 */ /* 0x020fe20000010000 */
[----:B------:R-:W-:Y:S06]  /*2460*/  BRA `(.L_x_21872) ;  /* 0x0000000000087947 */ /* 0x000fec0003800000 */
.L_x_21870:
[----:B-----5:R-:W-:-:S04]  /*2470*/  FADD.FTZ R73, R37, R73 ;  /* 0x0000004925497221 */ /* 0x020fc80000010000 */
[----:B------:R-:W-:-:S07]  /*2480*/  @P2 FADD.FTZ R73, R41, R73 ;  /* 0x0000004929492221 */ /* 0x000fce0000010000 */
.L_x_21872:
[----:B0----5:R-:W-:-:S07]  /*2490*/  MOV R45, R73 ;  /* 0x00000049002d7202 */ /* 0x021fce0000000f00 */
.L_x_21873:
[----:B------:R-:W-:Y:S05]  /*24a0*/  @P3 BRA `(.L_x_21874) ;  /* 0x00000000001c3947 */ /* 0x000fea0003800000 */
[----:B------:R-:W-:-:S04]  /*24b0*/  ISETP.NE.U32.AND P4, PT, RZ, UR16, PT ;  /* 0x00000010ff007c0c */ /* 0x000fc8000bf85070 */
[----:B------:R-:W-:-:S13]  /*24c0*/  ISETP.NE.AND.EX P4, PT, RZ, UR17, PT, P4 ;  /* 0x00000011ff007c0c */ /* 0x000fda000bf85340 */
[----:B------:R-:W-:Y:S05]  /*24d0*/  @P4 BRA `(.L_x_21875) ;  /* 0x0000000000084947 */ /* 0x000fea0003800000 */
[----:B------:R-:W-:Y:S05]  /*24e0*/  @P0 BRA `(.L_x_21876) ;  /* 0x0000000000140947 */ /* 0x000fea0003800000 */
[----:B------:R-:W-:Y:S05]  /*24f0*/  BRA `(.L_x_21877) ;  /* 0x0000000000147947 */ /* 0x000fea0003800000 */
.L_x_21875:
[----:B-----5:R-:W-:Y:S01]  /*2500*/  FADD.FTZ R74, R42, R74 ;  /* 0x0000004a2a4a7221 */ /* 0x020fe20000010000 */
[----:B------:R-:W-:Y:S06]  /*2510*/  BRA `(.L_x_21876) ;  /* 0x0000000000087947 */ /* 0x000fec0003800000 */
.L_x_21874:
[----:B-----5:R-:W-:-:S04]  /*2520*/  FADD.FTZ R74, R38, R74 ;  /* 0x0000004a264a7221 */ /* 0x020fc80000010000 */
[----:B------:R-:W-:-:S07]  /*2530*/  @P2 FADD.FTZ R74, R42, R74 ;  /* 0x0000004a2a4a2221 */ /* 0x000fce0000010000 */
.L_x_21876:
[----:B0----5:R-:W-:-:S07]  /*2540*/  MOV R46, R74 ;  /* 0x0000004a002e7202 */ /* 0x021fce0000000f00 */
.L_x_21877:
[----:B------:R-:W-:Y:S05]  /*2550*/  @P3 BRA `(.L_x_21878) ;  /* 0x00000000001c3947 */ /* 0x000fea0003800000 */
[----:B------:R-:W-:-:S04]  /*2560*/  ISETP.NE.U32.AND P2, PT, RZ, UR16, PT ;  /* 0x00000010ff007c0c */ /* 0x000fc8000bf45070 */
[----:B------:R-:W-:-:S13]  /*2570*/  ISETP.NE.AND.EX P2, PT, RZ, UR17, PT, P2 ;  /* 0x00000011ff007c0c */ /* 0x000fda000bf45320 */
[----:B------:R-:W-:Y:S05]  /*2580*/  @P2 BRA `(.L_x_21879) ;  /* 0x0000000000082947 */ /* 0x000fea0003800000 */
[----:B------:R-:W-:Y:S05]  /*2590*/  @P0 BRA `(.L_x_21880) ;  /* 0x0000000000140947 */ /* 0x000fea0003800000 */
[----:B------:R-:W-:Y:S05]  /*25a0*/  BRA `(.L_x_21881) ;  /* 0x0000000000147947 */ /* 0x000fea0003800000 */
.L_x_21879:
[----:B-----5:R-:W-:Y:S01]  /*25b0*/  FADD.FTZ R75, R43, R75 ;  /* 0x0000004b2b4b7221 */ /* 0x020fe20000010000 */
[----:B------:R-:W-:Y:S06]  /*25c0*/  BRA `(.L_x_21880) ;  /* 0x0000000000087947 */ /* 0x000fec0003800000 */
.L_x_21878:
[----:B-----5:R-:W-:-:S04]  /*25d0*/  FADD.FTZ R75, R39, R75 ;  /* 0x0000004b274b7221 */ /* 0x020fc80000010000 */
[----:B------:R-:W-:-:S07]  /*25e0*/  @P2 FADD.FTZ R75, R43, R75 ;  /* 0x0000004b2b4b2221 */ /* 0x000fce0000010000 */
.L_x_21880:
[----:B0----5:R-:W-:-:S07]  /*25f0*/  MOV R47, R75 ;  /* 0x0000004b002f7202 */ /* 0x021fce0000000f00 */
.L_x_21881:
[----:B0-----:R-:W-:Y:S01]  /*2600*/  FADD.FTZ R104, RZ, R32 ;  /* 0x00000020ff687221 */ /* 0x001fe20000010000 */
[----:B------:R-:W-:Y:S01]  /*2610*/  LOP3.LUT P2, RZ, R118, 0xff, RZ, 0xc0, !PT ;  /* 0x000000ff76ff7812 */ /* 0x000fe2000784c0ff */
[----:B------:R-:W-:Y:S01]  /*2620*/  UMOV UR6, 0xffffffff ;  /* 0xffffffff00067882 */ /* 0x000fe20000000000 */
        /* <DEDUP_REMOVED lines=31> */
[----:B-----5:R-:W-:Y:S01]  /*2820*/  FADD.FTZ R106, R107, R72 ;  /* 0x000000486b6a7221 */ /* 0x020fe20000010000 */
        /* <DEDUP_REMOVED lines=91> */
.L_x_21894:
[----:B------:R-:W2:Y:S01]  /*2de0*/  @!P3 S2R R108, SR_CgaCtaId ;  /* 0x00000000006cb919 */ /* 0x000ea20000008800 */
[----:B------:R-:W-:Y:S01]  /*2df0*/  LOP3.LUT R137, R0, 0x1f, RZ, 0xc0, !PT ;  /* 0x0000001f00897812 */ /* 0x000fe200078ec0ff */
[----:B------:R-:W-:Y:S05]  /*2e00*/  WARPSYNC.ALL ;  /* 0x0000000000007948 */ /* 0x000fea0003800000 */
[----:B------:R-:W-:Y:S01]  /*2e10*/  ISETP.GT.U32.AND P4, PT, R137, 0x3, PT ;  /* 0x000000038900780c */ /* 0x000fe20003f84070 */
[----:B------:R-:W3:Y:S01]  /*2e20*/  LDC R134, c[0x0][0x2d8] ;  /* 0x0000b600ff867b82 */ /* 0x000ee20000000800 */
[----:B------:R-:W-:Y:S02]  /*2e30*/  @!P3 MOV R105, 0x400 ;  /* 0x000004000069b802 */ /* 0x000fe40000000f00 */
[----:B------:R-:W-:-:S09]  /*2e40*/  LOP3.LUT R109, R107, 0x3, RZ, 0xc0, !PT ;  /* 0x000000036b6d7812 */ /* 0x000fd200078ec0ff */
[----:B------:R-:W0:Y:S01]  /*2e50*/  @!P4 S2R R118, SR_CgaCtaId ;  /* 0x000000000076c919 */ /* 0x000e220000008800 */
[----:B------:R-:W-:Y:S02]  /*2e60*/  @!P4 MOV R107, 0x400 ;  /* 0x00000400006bc802 */ /* 0x000fe40000000f00 */
[----:B--2---:R-:W-:Y:S02]  /*2e70*/  @!P3 LEA R108, R108, R105, 0x18 ;  /* 0x000000696c6cb211 */ /* 0x004fe400078ec0ff */
[C---:B------:R-:W-:Y:S02]  /*2e80*/  @!P3 IADD3 R105, R106.reuse, R109, RZ ;  /* 0x0000006d6a69b210 */ /* 0x040fe40007ffe0ff */
[----:B------:R-:W-:Y:S02]  /*2e90*/  @!P4 IADD3 R106, R106, R137, RZ ;  /* 0x000000896a6ac210 */ /* 0x000fe40007ffe0ff */
[----:B------:R-:W-:Y:S01]  /*2ea0*/  @!P3 LEA R108, R105, R108, 0x3 ;  /* 0x0000006c696cb211 */ /* 0x000fe200078e18ff */
[----:B-1----:R-:W-:-:S05]  /*2eb0*/  FADD.FTZ R105, R135, R120 ;  /* 0x0000007887697221 */ /* 0x002fca0000010000 */
[----:B------:R-:W-:Y:S01]  /*2ec0*/  @!P3 STS.64 [R108], R104 ;  /* 0x000000686c00b388 */ /* 0x000fe20000000a00 */
[----:B------:R-:W-:Y:S01]  /*2ed0*/  BAR.SYNC.DEFER_BLOCKING 0x0 ;  /* 0x0000000000007b1d */ /* 0x000fe20000010000 */
[----:B------:R-:W-:Y:S02]  /*2ee0*/  LOP3.LUT P3, RZ, R109, 0x1f, R0, 0xf8, !PT ;  /* 0x0000001f6dff7812 */ /* 0x000fe4000786f800 */
[----:B0-----:R-:W-:Y:S01]  /*2ef0*/  @!P4 LEA R135, R118, R107, 0x18 ;  /* 0x0000006b7687c211 */ /* 0x001fe200078ec0ff */
[----:B------:R-:W-:-:S03]  /*2f00*/  HFMA2.MMA R118, -RZ, RZ, 0, 0 ;  /* 0x00000000ff767435 */ /* 0x000fc600000001ff */
[----:B------:R-:W-:Y:S02]  /*2f10*/  @!P4 LEA R120, R106, R135, 0x3 ;  /* 0x000000876a78c211 */ /* 0x000fe400078e18ff */
[----:B------:R-:W-:Y:S02]  /*2f20*/  CS2R R106, SRZ ;  /* 0x00000000006a7805 */ /* 0x000fe4000001ff00 */
[----:B------:R-:W-:-:S05]  /*2f30*/  @!P4 MOV R118, 0x400 ;  /* 0x000004000076c802 */ /* 0x000fca0000000f00 */
[----:B------:R-:W0:Y:S04]  /*2f40*/  SHFL.DOWN PT, R135, R118, 0x2, 0x1f ;  /* 0x08401f0076877f89 */ /* 0x000e2800000e0000 */
        /* <DEDUP_REMOVED lines=21> */
[----:B------:R-:W-:-:S04]  /*30a0*/  FMUL.FTZ R106, R106, R124 ;  /* 0x0000007c6a6a7220 */ /* 0x000fc80000410000 */
[----:B------:R-:W-:-:S05]  /*30b0*/  FFMA.FTZ R106, R122, R106, R105 ;  /* 0x0000006a7a6a7223 */ /* 0x000fca0000010069 */
[----:B------:R-:W2:Y:S01]  /*30c0*/  SHFL.DOWN PT, R107, R106, 0x1, 0x1f ;  /* 0x08201f006a6b7f89 */ /* 0x000ea200000e0000 */
        /* <DEDUP_REMOVED lines=8> */
[----:B--2---:R-:W-:-:S04]  /*3150*/  FADD.FTZ R107, R106, R107 ;  /* 0x0000006b6a6b7221 */ /* 0x004fc80000010000 */
[----:B------:R-:W-:-:S06]  /*3160*/  FFMA.FTZ R135, R120, R135, R107 ;  /* 0x0000008778877223 */ /* 0x000fcc000001006b */
[----:B------:R-:W3:Y:S01]  /*3170*/  SHFL.IDX PT, R135, R135, RZ, 0x1f ;  /* 0x00001fff87877589 */ /* 0x000ee200000e0000 */
[----:B0-----:R-:W-:-:S05]  /*3180*/  FSEL R107, R105, RZ, !P5 ;  /* 0x000000ff696b7208 */ /* 0x001fca0006800000 */
[----:B------:R-:W-:Y:S01]  /*3190*/  FADD.FTZ R130, -R107, R34 ;  /* 0x000000226b827221 */ /* 0x000fe20000010100 */
[----:B------:R-:W-:Y:S01]  /*31a0*/  FMUL.FTZ R34, R105, R105 ;  /* 0x0000006969227220 */ /* 0x000fe20000410000 */
[C---:B------:R-:W-:Y:S01]  /*31b0*/  FADD.FTZ R122, -R107.reuse, R49 ;  /* 0x000000316b7a7221 */ /* 0x040fe20000010100 */
[C---:B------:R-:W-:Y:S01]  /*31c0*/  FADD.FTZ R104, -R107.reuse, R48 ;  /* 0x000000306b687221 */ /* 0x040fe20000010100 */
[C---:B------:R-:W-:Y:S01]  /*31d0*/  FADD.FTZ R106, -R107.reuse, R32 ;  /* 0x000000206b6a7221 */ /* 0x040fe20000010100 */
[----:B------:R-:W-:Y:S01]  /*31e0*/  FADD.FTZ R128, -R107, R33 ;  /* 0x000000216b807221 */ /* 0x000fe20000010100 */
[----:B------:R-:W-:Y:S01]  /*31f0*/  FSEL R49, R34, RZ, P5 ;  /* 0x000000ff22317208 */ /* 0x000fe20002800000 */
[----:B---3--:R-:W-:Y:S01]  /*3200*/  FFMA.FTZ R48, R135, UR8, R134 ;  /* 0x0000000887307c23 */ /* 0x008fe20008010086 */
[C---:B------:R-:W-:Y:S01]  /*3210*/  FADD.FTZ R132, -R107.reuse, R35 ;  /* 0x000000236b847221 */ /* 0x040fe20000010100 */
[----:B------:R-:W0:Y:S01]  /*3220*/  @!P3 LDC.64 R32, c[0x0][0x250] ;  /* 0x00009400ff20bb82 */ /* 0x000e220000000a00 */
[C---:B------:R-:W-:Y:S01]  /*3230*/  FADD.FTZ R138, -R107.reuse, R61 ;  /* 0x0000003d6b8a7221 */ /* 0x040fe20000010100 */
        /* <DEDUP_REMOVED lines=9> */
[----:B------:R-:W-:Y:S01]  /*32d0*/  FADD.FTZ R52, -R107, R52 ;  /* 0x000000346b347221 */ /* 0x000fe20000010100 */
[----:B------:R-:W-:Y:S01]  /*32e0*/  LEA R50, P4, R131, UR10, 0x4 ;  /* 0x0000000a83327c11 */ /* 0x000fe2000f8820ff */
        /* <DEDUP_REMOVED lines=16> */
[----:B------:R-:W-:Y:S01]  /*33f0*/  FMUL.FTZ R59, R61, R126 ;  /* 0x0000007e3d3b7220 */ /* 0x000fe20000410000 */
[C---:B------:R-:W-:Y:S01]  /*3400*/  FADD.FTZ R64, -R107.reuse, R64 ;  /* 0x000000406b407221 */ /* 0x040fe20000010100 */
[----:B------:R-:W-:Y:S01]  /*3410*/  FADD.FTZ R62, -R107, R65 ;  /* 0x000000416b3e7221 */ /* 0x000fe20000010100 */
[----:B---3--:R-:W-:-:S04]  /*3420*/  @!P3 IMAD.WIDE R54, R78, 0x4, R34 ;  /* 0x000000044e36b825 */ /* 0x008fc800078e0222 */
        /* <DEDUP_REMOVED lines=10> */
[----:B------:R-:W-:Y:S01]  /*34d0*/  LEA.HI.X R51, R131, UR11, RZ, 0x4, P4 ;  /* 0x0000000b83337c11 */ /* 0x000fe2000a0f24ff */
[C---:B------:R-:W-:Y:S01]  /*34e0*/  FMUL.FTZ R68, R61.reuse, R52 ;  /* 0x000000343d447220 */ /* 0x040fe20000410000 */
[C---:B------:R-:W-:Y:S01]  /*34f0*/  FMUL.FTZ R71, R61.reuse, R108 ;  /* 0x0000006c3d477220 */ /* 0x040fe20000410000 */
[C---:B------:R-:W-:Y:S01]  /*3500*/  FMUL.FTZ R72, R61.reuse, R118 ;  /* 0x000000763d487220 */ /* 0x040fe20000410000 */
[C---:B------:R-:W-:Y:S01]  /*3510*/  FMUL.FTZ R73, R61.reuse, R120 ;  /* 0x000000783d497220 */ /* 0x040fe20000410000 */
[----:B------:R-:W-:Y:S01]  /*3520*/  FFMA.FTZ R35, R96, R35, R81 ;  /* 0x0000002360237223 */ /* 0x000fe20000010051 */
[----:B------:R-:W-:Y:S01]  /*3530*/  FFMA.FTZ R34, R18, R34, R3 ;  /* 0x0000002212227223 */ /* 0x000fe20000010003 */
[C---:B------:R-:W-:Y:S01]  /*3540*/  FMUL.FTZ R107, R61.reuse, R56 ;  /* 0x000000383d6b7220 */ /* 0x040fe20000410000 */
[C---:B------:R-:W-:Y:S01]  /*3550*/  FMUL.FTZ R126, R61.reuse, R58 ;  /* 0x0000003a3d7e7220 */ /* 0x040fe20000410000 */
[C---:B------:R-:W-:Y:S01]  /*3560*/  FMUL.FTZ R118, R61.reuse, R134 ;  /* 0x000000863d767220 */ /* 0x040fe20000410000 */
[----:B------:R-:W-:Y:S01]  /*3570*/  FMUL.FTZ R136, R61, R136 ;  /* 0x000000883d887220 */ /* 0x000fe20000410000 */
[----:B0-----:R-:W-:Y:S01]  /*3580*/  FFMA.FTZ R33, R97, R57, R80 ;  /* 0x0000003961217223 */ /* 0x001fe20000010050 */
[----:B------:R-:W-:Y:S01]  /*3590*/  FFMA.FTZ R32, R19, R53, R2 ;  /* 0x0000003513207223 */ /* 0x000fe20000010002 */
[----:B-1----:R-:W-:-:S04]  /*35a0*/  IMAD.WIDE.U32 R52, R123, 0x10, R48 ;  /* 0x000000107b347825 */ /* 0x002fc800078e0030 */
        /* <DEDUP_REMOVED lines=21> */
[----:B------:R-:W-:-:S04]  /*3700*/  IMAD.WIDE.U32 R74, R125, 0x10, R48 ;  /* 0x000000107d4a7825 */ /* 0x000fc800078e0030 */
[----:B------:R-:W-:Y:S01]  /*3710*/  FFMA.FTZ R63, R100, R73, R85 ;  /* 0x00000049643f7223 */ /* 0x000fe20000010055 */
[----:B------:R-:W-:Y:S01]  /*3720*/  FFMA.FTZ R62, R22, R72, R7 ;  /* 0x00000048163e7223 */ /* 0x000fe20000010007 */
[----:B------:R-:W-:Y:S01]  /*3730*/  FFMA.FTZ R60, R23, R68, R6 ;  /* 0x00000044173c7223 */ /* 0x000fe20000010006 */
[----:B------:R1:W-:Y:S01]  /*3740*/  STG.E.128 desc[UR4][R50.64], R32 ;  /* 0x0000002032007986 */ /* 0x0003e2000c101d04 */
[--C-:B------:R-:W-:Y:S01]  /*3750*/  IMAD.WIDE.U32 R64, R127, 0x10, R48.reuse ;  /* 0x000000107f407825 */ /* 0x100fe200078e0030 */
[----:B------:R-:W-:Y:S02]  /*3760*/  IADD3 R78, R78, UR12, RZ ;  /* 0x0000000c4e4e7c10 */ /* 0x000fe4000fffe0ff */
[----:B------:R2:W-:Y:S01]  /*3770*/  STG.E.128 desc[UR4][R52.64], R56 ;  /* 0x0000003834007986 */ /* 0x0005e2000c101d04 */
[----:B------:R-:W-:Y:S01]  /*3780*/  IMAD.WIDE.U32 R66, R129, 0x10, R48 ;  /* 0x0000001081427825 */ /* 0x000fe200078e0030 */
[----:B------:R-:W-:-:S03]  /*3790*/  ISETP.GE.AND P3, PT, R78, UR13, PT ;  /* 0x0000000d4e007c0c */ /* 0x000fc6000bf66270 */
[----:B0-----:R-:W-:Y:S01]  /*37a0*/  FFMA.FTZ R61, R101, R71, R84 ;  /* 0x00000047653d7223 */ /* 0x001fe20000010054 */
[----:B------:R-:W-:Y:S01]  /*37b0*/  FFMA.FTZ R55, R112, R134, R91 ;  /* 0x0000008670377223 */ /* 0x000fe2000001005b */
[----:B------:R-:W-:-:S04]  /*37c0*/  IMAD.WIDE.U32 R68, R119, 0x10, R48 ;  /* 0x0000001077447825 */ /* 0x000fc800078e0030 */
[----:B------:R-:W-:Y:S01]  /*37d0*/  FFMA.FTZ R54, R28, R130, R13 ;  /* 0x000000821c367223 */ /* 0x000fe2000001000d */
[----:B------:R0:W-:Y:S01]  /*37e0*/  STG.E.128 desc[UR4][R74.64], R60 ;  /* 0x0000003c4a007986 */ /* 0x0001e2000c101d04 */
[----:B------:R-:W-:-:S04]  /*37f0*/  IMAD.WIDE.U32 R70, R121, 0x10, R48 ;  /* 0x0000001079467825 */ /* 0x000fc800078e0030 */
[----:B------:R-:W-:-:S04]  /*3800*/  IMAD.WIDE.U32 R72, R133, 0x10, R48 ;  /* 0x0000001085487825 */ /* 0x000fc800078e0030 */
[----:B-1----:R-:W-:Y:S01]  /*3810*/  FFMA.FTZ R35, R102, R136, R87 ;  /* 0x0000008866237223 */ /* 0x002fe20000010057 */
[----:B------:R-:W-:Y:S01]  /*3820*/  FFMA.FTZ R34, R24, R126, R9 ;  /* 0x0000007e18227223 */ /* 0x000fe20000010009 */
[----:B------:R-:W-:Y:S01]  /*3830*/  FFMA.FTZ R33, R103, R118, R86 ;  /* 0x0000007667217223 */ /* 0x000fe20000010056 */
[----:B------:R-:W-:Y:S01]  /*3840*/  FFMA.FTZ R32, R25, R107, R8 ;  /* 0x0000006b19207223 */ /* 0x000fe20000010008 */
[----:B------:R-:W-:Y:S01]  /*3850*/  FFMA.FTZ R51, R110, R142, R89 ;  /* 0x0000008e6e337223 */ /* 0x000fe20000010059 */
[----:B------:R-:W-:Y:S01]  /*3860*/  FFMA.FTZ R50, R26, R128, R11 ;  /* 0x000000801a327223 */ /* 0x000fe2000001000b */
[----:B------:R-:W-:Y:S01]  /*3870*/  FFMA.FTZ R49, R111, R120, R88 ;  /* 0x000000786f317223 */ /* 0x000fe20000010058 */
[----:B------:R-:W-:Y:S01]  /*3880*/  FFMA.FTZ R48, R27, R108, R10 ;  /* 0x0000006c1b307223 */ /* 0x000fe2000001000a */
[----:B--2---:R-:W-:Y:S01]  /*3890*/  FFMA.FTZ R53, R113, R122, R90 ;  /* 0x0000007a71357223 */ /* 0x004fe2000001005a */
        /* <DEDUP_REMOVED lines=9> */
[----:B------:R0:W-:Y:S01]  /*3930*/  STG.E.128 desc[UR4][R64.64], R32 ;  /* 0x0000002040007986 */ /* 0x0001e2000c101d04 */
[----:B------:R-:W-:-:S03]  /*3940*/  SEL R118, RZ, 0x1, P2 ;  /* 0x00000001ff767807 */ /* 0x000fc60001000000 */
[----:B------:R0:W-:Y:S04]  /*3950*/  STG.E.128 desc[UR4][R66.64], R48 ;  /* 0x0000003042007986 */ /* 0x0001e8000c101d04 */
[----:B------:R0:W-:Y:S04]  /*3960*/  STG.E.128 desc[UR4][R68.64], R52 ;  /* 0x0000003444007986 */ /* 0x0001e8000c101d04 */
[----:B------:R0:W-:Y:S04]  /*3970*/  STG.E.128 desc[UR4][R70.64], R56 ;  /* 0x0000003846007986 */ /* 0x0001e8000c101d04 */
[----:B------:R0:W-:Y:S01]  /*3980*/  STG.E.128 desc[UR4][R72.64], R60 ;  /* 0x0000003c48007986 */ /* 0x0001e2000c101d04 */
[----:B------:R-:W-:Y:S05]  /*3990*/  @!P3 BRA `(.L_x_21883) ;  /* 0xffffffd00000b947 */ /* 0x000fea000383ffff */
[----:B------:R-:W-:Y:S05]  /*39a0*/  EXIT ;  /* 0x000000000000794d */ /* 0x000fea0003800000 */
.L_x_21882:
[----:B------:R-:W-:Y:S01]  /*39b0*/  HFMA2.MMA R128, -RZ, RZ, 0, 5.9604644775390625e-08 ;  /* 0x00000001ff807435 */ /* 0x000fe200000001ff */
[----:B------:R-:W-:Y:S02]  /*39c0*/  MOV R137, R108 ;  /* 0x0000006c00897202 */ /* 0x000fe40000000f00 */
[----:B------:R-:W-:Y:S02]  /*39d0*/  MOV R139, 0x1f ;  /* 0x0000001f008b7802 */ /* 0x000fe40000000f00 */
[----:B------:R-:W-:-:S07]  /*39e0*/  MOV R124, 0xffffffff ;  /* 0xffffffff007c7802 */ /* 0x000fce0000000f00 */
[----:B------:R-:W-:Y:S05]  /*39f0*/  WARPSYNC.COLLECTIVE R124, `(.L_x_21884) ;  /* 0x000000007c087348 */ /* 0x000fea0003c00000 */
[----:B------:R0:W1:Y:S02]  /*3a00*/  SHFL.BFLY P4, R126, R137, R128, R139 ;  /* 0x0c000080897e7389 */ /* 0x000064000008008b */
[----:B01----:R-:W-:Y:S01]  /*3a10*/  ENDCOLLECTIVE ;  /* 0x000000000000791b */ /* 0x003fe20003800000 */
.L_x_21884:
[----:B------:R-:W-:Y:S01]  /*3a20*/  HFMA2.MMA R128, -RZ, RZ, 0, 1.1920928955078125e-07 ;  /* 0x00000002ff807435 */ /* 0x000fe200000001ff */
[----:B------:R-:W-:-:S05]  /*3a30*/  MOV R105, R126 ;  /* 0x0000007e00697202 */ /* 0x000fca0000000f00 */
[----:B------:R-:W-:-:S05]  /*3a40*/  FADD.FTZ R109, R108, R105 ;  /* 0x000000696c6d7221 */ /* 0x000fca0000010000 */
[----:B------:R-:W-:-:S07]  /*3a50*/  MOV R137, R109 ;  /* 0x0000006d00897202 */ /* 0x000fce0000000f00 */
[----:B------:R-:W-:Y:S05]  /*3a60*/  WARPSYNC.COLLECTIVE R124, `(.L_x_21885) ;  /* 0x000000007c087348 */ /* 0x000fea0003c00000 */
[----:B------:R0:W1:Y:S02]  /*3a70*/  SHFL.BFLY P4, R126, R137, R128, R139 ;  /* 0x0c000080897e7389 */ /* 0x000064000008008b */
[----:B01----:R-:W-:Y:S01]  /*3a80*/  ENDCOLLECTIVE ;  /* 0x000000000000791b */ /* 0x003fe20003800000 */
.L_x_21885:
[----:B------:R-:W-:Y:S01]  /*3a90*/  HFMA2.MMA R128, -RZ, RZ, 0, 2.384185791015625e-07 ;  /* 0x00000004ff807435 */ /* 0x000fe200000001ff */
[----:B------:R-:W-:-:S05]  /*3aa0*/  MOV R104, R126 ;  /* 0x0000007e00687202 */ /* 0x000fca0000000f00 */
[----:B------:R-:W-:-:S05]  /*3ab0*/  FADD.FTZ R118, R109, R104 ;  /* 0x000000686d767221 */ /* 0x000fca0000010000 */
[----:B------:R-:W-:-:S07]  /*3ac0*/  MOV R137, R118 ;  /* 0x0000007600897202 */ /* 0x000fce0000000f00 */
[----:B------:R-:W-:Y:S05]  /*3ad0*/  WARPSYNC.COLLECTIVE R124, `(.L_x_21886) ;  /* 0x000000007c087348 */ /* 0x000fea0003c00000 */
[----:B------:R0:W1:Y:S02]  /*3ae0*/  SHFL.BFLY P4, R126, R137, R128, R139 ;  /* 0x0c000080897e7389 */ /* 0x000064000008008b */
[----:B01----:R-:W-:Y:S01]  /*3af0*/  ENDCOLLECTIVE ;  /* 0x000000000000791b */ /* 0x003fe20003800000 */
.L_x_21886:
[----:B------:R-:W-:Y:S01]  /*3b00*/  HFMA2.MMA R128, -RZ, RZ, 0, 4.76837158203125e-07 ;  /* 0x00000008ff807435 */ /* 0x000fe200000001ff */
[----:B------:R-:W-:-:S05]  /*3b10*/  MOV R105, R126 ;  /* 0x0000007e00697202 */ /* 0x000fca0000000f00 */
[----:B------:R-:W-:-:S05]  /*3b20*/  FADD.FTZ R120, R118, R105 ;  /* 0x0000006976787221 */ /* 0x000fca0000010000 */
[----:B------:R-:W-:-:S07]  /*3b30*/  MOV R137, R120 ;  /* 0x0000007800897202 */ /* 0x000fce0000000f00 */
[----:B------:R-:W-:Y:S05]  /*3b40*/  WARPSYNC.COLLECTIVE R124, `(.L_x_21887) ;  /* 0x000000007c087348 */ /* 0x000fea0003c00000 */
[----:B------:R0:W1:Y:S02]  /*3b50*/  SHFL.BFLY P4, R126, R137, R128, R139 ;  /* 0x0c000080897e7389 */ /* 0x000064000008008b */
[----:B01----:R-:W-:Y:S01]  /*3b60*/  ENDCOLLECTIVE ;  /* 0x000000000000791b */ /* 0x003fe20003800000 */
.L_x_21887:
[----:B------:R-:W-:Y:S01]  /*3b70*/  HFMA2.MMA R128, -RZ, RZ, 0, 9.5367431640625e-07 ;  /* 0x00000010ff807435 */ /* 0x000fe200000001ff */
[----:B------:R-:W-:-:S05]  /*3b80*/  MOV R105, R126 ;  /* 0x0000007e00697202 */ /* 0x000fca0000000f00 */
[----:B------:R-:W-:-:S05]  /*3b90*/  FADD.FTZ R122, R120, R105 ;  /* 0x00000069787a7221 */ /* 0x000fca0000010000 */
[----:B------:R-:W-:-:S07]  /*3ba0*/  MOV R137, R122 ;  /* 0x0000007a00897202 */ /* 0x000fce0000000f00 */
[----:B------:R-:W-:Y:S05]  /*3bb0*/  WARPSYNC.COLLECTIVE R124, `(.L_x_21888) ;  /* 0x000000007c087348 */ /* 0x000fea0003c00000 */
[----:B------:R0:W1:Y:S02]  /*3bc0*/  SHFL.BFLY P4, R126, R137, R128, R139 ;  /* 0x0c000080897e7389 */ /* 0x000064000008008b */
[----:B01----:R-:W-:Y:S01]  /*3bd0*/  ENDCOLLECTIVE ;  /* 0x000000000000791b */ /* 0x003fe20003800000 */
.L_x_21888:
        /* <DEDUP_REMOVED lines=72> */
.L_x_21889:
[----:B------:R-:W-:Y:S01]  /*4060*/  HFMA2.MMA R128, -RZ, RZ, 0, 1.1920928955078125e-07 ;  /* 0x00000002ff807435 */ /* 0x000fe200000001ff */
[----:B------:R-:W-:-:S05]  /*4070*/  MOV R108, R126 ;  /* 0x0000007e006c7202 */ /* 0x000fca0000000f00 */
[----:B------:R-:W-:-:S05]  /*4080*/  FADD.FTZ R108, R105, R108 ;  /* 0x0000006c696c7221 */ /* 0x000fca0000010000 */
[----:B------:R-:W-:-:S07]  /*4090*/  MOV R137, R108 ;  /* 0x0000006c00897202 */ /* 0x000fce0000000f00 */
[----:B------:R-:W-:Y:S05]  /*40a0*/  WARPSYNC.COLLECTIVE R124, `(.L_x_21890) ;  /* 0x000000007c087348 */ /* 0x000fea0003c00000 */
[----:B------:R0:W1:Y:S02]  /*40b0*/  SHFL.BFLY P4, R126, R137, R128, R139 ;  /* 0x0c000080897e7389 */ /* 0x000064000008008b */
[----:B01----:R-:W-:Y:S01]  /*40c0*/  ENDCOLLECTIVE ;  /* 0x000000000000791b */ /* 0x003fe20003800000 */
.L_x_21890:
[----:B------:R-:W-:Y:S01]  /*40d0*/  HFMA2.MMA R128, -RZ, RZ, 0, 2.384185791015625e-07 ;  /* 0x00000004ff807435 */ /* 0x000fe200000001ff */
[----:B------:R-:W-:-:S05]  /*40e0*/  MOV R109, R126 ;  /* 0x0000007e006d7202 */ /* 0x000fca0000000f00 */
[----:B------:R-:W-:-:S05]  /*40f0*/  FADD.FTZ R109, R108, R109 ;  /* 0x0000006d6c6d7221 */ /* 0x000fca0000010000 */
[----:B------:R-:W-:-:S07]  /*4100*/  MOV R137, R109 ;  /* 0x0000006d00897202 */ /* 0x000fce0000000f00 */
[----:B------:R-:W-:Y:S05]  /*4110*/  WARPSYNC.COLLECTIVE R124, `(.L_x_21891) ;  /* 0x000000007c087348 */ /* 0x000fea0003c00000 */
[----:B------:R0:W1:Y:S02]  /*4120*/  SHFL.BFLY P4, R126, R137, R128, R139 ;  /* 0x0c000080897e7389 */ /* 0x000064000008008b */
[----:B01----:R-:W-:Y:S01]  /*4130*/  ENDCOLLECTIVE ;  /* 0x000000000000791b */ /* 0x003fe20003800000 */
.L_x_21891:
[----:B------:R-:W-:Y:S01]  /*4140*/  HFMA2.MMA R128, -RZ, RZ, 0, 4.76837158203125e-07 ;  /* 0x00000008ff807435 */ /* 0x000fe200000001ff */
[----:B------:R-:W-:-:S05]  /*4150*/  MOV R118, R126 ;  /* 0x0000007e00767202 */ /* 0x000fca0000000f00 */
[----:B------:R-:W-:-:S05]  /*4160*/  FADD.FTZ R118, R109, R118 ;  /* 0x000000766d767221 */ /* 0x000fca0000010000 */
[----:B------:R-:W-:-:S07]  /*4170*/  MOV R137, R118 ;  /* 0x0000007600897202 */ /* 0x000fce0000000f00 */
[----:B------:R-:W-:Y:S05]  /*4180*/  WARPSYNC.COLLECTIVE R124, `(.L_x_21892) ;  /* 0x000000007c087348 */ /* 0x000fea0003c00000 */
[----:B------:R0:W1:Y:S02]  /*4190*/  SHFL.BFLY P4, R126, R137, R128, R139 ;  /* 0x0c000080897e7389 */ /* 0x000064000008008b */
[----:B01----:R-:W-:Y:S01]  /*41a0*/  ENDCOLLECTIVE ;  /* 0x000000000000791b */ /* 0x003fe20003800000 */
.L_x_21892:
[----:B------:R-:W-:Y:S01]  /*41b0*/  HFMA2.MMA R128, -RZ, RZ, 0, 9.5367431640625e-07 ;  /* 0x00000010ff807435 */ /* 0x000fe200000001ff */
[----:B------:R-:W-:-:S05]  /*41c0*/  MOV R135, R126 ;  /* 0x0000007e00877202 */ /* 0x000fca0000000f00 */
[----:B------:R-:W-:-:S05]  /*41d0*/  FADD.FTZ R135, R118, R135 ;  /* 0x0000008776877221 */ /* 0x000fca0000010000 */
[----:B------:R-:W-:-:S07]  /*41e0*/  MOV R137, R135 ;  /* 0x0000008700897202 */ /* 0x000fce0000000f00 */
[----:B------:R-:W-:Y:S05]  /*41f0*/  WARPSYNC.COLLECTIVE R124, `(.L_x_21893) ;  /* 0x000000007c087348 */ /* 0x000fea0003c00000 */
[----:B------:R0:W1:Y:S02]  /*4200*/  SHFL.BFLY P4, R126, R137, R128, R139 ;  /* 0x0c000080897e7389 */ /* 0x000064000008008b */
[----:B01----:R-:W-:Y:S01]  /*4210*/  ENDCOLLECTIVE ;  /* 0x000000000000791b */ /* 0x003fe20003800000 */
.L_x_21893:
[----:B------:R-:W-:Y:S01]  /*4220*/  MOV R120, R126 ;  /* 0x0000007e00787202 */ /* 0x000fe20000000f00 */
[----:B------:R-:W-:Y:S06]  /*4230*/  BRA `(.L_x_21894) ;  /* 0xffffffe800e87947 */ /* 0x000fec000383ffff */
.L_x_21895:
        /* <DEDUP_REMOVED lines=12> */
.L_x_27087:


//--------------------- .text._ZN10layer_norm31ln_parallel_residual_fwd_kernelINS_13Kernel_traitsI6__halfffffjLj4096ELj1ELj1ELj4ELj16ENS_18Kernel_traits_baseILj4096ES2_ffffjLj128EEEEELb1ELb0ELb0EEEvNS_9FwdParamsE --------------------------
	.section	.text._ZN10layer_norm31ln_parallel_residual_fwd_kernelINS_13Kernel_traitsI6__halfffffjLj4096ELj1ELj1ELj4ELj16ENS_18Kernel_traits_baseILj4096ES2_ffffjLj128EEEEELb1ELb0ELb0EEEvNS_9FwdParamsE,"ax",@progbits
	.align	128
        .global         _ZN10layer_norm31ln_parallel_residual_fwd_kernelINS_13Kernel_traitsI6__halfffffjLj4096ELj1ELj1ELj4ELj16ENS_18Kernel_traits_baseILj4096ES2_ffffjLj128EEEEELb1ELb0ELb0EEEvNS_9FwdParamsE
        .type           _ZN10layer_norm31ln_parallel_residual_fwd_kernelINS_13Kernel_traitsI6__halfffffjLj4096ELj1ELj1ELj4ELj16ENS_18Kernel_traits_baseILj4096ES2_ffffjLj128EEEEELb1ELb0ELb0EEEvNS_9FwdParamsE,@function
        .size           _ZN10layer_norm31ln_parallel_residual_fwd_kernelINS_13Kernel_traitsI6__halfffffjLj4096ELj1ELj1ELj4ELj16ENS_18Kernel_traits_baseILj4096ES2_ffffjLj128EEEEELb1ELb0ELb0EEEvNS_9FwdParamsE,(.L_x_27088 - _ZN10layer_norm31ln_parallel_residual_fwd_kernelINS_13Kernel_traitsI6__halfffffjLj4096ELj1ELj1ELj4ELj16ENS_18Kernel_traits_baseILj4096ES2_ffffjLj128EEEEELb1ELb0ELb0EEEvNS_9FwdParamsE)
        .other          _ZN10layer_norm31ln_parallel_residual_fwd_kernelINS_13Kernel_traitsI6__halfffffjLj4096ELj1ELj1ELj4ELj16ENS_18Kernel_traits_baseILj4096ES2_ffffjLj128EEEEELb1ELb0ELb0EEEvNS_9FwdParamsE,@"STO_CUDA_ENTRY STV_DEFAULT"
_ZN10layer_norm31ln_parallel_residual_fwd_kernelINS_13Kernel_traitsI6__halfffffjLj4096ELj1ELj1ELj4ELj16ENS_18Kernel_traits_baseILj4096ES2_ffffjLj128EEEEELb1ELb0ELb0EEEvNS_9FwdParamsE:
.text._ZN10layer_norm31ln_parallel_residual_fwd_kernelINS_13Kernel_traitsI6__halfffffjLj4096ELj1ELj1ELj4ELj16ENS_18Kernel_traits_baseILj4096ES2_ffffjLj128EEEEELb1ELb0ELb0EEEvNS_9FwdParamsE:
[----:B------:R-:W-:Y:S08]  /*0000*/  LDC R1, c[0x0][0x28] ;  /* 0x00000a00ff017b82 */ /* 0x000ff00000000800 */
[----:B------:R-:W0:Y:S01]  /*0010*/  LDC R204, c[0x0][0x2e8] ;  /* 0x0000ba00ffcc7b82 */ /* 0x000e220000000800 */
[----:B------:R-:W-:Y:S02]  /*0020*/  ULDC.U8 UR4, c[0x0][0x2f4] ;  /* 0x0000bd0000047ab9 */ /* 0x000fe40000000000 */
[----:B------:R-:W-:Y:S01]  /*0030*/  ISETP.NE.AND P0, PT, RZ, UR4, PT ;  /* 0x00000004ff007c0c */ /* 0x000fe2000bf05270 */
[----:B------:R-:W-:-:S04]  /*0040*/  ULDC.64 UR4, c[0x0][0x208] ;  /* 0x0000820000047ab9 */ /* 0x000fc80000000a00 */
[----:B------:R-:W1:Y:S01]  /*0050*/  LDC R205, c[0x0][0x2ec] ;  /* 0x0000bb00ffcd7b82 */ /* 0x000e620000000800 */
[----:B------:R-:W-:Y:S01]  /*0060*/  ULDC.64 UR6, c[0x0][0x2e0] ;  /* 0x0000b80000067ab9 */ /* 0x000fe20000000a00 */
[----:B------:R-:W2:Y:S06]  /*0070*/  S2R R196, SR_TID.X ;  /* 0x0000000000c47919 */ /* 0x000eac0000002100 */
[----:B------:R-:W3:Y:S01]  /*0080*/  @P0 LDC R5, c[0x0][0x2f0] ;  /* 0x0000bc00ff050b82 */ /* 0x000ee20000000800 */
[----:B0-----:R-:W-:-:S07]  /*0090*/  @P0 IMAD.MOV.U32 R2, RZ, RZ, R204 ;  /* 0x000000ffff020224 */ /* 0x001fce00078e00cc */
[----:B------:R-:W0:Y:S01]  /*00a0*/  LDC R211, c[0x0][RZ] ;  /* 0x00000000ffd37b82 */ /* 0x000e220000000800 */
[----:B-1----:R-:W-:-:S07]  /*00b0*/  @P0 IMAD.MOV.U32 R3, RZ, RZ, R205 ;  /* 0x000000ffff030224 */ /* 0x002fce00078e00cd */
[----:B------:R-:W1:Y:S01]  /*00c0*/  LDC R11, c[0x0][0x218] ;  /* 0x00008600ff0b7b82 */ /* 0x000e620000000800 */
[----:B------:R-:W3:Y:S01]  /*00d0*/  @P0 LDG.E.64 R2, desc[UR4][R2.64] ;  /* 0x0000000402020981 */ /* 0x000ee2000c1e1b00 */
[----:B------:R-:W-:Y:S01]  /*00e0*/  MOV R218, UR6 ;  /* 0x0000000600da7c02 */ /* 0x000fe20008000f00 */
[----:B------:R-:W-:-:S06]  /*00f0*/  IMAD.U32 R219, RZ, RZ, UR7 ;  /* 0x00000007ffdb7e24 */ /* 0x000fcc000f8e00ff */
[----:B------:R-:W4:Y:S01]  /*0100*/  @P0 LDG.E.64 R218, desc[UR4][R218.64] ;  /* 0x00000004dada0981 */ /* 0x000f22000c1e1b00 */
[----:B------:R-:W0:Y:S01]  /*0110*/  S2UR UR6, SR_CTAID.X ;  /* 0x00000000000679c3 */ /* 0x000e220000002500 */
[----:B--2---:R-:W-:Y:S01]  /*0120*/  LOP3.LUT R213, R196, 0x7f, RZ, 0xc0, !PT ;  /* 0x0000007fc4d57812 */ /* 0x004fe200078ec0ff */
[----:B------:R-:W-:Y:S01]  /*0130*/  BSSY B0, `(.L_x_21896) ;  /* 0x0000051000007945 */ /* 0x000fe20003800000 */
[----:B------:R-:W-:-:S03]  /*0140*/  LOP3.LUT R214, R214, 0xfffffff7, RZ, 0xc0, !PT ;  /* 0xfffffff7d6d67812 */ /* 0x000fc600078ec0ff */
[----:B------:R-:W-:Y:S01]  /*0150*/  IMAD.MOV.U32 R49, RZ, RZ, R213 ;  /* 0x000000ffff317224 */ /* 0x000fe200078e00d5 */
[----:B-1----:R-:W-:-:S04]  /*0160*/  SHF.R.S32.HI R0, RZ, 0x1f, R11 ;  /* 0x0000001fff007819 */ /* 0x002fc8000001140b */
[----:B------:R-:W-:Y:S01]  /*0170*/  LEA.HI R0, R0, R11, RZ, 0x2 ;  /* 0x0000000b00007211 */ /* 0x000fe200078f10ff */
[----:B0-----:R-:W-:Y:S01]  /*0180*/  IMAD R211, R211, UR6, R196 ;  /* 0x00000006d3d37c24 */ /* 0x001fe2000f8e02c4 */
[----:B------:R-:W-:Y:S02]  /*0190*/  LEA.HI R212, R196, UR6, RZ, 0x19 ;  /* 0x00000006c4d47c11 */ /* 0x000fe4000f8fc8ff */
[----:B---3--:R-:W-:Y:S01]  /*01a0*/  @P0 IADD3 R204, P1, R2, R5, RZ ;  /* 0x0000000502cc0210 */ /* 0x008fe20007f3e0ff */
[----:B------:R-:W-:-:S04]  /*01b0*/  IMAD.WIDE.U32 R4, R211, -0x326172a9, RZ ;  /* 0xcd9e8d57d3047825 */ /* 0x000fc800078e00ff */
[----:B------:R-:W-:Y:S01]  /*01c0*/  @P0 IMAD.X R205, RZ, RZ, R3, P1 ;  /* 0x000000ffffcd0224 */ /* 0x000fe200008e0603 */
[----:B----4-:R-:W-:Y:S01]  /*01d0*/  IADD3 R194, R219, -0x4498517b, RZ ;  /* 0xbb67ae85dbc27810 */ /* 0x010fe20007ffe0ff */
[----:B------:R-:W-:-:S03]  /*01e0*/  VIADD R195, R218, 0x9e3779b9 ;  /* 0x9e3779b9dac37836 */ /* 0x000fc60000000000 */
[--C-:B------:R-:W-:Y:S01]  /*01f0*/  SHF.R.U32.HI R209, RZ, 0x2, R205.reuse ;  /* 0x00000002ffd17819 */ /* 0x100fe200000116cd */
[----:B------:R-:W-:Y:S01]  /*0200*/  VIADD R193, R218, 0x3c6ef372 ;  /* 0x3c6ef372dac17836 */ /* 0x000fe20000000000 */
[----:B------:R-:W-:Y:S01]  /*0210*/  SHF.R.U64 R210, R204, 0x2, R205 ;  /* 0x00000002ccd27819 */ /* 0x000fe200000012cd */
[----:B------:R-:W-:Y:S01]  /*0220*/  VIADD R190, R219, 0x32370b8f ;  /* 0x32370b8fdbbe7836 */ /* 0x000fe20000000000 */
[----:B------:R-:W-:Y:S01]  /*0230*/  LOP3.LUT R6, R5, R209, R218, 0x96, !PT ;  /* 0x000000d105067212 */ /* 0x000fe200078e96da */
[----:B------:R-:W-:Y:S01]  /*0240*/  VIADD R189, R218, 0x78dde6e4 ;  /* 0x78dde6e4dabd7836 */ /* 0x000fe20000000000 */
[C---:B------:R-:W-:Y:S01]  /*0250*/  IADD3 R192, R219.reuse, 0x76cf5d0a, RZ ;  /* 0x76cf5d0adbc07810 */ /* 0x040fe20007ffe0ff */
[----:B------:R-:W-:Y:S01]  /*0260*/  IMAD.WIDE.U32 R2, R210, -0x2daee0ad, RZ ;  /* 0xd2511f53d2027825 */ /* 0x000fe200078e00ff */
[----:B------:R-:W-:Y:S02]  /*0270*/  IADD3 R191, R218, -0x255992d5, RZ ;  /* 0xdaa66d2bdabf7810 */ /* 0x000fe40007ffe0ff */
[----:B------:R-:W-:Y:S01]  /*0280*/  IADD3 R186, R219, -0x56f99767, RZ ;  /* 0xa9066899dbba7810 */ /* 0x000fe20007ffe0ff */
[----:B------:R-:W-:Y:S01]  /*0290*/  IMAD.WIDE.U32 R6, R6, -0x2daee0ad, RZ ;  /* 0xd2511f5306067825 */ /* 0x000fe200078e00ff */
[----:B------:R-:W-:-:S03]  /*02a0*/  LOP3.LUT R3, R3, R219, RZ, 0x3c, !PT ;  /* 0x000000db03037212 */ /* 0x000fc600078e3cff */
        /* <DEDUP_REMOVED lines=9> */
[----:B------:R-:W-:-:S04]  /*0340*/  LOP3.LUT R3, R3, R6, R192, 0x96, !PT ;  /* 0x0000000603037212 */ /* 0x000fc800078e96c0 */
[----:B------:R-:W-:Y:S01]  /*0350*/  LOP3.LUT R6, R5, R2, R190, 0x96, !PT ;  /* 0x0000000205067212 */ /* 0x000fe200078e96be */
[----:B------:R-:W-:Y:S01]  /*0360*/  IMAD.WIDE.U32 R2, R3, -0x326172a9, RZ ;  /* 0xcd9e8d5703027825 */ /* 0x000fe200078e00ff */
[----:B------:R-:W-:-:S03]  /*0370*/  LOP3.LUT R5, R49, 0x7f, RZ, 0x3c, !PT ;  /* 0x0000007f31057812 */ /* 0x000fc600078e3cff */
[----:B------:R-:W-:Y:S01]  /*0380*/  IMAD.WIDE.U32 R6, R6, -0x326172a9, RZ ;  /* 0xcd9e8d5706067825 */ /* 0x000fe200078e00ff */
[----:B------:R-:W-:Y:S02]  /*0390*/  LEA.HI.SX32 R176, R0, R5, 0x1e ;  /* 0x0000000500b07211 */ /* 0x000fe400078ff2ff */
[----:B------:R-:W-:Y:S02]  /*03a0*/  LOP3.LUT R3, R3, R8, R191, 0x96, !PT ;  /* 0x0000000803037212 */ /* 0x000fe400078e96bf */
[C---:B------:R-:W-:Y:S02]  /*03b0*/  LOP3.LUT P2, RZ, R176.reuse, 0xffffff80, RZ, 0xc0, !PT ;  /* 0xffffff80b0ff7812 */ /* 0x040fe4000784c0ff */
[C---:B------:R-:W-:Y:S02]  /*03c0*/  ISETP.GE.U32.AND P5, PT, R176.reuse, 0x100, PT ;  /* 0x00000100b000780c */ /* 0x040fe40003fa6070 */
[C---:B------:R-:W-:Y:S02]  /*03d0*/  ISETP.GE.U32.AND P4, PT, R176.reuse, 0x180, PT ;  /* 0x00000180b000780c */ /* 0x040fe40003f86070 */
[----:B------:R-:W-:-:S02]  /*03e0*/  ISETP.GE.U32.AND P3, PT, R176, 0x200, PT ;  /* 0x00000200b000780c */ /* 0x000fc40003f66070 */
[----:B------:R-:W-:Y:S01]  /*03f0*/  LOP3.LUT R14, R7, R2, R189, 0x96, !PT ;  /* 0x00000002070e7212 */ /* 0x000fe200078e96bd */
[----:B------:R-:W-:-:S04]  /*0400*/  IMAD.WIDE.U32 R2, R3, -0x2daee0ad, RZ ;  /* 0xd2511f5303027825 */ /* 0x000fc800078e00ff */
[----:B------:R-:W-:Y:S01]  /*0410*/  @P2 LOP3.LUT R214, R214, 0x8, RZ, 0xfc, !PT ;  /* 0x00000008d6d62812 */ /* 0x000fe200078efcff */
[----:B------:R-:W-:Y:S01]  /*0420*/  IMAD.WIDE.U32 R14, R14, -0x2daee0ad, RZ ;  /* 0xd2511f530e0e7825 */ /* 0x000fe200078e00ff */
[----:B------:R-:W-:Y:S02]  /*0430*/  LOP3.LUT R18, R3, R4, R188, 0x96, !PT ;  /* 0x0000000403127212 */ /* 0x000fe400078e96bc */
[----:B------:R-:W-:Y:S02]  /*0440*/  LOP3.LUT R214, R214, 0xfffff7ff, RZ, 0xc0, !PT ;  /* 0xfffff7ffd6d67812 */ /* 0x000fe400078ec0ff */
[----:B------:R-:W-:Y:S02]  /*0450*/  LOP3.LUT R20, R15, R2, R186, 0x96, !PT ;  /* 0x000000020f147212 */ /* 0x000fe400078e96ba */
        /* <DEDUP_REMOVED lines=20> */
[----:B------:R0:W5:Y:S01]  /*05a0*/  @P0 LDG.E.64 R174, desc[UR4][R2.64] ;  /* 0x0000000402ae0981 */ /* 0x000162000c1e1b00 */
[----:B------:R-:W-:Y:S02]  /*05b0*/  @P1 IADD3.X R5, R8, UR9, RZ, P2, !PT ;  /* 0x0000000908051c10 */ /* 0x000fe400097fe4ff */
[----:B------:R-:W-:Y:S01]  /*05c0*/  IADD3 R32, P2, R32, UR6, RZ ;  /* 0x0000000620207c10 */ /* 0x000fe2000ff5e0ff */
[----:B------:R-:W5:Y:S03]  /*05d0*/  LDG.E.64 R38, desc[UR4][R38.64] ;  /* 0x0000000426267981 */ /* 0x000f66000c1e1b00 */
[----:B------:R-:W-:Y:S01]  /*05e0*/  IADD3.X R33, R8, UR7, RZ, P2, !PT ;  /* 0x0000000708217c10 */ /* 0x000fe200097fe4ff */
[----:B------:R0:W5:Y:S05]  /*05f0*/  @P1 LDG.E.64 R172, desc[UR4][R4.64] ;  /* 0x0000000404ac1981 */ /* 0x00016a000c1e1b00 */
[----:B------:R-:W5:Y:S01]  /*0600*/  LDG.E.64 R32, desc[UR4][R32.64] ;  /* 0x0000000420207981 */ /* 0x000f62000c1e1b00 */
[----:B------:R-:W-:-:S02]  /*0610*/  LOP3.LUT R49, R49, 0x80, RZ, 0xfc, !PT ;  /* 0x0000008031317812 */ /* 0x000fc400078efcff */
[----:B------:R-:W-:Y:S02]  /*0620*/  @!P0 CS2R R174, SRZ ;  /* 0x0000000000ae8805 */ /* 0x000fe4000001ff00 */
[----:B0-----:R-:W-:-:S07]  /*0630*/  @!P1 CS2R R172, SRZ ;  /* 0x0000000000ac9805 */ /* 0x001fce000001ff00 */
.L_x_21897:
[----:B------:R-:W-:Y:S05]  /*0640*/  BSYNC B0 ;  /* 0x0000000000007941 */ /* 0x000fea0003800000 */
.L_x_21896:
        /* <DEDUP_REMOVED lines=19> */
[----:B------:R0:W5:Y:S03]  /*0780*/  LDG.E.64 R34, desc[UR4][R8.64] ;  /* 0x0000000408227981 */ /* 0x000166000c1e1b00 */
[----:B------:R-:W-:Y:S01]  /*0790*/  IADD3.X R27, R10, UR7, RZ, P2, !PT ;  /* 0x000000070a1b7c10 */ /* 0x000fe200097fe4ff */
[----:B------:R0:W5:Y:S05]  /*07a0*/  @P1 LDG.E.64 R156, desc[UR4][R4.64] ;  /* 0x00000004049c1981 */ /* 0x00016a000c1e1b00 */
[----:B------:R-:W5:Y:S01]  /*07b0*/  LDG.E.64 R26, desc[UR4][R26.64] ;  /* 0x000000041a1a7981 */ /* 0x000f62000c1e1b00 */
[----:B------:R-:W-:Y:S01]  /*07c0*/  VIADD R49, R49, 0x80 ;  /* 0x0000008031317836 */ /* 0x000fe20000000000 */
[----:B------:R-:W-:-:S02]  /*07d0*/  @!P0 CS2R R152, SRZ ;  /* 0x0000000000988805 */ /* 0x000fc4000001ff00 */
[----:B0-----:R-:W-:-:S07]  /*07e0*/  @!P1 CS2R R156, SRZ ;  /* 0x00000000009c9805 */ /* 0x001fce000001ff00 */
.L_x_21899:
[----:B------:R-:W-:Y:S05]  /*07f0*/  BSYNC B0 ;  /* 0x0000000000007941 */ /* 0x000fea0003800000 */
.L_x_21898:
        /* <DEDUP_REMOVED lines=23> */
[----:B------:R-:W-:-:S02]  /*0970*/  IADD3 R49, R49, 0x80, RZ ;  /* 0x0000008031317810 */ /* 0x000fc40007ffe0ff */
[----:B------:R-:W-:Y:S02]  /*0980*/  @!P0 CS2R R148, SRZ ;  /* 0x0000000000948805 */ /* 0x000fe4000001ff00 */
[----:B0-----:R-:W-:-:S07]  /*0990*/  @!P1 CS2R R10, SRZ ;  /* 0x00000000000a9805 */ /* 0x001fce000001ff00 */
.L_x_21901:
[----:B------:R-:W-:Y:S05]  /*09a0*/  BSYNC B0 ;  /* 0x0000000000007941 */ /* 0x000fea0003800000 */
.L_x_21900:
        /* <DEDUP_REMOVED lines=26> */
.L_x_21903:
[----:B------:R-:W-:Y:S05]  /*0b50*/  BSYNC B0 ;  /* 0x0000000000007941 */ /* 0x000fea0003800000 */
.L_x_21902:
[----:B------:R-:W-:Y:S01]  /*0b60*/  ISETP.GE.U32.AND P0, PT, R176, 0x280, PT ;  /* 0x00000280b000780c */ /* 0x000fe20003f06070 */
[----:B------:R-:W-:Y:S01]  /*0b70*/  IMAD.WIDE.U32 R2, R18, -0x326172a9, RZ ;  /* 0xcd9e8d5712027825 */ /* 0x000fe200078e00ff */
[----:B------:R-:W-:Y:S01]  /*0b80*/  IADD3 R185, R218, -0x4ab325aa, RZ ;  /* 0xb54cda56dab97810 */ /* 0x000fe20007ffe0ff */
[----:B------:R-:W-:Y:S01]  /*0b90*/  BSSY B0, `(.L_x_21904) ;  /* 0x0000020000007945 */ /* 0x000fe20003800000 */
[----:B------:R-:W-:Y:S01]  /*0ba0*/  LOP3.LUT R214, R214, 0xfffffeff, RZ, 0xc0, !PT ;  /* 0xfffffeffd6d67812 */ /* 0x000fe200078ec0ff */
[----:B------:R-:W-:Y:S01]  /*0bb0*/  IMAD.WIDE.U32 R20, R20, -0x326172a9, RZ ;  /* 0xcd9e8d5714147825 */ /* 0x000fe200078e00ff */
[----:B------:R-:W-:-:S03]  /*0bc0*/  LOP3.LUT R36, R3, R6, R187, 0x96, !PT ;  /* 0x0000000603247212 */ /* 0x000fc600078e96bb */
[----:B------:R-:W-:Y:S01]  /*0bd0*/  VIADD R184, R219, 0x646e171e ;  /* 0x646e171edbb87836 */ /* 0x000fe20000000000 */
[----:B------:R-:W-:-:S03]  /*0be0*/  LOP3.LUT R42, R21, R2, R185, 0x96, !PT ;  /* 0x00000002152a7212 */ /* 0x000fc600078e96b9 */
[----:B------:R-:W-:Y:S01]  /*0bf0*/  @P0 LOP3.LUT R214, R214, 0x100, RZ, 0xfc, !PT ;  /* 0x00000100d6d60812 */ /* 0x000fe200078efcff */
[----:B------:R-:W-:Y:S06]  /*0c00*/  @!P0 BRA `(.L_x_21905) ;  /* 0x0000000000608947 */ /* 0x000fec0003800000 */
[----:B------:R-:W-:Y:S01]  /*0c10*/  ULDC.64 UR8, c[0x0][0x2d0] ;  /* 0x0000b40000087ab9 */ /* 0x000fe20000000a00 */
[C---:B------:R-:W-:Y:S01]  /*0c20*/  IMAD.SHL.U32 R4, R49.reuse, 0x8, RZ ;  /* 0x0000000831047824 */ /* 0x040fe200078e00ff */
[----:B------:R-:W-:Y:S01]  /*0c30*/  ISETP.NE.U32.AND P0, PT, RZ, UR8, PT ;  /* 0x00000008ff007c0c */ /* 0x000fe2000bf05070 */
[----:B------:R-:W-:Y:S01]  /*0c40*/  ULDC.64 UR6, c[0x0][0x268] ;  /* 0x00009a0000067ab9 */ /* 0x000fe20000000a00 */
[----:B------:R-:W-:Y:S01]  /*0c50*/  SHF.L.U64.HI R2, R49, 0x3, RZ ;  /* 0x0000000331027819 */ /* 0x000fe200000102ff */
[----:B------:R-:W0:Y:S01]  /*0c60*/  LDC.64 R18, c[0x0][0x260] ;  /* 0x00009800ff127b82 */ /* 0x000e220000000a00 */
[----:B------:R-:W-:Y:S02]  /*0c70*/  ISETP.NE.AND.EX P0, PT, RZ, UR9, PT, P0 ;  /* 0x00000009ff007c0c */ /* 0x000fe4000bf05300 */
[----:B------:R-:W-:-:S04]  /*0c80*/  IADD3 R16, P1, R4, UR6, RZ ;  /* 0x0000000604107c10 */ /* 0x000fc8000ff3e0ff */
[----:B------:R-:W-:Y:S01]  /*0c90*/  IADD3.X R17, R2, UR7, RZ, P1, !PT ;  /* 0x0000000702117c10 */ /* 0x000fe20008ffe4ff */
[----:B------:R-:W-:-:S05]  /*0ca0*/  ULDC.64 UR6, c[0x0][0x2c8] ;  /* 0x0000b20000067ab9 */ /* 0x000fca0000000a00 */
[----:B------:R-:W5:Y:S01]  /*0cb0*/  LDG.E.64 R16, desc[UR4][R16.64] ;  /* 0x0000000410107981 */ /* 0x000f62000c1e1b00 */
[----:B------:R-:W-:-:S04]  /*0cc0*/  @P0 IADD3 R4, P1, R4, UR8, RZ ;  /* 0x0000000804040c10 */ /* 0x000fc8000ff3e0ff */
[----:B------:R-:W-:Y:S02]  /*0cd0*/  @P0 IADD3.X R5, R2, UR9, RZ, P1, !PT ;  /* 0x0000000902050c10 */ /* 0x000fe40008ffe4ff */
[----:B------:R-:W-:-:S03]  /*0ce0*/  ISETP.NE.U32.AND P1, PT, RZ, UR6, PT ;  /* 0x00000006ff007c0c */ /* 0x000fc6000bf25070 */
[----:B------:R1:W5:Y:S01]  /*0cf0*/  @P0 LDG.E.64 R6, desc[UR4][R4.64] ;  /* 0x0000000404060981 */ /* 0x000362000c1e1b00 */
[----:B------:R-:W-:Y:S01]  /*0d00*/  ISETP.NE.AND.EX P1, PT, RZ, UR7, PT, P1 ;  /* 0x00000007ff007c0c */ /* 0x000fe2000bf25310 */
[----:B0-----:R-:W-:-:S05]  /*0d10*/  IMAD.WIDE.U32 R18, R49, 0x8, R18 ;  /* 0x0000000831127825 */ /* 0x001fca00078e0012 */
[----:B------:R1:W5:Y:S07]  /*0d20*/  LDG.E.64 R30, desc[UR4][R18.64] ;  /* 0x00000004121e7981 */ /* 0x00036e000c1e1b00 */
[----:B------:R-:W-:-:S04]  /*0d30*/  @P1 LEA R2, P2, R49, UR6, 0x3 ;  /* 0x0000000631021c11 */ /* 0x000fc8000f8418ff */
[----:B------:R-:W-:-:S05]  /*0d40*/  @P1 LEA.HI.X R3, R49, UR7, RZ, 0x3, P2 ;  /* 0x0000000731031c11 */ /* 0x000fca00090f1cff */
[----:B------:R1:W5:Y:S01]  /*0d50*/  @P1 LDG.E.64 R140, desc[UR4][R2.64] ;  /* 0x00000004028c1981 */ /* 0x000362000c1e1b00 */
[----:B------:R-:W-:Y:S02]  /*0d60*/  IADD3 R49, R49, 0x80, RZ ;  /* 0x0000008031317810 */ /* 0x000fe40007ffe0ff */
[----:B------:R-:W-:Y:S02]  /*0d70*/  @!P0 CS2R R6, SRZ ;  /* 0x0000000000068805 */ /* 0x000fe4000001ff00 */
[----:B-1----:R-:W-:-:S07]  /*0d80*/  @!P1 CS2R R140, SRZ ;  /* 0x00000000008c9805 */ /* 0x002fce000001ff00 */
.L_x_21905:
[----:B------:R-:W-:Y:S05]  /*0d90*/  BSYNC B0 ;  /* 0x0000000000007941 */ /* 0x000fea0003800000 */
.L_x_21904:
[----:B------:R-:W-:Y:S01]  /*0da0*/  ISETP.GE.U32.AND P0, PT, R176, 0x300, PT ;  /* 0x00000300b000780c */ /* 0x000fe20003f06070 */
[----:B------:R-:W-:Y:S01]  /*0db0*/  IMAD.WIDE.U32 R2, R36, -0x2daee0ad, RZ ;  /* 0xd2511f5324027825 */ /* 0x000fe200078e00ff */
[----:B------:R-:W-:Y:S01]  /*0dc0*/  LOP3.LUT R214, R214, 0xffffff7f, RZ, 0xc0, !PT ;  /* 0xffffff7fd6d67812 */ /* 0x000fe200078ec0ff */
[----:B------:R-:W-:Y:S02]  /*0dd0*/  BSSY B0, `(.L_x_21906) ;  /* 0x0000020000007945 */ /* 0x000fe40003800000 */
[----:B------:R-:W-:Y:S01]  /*0de0*/  IMAD.WIDE.U32 R42, R42, -0x2daee0ad, RZ ;  /* 0xd2511f532a2a7825 */ /* 0x000fe200078e00ff */
[----:B------:R-:W-:-:S03]  /*0df0*/  LOP3.LUT R206, R3, R14, R184, 0x96, !PT ;  /* 0x0000000e03ce7212 */ /* 0x000fc600078e96b8 */
[----:B------:R-:W-:Y:S02]  /*0e00*/  VIADD R182, R219, 0x1fd5c5a3 ;  /* 0x1fd5c5a3dbb67836 */ /* 0x000fe40000000000 */
[----:B------:R-:W-:Y:S02]  /*0e10*/  VIADD R183, R218, 0x5384540f ;  /* 0x5384540fdab77836 */ /* 0x000fe40000000000 */
[----:B------:R-:W-:Y:S02]  /*0e20*/  @P0 LOP3.LUT R214, R214, 0x80, RZ, 0xfc, !PT ;  /* 0x00000080d6d60812 */ /* 0x000fe400078efcff */
[----:B------:R-:W-:Y:S01]  /*0e30*/  LOP3.LUT R68, R43, R2, R182, 0x96, !PT ;  /* 0x000000022b447212 */ /* 0x000fe200078e96b6 */
        /* <DEDUP_REMOVED lines=8> */
[----:B------:R-:W-:-:S04]  /*0ec0*/  ISETP.NE.U32.AND P0, PT, RZ, UR6, PT ;  /* 0x00000006ff007c0c */ /* 0x000fc8000bf05070 */
[----:B------:R-:W-:Y:S01]  /*0ed0*/  ISETP.NE.AND.EX P0, PT, RZ, UR7, PT, P0 ;  /* 0x00000007ff007c0c */ /* 0x000fe2000bf05300 */
[----:B------:R-:W5:-:S12]  /*0ee0*/  LDG.E.64 R18, desc[UR4][R18.64] ;  /* 0x0000000412127981 */ /* 0x000f58000c1e1b00 */
[----:B------:R-:W-:-:S04]  /*0ef0*/  @P0 LEA R2, P1, R49, UR6, 0x3 ;  /* 0x0000000631020c11 */ /* 0x000fc8000f8218ff */
[C---:B------:R-:W-:Y:S01]  /*0f00*/  @P0 LEA.HI.X R3, R49.reuse, UR7, RZ, 0x3, P1 ;  /* 0x0000000731030c11 */ /* 0x040fe200088f1cff */
[----:B------:R-:W-:Y:S02]  /*0f10*/  ULDC.64 UR6, c[0x0][0x2d0] ;  /* 0x0000b40000067ab9 */ /* 0x000fe40000000a00 */
[----:B------:R-:W-:Y:S01]  /*0f20*/  ISETP.NE.U32.AND P1, PT, RZ, UR6, PT ;  /* 0x00000006ff007c0c */ /* 0x000fe2000bf25070 */
[----:B0-----:R-:W-:Y:S01]  /*0f30*/  IMAD.WIDE.U32 R36, R49, 0x8, R36 ;  /* 0x0000000831247825 */ /* 0x001fe200078e0024 */
[----:B------:R0:W5:Y:S02]  /*0f40*/  @P0 LDG.E.64 R136, desc[UR4][R2.64] ;  /* 0x0000000402880981 */ /* 0x000164000c1e1b00 */
[----:B------:R-:W-:-:S03]  /*0f50*/  ISETP.NE.AND.EX P1, PT, RZ, UR7, PT, P1 ;  /* 0x00000007ff007c0c */ /* 0x000fc6000bf25310 */
[----:B------:R-:W5:Y:S10]  /*0f60*/  LDG.E.64 R36, desc[UR4][R36.64] ;  /* 0x0000000424247981 */ /* 0x000f74000c1e1b00 */
[----:B------:R-:W-:-:S04]  /*0f70*/  @P1 IADD3 R14, P2, R14, UR6, RZ ;  /* 0x000000060e0e1c10 */ /* 0x000fc8000ff5e0ff */
[----:B------:R-:W-:-:S05]  /*0f80*/  @P1 IADD3.X R15, R4, UR7, RZ, P2, !PT ;  /* 0x00000007040f1c10 */ /* 0x000fca00097fe4ff */
[----:B------:R0:W5:Y:S01]  /*0f90*/  @P1 LDG.E.64 R4, desc[UR4][R14.64] ;  /* 0x000000040e041981 */ /* 0x000162000c1e1b00 */
[----:B------:R-:W-:Y:S01]  /*0fa0*/  VIADD R49, R49, 0x80 ;  /* 0x0000008031317836 */ /* 0x000fe20000000000 */
[----:B------:R-:W-:Y:S02]  /*0fb0*/  @!P0 CS2R R136, SRZ ;  /* 0x0000000000888805 */ /* 0x000fe4000001ff00 */
[----:B0-----:R-:W-:-:S07]  /*0fc0*/  @!P1 CS2R R4, SRZ ;  /* 0x0000000000049805 */ /* 0x001fce000001ff00 */
.L_x_21907:
[----:B------:R-:W-:Y:S05]  /*0fd0*/  BSYNC B0 ;  /* 0x0000000000007941 */ /* 0x000fea0003800000 */
.L_x_21906:
[----:B------:R-:W-:Y:S01]  /*0fe0*/  ISETP.GE.U32.AND P0, PT, R176, 0x380, PT ;  /* 0x00000380b000780c */ /* 0x000fe20003f06070 */
[----:B------:R-:W-:Y:S01]  /*0ff0*/  IMAD.WIDE.U32 R206, R206, -0x326172a9, RZ ;  /* 0xcd9e8d57cece7825 */ /* 0x000fe200078e00ff */
[----:B------:R-:W-:Y:S01]  /*1000*/  LOP3.LUT R214, R214, 0xffffffbf, RZ, 0xc0, !PT ;  /* 0xffffffbfd6d67812 */ /* 0x000fe200078ec0ff */
[----:B------:R-:W-:Y:S01]  /*1010*/  BSSY B0, `(.L_x_21908) ;  /* 0x0000020000007945 */ /* 0x000fe20003800000 */
[----:B------:R-:W-:Y:S01]  /*1020*/  IADD3 R180, R219, -0x24c28bd8, RZ ;  /* 0xdb3d7428dbb47810 */ /* 0x000fe20007ffe0ff */
[----:B------:R-:W-:Y:S01]  /*1030*/  IMAD.HI.U32 R2, R68, -0x326172a9, RZ ;  /* 0xcd9e8d5744027827 */ /* 0x000fe200078e00ff */
[----:B------:R-:W-:-:S03]  /*1040*/  LOP3.LUT R67, R207, R20, R183, 0x96, !PT ;  /* 0x00000014cf437212 */ /* 0x000fc600078e96b7 */
[----:B------:R-:W-:-:S04]  /*1050*/  VIADD R181, R218, 0xf1bbcdc8 ;  /* 0xf1bbcdc8dab57836 */ /* 0x000fc80000000000 */
[----:B------:R-:W-:Y:S02]  /*1060*/  @P0 LOP3.LUT R214, R214, 0x40, RZ, 0xfc, !PT ;  /* 0x00000040d6d60812 */ /* 0x000fe400078efcff */
[----:B------:R-:W-:Y:S01]  /*1070*/  LOP3.LUT R206, R2, R206, R181, 0x96, !PT ;  /* 0x000000ce02ce7212 */ /* 0x000fe200078e96b5 */
[----:B------:R-:W-:Y:S06]  /*1080*/  @!P0 BRA `(.L_x_21909) ;  /* 0x0000000000608947 */ /* 0x000fec0003800000 */
[C---:B------:R-:W-:Y:S01]  /*1090*/  IMAD.SHL.U32 R40, R49.reuse, 0x8, RZ ;  /* 0x0000000831287824 */ /* 0x040fe200078e00ff */
[----:B------:R-:W-:Y:S01]  /*10a0*/  ULDC.64 UR6, c[0x0][0x268] ;  /* 0x00009a0000067ab9 */ /* 0x000fe20000000a00 */
[----:B------:R-:W-:Y:S01]  /*10b0*/  SHF.L.U64.HI R2, R49, 0x3, RZ ;  /* 0x0000000331027819 */ /* 0x000fe200000102ff */
[----:B------:R-:W0:Y:S02]  /*10c0*/  LDC.64 R44, c[0x0][0x260] ;  /* 0x00009800ff2c7b82 */ /* 0x000e240000000a00 */
[----:B------:R-:W-:-:S04]  /*10d0*/  IADD3 R20, P0, R40, UR6, RZ ;  /* 0x0000000628147c10 */ /* 0x000fc8000ff1e0ff */
[----:B------:R-:W-:Y:S01]  /*10e0*/  IADD3.X R21, R2, UR7, RZ, P0, !PT ;  /* 0x0000000702157c10 */ /* 0x000fe200087fe4ff */
[----:B------:R-:W-:Y:S02]  /*10f0*/  ULDC.64 UR6, c[0x0][0x2c8] ;  /* 0x0000b20000067ab9 */ /* 0x000fe40000000a00 */
[----:B------:R-:W-:-:S03]  /*1100*/  ISETP.NE.U32.AND P0, PT, RZ, UR6, PT ;  /* 0x00000006ff007c0c */ /* 0x000fc6000bf05070 */
[----:B------:R-:W5:Y:S01]  /*1110*/  LDG.E.64 R20, desc[UR4][R20.64] ;  /* 0x0000000414147981 */ /* 0x000f62000c1e1b00 */
[----:B------:R-:W-:-:S13]  /*1120*/  ISETP.NE.AND.EX P0, PT, RZ, UR7, PT, P0 ;  /* 0x00000007ff007c0c */ /* 0x000fda000bf05300 */
[----:B------:R-:W-:-:S04]  /*1130*/  @P0 LEA R14, P1, R49, UR6, 0x3 ;  /* 0x00000006310e0c11 */ /* 0x000fc8000f8218ff */
[C---:B------:R-:W-:Y:S01]  /*1140*/  @P0 LEA.HI.X R15, R49.reuse, UR7, RZ, 0x3, P1 ;  /* 0x00000007310f0c11 */ /* 0x040fe200088f1cff */
[----:B------:R-:W-:Y:S02]  /*1150*/  ULDC.64 UR6, c[0x0][0x2d0] ;  /* 0x0000b40000067ab9 */ /* 0x000fe40000000a00 */
[----:B------:R-:W-:Y:S01]  /*1160*/  ISETP.NE.U32.AND P1, PT, RZ, UR6, PT ;  /* 0x00000006ff007c0c */ /* 0x000fe2000bf25070 */
[----:B0-----:R-:W-:Y:S01]  /*1170*/  IMAD.WIDE.U32 R44, R49, 0x8, R44 ;  /* 0x00000008312c7825 */ /* 0x001fe200078e002c */
[----:B------:R0:W5:Y:S02]  /*1180*/  @P0 LDG.E.64 R132, desc[UR4][R14.64] ;  /* 0x000000040e840981 */ /* 0x000164000c1e1b00 */
[----:B------:R-:W-:Y:S02]  /*1190*/  ISETP.NE.AND.EX P1, PT, RZ, UR7, PT, P1 ;  /* 0x00000007ff007c0c */ /* 0x000fe4000bf25310 */
[----:B------:R0:W5:Y:S11]  /*11a0*/  LDG.E.64 R64, desc[UR4][R44.64] ;  /* 0x000000042c407981 */ /* 0x000176000c1e1b00 */
[----:B------:R-:W-:-:S04]  /*11b0*/  @P1 IADD3 R40, P2, R40, UR6, RZ ;  /* 0x0000000628281c10 */ /* 0x000fc8000ff5e0ff */
[----:B------:R-:W-:-:S05]  /*11c0*/  @P1 IADD3.X R41, R2, UR7, RZ, P2, !PT ;  /* 0x0000000702291c10 */ /* 0x000fca00097fe4ff */
[----:B------:R0:W5:Y:S01]  /*11d0*/  @P1 LDG.E.64 R2, desc[UR4][R40.64] ;  /* 0x0000000428021981 */ /* 0x000162000c1e1b00 */
[----:B------:R-:W-:Y:S01]  /*11e0*/  VIADD R49, R49, 0x80 ;  /* 0x0000008031317836 */ /* 0x000fe20000000000 */
[----:B------:R-:W-:Y:S02]  /*11f0*/  @!P0 CS2R R132, SRZ ;  /* 0x0000000000848805 */ /* 0x000fe4000001ff00 */
[----:B0-----:R-:W-:-:S07]  /*1200*/  @!P1 CS2R R2, SRZ ;  /* 0x0000000000029805 */ /* 0x001fce000001ff00 */
.L_x_21909:
[----:B------:R-:W-:Y:S05]  /*1210*/  BSYNC B0 ;  /* 0x0000000000007941 */ /* 0x000fea0003800000 */
.L_x_21908:
[----:B------:R-:W-:Y:S01]  /*1220*/  ISETP.GE.U32.AND P0, PT, R176, 0x400, PT ;  /* 0x00000400b000780c */ /* 0x000fe20003f06070 */
[----:B------:R-:W-:Y:S01]  /*1230*/  BSSY B0, `(.L_x_21910) ;  /* 0x000001c000007945 */ /* 0x000fe20003800000 */
[----:B------:R-:W-:Y:S01]  /*1240*/  LOP3.LUT R214, R214, 0xffffffdf, RZ, 0xc0, !PT ;  /* 0xffffffdfd6d67812 */ /* 0x000fe200078ec0ff */
[----:B------:R-:W-:-:S10]  /*1250*/  IMAD.HI.U32 R51, R67, -0x2daee0ad, RZ ;  /* 0xd2511f5343337827 */ /* 0x000fd400078e00ff */
        /* <DEDUP_REMOVED lines=21> */
[----:B-1----:R-:W-:-:S05]  /*13b0*/  IMAD.WIDE.U32 R40, R49, 0x8, R40 ;  /* 0x0000000831287825 */ /* 0x002fca00078e0028 */
[----:B------:R0:W5:Y:S01]  /*13c0*/  LDG.E.64 R52, desc[UR4][R40.64] ;  /* 0x0000000428347981 */ /* 0x000162000c1e1b00 */
[----:B------:R-:W-:Y:S02]  /*13d0*/  @!P0 CS2R R128, SRZ ;  /* 0x0000000000808805 */ /* 0x000fe4000001ff00 */
[----:B0-----:R-:W-:-:S07]  /*13e0*/  @!P1 CS2R R126, SRZ ;  /* 0x00000000007e9805 */ /* 0x001fce000001ff00 */
.L_x_21911:
[----:B------:R-:W-:Y:S05]  /*13f0*/  BSYNC B0 ;  /* 0x0000000000007941 */ /* 0x000fea0003800000 */
.L_x_21910:
[----:B------:R-:W-:Y:S01]  /*1400*/  ULDC UR6, c[0x0][0x214] ;  /* 0x0000850000067ab9 */ /* 0x000fe20000000800 */
[----:B------:R-:W-:Y:S02]  /*1410*/  LOP3.LUT R208, R51, R42, R180, 0x96, !PT ;  /* 0x0000002a33d07212 */ /* 0x000fe400078e96b4 */
[----:B------:R-:W-:-:S13]  /*1420*/  ISETP.GE.AND P0, PT, R212, UR6, PT ;  /* 0x00000006d4007c0c */ /* 0x000fda000bf06270 */
[----:B------:R-:W-:Y:S05]  /*1430*/  @P0 EXIT ;  /* 0x000000000000094d */ /* 0x000fea0003800000 */
[----:B------:R-:W-:Y:S01]  /*1440*/  SHF.R.S32.HI R0, RZ, 0x2, R0 ;  /* 0x00000002ff007819 */ /* 0x000fe20000011400 */
[----:B-----5:R-:W-:Y:S01]  /*1450*/  IMAD.MOV.U32 R51, RZ, RZ, R17 ;  /* 0x000000ffff337224 */ /* 0x020fe200078e0011 */
[----:B------:R-:W-:Y:S01]  /*1460*/  MOV R54, R12 ;  /* 0x0000000c00367202 */ /* 0x000fe20000000f00 */
[--C-:B------:R-:W-:Y:S01]  /*1470*/  IMAD.MOV.U32 R107, RZ, RZ, R13.reuse ;  /* 0x000000ffff6b7224 */ /* 0x100fe200078e000d */
[----:B------:R-:W-:Y:S01]  /*1480*/  SHF.R.U64 R110, R12, 0x10, R13 ;  /* 0x000000100c6e7819 */ /* 0x000fe2000000120d */
[----:B------:R-:W-:Y:S01]  /*1490*/  IMAD.MOV.U32 R123, RZ, RZ, R27 ;  /* 0x000000ffff7b7224 */ /* 0x000fe200078e001b */
[--C-:B------:R-:W-:Y:S01]  /*14a0*/  SHF.R.U64 R102, R16, 0x10, R17.reuse ;  /* 0x0000001010667819 */ /* 0x100fe20000001211 */
[----:B------:R-:W-:Y:S01]  /*14b0*/  IMAD.MOV.U32 R106, RZ, RZ, R30 ;  /* 0x000000ffff6a7224 */ /* 0x000fe200078e001e */
[----:B------:R-:W-:Y:S01]  /*14c0*/  SHF.R.U32.HI R100, RZ, 0x10, R17 ;  /* 0x00000010ff647819 */ /* 0x000fe20000011611 */
[----:B------:R-:W-:Y:S01]  /*14d0*/  IMAD.MOV.U32 R48, RZ, RZ, R16 ;  /* 0x000000ffff307224 */ /* 0x000fe200078e0010 */
[----:B------:R-:W-:Y:S01]  /*14e0*/  LOP3.LUT R17, R196, 0x60, RZ, 0xc0, !PT ;  /* 0x00000060c4117812 */ /* 0x000fe200078ec0ff */
[----:B------:R-:W-:Y:S01]  /*14f0*/  IMAD.MOV.U32 R45, RZ, RZ, R37 ;  /* 0x000000ffff2d7224 */ /* 0x000fe200078e0025 */
[----:B------:R-:W-:Y:S01]  /*1500*/  LOP3.LUT R12, R0, 0x7f, RZ, 0xc0, !PT ;  /* 0x0000007f000c7812 */ /* 0x000fe200078ec0ff */
[----:B------:R-:W-:Y:S01]  /*1510*/  ULDC.U8 UR6, c[0x0][0x2a0] ;  /* 0x0000a80000067ab9 */ /* 0x000fe20000000000 */
[----:B------:R-:W-:Y:S01]  /*1520*/  SHF.R.U32.HI R0, RZ, 0x2, R0 ;  /* 0x00000002ff007819 */ /* 0x000fe20000011600 */
[----:B------:R-:W-:Y:S01]  /*1530*/  IMAD.MOV.U32 R40, RZ, RZ, R18 ;  /* 0x000000ffff287224 */ /* 0x000fe200078e0012 */
[----:B------:R-:W-:Y:S01]  /*1540*/  VIADDMNMX R17, R12, -R17, RZ, !PT ;  /* 0x800000110c117246 */ /* 0x000fe200078001ff */
[----:B------:R-:W-:Y:S01]  /*1550*/  VIADD R178, R219, 0x96a522ad ;  /* 0x96a522addbb27836 */ /* 0x000fe20000000000 */
[----:B------:R-:W-:Y:S01]  /*1560*/  LOP3.LUT R205, R0, 0x3fffffe0, RZ, 0xc0, !PT ;  /* 0x3fffffe000cd7812 */ /* 0x000fe200078ec0ff */
[----:B------:R-:W-:Y:S01]  /*1570*/  IMAD.HI.U32 R202, R206, -0x2daee0ad, RZ ;  /* 0xd2511f53ceca7827 */ /* 0x000fe200078e00ff */
[----:B------:R-:W-:Y:S01]  /*1580*/  VIMNMX R0, R17, 0x20, PT ;  /* 0x0000002011007848 */ /* 0x000fe20003fe0100 */
[----:B------:R-:W-:Y:S01]  /*1590*/  HFMA2.MMA R203, -RZ, RZ, 0, 0 ;  /* 0x00000000ffcb7435 */ /* 0x000fe200000001ff */
[----:B------:R-:W-:Y:S01]  /*15a0*/  SHF.R.U32.HI R108, RZ, 0x10, R13 ;  /* 0x00000010ff6c7819 */ /* 0x000fe2000001160d */
[----:B------:R-:W-:Y:S01]  /*15b0*/  IMAD.SHL.U32 R13, R196, 0x20, RZ ;  /* 0x00000020c40d7824 */ /* 0x000fe200078e00ff */
[----:B------:R-:W-:Y:S01]  /*15c0*/  IADD3 R0, R0, R205, RZ ;  /* 0x000000cd00007210 */ /* 0x000fe20007ffe0ff */
[----:B------:R-:W-:Y:S01]  /*15d0*/  IMAD.MOV.U32 R177, RZ, RZ, R38 ;  /* 0x000000ffffb17224 */ /* 0x000fe200078e0026 */
[----:B------:R-:W-:Y:S01]  /*15e0*/  SHF.R.U64 R46, R18, 0x10, R19 ;  /* 0x00000010122e7819 */ /* 0x000fe20000001213 */
[----:B------:R-:W-:Y:S01]  /*15f0*/  IMAD.MOV.U32 R59, RZ, RZ, R29 ;  /* 0x000000ffff3b7224 */ /* 0x000fe200078e001d */
[----:B------:R-:W-:Y:S01]  /*1600*/  MOV R43, R19 ;  /* 0x00000013002b7202 */ /* 0x000fe20000000f00 */
[----:B------:R-:W-:Y:S01]  /*1610*/  IMAD.SHL.U32 R0, R0, 0x4, RZ ;  /* 0x0000000400007824 */ /* 0x000fe200078e00ff */
[----:B------:R-:W-:Y:S01]  /*1620*/  SHF.R.U32.HI R44, RZ, 0x10, R19 ;  /* 0x00000010ff2c7819 */ /* 0x000fe20000011613 */
[----:B------:R-:W-:Y:S01]  /*1630*/  VIADD R179, R218, 0x8ff34781 ;  /* 0x8ff34781dab37836 */ /* 0x000fe20000000000 */
[----:B------:R-:W-:Y:S01]  /*1640*/  LOP3.LUT R19, R13, 0x3e0, RZ, 0xc0, !PT ;  /* 0x000003e00d137812 */ /* 0x000fe200078ec0ff */
[----:B------:R-:W-:Y:S01]  /*1650*/  IMAD.HI.U32 R201, R208, -0x326172a9, RZ ;  /* 0xcd9e8d57d0c97827 */ /* 0x000fe200078e00ff */
[----:B------:R-:W-:Y:S01]  /*1660*/  I2FP.F32.U32 R207, R0 ;  /* 0x0000000000cf7245 */ /* 0x000fe20000201000 */
[----:B------:R-:W-:Y:S01]  /*1670*/  ULDC UR18, c[0x0][0x218] ;  /* 0x0000860000127ab9 */ /* 0x000fe20000000800 */
[----:B------:R-:W-:Y:S01]  /*1680*/  VIADDMNMX R19, R12, -R19, RZ, !PT ;  /* 0x800000130c137246 */ /* 0x000fe200078001ff */
[----:B------:R-:W-:Y:S01]  /*1690*/  HADD2.F32 R101, -RZ, R48.H0_H0 ;  /* 0x20000030ff657230 */ /* 0x000fe20000004100 */
[----:B------:R-:W-:Y:S01]  /*16a0*/  SHF.R.U64 R155, R26, 0x10, R27 ;  /* 0x000000101a9b7819 */ /* 0x000fe2000000121b */
[----:B------:R-:W-:Y:S01]  /*16b0*/  IMAD.MOV.U32 R57, RZ, RZ, R23 ;  /* 0x000000ffff397224 */ /* 0x000fe200078e0017 */
[----:B------:R-:W-:Y:S01]  /*16c0*/  SHF.R.U32.HI R124, RZ, 0x10, R27 ;  /* 0x00000010ff7c7819 */ /* 0x000fe2000001161b */
[----:B------:R-:W0:Y:S01]  /*16d0*/  MUFU.RCP R207, R207 ;  /* 0x000000cf00cf7308 */ /* 0x000e220000001000 */
[----:B------:R-:W-:Y:S01]  /*16e0*/  SHF.R.U64 R105, R30, 0x10, R31 ;  /* 0x000000101e697819 */ /* 0x000fe2000000121f */
[----:B------:R-:W-:Y:S01]  /*16f0*/  HADD2.F32 R147, -RZ, R144.H0_H0 ;  /* 0x20000090ff937230 */ /* 0x000fe20000004100 */
[--C-:B------:R-:W-:Y:S01]  /*1700*/  SHF.R.U64 R30, R14, 0x10, R15.reuse ;  /* 0x000000100e1e7819 */ /* 0x100fe2000000120f */
[----:B------:R-:W-:Y:S01]  /*1710*/  HADD2.F32 R48, -RZ, R45.H0_H0 ;  /* 0x2000002dff307230 */ /* 0x000fe20000004100 */
[----:B------:R-:W-:Y:S01]  /*1720*/  MOV R13, R15 ;  /* 0x0000000f000d7202 */ /* 0x000fe20000000f00 */
[----:B------:R-:W-:Y:S01]  /*1730*/  HADD2.F32 R146, -RZ, R11.H0_H0 ;  /* 0x2000000bff927230 */ /* 0x000fe20000004100 */
[----:B------:R-:W-:Y:S01]  /*1740*/  SHF.R.U32.HI R27, RZ, 0x10, R15 ;  /* 0x00000010ff1b7819 */ /* 0x000fe2000001160f */
[----:B------:R-:W-:Y:S01]  /*1750*/  IMAD R15, R67, -0x2daee0ad, RZ ;  /* 0xd2511f53430f7824 */ /* 0x000fe200078e02ff */
[----:B------:R-:W-:Y:S01]  /*1760*/  VIMNMX R12, R19, 0x20, PT ;  /* 0x00000020130c7848 */ /* 0x000fe20003fe0100 */
[----:B------:R-:W-:Y:S01]  /*1770*/  HADD2.F32 R142, -RZ, R9.H0_H0 ;  /* 0x20000009ff8e7230 */ /* 0x000fe20000004100 */
[--C-:B------:R-:W-:Y:S01]  /*1780*/  SHF.R.U64 R49, R36, 0x10, R37.reuse ;  /* 0x0000001024317819 */ /* 0x100fe20000001225 */
[----:B------:R-:W-:Y:S01]  /*1790*/  HADD2.F32 R139, -RZ, R136.H0_H0 ;  /* 0x20000088ff8b7230 */ /* 0x000fe20000004100 */
[----:B------:R-:W-:Y:S01]  /*17a0*/  SHF.R.U32.HI R47, RZ, 0x10, R37 ;  /* 0x00000010ff2f7819 */ /* 0x000fe20000011625 */
[----:B------:R-:W-:Y:S01]  /*17b0*/  IMAD.MOV.U32 R37, RZ, RZ, R65 ;  /* 0x000000ffff257224 */ /* 0x000fe200078e0041 */
[----:B------:R-:W-:Y:S01]  /*17c0*/  MOV R63, R32 ;  /* 0x00000020003f7202 */ /* 0x000fe20000000f00 */
[----:B------:R-:W-:Y:S01]  /*17d0*/  IMAD.IADD R205, R205, 0x1, R12 ;  /* 0x00000001cdcd7824 */ /* 0x000fe200078e020c */
[----:B------:R-:W-:Y:S01]  /*17e0*/  SHF.R.U64 R171, R32, 0x10, R33 ;  /* 0x0000001020ab7819 */ /* 0x000fe20000001221 */
[----:B------:R-:W-:Y:S01]  /*17f0*/  HADD2.F32 R45, -RZ, R40.H0_H0 ;  /* 0x20000028ff2d7230 */ /* 0x000fe20000004100 */
[----:B------:R-:W-:Y:S01]  /*1800*/  MOV R122, R28 ;  /* 0x0000001c007a7202 */ /* 0x000fe20000000f00 */
[----:B------:R-:W-:Y:S01]  /*1810*/  IMAD.MOV.U32 R56, RZ, RZ, R24 ;  /* 0x000000ffff387224 */ /* 0x000fe200078e0018 */
[----:B------:R-:W-:Y:S01]  /*1820*/  SHF.R.U64 R121, R28, 0x10, R29 ;  /* 0x000000101c797819 */ /* 0x000fe2000000121d */
[----:B------:R-:W-:Y:S01]  /*1830*/  IMAD.MOV.U32 R28, RZ, RZ, R14 ;  /* 0x000000ffff1c7224 */ /* 0x000fe200078e000e */
[----:B------:R-:W-:Y:S01]  /*1840*/  ISETP.NE.AND P0, PT, RZ, UR6, PT ;  /* 0x00000006ff007c0c */ /* 0x000fe2000bf05270 */
[----:B------:R-:W-:Y:S01]  /*1850*/  IMAD R14, R68, -0x326172a9, RZ ;  /* 0xcd9e8d57440e7824 */ /* 0x000fe200078e02ff */
[----:B------:R-:W-:Y:S01]  /*1860*/  SHF.R.U64 R66, R38, 0x10, R39 ;  /* 0x0000001026427819 */ /* 0x000fe20000001227 */
[----:B------:R-:W-:Y:S01]  /*1870*/  HADD2.F32 R138, -RZ, R7.H0_H0 ;  /* 0x20000007ff8a7230 */ /* 0x000fe20000004100 */
[----:B------:R-:W-:Y:S01]  /*1880*/  SHF.R.U32.HI R119, RZ, 0x10, R29 ;  /* 0x00000010ff777819 */ /* 0x000fe2000001161d */
[----:B------:R-:W-:Y:S01]  /*1890*/  HADD2.F32 R134, -RZ, R5.H0_H0 ;  /* 0x20000005ff867230 */ /* 0x000fe20000004100 */
[----:B------:R-:W-:Y:S01]  /*18a0*/  MOV R32, R20 ;  /* 0x0000001400207202 */ /* 0x000fe20000000f00 */
[----:B------:R-:W-:Y:S01]  /*18b0*/  HADD2.F32 R40, -RZ, R37.H0_H0 ;  /* 0x20000025ff287230 */ /* 0x000fe20000004100 */
[----:B------:R-:W-:Y:S01]  /*18c0*/  SHF.R.U64 R60, R34, 0x10, R35 ;  /* 0x00000010223c7819 */ /* 0x000fe20000001223 */
[----:B------:R-:W-:Y:S01]  /*18d0*/  IMAD.MOV.U32 R167, RZ, RZ, R33 ;  /* 0x000000ffffa77224 */ /* 0x000fe200078e0021 */
[----:B------:R-:W-:Y:S01]  /*18e0*/  MOV R61, R35 ;  /* 0x00000023003d7202 */ /* 0x000fe20000000f00 */
[----:B------:R-:W-:Y:S01]  /*18f0*/  IMAD.MOV.U32 R62, RZ, RZ, R34 ;  /* 0x000000ffff3e7224 */ /* 0x000fe200078e0022 */
[----:B------:R-:W-:Y:S01]  /*1900*/  SHF.R.U32.HI R125, RZ, 0x10, R35 ;  /* 0x00000010ff7d7819 */ /* 0x000fe20000011623 */
[--C-:B------:R-:W-:Y:S01]  /*1910*/  IMAD.MOV.U32 R35, RZ, RZ, R21.reuse ;  /* 0x000000ffff237224 */ /* 0x100fe200078e0015 */
[----:B------:R-:W-:Y:S01]  /*1920*/  MOV R50, R36 ;  /* 0x0000002400327202 */ /* 0x000fe20000000f00 */
[----:B------:R-:W-:Y:S01]  /*1930*/  HADD2.F32 R151, -RZ, R148.H0_H0 ;  /* 0x20000094ff977230 */ /* 0x000fe20000004100 */
[----:B------:R-:W-:Y:S01]  /*1940*/  SHF.R.U64 R38, R20, 0x10, R21 ;  /* 0x0000001014267819 */ /* 0x000fe20000001215 */
[----:B------:R-:W-:Y:S01]  /*1950*/  HADD2.F32 R143, -RZ, R140.H0_H0 ;  /* 0x2000008cff8f7230 */ /* 0x000fe20000004100 */
[----:B------:R-:W-:Y:S01]  /*1960*/  MOV R29, R53 ;  /* 0x00000035001d7202 */ /* 0x000fe20000000f00 */
[----:B------:R-:W-:Y:S01]  /*1970*/  HADD2.F32 R135, -RZ, R132.H0_H0 ;  /* 0x20000084ff877230 */ /* 0x000fe20000004100 */
[--C-:B------:R-:W-:Y:S01]  /*1980*/  SHF.R.U64 R113, R22, 0x10, R23.reuse ;  /* 0x0000001016717819 */ /* 0x100fe20000001217 */
[----:B------:R-:W-:Y:S01]  /*1990*/  HADD2.F32 R130, -RZ, R3.H0_H0 ;  /* 0x20000003ff827230 */ /* 0x000fe20000004100 */
[----:B------:R-:W-:Y:S01]  /*19a0*/  SHF.R.U32.HI R111, RZ, 0x10, R23 ;  /* 0x00000010ff6f7819 */ /* 0x000fe20000011617 */
[----:B------:R-:W-:Y:S01]  /*19b0*/  HADD2.F32 R37, -RZ, R32.H0_H0 ;  /* 0x20000020ff257230 */ /* 0x000fe20000004100 */
[----:B------:R-:W-:Y:S01]  /*19c0*/  SHF.R.U32.HI R36, RZ, 0x10, R21 ;  /* 0x00000010ff247819 */ /* 0x000fe20000011615 */
[----:B------:R-:W-:Y:S01]  /*19d0*/  IMAD.MOV.U32 R169, RZ, RZ, R39 ;  /* 0x000000ffffa97224 */ /* 0x000fe200078e0027 */
[----:B------:R-:W-:Y:S01]  /*19e0*/  SHF.R.U64 R20, R144, 0x10, R145 ;  /* 0x0000001090147819 */ /* 0x000fe20000001291 */
[----:B------:R-:W-:Y:S01]  /*19f0*/  HADD2.F32 R144, -RZ, R8.H0_H0 ;  /* 0x20000008ff907230 */ /* 0x000fe20000004100 */
[----:B------:R-:W-:Y:S01]  /*1a00*/  LOP3.LUT R202, R202, R15, R178, 0x96, !PT ;  /* 0x0000000fcaca7212 */ /* 0x000fe200078e96b2 */
[----:B------:R-:W-:Y:S01]  /*1a10*/  IMAD.MOV.U32 R58, RZ, RZ, R26 ;  /* 0x000000ffff3a7224 */ /* 0x000fe200078e001a */
[--C-:B------:R-:W-:Y:S01]  /*1a20*/  SHF.R.U64 R23, R10, 0x10, R11.reuse ;  /* 0x000000100a177819 */ /* 0x100fe2000000120b */
[----:B------:R-:W-:Y:S01]  /*1a30*/  IMAD.MOV.U32 R114, RZ, RZ, R22 ;  /* 0x000000ffff727224 */ /* 0x000fe200078e0016 */
[----:B------:R-:W-:Y:S01]  /*1a40*/  SHF.R.U32.HI R21, RZ, 0x10, R11 ;  /* 0x00000010ff157819 */ /* 0x000fe2000001160b */
[----:B------:R-:W-:Y:S01]  /*1a50*/  IMAD.MOV.U32 R34, RZ, RZ, R52 ;  /* 0x000000ffff227224 */ /* 0x000fe200078e0034 */
[--C-:B------:R-:W-:Y:S01]  /*1a60*/  SHF.R.U64 R19, R8, 0x10, R9.reuse ;  /* 0x0000001008137819 */ /* 0x100fe20000001209 */
[----:B------:R-:W-:Y:S01]  /*1a70*/  HADD2.F32 R158, -RZ, R152.H0_H0 ;  /* 0x20000098ff9e7230 */ /* 0x000fe20000004100 */
[----:B------:R-:W-:Y:S01]  /*1a80*/  SHF.R.U32.HI R17, RZ, 0x10, R9 ;  /* 0x00000010ff117819 */ /* 0x000fe20000011609 */
[----:B------:R-:W-:Y:S01]  /*1a90*/  HADD2.F32 R32, -RZ, R29.H0_H0 ;  /* 0x2000001dff207230 */ /* 0x000fe20000004100 */
[----:B------:R-:W-:Y:S01]  /*1aa0*/  SHF.R.U64 R12, R136, 0x10, R137 ;  /* 0x00000010880c7819 */ /* 0x000fe20000001289 */
[----:B------:R-:W-:Y:S01]  /*1ab0*/  HADD2.F32 R136, -RZ, R4.H0_H0 ;  /* 0x20000004ff887230 */ /* 0x000fe20000004100 */
[----:B------:R-:W-:Y:S01]  /*1ac0*/  SHF.R.U64 R118, R24, 0x10, R25 ;  /* 0x0000001018767819 */ /* 0x000fe20000001219 */
[----:B------:R-:W-:Y:S01]  /*1ad0*/  IMAD.MOV.U32 R42, RZ, RZ, R64 ;  /* 0x000000ffff2a7224 */ /* 0x000fe200078e0040 */
        /* <DEDUP_REMOVED lines=10> */
[----:B------:R-:W-:Y:S01]  /*1b80*/  MOV R55, R31 ;  /* 0x0000001f00377202 */ /* 0x000fe20000000f00 */
[----:B------:R-:W-:Y:S01]  /*1b90*/  HADD2.F32 R164, -RZ, R173.H0_H0 ;  /* 0x200000adffa47230 */ /* 0x000fe20000004100 */
[----:B------:R-:W-:Y:S01]  /*1ba0*/  SHF.R.U32.HI R103, RZ, 0x10, R31 ;  /* 0x00000010ff677819 */ /* 0x000fe2000001161f */
[----:B------:R-:W-:Y:S01]  /*1bb0*/  HADD2.F32 R150, -RZ, R157.H0_H0 ;  /* 0x2000009dff967230 */ /* 0x000fe20000004100 */
[----:B------:R-:W-:Y:S01]  /*1bc0*/  SHF.R.U64 R24, R148, 0x10, R149 ;  /* 0x0000001094187819 */ /* 0x000fe20000001295 */
[----:B------:R-:W-:Y:S01]  /*1bd0*/  HADD2.F32 R148, -RZ, R10.H0_H0 ;  /* 0x2000000aff947230 */ /* 0x000fe20000004100 */
[----:B------:R-:W-:Y:S01]  /*1be0*/  SHF.R.U64 R16, R140, 0x10, R141 ;  /* 0x000000108c107819 */ /* 0x000fe2000000128d */
[----:B------:R-:W-:Y:S01]  /*1bf0*/  HADD2.F32 R140, -RZ, R6.H0_H0 ;  /* 0x20000006ff8c7230 */ /* 0x000fe20000004100 */
[----:B------:R-:W-:Y:S01]  /*1c00*/  SHF.R.U64 R4, R132, 0x10, R133 ;  /* 0x0000001084047819 */ /* 0x000fe20000001285 */
[----:B------:R-:W-:Y:S01]  /*1c10*/  HADD2.F32 R132, -RZ, R2.H0_H0 ;  /* 0x20000002ff847230 */ /* 0x000fe20000004100 */
[--C-:B------:R-:W-:Y:S01]  /*1c20*/  SHF.R.U64 R7, R2, 0x10, R3.reuse ;  /* 0x0000001002077819 */ /* 0x100fe20000001203 */
[----:B------:R-:W-:Y:S01]  /*1c30*/  IMAD R208, R208, -0x326172a9, RZ ;  /* 0xcd9e8d57d0d07824 */ /* 0x000fe200078e02ff */
[----:B------:R-:W-:Y:S01]  /*1c40*/  SHF.R.U32.HI R5, RZ, 0x10, R3 ;  /* 0x00000010ff057819 */ /* 0x000fe20000011603 */
[----:B------:R-:W-:Y:S01]  /*1c50*/  HADD2.F32 R8, -RZ, R4.H0_H0 ;  /* 0x20000004ff087230 */ /* 0x000fe20000004100 */
[----:B------:R-:W-:Y:S01]  /*1c60*/  SHF.R.U32.HI R165, RZ, 0x10, R39 ;  /* 0x00000010ffa57819 */ /* 0x000fe20000011627 */
[----:B------:R-:W-:Y:S01]  /*1c70*/  IMAD R206, R206, -0x2daee0ad, RZ ;  /* 0xd2511f53cece7824 */ /* 0x000fe200078e02ff */
[----:B------:R-:W-:Y:S01]  /*1c80*/  MOV R115, R25 ;  /* 0x0000001900737202 */ /* 0x000fe20000000f00 */
[----:B------:R-:W-:Y:S01]  /*1c90*/  IMAD.MOV.U32 R94, RZ, RZ, 0x1 ;  /* 0x00000001ff5e7424 */ /* 0x000fe200078e00ff */
[----:B------:R-:W-:Y:S01]  /*1ca0*/  SHF.R.U32.HI R116, RZ, 0x10, R25 ;  /* 0x00000010ff747819 */ /* 0x000fe20000011619 */
[----:B------:R-:W-:Y:S01]  /*1cb0*/  HADD2.F32 R177, -RZ, R177.H0_H0 ;  /* 0x200000b1ffb17230 */ /* 0x000fe20000004100 */
[--C-:B------:R-:W-:Y:S01]  /*1cc0*/  SHF.R.U64 R33, R52, 0x10, R53.reuse ;  /* 0x0000001034217819 */ /* 0x100fe20000001235 */
[----:B------:R-:W-:Y:S01]  /*1cd0*/  HADD2.F32 R169, -RZ, R169.H0_H0 ;  /* 0x200000a9ffa97230 */ /* 0x000fe20000004100 */
[----:B------:R-:W-:Y:S01]  /*1ce0*/  SHF.R.U32.HI R31, RZ, 0x10, R53 ;  /* 0x00000010ff1f7819 */ /* 0x000fe20000011635 */
[----:B------:R-:W-:Y:S01]  /*1cf0*/  HADD2.F32 R165, -RZ, R165.H0_H0 ;  /* 0x200000a5ffa57230 */ /* 0x000fe20000004100 */
[----:B------:R-:W-:Y:S01]  /*1d00*/  LOP3.LUT R201, R201, R14, R179, 0x96, !PT ;  /* 0x0000000ec9c97212 */ /* 0x000fe200078e96b3 */
[----:B------:R-:W-:Y:S01]  /*1d10*/  HADD2.F32 R171, -RZ, R171.H0_H0 ;  /* 0x200000abffab7230 */ /* 0x000fe20000004100 */
[----:B------:R-:W-:Y:S01]  /*1d20*/  SHF.R.U64 R154, R152, 0x10, R153 ;  /* 0x00000010989a7819 */ /* 0x000fe20000001299 */
[----:B------:R-:W-:Y:S01]  /*1d30*/  HADD2.F32 R167, -RZ, R167.H0_H0 ;  /* 0x200000a7ffa77230 */ /* 0x000fe20000004100 */
[----:B------:R-:W-:Y:S01]  /*1d40*/  SHF.R.U64 R3, R128, 0x10, R129 ;  /* 0x0000001080037819 */ /* 0x000fe20000001281 */
        /* <DEDUP_REMOVED lines=37> */
[----:B------:R-:W-:Y:S01]  /*1fa0*/  LOP3.LUT R204, R204, 0x3, RZ, 0xc0, !PT ;  /* 0x00000003cccc7812 */ /* 0x000fe200078ec0ff */
[----:B------:R-:W-:Y:S01]  /*1fb0*/  HADD2.F32 R125, -RZ, R125.H0_H0 ;  /* 0x2000007dff7d7230 */ /* 0x000fe20000004100 */
[----:B------:R-:W-:Y:S01]  /*1fc0*/  @P0 LOP3.LUT R214, R214, 0x10, RZ, 0xfc, !PT ;  /* 0x00000010d6d60812 */ /* 0x000fe200078efcff */
        /* <DEDUP_REMOVED lines=79> */
[----:B0-----:R-:W-:-:S07]  /*24c0*/  IMAD.SHL.U32 R205, R205, 0x4, RZ ;  /* 0x00000004cdcd7824 */ /* 0x001fce00078e00ff */
.L_x_22464:
        /* <DEDUP_REMOVED lines=11> */
[----:B------:R-:W1:Y:S10]  /*2580*/  LDC.64 R60, c[0x0][0x220] ;  /* 0x00008800ff3c7b82 */ /* 0x000e740000000a00 */
[----:B------:R-:W-:-:S04]  /*2590*/  @P0 LEA R96, P1, R215, UR8, 0x4 ;  /* 0x00000008d7600c11 */ /* 0x000fc8000f8220ff */
[----:B------:R-:W-:Y:S02]  /*25a0*/  @P0 LEA.HI.X R97, R215, UR9, RZ, 0x4, P1 ;  /* 0x00000009d7610c11 */ /* 0x000fe400088f24ff */
[----:B0-----:R-:W-:-:S03]  /*25b0*/  ISETP.NE.U32.AND P1, PT, R92, RZ, PT ;  /* 0x000000ff5c00720c */ /* 0x001fc60003f25070 */
[----:B------:R0:W5:Y:S01]  /*25c0*/  @P0 LDG.E.128 R52, desc[UR4][R96.64] ;  /* 0x0000000460340981 */ /* 0x000162000c1e1d00 */
[----:B------:R-:W-:Y:S01]  /*25d0*/  ISETP.NE.AND.EX P1, PT, R93, RZ, PT, P1 ;  /* 0x000000ff5d00720c */ /* 0x000fe20003f25310 */
[----:B-1----:R-:W-:-:S06]  /*25e0*/  IMAD.WIDE.U32 R60, R215, 0x10, R60 ;  /* 0x00000010d73c7825 */ /* 0x002fcc00078e003c */
[----:B------:R-:W5:Y:S06]  /*25f0*/  LDG.E.128 R60, desc[UR4][R60.64] ;  /* 0x000000043c3c7981 */ /* 0x000f6c000c1e1d00 */
[----:B------:R-:W-:-:S04]  /*2600*/  @P1 LEA R98, P2, R215, R92, 0x4 ;  /* 0x0000005cd7621211 */ /* 0x000fc800078420ff */
[----:B------:R-:W-:-:S05]  /*2610*/  @P1 LEA.HI.X R99, R215, R93, RZ, 0x4, P2 ;  /* 0x0000005dd7631211 */ /* 0x000fca00010f24ff */
        /* <DEDUP_REMOVED lines=13> */
.L_x_21915:
[----:B------:R-:W-:-:S07]  /*26f0*/  IMAD.MOV.U32 R222, RZ, RZ, R208 ;  /* 0x000000ffffde7224 */ /* 0x000fce00078e00d0 */
.L_x_21916:
[----:B------:R-:W-:Y:S05]  /*2700*/  BSYNC B1 ;  /* 0x0000000000017941 */ /* 0x000fea0003800000 */
.L_x_21914:
        /* <DEDUP_REMOVED lines=16> */
.L_x_21920:
[----:B------:R-:W-:Y:S05]  /*2810*/  BSYNC B2 ;  /* 0x0000000000027941 */ /* 0x000fea0003800000 */
.L_x_21919:
        /* <DEDUP_REMOVED lines=42> */
[----:B------:R-:W-:Y:S01]  /*2ac0*/  LOP3.LUT R202, R97, R98, R178, 0x96, !PT ;  /* 0x0000006261ca7212 */ /* 0x000fe200078e96b2 */
[----:B------:R-:W-:-:S09]  /*2ad0*/  IMAD.MOV.U32 R206, RZ, RZ, R96 ;  /* 0x000000ffffce7224 */ /* 0x000fd200078e0060 */
.L_x_21918:
[----:B------:R-:W-:Y:S05]  /*2ae0*/  BSYNC B1 ;  /* 0x0000000000017941 */ /* 0x000fea0003800000 */
.L_x_21917:
[----:B------:R-:W0:Y:S01]  /*2af0*/  LDC R220, c[0x0][0x294] ;  /* 0x0000a500ffdc7b82 */ /* 0x000e220000000800 */
[----:B------:R-:W-:Y:S01]  /*2b00*/  I2FP.F32.U32 R96, R222 ;  /* 0x000000de00607245 */ /* 0x000fe20000201000 */
[----:B------:R-:W-:Y:S01]  /*2b10*/  IMAD.MOV.U32 R221, RZ, RZ, 0x2f800000 ;  /* 0x2f800000ffdd7424 */ /* 0x000fe200078e00ff */
[----:B------:R-:W-:Y:S02]  /*2b20*/  ISETP.NE.U32.AND P2, PT, R92, RZ, PT ;  /* 0x000000ff5c00720c */ /* 0x000fe40003f45070 */
[----:B------:R-:W-:Y:S01]  /*2b30*/  LOP3.LUT R214, R214, 0xfffffffe, RZ, 0xc0, !PT ;  /* 0xfffffffed6d67812 */ /* 0x000fe200078ec0ff */
[----:B------:R-:W-:Y:S01]  /*2b40*/  FFMA.FTZ R97, R96, R221, 1.1641532182693481445e-10 ;  /* 0x2f00000060617423 */ /* 0x000fe200000100dd */
[----:B------:R-:W-:Y:S01]  /*2b50*/  ISETP.NE.AND.EX P2, PT, R93, RZ, PT, P2 ;  /* 0x000000ff5d00720c */ /* 0x000fe20003f45320 */
[----:B------:R-:W1:Y:S03]  /*2b60*/  LDC R95, c[0x0][0x298] ;  /* 0x0000a600ff5f7b82 */ /* 0x000e660000000800 */
[----:B0-----:R-:W-:Y:S01]  /*2b70*/  FSETP.GTU.FTZ.AND P3, PT, R97, R220, PT ;  /* 0x000000dc6100720b */ /* 0x001fe20003f7c000 */
[----:B-1---5:R-:W-:-:S12]  /*2b80*/  FMUL.FTZ R60, R60, R95 ;  /* 0x0000005f3c3c7220 */ /* 0x022fd80000410000 */
        /* <DEDUP_REMOVED lines=8> */
.L_x_21921:
        /* <DEDUP_REMOVED lines=12> */
.L_x_21924:
[----:B------:R-:W-:-:S07]  /*2cd0*/  IMAD.MOV.U32 R204, RZ, RZ, R208 ;  /* 0x000000ffffcc7224 */ /* 0x000fce00078e00d0 */
.L_x_21925:
[----:B------:R-:W-:Y:S05]  /*2ce0*/  BSYNC B1 ;  /* 0x0000000000017941 */ /* 0x000fea0003800000 */
.L_x_21923:
        /* <DEDUP_REMOVED lines=16> */
.L_x_21929:
[----:B------:R-:W-:Y:S05]  /*2df0*/  BSYNC B2 ;  /* 0x0000000000027941 */ /* 0x000fea0003800000 */
.L_x_21928:
        /* <DEDUP_REMOVED lines=44> */
.L_x_21927:
[----:B------:R-:W-:Y:S05]  /*30c0*/  BSYNC B1 ;  /* 0x0000000000017941 */ /* 0x000fea0003800000 */
.L_x_21926:
[----:B------:R-:W-:-:S05]  /*30d0*/  I2FP.F32.U32 R96, R204 ;  /* 0x000000cc00607245 */ /* 0x000fca0000201000 */
[----:B------:R-:W-:Y:S01]  /*30e0*/  FFMA.FTZ R93, R96, R221, 1.1641532182693481445e-10 ;  /* 0x2f000000605d7423 */ /* 0x000fe200000100dd */
[----:B------:R-:W-:-:S04]  /*30f0*/  FMUL.FTZ R96, R56, R95 ;  /* 0x0000005f38607220 */ /* 0x000fc80000410000 */
[----:B------:R-:W-:-:S04]  /*3100*/  FSETP.GTU.FTZ.AND P3, PT, R93, R220, PT ;  /* 0x000000dc5d00720b */ /* 0x000fc80003f7c000 */
[----:B------:R-:W-:Y:S02]  /*3110*/  FSEL R93, R96, RZ, !P3 ;  /* 0x000000ff605d7208 */ /* 0x000fe40005800000 */
[----:B------:R-:W-:-:S03]  /*3120*/  SEL R200, RZ, 0x1, P3 ;  /* 0x00000001ffc87807 */ /* 0x000fc60001800000 */
[----:B------:R-:W-:-:S04]  /*3130*/  FADD.FTZ R60, R93, R60 ;  /* 0x0000003c5d3c7221 */ /* 0x000fc80000010000 */
[----:B------:R-:W-:-:S07]  /*3140*/  @P0 FADD.FTZ R60, R52, R60 ;  /* 0x0000003c343c0221 */ /* 0x000fce0000010000 */
.L_x_21922:
        /* <DEDUP_REMOVED lines=12> */
.L_x_21931:
[----:B------:R-:W-:-:S07]  /*3210*/  IMAD.MOV.U32 R204, RZ, RZ, R208 ;  /* 0x000000ffffcc7224 */ /* 0x000fce00078e00d0 */
.L_x_21932:
[----:B------:R-:W-:Y:S05]  /*3220*/  BSYNC B1 ;  /* 0x0000000000017941 */ /* 0x000fea0003800000 */
.L_x_21930:
        /* <DEDUP_REMOVED lines=16> */
.L_x_21936:
[----:B------:R-:W-:Y:S05]  /*3330*/  BSYNC B2 ;  /* 0x0000000000027941 */ /* 0x000fea0003800000 */
.L_x_21935:
        /* <DEDUP_REMOVED lines=44> */
.L_x_21934:
[----:B------:R-:W-:Y:S05]  /*3600*/  BSYNC B1 ;  /* 0x0000000000017941 */ /* 0x000fea0003800000 */
.L_x_21933:
[----:B------:R-:W-:Y:S01]  /*3610*/  I2FP.F32.U32 R92, R204 ;  /* 0x000000cc005c7245 */ /* 0x000fe20000201000 */
[----:B------:R-:W-:-:S04]  /*3620*/  FMUL.FTZ R61, R61, R95 ;  /* 0x0000005f3d3d7220 */ /* 0x000fc80000410000 */
[----:B------:R-:W-:-:S05]  /*3630*/  FFMA.FTZ R97, R92, R221, 1.1641532182693481445e-10 ;  /* 0x2f0000005c617423 */ /* 0x000fca00000100dd */
        /* <DEDUP_REMOVED lines=8> */
.L_x_21937:
        /* <DEDUP_REMOVED lines=12> */
.L_x_21940:
[----:B------:R-:W-:-:S07]  /*3780*/  IMAD.MOV.U32 R199, RZ, RZ, R208 ;  /* 0x000000ffffc77224 */ /* 0x000fce00078e00d0 */
.L_x_21941:
[----:B------:R-:W-:Y:S05]  /*3790*/  BSYNC B1 ;  /* 0x0000000000017941 */ /* 0x000fea0003800000 */
.L_x_21939:
        /* <DEDUP_REMOVED lines=16> */
.L_x_21945:
[----:B------:R-:W-:Y:S05]  /*38a0*/  BSYNC B2 ;  /* 0x0000000000027941 */ /* 0x000fea0003800000 */
.L_x_21944:
        /* <DEDUP_REMOVED lines=44> */
.L_x_21943:
[----:B------:R-:W-:Y:S05]  /*3b70*/  BSYNC B1 ;  /* 0x0000000000017941 */ /* 0x000fea0003800000 */
.L_x_21942:
        /* <DEDUP_REMOVED lines=8> */
.L_x_21938:
        /* <DEDUP_REMOVED lines=12> */
.L_x_21947:
[----:B------:R-:W-:-:S07]  /*3cc0*/  IMAD.MOV.U32 R204, RZ, RZ, R208 ;  /* 0x000000ffffcc7224 */ /* 0x000fce00078e00d0 */
.L_x_21948:
[----:B------:R-:W-:Y:S05]  /*3cd0*/  BSYNC B1 ;  /* 0x0000000000017941 */ /* 0x000fea0003800000 */
.L_x_21946:
        /* <DEDUP_REMOVED lines=16> */
.L_x_21952:
[----:B------:R-:W-:Y:S05]  /*3de0*/  BSYNC B2 ;  /* 0x0000000000027941 */ /* 0x000fea0003800000 */
.L_x_21951:
        /* <DEDUP_REMOVED lines=44> */
.L_x_21950:
[----:B------:R-:W-:Y:S05]  /*40b0*/  BSYNC B1 ;  /* 0x0000000000017941 */ /* 0x000fea0003800000 */
.L_x_21949:
[----:B------:R-:W-:Y:S01]  /*40c0*/  I2FP.F32.U32 R92, R204 ;  /* 0x000000cc005c7245 */ /* 0x000fe20000201000 */
[----:B------:R-:W-:-:S04]  /*40d0*/  FMUL.FTZ R62, R62, R95 ;  /* 0x0000005f3e3e7220 */ /* 0x000fc80000410000 */
[----:B------:R-:W-:-:S05]  /*40e0*/  FFMA.FTZ R97, R92, R221, 1.1641532182693481445e-10 ;  /* 0x2f0000005c617423 */ /* 0x000fca00000100dd */
        /* <DEDUP_REMOVED lines=8> */
.L_x_21953:
        /* <DEDUP_REMOVED lines=12> */
.L_x_21956:
[----:B------:R-:W-:-:S07]  /*4230*/  MOV R198, R208 ;  /* 0x000000d000c67202 */ /* 0x000fce0000000f00 */
.L_x_21957:
[----:B------:R-:W-:Y:S05]  /*4240*/  BSYNC B1 ;  /* 0x0000000000017941 */ /* 0x000fea0003800000 */
.L_x_21955:
        /* <DEDUP_REMOVED lines=16> */
.L_x_21961:
[----:B------:R-:W-:Y:S05]  /*4350*/  BSYNC B2 ;  /* 0x0000000000027941 */ /* 0x000fea0003800000 */
.L_x_21960:
        /* <DEDUP_REMOVED lines=44> */
.L_x_21959:
[----:B------:R-:W-:Y:S05]  /*4620*/  BSYNC B1 ;  /* 0x0000000000017941 */ /* 0x000fea0003800000 */
.L_x_21958:
        /* <DEDUP_REMOVED lines=8> */
.L_x_21954:
        /* <DEDUP_REMOVED lines=12> */
.L_x_21963:
[----:B------:R-:W-:-:S07]  /*4770*/  MOV R204, R208 ;  /* 0x000000d000cc7202 */ /* 0x000fce0000000f00 */
.L_x_21964:
[----:B------:R-:W-:Y:S05]  /*4780*/  BSYNC B1 ;  /* 0x0000000000017941 */ /* 0x000fea0003800000 */
.L_x_21962:
        /* <DEDUP_REMOVED lines=16> */
.L_x_21968:
[----:B------:R-:W-:Y:S05]  /*4890*/  BSYNC B2 ;  /* 0x0000000000027941 */ /* 0x000fea0003800000 */
.L_x_21967:
        /* <DEDUP_REMOVED lines=44> */
.L_x_21966:
[----:B------:R-:W-:Y:S05]  /*4b60*/  BSYNC B1 ;  /* 0x0000000000017941 */ /* 0x000fea0003800000 */
.L_x_21965:
        /* <DEDUP_REMOVED lines=11> */
.L_x_21969:
        /* <DEDUP_REMOVED lines=12> */
.L_x_21972:
[----:B------:R-:W-:-:S07]  /*4ce0*/  IMAD.MOV.U32 R197, RZ, RZ, R208 ;  /* 0x000000ffffc57224 */ /* 0x000fce00078e00d0 */
.L_x_21973:
[----:B------:R-:W-:Y:S05]  /*4cf0*/  BSYNC B1 ;  /* 0x0000000000017941 */ /* 0x000fea0003800000 */
.L_x_21971:
        /* <DEDUP_REMOVED lines=16> */
.L_x_21977:
[----:B------:R-:W-:Y:S05]  /*4e00*/  BSYNC B2 ;  /* 0x0000000000027941 */ /* 0x000fea0003800000 */
.L_x_21976:
        /* <DEDUP_REMOVED lines=44> */
.L_x_21975:
[----:B------:R-:W-:Y:S05]  /*50d0*/  BSYNC B1 ;  /* 0x0000000000017941 */ /* 0x000fea0003800000 */
.L_x_21974:
[----:B------:R-:W-:Y:S01]  /*50e0*/  I2FP.F32.U32 R92, R197 ;  /* 0x000000c5005c7245 */ /* 0x000fe20000201000 */
[----:B------:R-:W-:-:S04]  /*50f0*/  FMUL.FTZ R95, R59, R95 ;  /* 0x0000005f3b5f7220 */ /* 0x000fc80000410000 */
[----:B------:R-:W-:-:S05]  /*5100*/  FFMA.FTZ R221, R92, R221, 1.1641532182693481445e-10 ;  /* 0x2f0000005cdd7423 */ /* 0x000fca00000100dd */
[----:B------:R-:W-:-:S04]  /*5110*/  FSETP.GTU.FTZ.AND P2, PT, R221, R220, PT ;  /* 0x000000dcdd00720b */ /* 0x000fc80003f5c000 */
[----:B------:R-:W-:Y:S02]  /*5120*/  FSEL R92, R95, RZ, !P2 ;  /* 0x000000ff5f5c7208 */ /* 0x000fe40005000000 */
[----:B------:R-:W-:-:S03]  /*5130*/  SEL R197, RZ, 0x1, P2 ;  /* 0x00000001ffc57807 */ /* 0x000fc60001000000 */
[----:B------:R-:W-:-:S04]  /*5140*/  FADD.FTZ R63, R92, R63 ;  /* 0x0000003f5c3f7221 */ /* 0x000fc80000010000 */
[----:B------:R-:W-:-:S07]  /*5150*/  @P0 FADD.FTZ R63, R55, R63 ;  /* 0x0000003f373f0221 */ /* 0x000fce0000010000 */
.L_x_21970:
[----:B------:R-:W-:Y:S01]  /*5160*/  LOP3.LUT P0, RZ, R214, 0x1, RZ, 0xc0, !PT ;  /* 0x00000001d6ff7812 */ /* 0x000fe2000780c0ff */
[C---:B------:R-:W-:Y:S01]  /*5170*/  IMAD.SHL.U32 R217, R215.reuse, 0x4, RZ ;  /* 0x00000004d7d97824 */ /* 0x040fe200078e00ff */
[----:B------:R-:W-:Y:S02]  /*5180*/  SEL R95, RZ, 0x1000000, P5 ;  /* 0x01000000ff5f7807 */ /* 0x000fe40002800000 */
[----:B------:R-:W-:Y:S02]  /*5190*/  SEL R216, RZ, 0x1, P0 ;  /* 0x00000001ffd87807 */ /* 0x000fe40000000000 */
[----:B------:R-:W-:Y:S02]  /*51a0*/  SEL R98, RZ, 0x10000, P4 ;  /* 0x00010000ff627807 */ /* 0x000fe40002000000 */
[----:B------:R-:W-:Y:S02]  /*51b0*/  SEL R99, RZ, 0x100, P3 ;  /* 0x00000100ff637807 */ /* 0x000fe40001800000 */
[----:B------:R-:W-:-:S02]  /*51c0*/  LEA R96, P0, R215, UR10, 0x4 ;  /* 0x0000000ad7607c11 */ /* 0x000fc4000f8020ff */
[----:B------:R-:W-:Y:S02]  /*51d0*/  IADD3 R95, R99, R95, R98 ;  /* 0x0000005f635f7210 */ /* 0x000fe40007ffe062 */
[C---:B------:R-:W-:Y:S02]  /*51e0*/  LEA.HI.X R97, R215.reuse, UR11, RZ, 0x4, P0 ;  /* 0x0000000bd7617c11 */ /* 0x040fe400080f24ff */
[----:B------:R-:W-:Y:S01]  /*51f0*/  SHF.L.U64.HI R220, R215, 0x2, RZ ;  /* 0x00000002d7dc7819 */ /* 0x000fe200000102ff */
[----:B------:R-:W-:Y:S01]  /*5200*/  IMAD.IADD R95, R95, 0x1, R216 ;  /* 0x000000015f5f7824 */ /* 0x000fe200078e02d8 */
[----:B------:R-:W-:Y:S01]  /*5210*/  IADD3 R92, P0, R217, UR12, RZ ;  /* 0x0000000cd95c7c10 */ /* 0x000fe2000ff1e0ff */
[----:B------:R0:W-:Y:S03]  /*5220*/  STG.E.128 desc[UR4][R96.64], R60 ;  /* 0x0000003c60007986 */ /* 0x0001e6000c101d04 */
[----:B------:R-:W-:-:S05]  /*5230*/  IADD3.X R93, R220, UR13, RZ, P0, !PT ;  /* 0x0000000ddc5d7c10 */ /* 0x000fca00087fe4ff */
[----:B------:R0:W-:Y:S01]  /*5240*/  STG.E desc[UR4][R92.64], R95 ;  /* 0x0000005f5c007986 */ /* 0x0001e2000c101904 */
[----:B------:R-:W-:Y:S05]  /*5250*/  @!P1 BRA `(.L_x_21978) ;  /* 0x00000000002c9947 */ /* 0x000fea0003800000 */
[----:B0-----:R-:W-:Y:S02]  /*5260*/  SHF.L.U32 R96, R198, 0x10, RZ ;  /* 0x00000010c6607819 */ /* 0x001fe400000006ff */
[----:B------:R-:W-:Y:S02]  /*5270*/  LOP3.LUT R95, R197, 0xffff, RZ, 0xc0, !PT ;  /* 0x0000ffffc55f7812 */ /* 0x000fe400078ec0ff */
[----:B------:R-:W-:Y:S02]  /*5280*/  LOP3.LUT R96, R96, 0xff0000, RZ, 0xc0, !PT ;  /* 0x00ff000060607812 */ /* 0x000fe400078ec0ff */
[----:B------:R-:W-:Y:S02]  /*5290*/  LOP3.LUT R98, R199, 0xff, RZ, 0xc0, !PT ;  /* 0x000000ffc7627812 */ /* 0x000fe400078ec0ff */
[----:B------:R-:W-:Y:S01]  /*52a0*/  IADD3 R92, P0, R217, UR14, RZ ;  /* 0x0000000ed95c7c10 */ /* 0x000fe2000ff1e0ff */
[----:B------:R-:W-:Y:S01]  /*52b0*/  IMAD R95, R95, 0x1000000, R96 ;  /* 0x010000005f5f7824 */ /* 0x000fe200078e0260 */
[----:B------:R-:W-:-:S02]  /*52c0*/  LOP3.LUT R96, R200, 0xff, RZ, 0xc0, !PT ;  /* 0x000000ffc8607812 */ /* 0x000fc400078ec0ff */
[----:B------:R-:W-:Y:S01]  /*52d0*/  IADD3.X R93, R220, UR15, RZ, P0, !PT ;  /* 0x0000000fdc5d7c10 */ /* 0x000fe200087fe4ff */
[----:B------:R-:W-:-:S05]  /*52e0*/  IMAD R95, R98, 0x100, R95 ;  /* 0x00000100625f7824 */ /* 0x000fca00078e025f */
[----:B------:R-:W-:-:S05]  /*52f0*/  IADD3 R95, R95, R96, RZ ;  /* 0x000000605f5f7210 */ /* 0x000fca0007ffe0ff */
[----:B------:R1:W-:Y:S02]  /*5300*/  STG.E desc[UR4][R92.64], R95 ;  /* 0x0000005f5c007986 */ /* 0x0003e4000c101904 */
.L_x_21978:
[----:B01----:R-:W-:-:S07]  /*5310*/  VIADD R95, R215, 0x80 ;  /* 0x00000080d75f7836 */ /* 0x003fce0000000000 */
.L_x_21913:
[----:B------:R-:W-:Y:S05]  /*5320*/  BSYNC B0 ;  /* 0x0000000000007941 */ /* 0x000fea0003800000 */
.L_x_21912:
[----:B------:R-:W-:Y:S01]  /*5330*/  LOP3.LUT P0, RZ, R214, 0x800, RZ, 0xc0, !PT ;  /* 0x00000800d6ff7812 */ /* 0x000fe2000780c0ff */
[----:B------:R-:W-:-:S12]  /*5340*/  BSSY B0, `(.L_x_21979) ;  /* 0x00002df000007945 */ /* 0x000fd80003800000 */
[----:B------:R-:W-:Y:S05]  /*5350*/  @!P0 BRA `(.L_x_21980) ;  /* 0x0000002c00748947 */ /* 0x000fea0003800000 */
        /* <DEDUP_REMOVED lines=26> */
.L_x_21982:
[----:B------:R-:W-:-:S07]  /*5500*/  MOV R222, R208 ;  /* 0x000000d000de7202 */ /* 0x000fce0000000f00 */
.L_x_21983:
[----:B------:R-:W-:Y:S05]  /*5510*/  BSYNC B1 ;  /* 0x0000000000017941 */ /* 0x000fea0003800000 */
.L_x_21981:
        /* <DEDUP_REMOVED lines=16> */
.L_x_21987:
[----:B------:R-:W-:Y:S05]  /*5620*/  BSYNC B2 ;  /* 0x0000000000027941 */ /* 0x000fea0003800000 */
.L_x_21986:
        /* <DEDUP_REMOVED lines=44> */
.L_x_21985:
[----:B------:R-:W-:Y:S05]  /*58f0*/  BSYNC B1 ;  /* 0x0000000000017941 */ /* 0x000fea0003800000 */
.L_x_21984:
        /* <DEDUP_REMOVED lines=18> */
.L_x_21988:
        /* <DEDUP_REMOVED lines=12> */
.L_x_21991:
[----:B------:R-:W-:-:S07]  /*5ae0*/  MOV R204, R208 ;  /* 0x000000d000cc7202 */ /* 0x000fce0000000f00 */
.L_x_21992:
[----:B------:R-:W-:Y:S05]  /*5af0*/  BSYNC B1 ;  /* 0x0000000000017941 */ /* 0x000fea0003800000 */
.L_x_21990:
        /* <DEDUP_REMOVED lines=16> */
.L_x_21996:
[----:B------:R-:W-:Y:S05]  /*5c00*/  BSYNC B2 ;  /* 0x0000000000027941 */ /* 0x000fea0003800000 */
.L_x_21995:
        /* <DEDUP_REMOVED lines=44> */
.L_x_21994:
[----:B------:R-:W-:Y:S05]  /*5ed0*/  BSYNC B1 ;  /* 0x0000000000017941 */ /* 0x000fea0003800000 */
.L_x_21993:
        /* <DEDUP_REMOVED lines=8> */
.L_x_21989:
        /* <DEDUP_REMOVED lines=12> */
.L_x_21998:
[----:B------:R-:W-:-:S07]  /*6020*/  MOV R204, R208 ;  /* 0x000000d000cc7202 */ /* 0x000fce0000000f00 */
.L_x_21999:
[----:B------:R-:W-:Y:S05]  /*6030*/  BSYNC B1 ;  /* 0x0000000000017941 */ /* 0x000fea0003800000 */
.L_x_21997:
        /* <DEDUP_REMOVED lines=16> */
.L_x_22003:
[----:B------:R-:W-:Y:S05]  /*6140*/  BSYNC B2 ;  /* 0x0000000000027941 */ /* 0x000fea0003800000 */
.L_x_22002:
        /* <DEDUP_REMOVED lines=44> */
.L_x_22001:
[----:B------:R-:W-:Y:S05]  /*6410*/  BSYNC B1 ;  /* 0x0000000000017941 */ /* 0x000fea0003800000 */
.L_x_22000:
        /* <DEDUP_REMOVED lines=11> */
.L_x_22004:
        /* <DEDUP_REMOVED lines=12> */
.L_x_22007:
[----:B------:R-:W-:-:S07]  /*6590*/  IMAD.MOV.U32 R199, RZ, RZ, R208 ;  /* 0x000000ffffc77224 */ /* 0x000fce00078e00d0 */
.L_x_22008:
[----:B------:R-:W-:Y:S05]  /*65a0*/  BSYNC B1 ;  /* 0x0000000000017941 */ /* 0x000fea0003800000 */
.L_x_22006:
        /* <DEDUP_REMOVED lines=16> */
.L_x_22012:
[----:B------:R-:W-:Y:S05]  /*66b0*/  BSYNC B2 ;  /* 0x0000000000027941 */ /* 0x000fea0003800000 */
.L_x_22011:
        /* <DEDUP_REMOVED lines=44> */
.L_x_22010:
[----:B------:R-:W-:Y:S05]  /*6980*/  BSYNC B1 ;  /* 0x0000000000017941 */ /* 0x000fea0003800000 */
.L_x_22009:
        /* <DEDUP_REMOVED lines=8> */
.L_x_22005:
        /* <DEDUP_REMOVED lines=12> */
.L_x_22014:
[----:B------:R-:W-:-:S07]  /*6ad0*/  IMAD.MOV.U32 R204, RZ, RZ, R208 ;  /* 0x000000ffffcc7224 */ /* 0x000fce00078e00d0 */
.L_x_22015:
[----:B------:R-:W-:Y:S05]  /*6ae0*/  BSYNC B1 ;  /* 0x0000000000017941 */ /* 0x000fea0003800000 */
.L_x_22013:
        /* <DEDUP_REMOVED lines=16> */
.L_x_22019:
[----:B------:R-:W-:Y:S05]  /*6bf0*/  BSYNC B2 ;  /* 0x0000000000027941 */ /* 0x000fea0003800000 */
.L_x_22018:
        /* <DEDUP_REMOVED lines=44> */
.L_x_22017:
[----:B------:R-:W-:Y:S05]  /*6ec0*/  BSYNC B1 ;  /* 0x0000000000017941 */ /* 0x000fea0003800000 */
.L_x_22016:
        /* <DEDUP_REMOVED lines=11> */
.L_x_22020:
        /* <DEDUP_REMOVED lines=12> */
.L_x_22023:
[----:B------:R-:W-:-:S07]  /*7040*/  IMAD.MOV.U32 R198, RZ, RZ, R208 ;  /* 0x000000ffffc67224 */ /* 0x000fce00078e00d0 */
.L_x_22024:
[----:B------:R-:W-:Y:S05]  /*7050*/  BSYNC B1 ;  /* 0x0000000000017941 */ /* 0x000fea0003800000 */
.L_x_22022:
        /* <DEDUP_REMOVED lines=16> */
.L_x_22028:
[----:B------:R-:W-:Y:S05]  /*7160*/  BSYNC B2 ;  /* 0x0000000000027941 */ /* 0x000fea0003800000 */
.L_x_22027:
        /* <DEDUP_REMOVED lines=44> */
.L_x_22026:
[----:B------:R-:W-:Y:S05]  /*7430*/  BSYNC B1 ;  /* 0x0000000000017941 */ /* 0x000fea0003800000 */
.L_x_22025:
        /* <DEDUP_REMOVED lines=8> */
.L_x_22021:
        /* <DEDUP_REMOVED lines=12> */
.L_x_22030:
[----:B------:R-:W-:-:S07]  /*7580*/  IMAD.MOV.U32 R204, RZ, RZ, R208 ;  /* 0x000000ffffcc7224 */ /* 0x000fce00078e00d0 */
.L_x_22031:
[----:B------:R-:W-:Y:S05]  /*7590*/  BSYNC B1 ;  /* 0x0000000000017941 */ /* 0x000fea0003800000 */
.L_x_22029:
        /* <DEDUP_REMOVED lines=16> */
.L_x_22035:
[----:B------:R-:W-:Y:S05]  /*76a0*/  BSYNC B2 ;  /* 0x0000000000027941 */ /* 0x000fea0003800000 */
.L_x_22034:
        /* <DEDUP_REMOVED lines=44> */
.L_x_22033:
[----:B------:R-:W-:Y:S05]  /*7970*/  BSYNC B1 ;  /* 0x0000000000017941 */ /* 0x000fea0003800000 */
.L_x_22032:
        /* <DEDUP_REMOVED lines=11> */
.L_x_22036:
        /* <DEDUP_REMOVED lines=12> */
.L_x_22039:
[----:B------:R-:W-:-:S07]  /*7af0*/  MOV R197, R208 ;  /* 0x000000d000c57202 */ /* 0x000fce0000000f00 */
.L_x_22040:
[----:B------:R-:W-:Y:S05]  /*7b00*/  BSYNC B1 ;  /* 0x0000000000017941 */ /* 0x000fea0003800000 */
.L_x_22038:
        /* <DEDUP_REMOVED lines=16> */
.L_x_22044:
[----:B------:R-:W-:Y:S05]  /*7c10*/  BSYNC B2 ;  /* 0x0000000000027941 */ /* 0x000fea0003800000 */
.L_x_22043:
        /* <DEDUP_REMOVED lines=44> */
.L_x_22042:
[----:B------:R-:W-:Y:S05]  /*7ee0*/  BSYNC B1 ;  /* 0x0000000000017941 */ /* 0x000fea0003800000 */
.L_x_22041:
        /* <DEDUP_REMOVED lines=8> */
.L_x_22037:
[----:B------:R-:W-:Y:S01]  /*7f70*/  LOP3.LUT P0, RZ, R214, 0x1, RZ, 0xc0, !PT ;  /* 0x00000001d6ff7812 */ /* 0x000fe2000780c0ff */
[C---:B------:R-:W-:Y:S01]  /*7f80*/  IMAD.SHL.U32 R220, R95.reuse, 0x4, RZ ;  /* 0x000000045fdc7824 */ /* 0x040fe200078e00ff */
[----:B------:R-:W-:Y:S02]  /*7f90*/  SEL R98, RZ, 0x1000000, P5 ;  /* 0x01000000ff627807 */ /* 0x000fe40002800000 */
[----:B------:R-:W-:Y:S02]  /*7fa0*/  SEL R217, RZ, 0x1, P0 ;  /* 0x00000001ffd97807 */ /* 0x000fe40000000000 */
[----:B------:R-:W-:Y:S02]  /*7fb0*/  LEA R96, P0, R95, UR10, 0x4 ;  /* 0x0000000a5f607c11 */ /* 0x000fe4000f8020ff */
[----:B------:R-:W-:Y:S02]  /*7fc0*/  SEL R99, RZ, 0x10000, P4 ;  /* 0x00010000ff637807 */ /* 0x000fe40002000000 */
[----:B------:R-:W-:-:S02]  /*7fd0*/  SEL R216, RZ, 0x100, P3 ;  /* 0x00000100ffd87807 */ /* 0x000fc40001800000 */
[C---:B------:R-:W-:Y:S02]  /*7fe0*/  LEA.HI.X R97, R95.reuse, UR11, RZ, 0x4, P0 ;  /* 0x0000000b5f617c11 */ /* 0x040fe400080f24ff */
[----:B------:R-:W-:Y:S02]  /*7ff0*/  SHF.L.U64.HI R221, R95, 0x2, RZ ;  /* 0x000000025fdd7819 */ /* 0x000fe400000102ff */
[----:B------:R-:W-:Y:S01]  /*8000*/  IADD3 R92, P0, R220, UR12, RZ ;  /* 0x0000000cdc5c7c10 */ /* 0x000fe2000ff1e0ff */
[----:B------:R0:W-:Y:S01]  /*8010*/  STG.E.128 desc[UR4][R96.64], R64 ;  /* 0x0000004060007986 */ /* 0x0001e2000c101d04 */
[----:B------:R-:W-:Y:S02]  /*8020*/  IADD3 R98, R216, R98, R99 ;  /* 0x00000062d8627210 */ /* 0x000fe40007ffe063 */
[----:B------:R-:W-:Y:S02]  /*8030*/  IADD3.X R93, R221, UR13, RZ, P0, !PT ;  /* 0x0000000ddd5d7c10 */ /* 0x000fe400087fe4ff */
[----:B------:R-:W-:-:S05]  /*8040*/  IADD3 R217, R98, R217, RZ ;  /* 0x000000d962d97210 */ /* 0x000fca0007ffe0ff */
[----:B------:R0:W-:Y:S01]  /*8050*/  STG.E desc[UR4][R92.64], R217 ;  /* 0x000000d95c007986 */ /* 0x0001e2000c101904 */
[----:B------:R-:W-:Y:S05]  /*8060*/  @!P1 BRA `(.L_x_22045) ;  /* 0x00000000002c9947 */ /* 0x000fea0003800000 */
[----:B0-----:R-:W-:Y:S01]  /*8070*/  IMAD.U32 R97, R198, 0x10000, RZ ;  /* 0x00010000c6617824 */ /* 0x001fe200078e00ff */
[----:B------:R-:W-:Y:S02]  /*8080*/  LOP3.LUT R96, R197, 0xffff, RZ, 0xc0, !PT ;  /* 0x0000ffffc5607812 */ /* 0x000fe400078ec0ff */
[----:B------:R-:W-:Y:S02]  /*8090*/  LOP3.LUT R99, R199, 0xff, RZ, 0xc0, !PT ;  /* 0x000000ffc7637812 */ /* 0x000fe400078ec0ff */
[----:B------:R-:W-:Y:S02]  /*80a0*/  LOP3.LUT R97, R97, 0xff0000, RZ, 0xc0, !PT ;  /* 0x00ff000061617812 */ /* 0x000fe400078ec0ff */
[----:B------:R-:W-:-:S03]  /*80b0*/  IADD3 R92, P0, R220, UR14, RZ ;  /* 0x0000000edc5c7c10 */ /* 0x000fc6000ff1e0ff */
[----:B------:R-:W-:Y:S01]  /*80c0*/  IMAD R96, R96, 0x1000000, R97 ;  /* 0x0100000060607824 */ /* 0x000fe200078e0261 */
[----:B------:R-:W-:Y:S02]  /*80d0*/  LOP3.LUT R97, R200, 0xff, RZ, 0xc0, !PT ;  /* 0x000000ffc8617812 */ /* 0x000fe400078ec0ff */
[----:B------:R-:W-:Y:S02]  /*80e0*/  IADD3.X R93, R221, UR15, RZ, P0, !PT ;  /* 0x0000000fdd5d7c10 */ /* 0x000fe400087fe4ff */
[----:B------:R-:W-:-:S05]  /*80f0*/  LEA R96, R99, R96, 0x8 ;  /* 0x0000006063607211 */ /* 0x000fca00078e40ff */
[----:B------:R-:W-:-:S05]  /*8100*/  IMAD.IADD R97, R96, 0x1, R97 ;  /* 0x0000000160617824 */ /* 0x000fca00078e0261 */
[----:B------:R1:W-:Y:S02]  /*8110*/  STG.E desc[UR4][R92.64], R97 ;  /* 0x000000615c007986 */ /* 0x0003e4000c101904 */
.L_x_22045:
[----:B------:R-:W-:-:S07]  /*8120*/  VIADD R95, R95, 0x80 ;  /* 0x000000805f5f7836 */ /* 0x000fce0000000000 */
.L_x_21980:
[----:B------:R-:W-:Y:S05]  /*8130*/  BSYNC B0 ;  /* 0x0000000000007941 */ /* 0x000fea0003800000 */
.L_x_21979:
[----:B------:R-:W-:Y:S01]  /*8140*/  LOP3.LUT P0, RZ, R214, 0x400, RZ, 0xc0, !PT ;  /* 0x00000400d6ff7812 */ /* 0x000fe2000780c0ff */
[----:B------:R-:W-:-:S12]  /*8150*/  BSSY B0, `(.L_x_22046) ;  /* 0x00002df000007945 */ /* 0x000fd80003800000 */
[----:B------:R-:W-:Y:S05]  /*8160*/  @!P0 BRA `(.L_x_22047) ;  /* 0x0000002c00748947 */ /* 0x000fea0003800000 */
[----:B01----:R-:W0:Y:S01]  /*8170*/  LDC.64 R92, c[0x0][0x228] ;  /* 0x00008a00ff5c7b82 */ /* 0x003e220000000a00 */
        /* <DEDUP_REMOVED lines=25> */
.L_x_22049:
[----:B------:R-:W-:-:S07]  /*8310*/  IMAD.MOV.U32 R222, RZ, RZ, R208 ;  /* 0x000000ffffde7224 */ /* 0x000fce00078e00d0 */
.L_x_22050:
[----:B------:R-:W-:Y:S05]  /*8320*/  BSYNC B1 ;  /* 0x0000000000017941 */ /* 0x000fea0003800000 */
.L_x_22048:
        /* <DEDUP_REMOVED lines=16> */
.L_x_22054:
[----:B------:R-:W-:Y:S05]  /*8430*/  BSYNC B2 ;  /* 0x0000000000027941 */ /* 0x000fea0003800000 */
.L_x_22053:
        /* <DEDUP_REMOVED lines=39> */
[----:B------:R-:W-:Y:S02]  /*86b0*/  MOV R208, R216 ;  /* 0x000000d800d07202 */ /* 0x000fe40000000f00 */
[----:B------:R-:W-:Y:S01]  /*86c0*/  LOP3.LUT R201, R217, R220, R179, 0x96, !PT ;  /* 0x000000dcd9c97212 */ /* 0x000fe200078e96b3 */
[----:B------:R-:W-:Y:S01]  /*86d0*/  IMAD.MOV.U32 R206, RZ, RZ, R96 ;  /* 0x000000ffffce7224 */ /* 0x000fe200078e0060 */
[----:B------:R-:W-:Y:S01]  /*86e0*/  LOP3.LUT R202, R97, R98, R178, 0x96, !PT ;  /* 0x0000006261ca7212 */ /* 0x000fe200078e96b2 */
[----:B------:R-:W-:-:S07]  /*86f0*/  IMAD.MOV.U32 R216, RZ, RZ, RZ ;  /* 0x000000ffffd87224 */ /* 0x000fce00078e00ff */
.L_x_22052:
[----:B------:R-:W-:Y:S05]  /*8700*/  BSYNC B1 ;  /* 0x0000000000017941 */ /* 0x000fea0003800000 */
.L_x_22051:
[----:B------:R-:W0:Y:S01]  /*8710*/  LDC R221, c[0x0][0x294] ;  /* 0x0000a500ffdd7b82 */ /* 0x000e220000000800 */
[----:B------:R-:W-:Y:S01]  /*8720*/  I2FP.F32.U32 R97, R222 ;  /* 0x000000de00617245 */ /* 0x000fe20000201000 */
[----:B------:R-:W-:Y:S01]  /*8730*/  HFMA2.MMA R222, -RZ, RZ, 0.1171875, 0 ;  /* 0x2f800000ffde7435 */ /* 0x000fe200000001ff */
[----:B------:R-:W-:Y:S02]  /*8740*/  ISETP.NE.U32.AND P2, PT, R92, RZ, PT ;  /* 0x000000ff5c00720c */ /* 0x000fe40003f45070 */
[----:B------:R-:W-:Y:S02]  /*8750*/  LOP3.LUT R214, R214, 0xfffffffe, RZ, 0xc0, !PT ;  /* 0xfffffffed6d67812 */ /* 0x000fe400078ec0ff */
[----:B------:R-:W-:Y:S01]  /*8760*/  ISETP.NE.AND.EX P2, PT, R93, RZ, PT, P2 ;  /* 0x000000ff5d00720c */ /* 0x000fe20003f45320 */
[----:B------:R-:W1:Y:S04]  /*8770*/  LDC R220, c[0x0][0x298] ;  /* 0x0000a600ffdc7b82 */ /* 0x000e680000000800 */
[----:B------:R-:W-:-:S05]  /*8780*/  FFMA.FTZ R96, R97, R222, 1.1641532182693481445e-10 ;  /* 0x2f00000061607423 */ /* 0x000fca00000100de */
[----:B0-----:R-:W-:Y:S01]  /*8790*/  FSETP.GTU.FTZ.AND P3, PT, R96, R221, PT ;  /* 0x000000dd6000720b */ /* 0x001fe20003f7c000 */
[----:B-1---5:R-:W-:-:S12]  /*87a0*/  FMUL.FTZ R68, R68, R220 ;  /* 0x000000dc44447220 */ /* 0x022fd80000410000 */
        /* <DEDUP_REMOVED lines=8> */
.L_x_22055:
        /* <DEDUP_REMOVED lines=12> */
.L_x_22058:
[----:B------:R-:W-:-:S07]  /*88f0*/  IMAD.MOV.U32 R204, RZ, RZ, R208 ;  /* 0x000000ffffcc7224 */ /* 0x000fce00078e00d0 */
.L_x_22059:
[----:B------:R-:W-:Y:S05]  /*8900*/  BSYNC B1 ;  /* 0x0000000000017941 */ /* 0x000fea0003800000 */
.L_x_22057:
        /* <DEDUP_REMOVED lines=16> */
.L_x_22063:
[----:B------:R-:W-:Y:S05]  /*8a10*/  BSYNC B2 ;  /* 0x0000000000027941 */ /* 0x000fea0003800000 */
.L_x_22062:
        /* <DEDUP_REMOVED lines=44> */
.L_x_22061:
[----:B------:R-:W-:Y:S05]  /*8ce0*/  BSYNC B1 ;  /* 0x0000000000017941 */ /* 0x000fea0003800000 */
.L_x_22060:
        /* <DEDUP_REMOVED lines=8> */
.L_x_22056:
        /* <DEDUP_REMOVED lines=12> */
.L_x_22065:
[----:B------:R-:W-:-:S07]  /*8e30*/  IMAD.MOV.U32 R204, RZ, RZ, R208 ;  /* 0x000000ffffcc7224 */ /* 0x000fce00078e00d0 */
.L_x_22066:
[----:B------:R-:W-:Y:S05]  /*8e40*/  BSYNC B1 ;  /* 0x0000000000017941 */ /* 0x000fea0003800000 */
.L_x_22064:
        /* <DEDUP_REMOVED lines=16> */
.L_x_22070:
[----:B------:R-:W-:Y:S05]  /*8f50*/  BSYNC B2 ;  /* 0x0000000000027941 */ /* 0x000fea0003800000 */
.L_x_22069:
        /* <DEDUP_REMOVED lines=44> */
.L_x_22068:
[----:B------:R-:W-:Y:S05]  /*9220*/  BSYNC B1 ;  /* 0x0000000000017941 */ /* 0x000fea0003800000 */
.L_x_22067:
        /* <DEDUP_REMOVED lines=11> */
.L_x_22071:
        /* <DEDUP_REMOVED lines=12> */
.L_x_22074:
[----:B------:R-:W-:-:S07]  /*93a0*/  MOV R199, R208 ;  /* 0x000000d000c77202 */ /* 0x000fce0000000f00 */
.L_x_22075:
[----:B------:R-:W-:Y:S05]  /*93b0*/  BSYNC B1 ;  /* 0x0000000000017941 */ /* 0x000fea0003800000 */
.L_x_22073:
        /* <DEDUP_REMOVED lines=16> */
.L_x_22079:
[----:B------:R-:W-:Y:S05]  /*94c0*/  BSYNC B2 ;  /* 0x0000000000027941 */ /* 0x000fea0003800000 */
.L_x_22078:
        /* <DEDUP_REMOVED lines=44> */
.L_x_22077:
[----:B------:R-:W-:Y:S05]  /*9790*/  BSYNC B1 ;  /* 0x0000000000017941 */ /* 0x000fea0003800000 */
.L_x_22076:
        /* <DEDUP_REMOVED lines=8> */
.L_x_22072:
        /* <DEDUP_REMOVED lines=12> */
.L_x_22081:
[----:B------:R-:W-:-:S07]  /*98e0*/  MOV R204, R208 ;  /* 0x000000d000cc7202 */ /* 0x000fce0000000f00 */
.L_x_22082:
[----:B------:R-:W-:Y:S05]  /*98f0*/  BSYNC B1 ;  /* 0x0000000000017941 */ /* 0x000fea0003800000 */
.L_x_22080:
        /* <DEDUP_REMOVED lines=16> */
.L_x_22086:
[----:B------:R-:W-:Y:S05]  /*9a00*/  BSYNC B2 ;  /* 0x0000000000027941 */ /* 0x000fea0003800000 */
.L_x_22085:
        /* <DEDUP_REMOVED lines=44> */
.L_x_22084:
[----:B------:R-:W-:Y:S05]  /*9cd0*/  BSYNC B1 ;  /* 0x0000000000017941 */ /* 0x000fea0003800000 */
.L_x_22083:
        /* <DEDUP_REMOVED lines=11> */
.L_x_22087:
        /* <DEDUP_REMOVED lines=12> */
.L_x_22090:
[----:B------:R-:W-:-:S07]  /*9e50*/  IMAD.MOV.U32 R198, RZ, RZ, R208 ;  /* 0x000000ffffc67224 */ /* 0x000fce00078e00d0 */
.L_x_22091:
[----:B------:R-:W-:Y:S05]  /*9e60*/  BSYNC B1 ;  /* 0x0000000000017941 */ /* 0x000fea0003800000 */
.L_x_22089:
        /* <DEDUP_REMOVED lines=16> */
.L_x_22095:
[----:B------:R-:W-:Y:S05]  /*9f70*/  BSYNC B2 ;  /* 0x0000000000027941 */ /* 0x000fea0003800000 */
.L_x_22094:
        /* <DEDUP_REMOVED lines=44> */
.L_x_22093:
[----:B------:R-:W-:Y:S05]  /*a240*/  BSYNC B1 ;  /* 0x0000000000017941 */ /* 0x000fea0003800000 */
.L_x_22092:
        /* <DEDUP_REMOVED lines=8> */
.L_x_22088:
        /* <DEDUP_REMOVED lines=12> */
.L_x_22097:
[----:B------:R-:W-:-:S07]  /*a390*/  IMAD.MOV.U32 R204, RZ, RZ, R208 ;  /* 0x000000ffffcc7224 */ /* 0x000fce00078e00d0 */
.L_x_22098:
[----:B------:R-:W-:Y:S05]  /*a3a0*/  BSYNC B1 ;  /* 0x0000000000017941 */ /* 0x000fea0003800000 */
.L_x_22096:
        /* <DEDUP_REMOVED lines=16> */
.L_x_22102:
[----:B------:R-:W-:Y:S05]  /*a4b0*/  BSYNC B2 ;  /* 0x0000000000027941 */ /* 0x000fea0003800000 */
.L_x_22101:
        /* <DEDUP_REMOVED lines=44> */
.L_x_22100:
[----:B------:R-:W-:Y:S05]  /*a780*/  BSYNC B1 ;  /* 0x0000000000017941 */ /* 0x000fea0003800000 */
.L_x_22099:
        /* <DEDUP_REMOVED lines=11> */
.L_x_22103:
        /* <DEDUP_REMOVED lines=12> */
.L_x_22106:
[----:B------:R-:W-:-:S07]  /*a900*/  IMAD.MOV.U32 R197, RZ, RZ, R208 ;  /* 0x000000ffffc57224 */ /* 0x000fce00078e00d0 */
.L_x_22107:
[----:B------:R-:W-:Y:S05]  /*a910*/  BSYNC B1 ;  /* 0x0000000000017941 */ /* 0x000fea0003800000 */
.L_x_22105:
        /* <DEDUP_REMOVED lines=16> */
.L_x_22111:
[----:B------:R-:W-:Y:S05]  /*aa20*/  BSYNC B2 ;  /* 0x0000000000027941 */ /* 0x000fea0003800000 */
.L_x_22110:
        /* <DEDUP_REMOVED lines=44> */
.L_x_22109:
[----:B------:R-:W-:Y:S05]  /*acf0*/  BSYNC B1 ;  /* 0x0000000000017941 */ /* 0x000fea0003800000 */
.L_x_22108:
        /* <DEDUP_REMOVED lines=8> */
.L_x_22104:
[----:B------:R-:W-:Y:S02]  /*ad80*/  LOP3.LUT P0, RZ, R214, 0x1, RZ, 0xc0, !PT ;  /* 0x00000001d6ff7812 */ /* 0x000fe4000780c0ff */
[----:B------:R-:W-:Y:S02]  /*ad90*/  SEL R98, RZ, 0x1000000, P5 ;  /* 0x01000000ff627807 */ /* 0x000fe40002800000 */
[----:B------:R-:W-:Y:S02]  /*ada0*/  SEL R217, RZ, 0x1, P0 ;  /* 0x00000001ffd97807 */ /* 0x000fe40000000000 */
[----:B------:R-:W-:Y:S02]  /*adb0*/  SEL R99, RZ, 0x10000, P4 ;  /* 0x00010000ff637807 */ /* 0x000fe40002000000 */
[----:B------:R-:W-:Y:S02]  /*adc0*/  SEL R216, RZ, 0x100, P3 ;  /* 0x00000100ffd87807 */ /* 0x000fe40001800000 */
[----:B------:R-:W-:-:S02]  /*add0*/  LEA R96, P0, R95, UR10, 0x4 ;  /* 0x0000000a5f607c11 */ /* 0x000fc4000f8020ff */
[C---:B------:R-:W-:Y:S02]  /*ade0*/  SHF.L.U32 R220, R95.reuse, 0x2, RZ ;  /* 0x000000025fdc7819 */ /* 0x040fe400000006ff */
[C---:B------:R-:W-:Y:S02]  /*adf0*/  LEA.HI.X R97, R95.reuse, UR11, RZ, 0x4, P0 ;  /* 0x0000000b5f617c11 */ /* 0x040fe400080f24ff */
[----:B------:R-:W-:Y:S02]  /*ae00*/  IADD3 R98, R216, R98, R99 ;  /* 0x00000062d8627210 */ /* 0x000fe40007ffe063 */
[----:B------:R-:W-:Y:S01]  /*ae10*/  SHF.L.U64.HI R221, R95, 0x2, RZ ;  /* 0x000000025fdd7819 */ /* 0x000fe200000102ff */
[----:B------:R0:W-:Y:S01]  /*ae20*/  STG.E.128 desc[UR4][R96.64], R68 ;  /* 0x0000004460007986 */ /* 0x0001e2000c101d04 */
[----:B------:R-:W-:Y:S01]  /*ae30*/  IADD3 R92, P0, R220, UR12, RZ ;  /* 0x0000000cdc5c7c10 */ /* 0x000fe2000ff1e0ff */
[----:B------:R-:W-:-:S03]  /*ae40*/  IMAD.IADD R217, R98, 0x1, R217 ;  /* 0x0000000162d97824 */ /* 0x000fc600078e02d9 */
[----:B------:R-:W-:-:S05]  /*ae50*/  IADD3.X R93, R221, UR13, RZ, P0, !PT ;  /* 0x0000000ddd5d7c10 */ /* 0x000fca00087fe4ff */
[----:B------:R0:W-:Y:S01]  /*ae60*/  STG.E desc[UR4][R92.64], R217 ;  /* 0x000000d95c007986 */ /* 0x0001e2000c101904 */
[----:B------:R-:W-:Y:S05]  /*ae70*/  @!P1 BRA `(.L_x_22112) ;  /* 0x00000000002c9947 */ /* 0x000fea0003800000 */
[----:B0-----:R-:W-:Y:S01]  /*ae80*/  IMAD.U32 R97, R198, 0x10000, RZ ;  /* 0x00010000c6617824 */ /* 0x001fe200078e00ff */
[----:B------:R-:W-:Y:S02]  /*ae90*/  LOP3.LUT R96, R197, 0xffff, RZ, 0xc0, !PT ;  /* 0x0000ffffc5607812 */ /* 0x000fe400078ec0ff */
[----:B------:R-:W-:Y:S02]  /*aea0*/  LOP3.LUT R99, R199, 0xff, RZ, 0xc0, !PT ;  /* 0x000000ffc7637812 */ /* 0x000fe400078ec0ff */
[----:B------:R-:W-:Y:S02]  /*aeb0*/  LOP3.LUT R97, R97, 0xff0000, RZ, 0xc0, !PT ;  /* 0x00ff000061617812 */ /* 0x000fe400078ec0ff */
[----:B------:R-:W-:Y:S02]  /*aec0*/  IADD3 R92, P0, R220, UR14, RZ ;  /* 0x0000000edc5c7c10 */ /* 0x000fe4000ff1e0ff */
[----:B------:R-:W-:Y:S02]  /*aed0*/  LEA R96, R96, R97, 0x18 ;  /* 0x0000006160607211 */ /* 0x000fe400078ec0ff */
[----:B------:R-:W-:-:S02]  /*aee0*/  LOP3.LUT R97, R200, 0xff, RZ, 0xc0, !PT ;  /* 0x000000ffc8617812 */ /* 0x000fc400078ec0ff */
[----:B------:R-:W-:Y:S01]  /*aef0*/  IADD3.X R93, R221, UR15, RZ, P0, !PT ;  /* 0x0000000fdd5d7c10 */ /* 0x000fe200087fe4ff */
[----:B------:R-:W-:-:S04]  /*af00*/  IMAD R96, R99, 0x100, R96 ;  /* 0x0000010063607824 */ /* 0x000fc800078e0260 */
[----:B------:R-:W-:-:S05]  /*af10*/  IMAD.IADD R97, R96, 0x1, R97 ;  /* 0x0000000160617824 */ /* 0x000fca00078e0261 */
[----:B------:R1:W-:Y:S02]  /*af20*/  STG.E desc[UR4][R92.64], R97 ;  /* 0x000000615c007986 */ /* 0x0003e4000c101904 */
.L_x_22112:
[----:B------:R-:W-:-:S07]  /*af30*/  IADD3 R95, R95, 0x80, RZ ;  /* 0x000000805f5f7810 */ /* 0x000fce0007ffe0ff */
.L_x_22047:
[----:B------:R-:W-:Y:S05]  /*af40*/  BSYNC B0 ;  /* 0x0000000000007941 */ /* 0x000fea0003800000 */
.L_x_22046:
        /* <DEDUP_REMOVED lines=29> */
.L_x_22116:
[----:B------:R-:W-:-:S07]  /*b120*/  IMAD.MOV.U32 R222, RZ, RZ, R208 ;  /* 0x000000ffffde7224 */ /* 0x000fce00078e00d0 */
.L_x_22117:
[----:B------:R-:W-:Y:S05]  /*b130*/  BSYNC B1 ;  /* 0x0000000000017941 */ /* 0x000fea0003800000 */
.L_x_22115:
        /* <DEDUP_REMOVED lines=16> */
.L_x_22121:
[----:B------:R-:W-:Y:S05]  /*b240*/  BSYNC B2 ;  /* 0x0000000000027941 */ /* 0x000fea0003800000 */
.L_x_22120:
        /* <DEDUP_REMOVED lines=44> */
.L_x_22119:
[----:B------:R-:W-:Y:S05]  /*b510*/  BSYNC B1 ;  /* 0x0000000000017941 */ /* 0x000fea0003800000 */
.L_x_22118:
        /* <DEDUP_REMOVED lines=18> */
.L_x_22122:
        /* <DEDUP_REMOVED lines=12> */
.L_x_22125:
[----:B------:R-:W-:-:S07]  /*b700*/  IMAD.MOV.U32 R204, RZ, RZ, R208 ;  /* 0x000000ffffcc7224 */ /* 0x000fce00078e00d0 */
.L_x_22126:
[----:B------:R-:W-:Y:S05]  /*b710*/  BSYNC B1 ;  /* 0x0000000000017941 */ /* 0x000fea0003800000 */
.L_x_22124:
        /* <DEDUP_REMOVED lines=16> */
.L_x_22130:
[----:B------:R-:W-:Y:S05]  /*b820*/  BSYNC B2 ;  /* 0x0000000000027941 */ /* 0x000fea0003800000 */
.L_x_22129:
        /* <DEDUP_REMOVED lines=44> */
.L_x_22128:
[----:B------:R-:W-:Y:S05]  /*baf0*/  BSYNC B1 ;  /* 0x0000000000017941 */ /* 0x000fea0003800000 */
.L_x_22127:
        /* <DEDUP_REMOVED lines=8> */
.L_x_22123:
        /* <DEDUP_REMOVED lines=12> */
.L_x_22132:
[----:B------:R-:W-:-:S07]  /*bc40*/  IMAD.MOV.U32 R204, RZ, RZ, R208 ;  /* 0x000000ffffcc7224 */ /* 0x000fce00078e00d0 */
.L_x_22133:
[----:B------:R-:W-:Y:S05]  /*bc50*/  BSYNC B1 ;  /* 0x0000000000017941 */ /* 0x000fea0003800000 */
.L_x_22131:
        /* <DEDUP_REMOVED lines=16> */
.L_x_22137:
[----:B------:R-:W-:Y:S05]  /*bd60*/  BSYNC B2 ;  /* 0x0000000000027941 */ /* 0x000fea0003800000 */
.L_x_22136:
        /* <DEDUP_REMOVED lines=44> */
.L_x_22135:
[----:B------:R-:W-:Y:S05]  /*c030*/  BSYNC B1 ;  /* 0x0000000000017941 */ /* 0x000fea0003800000 */
.L_x_22134:
        /* <DEDUP_REMOVED lines=11> */
.L_x_22138:
        /* <DEDUP_REMOVED lines=12> */
.L_x_22141:
[----:B------:R-:W-:-:S07]  /*c1b0*/  IMAD.MOV.U32 R199, RZ, RZ, R208 ;  /* 0x000000ffffc77224 */ /* 0x000fce00078e00d0 */
.L_x_22142:
[----:B------:R-:W-:Y:S05]  /*c1c0*/  BSYNC B1 ;  /* 0x0000000000017941 */ /* 0x000fea0003800000 */
.L_x_22140:
        /* <DEDUP_REMOVED lines=16> */
.L_x_22146:
[----:B------:R-:W-:Y:S05]  /*c2d0*/  BSYNC B2 ;  /* 0x0000000000027941 */ /* 0x000fea0003800000 */
.L_x_22145:
        /* <DEDUP_REMOVED lines=44> */
.L_x_22144:
[----:B------:R-:W-:Y:S05]  /*c5a0*/  BSYNC B1 ;  /* 0x0000000000017941 */ /* 0x000fea0003800000 */
.L_x_22143:
        /* <DEDUP_REMOVED lines=8> */
.L_x_22139:
        /* <DEDUP_REMOVED lines=12> */
.L_x_22148:
[----:B------:R-:W-:-:S07]  /*c6f0*/  IMAD.MOV.U32 R204, RZ, RZ, R208 ;  /* 0x000000ffffcc7224 */ /* 0x000fce00078e00d0 */
.L_x_22149:
[----:B------:R-:W-:Y:S05]  /*c700*/  BSYNC B1 ;  /* 0x0000000000017941 */ /* 0x000fea0003800000 */
.L_x_22147:
        /* <DEDUP_REMOVED lines=16> */
.L_x_22153:
[----:B------:R-:W-:Y:S05]  /*c810*/  BSYNC B2 ;  /* 0x0000000000027941 */ /* 0x000fea0003800000 */
.L_x_22152:
        /* <DEDUP_REMOVED lines=44> */
.L_x_22151:
[----:B------:R-:W-:Y:S05]  /*cae0*/  BSYNC B1 ;  /* 0x0000000000017941 */ /* 0x000fea0003800000 */
.L_x_22150:
        /* <DEDUP_REMOVED lines=11> */
.L_x_22154:
        /* <DEDUP_REMOVED lines=12> */
.L_x_22157:
[----:B------:R-:W-:-:S07]  /*cc60*/  MOV R198, R208 ;  /* 0x000000d000c67202 */ /* 0x000fce0000000f00 */
.L_x_22158:
[----:B------:R-:W-:Y:S05]  /*cc70*/  BSYNC B1 ;  /* 0x0000000000017941 */ /* 0x000fea0003800000 */
.L_x_22156:
        /* <DEDUP_REMOVED lines=16> */
.L_x_22162:
[----:B------:R-:W-:Y:S05]  /*cd80*/  BSYNC B2 ;  /* 0x0000000000027941 */ /* 0x000fea0003800000 */
.L_x_22161:
        /* <DEDUP_REMOVED lines=44> */
.L_x_22160:
[----:B------:R-:W-:Y:S05]  /*d050*/  BSYNC B1 ;  /* 0x0000000000017941 */ /* 0x000fea0003800000 */
.L_x_22159:
        /* <DEDUP_REMOVED lines=8> */
.L_x_22155:
        /* <DEDUP_REMOVED lines=12> */
.L_x_22164:
[----:B------:R-:W-:-:S07]  /*d1a0*/  MOV R204, R208 ;  /* 0x000000d000cc7202 */ /* 0x000fce0000000f00 */
.L_x_22165:
[----:B------:R-:W-:Y:S05]  /*d1b0*/  BSYNC B1 ;  /* 0x0000000000017941 */ /* 0x000fea0003800000 */
.L_x_22163:
        /* <DEDUP_REMOVED lines=16> */
.L_x_22169:
[----:B------:R-:W-:Y:S05]  /*d2c0*/  BSYNC B2 ;  /* 0x0000000000027941 */ /* 0x000fea0003800000 */
.L_x_22168:
        /* <DEDUP_REMOVED lines=44> */
.L_x_22167:
[----:B------:R-:W-:Y:S05]  /*d590*/  BSYNC B1 ;  /* 0x0000000000017941 */ /* 0x000fea0003800000 */
.L_x_22166:
        /* <DEDUP_REMOVED lines=11> */
.L_x_22170:
        /* <DEDUP_REMOVED lines=12> */
.L_x_22173:
[----:B------:R-:W-:-:S07]  /*d710*/  IMAD.MOV.U32 R197, RZ, RZ, R208 ;  /* 0x000000ffffc57224 */ /* 0x000fce00078e00d0 */
.L_x_22174:
[----:B------:R-:W-:Y:S05]  /*d720*/  BSYNC B1 ;  /* 0x0000000000017941 */ /* 0x000fea0003800000 */
.L_x_22172:
        /* <DEDUP_REMOVED lines=16> */
.L_x_22178:
[----:B------:R-:W-:Y:S05]  /*d830*/  BSYNC B2 ;  /* 0x0000000000027941 */ /* 0x000fea0003800000 */
.L_x_22177:
        /* <DEDUP_REMOVED lines=44> */
.L_x_22176:
[----:B------:R-:W-:Y:S05]  /*db00*/  BSYNC B1 ;  /* 0x0000000000017941 */ /* 0x000fea0003800000 */
.L_x_22175:
        /* <DEDUP_REMOVED lines=8> */
.L_x_22171:
        /* <DEDUP_REMOVED lines=27> */
.L_x_22179:
[----:B------:R-:W-:-:S07]  /*dd40*/  VIADD R95, R95, 0x80 ;  /* 0x000000805f5f7836 */ /* 0x000fce0000000000 */
.L_x_22114:
[----:B------:R-:W-:Y:S05]  /*dd50*/  BSYNC B0 ;  /* 0x0000000000007941 */ /* 0x000fea0003800000 */
.L_x_22113:
        /* <DEDUP_REMOVED lines=29> */
.L_x_22183:
[----:B------:R-:W-:-:S07]  /*df30*/  MOV R222, R208 ;  /* 0x000000d000de7202 */ /* 0x000fce0000000f00 */
.L_x_22184:
[----:B------:R-:W-:Y:S05]  /*df40*/  BSYNC B1 ;  /* 0x0000000000017941 */ /* 0x000fea0003800000 */
.L_x_22182:
        /* <DEDUP_REMOVED lines=16> */
.L_x_22188:
[----:B------:R-:W-:Y:S05]  /*e050*/  BSYNC B2 ;  /* 0x0000000000027941 */ /* 0x000fea0003800000 */
.L_x_22187:
        /* <DEDUP_REMOVED lines=44> */
.L_x_22186:
[----:B------:R-:W-:Y:S05]  /*e320*/  BSYNC B1 ;  /* 0x0000000000017941 */ /* 0x000fea0003800000 */
.L_x_22185:
        /* <DEDUP_REMOVED lines=18> */
.L_x_22189:
        /* <DEDUP_REMOVED lines=12> */
.L_x_22192:
[----:B------:R-:W-:-:S07]  /*e510*/  MOV R204, R208 ;  /* 0x000000d000cc7202 */ /* 0x000fce0000000f00 */
.L_x_22193:
[----:B------:R-:W-:Y:S05]  /*e520*/  BSYNC B1 ;  /* 0x0000000000017941 */ /* 0x000fea0003800000 */
.L_x_22191:
        /* <DEDUP_REMOVED lines=16> */
.L_x_22197:
[----:B------:R-:W-:Y:S05]  /*e630*/  BSYNC B2 ;  /* 0x0000000000027941 */ /* 0x000fea0003800000 */
.L_x_22196:
        /* <DEDUP_REMOVED lines=44> */
.L_x_22195:
[----:B------:R-:W-:Y:S05]  /*e900*/  BSYNC B1 ;  /* 0x0000000000017941 */ /* 0x000fea0003800000 */
.L_x_22194:
        /* <DEDUP_REMOVED lines=8> */
.L_x_22190:
        /* <DEDUP_REMOVED lines=12> */
.L_x_22199:
[----:B------:R-:W-:-:S07]  /*ea50*/  MOV R204, R208 ;  /* 0x000000d000cc7202 */ /* 0x000fce0000000f00 */
.L_x_22200:
[----:B------:R-:W-:Y:S05]  /*ea60*/  BSYNC B1 ;  /* 0x0000000000017941 */ /* 0x000fea0003800000 */
.L_x_22198:
        /* <DEDUP_REMOVED lines=16> */
.L_x_22204:
[----:B------:R-:W-:Y:S05]  /*eb70*/  BSYNC B2 ;  /* 0x0000000000027941 */ /* 0x000fea0003800000 */
.L_x_22203:
        /* <DEDUP_REMOVED lines=44> */
.L_x_22202:
[----:B------:R-:W-:Y:S05]  /*ee40*/  BSYNC B1 ;  /* 0x0000000000017941 */ /* 0x000fea0003800000 */
.L_x_22201:
        /* <DEDUP_REMOVED lines=11> */
.L_x_22205:
        /* <DEDUP_REMOVED lines=12> */
.L_x_22208:
[----:B------:R-:W-:-:S07]  /*efc0*/  IMAD.MOV.U32 R199, RZ, RZ, R208 ;  /* 0x000000ffffc77224 */ /* 0x000fce00078e00d0 */
.L_x_22209:
[----:B------:R-:W-:Y:S05]  /*efd0*/  BSYNC B1 ;  /* 0x0000000000017941 */ /* 0x000fea0003800000 */
.L_x_22207:
        /* <DEDUP_REMOVED lines=16> */
.L_x_22213:
[----:B------:R-:W-:Y:S05]  /*f0e0*/  BSYNC B2 ;  /* 0x0000000000027941 */ /* 0x000fea0003800000 */
.L_x_22212:
        /* <DEDUP_REMOVED lines=44> */
.L_x_22211:
[----:B------:R-:W-:Y:S05]  /*f3b0*/  BSYNC B1 ;  /* 0x0000000000017941 */ /* 0x000fea0003800000 */
.L_x_22210:
        /* <DEDUP_REMOVED lines=8> */
.L_x_22206:
        /* <DEDUP_REMOVED lines=12> */
.L_x_22215:
[----:B------:R-:W-:-:S07]  /*f500*/  IMAD.MOV.U32 R204, RZ, RZ, R208 ;  /* 0x000000ffffcc7224 */ /* 0x000fce00078e00d0 */
.L_x_22216:
[----:B------:R-:W-:Y:S05]  /*f510*/  BSYNC B1 ;  /* 0x0000000000017941 */ /* 0x000fea0003800000 */
.L_x_22214:
        /* <DEDUP_REMOVED lines=16> */
.L_x_22220:
[----:B------:R-:W-:Y:S05]  /*f620*/  BSYNC B2 ;  /* 0x0000000000027941 */ /* 0x000fea0003800000 */
.L_x_22219:
        /* <DEDUP_REMOVED lines=44> */
.L_x_22218:
[----:B------:R-:W-:Y:S05]  /*f8f0*/  BSYNC B1 ;  /* 0x0000000000017941 */ /* 0x000fea0003800000 */
.L_x_22217:
        /* <DEDUP_REMOVED lines=11> */
.L_x_22221:
        /* <DEDUP_REMOVED lines=12> */
.L_x_22224:
[----:B------:R-:W-:-:S07]  /*fa70*/  IMAD.MOV.U32 R198, RZ, RZ, R208 ;  /* 0x000000ffffc67224 */ /* 0x000fce00078e00d0 */
.L_x_22225:
[----:B------:R-:W-:Y:S05]  /*fa80*/  BSYNC B1 ;  /* 0x0000000000017941 */ /* 0x000fea0003800000 */
.L_x_22223:
        /* <DEDUP_REMOVED lines=16> */
.L_x_22229:
[----:B------:R-:W-:Y:S05]  /*fb90*/  BSYNC B2 ;  /* 0x0000000000027941 */ /* 0x000fea0003800000 */
.L_x_22228:
        /* <DEDUP_REMOVED lines=44> */
.L_x_22227:
[----:B------:R-:W-:Y:S05]  /*fe60*/  BSYNC B1 ;  /* 0x0000000000017941 */ /* 0x000fea0003800000 */
.L_x_22226:
        /* <DEDUP_REMOVED lines=8> */
.L_x_22222:
        /* <DEDUP_REMOVED lines=12> */
.L_x_22231:
[----:B------:R-:W-:-:S07]  /*ffb0*/  IMAD.MOV.U32 R204, RZ, RZ, R208 ;  /* 0x000000ffffcc7224 */ /* 0x000fce00078e00d0 */
.L_x_22232:
[----:B------:R-:W-:Y:S05]  /*ffc0*/  BSYNC B1 ;  /* 0x0000000000017941 */ /* 0x000fea0003800000 */
.L_x_22230:
        /* <DEDUP_REMOVED lines=16> */
.L_x_22236:
[----:B------:R-:W-:Y:S05]  /*100d0*/  BSYNC B2 ;  /* 0x0000000000027941 */ /* 0x000fea0003800000 */
.L_x_22235:
        /* <DEDUP_REMOVED lines=44> */
.L_x_22234:
[----:B------:R-:W-:Y:S05]  /*103a0*/  BSYNC B1 ;  /* 0x0000000000017941 */ /* 0x000fea0003800000 */
.L_x_22233:
        /* <DEDUP_REMOVED lines=11> */
.L_x_22237:
        /* <DEDUP_REMOVED lines=12> */
.L_x_22240:
[----:B------:R-:W-:-:S07]  /*10520*/  MOV R197, R208 ;  /* 0x000000d000c57202 */ /* 0x000fce0000000f00 */
.L_x_22241:
[----:B------:R-:W-:Y:S05]  /*10530*/  BSYNC B1 ;  /* 0x0000000000017941 */ /* 0x000fea0003800000 */
.L_x_22239:
        /* <DEDUP_REMOVED lines=16> */
.L_x_22245:
[----:B------:R-:W-:Y:S05]  /*10640*/  BSYNC B2 ;  /* 0x0000000000027941 */ /* 0x000fea0003800000 */
.L_x_22244:
        /* <DEDUP_REMOVED lines=44> */
.L_x_22243:
[----:B------:R-:W-:Y:S05]  /*10910*/  BSYNC B1 ;  /* 0x0000000000017941 */ /* 0x000fea0003800000 */
.L_x_22242:
        /* <DEDUP_REMOVED lines=8> */
.L_x_22238:
        /* <DEDUP_REMOVED lines=27> */
.L_x_22246:
[----:B------:R-:W-:-:S07]  /*10b50*/  VIADD R95, R95, 0x80 ;  /* 0x000000805f5f7836 */ /* 0x000fce0000000000 */
.L_x_22181:
[----:B------:R-:W-:Y:S05]  /*10b60*/  BSYNC B0 ;  /* 0x0000000000007941 */ /* 0x000fea0003800000 */
.L_x_22180:
        /* <DEDUP_REMOVED lines=29> */
.L_x_22250:
[----:B------:R-:W-:-:S07]  /*10d40*/  IMAD.MOV.U32 R222, RZ, RZ, R208 ;  /* 0x000000ffffde7224 */ /* 0x000fce00078e00d0 */
.L_x_22251:
[----:B------:R-:W-:Y:S05]  /*10d50*/  BSYNC B1 ;  /* 0x0000000000017941 */ /* 0x000fea0003800000 */
.L_x_22249:
        /* <DEDUP_REMOVED lines=16> */
.L_x_22255:
[----:B------:R-:W-:Y:S05]  /*10e60*/  BSYNC B2 ;  /* 0x0000000000027941 */ /* 0x000fea0003800000 */
.L_x_22254:
        /* <DEDUP_REMOVED lines=44> */
.L_x_22253:
[----:B------:R-:W-:Y:S05]  /*11130*/  BSYNC B1 ;  /* 0x0000000000017941 */ /* 0x000fea0003800000 */
.L_x_22252:
        /* <DEDUP_REMOVED lines=18> */
.L_x_22256:
        /* <DEDUP_REMOVED lines=12> */
.L_x_22259:
[----:B------:R-:W-:-:S07]  /*11320*/  IMAD.MOV.U32 R204, RZ, RZ, R208 ;  /* 0x000000ffffcc7224 */ /* 0x000fce00078e00d0 */
.L_x_22260:
[----:B------:R-:W-:Y:S05]  /*11330*/  BSYNC B1 ;  /* 0x0000000000017941 */ /* 0x000fea0003800000 */
.L_x_22258:
        /* <DEDUP_REMOVED lines=16> */
.L_x_22264:
[----:B------:R-:W-:Y:S05]  /*11440*/  BSYNC B2 ;  /* 0x0000000000027941 */ /* 0x000fea0003800000 */
.L_x_22263:
        /* <DEDUP_REMOVED lines=44> */
.L_x_22262:
[----:B------:R-:W-:Y:S05]  /*11710*/  BSYNC B1 ;  /* 0x0000000000017941 */ /* 0x000fea0003800000 */
.L_x_22261:
        /* <DEDUP_REMOVED lines=8> */
.L_x_22257:
        /* <DEDUP_REMOVED lines=12> */
.L_x_22266:
[----:B------:R-:W-:-:S07]  /*11860*/  IMAD.MOV.U32 R204, RZ, RZ, R208 ;  /* 0x000000ffffcc7224 */ /* 0x000fce00078e00d0 */
.L_x_22267:
[----:B------:R-:W-:Y:S05]  /*11870*/  BSYNC B1 ;  /* 0x0000000000017941 */ /* 0x000fea0003800000 */
.L_x_22265:
        /* <DEDUP_REMOVED lines=16> */
.L_x_22271:
[----:B------:R-:W-:Y:S05]  /*11980*/  BSYNC B2 ;  /* 0x0000000000027941 */ /* 0x000fea0003800000 */
.L_x_22270:
        /* <DEDUP_REMOVED lines=44> */
.L_x_22269:
[----:B------:R-:W-:Y:S05]  /*11c50*/  BSYNC B1 ;  /* 0x0000000000017941 */ /* 0x000fea0003800000 */
.L_x_22268:
        /* <DEDUP_REMOVED lines=11> */
.L_x_22272:
        /* <DEDUP_REMOVED lines=12> */
.L_x_22275:
[----:B------:R-:W-:-:S07]  /*11dd0*/  MOV R199, R208 ;  /* 0x000000d000c77202 */ /* 0x000fce0000000f00 */
.L_x_22276:
[----:B------:R-:W-:Y:S05]  /*11de0*/  BSYNC B1 ;  /* 0x0000000000017941 */ /* 0x000fea0003800000 */
.L_x_22274:
        /* <DEDUP_REMOVED lines=16> */
.L_x_22280:
[----:B------:R-:W-:Y:S05]  /*11ef0*/  BSYNC B2 ;  /* 0x0000000000027941 */ /* 0x000fea0003800000 */
.L_x_22279:
        /* <DEDUP_REMOVED lines=44> */
.L_x_22278:
[----:B------:R-:W-:Y:S05]  /*121c0*/  BSYNC B1 ;  /* 0x0000000000017941 */ /* 0x000fea0003800000 */
.L_x_22277:
        /* <DEDUP_REMOVED lines=8> */
.L_x_22273:
        /* <DEDUP_REMOVED lines=12> */
.L_x_22282:
[----:B------:R-:W-:-:S07]  /*12310*/  MOV R204, R208 ;  /* 0x000000d000cc7202 */ /* 0x000fce0000000f00 */
.L_x_22283:
[----:B------:R-:W-:Y:S05]  /*12320*/  BSYNC B1 ;  /* 0x0000000000017941 */ /* 0x000fea0003800000 */
.L_x_22281:
        /* <DEDUP_REMOVED lines=16> */
.L_x_22287:
[----:B------:R-:W-:Y:S05]  /*12430*/  BSYNC B2 ;  /* 0x0000000000027941 */ /* 0x000fea0003800000 */
.L_x_22286:
        /* <DEDUP_REMOVED lines=44> */
.L_x_22285:
[----:B------:R-:W-:Y:S05]  /*12700*/  BSYNC B1 ;  /* 0x0000000000017941 */ /* 0x000fea0003800000 */
.L_x_22284:
        /* <DEDUP_REMOVED lines=11> */
.L_x_22288:
        /* <DEDUP_REMOVED lines=12> */
.L_x_22291:
[----:B------:R-:W-:-:S07]  /*12880*/  IMAD.MOV.U32 R198, RZ, RZ, R208 ;  /* 0x000000ffffc67224 */ /* 0x000fce00078e00d0 */
.L_x_22292:
[----:B------:R-:W-:Y:S05]  /*12890*/  BSYNC B1 ;  /* 0x0000000000017941 */ /* 0x000fea0003800000 */
.L_x_22290:
        /* <DEDUP_REMOVED lines=16> */
.L_x_22296:
[----:B------:R-:W-:Y:S05]  /*129a0*/  BSYNC B2 ;  /* 0x0000000000027941 */ /* 0x000fea0003800000 */
.L_x_22295:
        /* <DEDUP_REMOVED lines=44> */
.L_x_22294:
[----:B------:R-:W-:Y:S05]  /*12c70*/  BSYNC B1 ;  /* 0x0000000000017941 */ /* 0x000fea0003800000 */
.L_x_22293:
        /* <DEDUP_REMOVED lines=8> */
.L_x_22289:
        /* <DEDUP_REMOVED lines=12> */
.L_x_22298:
[----:B------:R-:W-:-:S07]  /*12dc0*/  IMAD.MOV.U32 R204, RZ, RZ, R208 ;  /* 0x000000ffffcc7224 */ /* 0x000fce00078e00d0 */
.L_x_22299:
[----:B------:R-:W-:Y:S05]  /*12dd0*/  BSYNC B1 ;  /* 0x0000000000017941 */ /* 0x000fea0003800000 */
.L_x_22297:
        /* <DEDUP_REMOVED lines=16> */
.L_x_22303:
[----:B------:R-:W-:Y:S05]  /*12ee0*/  BSYNC B2 ;  /* 0x0000000000027941 */ /* 0x000fea0003800000 */
.L_x_22302:
        /* <DEDUP_REMOVED lines=44> */
.L_x_22301:
[----:B------:R-:W-:Y:S05]  /*131b0*/  BSYNC B1 ;  /* 0x0000000000017941 */ /* 0x000fea0003800000 */
.L_x_22300:
        /* <DEDUP_REMOVED lines=11> */
.L_x_22304:
        /* <DEDUP_REMOVED lines=12> */
.L_x_22307:
[----:B------:R-:W-:-:S07]  /*13330*/  IMAD.MOV.U32 R197, RZ, RZ, R208 ;  /* 0x000000ffffc57224 */ /* 0x000fce00078e00d0 */
.L_x_22308:
[----:B------:R-:W-:Y:S05]  /*13340*/  BSYNC B1 ;  /* 0x0000000000017941 */ /* 0x000fea0003800000 */
.L_x_22306:
        /* <DEDUP_REMOVED lines=16> */
.L_x_22312:
[----:B------:R-:W-:Y:S05]  /*13450*/  BSYNC B2 ;  /* 0x0000000000027941 */ /* 0x000fea0003800000 */
.L_x_22311:
        /* <DEDUP_REMOVED lines=44> */
.L_x_22310:
[----:B------:R-:W-:Y:S05]  /*13720*/  BSYNC B1 ;  /* 0x0000000000017941 */ /* 0x000fea0003800000 */
.L_x_22309:
        /* <DEDUP_REMOVED lines=8> */
.L_x_22305:
        /* <DEDUP_REMOVED lines=27> */
.L_x_22313:
[----:B------:R-:W-:-:S07]  /*13960*/  IADD3 R95, R95, 0x80, RZ ;  /* 0x000000805f5f7810 */ /* 0x000fce0007ffe0ff */
.L_x_22248:
[----:B------:R-:W-:Y:S05]  /*13970*/  BSYNC B0 ;  /* 0x0000000000007941 */ /* 0x000fea0003800000 */
.L_x_22247:
        /* <DEDUP_REMOVED lines=29> */
.L_x_22317:
[----:B------:R-:W-:-:S07]  /*13b50*/  IMAD.MOV.U32 R222, RZ, RZ, R208 ;  /* 0x000000ffffde7224 */ /* 0x000fce00078e00d0 */
.L_x_22318:
[----:B------:R-:W-:Y:S05]  /*13b60*/  BSYNC B1 ;  /* 0x0000000000017941 */ /* 0x000fea0003800000 */
.L_x_22316:
        /* <DEDUP_REMOVED lines=16> */
.L_x_22322:
[----:B------:R-:W-:Y:S05]  /*13c70*/  BSYNC B2 ;  /* 0x0000000000027941 */ /* 0x000fea0003800000 */
.L_x_22321:
        /* <DEDUP_REMOVED lines=44> */
.L_x_22320:
[----:B------:R-:W-:Y:S05]  /*13f40*/  BSYNC B1 ;  /* 0x0000000000017941 */ /* 0x000fea0003800000 */
.L_x_22319:
        /* <DEDUP_REMOVED lines=18> */
.L_x_22323:
        /* <DEDUP_REMOVED lines=12> */
.L_x_22326:
[----:B------:R-:W-:-:S07]  /*14130*/  IMAD.MOV.U32 R204, RZ, RZ, R208 ;  /* 0x000000ffffcc7224 */ /* 0x000fce00078e00d0 */
.L_x_22327:
[----:B------:R-:W-:Y:S05]  /*14140*/  BSYNC B1 ;  /* 0x0000000000017941 */ /* 0x000fea0003800000 */
.L_x_22325:
        /* <DEDUP_REMOVED lines=16> */
.L_x_22331:
[----:B------:R-:W-:Y:S05]  /*14250*/  BSYNC B2 ;  /* 0x0000000000027941 */ /* 0x000fea0003800000 */
.L_x_22330:
        /* <DEDUP_REMOVED lines=44> */
.L_x_22329:
[----:B------:R-:W-:Y:S05]  /*14520*/  BSYNC B1 ;  /* 0x0000000000017941 */ /* 0x000fea0003800000 */
.L_x_22328:
        /* <DEDUP_REMOVED lines=8> */
.L_x_22324:
        /* <DEDUP_REMOVED lines=12> */
.L_x_22333:
[----:B------:R-:W-:-:S07]  /*14670*/  IMAD.MOV.U32 R204, RZ, RZ, R208 ;  /* 0x000000ffffcc7224 */ /* 0x000fce00078e00d0 */
.L_x_22334:
[----:B------:R-:W-:Y:S05]  /*14680*/  BSYNC B1 ;  /* 0x0000000000017941 */ /* 0x000fea0003800000 */
.L_x_22332:
        /* <DEDUP_REMOVED lines=16> */
.L_x_22338:
[----:B------:R-:W-:Y:S05]  /*14790*/  BSYNC B2 ;  /* 0x0000000000027941 */ /* 0x000fea0003800000 */
.L_x_22337:
        /* <DEDUP_REMOVED lines=44> */
.L_x_22336:
[----:B------:R-:W-:Y:S05]  /*14a60*/  BSYNC B1 ;  /* 0x0000000000017941 */ /* 0x000fea0003800000 */
.L_x_22335:
        /* <DEDUP_REMOVED lines=11> */
.L_x_22339:
        /* <DEDUP_REMOVED lines=12> */
.L_x_22342:
[----:B------:R-:W-:-:S07]  /*14be0*/  IMAD.MOV.U32 R199, RZ, RZ, R208 ;  /* 0x000000ffffc77224 */ /* 0x000fce00078e00d0 */
.L_x_22343:
[----:B------:R-:W-:Y:S05]  /*14bf0*/  BSYNC B1 ;  /* 0x0000000000017941 */ /* 0x000fea0003800000 */
.L_x_22341:
        /* <DEDUP_REMOVED lines=16> */
.L_x_22347:
[----:B------:R-:W-:Y:S05]  /*14d00*/  BSYNC B2 ;  /* 0x0000000000027941 */ /* 0x000fea0003800000 */
.L_x_22346:
        /* <DEDUP_REMOVED lines=44> */
.L_x_22345:
[----:B------:R-:W-:Y:S05]  /*14fd0*/  BSYNC B1 ;  /* 0x0000000000017941 */ /* 0x000fea0003800000 */
.L_x_22344:
        /* <DEDUP_REMOVED lines=8> */
.L_x_22340:
        /* <DEDUP_REMOVED lines=12> */
.L_x_22349:
[----:B------:R-:W-:-:S07]  /*15120*/  IMAD.MOV.U32 R204, RZ, RZ, R208 ;  /* 0x000000ffffcc7224 */ /* 0x000fce00078e00d0 */
.L_x_22350:
[----:B------:R-:W-:Y:S05]  /*15130*/  BSYNC B1 ;  /* 0x0000000000017941 */ /* 0x000fea0003800000 */
.L_x_22348:
        /* <DEDUP_REMOVED lines=16> */
.L_x_22354:
[----:B------:R-:W-:Y:S05]  /*15240*/  BSYNC B2 ;  /* 0x0000000000027941 */ /* 0x000fea0003800000 */
.L_x_22353:
        /* <DEDUP_REMOVED lines=44> */
.L_x_22352:
[----:B------:R-:W-:Y:S05]  /*15510*/  BSYNC B1 ;  /* 0x0000000000017941 */ /* 0x000fea0003800000 */
.L_x_22351:
        /* <DEDUP_REMOVED lines=11> */
.L_x_22355:
        /* <DEDUP_REMOVED lines=12> */
.L_x_22358:
[----:B------:R-:W-:-:S07]  /*15690*/  MOV R198, R208 ;  /* 0x000000d000c67202 */ /* 0x000fce0000000f00 */
.L_x_22359:
[----:B------:R-:W-:Y:S05]  /*156a0*/  BSYNC B1 ;  /* 0x0000000000017941 */ /* 0x000fea0003800000 */
.L_x_22357:
        /* <DEDUP_REMOVED lines=16> */
.L_x_22363:
[----:B------:R-:W-:Y:S05]  /*157b0*/  BSYNC B2 ;  /* 0x0000000000027941 */ /* 0x000fea0003800000 */
.L_x_22362:
        /* <DEDUP_REMOVED lines=44> */
.L_x_22361:
[----:B------:R-:W-:Y:S05]  /*15a80*/  BSYNC B1 ;  /* 0x0000000000017941 */ /* 0x000fea0003800000 */
.L_x_22360:
        /* <DEDUP_REMOVED lines=8> */
.L_x_22356:
        /* <DEDUP_REMOVED lines=12> */
.L_x_22365:
[----:B------:R-:W-:-:S07]  /*15bd0*/  MOV R204, R208 ;  /* 0x000000d000cc7202 */ /* 0x000fce0000000f00 */
.L_x_22366:
[----:B------:R-:W-:Y:S05]  /*15be0*/  BSYNC B1 ;  /* 0x0000000000017941 */ /* 0x000fea0003800000 */
.L_x_22364:
        /* <DEDUP_REMOVED lines=16> */
.L_x_22370:
[----:B------:R-:W-:Y:S05]  /*15cf0*/  BSYNC B2 ;  /* 0x0000000000027941 */ /* 0x000fea0003800000 */
.L_x_22369:
        /* <DEDUP_REMOVED lines=44> */
.L_x_22368:
[----:B------:R-:W-:Y:S05]  /*15fc0*/  BSYNC B1 ;  /* 0x0000000000017941 */ /* 0x000fea0003800000 */
.L_x_22367:
        /* <DEDUP_REMOVED lines=11> */
.L_x_22371:
        /* <DEDUP_REMOVED lines=12> */
.L_x_22374:
[----:B------:R-:W-:-:S07]  /*16140*/  IMAD.MOV.U32 R197, RZ, RZ, R208 ;  /* 0x000000ffffc57224 */ /* 0x000fce00078e00d0 */
.L_x_22375:
[----:B------:R-:W-:Y:S05]  /*16150*/  BSYNC B1 ;  /* 0x0000000000017941 */ /* 0x000fea0003800000 */
.L_x_22373:
        /* <DEDUP_REMOVED lines=16> */
.L_x_22379:
[----:B------:R-:W-:Y:S05]  /*16260*/  BSYNC B2 ;  /* 0x0000000000027941 */ /* 0x000fea0003800000 */
.L_x_22378:
        /* <DEDUP_REMOVED lines=44> */
.L_x_22377:
[----:B------:R-:W-:Y:S05]  /*16530*/  BSYNC B1 ;  /* 0x0000000000017941 */ /* 0x000fea0003800000 */
.L_x_22376:
        /* <DEDUP_REMOVED lines=8> */
.L_x_22372:
        /* <DEDUP_REMOVED lines=27> */
.L_x_22380:
[----:B------:R-:W-:-:S07]  /*16770*/  VIADD R95, R95, 0x80 ;  /* 0x000000805f5f7836 */ /* 0x000fce0000000000 */
.L_x_22315:
[----:B------:R-:W-:Y:S05]  /*16780*/  BSYNC B0 ;  /* 0x0000000000007941 */ /* 0x000fea0003800000 */
.L_x_22314:
        /* <DEDUP_REMOVED lines=29> */
.L_x_22384:
[----:B------:R-:W-:-:S07]  /*16960*/  MOV R222, R208 ;  /* 0x000000d000de7202 */ /* 0x000fce0000000f00 */
.L_x_22385:
[----:B------:R-:W-:Y:S05]  /*16970*/  BSYNC B1 ;  /* 0x0000000000017941 */ /* 0x000fea0003800000 */
.L_x_22383:
        /* <DEDUP_REMOVED lines=16> */
.L_x_22389:
[----:B------:R-:W-:Y:S05]  /*16a80*/  BSYNC B2 ;  /* 0x0000000000027941 */ /* 0x000fea0003800000 */
.L_x_22388:
        /* <DEDUP_REMOVED lines=44> */
.L_x_22387:
[----:B------:R-:W-:Y:S05]  /*16d50*/  BSYNC B1 ;  /* 0x0000000000017941 */ /* 0x000fea0003800000 */
.L_x_22386:
        /* <DEDUP_REMOVED lines=18> */
.L_x_22390:
        /* <DEDUP_REMOVED lines=12> */
.L_x_22393:
[----:B------:R-:W-:-:S07]  /*16f40*/  MOV R204, R208 ;  /* 0x000000d000cc7202 */ /* 0x000fce0000000f00 */
.L_x_22394:
[----:B------:R-:W-:Y:S05]  /*16f50*/  BSYNC B1 ;  /* 0x0000000000017941 */ /* 0x000fea0003800000 */
.L_x_22392:
        /* <DEDUP_REMOVED lines=16> */
.L_x_22398:
[----:B------:R-:W-:Y:S05]  /*17060*/  BSYNC B2 ;  /* 0x0000000000027941 */ /* 0x000fea0003800000 */
.L_x_22397:
        /* <DEDUP_REMOVED lines=44> */
.L_x_22396:
[----:B------:R-:W-:Y:S05]  /*17330*/  BSYNC B1 ;  /* 0x0000000000017941 */ /* 0x000fea0003800000 */
.L_x_22395:
        /* <DEDUP_REMOVED lines=8> */
.L_x_22391:
        /* <DEDUP_REMOVED lines=12> */
.L_x_22400:
[----:B------:R-:W-:-:S07]  /*17480*/  IMAD.MOV.U32 R204, RZ, RZ, R208 ;  /* 0x000000ffffcc7224 */ /* 0x000fce00078e00d0 */
.L_x_22401:
[----:B------:R-:W-:Y:S05]  /*17490*/  BSYNC B1 ;  /* 0x0000000000017941 */ /* 0x000fea0003800000 */
.L_x_22399:
        /* <DEDUP_REMOVED lines=16> */
.L_x_22405:
[----:B------:R-:W-:Y:S05]  /*175a0*/  BSYNC B2 ;  /* 0x0000000000027941 */ /* 0x000fea0003800000 */
.L_x_22404:
        /* <DEDUP_REMOVED lines=44> */
.L_x_22403:
[----:B------:R-:W-:Y:S05]  /*17870*/  BSYNC B1 ;  /* 0x0000000000017941 */ /* 0x000fea0003800000 */
.L_x_22402:
        /* <DEDUP_REMOVED lines=11> */
.L_x_22406:
        /* <DEDUP_REMOVED lines=12> */
.L_x_22409:
[----:B------:R-:W-:-:S07]  /*179f0*/  MOV R199, R208 ;  /* 0x000000d000c77202 */ /* 0x000fce0000000f00 */
.L_x_22410:
[----:B------:R-:W-:Y:S05]  /*17a00*/  BSYNC B1 ;  /* 0x0000000000017941 */ /* 0x000fea0003800000 */
.L_x_22408:
        /* <DEDUP_REMOVED lines=16> */
.L_x_22414:
[----:B------:R-:W-:Y:S05]  /*17b10*/  BSYNC B2 ;  /* 0x0000000000027941 */ /* 0x000fea0003800000 */
.L_x_22413:
        /* <DEDUP_REMOVED lines=44> */
.L_x_22412:
[----:B------:R-:W-:Y:S05]  /*17de0*/  BSYNC B1 ;  /* 0x0000000000017941 */ /* 0x000fea0003800000 */
.L_x_22411:
        /* <DEDUP_REMOVED lines=8> */
.L_x_22407:
        /* <DEDUP_REMOVED lines=12> */
.L_x_22416:
[----:B------:R-:W-:-:S07]  /*17f30*/  IMAD.MOV.U32 R204, RZ, RZ, R208 ;  /* 0x000000ffffcc7224 */ /* 0x000fce00078e00d0 */
.L_x_22417:
[----:B------:R-:W-:Y:S05]  /*17f40*/  BSYNC B1 ;  /* 0x0000000000017941 */ /* 0x000fea0003800000 */
.L_x_22415:
        /* <DEDUP_REMOVED lines=16> */
.L_x_22421:
[----:B------:R-:W-:Y:S05]  /*18050*/  BSYNC B2 ;  /* 0x0000000000027941 */ /* 0x000fea0003800000 */
.L_x_22420:
        /* <DEDUP_REMOVED lines=44> */
.L_x_22419:
[----:B------:R-:W-:Y:S05]  /*18320*/  BSYNC B1 ;  /* 0x0000000000017941 */ /* 0x000fea0003800000 */
.L_x_22418:
        /* <DEDUP_REMOVED lines=11> */
.L_x_22422:
        /* <DEDUP_REMOVED lines=12> */
.L_x_22425:
[----:B------:R-:W-:-:S07]  /*184a0*/  MOV R198, R208 ;  /* 0x000000d000c67202 */ /* 0x000fce0000000f00 */
.L_x_22426:
[----:B------:R-:W-:Y:S05]  /*184b0*/  BSYNC B1 ;  /* 0x0000000000017941 */ /* 0x000fea0003800000 */
.L_x_22424:
        /* <DEDUP_REMOVED lines=16> */
.L_x_22430:
[----:B------:R-:W-:Y:S05]  /*185c0*/  BSYNC B2 ;  /* 0x0000000000027941 */ /* 0x000fea0003800000 */
.L_x_22429:
        /* <DEDUP_REMOVED lines=44> */
.L_x_22428:
[----:B------:R-:W-:Y:S05]  /*18890*/  BSYNC B1 ;  /* 0x0000000000017941 */ /* 0x000fea0003800000 */
.L_x_22427:
        /* <DEDUP_REMOVED lines=8> */
.L_x_22423:
        /* <DEDUP_REMOVED lines=12> */
.L_x_22432:
[----:B------:R-:W-:-:S07]  /*189e0*/  IMAD.MOV.U32 R204, RZ, RZ, R208 ;  /* 0x000000ffffcc7224 */ /* 0x000fce00078e00d0 */
.L_x_22433:
[----:B------:R-:W-:Y:S05]  /*189f0*/  BSYNC B1 ;  /* 0x0000000000017941 */ /* 0x000fea0003800000 */
.L_x_22431:
        /* <DEDUP_REMOVED lines=16> */
.L_x_22437:
[----:B------:R-:W-:Y:S05]  /*18b00*/  BSYNC B2 ;  /* 0x0000000000027941 */ /* 0x000fea0003800000 */
.L_x_22436:
        /* <DEDUP_REMOVED lines=44> */
.L_x_22435:
[----:B------:R-:W-:Y:S05]  /*18dd0*/  BSYNC B1 ;  /* 0x0000000000017941 */ /* 0x000fea0003800000 */
.L_x_22434:
        /* <DEDUP_REMOVED lines=11> */
.L_x_22438:
        /* <DEDUP_REMOVED lines=12> */
.L_x_22441:
[----:B------:R-:W-:-:S07]  /*18f50*/  MOV R197, R208 ;  /* 0x000000d000c57202 */ /* 0x000fce0000000f00 */
.L_x_22442:
[----:B------:R-:W-:Y:S05]  /*18f60*/  BSYNC B1 ;  /* 0x0000000000017941 */ /* 0x000fea0003800000 */
.L_x_22440:
        /* <DEDUP_REMOVED lines=16> */
.L_x_22446:
[----:B------:R-:W-:Y:S05]  /*19070*/  BSYNC B2 ;  /* 0x0000000000027941 */ /* 0x000fea0003800000 */
.L_x_22445:
        /* <DEDUP_REMOVED lines=44> */
.L_x_22444:
[----:B------:R-:W-:Y:S05]  /*19340*/  BSYNC B1 ;  /* 0x0000000000017941 */ /* 0x000fea0003800000 */
.L_x_22443:
        /* <DEDUP_REMOVED lines=8> */
.L_x_22439:
[----:B------:R-:W-:Y:S01]  /*193d0*/  LOP3.LUT P0, RZ, R214, 0x1, RZ, 0xc0, !PT ;  /* 0x00000001d6ff7812 */ /* 0x000fe2000780c0ff */
[C---:B------:R-:W-:Y:S01]  /*193e0*/  IMAD.SHL.U32 R220, R95.reuse, 0x4, RZ ;  /* 0x000000045fdc7824 */ /* 0x040fe200078e00ff */
[----:B------:R-:W-:Y:S02]  /*193f0*/  SEL R98, RZ, 0x1000000, P5 ;  /* 0x01000000ff627807 */ /* 0x000fe40002800000 */
[----:B------:R-:W-:Y:S02]  /*19400*/  SEL R217, RZ, 0x1, P0 ;  /* 0x00000001ffd97807 */ /* 0x000fe40000000000 */
[----:B------:R-:W-:Y:S02]  /*19410*/  LEA R92, P0, R95, UR10, 0x4 ;  /* 0x0000000a5f5c7c11 */ /* 0x000fe4000f8020ff */
[----:B------:R-:W-:Y:S02]  /*19420*/  SEL R99, RZ, 0x10000, P4 ;  /* 0x00010000ff637807 */ /* 0x000fe40002000000 */
[----:B------:R-:W-:-:S02]  /*19430*/  SEL R216, RZ, 0x100, P3 ;  /* 0x00000100ffd87807 */ /* 0x000fc40001800000 */
[----:B------:R-:W-:Y:S02]  /*19440*/  LEA.HI.X R93, R95, UR11, RZ, 0x4, P0 ;  /* 0x0000000b5f5d7c11 */ /* 0x000fe400080f24ff */
[----:B------:R-:W-:Y:S02]  /*19450*/  SHF.R.U32.HI R95, RZ, 0x1e, R95 ;  /* 0x0000001eff5f7819 */ /* 0x000fe4000001165f */
[----:B------:R-:W-:Y:S01]  /*19460*/  IADD3 R96, P0, R220, UR12, RZ ;  /* 0x0000000cdc607c10 */ /* 0x000fe2000ff1e0ff */
[----:B------:R2:W-:Y:S01]  /*19470*/  STG.E.128 desc[UR4][R92.64], R88 ;  /* 0x000000585c007986 */ /* 0x0005e2000c101d04 */
[----:B------:R-:W-:Y:S02]  /*19480*/  IADD3 R98, R216, R98, R99 ;  /* 0x00000062d8627210 */ /* 0x000fe40007ffe063 */
[----:B------:R-:W-:Y:S02]  /*19490*/  IADD3.X R97, R95, UR13, RZ, P0, !PT ;  /* 0x0000000d5f617c10 */ /* 0x000fe400087fe4ff */
[----:B------:R-:W-:-:S05]  /*194a0*/  IADD3 R217, R98, R217, RZ ;  /* 0x000000d962d97210 */ /* 0x000fca0007ffe0ff */
[----:B------:R2:W-:Y:S01]  /*194b0*/  STG.E desc[UR4][R96.64], R217 ;  /* 0x000000d960007986 */ /* 0x0005e2000c101904 */
[----:B------:R-:W-:Y:S05]  /*194c0*/  @!P1 BRA `(.L_x_22382) ;  /* 0x00000000002c9947 */ /* 0x000fea0003800000 */
[----:B--2---:R-:W-:Y:S01]  /*194d0*/  IADD3 R92, P0, R220, UR14, RZ ;  /* 0x0000000edc5c7c10 */ /* 0x004fe2000ff1e0ff */
[----:B------:R-:W-:Y:S01]  /*194e0*/  IMAD.U32 R96, R198, 0x10000, RZ ;  /* 0x00010000c6607824 */ /* 0x000fe200078e00ff */
[----:B------:R-:W-:Y:S02]  /*194f0*/  LOP3.LUT R98, R199, 0xff, RZ, 0xc0, !PT ;  /* 0x000000ffc7627812 */ /* 0x000fe400078ec0ff */
[----:B------:R-:W-:Y:S02]  /*19500*/  IADD3.X R93, R95, UR15, RZ, P0, !PT ;  /* 0x0000000f5f5d7c10 */ /* 0x000fe400087fe4ff */
[----:B------:R-:W-:Y:S02]  /*19510*/  LOP3.LUT R95, R197, 0xffff, RZ, 0xc0, !PT ;  /* 0x0000ffffc55f7812 */ /* 0x000fe400078ec0ff */
[----:B------:R-:W-:-:S04]  /*19520*/  LOP3.LUT R96, R96, 0xff0000, RZ, 0xc0, !PT ;  /* 0x00ff000060607812 */ /* 0x000fc800078ec0ff */
[----:B------:R-:W-:Y:S02]  /*19530*/  LEA R95, R95, R96, 0x18 ;  /* 0x000000605f5f7211 */ /* 0x000fe400078ec0ff */
[----:B------:R-:W-:-:S03]  /*19540*/  LOP3.LUT R96, R200, 0xff, RZ, 0xc0, !PT ;  /* 0x000000ffc8607812 */ /* 0x000fc600078ec0ff */
[----:B------:R-:W-:-:S05]  /*19550*/  IMAD R95, R98, 0x100, R95 ;  /* 0x00000100625f7824 */ /* 0x000fca00078e025f */
[----:B------:R-:W-:-:S05]  /*19560*/  IADD3 R95, R95, R96, RZ ;  /* 0x000000605f5f7210 */ /* 0x000fca0007ffe0ff */
[----:B------:R3:W-:Y:S02]  /*19570*/  STG.E desc[UR4][R92.64], R95 ;  /* 0x0000005f5c007986 */ /* 0x0007e4000c101904 */
.L_x_22382:
[----:B------:R-:W-:Y:S05]  /*19580*/  BSYNC B0 ;  /* 0x0000000000007941 */ /* 0x000fea0003800000 */
.L_x_22381:
[----:B0123--:R-:W-:Y:S01]  /*19590*/  FADD.FTZ R92, RZ, R60 ;  /* 0x0000003cff5c7221 */ /* 0x00ffe20000010000 */
[C---:B------:R-:W-:Y:S01]  /*195a0*/  LOP3.LUT P0, RZ, R214.reuse, 0x8, RZ, 0xc0, !PT ;  /* 0x00000008d6ff7812 */ /* 0x040fe2000780c0ff */
[----:B------:R-:W-:Y:S01]  /*195b0*/  UMOV UR6, 0xffffffff ;  /* 0xffffffff00067882 */ /* 0x000fe20000000000 */
[----:B------:R-:W-:Y:S01]  /*195c0*/  LOP3.LUT R214, R214, 0xfffffffe, RZ, 0xc0, !PT ;  /* 0xfffffffed6d67812 */ /* 0x000fe200078ec0ff */
[----:B------:R-:W-:Y:S01]  /*195d0*/  FADD.FTZ R93, R61, R92 ;  /* 0x0000005c3d5d7221 */ /* 0x000fe20000010000 */
[C---:B------:R-:W-:Y:S02]  /*195e0*/  ISETP.GT.U32.AND P1, PT, R176.reuse, 0x1ff, PT ;  /* 0x000001ffb000780c */ /* 0x040fe40003f24070 */
[----:B------:R-:W-:Y:S01]  /*195f0*/  ISETP.GT.U32.AND P2, PT, R176, 0x27f, PT ;  /* 0x0000027fb000780c */ /* 0x000fe20003f44070 */
[----:B------:R-:W-:Y:S01]  /*19600*/  FADD.FTZ R92, R62, R93 ;  /* 0x0000005d3e5c7221 */ /* 0x000fe20000010000 */
[C---:B------:R-:W-:Y:S02]  /*19610*/  ISETP.GT.U32.AND P3, PT, R176.reuse, 0x2ff, PT ;  /* 0x000002ffb000780c */ /* 0x040fe40003f64070 */
[----:B------:R-:W-:Y:S01]  /*19620*/  ISETP.GT.U32.AND P4, PT, R176, 0x37f, PT ;  /* 0x0000037fb000780c */ /* 0x000fe20003f84070 */
[----:B------:R-:W-:Y:S01]  /*19630*/  FADD.FTZ R92, R63, R92 ;  /* 0x0000005c3f5c7221 */ /* 0x000fe20000010000 */
[----:B------:R-:W-:-:S02]  /*19640*/  LOP3.LUT P5, RZ, R94, 0xff, RZ, 0xc0, !PT ;  /* 0x000000ff5eff7812 */ /* 0x000fc400078ac0ff */
[----:B------:R-:W-:Y:S02]  /*19650*/  SHF.R.U32.HI R96, RZ, 0x5, R196 ;  /* 0x00000005ff607819 */ /* 0x000fe400000116c4 */
[----:B------:R-:W-:Y:S02]  /*19660*/  FSEL R93, R92, RZ, P0 ;  /* 0x000000ff5c5d7208 */ /* 0x000fe40000000000 */
[----:B------:R-:W-:Y:S02]  /*19670*/  ISETP.GT.U32.AND P0, PT, R176, 0xff, PT ;  /* 0x000000ffb000780c */ /* 0x000fe40003f04070 */
[----:B------:R-:W-:Y:S01]  /*19680*/  LOP3.LUT P6, RZ, R196, 0x1f, RZ, 0xc0, !PT ;  /* 0x0000001fc4ff7812 */ /* 0x000fe200078cc0ff */
        /* <DEDUP_REMOVED lines=29> */
[----:B------:R-:W-:-:S03]  /*19860*/  LOP3.LUT R95, R96, 0x7fffffc, RZ, 0xc0, !PT ;  /* 0x07fffffc605f7812 */ /* 0x000fc600078ec0ff */
[----:B------:R-:W-:Y:S02]  /*19870*/  @P4 FADD.FTZ R93, R87, R92 ;  /* 0x0000005c575d4221 */ /* 0x000fe40000010000 */
[----:B------:R-:W-:Y:S01]  /*19880*/  @!P5 VIADD R95, R95, 0x4 ;  /* 0x000000045f5fd836 */ /* 0x000fe20000000000 */
[----:B------:R-:W-:Y:S01]  /*19890*/  ISETP.GT.U32.AND P5, PT, R176, 0x3ff, PT ;  /* 0x000003ffb000780c */ /* 0x000fe20003fa4070 */
[----:B------:R-:W-:-:S04]  /*198a0*/  FADD.FTZ R92, R88, R93 ;  /* 0x0000005d585c7221 */ /* 0x000fc80000010000 */
[----:B------:R-:W-:-:S04]  /*198b0*/  FADD.FTZ R97, R89, R92 ;  /* 0x0000005c59617221 */ /* 0x000fc80000010000 */
[----:B------:R-:W-:-:S04]  /*198c0*/  FADD.FTZ R92, R90, R97 ;  /* 0x000000615a5c7221 */ /* 0x000fc80000010000 */
[----:B------:R-:W-:Y:S01]  /*198d0*/  @P5 FADD.FTZ R93, R91, R92 ;  /* 0x0000005c5b5d5221 */ /* 0x000fe20000010000 */
[----:B------:R-:W-:Y:S06]  /*198e0*/  BRA.DIV UR6, `(.L_x_22447) ;  /* 0x0000001a061c7947 */ /* 0x000fec000b800000 */
[----:B------:R-:W0:Y:S01]  /*198f0*/  SHFL.BFLY PT, R92, R93, 0x1, 0x1f ;  /* 0x0c201f005d5c7f89 */ /* 0x000e2200000e0000 */
[----:B------:R-:W-:Y:S02]  /*19900*/  P2R R217, PR, RZ, 0x20 ;  /* 0x00000020ffd97803 */ /* 0x000fe40000000000 */
[C---:B------:R-:W-:Y:S02]  /*19910*/  LOP3.LUT P5, RZ, R214.reuse, 0x8, RZ, 0xc0, !PT ;  /* 0x00000008d6ff7812 */ /* 0x040fe400078ac0ff */
[----:B------:R-:W-:Y:S01]  /*19920*/  LOP3.LUT P6, RZ, R214, 0x1, RZ, 0xc0, !PT ;  /* 0x00000001d6ff7812 */ /* 0x000fe200078cc0ff */
        /* <DEDUP_REMOVED lines=21> */
[----:B------:R-:W-:Y:S02]  /*19a80*/  FSEL R93, R93, RZ, P5 ;  /* 0x000000ff5d5d7208 */ /* 0x000fe40002800000 */
[----:B------:R-:W-:-:S03]  /*19a90*/  ISETP.NE.AND P5, PT, R217, RZ, PT ;  /* 0x000000ffd900720c */ /* 0x000fc60003fa5270 */
        /* <DEDUP_REMOVED lines=62> */
.L_x_22475:
        /* <DEDUP_REMOVED lines=8> */
[----:B------:R-:W-:-:S05]  /*19f00*/  @!P0 IADD3 R94, R95, R96, RZ ;  /* 0x000000605f5e8210 */ /* 0x000fca0007ffe0ff */
[----:B------:R-:W-:-:S05]  /*19f10*/  @!P0 IMAD R94, R94, 0x8, R97 ;  /* 0x000000085e5e8824 */ /* 0x000fca00078e0261 */
[----:B------:R1:W-:Y:S01]  /*19f20*/  @!P0 STS.64 [R94], R92 ;  /* 0x0000005c5e008388 */ /* 0x0003e20000000a00 */
[----:B------:R-:W-:-:S13]  /*19f30*/  ISETP.GT.U32.AND P0, PT, R98, 0x3, PT ;  /* 0x000000036200780c */ /* 0x000fda0003f04070 */
[----:B-1----:R-:W1:Y:S01]  /*19f40*/  @!P0 S2R R93, SR_CgaCtaId ;  /* 0x00000000005d8919 */ /* 0x002e620000008800 */
[----:B------:R-:W-:Y:S01]  /*19f50*/  @!P0 MOV R92, 0x400 ;  /* 0x00000400005c8802 */ /* 0x000fe20000000f00 */
[----:B------:R-:W-:Y:S01]  /*19f60*/  BSSY B0, `(.L_x_22448) ;  /* 0x0000054000007945 */ /* 0x000fe20003800000 */
[----:B------:R-:W-:Y:S01]  /*19f70*/  @!P0 IADD3 R95, R95, R98, RZ ;  /* 0x000000625f5f8210 */ /* 0x000fe20007ffe0ff */
[----:B------:R-:W-:Y:S01]  /*19f80*/  BAR.SYNC.DEFER_BLOCKING 0x0 ;  /* 0x0000000000007b1d */ /* 0x000fe20000010000 */
[C---:B------:R-:W-:Y:S02]  /*19f90*/  LOP3.LUT P1, RZ, R214.reuse, 0x10, RZ, 0xc0, !PT ;  /* 0x00000010d6ff7812 */ /* 0x040fe4000782c0ff */
[----:B------:R-:W-:Y:S02]  /*19fa0*/  LOP3.LUT P2, RZ, R214, 0x8, RZ, 0xc0, !PT ;  /* 0x00000008d6ff7812 */ /* 0x000fe4000784c0ff */
[----:B-1----:R-:W-:Y:S02]  /*19fb0*/  @!P0 LEA R94, R93, R92, 0x18 ;  /* 0x0000005c5d5e8211 */ /* 0x002fe400078ec0ff */
[----:B------:R-:W-:-:S03]  /*19fc0*/  CS2R R92, SRZ ;  /* 0x00000000005c7805 */ /* 0x000fc6000001ff00 */
[----:B------:R-:W-:Y:S01]  /*19fd0*/  @!P0 IMAD R95, R95, 0x8, R94 ;  /* 0x000000085f5f8824 */ /* 0x000fe200078e025e */
[----:B------:R-:W-:-:S04]  /*19fe0*/  HFMA2.MMA R94, -RZ, RZ, 0, 0 ;  /* 0x00000000ff5e7435 */ /* 0x000fc800000001ff */
[----:B------:R-:W-:Y:S02]  /*19ff0*/  @!P0 LDS.64 R92, [R95] ;  /* 0x000000005f5c8984 */ /* 0x000fe40000000a00 */
[----:B------:R-:W-:Y:S01]  /*1a000*/  @!P0 IMAD.MOV.U32 R94, RZ, RZ, R205 ;  /* 0x000000ffff5e8224 */ /* 0x000fe200078e00cd */
[----:B------:R-:W-:-:S04]  /*1a010*/  LOP3.LUT P0, RZ, R96, 0x1f, R196, 0xf8, !PT ;  /* 0x0000001f60ff7812 */ /* 0x000fc8000780f8c4 */
[----:B------:R-:W1:Y:S02]  /*1a020*/  SHFL.DOWN PT, R97, R94, 0x2, 0x1f ;  /* 0x08401f005e617f89 */ /* 0x000e6400000e0000 */
[----:B-1----:R-:W-:Y:S02]  /*1a030*/  IADD3 R216, R97, R94, RZ ;  /* 0x0000005e61d87210 */ /* 0x002fe40007ffe0ff */
        /* <DEDUP_REMOVED lines=11> */
[----:B------:R-:W-:Y:S02]  /*1a0f0*/  IMAD.IADD R99, R216, 0x1, R223 ;  /* 0x00000001d8637824 */ /* 0x000fe400078e02df */
        /* <DEDUP_REMOVED lines=21> */
[----:B------:R-:W-:-:S06]  /*1a250*/  FFMA.FTZ R99, R99, R95, R94 ;  /* 0x0000005f63637223 */ /* 0x000fcc000001005e */
        /* <DEDUP_REMOVED lines=36> */
.L_x_22449:
[----:B------:R-:W-:Y:S05]  /*1a4a0*/  BSYNC B0 ;  /* 0x0000000000007941 */ /* 0x000fea0003800000 */
.L_x_22448:
[----:B------:R-:W-:Y:S01]  /*1a4b0*/  LOP3.LUT P0, RZ, R214, 0x800, RZ, 0xc0, !PT ;  /* 0x00000800d6ff7812 */ /* 0x000fe2000780c0ff */
        /* <DEDUP_REMOVED lines=21> */
[----:B-1----:R-:W-:-:S05]  /*1a610*/  IMAD.WIDE.U32 R222, R215, 0x10, R222 ;  /* 0x00000010d7de7825 */ /* 0x002fca00078e00de */
[----:B------:R2:W-:Y:S01]  /*1a620*/  STG.E.128 desc[UR4][R222.64], R92 ;  /* 0x0000005cde007986 */ /* 0x0005e2000c101d04 */
[----:B0-----:R-:W-:-:S04]  /*1a630*/  IMAD.WIDE.U32 R220, R215, 0x10, R220 ;  /* 0x00000010d7dc7825 */ /* 0x001fc800078e00dc */
[----:B------:R-:W-:Y:S01]  /*1a640*/  VIADD R215, R215, 0x80 ;  /* 0x00000080d7d77836 */ /* 0x000fe20000000000 */
[----:B------:R2:W-:Y:S06]  /*1a650*/  STG.E.128 desc[UR4][R220.64], R96 ;  /* 0x00000060dc007986 */ /* 0x0005ec000c101d04 */
.L_x_22451:
[----:B------:R-:W-:Y:S05]  /*1a660*/  BSYNC B0 ;  /* 0x0000000000007941 */ /* 0x000fea0003800000 */
.L_x_22450:
[----:B------:R-:W-:Y:S01]  /*1a670*/  LOP3.LUT P0, RZ, R214, 0x400, RZ, 0xc0, !PT ;  /* 0x00000400d6ff7812 */ /* 0x000fe2000780c0ff */
        /* <DEDUP_REMOVED lines=26> */
.L_x_22453:
[----:B------:R-:W-:Y:S05]  /*1a820*/  BSYNC B0 ;  /* 0x0000000000007941 */ /* 0x000fea0003800000 */
.L_x_22452:
[----:B------:R-:W-:Y:S01]  /*1a830*/  LOP3.LUT P0, RZ, R214, 0x200, RZ, 0xc0, !PT ;  /* 0x00000200d6ff7812 */ /* 0x000fe2000780c0ff */
        /* <DEDUP_REMOVED lines=26> */
.L_x_22455:
[----:B------:R-:W-:Y:S05]  /*1a9e0*/  BSYNC B0 ;  /* 0x0000000000007941 */ /* 0x000fea0003800000 */
.L_x_22454:
[----:B------:R-:W-:Y:S01]  /*1a9f0*/  LOP3.LUT P0, RZ, R214, 0x100, RZ, 0xc0, !PT ;  /* 0x00000100d6ff7812 */ /* 0x000fe2000780c0ff */
        /* <DEDUP_REMOVED lines=26> */
.L_x_22457:
[----:B------:R-:W-:Y:S05]  /*1aba0*/  BSYNC B0 ;  /* 0x0000000000007941 */ /* 0x000fea0003800000 */
.L_x_22456:
        /* <DEDUP_REMOVED lines=27> */
.L_x_22459:
[----:B------:R-:W-:Y:S05]  /*1ad60*/  BSYNC B0 ;  /* 0x0000000000007941 */ /* 0x000fea0003800000 */
.L_x_22458:
[----:B------:R-:W-:Y:S01]  /*1ad70*/  LOP3.LUT P0, RZ, R214, 0x40, RZ, 0xc0, !PT ;  /* 0x00000040d6ff7812 */ /* 0x000fe2000780c0ff */
[----:B------:R-:W-:-:S12]  /*1ad80*/  BSSY B0, `(.L_x_22460) ;  /* 0x000001b000007945 */ /* 0x000fd80003800000 */
[----:B------:R-:W-:Y:S05]  /*1ad90*/  @!P0 BRA `(.L_x_22461) ;  /* 0x0000000000648947 */ /* 0x000fea0003800000 */
[----:B-1234-:R-:W1:Y:S01]  /*1ada0*/  LDC.64 R222, c[0x0][0x2b8] ;  /* 0x0000ae00ffde7b82 */ /* 0x01ee620000000a00 */
[----:B------:R-:W-:-:S04]  /*1adb0*/  LOP3.LUT P0, RZ, R214, 0x10, RZ, 0xc0, !PT ;  /* 0x00000010d6ff7812 */ /* 0x000fc8000780c0ff */
[----:B------:R-:W-:-:S03]  /*1adc0*/  FSEL R97, R217, RZ, !P0 ;  /* 0x000000ffd9617208 */ /* 0x000fc60004000000 */
[----:B------:R-:W2:Y:S02]  /*1add0*/  LDC.64 R220, c[0x0][0x2c0] ;  /* 0x0000b000ffdc7b82 */ /* 0x000ea40000000a00 */
[--C-:B0-----:R-:W-:Y:S01]  /*1ade0*/  FADD.FTZ R93, R84, -R97.reuse ;  /* 0x80000061545d7221 */ /* 0x101fe20000010000 */
[--C-:B------:R-:W-:Y:S01]  /*1adf0*/  FADD.FTZ R95, R85, -R97.reuse ;  /* 0x80000061555f7221 */ /* 0x100fe20000010000 */
        /* <DEDUP_REMOVED lines=11> */
[----:B-1----:R-:W-:-:S04]  /*1aeb0*/  IMAD.WIDE.U32 R222, R215, 0x10, R222 ;  /* 0x00000010d7de7825 */ /* 0x002fc800078e00de */
[----:B------:R-:W-:Y:S01]  /*1aec0*/  FFMA.FTZ R98, R35, R98, R130 ;  /* 0x0000006223627223 */ /* 0x000fe20000010082 */
[----:B------:R-:W-:Y:S01]  /*1aed0*/  FFMA.FTZ R97, R38, R97, R7 ;  /* 0x0000006126617223 */ /* 0x000fe20000010007 */
[----:B------:R-:W-:Y:S01]  /*1aee0*/  FFMA.FTZ R96, R37, R96, R132 ;  /* 0x0000006025607223 */ /* 0x000fe20000010084 */
[----:B------:R0:W-:Y:S01]  /*1aef0*/  STG.E.128 desc[UR4][R222.64], R92 ;  /* 0x0000005cde007986 */ /* 0x0001e2000c101d04 */
[C---:B--2---:R-:W-:Y:S01]  /*1af00*/  IMAD.WIDE.U32 R220, R215.reuse, 0x10, R220 ;  /* 0x00000010d7dc7825 */ /* 0x044fe200078e00dc */
[----:B------:R-:W-:-:S04]  /*1af10*/  IADD3 R215, R215, 0x80, RZ ;  /* 0x00000080d7d77810 */ /* 0x000fc80007ffe0ff */
[----:B------:R0:W-:Y:S03]  /*1af20*/  STG.E.128 desc[UR4][R220.64], R96 ;  /* 0x00000060dc007986 */ /* 0x0001e6000c101d04 */
.L_x_22461:
[----:B------:R-:W-:Y:S05]  /*1af30*/  BSYNC B0 ;  /* 0x0000000000007941 */ /* 0x000fea0003800000 */
.L_x_22460:
[----:B------:R-:W-:Y:S01]  /*1af40*/  LOP3.LUT P0, RZ, R214, 0x20, RZ, 0xc0, !PT ;  /* 0x00000020d6ff7812 */ /* 0x000fe2000780c0ff */
[----:B------:R-:W-:-:S12]  /*1af50*/  BSSY B0, `(.L_x_22462) ;  /* 0x000001a000007945 */ /* 0x000fd80003800000 */
[----:B------:R-:W-:Y:S05]  /*1af60*/  @!P0 BRA `(.L_x_22463) ;  /* 0x0000000000608947 */ /* 0x000fea0003800000 */
[----:B01234-:R-:W0:Y:S01]  /*1af70*/  LDC.64 R92, c[0x0][0x2b8] ;  /* 0x0000ae00ff5c7b82 */ /* 0x01fe220000000a00 */
[----:B------:R-:W-:-:S04]  /*1af80*/  LOP3.LUT P0, RZ, R214, 0x10, RZ, 0xc0, !PT ;  /* 0x00000010d6ff7812 */ /* 0x000fc8000780c0ff */
[----:B------:R-:W-:-:S03]  /*1af90*/  FSEL R99, R217, RZ, !P0 ;  /* 0x000000ffd9637208 */ /* 0x000fc60004000000 */
[----:B------:R-:W1:Y:S02]  /*1afa0*/  LDC.64 R220, c[0x0][0x2c0] ;  /* 0x0000b000ffdc7b82 */ /* 0x000e640000000a00 */
[--C-:B------:R-:W-:Y:S01]  /*1afb0*/  FADD.FTZ R95, R88, -R99.reuse ;  /* 0x80000063585f7221 */ /* 0x100fe20000010000 */
[--C-:B------:R-:W-:Y:S01]  /*1afc0*/  FADD.FTZ R97, R89, -R99.reuse ;  /* 0x8000006359617221 */ /* 0x100fe20000010000 */
[--C-:B------:R-:W-:Y:S01]  /*1afd0*/  FADD.FTZ R217, R91, -R99.reuse ;  /* 0x800000635bd97221 */ /* 0x100fe20000010000 */
[----:B------:R-:W-:Y:S01]  /*1afe0*/  FADD.FTZ R99, R90, -R99 ;  /* 0x800000635a637221 */ /* 0x000fe20000010000 */
[C---:B------:R-:W-:Y:S01]  /*1aff0*/  FMUL.FTZ R96, R216.reuse, R95 ;  /* 0x0000005fd8607220 */ /* 0x040fe20000410000 */
[C---:B------:R-:W-:Y:S01]  /*1b000*/  FMUL.FTZ R97, R216.reuse, R97 ;  /* 0x00000061d8617220 */ /* 0x040fe20000410000 */
[C---:B------:R-:W-:Y:S01]  /*1b010*/  FMUL.FTZ R94, R216.reuse, R217 ;  /* 0x000000d9d85e7220 */ /* 0x040fe20000410000 */
[----:B------:R-:W-:-:S03]  /*1b020*/  FMUL.FTZ R98, R216, R99 ;  /* 0x00000063d8627220 */ /* 0x000fc60000410000 */
[-C--:B------:R-:W-:Y:S01]  /*1b030*/  FFMA.FTZ R95, R31, R94.reuse, R2 ;  /* 0x0000005e1f5f7223 */ /* 0x080fe20000010002 */
[----:B------:R-:W-:Y:S01]  /*1b040*/  FFMA.FTZ R99, R27, R94, R0 ;  /* 0x0000005e1b637223 */ /* 0x000fe20000010000 */
[-C--:B------:R-:W-:Y:S01]  /*1b050*/  FFMA.FTZ R94, R32, R98.reuse, R129 ;  /* 0x00000062205e7223 */ /* 0x080fe20000010081 */
[----:B------:R-:W-:Y:S01]  /*1b060*/  FFMA.FTZ R98, R28, R98, R127 ;  /* 0x000000621c627223 */ /* 0x000fe2000001007f */
[----:B0-----:R-:W-:-:S04]  /*1b070*/  IMAD.WIDE.U32 R216, R215, 0x10, R92 ;  /* 0x00000010d7d87825 */ /* 0x001fc800078e005c */
[-C--:B------:R-:W-:Y:S01]  /*1b080*/  FFMA.FTZ R93, R33, R97.reuse, R4 ;  /* 0x00000061215d7223 */ /* 0x080fe20000010004 */
[-C--:B------:R-:W-:Y:S01]  /*1b090*/  FFMA.FTZ R92, R34, R96.reuse, R131 ;  /* 0x00000060225c7223 */ /* 0x080fe20000010083 */
[----:B------:R-:W-:Y:S01]  /*1b0a0*/  FFMA.FTZ R97, R30, R97, R3 ;  /* 0x000000611e617223 */ /* 0x000fe20000010003 */
[----:B------:R-:W-:-:S03]  /*1b0b0*/  FFMA.FTZ R96, R29, R96, R128 ;  /* 0x000000601d607223 */ /* 0x000fc60000010080 */
[----:B------:R0:W-:Y:S01]  /*1b0c0*/  STG.E.128 desc[UR4][R216.64], R92 ;  /* 0x0000005cd8007986 */ /* 0x0001e2000c101d04 */
[----:B-1----:R-:W-:-:S05]  /*1b0d0*/  IMAD.WIDE.U32 R220, R215, 0x10, R220 ;  /* 0x00000010d7dc7825 */ /* 0x002fca00078e00dc */
[----:B------:R0:W-:Y:S02]  /*1b0e0*/  STG.E.128 desc[UR4][R220.64], R96 ;  /* 0x00000060dc007986 */ /* 0x0001e4000c101d04 */
.L_x_22463:
[----:B------:R-:W-:Y:S05]  /*1b0f0*/  BSYNC B0 ;  /* 0x0000000000007941 */ /* 0x000fea0003800000 */
.L_x_22462:
[----:B------:R-:W-:Y:S01]  /*1b100*/  LOP3.LUT P0, RZ, R214, 0x2, RZ, 0xc0, !PT ;  /* 0x00000002d6ff7812 */ /* 0x000fe2000780c0ff */
[----:B------:R-:W-:-:S03]  /*1b110*/  VIADD R212, R212, UR16 ;  /* 0x00000010d4d47c36 */ /* 0x000fc60008000000 */
[----:B01234-:R-:W-:Y:S02]  /*1b120*/  SEL R94, RZ, 0x1, P0 ;  /* 0x00000001ff5e7807 */ /* 0x01ffe40000000000 */
[----:B------:R-:W-:-:S13]  /*1b130*/  ISETP.GE.AND P0, PT, R212, UR17, PT ;  /* 0x00000011d4007c0c */ /* 0x000fda000bf06270 */
[----:B------:R-:W-:Y:S05]  /*1b140*/  @!P0 BRA `(.L_x_22464) ;  /* 0xfffffe7000e08947 */ /* 0x000fea000383ffff */
[----:B------:R-:W-:Y:S05]  /*1b150*/  EXIT ;  /* 0x000000000000794d */ /* 0x000fea0003800000 */
.L_x_22447:
[----:B------:R-:W-:Y:S01]  /*1b160*/  HFMA2.MMA R222, -RZ, RZ, 0, 1.847743988037109375e-06 ;  /* 0x0000001fffde7435 */ /* 0x000fe200000001ff */
[----:B------:R-:W-:Y:S01]  /*1b170*/  MOV R220, R93 ;  /* 0x0000005d00dc7202 */ /* 0x000fe20000000f00 */
[----:B------:R-:W-:Y:S01]  /*1b180*/  IMAD.MOV.U32 R221, RZ, RZ, 0x1 ;  /* 0x00000001ffdd7424 */ /* 0x000fe200078e00ff */
[----:B------:R-:W-:Y:S01]  /*1b190*/  P2R R223, PR, RZ, 0x20 ;  /* 0x00000020ffdf7803 */ /* 0x000fe20000000000 */
[----:B------:R-:W-:Y:S01]  /*1b1a0*/  IMAD.MOV.U32 R217, RZ, RZ, -0x1 ;  /* 0xffffffffffd97424 */ /* 0x000fe200078e00ff */
[----:B------:R-:W-:-:S13]  /*1b1b0*/  LOP3.LUT P5, RZ, R214, 0x8, RZ, 0xc0, !PT ;  /* 0x00000008d6ff7812 */ /* 0x000fda00078ac0ff */
[----:B------:R-:W-:Y:S05]  /*1b1c0*/  WARPSYNC.COLLECTIVE R217, `(.L_x_22465) ;  /* 0x00000000d9087348 */ /* 0x000fea0003c00000 */
[----:B------:R0:W1:Y:S02]  /*1b1d0*/  SHFL.BFLY P6, R216, R220, R221, R222 ;  /* 0x0c0000dddcd87389 */ /* 0x00006400000c00de */
[----:B01----:R-:W-:Y:S01]  /*1b1e0*/  ENDCOLLECTIVE ;  /* 0x000000000000791b */ /* 0x003fe20003800000 */
.L_x_22465:
[----:B------:R-:W-:Y:S01]  /*1b1f0*/  HFMA2.MMA R221, -RZ, RZ, 0, 1.1920928955078125e-07 ;  /* 0x00000002ffdd7435 */ /* 0x000fe200000001ff */
[----:B------:R-:W-:-:S05]  /*1b200*/  MOV R92, R216 ;  /* 0x000000d8005c7202 */ /* 0x000fca0000000f00 */
[----:B------:R-:W-:-:S04]  /*1b210*/  FADD.FTZ R94, R93, R92 ;  /* 0x0000005c5d5e7221 */ /* 0x000fc80000010000 */
[----:B------:R-:W-:-:S07]  /*1b220*/  IMAD.MOV.U32 R220, RZ, RZ, R94 ;  /* 0x000000ffffdc7224 */ /* 0x000fce00078e005e */
[----:B------:R-:W-:Y:S05]  /*1b230*/  WARPSYNC.COLLECTIVE R217, `(.L_x_22466) ;  /* 0x00000000d9087348 */ /* 0x000fea0003c00000 */
[----:B------:R0:W1:Y:S02]  /*1b240*/  SHFL.BFLY P6, R216, R220, R221, R222 ;  /* 0x0c0000dddcd87389 */ /* 0x00006400000c00de */
[----:B01----:R-:W-:Y:S01]  /*1b250*/  ENDCOLLECTIVE ;  /* 0x000000000000791b */ /* 0x003fe20003800000 */
.L_x_22466:
[----:B------:R-:W-:Y:S02]  /*1b260*/  IMAD.MOV.U32 R221, RZ, RZ, 0x4 ;  /* 0x00000004ffdd7424 */ /* 0x000fe400078e00ff */
[----:B------:R-:W-:-:S04]  /*1b270*/  IMAD.MOV.U32 R97, RZ, RZ, R216 ;  /* 0x000000ffff617224 */ /* 0x000fc800078e00d8 */
[----:B------:R-:W-:-:S05]  /*1b280*/  FADD.FTZ R97, R94, R97 ;  /* 0x000000615e617221 */ /* 0x000fca0000010000 */
[----:B------:R-:W-:-:S07]  /*1b290*/  MOV R220, R97 ;  /* 0x0000006100dc7202 */ /* 0x000fce0000000f00 */
[----:B------:R-:W-:Y:S05]  /*1b2a0*/  WARPSYNC.COLLECTIVE R217, `(.L_x_22467) ;  /* 0x00000000d9087348 */ /* 0x000fea0003c00000 */
[----:B------:R0:W1:Y:S02]  /*1b2b0*/  SHFL.BFLY P6, R216, R220, R221, R222 ;  /* 0x0c0000dddcd87389 */ /* 0x00006400000c00de */
[----:B01----:R-:W-:Y:S01]  /*1b2c0*/  ENDCOLLECTIVE ;  /* 0x000000000000791b */ /* 0x003fe20003800000 */
.L_x_22467:
[----:B------:R-:W-:Y:S01]  /*1b2d0*/  HFMA2.MMA R221, -RZ, RZ, 0, 4.76837158203125e-07 ;  /* 0x00000008ffdd7435 */ /* 0x000fe200000001ff */
[----:B------:R-:W-:-:S05]  /*1b2e0*/  MOV R92, R216 ;  /* 0x000000d8005c7202 */ /* 0x000fca0000000f00 */
[----:B------:R-:W-:-:S04]  /*1b2f0*/  FADD.FTZ R98, R97, R92 ;  /* 0x0000005c61627221 */ /* 0x000fc80000010000 */
[----:B------:R-:W-:-:S07]  /*1b300*/  IMAD.MOV.U32 R220, RZ, RZ, R98 ;  /* 0x000000ffffdc7224 */ /* 0x000fce00078e0062 */
[----:B------:R-:W-:Y:S05]  /*1b310*/  WARPSYNC.COLLECTIVE R217, `(.L_x_22468) ;  /* 0x00000000d9087348 */ /* 0x000fea0003c00000 */
[----:B------:R0:W1:Y:S02]  /*1b320*/  SHFL.BFLY P6, R216, R220, R221, R222 ;  /* 0x0c0000dddcd87389 */ /* 0x00006400000c00de */
[----:B01----:R-:W-:Y:S01]  /*1b330*/  ENDCOLLECTIVE ;  /* 0x000000000000791b */ /* 0x003fe20003800000 */
.L_x_22468:
[----:B------:R-:W-:Y:S02]  /*1b340*/  IMAD.MOV.U32 R221, RZ, RZ, 0x10 ;  /* 0x00000010ffdd7424 */ /* 0x000fe400078e00ff */
[----:B------:R-:W-:-:S04]  /*1b350*/  IMAD.MOV.U32 R99, RZ, RZ, R216 ;  /* 0x000000ffff637224 */ /* 0x000fc800078e00d8 */
[----:B------:R-:W-:-:S05]  /*1b360*/  FADD.FTZ R99, R98, R99 ;  /* 0x0000006362637221 */ /* 0x000fca0000010000 */
[----:B------:R-:W-:-:S07]  /*1b370*/  MOV R220, R99 ;  /* 0x0000006300dc7202 */ /* 0x000fce0000000f00 */
[----:B------:R-:W-:Y:S05]  /*1b380*/  WARPSYNC.COLLECTIVE R217, `(.L_x_22469) ;  /* 0x00000000d9087348 */ /* 0x000fea0003c00000 */
[----:B------:R0:W1:Y:S02]  /*1b390*/  SHFL.BFLY P6, R216, R220, R221, R222 ;  /* 0x0c0000dddcd87389 */ /* 0x00006400000c00de */
[----:B01----:R-:W-:Y:S01]  /*1b3a0*/  ENDCOLLECTIVE ;  /* 0x000000000000791b */ /* 0x003fe20003800000 */
.L_x_22469:
[----:B------:R-:W-:Y:S01]  /*1b3b0*/  HFMA2.MMA R221, -RZ, RZ, 0, 5.9604644775390625e-08 ;  /* 0x00000001ffdd7435 */ /* 0x000fe200000001ff */
[----:B------:R-:W-:Y:S02]  /*1b3c0*/  MOV R92, R216 ;  /* 0x000000d8005c7202 */ /* 0x000fe40000000f00 */
[----:B------:R-:W-:-:S03]  /*1b3d0*/  LOP3.LUT P6, RZ, R214, 0x1, RZ, 0xc0, !PT ;  /* 0x00000001d6ff7812 */ /* 0x000fc600078cc0ff */
        /* <DEDUP_REMOVED lines=12> */
[----:B------:R-:W-:Y:S02]  /*1b4a0*/  FSEL R93, R93, RZ, P5 ;  /* 0x000000ff5d5d7208 */ /* 0x000fe40002800000 */
[----:B------:R-:W-:-:S03]  /*1b4b0*/  ISETP.NE.AND P5, PT, R223, RZ, PT ;  /* 0x000000ffdf00720c */ /* 0x000fc60003fa5270 */
        /* <DEDUP_REMOVED lines=58> */
.L_x_22470:
[----:B------:R-:W-:Y:S02]  /*1b860*/  IMAD.MOV.U32 R221, RZ, RZ, 0x2 ;  /* 0x00000002ffdd7424 */ /* 0x000fe400078e00ff */
[----:B------:R-:W-:-:S04]  /*1b870*/  IMAD.MOV.U32 R94, RZ, RZ, R216 ;  /* 0x000000ffff5e7224 */ /* 0x000fc800078e00d8 */
[----:B------:R-:W-:-:S05]  /*1b880*/  FADD.FTZ R94, R93, R94 ;  /* 0x0000005e5d5e7221 */ /* 0x000fca0000010000 */
[----:B------:R-:W-:-:S07]  /*1b890*/  MOV R220, R94 ;  /* 0x0000005e00dc7202 */ /* 0x000fce0000000f00 */
[----:B------:R-:W-:Y:S05]  /*1b8a0*/  WARPSYNC.COLLECTIVE R217, `(.L_x_22471) ;  /* 0x00000000d9087348 */ /* 0x000fea0003c00000 */
[----:B------:R0:W1:Y:S02]  /*1b8b0*/  SHFL.BFLY P6, R216, R220, R221, R222 ;  /* 0x0c0000dddcd87389 */ /* 0x00006400000c00de */
[----:B01----:R-:W-:Y:S01]  /*1b8c0*/  ENDCOLLECTIVE ;  /* 0x000000000000791b */ /* 0x003fe20003800000 */
.L_x_22471:
[----:B------:R-:W-:Y:S01]  /*1b8d0*/  HFMA2.MMA R221, -RZ, RZ, 0, 2.384185791015625e-07 ;  /* 0x00000004ffdd7435 */ /* 0x000fe200000001ff */
[----:B------:R-:W-:-:S05]  /*1b8e0*/  MOV R97, R216 ;  /* 0x000000d800617202 */ /* 0x000fca0000000f00 */
[----:B------:R-:W-:-:S04]  /*1b8f0*/  FADD.FTZ R97, R94, R97 ;  /* 0x000000615e617221 */ /* 0x000fc80000010000 */
[----:B------:R-:W-:-:S07]  /*1b900*/  IMAD.MOV.U32 R220, RZ, RZ, R97 ;  /* 0x000000ffffdc7224 */ /* 0x000fce00078e0061 */
[----:B------:R-:W-:Y:S05]  /*1b910*/  WARPSYNC.COLLECTIVE R217, `(.L_x_22472) ;  /* 0x00000000d9087348 */ /* 0x000fea0003c00000 */
[----:B------:R0:W1:Y:S02]  /*1b920*/  SHFL.BFLY P6, R216, R220, R221, R222 ;  /* 0x0c0000dddcd87389 */ /* 0x00006400000c00de */
[----:B01----:R-:W-:Y:S01]  /*1b930*/  ENDCOLLECTIVE ;  /* 0x000000000000791b */ /* 0x003fe20003800000 */
.L_x_22472:
[----:B------:R-:W-:Y:S02]  /*1b940*/  IMAD.MOV.U32 R221, RZ, RZ, 0x8 ;  /* 0x00000008ffdd7424 */ /* 0x000fe400078e00ff */
[----:B------:R-:W-:-:S04]  /*1b950*/  IMAD.MOV.U32 R98, RZ, RZ, R216 ;  /* 0x000000ffff627224 */ /* 0x000fc800078e00d8 */
[----:B------:R-:W-:-:S05]  /*1b960*/  FADD.FTZ R98, R97, R98 ;  /* 0x0000006261627221 */ /* 0x000fca0000010000 */
[----:B------:R-:W-:-:S07]  /*1b970*/  MOV R220, R98 ;  /* 0x0000006200dc7202 */ /* 0x000fce0000000f00 */
[----:B------:R-:W-:Y:S05]  /*1b980*/  WARPSYNC.COLLECTIVE R217, `(.L_x_22473) ;  /* 0x00000000d9087348 */ /* 0x000fea0003c00000 */
[----:B------:R0:W1:Y:S02]  /*1b990*/  SHFL.BFLY P6, R216, R220, R221, R222 ;  /* 0x0c0000dddcd87389 */ /* 0x00006400000c00de */
[----:B01----:R-:W-:Y:S01]  /*1b9a0*/  ENDCOLLECTIVE ;  /* 0x000000000000791b */ /* 0x003fe20003800000 */
.L_x_22473:
[----:B------:R-:W-:Y:S01]  /*1b9b0*/  HFMA2.MMA R221, -RZ, RZ, 0, 9.5367431640625e-07 ;  /* 0x00000010ffdd7435 */ /* 0x000fe200000001ff */
[----:B------:R-:W-:-:S05]  /*1b9c0*/  MOV R99, R216 ;  /* 0x000000d800637202 */ /* 0x000fca0000000f00 */
[----:B------:R-:W-:-:S04]  /*1b9d0*/  FADD.FTZ R99, R98, R99 ;  /* 0x0000006362637221 */ /* 0x000fc80000010000 */
[----:B------:R-:W-:-:S07]  /*1b9e0*/  IMAD.MOV.U32 R220, RZ, RZ, R99 ;  /* 0x000000ffffdc7224 */ /* 0x000fce00078e0063 */
[----:B------:R-:W-:Y:S05]  /*1b9f0*/  WARPSYNC.COLLECTIVE R217, `(.L_x_22474) ;  /* 0x00000000d9087348 */ /* 0x000fea0003c00000 */
[----:B------:R0:W1:Y:S02]  /*1ba00*/  SHFL.BFLY P6, R216, R220, R221, R222 ;  /* 0x0c0000dddcd87389 */ /* 0x00006400000c00de */
[----:B01----:R-:W-:Y:S01]  /*1ba10*/  ENDCOLLECTIVE ;  /* 0x000000000000791b */ /* 0x003fe20003800000 */
.L_x_22474:
[----:B------:R-:W-:Y:S05]  /*1ba20*/  BRA `(.L_x_22475) ;  /* 0xffffffe400147947 */ /* 0x000fea000383ffff */
.L_x_22476:
        /* <DEDUP_REMOVED lines=13> */
.L_x_27088:


//--------------------- .text._ZN10layer_norm31ln_parallel_residual_fwd_kernelINS_13Kernel_traitsI6__halfffffjLj4096ELj1ELj1ELj4ELj16ENS_18Kernel_traits_baseILj4096ES2_ffffjLj128EEEEELb1ELb0ELb1EEEvNS_9FwdParamsE --------------------------
	.section	.text._ZN10layer_norm31ln_parallel_residual_fwd_kernelINS_13Kernel_traitsI6__halfffffjLj4096ELj1ELj1ELj4ELj16ENS_18Kernel_traits_baseILj4096ES2_ffffjLj128EEEEELb1ELb0ELb1EEEvNS_9FwdParamsE,"ax",@progbits
	.align	128
        .global         _ZN10layer_norm31ln_parallel_residual_fwd_kernelINS_13Kernel_traitsI6__halfffffjLj4096ELj1ELj1ELj4ELj16ENS_18Kernel_traits_baseILj4096ES2_ffffjLj128EEEEELb1ELb0ELb1EEEvNS_9FwdParamsE
        .type           _ZN10layer_norm31ln_parallel_residual_fwd_kernelINS_13Kernel_traitsI6__halfffffjLj4096ELj1ELj1ELj4ELj16ENS_18Kernel_traits_baseILj4096ES2_ffffjLj128EEEEELb1ELb0ELb1EEEvNS_9FwdParamsE,@function
        .size           _ZN10layer_norm31ln_parallel_residual_fwd_kernelINS_13Kernel_traitsI6__halfffffjLj4096ELj1ELj1ELj4ELj16ENS_18Kernel_traits_baseILj4096ES2_ffffjLj128EEEEELb1ELb0ELb1EEEvNS_9FwdParamsE,(.L_x_27089 - _ZN10layer_norm31ln_parallel_residual_fwd_kernelINS_13Kernel_traitsI6__halfffffjLj4096ELj1ELj1ELj4ELj16ENS_18Kernel_traits_baseILj4096ES2_ffffjLj128EEEEELb1ELb0ELb1EEEvNS_9FwdParamsE)
        .other          _ZN10layer_norm31ln_parallel_residual_fwd_kernelINS_13Kernel_traitsI6__halfffffjLj4096ELj1ELj1ELj4ELj16ENS_18Kernel_traits_baseILj4096ES2_ffffjLj128EEEEELb1ELb0ELb1EEEvNS_9FwdParamsE,@"STO_CUDA_ENTRY STV_DEFAULT"
_ZN10layer_norm31ln_parallel_residual_fwd_kernelINS_13Kernel_traitsI6__halfffffjLj4096ELj1ELj1ELj4ELj16ENS_18Kernel_traits_baseILj4096ES2_ffffjLj128EEEEELb1ELb0ELb1EEEvNS_9FwdParamsE:
.text._ZN10layer_norm31ln_parallel_residual_fwd_kernelINS_13Kernel_traitsI6__halfffffjLj4096ELj1ELj1ELj4ELj16ENS_18Kernel_traits_baseILj4096ES2_ffffjLj128EEEEELb1ELb0ELb1EEEvNS_9FwdParamsE:
[----:B------:R-:W-:Y:S01]  /*0000*/  LDC R1, c[0x0][0x28] ;  /* 0x00000a00ff017b82 */ /* 0x000fe20000000800 */
[----:B------:R-:W0:Y:S01]  /*0010*/  S2R R202, SR_TID.X ;  /* 0x0000000000ca7919 */ /* 0x000e220000002100 */
[----:B------:R-:W-:Y:S01]  /*0020*/  ULDC.64 UR8, c[0x0][0x2c8] ;  /* 0x0000b20000087ab9 */ /* 0x000fe20000000a00 */
[----:B------:R-:W-:Y:S01]  /*0030*/  ULDC.64 UR10, c[0x0][0x2d0] ;  /* 0x0000b400000a7ab9 */ /* 0x000fe20000000a00 */
[----:B------:R-:W-:-:S04]  /*0040*/  ISETP.NE.U32.AND P0, PT, RZ, UR8, PT ;  /* 0x00000008ff007c0c */ /* 0x000fc8000bf05070 */
[----:B------:R-:W1:Y:S01]  /*0050*/  LDC R206, c[0x0][0x2e8] ;  /* 0x0000ba00ffce7b82 */ /* 0x000e620000000800 */
[----:B------:R-:W-:Y:S01]  /*0060*/  ULDC.U8 UR4, c[0x0][0x2f4] ;  /* 0x0000bd0000047ab9 */ /* 0x000fe20000000000 */
[----:B------:R-:W-:Y:S02]  /*0070*/  ISETP.NE.AND.EX P0, PT, RZ, UR9, PT, P0 ;  /* 0x00000009ff007c0c */ /* 0x000fe4000bf05300 */
[----:B------:R-:W-:Y:S02]  /*0080*/  ISETP.NE.U32.AND P1, PT, RZ, UR10, PT ;  /* 0x0000000aff007c0c */ /* 0x000fe4000bf25070 */
[----:B------:R-:W-:Y:S02]  /*0090*/  ISETP.NE.AND P2, PT, RZ, UR4, PT ;  /* 0x00000004ff007c0c */ /* 0x000fe4000bf45270 */
[----:B------:R-:W1:Y:S01]  /*00a0*/  LDC R207, c[0x0][0x2ec] ;  /* 0x0000bb00ffcf7b82 */ /* 0x000e620000000800 */
[----:B------:R-:W-:Y:S01]  /*00b0*/  ISETP.NE.AND.EX P1, PT, RZ, UR11, PT, P1 ;  /* 0x0000000bff007c0c */ /* 0x000fe2000bf25310 */
[----:B------:R-:W-:Y:S01]  /*00c0*/  ULDC.64 UR6, c[0x0][0x2e0] ;  /* 0x0000b80000067ab9 */ /* 0x000fe20000000a00 */
[----:B------:R-:W-:-:S05]  /*00d0*/  ULDC.64 UR4, c[0x0][0x208] ;  /* 0x0000820000047ab9 */ /* 0x000fca0000000a00 */
[----:B------:R-:W2:Y:S08]  /*00e0*/  LDC R3, c[0x0][RZ] ;  /* 0x00000000ff037b82 */ /* 0x000eb00000000800 */
[----:B------:R-:W3:Y:S01]  /*00f0*/  LDC.64 R4, c[0x0][0x260] ;  /* 0x00009800ff047b82 */ /* 0x000ee20000000a00 */
[----:B0-----:R-:W-:-:S04]  /*0100*/  LOP3.LUT R205, R202, 0x7f, RZ, 0xc0, !PT ;  /* 0x0000007fcacd7812 */ /* 0x001fc800078ec0ff */
[C---:B------:R-:W-:Y:S01]  /*0110*/  @P0 LEA R32, P3, R205.reuse, UR8, 0x3 ;  /* 0x00000008cd200c11 */ /* 0x040fe2000f8618ff */
[----:B------:R-:W-:Y:S01]  /*0120*/  IMAD.U32 R208, RZ, RZ, UR6 ;  /* 0x00000006ffd07e24 */ /* 0x000fe2000f8e00ff */
[C---:B------:R-:W-:Y:S01]  /*0130*/  LOP3.LUT R181, R205.reuse, 0x100, RZ, 0xfc, !PT ;  /* 0x00000100cdb57812 */ /* 0x040fe200078efcff */
[----:B------:R-:W-:Y:S01]  /*0140*/  IMAD.U32 R209, RZ, RZ, UR7 ;  /* 0x00000007ffd17e24 */ /* 0x000fe2000f8e00ff */
[C---:B------:R-:W-:Y:S01]  /*0150*/  LOP3.LUT R189, R205.reuse, 0x80, RZ, 0xfc, !PT ;  /* 0x00000080cdbd7812 */ /* 0x040fe200078efcff */
[----:B-1----:R0:W5:Y:S01]  /*0160*/  @P2 LDG.E.64 R34, desc[UR4][R206.64] ;  /* 0x00000004ce222981 */ /* 0x002162000c1e1b00 */
[----:B------:R-:W-:Y:S01]  /*0170*/  SHF.L.U32 R194, R205, 0x3, RZ ;  /* 0x00000003cdc27819 */ /* 0x000fe200000006ff */
[----:B------:R-:W-:Y:S01]  /*0180*/  @P0 IMAD.X R33, RZ, RZ, UR9, P3 ;  /* 0x00000009ff210e24 */ /* 0x000fe200098e06ff */
[----:B------:R-:W-:Y:S01]  /*0190*/  @P0 LEA R24, P5, R181, UR8, 0x3 ;  /* 0x00000008b5180c11 */ /* 0x000fe2000f8a18ff */
[----:B------:R-:W5:Y:S01]  /*01a0*/  @P2 LDG.E.64 R208, desc[UR4][R208.64] ;  /* 0x00000004d0d02981 */ /* 0x000f62000c1e1b00 */
[----:B------:R-:W-:Y:S01]  /*01b0*/  @P0 LEA R28, P3, R189, UR8, 0x3 ;  /* 0x00000008bd1c0c11 */ /* 0x000fe2000f8618ff */
[----:B------:R-:W1:Y:S01]  /*01c0*/  S2UR UR6, SR_CTAID.X ;  /* 0x00000000000679c3 */ /* 0x000e620000002500 */
[C---:B------:R-:W-:Y:S01]  /*01d0*/  LOP3.LUT R173, R205.reuse, 0x180, RZ, 0xfc, !PT ;  /* 0x00000180cdad7812 */ /* 0x040fe200078efcff */
[----:B------:R-:W-:Y:S01]  /*01e0*/  ULDC UR7, c[0x0][0x214] ;  /* 0x0000850000077ab9 */ /* 0x000fe20000000800 */
[----:B------:R-:W-:-:S02]  /*01f0*/  LOP3.LUT R165, R205, 0x200, RZ, 0xfc, !PT ;  /* 0x00000200cda57812 */ /* 0x000fc400078efcff */
[----:B------:R-:W-:Y:S02]  /*0200*/  @P1 IADD3 R30, P4, R194, UR10, RZ ;  /* 0x0000000ac21e1c10 */ /* 0x000fe4000ff9e0ff */
[----:B------:R-:W-:Y:S02]  /*0210*/  SHF.L.U32 R178, R181, 0x3, RZ ;  /* 0x00000003b5b27819 */ /* 0x000fe400000006ff */
[----:B------:R-:W-:Y:S01]  /*0220*/  SHF.L.U32 R186, R189, 0x3, RZ ;  /* 0x00000003bdba7819 */ /* 0x000fe200000006ff */
[----:B------:R-:W-:Y:S01]  /*0230*/  @P0 IMAD.X R25, RZ, RZ, UR9, P5 ;  /* 0x00000009ff190e24 */ /* 0x000fe2000a8e06ff */
[----:B------:R-:W-:Y:S01]  /*0240*/  @P1 IADD3 R22, P6, R178, UR10, RZ ;  /* 0x0000000ab2161c10 */ /* 0x000fe2000ffde0ff */
[----:B------:R-:W-:Y:S01]  /*0250*/  @P0 IMAD.X R29, RZ, RZ, UR9, P3 ;  /* 0x00000009ff1d0e24 */ /* 0x000fe200098e06ff */
[----:B------:R-:W-:Y:S01]  /*0260*/  @P0 LEA R16, P5, R165, UR8, 0x3 ;  /* 0x00000008a5100c11 */ /* 0x000fe2000f8a18ff */
[----:B------:R-:W-:Y:S01]  /*0270*/  @P1 IMAD.X R31, RZ, RZ, UR11, P4 ;  /* 0x0000000bff1f1e24 */ /* 0x000fe2000a0e06ff */
[----:B------:R-:W-:Y:S01]  /*0280*/  @P1 IADD3 R26, P3, R186, UR10, RZ ;  /* 0x0000000aba1a1c10 */ /* 0x000fe2000ff7e0ff */
[----:B------:R-:W-:Y:S01]  /*0290*/  IMAD.SHL.U32 R170, R173, 0x8, RZ ;  /* 0x00000008adaa7824 */ /* 0x000fe200078e00ff */
[----:B------:R-:W-:-:S02]  /*02a0*/  LOP3.LUT R37, R205, 0x380, RZ, 0xfc, !PT ;  /* 0x00000380cd257812 */ /* 0x000fc400078efcff */
[C---:B------:R-:W-:Y:S02]  /*02b0*/  LOP3.LUT R43, R205.reuse, 0x280, RZ, 0xfc, !PT ;  /* 0x00000280cd2b7812 */ /* 0x040fe400078efcff */
[----:B------:R-:W-:Y:S01]  /*02c0*/  LOP3.LUT R9, R205, 0x300, RZ, 0xfc, !PT ;  /* 0x00000300cd097812 */ /* 0x000fe200078efcff */
[----:B------:R-:W-:Y:S01]  /*02d0*/  @P1 IMAD.X R23, RZ, RZ, UR11, P6 ;  /* 0x0000000bff171e24 */ /* 0x000fe2000b0e06ff */
[----:B------:R-:W-:Y:S01]  /*02e0*/  @P0 LEA R20, P4, R173, UR8, 0x3 ;  /* 0x00000008ad140c11 */ /* 0x000fe2000f8818ff */
[----:B------:R-:W-:Y:S01]  /*02f0*/  @P0 IMAD.X R17, RZ, RZ, UR9, P5 ;  /* 0x00000009ff110e24 */ /* 0x000fe2000a8e06ff */
[----:B------:R-:W-:Y:S01]  /*0300*/  @P1 IADD3 R18, P6, R170, UR10, RZ ;  /* 0x0000000aaa121c10 */ /* 0x000fe2000ffde0ff */
[----:B------:R-:W-:Y:S01]  /*0310*/  @P1 IMAD.X R27, RZ, RZ, UR11, P3 ;  /* 0x0000000bff1b1e24 */ /* 0x000fe200098e06ff */
[----:B------:R-:W-:Y:S01]  /*0320*/  @P0 IADD3.X R21, RZ, UR9, RZ, P4, !PT ;  /* 0x00000009ff150c10 */ /* 0x000fe2000a7fe4ff */
[C---:B------:R-:W-:Y:S01]  /*0330*/  IMAD.SHL.U32 R2, R37.reuse, 0x8, RZ ;  /* 0x0000000825027824 */ /* 0x040fe200078e00ff */
[----:B------:R-:W-:Y:S01]  /*0340*/  @P0 LEA R46, P5, R37, UR8, 0x3 ;  /* 0x00000008252e0c11 */ /* 0x000fe2000f8a18ff */
[C---:B------:R-:W-:Y:S01]  /*0350*/  IMAD.SHL.U32 R10, R43.reuse, 0x8, RZ ;  /* 0x000000082b0a7824 */ /* 0x040fe200078e00ff */
[----:B------:R-:W-:Y:S01]  /*0360*/  @P0 LEA R12, P3, R43, UR8, 0x3 ;  /* 0x000000082b0c0c11 */ /* 0x000fe2000f8618ff */
[----:B------:R-:W5:Y:S01]  /*0370*/  @P0 LDG.E.64 R32, desc[UR4][R32.64] ;  /* 0x0000000420200981 */ /* 0x000f62000c1e1b00 */
[----:B------:R-:W-:-:S02]  /*0380*/  @P0 LEA R50, P4, R9, UR8, 0x3 ;  /* 0x0000000809320c11 */ /* 0x000fc4000f8818ff */
[----:B------:R-:W-:Y:S01]  /*0390*/  SHF.L.U32 R162, R165, 0x3, RZ ;  /* 0x00000003a5a27819 */ /* 0x000fe200000006ff */
[----:B------:R-:W5:Y:S01]  /*03a0*/  @P1 LDG.E.64 R30, desc[UR4][R30.64] ;  /* 0x000000041e1e1981 */ /* 0x000f62000c1e1b00 */
[----:B------:R-:W-:Y:S01]  /*03b0*/  SHF.L.U32 R6, R9, 0x3, RZ ;  /* 0x0000000309067819 */ /* 0x000fe200000006ff */
[----:B------:R-:W-:Y:S01]  /*03c0*/  @P1 IMAD.X R19, RZ, RZ, UR11, P6 ;  /* 0x0000000bff131e24 */ /* 0x000fe2000b0e06ff */
[----:B------:R-:W-:Y:S01]  /*03d0*/  @P0 IADD3.X R51, RZ, UR9, RZ, P4, !PT ;  /* 0x00000009ff330c10 */ /* 0x000fe2000a7fe4ff */
[----:B------:R-:W-:Y:S01]  /*03e0*/  @P0 IMAD.X R47, RZ, RZ, UR9, P5 ;  /* 0x00000009ff2f0e24 */ /* 0x000fe2000a8e06ff */
[----:B------:R-:W-:Y:S01]  /*03f0*/  @P1 IADD3 R14, P6, R162, UR10, RZ ;  /* 0x0000000aa20e1c10 */ /* 0x000fe2000ffde0ff */
[----:B------:R-:W-:Y:S01]  /*0400*/  @P0 IMAD.X R13, RZ, RZ, UR9, P3 ;  /* 0x00000009ff0d0e24 */ /* 0x000fe200098e06ff */
[----:B------:R-:W-:Y:S01]  /*0410*/  @P1 IADD3 R48, P4, R6, UR10, RZ ;  /* 0x0000000a06301c10 */ /* 0x000fe2000ff9e0ff */
[----:B------:R-:W5:Y:S01]  /*0420*/  @P0 LDG.E.64 R28, desc[UR4][R28.64] ;  /* 0x000000041c1c0981 */ /* 0x000f62000c1e1b00 */
[----:B------:R-:W-:Y:S01]  /*0430*/  @P1 IADD3 R44, P5, R2, UR10, RZ ;  /* 0x0000000a022c1c10 */ /* 0x000fe2000ffbe0ff */
[----:B------:R-:W-:Y:S01]  /*0440*/  @P1 IMAD.X R15, RZ, RZ, UR11, P6 ;  /* 0x0000000bff0f1e24 */ /* 0x000fe2000b0e06ff */
[----:B------:R-:W-:Y:S01]  /*0450*/  @P1 IADD3 R52, P3, R10, UR10, RZ ;  /* 0x0000000a0a341c10 */ /* 0x000fe2000ff7e0ff */
[----:B------:R-:W-:Y:S01]  /*0460*/  @P1 IMAD.X R49, RZ, RZ, UR11, P4 ;  /* 0x0000000bff311e24 */ /* 0x000fe2000a0e06ff */
[----:B------:R-:W5:Y:S01]  /*0470*/  @P1 LDG.E.64 R26, desc[UR4][R26.64] ;  /* 0x000000041a1a1981 */ /* 0x000f62000c1e1b00 */
[----:B------:R-:W-:Y:S01]  /*0480*/  @P1 IMAD.X R45, RZ, RZ, UR11, P5 ;  /* 0x0000000bff2d1e24 */ /* 0x000fe2000a8e06ff */
[----:B------:R-:W-:Y:S01]  /*0490*/  @P1 IADD3.X R53, RZ, UR11, RZ, P3, !PT ;  /* 0x0000000bff351c10 */ /* 0x000fe20009ffe4ff */
[----:B------:R-:W-:Y:S01]  /*04a0*/  ULDC.64 UR8, c[0x0][0x268] ;  /* 0x00009a0000087ab9 */ /* 0x000fe20000000a00 */
[----:B------:R-:W5:Y:S04]  /*04b0*/  @P0 LDG.E.64 R24, desc[UR4][R24.64] ;  /* 0x0000000418180981 */ /* 0x000f68000c1e1b00 */
[----:B------:R-:W5:Y:S04]  /*04c0*/  @P1 LDG.E.64 R22, desc[UR4][R22.64] ;  /* 0x0000000416161981 */ /* 0x000f68000c1e1b00 */
[----:B------:R-:W5:Y:S04]  /*04d0*/  @P0 LDG.E.64 R20, desc[UR4][R20.64] ;  /* 0x0000000414140981 */ /* 0x000f68000c1e1b00 */
[----:B------:R-:W5:Y:S04]  /*04e0*/  @P1 LDG.E.64 R18, desc[UR4][R18.64] ;  /* 0x0000000412121981 */ /* 0x000f68000c1e1b00 */
[----:B------:R-:W5:Y:S04]  /*04f0*/  @P0 LDG.E.64 R16, desc[UR4][R16.64] ;  /* 0x0000000410100981 */ /* 0x000f68000c1e1b00 */
[----:B------:R-:W5:Y:S04]  /*0500*/  @P1 LDG.E.64 R14, desc[UR4][R14.64] ;  /* 0x000000040e0e1981 */ /* 0x000f68000c1e1b00 */
[----:B------:R-:W5:Y:S01]  /*0510*/  @P0 LDG.E.64 R12, desc[UR4][R12.64] ;  /* 0x000000040c0c0981 */ /* 0x000f62000c1e1b00 */
[----:B-1----:R-:W-:-:S03]  /*0520*/  LEA.HI R203, R202, UR6, RZ, 0x19 ;  /* 0x00000006cacb7c11 */ /* 0x002fc6000f8fc8ff */
[----:B------:R-:W5:Y:S04]  /*0530*/  @P1 LDG.E.64 R52, desc[UR4][R52.64] ;  /* 0x0000000434341981 */ /* 0x000f68000c1e1b00 */
[----:B------:R-:W5:Y:S04]  /*0540*/  @P0 LDG.E.64 R50, desc[UR4][R50.64] ;  /* 0x0000000432320981 */ /* 0x000f68000c1e1b00 */
[----:B------:R-:W5:Y:S04]  /*0550*/  @P1 LDG.E.64 R48, desc[UR4][R48.64] ;  /* 0x0000000430301981 */ /* 0x000f68000c1e1b00 */
[----:B------:R-:W5:Y:S04]  /*0560*/  @P0 LDG.E.64 R46, desc[UR4][R46.64] ;  /* 0x000000042e2e0981 */ /* 0x000f68000c1e1b00 */
[----:B------:R-:W5:Y:S01]  /*0570*/  @P1 LDG.E.64 R44, desc[UR4][R44.64] ;  /* 0x000000042c2c1981 */ /* 0x000f62000c1e1b00 */
[----:B------:R-:W-:-:S02]  /*0580*/  IADD3 R186, P5, R186, UR8, RZ ;  /* 0x00000008baba7c10 */ /* 0x000fc4000ffbe0ff */
[----:B------:R-:W-:-:S03]  /*0590*/  IADD3 R194, P4, R194, UR8, RZ ;  /* 0x00000008c2c27c10 */ /* 0x000fc6000ff9e0ff */
[----:B------:R-:W-:Y:S01]  /*05a0*/  IMAD.X R187, RZ, RZ, UR9, P5 ;  /* 0x00000009ffbb7e24 */ /* 0x000fe2000a8e06ff */
[----:B------:R-:W-:Y:S02]  /*05b0*/  IADD3.X R195, RZ, UR9, RZ, P4, !PT ;  /* 0x00000009ffc37c10 */ /* 0x000fe4000a7fe4ff */
[----:B------:R-:W-:Y:S02]  /*05c0*/  IADD3 R178, P4, R178, UR8, RZ ;  /* 0x00000008b2b27c10 */ /* 0x000fe4000ff9e0ff */
[----:B------:R-:W-:Y:S02]  /*05d0*/  IADD3 R170, P5, R170, UR8, RZ ;  /* 0x00000008aaaa7c10 */ /* 0x000fe4000ffbe0ff */
[----:B------:R-:W-:Y:S01]  /*05e0*/  ISETP.GE.AND P3, PT, R203, UR7, PT ;  /* 0x00000007cb007c0c */ /* 0x000fe2000bf66270 */
[----:B------:R-:W-:Y:S01]  /*05f0*/  IMAD.X R179, RZ, RZ, UR9, P4 ;  /* 0x00000009ffb37e24 */ /* 0x000fe2000a0e06ff */
[----:B------:R-:W-:Y:S02]  /*0600*/  IADD3.X R171, RZ, UR9, RZ, P5, !PT ;  /* 0x00000009ffab7c10 */ /* 0x000fe4000affe4ff */
[----:B------:R-:W-:-:S02]  /*0610*/  IADD3 R10, P5, R10, UR8, RZ ;  /* 0x000000080a0a7c10 */ /* 0x000fc4000ffbe0ff */
[----:B------:R-:W-:-:S03]  /*0620*/  IADD3 R162, P4, R162, UR8, RZ ;  /* 0x00000008a2a27c10 */ /* 0x000fc6000ff9e0ff */
[----:B------:R-:W-:Y:S01]  /*0630*/  IMAD.X R11, RZ, RZ, UR9, P5 ;  /* 0x00000009ff0b7e24 */ /* 0x000fe2000a8e06ff */
[----:B------:R-:W-:Y:S01]  /*0640*/  IADD3 R2, P5, R2, UR8, RZ ;  /* 0x0000000802027c10 */ /* 0x000fe2000ffbe0ff */
[----:B------:R-:W-:Y:S01]  /*0650*/  IMAD.X R163, RZ, RZ, UR9, P4 ;  /* 0x00000009ffa37e24 */ /* 0x000fe2000a0e06ff */
[----:B------:R-:W-:Y:S01]  /*0660*/  IADD3 R6, P4, R6, UR8, RZ ;  /* 0x0000000806067c10 */ /* 0x000fe2000ff9e0ff */
[----:B--2---:R-:W-:Y:S02]  /*0670*/  IMAD R202, R3, UR6, R202 ;  /* 0x0000000603ca7c24 */ /* 0x004fe4000f8e02ca */
[----:B------:R-:W-:Y:S01]  /*0680*/  IMAD.X R3, RZ, RZ, UR9, P5 ;  /* 0x00000009ff037e24 */ /* 0x000fe2000a8e06ff */
[----:B------:R-:W-:Y:S01]  /*0690*/  IADD3.X R7, RZ, UR9, RZ, P4, !PT ;  /* 0x00000009ff077c10 */ /* 0x000fe2000a7fe4ff */
[----:B0--3--:R-:W-:Y:S08]  /*06a0*/  @P3 EXIT ;  /* 0x000000000000394d */ /* 0x009ff00003800000 */
[--C-:B------:R-:W-:Y:S01]  /*06b0*/  IMAD.WIDE.U32 R196, R205, 0x8, R4.reuse ;  /* 0x00000008cdc47825 */ /* 0x100fe200078e0004 */
[----:B------:R-:W2:Y:S03]  /*06c0*/  LDG.E.64 R194, desc[UR4][R194.64] ;  /* 0x00000004c2c27981 */ /* 0x000ea6000c1e1b00 */
[--C-:B------:R-:W-:Y:S01]  /*06d0*/  IMAD.WIDE.U32 R188, R189, 0x8, R4.reuse ;  /* 0x00000008bdbc7825 */ /* 0x100fe200078e0004 */
[----:B------:R-:W3:Y:S03]  /*06e0*/  LDG.E.64 R186, desc[UR4][R186.64] ;  /* 0x00000004baba7981 */ /* 0x000ee6000c1e1b00 */
[--C-:B------:R-:W-:Y:S01]  /*06f0*/  IMAD.WIDE.U32 R180, R181, 0x8, R4.reuse ;  /* 0x00000008b5b47825 */ /* 0x100fe200078e0004 */
[----:B------:R-:W4:Y:S03]  /*0700*/  LDG.E.64 R196, desc[UR4][R196.64] ;  /* 0x00000004c4c47981 */ /* 0x000f26000c1e1b00 */
        /* <DEDUP_REMOVED lines=10> */
[----:B------:R-:W4:Y:S01]  /*07b0*/  LDG.E.64 R162, desc[UR4][R162.64] ;  /* 0x00000004a2a27981 */ /* 0x000f22000c1e1b00 */
[----:B------:R-:W0:Y:S03]  /*07c0*/  @P2 LDC R37, c[0x0][0x2f0] ;  /* 0x0000bc00ff252b82 */ /* 0x000e260000000800 */
[----:B------:R-:W4:Y:S04]  /*07d0*/  LDG.E.64 R10, desc[UR4][R10.64] ;  /* 0x000000040a0a7981 */ /* 0x000f28000c1e1b00 */
[----:B------:R-:W4:Y:S04]  /*07e0*/  LDG.E.64 R6, desc[UR4][R6.64] ;  /* 0x0000000406067981 */ /* 0x000f28000c1e1b00 */
[----:B------:R-:W4:Y:S01]  /*07f0*/  LDG.E.64 R2, desc[UR4][R2.64] ;  /* 0x0000000402027981 */ /* 0x000f22000c1e1b00 */
[----:B-----5:R-:W-:Y:S01]  /*0800*/  IADD3 R135, R209, -0x4498517b, RZ ;  /* 0xbb67ae85d1877810 */ /* 0x020fe20007ffe0ff */
[----:B------:R-:W-:-:S02]  /*0810*/  VIADD R134, R208, 0x9e3779b9 ;  /* 0x9e3779b9d0867836 */ /* 0x000fc40000000000 */
[C---:B------:R-:W-:Y:S01]  /*0820*/  VIADD R133, R208.reuse, 0x3c6ef372 ;  /* 0x3c6ef372d0857836 */ /* 0x040fe20000000000 */
[----:B------:R-:W4:Y:S01]  /*0830*/  LDG.E.64 R164, desc[UR4][R164.64] ;  /* 0x00000004a4a47981 */ /* 0x000f22000c1e1b00 */
[C---:B------:R-:W-:Y:S01]  /*0840*/  IADD3 R132, R209.reuse, 0x76cf5d0a, RZ ;  /* 0x76cf5d0ad1847810 */ /* 0x040fe20007ffe0ff */
[C---:B------:R-:W-:Y:S02]  /*0850*/  VIADD R131, R209.reuse, 0x32370b8f ;  /* 0x32370b8fd1837836 */ /* 0x040fe40000000000 */
[C---:B------:R-:W-:Y:S01]  /*0860*/  VIADD R130, R208.reuse, 0xdaa66d2b ;  /* 0xdaa66d2bd0827836 */ /* 0x040fe20000000000 */
[----:B------:R-:W4:Y:S01]  /*0870*/  LDG.E.64 R42, desc[UR4][R42.64] ;  /* 0x000000042a2a7981 */ /* 0x000f22000c1e1b00 */
[C---:B------:R-:W-:Y:S01]  /*0880*/  IADD3 R129, R208.reuse, 0x78dde6e4, RZ ;  /* 0x78dde6e4d0817810 */ /* 0x040fe20007ffe0ff */
[C---:B------:R-:W-:Y:S02]  /*0890*/  VIADD R128, R209.reuse, 0xed9eba14 ;  /* 0xed9eba14d1807836 */ /* 0x040fe40000000000 */
[----:B------:R-:W-:Y:S01]  /*08a0*/  VIADD R127, R209, 0xa9066899 ;  /* 0xa9066899d17f7836 */ /* 0x000fe20000000000 */
[----:B------:R-:W4:Y:S01]  /*08b0*/  LDG.E.64 R8, desc[UR4][R8.64] ;  /* 0x0000000408087981 */ /* 0x000f22000c1e1b00 */
[C---:B------:R-:W-:Y:S01]  /*08c0*/  IADD3 R126, R208.reuse, 0x1715609d, RZ ;  /* 0x1715609dd07e7810 */ /* 0x040fe20007ffe0ff */
[----:B------:R-:W-:-:S02]  /*08d0*/  VIADD R125, R208, 0xb54cda56 ;  /* 0xb54cda56d07d7836 */ /* 0x000fc40000000000 */
[C---:B------:R-:W-:Y:S01]  /*08e0*/  VIADD R124, R209.reuse, 0x646e171e ;  /* 0x646e171ed17c7836 */ /* 0x040fe20000000000 */
[----:B------:R-:W4:Y:S01]  /*08f0*/  LDG.E.64 R4, desc[UR4][R4.64] ;  /* 0x0000000404047981 */ /* 0x000f22000c1e1b00 */
[----:B0-----:R-:W-:Y:S02]  /*0900*/  @P2 IADD3 R206, P3, R34, R37, RZ ;  /* 0x0000002522ce2210 */ /* 0x001fe40007f7e0ff */
[----:B------:R-:W-:Y:S01]  /*0910*/  IADD3 R123, R209, 0x1fd5c5a3, RZ ;  /* 0x1fd5c5a3d17b7810 */ /* 0x000fe20007ffe0ff */
[C---:B------:R-:W-:Y:S01]  /*0920*/  VIADD R122, R208.reuse, 0x5384540f ;  /* 0x5384540fd07a7836 */ /* 0x040fe20000000000 */
[----:B------:R-:W-:Y:S01]  /*0930*/  ULDC.64 UR6, c[0x0][0x228] ;  /* 0x00008a0000067ab9 */ /* 0x000fe20000000a00 */
[----:B------:R-:W-:Y:S02]  /*0940*/  @P2 IMAD.X R207, RZ, RZ, R35, P3 ;  /* 0x000000ffffcf2224 */ /* 0x000fe400018e0623 */
[----:B------:R-:W-:Y:S01]  /*0950*/  VIADD R121, R208, 0xf1bbcdc8 ;  /* 0xf1bbcdc8d0797836 */ /* 0x000fe20000000000 */
[----:B------:R-:W-:Y:S01]  /*0960*/  @!P0 CS2R R32, SRZ ;  /* 0x0000000000208805 */ /* 0x000fe2000001ff00 */
[----:B------:R-:W-:Y:S01]  /*0970*/  IMAD.WIDE.U32 R36, R202, -0x326172a9, RZ ;  /* 0xcd9e8d57ca247825 */ /* 0x000fe200078e00ff */
[----:B------:R-:W-:-:S02]  /*0980*/  SHF.R.U64 R201, R206, 0x2, R207 ;  /* 0x00000002cec97819 */ /* 0x000fc400000012cf */
[----:B------:R-:W-:Y:S02]  /*0990*/  @!P0 CS2R R28, SRZ ;  /* 0x00000000001c8805 */ /* 0x000fe4000001ff00 */
[----:B------:R-:W-:Y:S02]  /*09a0*/  SHF.R.U32.HI R200, RZ, 0x2, R207 ;  /* 0x00000002ffc87819 */ /* 0x000fe400000116cf */
[----:B------:R-:W-:Y:S02]  /*09b0*/  @!P0 CS2R R24, SRZ ;  /* 0x0000000000188805 */ /* 0x000fe4000001ff00 */
[----:B------:R-:W-:Y:S01]  /*09c0*/  @!P0 CS2R R20, SRZ ;  /* 0x0000000000148805 */ /* 0x000fe2000001ff00 */
[----:B------:R-:W-:Y:S01]  /*09d0*/  IMAD.WIDE.U32 R34, R201, -0x2daee0ad, RZ ;  /* 0xd2511f53c9227825 */ /* 0x000fe200078e00ff */
[----:B------:R-:W-:Y:S02]  /*09e0*/  LOP3.LUT R38, R37, R200, R208, 0x96, !PT ;  /* 0x000000c825267212 */ /* 0x000fe400078e96d0 */
[----:B------:R-:W-:-:S02]  /*09f0*/  @!P0 CS2R R16, SRZ ;  /* 0x0000000000108805 */ /* 0x000fc4000001ff00 */
[----:B------:R-:W-:Y:S02]  /*0a00*/  @!P0 CS2R R12, SRZ ;  /* 0x00000000000c8805 */ /* 0x000fe4000001ff00 */
[----:B------:R-:W-:Y:S02]  /*0a10*/  @!P0 CS2R R50, SRZ ;  /* 0x0000000000328805 */ /* 0x000fe4000001ff00 */
[----:B------:R-:W-:Y:S01]  /*0a20*/  LOP3.LUT R40, R35, R209, RZ, 0x3c, !PT ;  /* 0x000000d123287212 */ /* 0x000fe200078e3cff */
[----:B------:R-:W-:Y:S01]  /*0a30*/  IMAD.WIDE.U32 R38, R38, -0x2daee0ad, RZ ;  /* 0xd2511f5326267825 */ /* 0x000fe200078e00ff */
[----:B------:R-:W-:Y:S02]  /*0a40*/  @!P0 CS2R R46, SRZ ;  /* 0x00000000002e8805 */ /* 0x000fe4000001ff00 */
[----:B------:R-:W-:Y:S02]  /*0a50*/  IADD3 R120, R209, -0x24c28bd8, RZ ;  /* 0xdb3d7428d1787810 */ /* 0x000fe40007ffe0ff */
[----:B------:R-:W-:Y:S01]  /*0a60*/  @!P1 CS2R R30, SRZ ;  /* 0x00000000001e9805 */ /* 0x000fe2000001ff00 */
[----:B------:R-:W-:Y:S01]  /*0a70*/  IMAD.WIDE.U32 R40, R40, -0x326172a9, RZ ;  /* 0xcd9e8d5728287825 */ /* 0x000fe200078e00ff */
[----:B------:R-:W-:-:S02]  /*0a80*/  LOP3.LUT R37, R39, R34, R135, 0x96, !PT ;  /* 0x0000002227257212 */ /* 0x000fc400078e9687 */
[----:B------:R-:W-:Y:S02]  /*0a90*/  @!P1 CS2R R26, SRZ ;  /* 0x00000000001a9805 */ /* 0x000fe4000001ff00 */
[----:B------:R-:W-:Y:S02]  /*0aa0*/  @!P1 CS2R R22, SRZ ;  /* 0x0000000000169805 */ /* 0x000fe4000001ff00 */
[----:B------:R-:W-:Y:S02]  /*0ab0*/  @!P1 CS2R R18, SRZ ;  /* 0x0000000000129805 */ /* 0x000fe4000001ff00 */
[----:B------:R-:W-:Y:S01]  /*0ac0*/  LOP3.LUT R34, R41, R134, R36, 0x96, !PT ;  /* 0x0000008629227212 */ /* 0x000fe200078e9624 */
[----:B------:R-:W-:Y:S01]  /*0ad0*/  IMAD.WIDE.U32 R36, R37, -0x326172a9, RZ ;  /* 0xcd9e8d5725247825 */ /* 0x000fe200078e00ff */
[----:B------:R-:W-:Y:S02]  /*0ae0*/  @!P1 CS2R R14, SRZ ;  /* 0x00000000000e9805 */ /* 0x000fe4000001ff00 */
[----:B------:R-:W-:-:S02]  /*0af0*/  @!P1 CS2R R52, SRZ ;  /* 0x0000000000349805 */ /* 0x000fc4000001ff00 */
[----:B------:R-:W-:Y:S01]  /*0b00*/  @!P1 CS2R R48, SRZ ;  /* 0x0000000000309805 */ /* 0x000fe2000001ff00 */
[----:B------:R-:W-:Y:S01]  /*0b10*/  IMAD.WIDE.U32 R34, R34, -0x2daee0ad, RZ ;  /* 0xd2511f5322227825 */ /* 0x000fe200078e00ff */
[----:B------:R-:W-:Y:S02]  /*0b20*/  LOP3.LUT R39, R37, R40, R133, 0x96, !PT ;  /* 0x0000002825277212 */ /* 0x000fe400078e9685 */
[----:B------:R-:W-:Y:S01]  /*0b30*/  @!P1 CS2R R44, SRZ ;  /* 0x00000000002c9805 */ /* 0x000fe2000001ff00 */
[----:B------:R-:W-:Y:S01]  /*0b40*/  VIADD R119, R209, 0x96a522ad ;  /* 0x96a522add1777836 */ /* 0x000fe20000000000 */
[----:B------:R-:W-:Y:S01]  /*0b50*/  LOP3.LUT R40, R35, R38, R132, 0x96, !PT ;  /* 0x0000002623287212 */ /* 0x000fe200078e9684 */
[----:B------:R-:W-:Y:S01]  /*0b60*/  IMAD.WIDE.U32 R38, R39, -0x2daee0ad, RZ ;  /* 0xd2511f5327267825 */ /* 0x000fe200078e00ff */
[----:B------:R-:W-:-:S03]  /*0b70*/  LOP3.LUT R204, R204, 0xfffffffb, RZ, 0xc0, !PT ;  /* 0xfffffffbcccc7812 */ /* 0x000fc600078ec0ff */
[----:B------:R-:W-:Y:S01]  /*0b80*/  VIADD R118, R208, 0x8ff34781 ;  /* 0x8ff34781d0767836 */ /* 0x000fe20000000000 */
[----:B------:R-:W-:Y:S01]  /*0b90*/  LOP3.LUT R37, R39, R34, R131, 0x96, !PT ;  /* 0x0000002227257212 */ /* 0x000fe200078e9683 */
[----:B------:R-:W-:Y:S01]  /*0ba0*/  IMAD.WIDE.U32 R40, R40, -0x326172a9, RZ ;  /* 0xcd9e8d5728287825 */ /* 0x000fe200078e00ff */
[----:B------:R-:W-:Y:S01]  /*0bb0*/  HFMA2.MMA R216, -RZ, RZ, 0, 5.9604644775390625e-08 ;  /* 0x00000001ffd87435 */ /* 0x000fe200000001ff */
[----:B------:R-:W-:Y:S01]  /*0bc0*/  ULDC UR16, c[0x0][0x290] ;  /* 0x0000a40000107ab9 */ /* 0x000fe20000000800 */
[----:B------:R-:W-:Y:S01]  /*0bd0*/  ULDC.64 UR24, c[0x0][0x228] ;  /* 0x00008a0000187ab9 */ /* 0x000fe20000000a00 */
[----:B------:R-:W-:Y:S01]  /*0be0*/  ULDC.64 UR8, c[0x0][0x230] ;  /* 0x00008c0000087ab9 */ /* 0x000fe20000000a00 */
[----:B------:R-:W-:Y:S01]  /*0bf0*/  LOP3.LUT R34, R41, R36, R130, 0x96, !PT ;  /* 0x0000002429227212 */ /* 0x000fe200078e9682 */
[----:B------:R-:W-:Y:S01]  /*0c00*/  IMAD.WIDE.U32 R36, R37, -0x326172a9, RZ ;  /* 0xcd9e8d5725247825 */ /* 0x000fe200078e00ff */
[----:B------:R-:W-:Y:S01]  /*0c10*/  ULDC.64 UR10, c[0x0][0x238] ;  /* 0x00008e00000a7ab9 */ /* 0x000fe20000000a00 */
[----:B------:R-:W-:Y:S01]  /*0c20*/  ULDC.64 UR12, c[0x0][0x240] ;  /* 0x00009000000c7ab9 */ /* 0x000fe20000000a00 */
[----:B------:R-:W-:Y:S01]  /*0c30*/  ULDC.64 UR14, c[0x0][0x248] ;  /* 0x00009200000e7ab9 */ /* 0x000fe20000000a00 */
[----:B------:R-:W-:Y:S01]  /*0c40*/  IMAD.WIDE.U32 R34, R34, -0x2daee0ad, RZ ;  /* 0xd2511f5322227825 */ /* 0x000fe200078e00ff */
[----:B------:R-:W-:Y:S01]  /*0c50*/  LOP3.LUT R39, R37, R40, R129, 0x96, !PT ;  /* 0x0000002825277212 */ /* 0x000fe200078e9681 */
[----:B------:R-:W-:Y:S01]  /*0c60*/  ULDC.64 UR18, c[0x0][0x2b8] ;  /* 0x0000ae0000127ab9 */ /* 0x000fe20000000a00 */
[----:B------:R-:W-:Y:S01]  /*0c70*/  ULDC.64 UR20, c[0x0][0x2c0] ;  /* 0x0000b00000147ab9 */ /* 0x000fe20000000a00 */
[----:B------:R-:W-:Y:S01]  /*0c80*/  ULDC.64 UR22, c[0x0][0x210] ;  /* 0x0000840000167ab9 */ /* 0x000fe20000000a00 */
        /* <DEDUP_REMOVED lines=13> */
[----:B------:R-:W-:Y:S01]  /*0d60*/  IMAD.HI.U32 R0, R34, -0x326172a9, RZ ;  /* 0xcd9e8d5722007827 */ /* 0x000fe200078e00ff */
[----:B------:R-:W-:Y:S01]  /*0d70*/  ISETP.NE.U32.AND P0, PT, RZ, UR6, PT ;  /* 0x00000006ff007c0c */ /* 0x000fe2000bf05070 */
[----:B------:R-:W-:Y:S02]  /*0d80*/  ULDC.U8 UR6, c[0x0][0x2a0] ;  /* 0x0000a80000067ab9 */ /* 0x000fe40000000000 */
[----:B------:R-:W-:Y:S01]  /*0d90*/  IMAD.HI.U32 R35, R36, -0x2daee0ad, RZ ;  /* 0xd2511f5324237827 */ /* 0x000fe200078e00ff */
[----:B------:R-:W-:Y:S02]  /*0da0*/  LOP3.LUT R150, R0, R150, R121, 0x96, !PT ;  /* 0x0000009600967212 */ /* 0x000fe400078e9679 */
[----:B------:R-:W-:Y:S01]  /*0db0*/  ISETP.NE.AND P1, PT, RZ, UR6, PT ;  /* 0x00000006ff007c0c */ /* 0x000fe2000bf25270 */
[----:B------:R-:W-:Y:S01]  /*0dc0*/  IMAD R0, R36, -0x2daee0ad, RZ ;  /* 0xd2511f5324007824 */ /* 0x000fe200078e02ff */
[----:B------:R-:W-:Y:S01]  /*0dd0*/  LOP3.LUT R152, R35, R152, R120, 0x96, !PT ;  /* 0x0000009823987212 */ /* 0x000fe200078e9678 */
[----:B------:R-:W-:Y:S01]  /*0de0*/  IMAD.HI.U32 R117, R150, -0x2daee0ad, RZ ;  /* 0xd2511f5396757827 */ /* 0x000fe200078e00ff */
[----:B------:R-:W-:-:S03]  /*0df0*/  SHF.R.U64 R91, R32, 0x10, R33 ;  /* 0x00000010205b7819 */ /* 0x000fc60000001221 */
[----:B------:R-:W-:Y:S01]  /*0e00*/  IMAD R35, R34, -0x326172a9, RZ ;  /* 0xcd9e8d5722237824 */ /* 0x000fe200078e02ff */
[----:B------:R-:W-:Y:S01]  /*0e10*/  LOP3.LUT R117, R117, R0, R119, 0x96, !PT ;  /* 0x0000000075757212 */ /* 0x000fe200078e9677 */
[----:B------:R-:W-:Y:S01]  /*0e20*/  IMAD.HI.U32 R116, R152, -0x326172a9, RZ ;  /* 0xcd9e8d5798747827 */ /* 0x000fe200078e00ff */
        /* <DEDUP_REMOVED lines=32> */
[----:B------:R-:W-:Y:S01]  /*1030*/  LOP3.LUT R116, R116, R35, R118, 0x96, !PT ;  /* 0x0000002374747212 */ /* 0x000fe200078e9676 */
[----:B------:R-:W-:Y:S01]  /*1040*/  HADD2.F32 R114, -RZ, R33.H0_H0 ;  /* 0x20000021ff727230 */ /* 0x000fe20000004100 */
[----:B------:R-:W-:Y:S01]  /*1050*/  LOP3.LUT R206, R206, 0x3, RZ, 0xc0, !PT ;  /* 0x00000003cece7812 */ /* 0x000fe200078ec0ff */
[----:B------:R-:W-:Y:S01]  /*1060*/  HADD2.F32 R113, -RZ, R30.H0_H0 ;  /* 0x2000001eff717230 */ /* 0x000fe20000004100 */
[----:B------:R-:W-:Y:S01]  /*1070*/  @P1 LOP3.LUT R204, R204, 0x4, RZ, 0xfc, !PT ;  /* 0x00000004cccc1812 */ /* 0x000fe200078efcff */
        /* <DEDUP_REMOVED lines=26> */
[----:B------:R-:W-:Y:S01]  /*1220*/  HADD2.F32 R47, -RZ, R47.H0_H0 ;  /* 0x2000002fff2f7230 */ /* 0x000fe20000004100 */
[--C-:B--2---:R-:W-:Y:S02]  /*1230*/  SHF.R.U64 R90, R194, 0x10, R195.reuse ;  /* 0x00000010c25a7819 */ /* 0x104fe400000012c3 */
[----:B------:R-:W-:Y:S02]  /*1240*/  SHF.R.U32.HI R192, RZ, 0x10, R195 ;  /* 0x00000010ffc07819 */ /* 0x000fe400000116c3 */
[--C-:B---3--:R-:W-:Y:S02]  /*1250*/  SHF.R.U64 R85, R186, 0x10, R187.reuse ;  /* 0x00000010ba557819 */ /* 0x108fe400000012bb */
[----:B------:R-:W-:Y:S02]  /*1260*/  SHF.R.U32.HI R184, RZ, 0x10, R187 ;  /* 0x00000010ffb87819 */ /* 0x000fe400000116bb */
[--C-:B----4-:R-:W-:Y:S02]  /*1270*/  SHF.R.U64 R199, R196, 0x10, R197.reuse ;  /* 0x00000010c4c77819 */ /* 0x110fe400000012c5 */
        /* <DEDUP_REMOVED lines=61> */
[----:B------:R-:W-:-:S02]  /*1650*/  IMAD.MOV.U32 R33, RZ, RZ, RZ ;  /* 0x000000ffff217224 */ /* 0x000fc400078e00ff */
        /* <DEDUP_REMOVED lines=64> */
[----:B------:R-:W-:Y:S02]  /*1a60*/  IMAD R150, R150, -0x2daee0ad, RZ ;  /* 0xd2511f5396967824 */ /* 0x000fe400078e02ff */
[----:B------:R-:W-:Y:S01]  /*1a70*/  IMAD R152, R152, -0x326172a9, RZ ;  /* 0xcd9e8d5798987824 */ /* 0x000fe200078e02ff */
[----:B------:R-:W-:Y:S01]  /*1a80*/  ISETP.NE.AND.EX P0, PT, RZ, UR7, PT, P0 ;  /* 0x00000007ff007c0c */ /* 0x000fe2000bf05300 */
[----:B------:R-:W-:-:S12]  /*1a90*/  ULDC UR7, c[0x0][0x218] ;  /* 0x0000860000077ab9 */ /* 0x000fd80000000800 */
.L_x_22998:
[----:B0-----:R-:W0:Y:S01]  /*1aa0*/  @P0 LDC.64 R56, c[0x0][0x228] ;  /* 0x00008a00ff380b82 */ /* 0x001e220000000a00 */
[----:B------:R-:W-:Y:S01]  /*1ab0*/  ISETP.NE.U32.AND P1, PT, RZ, UR8, PT ;  /* 0x00000008ff007c0c */ /* 0x000fe2000bf25070 */
[----:B------:R-:W-:-:S03]  /*1ac0*/  IMAD R58, R203, UR7, RZ ;  /* 0x00000007cb3a7c24 */ /* 0x000fc6000f8e02ff */
[----:B------:R-:W-:Y:S02]  /*1ad0*/  ISETP.NE.AND.EX P1, PT, RZ, UR9, PT, P1 ;  /* 0x00000009ff007c0c */ /* 0x000fe4000bf25310 */
[----:B------:R-:W-:Y:S01]  /*1ae0*/  SHF.R.S32.HI R59, RZ, 0x1f, R58 ;  /* 0x0000001fff3b7819 */ /* 0x000fe2000001143a */
[----:B------:R-:W1:Y:S03]  /*1af0*/  LDC.64 R92, c[0x0][0x220] ;  /* 0x00008800ff5c7b82 */ /* 0x000e660000000a00 */
[----:B------:R-:W-:-:S04]  /*1b00*/  LEA.HI R58, R59, R58, RZ, 0x2 ;  /* 0x0000003a3b3a7211 */ /* 0x000fc800078f10ff */
[----:B------:R-:W-:-:S04]  /*1b10*/  LEA.HI.SX32 R215, R58, R205, 0x1e ;  /* 0x000000cd3ad77211 */ /* 0x000fc800078ff2ff */
[----:B------:R-:W-:-:S04]  /*1b20*/  @P1 LEA R60, P3, R215, UR8, 0x4 ;  /* 0x00000008d73c1c11 */ /* 0x000fc8000f8620ff */
[C---:B------:R-:W-:Y:S02]  /*1b30*/  @P1 LEA.HI.X R61, R215.reuse, UR9, RZ, 0x4, P3 ;  /* 0x00000009d73d1c11 */ /* 0x040fe400098f24ff */
[----:B0-----:R-:W-:-:S03]  /*1b40*/  @P0 LEA R62, P2, R215, R56, 0x4 ;  /* 0x00000038d73e0211 */ /* 0x001fc600078420ff */
[----:B------:R0:W5:Y:S01]  /*1b50*/  @P1 LDG.E.128 R88, desc[UR4][R60.64] ;  /* 0x000000043c581981 */ /* 0x000162000c1e1d00 */
[C---:B------:R-:W-:Y:S01]  /*1b60*/  @P0 LEA.HI.X R63, R215.reuse, R57, RZ, 0x4, P2 ;  /* 0x00000039d73f0211 */ /* 0x040fe200010f24ff */
[----:B-1----:R-:W-:-:S04]  /*1b70*/  IMAD.WIDE.U32 R58, R215, 0x10, R92 ;  /* 0x00000010d73a7825 */ /* 0x002fc800078e005c */
[----:B------:R0:W5:Y:S04]  /*1b80*/  @P0 LDG.E.128 R84, desc[UR4][R62.64] ;  /* 0x000000043e540981 */ /* 0x000168000c1e1d00 */
[----:B------:R-:W5:Y:S01]  /*1b90*/  LDG.E.128 R56, desc[UR4][R58.64] ;  /* 0x000000043a387981 */ /* 0x000f62000c1e1d00 */
        /* <DEDUP_REMOVED lines=12> */
.L_x_22478:
[----:B------:R-:W-:-:S07]  /*1c60*/  MOV R68, R152 ;  /* 0x0000009800447202 */ /* 0x000fce0000000f00 */
.L_x_22479:
[----:B------:R-:W-:Y:S05]  /*1c70*/  BSYNC B0 ;  /* 0x0000000000007941 */ /* 0x000fea0003800000 */
.L_x_22477:
        /* <DEDUP_REMOVED lines=16> */
.L_x_22483:
[----:B------:R-:W-:Y:S05]  /*1d80*/  BSYNC B1 ;  /* 0x0000000000017941 */ /* 0x000fea0003800000 */
.L_x_22482:
        /* <DEDUP_REMOVED lines=44> */
.L_x_22481:
[----:B------:R-:W-:Y:S05]  /*2050*/  BSYNC B0 ;  /* 0x0000000000007941 */ /* 0x000fea0003800000 */
.L_x_22480:
[----:B------:R-:W0:Y:S01]  /*2060*/  LDC R147, c[0x0][0x298] ;  /* 0x0000a600ff937b82 */ /* 0x000e220000000800 */
[----:B------:R-:W-:Y:S01]  /*2070*/  ISETP.NE.U32.AND P2, PT, RZ, UR24, PT ;  /* 0x00000018ff007c0c */ /* 0x000fe2000bf45070 */
[----:B------:R-:W-:Y:S01]  /*2080*/  IMAD.MOV.U32 R146, RZ, RZ, 0x2f800000 ;  /* 0x2f800000ff927424 */ /* 0x000fe200078e00ff */
[----:B------:R-:W-:Y:S02]  /*2090*/  I2FP.F32.U32 R61, R68 ;  /* 0x00000044003d7245 */ /* 0x000fe40000201000 */
[----:B------:R-:W-:-:S03]  /*20a0*/  ISETP.NE.AND.EX P2, PT, RZ, UR25, PT, P2 ;  /* 0x00000019ff007c0c */ /* 0x000fc6000bf45320 */
[----:B------:R-:W1:Y:S01]  /*20b0*/  LDC R148, c[0x0][0x294] ;  /* 0x0000a500ff947b82 */ /* 0x000e620000000800 */
[----:B------:R-:W-:Y:S01]  /*20c0*/  FFMA.FTZ R61, R61, R146, 1.1641532182693481445e-10 ;  /* 0x2f0000003d3d7423 */ /* 0x000fe20000010092 */
[----:B0----5:R-:W-:-:S04]  /*20d0*/  FMUL.FTZ R56, R56, R147 ;  /* 0x0000009338387220 */ /* 0x021fc80000410000 */
        /* <DEDUP_REMOVED lines=9> */
.L_x_22484:
        /* <DEDUP_REMOVED lines=12> */
.L_x_22487:
[----:B------:R-:W-:-:S07]  /*2230*/  MOV R69, R152 ;  /* 0x0000009800457202 */ /* 0x000fce0000000f00 */
.L_x_22488:
[----:B------:R-:W-:Y:S05]  /*2240*/  BSYNC B0 ;  /* 0x0000000000007941 */ /* 0x000fea0003800000 */
.L_x_22486:
        /* <DEDUP_REMOVED lines=16> */
.L_x_22492:
[----:B------:R-:W-:Y:S05]  /*2350*/  BSYNC B1 ;  /* 0x0000000000017941 */ /* 0x000fea0003800000 */
.L_x_22491:
        /* <DEDUP_REMOVED lines=43> */
.L_x_22490:
[----:B------:R-:W-:Y:S05]  /*2610*/  BSYNC B0 ;  /* 0x0000000000007941 */ /* 0x000fea0003800000 */
.L_x_22489:
        /* <DEDUP_REMOVED lines=8> */
.L_x_22485:
        /* <DEDUP_REMOVED lines=12> */
.L_x_22494:
[----:B------:R-:W-:-:S07]  /*2760*/  IMAD.MOV.U32 R69, RZ, RZ, R152 ;  /* 0x000000ffff457224 */ /* 0x000fce00078e0098 */
.L_x_22495:
[----:B------:R-:W-:Y:S05]  /*2770*/  BSYNC B0 ;  /* 0x0000000000007941 */ /* 0x000fea0003800000 */
.L_x_22493:
        /* <DEDUP_REMOVED lines=16> */
.L_x_22499:
[----:B------:R-:W-:Y:S05]  /*2880*/  BSYNC B1 ;  /* 0x0000000000017941 */ /* 0x000fea0003800000 */
.L_x_22498:
        /* <DEDUP_REMOVED lines=44> */
.L_x_22497:
[----:B------:R-:W-:Y:S05]  /*2b50*/  BSYNC B0 ;  /* 0x0000000000007941 */ /* 0x000fea0003800000 */
.L_x_22496:
        /* <DEDUP_REMOVED lines=11> */
.L_x_22500:
        /* <DEDUP_REMOVED lines=12> */
.L_x_22503:
[----:B------:R-:W-:-:S07]  /*2cd0*/  IMAD.MOV.U32 R66, RZ, RZ, R152 ;  /* 0x000000ffff427224 */ /* 0x000fce00078e0098 */
.L_x_22504:
[----:B------:R-:W-:Y:S05]  /*2ce0*/  BSYNC B0 ;  /* 0x0000000000007941 */ /* 0x000fea0003800000 */
.L_x_22502:
        /* <DEDUP_REMOVED lines=16> */
.L_x_22508:
[----:B------:R-:W-:Y:S05]  /*2df0*/  BSYNC B1 ;  /* 0x0000000000017941 */ /* 0x000fea0003800000 */
.L_x_22507:
        /* <DEDUP_REMOVED lines=44> */
.L_x_22506:
[----:B------:R-:W-:Y:S05]  /*30c0*/  BSYNC B0 ;  /* 0x0000000000007941 */ /* 0x000fea0003800000 */
.L_x_22505:
        /* <DEDUP_REMOVED lines=8> */
.L_x_22501:
        /* <DEDUP_REMOVED lines=12> */
.L_x_22510:
[----:B------:R-:W-:-:S07]  /*3210*/  IMAD.MOV.U32 R66, RZ, RZ, R152 ;  /* 0x000000ffff427224 */ /* 0x000fce00078e0098 */
.L_x_22511:
[----:B------:R-:W-:Y:S05]  /*3220*/  BSYNC B0 ;  /* 0x0000000000007941 */ /* 0x000fea0003800000 */
.L_x_22509:
        /* <DEDUP_REMOVED lines=16> */
.L_x_22515:
[----:B------:R-:W-:Y:S05]  /*3330*/  BSYNC B1 ;  /* 0x0000000000017941 */ /* 0x000fea0003800000 */
.L_x_22514:
        /* <DEDUP_REMOVED lines=44> */
.L_x_22513:
[----:B------:R-:W-:Y:S05]  /*3600*/  BSYNC B0 ;  /* 0x0000000000007941 */ /* 0x000fea0003800000 */
.L_x_22512:
        /* <DEDUP_REMOVED lines=11> */
.L_x_22516:
        /* <DEDUP_REMOVED lines=12> */
.L_x_22519:
[----:B------:R-:W-:-:S07]  /*3780*/  MOV R58, R152 ;  /* 0x00000098003a7202 */ /* 0x000fce0000000f00 */
.L_x_22520:
[----:B------:R-:W-:Y:S05]  /*3790*/  BSYNC B0 ;  /* 0x0000000000007941 */ /* 0x000fea0003800000 */
.L_x_22518:
        /* <DEDUP_REMOVED lines=16> */
.L_x_22524:
[----:B------:R-:W-:Y:S05]  /*38a0*/  BSYNC B1 ;  /* 0x0000000000017941 */ /* 0x000fea0003800000 */
.L_x_22523:
        /* <DEDUP_REMOVED lines=44> */
.L_x_22522:
[----:B------:R-:W-:Y:S05]  /*3b70*/  BSYNC B0 ;  /* 0x0000000000007941 */ /* 0x000fea0003800000 */
.L_x_22521:
        /* <DEDUP_REMOVED lines=8> */
.L_x_22517:
        /* <DEDUP_REMOVED lines=12> */
.L_x_22526:
[----:B------:R-:W-:-:S07]  /*3cc0*/  MOV R58, R152 ;  /* 0x00000098003a7202 */ /* 0x000fce0000000f00 */
.L_x_22527:
[----:B------:R-:W-:Y:S05]  /*3cd0*/  BSYNC B0 ;  /* 0x0000000000007941 */ /* 0x000fea0003800000 */
.L_x_22525:
        /* <DEDUP_REMOVED lines=16> */
.L_x_22531:
[----:B------:R-:W-:Y:S05]  /*3de0*/  BSYNC B1 ;  /* 0x0000000000017941 */ /* 0x000fea0003800000 */
.L_x_22530:
        /* <DEDUP_REMOVED lines=44> */
.L_x_22529:
[----:B------:R-:W-:Y:S05]  /*40b0*/  BSYNC B0 ;  /* 0x0000000000007941 */ /* 0x000fea0003800000 */
.L_x_22528:
        /* <DEDUP_REMOVED lines=11> */
.L_x_22532:
        /* <DEDUP_REMOVED lines=12> */
.L_x_22535:
[----:B------:R-:W-:-:S07]  /*4230*/  IMAD.MOV.U32 R64, RZ, RZ, R152 ;  /* 0x000000ffff407224 */ /* 0x000fce00078e0098 */
.L_x_22536:
[----:B------:R-:W-:Y:S05]  /*4240*/  BSYNC B0 ;  /* 0x0000000000007941 */ /* 0x000fea0003800000 */
.L_x_22534:
        /* <DEDUP_REMOVED lines=18> */
.L_x_22540:
[----:B------:R-:W-:Y:S05]  /*4370*/  BSYNC B1 ;  /* 0x0000000000017941 */ /* 0x000fea0003800000 */
.L_x_22539:
        /* <DEDUP_REMOVED lines=44> */
.L_x_22538:
[----:B------:R-:W-:Y:S05]  /*4640*/  BSYNC B0 ;  /* 0x0000000000007941 */ /* 0x000fea0003800000 */
.L_x_22537:
        /* <DEDUP_REMOVED lines=8> */
.L_x_22533:
[----:B------:R-:W-:Y:S01]  /*46d0*/  ISETP.NE.AND P6, PT, R68, RZ, PT ;  /* 0x000000ff4400720c */ /* 0x000fe20003fc5270 */
[C---:B------:R-:W-:Y:S01]  /*46e0*/  IMAD.SHL.U32 R72, R215.reuse, 0x4, RZ ;  /* 0x00000004d7487824 */ /* 0x040fe200078e00ff */
[----:B------:R-:W-:Y:S01]  /*46f0*/  SEL R60, RZ, 0x1000000, P5 ;  /* 0x01000000ff3c7807 */ /* 0x000fe20002800000 */
[----:B------:R-:W0:Y:S01]  /*4700*/  @P0 LDC.64 R58, c[0x0][0x228] ;  /* 0x00008a00ff3a0b82 */ /* 0x000e220000000a00 */
[----:B------:R-:W-:Y:S01]  /*4710*/  SEL R61, RZ, 0x10000, P4 ;  /* 0x00010000ff3d7807 */ /* 0x000fe20002000000 */
[C---:B------:R-:W-:Y:S01]  /*4720*/  VIADD R207, R215.reuse, 0x80 ;  /* 0x00000080d7cf7836 */ /* 0x040fe20000000000 */
[----:B------:R-:W-:Y:S02]  /*4730*/  SEL R62, RZ, 0x100, P3 ;  /* 0x00000100ff3e7807 */ /* 0x000fe40001800000 */
[----:B------:R-:W-:Y:S02]  /*4740*/  LEA R68, P3, R215, UR10, 0x4 ;  /* 0x0000000ad7447c11 */ /* 0x000fe4000f8620ff */
[----:B------:R-:W-:Y:S01]  /*4750*/  IADD3 R61, R62, R60, R61 ;  /* 0x0000003c3e3d7210 */ /* 0x000fe20007ffe03d */
[----:B------:R-:W1:Y:S01]  /*4760*/  @P1 LDC.64 R56, c[0x0][0x230] ;  /* 0x00008c00ff381b82 */ /* 0x000e620000000a00 */
[----:B------:R-:W-:-:S02]  /*4770*/  SEL R62, RZ, 0x1, P6 ;  /* 0x00000001ff3e7807 */ /* 0x000fc40003000000 */
[----:B------:R-:W-:Y:S02]  /*4780*/  LEA.HI.X R69, R215, UR11, RZ, 0x4, P3 ;  /* 0x0000000bd7457c11 */ /* 0x000fe400098f24ff */
[----:B------:R-:W-:Y:S02]  /*4790*/  SHF.R.U32.HI R73, RZ, 0x1e, R215 ;  /* 0x0000001eff497819 */ /* 0x000fe400000116d7 */
[----:B------:R-:W-:Y:S01]  /*47a0*/  IADD3 R60, P3, R72, UR12, RZ ;  /* 0x0000000c483c7c10 */ /* 0x000fe2000ff7e0ff */
[----:B------:R2:W-:Y:S01]  /*47b0*/  STG.E.128 desc[UR4][R68.64], R80 ;  /* 0x0000005044007986 */ /* 0x0005e2000c101d04 */
[----:B------:R-:W-:Y:S01]  /*47c0*/  IADD3 R71, R61, R62, RZ ;  /* 0x0000003e3d477210 */ /* 0x000fe20007ffe0ff */
[----:B------:R-:W-:Y:S01]  /*47d0*/  IMAD.WIDE.U32 R62, R207, 0x10, R92 ;  /* 0x00000010cf3e7825 */ /* 0x000fe200078e005c */
[----:B------:R-:W-:-:S05]  /*47e0*/  IADD3.X R61, R73, UR13, RZ, P3, !PT ;  /* 0x0000000d493d7c10 */ /* 0x000fca0009ffe4ff */
[----:B------:R2:W-:Y:S01]  /*47f0*/  STG.E desc[UR4][R60.64], R71 ;  /* 0x000000473c007986 */ /* 0x0005e2000c101904 */
[----:B0-----:R-:W-:-:S04]  /*4800*/  @P0 IMAD.WIDE.U32 R64, R207, 0x10, R58 ;  /* 0x00000010cf400825 */ /* 0x001fc800078e003a */
[----:B-1----:R-:W-:Y:S01]  /*4810*/  @P1 IMAD.WIDE.U32 R66, R207, 0x10, R56 ;  /* 0x00000010cf421825 */ /* 0x002fe200078e0038 */
[----:B--2---:R-:W-:Y:S06]  /*4820*/  @!P0 BRA `(.L_x_22541) ;  /* 0x00000000002c8947 */ /* 0x004fec0003800000 */
[----:B------:R-:W-:Y:S01]  /*4830*/  IMAD.U32 R57, R155, 0x10000, RZ ;  /* 0x000100009b397824 */ /* 0x000fe200078e00ff */
[----:B------:R-:W-:Y:S02]  /*4840*/  LOP3.LUT R56, R156, 0xffff, RZ, 0xc0, !PT ;  /* 0x0000ffff9c387812 */ /* 0x000fe400078ec0ff */
[----:B------:R-:W-:Y:S02]  /*4850*/  LOP3.LUT R58, R154, 0xff, RZ, 0xc0, !PT ;  /* 0x000000ff9a3a7812 */ /* 0x000fe400078ec0ff */
[----:B------:R-:W-:Y:S02]  /*4860*/  LOP3.LUT R57, R57, 0xff0000, RZ, 0xc0, !PT ;  /* 0x00ff000039397812 */ /* 0x000fe400078ec0ff */
[----:B------:R-:W-:-:S03]  /*4870*/  LOP3.LUT R59, R153, 0xff, RZ, 0xc0, !PT ;  /* 0x000000ff993b7812 */ /* 0x000fc600078ec0ff */
[----:B------:R-:W-:Y:S01]  /*4880*/  IMAD R57, R56, 0x1000000, R57 ;  /* 0x0100000038397824 */ /* 0x000fe200078e0239 */
[----:B------:R-:W-:-:S04]  /*4890*/  IADD3 R56, P3, R72, UR14, RZ ;  /* 0x0000000e48387c10 */ /* 0x000fc8000ff7e0ff */
[----:B------:R-:W-:Y:S02]  /*48a0*/  LEA R58, R58, R57, 0x8 ;  /* 0x000000393a3a7211 */ /* 0x000fe400078e40ff */
[----:B------:R-:W-:-:S03]  /*48b0*/  IADD3.X R57, R73, UR15, RZ, P3, !PT ;  /* 0x0000000f49397c10 */ /* 0x000fc60009ffe4ff */
[----:B------:R-:W-:-:S05]  /*48c0*/  IMAD.IADD R59, R58, 0x1, R59 ;  /* 0x000000013a3b7824 */ /* 0x000fca00078e023b */
[----:B------:R0:W-:Y:S02]  /*48d0*/  STG.E desc[UR4][R56.64], R59 ;  /* 0x0000003b38007986 */ /* 0x0001e4000c101904 */
.L_x_22541:
[----:B------:R1:W5:Y:S04]  /*48e0*/  @P0 LDG.E.128 R84, desc[UR4][R64.64] ;  /* 0x0000000440540981 */ /* 0x000368000c1e1d00 */
[----:B------:R1:W5:Y:S04]  /*48f0*/  @P1 LDG.E.128 R88, desc[UR4][R66.64] ;  /* 0x0000000442581981 */ /* 0x000368000c1e1d00 */
[----:B0-----:R1:W5:Y:S01]  /*4900*/  LDG.E.128 R56, desc[UR4][R62.64] ;  /* 0x000000043e387981 */ /* 0x001362000c1e1d00 */
[C---:B------:R-:W-:Y:S01]  /*4910*/  ISETP.NE.AND P3, PT, R70.reuse, 0x1, PT ;  /* 0x000000014600780c */ /* 0x040fe20003f65270 */
[----:B------:R-:W-:Y:S01]  /*4920*/  BSSY B0, `(.L_x_22542) ;  /* 0x000000e000007945 */ /* 0x000fe20003800000 */
[----:B------:R-:W-:Y:S01]  /*4930*/  VIADD R60, R70, 0x1 ;  /* 0x00000001463c7836 */ /* 0x000fe20000000000 */
[----:B------:R-:W0:Y:S02]  /*4940*/  S2R R217, SR_TID.X ;  /* 0x0000000000d97919 */ /* 0x000e240000002100 */
[----:B0-----:R-:W-:-:S08]  /*4950*/  LOP3.LUT R205, R217, 0x7f, RZ, 0xc0, !PT ;  /* 0x0000007fd9cd7812 */ /* 0x001fd000078ec0ff */
        /* <DEDUP_REMOVED lines=9> */
.L_x_22543:
[----:B------:R-:W-:-:S07]  /*49f0*/  MOV R68, R152 ;  /* 0x0000009800447202 */ /* 0x000fce0000000f00 */
.L_x_22544:
[----:B------:R-:W-:Y:S05]  /*4a00*/  BSYNC B0 ;  /* 0x0000000000007941 */ /* 0x000fea0003800000 */
.L_x_22542:
        /* <DEDUP_REMOVED lines=16> */
.L_x_22548:
[----:B------:R-:W-:Y:S05]  /*4b10*/  BSYNC B1 ;  /* 0x0000000000017941 */ /* 0x000fea0003800000 */
.L_x_22547:
        /* <DEDUP_REMOVED lines=44> */
.L_x_22546:
[----:B------:R-:W-:Y:S05]  /*4de0*/  BSYNC B0 ;  /* 0x0000000000007941 */ /* 0x000fea0003800000 */
.L_x_22545:
[----:B------:R-:W-:Y:S01]  /*4df0*/  I2FP.F32.U32 R61, R68 ;  /* 0x00000044003d7245 */ /* 0x000fe20000201000 */
[----:B-----5:R-:W-:Y:S01]  /*4e00*/  FMUL.FTZ R56, R56, R147 ;  /* 0x0000009338387220 */ /* 0x020fe20000410000 */
[----:B------:R-:W-:-:S03]  /*4e10*/  LOP3.LUT R204, R204, 0xfffffffd, RZ, 0xc0, !PT ;  /* 0xfffffffdcccc7812 */ /* 0x000fc600078ec0ff */
[----:B------:R-:W-:-:S05]  /*4e20*/  FFMA.FTZ R61, R61, R146, 1.1641532182693481445e-10 ;  /* 0x2f0000003d3d7423 */ /* 0x000fca0000010092 */
        /* <DEDUP_REMOVED lines=9> */
.L_x_22549:
        /* <DEDUP_REMOVED lines=12> */
.L_x_22552:
[----:B------:R-:W-:-:S07]  /*4f80*/  IMAD.MOV.U32 R68, RZ, RZ, R152 ;  /* 0x000000ffff447224 */ /* 0x000fce00078e0098 */
.L_x_22553:
[----:B------:R-:W-:Y:S05]  /*4f90*/  BSYNC B0 ;  /* 0x0000000000007941 */ /* 0x000fea0003800000 */
.L_x_22551:
        /* <DEDUP_REMOVED lines=16> */
.L_x_22557:
[----:B------:R-:W-:Y:S05]  /*50a0*/  BSYNC B1 ;  /* 0x0000000000017941 */ /* 0x000fea0003800000 */
.L_x_22556:
        /* <DEDUP_REMOVED lines=43> */
.L_x_22555:
[----:B------:R-:W-:Y:S05]  /*5360*/  BSYNC B0 ;  /* 0x0000000000007941 */ /* 0x000fea0003800000 */
.L_x_22554:
        /* <DEDUP_REMOVED lines=8> */
.L_x_22550:
        /* <DEDUP_REMOVED lines=12> */
.L_x_22559:
[----:B------:R-:W-:-:S07]  /*54b0*/  IMAD.MOV.U32 R68, RZ, RZ, R152 ;  /* 0x000000ffff447224 */ /* 0x000fce00078e0098 */
.L_x_22560:
[----:B------:R-:W-:Y:S05]  /*54c0*/  BSYNC B0 ;  /* 0x0000000000007941 */ /* 0x000fea0003800000 */
.L_x_22558:
        /* <DEDUP_REMOVED lines=16> */
.L_x_22564:
[----:B------:R-:W-:Y:S05]  /*55d0*/  BSYNC B1 ;  /* 0x0000000000017941 */ /* 0x000fea0003800000 */
.L_x_22563:
        /* <DEDUP_REMOVED lines=44> */
.L_x_22562:
[----:B------:R-:W-:Y:S05]  /*58a0*/  BSYNC B0 ;  /* 0x0000000000007941 */ /* 0x000fea0003800000 */
.L_x_22561:
        /* <DEDUP_REMOVED lines=11> */
.L_x_22565:
        /* <DEDUP_REMOVED lines=12> */
.L_x_22568:
[----:B------:R-:W-:-:S07]  /*5a20*/  MOV R66, R152 ;  /* 0x0000009800427202 */ /* 0x000fce0000000f00 */
.L_x_22569:
[----:B------:R-:W-:Y:S05]  /*5a30*/  BSYNC B0 ;  /* 0x0000000000007941 */ /* 0x000fea0003800000 */
.L_x_22567:
        /* <DEDUP_REMOVED lines=16> */
.L_x_22573:
[----:B------:R-:W-:Y:S05]  /*5b40*/  BSYNC B1 ;  /* 0x0000000000017941 */ /* 0x000fea0003800000 */
.L_x_22572:
        /* <DEDUP_REMOVED lines=44> */
.L_x_22571:
[----:B------:R-:W-:Y:S05]  /*5e10*/  BSYNC B0 ;  /* 0x0000000000007941 */ /* 0x000fea0003800000 */
.L_x_22570:
        /* <DEDUP_REMOVED lines=8> */
.L_x_22566:
        /* <DEDUP_REMOVED lines=12> */
.L_x_22575:
[----:B------:R-:W-:-:S07]  /*5f60*/  IMAD.MOV.U32 R66, RZ, RZ, R152 ;  /* 0x000000ffff427224 */ /* 0x000fce00078e0098 */
.L_x_22576:
[----:B------:R-:W-:Y:S05]  /*5f70*/  BSYNC B0 ;  /* 0x0000000000007941 */ /* 0x000fea0003800000 */
.L_x_22574:
        /* <DEDUP_REMOVED lines=16> */
.L_x_22580:
[----:B------:R-:W-:Y:S05]  /*6080*/  BSYNC B1 ;  /* 0x0000000000017941 */ /* 0x000fea0003800000 */
.L_x_22579:
        /* <DEDUP_REMOVED lines=44> */
.L_x_22578:
[----:B------:R-:W-:Y:S05]  /*6350*/  BSYNC B0 ;  /* 0x0000000000007941 */ /* 0x000fea0003800000 */
.L_x_22577:
        /* <DEDUP_REMOVED lines=11> */
.L_x_22581:
        /* <DEDUP_REMOVED lines=12> */
.L_x_22584:
[----:B------:R-:W-:-:S07]  /*64d0*/  MOV R58, R152 ;  /* 0x00000098003a7202 */ /* 0x000fce0000000f00 */
.L_x_22585:
[----:B------:R-:W-:Y:S05]  /*64e0*/  BSYNC B0 ;  /* 0x0000000000007941 */ /* 0x000fea0003800000 */
.L_x_22583:
        /* <DEDUP_REMOVED lines=16> */
.L_x_22589:
[----:B------:R-:W-:Y:S05]  /*65f0*/  BSYNC B1 ;  /* 0x0000000000017941 */ /* 0x000fea0003800000 */
.L_x_22588:
        /* <DEDUP_REMOVED lines=44> */
.L_x_22587:
[----:B------:R-:W-:Y:S05]  /*68c0*/  BSYNC B0 ;  /* 0x0000000000007941 */ /* 0x000fea0003800000 */
.L_x_22586:
        /* <DEDUP_REMOVED lines=8> */
.L_x_22582:
        /* <DEDUP_REMOVED lines=12> */
.L_x_22591:
[----:B------:R-:W-:-:S07]  /*6a10*/  IMAD.MOV.U32 R58, RZ, RZ, R152 ;  /* 0x000000ffff3a7224 */ /* 0x000fce00078e0098 */
.L_x_22592:
[----:B------:R-:W-:Y:S05]  /*6a20*/  BSYNC B0 ;  /* 0x0000000000007941 */ /* 0x000fea0003800000 */
.L_x_22590:
        /* <DEDUP_REMOVED lines=16> */
.L_x_22596:
[----:B------:R-:W-:Y:S05]  /*6b30*/  BSYNC B1 ;  /* 0x0000000000017941 */ /* 0x000fea0003800000 */
.L_x_22595:
        /* <DEDUP_REMOVED lines=44> */
.L_x_22594:
[----:B------:R-:W-:Y:S05]  /*6e00*/  BSYNC B0 ;  /* 0x0000000000007941 */ /* 0x000fea0003800000 */
.L_x_22593:
        /* <DEDUP_REMOVED lines=11> */
.L_x_22597:
        /* <DEDUP_REMOVED lines=12> */
.L_x_22600:
[----:B------:R-:W-:-:S07]  /*6f80*/  MOV R64, R152 ;  /* 0x0000009800407202 */ /* 0x000fce0000000f00 */
.L_x_22601:
[----:B------:R-:W-:Y:S05]  /*6f90*/  BSYNC B0 ;  /* 0x0000000000007941 */ /* 0x000fea0003800000 */
.L_x_22599:
        /* <DEDUP_REMOVED lines=18> */
.L_x_22605:
[----:B------:R-:W-:Y:S05]  /*70c0*/  BSYNC B1 ;  /* 0x0000000000017941 */ /* 0x000fea0003800000 */
.L_x_22604:
        /* <DEDUP_REMOVED lines=44> */
.L_x_22603:
[----:B------:R-:W-:Y:S05]  /*7390*/  BSYNC B0 ;  /* 0x0000000000007941 */ /* 0x000fea0003800000 */
.L_x_22602:
        /* <DEDUP_REMOVED lines=8> */
.L_x_22598:
[----:B------:R-:W0:Y:S01]  /*7420*/  LDC.64 R220, c[0x0][0x238] ;  /* 0x00008e00ffdc7b82 */ /* 0x000e220000000a00 */
[----:B------:R-:W-:Y:S01]  /*7430*/  SEL R60, RZ, 0x1000000, P5 ;  /* 0x01000000ff3c7807 */ /* 0x000fe20002800000 */
[----:B------:R-:W-:Y:S01]  /*7440*/  VIADD R210, R215, 0x100 ;  /* 0x00000100d7d27836 */ /* 0x000fe20000000000 */
[----:B------:R-:W-:Y:S02]  /*7450*/  SEL R61, RZ, 0x10000, P4 ;  /* 0x00010000ff3d7807 */ /* 0x000fe40002000000 */
[----:B------:R-:W-:Y:S02]  /*7460*/  SEL R62, RZ, 0x100, P3 ;  /* 0x00000100ff3e7807 */ /* 0x000fe40001800000 */
[----:B------:R-:W-:Y:S01]  /*7470*/  LOP3.LUT P6, RZ, R204, 0x2, RZ, 0xc0, !PT ;  /* 0x00000002ccff7812 */ /* 0x000fe200078cc0ff */
[----:B------:R-:W1:Y:S01]  /*7480*/  LDC.64 R218, c[0x0][0x240] ;  /* 0x00009000ffda7b82 */ /* 0x000e620000000a00 */
[----:B------:R-:W-:Y:S02]  /*7490*/  IADD3 R60, R62, R60, R61 ;  /* 0x0000003c3e3c7210 */ /* 0x000fe40007ffe03d */
[----:B------:R-:W-:-:S04]  /*74a0*/  SEL R61, RZ, 0x1, P6 ;  /* 0x00000001ff3d7807 */ /* 0x000fc80003000000 */
[----:B------:R-:W-:Y:S01]  /*74b0*/  IADD3 R71, R60, R61, RZ ;  /* 0x0000003d3c477210 */ /* 0x000fe20007ffe0ff */
[----:B------:R-:W2:Y:S01]  /*74c0*/  @P0 LDC.64 R58, c[0x0][0x228] ;  /* 0x00008a00ff3a0b82 */ /* 0x000ea20000000a00 */
[----:B------:R-:W-:-:S04]  /*74d0*/  IMAD.WIDE.U32 R60, R210, 0x10, R92 ;  /* 0x00000010d23c7825 */ /* 0x000fc800078e005c */
[----:B0-----:R-:W-:-:S03]  /*74e0*/  IMAD.WIDE.U32 R68, R207, 0x10, R220 ;  /* 0x00000010cf447825 */ /* 0x001fc600078e00dc */
[----:B------:R-:W0:Y:S02]  /*74f0*/  @P1 LDC.64 R56, c[0x0][0x230] ;  /* 0x00008c00ff381b82 */ /* 0x000e240000000a00 */
[----:B------:R3:W-:Y:S01]  /*7500*/  STG.E.128 desc[UR4][R68.64], R76 ;  /* 0x0000004c44007986 */ /* 0x0007e2000c101d04 */
[----:B-1----:R-:W-:-:S05]  /*7510*/  IMAD.WIDE.U32 R62, R207, 0x4, R218 ;  /* 0x00000004cf3e7825 */ /* 0x002fca00078e00da */
[----:B------:R3:W-:Y:S01]  /*7520*/  STG.E desc[UR4][R62.64], R71 ;  /* 0x000000473e007986 */ /* 0x0007e2000c101904 */
[----:B--2---:R-:W-:-:S04]  /*7530*/  @P0 IMAD.WIDE.U32 R64, R210, 0x10, R58 ;  /* 0x00000010d2400825 */ /* 0x004fc800078e003a */
[----:B0-----:R-:W-:Y:S01]  /*7540*/  @P1 IMAD.WIDE.U32 R66, R210, 0x10, R56 ;  /* 0x00000010d2421825 */ /* 0x001fe200078e0038 */
[----:B---3--:R-:W-:Y:S06]  /*7550*/  @!P0 BRA `(.L_x_22606) ;  /* 0x00000000002c8947 */ /* 0x008fec0003800000 */
[----:B------:R-:W0:Y:S01]  /*7560*/  LDC.64 R56, c[0x0][0x248] ;  /* 0x00009200ff387b82 */ /* 0x000e220000000a00 */
[----:B------:R-:W-:Y:S01]  /*7570*/  IMAD.U32 R59, R155, 0x10000, RZ ;  /* 0x000100009b3b7824 */ /* 0x000fe200078e00ff */
[----:B------:R-:W-:Y:S02]  /*7580*/  LOP3.LUT R58, R156, 0xffff, RZ, 0xc0, !PT ;  /* 0x0000ffff9c3a7812 */ /* 0x000fe400078ec0ff */
[----:B------:R-:W-:Y:S02]  /*7590*/  LOP3.LUT R63, R154, 0xff, RZ, 0xc0, !PT ;  /* 0x000000ff9a3f7812 */ /* 0x000fe400078ec0ff */
[----:B------:R-:W-:-:S04]  /*75a0*/  LOP3.LUT R59, R59, 0xff0000, RZ, 0xc0, !PT ;  /* 0x00ff00003b3b7812 */ /* 0x000fc800078ec0ff */
[----:B------:R-:W-:Y:S02]  /*75b0*/  LEA R58, R58, R59, 0x18 ;  /* 0x0000003b3a3a7211 */ /* 0x000fe400078ec0ff */
[----:B------:R-:W-:-:S03]  /*75c0*/  LOP3.LUT R59, R153, 0xff, RZ, 0xc0, !PT ;  /* 0x000000ff993b7812 */ /* 0x000fc600078ec0ff */
[----:B------:R-:W-:-:S05]  /*75d0*/  IMAD R58, R63, 0x100, R58 ;  /* 0x000001003f3a7824 */ /* 0x000fca00078e023a */
[----:B------:R-:W-:Y:S01]  /*75e0*/  IADD3 R59, R58, R59, RZ ;  /* 0x0000003b3a3b7210 */ /* 0x000fe20007ffe0ff */
[----:B0-----:R-:W-:-:S05]  /*75f0*/  IMAD.WIDE.U32 R56, R207, 0x4, R56 ;  /* 0x00000004cf387825 */ /* 0x001fca00078e0038 */
[----:B------:R0:W-:Y:S02]  /*7600*/  STG.E desc[UR4][R56.64], R59 ;  /* 0x0000003b38007986 */ /* 0x0001e4000c101904 */
.L_x_22606:
        /* <DEDUP_REMOVED lines=15> */
.L_x_22608:
[----:B------:R-:W-:-:S07]  /*7700*/  IMAD.MOV.U32 R68, RZ, RZ, R152 ;  /* 0x000000ffff447224 */ /* 0x000fce00078e0098 */
.L_x_22609:
[----:B------:R-:W-:Y:S05]  /*7710*/  BSYNC B0 ;  /* 0x0000000000007941 */ /* 0x000fea0003800000 */
.L_x_22607:
        /* <DEDUP_REMOVED lines=16> */
.L_x_22613:
[----:B------:R-:W-:Y:S05]  /*7820*/  BSYNC B1 ;  /* 0x0000000000017941 */ /* 0x000fea0003800000 */
.L_x_22612:
        /* <DEDUP_REMOVED lines=44> */
.L_x_22611:
[----:B------:R-:W-:Y:S05]  /*7af0*/  BSYNC B0 ;  /* 0x0000000000007941 */ /* 0x000fea0003800000 */
.L_x_22610:
        /* <DEDUP_REMOVED lines=13> */
.L_x_22614:
        /* <DEDUP_REMOVED lines=12> */
.L_x_22617:
[----:B------:R-:W-:-:S07]  /*7c90*/  MOV R56, R152 ;  /* 0x0000009800387202 */ /* 0x000fce0000000f00 */
.L_x_22618:
[----:B------:R-:W-:Y:S05]  /*7ca0*/  BSYNC B0 ;  /* 0x0000000000007941 */ /* 0x000fea0003800000 */
.L_x_22616:
        /* <DEDUP_REMOVED lines=16> */
.L_x_22622:
[----:B------:R-:W-:Y:S05]  /*7db0*/  BSYNC B1 ;  /* 0x0000000000017941 */ /* 0x000fea0003800000 */
.L_x_22621:
        /* <DEDUP_REMOVED lines=43> */
.L_x_22620:
[----:B------:R-:W-:Y:S05]  /*8070*/  BSYNC B0 ;  /* 0x0000000000007941 */ /* 0x000fea0003800000 */
.L_x_22619:
        /* <DEDUP_REMOVED lines=8> */
.L_x_22615:
        /* <DEDUP_REMOVED lines=12> */
.L_x_22624:
[----:B------:R-:W-:-:S07]  /*81c0*/  MOV R56, R152 ;  /* 0x0000009800387202 */ /* 0x000fce0000000f00 */
.L_x_22625:
[----:B------:R-:W-:Y:S05]  /*81d0*/  BSYNC B0 ;  /* 0x0000000000007941 */ /* 0x000fea0003800000 */
.L_x_22623:
        /* <DEDUP_REMOVED lines=16> */
.L_x_22629:
[----:B------:R-:W-:Y:S05]  /*82e0*/  BSYNC B1 ;  /* 0x0000000000017941 */ /* 0x000fea0003800000 */
.L_x_22628:
        /* <DEDUP_REMOVED lines=44> */
.L_x_22627:
[----:B------:R-:W-:Y:S05]  /*85b0*/  BSYNC B0 ;  /* 0x0000000000007941 */ /* 0x000fea0003800000 */
.L_x_22626:
        /* <DEDUP_REMOVED lines=11> */
.L_x_22630:
        /* <DEDUP_REMOVED lines=12> */
.L_x_22633:
[----:B------:R-:W-:-:S07]  /*8730*/  IMAD.MOV.U32 R66, RZ, RZ, R152 ;  /* 0x000000ffff427224 */ /* 0x000fce00078e0098 */
.L_x_22634:
[----:B------:R-:W-:Y:S05]  /*8740*/  BSYNC B0 ;  /* 0x0000000000007941 */ /* 0x000fea0003800000 */
.L_x_22632:
        /* <DEDUP_REMOVED lines=16> */
.L_x_22638:
[----:B------:R-:W-:Y:S05]  /*8850*/  BSYNC B1 ;  /* 0x0000000000017941 */ /* 0x000fea0003800000 */
.L_x_22637:
        /* <DEDUP_REMOVED lines=44> */
.L_x_22636:
[----:B------:R-:W-:Y:S05]  /*8b20*/  BSYNC B0 ;  /* 0x0000000000007941 */ /* 0x000fea0003800000 */
.L_x_22635:
        /* <DEDUP_REMOVED lines=8> */
.L_x_22631:
        /* <DEDUP_REMOVED lines=12> */
.L_x_22640:
[----:B------:R-:W-:-:S07]  /*8c70*/  MOV R66, R152 ;  /* 0x0000009800427202 */ /* 0x000fce0000000f00 */
.L_x_22641:
[----:B------:R-:W-:Y:S05]  /*8c80*/  BSYNC B0 ;  /* 0x0000000000007941 */ /* 0x000fea0003800000 */
.L_x_22639:
        /* <DEDUP_REMOVED lines=16> */
.L_x_22645:
[----:B------:R-:W-:Y:S05]  /*8d90*/  BSYNC B1 ;  /* 0x0000000000017941 */ /* 0x000fea0003800000 */
.L_x_22644:
        /* <DEDUP_REMOVED lines=44> */
.L_x_22643:
[----:B------:R-:W-:Y:S05]  /*9060*/  BSYNC B0 ;  /* 0x0000000000007941 */ /* 0x000fea0003800000 */
.L_x_22642:
        /* <DEDUP_REMOVED lines=11> */
.L_x_22646:
        /* <DEDUP_REMOVED lines=12> */
.L_x_22649:
[----:B------:R-:W-:-:S07]  /*91e0*/  IMAD.MOV.U32 R58, RZ, RZ, R152 ;  /* 0x000000ffff3a7224 */ /* 0x000fce00078e0098 */
.L_x_22650:
[----:B------:R-:W-:Y:S05]  /*91f0*/  BSYNC B0 ;  /* 0x0000000000007941 */ /* 0x000fea0003800000 */
.L_x_22648:
        /* <DEDUP_REMOVED lines=16> */
.L_x_22654:
[----:B------:R-:W-:Y:S05]  /*9300*/  BSYNC B1 ;  /* 0x0000000000017941 */ /* 0x000fea0003800000 */
.L_x_22653:
        /* <DEDUP_REMOVED lines=44> */
.L_x_22652:
[----:B------:R-:W-:Y:S05]  /*95d0*/  BSYNC B0 ;  /* 0x0000000000007941 */ /* 0x000fea0003800000 */
.L_x_22651:
        /* <DEDUP_REMOVED lines=8> */
.L_x_22647:
        /* <DEDUP_REMOVED lines=12> */
.L_x_22656:
[----:B------:R-:W-:-:S07]  /*9720*/  MOV R58, R152 ;  /* 0x00000098003a7202 */ /* 0x000fce0000000f00 */
.L_x_22657:
[----:B------:R-:W-:Y:S05]  /*9730*/  BSYNC B0 ;  /* 0x0000000000007941 */ /* 0x000fea0003800000 */
.L_x_22655:
        /* <DEDUP_REMOVED lines=16> */
.L_x_22661:
[----:B------:R-:W-:Y:S05]  /*9840*/  BSYNC B1 ;  /* 0x0000000000017941 */ /* 0x000fea0003800000 */
.L_x_22660:
        /* <DEDUP_REMOVED lines=44> */
.L_x_22659:
[----:B------:R-:W-:Y:S05]  /*9b10*/  BSYNC B0 ;  /* 0x0000000000007941 */ /* 0x000fea0003800000 */
.L_x_22658:
        /* <DEDUP_REMOVED lines=11> */
.L_x_22662:
        /* <DEDUP_REMOVED lines=12> */
.L_x_22665:
[----:B------:R-:W-:-:S07]  /*9c90*/  IMAD.MOV.U32 R64, RZ, RZ, R152 ;  /* 0x000000ffff407224 */ /* 0x000fce00078e0098 */
.L_x_22666:
[----:B------:R-:W-:Y:S05]  /*9ca0*/  BSYNC B0 ;  /* 0x0000000000007941 */ /* 0x000fea0003800000 */
.L_x_22664:
        /* <DEDUP_REMOVED lines=18> */
.L_x_22670:
[----:B------:R-:W-:Y:S05]  /*9dd0*/  BSYNC B1 ;  /* 0x0000000000017941 */ /* 0x000fea0003800000 */
.L_x_22669:
        /* <DEDUP_REMOVED lines=44> */
.L_x_22668:
[----:B------:R-:W-:Y:S05]  /*a0a0*/  BSYNC B0 ;  /* 0x0000000000007941 */ /* 0x000fea0003800000 */
.L_x_22667:
        /* <DEDUP_REMOVED lines=8> */
.L_x_22663:
[----:B------:R-:W-:Y:S01]  /*a130*/  SEL R60, RZ, 0x1000000, P5 ;  /* 0x01000000ff3c7807 */ /* 0x000fe20002800000 */
[----:B------:R-:W-:Y:S01]  /*a140*/  IMAD.WIDE.U32 R68, R210, 0x10, R220 ;  /* 0x00000010d2447825 */ /* 0x000fe200078e00dc */
[----:B------:R-:W-:Y:S01]  /*a150*/  SEL R61, RZ, 0x10000, P4 ;  /* 0x00010000ff3d7807 */ /* 0x000fe20002000000 */
[----:B------:R-:W0:Y:S01]  /*a160*/  @P0 LDC.64 R58, c[0x0][0x228] ;  /* 0x00008a00ff3a0b82 */ /* 0x000e220000000a00 */
[----:B------:R-:W-:Y:S02]  /*a170*/  SEL R62, RZ, 0x100, P3 ;  /* 0x00000100ff3e7807 */ /* 0x000fe40001800000 */
[----:B------:R-:W-:Y:S01]  /*a180*/  LOP3.LUT P6, RZ, R204, 0x2, RZ, 0xc0, !PT ;  /* 0x00000002ccff7812 */ /* 0x000fe200078cc0ff */
[----:B------:R1:W-:Y:S01]  /*a190*/  STG.E.128 desc[UR4][R68.64], R72 ;  /* 0x0000004844007986 */ /* 0x0003e2000c101d04 */
[----:B------:R-:W-:Y:S01]  /*a1a0*/  IADD3 R60, R62, R60, R61 ;  /* 0x0000003c3e3c7210 */ /* 0x000fe20007ffe03d */
[----:B------:R-:W-:Y:S01]  /*a1b0*/  IMAD.WIDE.U32 R62, R210, 0x4, R218 ;  /* 0x00000004d23e7825 */ /* 0x000fe200078e00da */
[----:B------:R-:W-:Y:S01]  /*a1c0*/  SEL R61, RZ, 0x1, P6 ;  /* 0x00000001ff3d7807 */ /* 0x000fe20003000000 */
[----:B------:R-:W2:Y:S01]  /*a1d0*/  @P1 LDC.64 R56, c[0x0][0x230] ;  /* 0x00008c00ff381b82 */ /* 0x000ea20000000a00 */
[----:B------:R-:W-:-:S03]  /*a1e0*/  IADD3 R213, R215, 0x180, RZ ;  /* 0x00000180d7d57810 */ /* 0x000fc60007ffe0ff */
[----:B------:R-:W-:Y:S02]  /*a1f0*/  IMAD.IADD R71, R60, 0x1, R61 ;  /* 0x000000013c477824 */ /* 0x000fe400078e023d */
[----:B------:R-:W-:-:S03]  /*a200*/  IMAD.WIDE.U32 R60, R213, 0x10, R92 ;  /* 0x00000010d53c7825 */ /* 0x000fc600078e005c */
[----:B------:R1:W-:Y:S01]  /*a210*/  STG.E desc[UR4][R62.64], R71 ;  /* 0x000000473e007986 */ /* 0x0003e2000c101904 */
[----:B0-----:R-:W-:-:S04]  /*a220*/  @P0 IMAD.WIDE.U32 R64, R213, 0x10, R58 ;  /* 0x00000010d5400825 */ /* 0x001fc800078e003a */
[----:B--2---:R-:W-:Y:S01]  /*a230*/  @P1 IMAD.WIDE.U32 R66, R213, 0x10, R56 ;  /* 0x00000010d5421825 */ /* 0x004fe200078e0038 */
[----:B-1----:R-:W-:Y:S06]  /*a240*/  @!P0 BRA `(.L_x_22671) ;  /* 0x00000000002c8947 */ /* 0x002fec0003800000 */
[----:B------:R-:W0:Y:S01]  /*a250*/  LDC.64 R56, c[0x0][0x248] ;  /* 0x00009200ff387b82 */ /* 0x000e220000000a00 */
[----:B------:R-:W-:Y:S02]  /*a260*/  SHF.L.U32 R59, R155, 0x10, RZ ;  /* 0x000000109b3b7819 */ /* 0x000fe400000006ff */
[----:B------:R-:W-:Y:S02]  /*a270*/  LOP3.LUT R58, R156, 0xffff, RZ, 0xc0, !PT ;  /* 0x0000ffff9c3a7812 */ /* 0x000fe400078ec0ff */
[----:B------:R-:W-:Y:S02]  /*a280*/  LOP3.LUT R59, R59, 0xff0000, RZ, 0xc0, !PT ;  /* 0x00ff00003b3b7812 */ /* 0x000fe400078ec0ff */
[----:B------:R-:W-:-:S03]  /*a290*/  LOP3.LUT R63, R154, 0xff, RZ, 0xc0, !PT ;  /* 0x000000ff9a3f7812 */ /* 0x000fc600078ec0ff */
[----:B------:R-:W-:Y:S01]  /*a2a0*/  IMAD R58, R58, 0x1000000, R59 ;  /* 0x010000003a3a7824 */ /* 0x000fe200078e023b */
[----:B------:R-:W-:-:S04]  /*a2b0*/  LOP3.LUT R59, R153, 0xff, RZ, 0xc0, !PT ;  /* 0x000000ff993b7812 */ /* 0x000fc800078ec0ff */
[----:B------:R-:W-:-:S05]  /*a2c0*/  LEA R58, R63, R58, 0x8 ;  /* 0x0000003a3f3a7211 */ /* 0x000fca00078e40ff */
[----:B------:R-:W-:Y:S02]  /*a2d0*/  IMAD.IADD R59, R58, 0x1, R59 ;  /* 0x000000013a3b7824 */ /* 0x000fe400078e023b */
[----:B0-----:R-:W-:-:S05]  /*a2e0*/  IMAD.WIDE.U32 R56, R210, 0x4, R56 ;  /* 0x00000004d2387825 */ /* 0x001fca00078e0038 */
[----:B------:R0:W-:Y:S02]  /*a2f0*/  STG.E desc[UR4][R56.64], R59 ;  /* 0x0000003b38007986 */ /* 0x0001e4000c101904 */
.L_x_22671:
        /* <DEDUP_REMOVED lines=15> */
.L_x_22673:
[----:B------:R-:W-:-:S07]  /*a3f0*/  MOV R68, R152 ;  /* 0x0000009800447202 */ /* 0x000fce0000000f00 */
.L_x_22674:
[----:B------:R-:W-:Y:S05]  /*a400*/  BSYNC B0 ;  /* 0x0000000000007941 */ /* 0x000fea0003800000 */
.L_x_22672:
        /* <DEDUP_REMOVED lines=16> */
.L_x_22678:
[----:B------:R-:W-:Y:S05]  /*a510*/  BSYNC B1 ;  /* 0x0000000000017941 */ /* 0x000fea0003800000 */
.L_x_22677:
        /* <DEDUP_REMOVED lines=44> */
.L_x_22676:
[----:B------:R-:W-:Y:S05]  /*a7e0*/  BSYNC B0 ;  /* 0x0000000000007941 */ /* 0x000fea0003800000 */
.L_x_22675:
        /* <DEDUP_REMOVED lines=13> */
.L_x_22679:
        /* <DEDUP_REMOVED lines=12> */
.L_x_22682:
[----:B------:R-:W-:-:S07]  /*a980*/  IMAD.MOV.U32 R56, RZ, RZ, R152 ;  /* 0x000000ffff387224 */ /* 0x000fce00078e0098 */
.L_x_22683:
[----:B------:R-:W-:Y:S05]  /*a990*/  BSYNC B0 ;  /* 0x0000000000007941 */ /* 0x000fea0003800000 */
.L_x_22681:
        /* <DEDUP_REMOVED lines=16> */
.L_x_22687:
[----:B------:R-:W-:Y:S05]  /*aaa0*/  BSYNC B1 ;  /* 0x0000000000017941 */ /* 0x000fea0003800000 */
.L_x_22686:
        /* <DEDUP_REMOVED lines=43> */
.L_x_22685:
[----:B------:R-:W-:Y:S05]  /*ad60*/  BSYNC B0 ;  /* 0x0000000000007941 */ /* 0x000fea0003800000 */
.L_x_22684:
        /* <DEDUP_REMOVED lines=8> */
.L_x_22680:
        /* <DEDUP_REMOVED lines=12> */
.L_x_22689:
[----:B------:R-:W-:-:S07]  /*aeb0*/  IMAD.MOV.U32 R56, RZ, RZ, R152 ;  /* 0x000000ffff387224 */ /* 0x000fce00078e0098 */
.L_x_22690:
[----:B------:R-:W-:Y:S05]  /*aec0*/  BSYNC B0 ;  /* 0x0000000000007941 */ /* 0x000fea0003800000 */
.L_x_22688:
        /* <DEDUP_REMOVED lines=16> */
.L_x_22694:
[----:B------:R-:W-:Y:S05]  /*afd0*/  BSYNC B1 ;  /* 0x0000000000017941 */ /* 0x000fea0003800000 */
.L_x_22693:
        /* <DEDUP_REMOVED lines=44> */
.L_x_22692:
[----:B------:R-:W-:Y:S05]  /*b2a0*/  BSYNC B0 ;  /* 0x0000000000007941 */ /* 0x000fea0003800000 */
.L_x_22691:
        /* <DEDUP_REMOVED lines=11> */
.L_x_22695:
        /* <DEDUP_REMOVED lines=12> */
.L_x_22698:
[----:B------:R-:W-:-:S07]  /*b420*/  MOV R66, R152 ;  /* 0x0000009800427202 */ /* 0x000fce0000000f00 */
.L_x_22699:
[----:B------:R-:W-:Y:S05]  /*b430*/  BSYNC B0 ;  /* 0x0000000000007941 */ /* 0x000fea0003800000 */
.L_x_22697:
        /* <DEDUP_REMOVED lines=16> */
.L_x_22703:
[----:B------:R-:W-:Y:S05]  /*b540*/  BSYNC B1 ;  /* 0x0000000000017941 */ /* 0x000fea0003800000 */
.L_x_22702:
        /* <DEDUP_REMOVED lines=44> */
.L_x_22701:
[----:B------:R-:W-:Y:S05]  /*b810*/  BSYNC B0 ;  /* 0x0000000000007941 */ /* 0x000fea0003800000 */
.L_x_22700:
        /* <DEDUP_REMOVED lines=8> */
.L_x_22696:
        /* <DEDUP_REMOVED lines=12> */
.L_x_22705:
[----:B------:R-:W-:-:S07]  /*b960*/  IMAD.MOV.U32 R66, RZ, RZ, R152 ;  /* 0x000000ffff427224 */ /* 0x000fce00078e0098 */
.L_x_22706:
[----:B------:R-:W-:Y:S05]  /*b970*/  BSYNC B0 ;  /* 0x0000000000007941 */ /* 0x000fea0003800000 */
.L_x_22704:
        /* <DEDUP_REMOVED lines=16> */
.L_x_22710:
[----:B------:R-:W-:Y:S05]  /*ba80*/  BSYNC B1 ;  /* 0x0000000000017941 */ /* 0x000fea0003800000 */
.L_x_22709:
        /* <DEDUP_REMOVED lines=44> */
.L_x_22708:
[----:B------:R-:W-:Y:S05]  /*bd50*/  BSYNC B0 ;  /* 0x0000000000007941 */ /* 0x000fea0003800000 */
.L_x_22707:
        /* <DEDUP_REMOVED lines=11> */
.L_x_22711:
        /* <DEDUP_REMOVED lines=12> */
.L_x_22714:
[----:B------:R-:W-:-:S07]  /*bed0*/  MOV R58, R152 ;  /* 0x00000098003a7202 */ /* 0x000fce0000000f00 */
.L_x_22715:
[----:B------:R-:W-:Y:S05]  /*bee0*/  BSYNC B0 ;  /* 0x0000000000007941 */ /* 0x000fea0003800000 */
.L_x_22713:
        /* <DEDUP_REMOVED lines=16> */
.L_x_22719:
[----:B------:R-:W-:Y:S05]  /*bff0*/  BSYNC B1 ;  /* 0x0000000000017941 */ /* 0x000fea0003800000 */
.L_x_22718:
        /* <DEDUP_REMOVED lines=44> */
.L_x_22717:
[----:B------:R-:W-:Y:S05]  /*c2c0*/  BSYNC B0 ;  /* 0x0000000000007941 */ /* 0x000fea0003800000 */
.L_x_22716:
        /* <DEDUP_REMOVED lines=8> */
.L_x_22712:
        /* <DEDUP_REMOVED lines=12> */
.L_x_22721:
[----:B------:R-:W-:-:S07]  /*c410*/  IMAD.MOV.U32 R58, RZ, RZ, R152 ;  /* 0x000000ffff3a7224 */ /* 0x000fce00078e0098 */
.L_x_22722:
[----:B------:R-:W-:Y:S05]  /*c420*/  BSYNC B0 ;  /* 0x0000000000007941 */ /* 0x000fea0003800000 */
.L_x_22720:
        /* <DEDUP_REMOVED lines=16> */
.L_x_22726:
[----:B------:R-:W-:Y:S05]  /*c530*/  BSYNC B1 ;  /* 0x0000000000017941 */ /* 0x000fea0003800000 */
.L_x_22725:
        /* <DEDUP_REMOVED lines=44> */
.L_x_22724:
[----:B------:R-:W-:Y:S05]  /*c800*/  BSYNC B0 ;  /* 0x0000000000007941 */ /* 0x000fea0003800000 */
.L_x_22723:
        /* <DEDUP_REMOVED lines=11> */
.L_x_22727:
        /* <DEDUP_REMOVED lines=12> */
.L_x_22730:
[----:B------:R-:W-:-:S07]  /*c980*/  MOV R64, R152 ;  /* 0x0000009800407202 */ /* 0x000fce0000000f00 */
.L_x_22731:
[----:B------:R-:W-:Y:S05]  /*c990*/  BSYNC B0 ;  /* 0x0000000000007941 */ /* 0x000fea0003800000 */
.L_x_22729:
        /* <DEDUP_REMOVED lines=18> */
.L_x_22735:
[----:B------:R-:W-:Y:S05]  /*cac0*/  BSYNC B1 ;  /* 0x0000000000017941 */ /* 0x000fea0003800000 */
.L_x_22734:
        /* <DEDUP_REMOVED lines=44> */
.L_x_22733:
[----:B------:R-:W-:Y:S05]  /*cd90*/  BSYNC B0 ;  /* 0x0000000000007941 */ /* 0x000fea0003800000 */
.L_x_22732:
        /* <DEDUP_REMOVED lines=8> */
.L_x_22728:
[----:B------:R-:W-:Y:S01]  /*ce20*/  SEL R60, RZ, 0x1000000, P5 ;  /* 0x01000000ff3c7807 */ /* 0x000fe20002800000 */
[----:B------:R-:W-:Y:S01]  /*ce30*/  IMAD.WIDE.U32 R94, R213, 0x10, R220 ;  /* 0x00000010d55e7825 */ /* 0x000fe200078e00dc */
[----:B------:R-:W-:Y:S01]  /*ce40*/  SEL R61, RZ, 0x10000, P4 ;  /* 0x00010000ff3d7807 */ /* 0x000fe20002000000 */
[----:B------:R-:W0:Y:S01]  /*ce50*/  @P0 LDC.64 R58, c[0x0][0x228] ;  /* 0x00008a00ff3a0b82 */ /* 0x000e220000000a00 */
[----:B------:R-:W-:Y:S01]  /*ce60*/  SEL R62, RZ, 0x100, P3 ;  /* 0x00000100ff3e7807 */ /* 0x000fe20001800000 */
[----:B------:R-:W-:Y:S01]  /*ce70*/  VIADD R214, R215, 0x200 ;  /* 0x00000200d7d67836 */ /* 0x000fe20000000000 */
[----:B------:R-:W-:Y:S01]  /*ce80*/  LOP3.LUT P6, RZ, R204, 0x2, RZ, 0xc0, !PT ;  /* 0x00000002ccff7812 */ /* 0x000fe200078cc0ff */
[----:B------:R1:W-:Y:S01]  /*ce90*/  STG.E.128 desc[UR4][R94.64], R68 ;  /* 0x000000445e007986 */ /* 0x0003e2000c101d04 */
[----:B------:R-:W-:Y:S01]  /*cea0*/  IADD3 R60, R62, R60, R61 ;  /* 0x0000003c3e3c7210 */ /* 0x000fe20007ffe03d */
[----:B------:R-:W-:Y:S01]  /*ceb0*/  IMAD.WIDE.U32 R62, R213, 0x4, R218 ;  /* 0x00000004d53e7825 */ /* 0x000fe200078e00da */
[----:B------:R-:W-:Y:S01]  /*cec0*/  SEL R61, RZ, 0x1, P6 ;  /* 0x00000001ff3d7807 */ /* 0x000fe20003000000 */
[----:B------:R-:W2:Y:S03]  /*ced0*/  @P1 LDC.64 R56, c[0x0][0x230] ;  /* 0x00008c00ff381b82 */ /* 0x000ea60000000a00 */
[----:B------:R-:W-:Y:S01]  /*cee0*/  IADD3 R211, R60, R61, RZ ;  /* 0x0000003d3cd37210 */ /* 0x000fe20007ffe0ff */
[----:B------:R-:W-:-:S04]  /*cef0*/  IMAD.WIDE.U32 R60, R214, 0x10, R92 ;  /* 0x00000010d63c7825 */ /* 0x000fc800078e005c */
[----:B------:R1:W-:Y:S01]  /*cf00*/  STG.E desc[UR4][R62.64], R211 ;  /* 0x000000d33e007986 */ /* 0x0003e2000c101904 */
[----:B0-----:R-:W-:-:S04]  /*cf10*/  @P0 IMAD.WIDE.U32 R64, R214, 0x10, R58 ;  /* 0x00000010d6400825 */ /* 0x001fc800078e003a */
[----:B--2---:R-:W-:Y:S01]  /*cf20*/  @P1 IMAD.WIDE.U32 R66, R214, 0x10, R56 ;  /* 0x00000010d6421825 */ /* 0x004fe200078e0038 */
[----:B-1----:R-:W-:Y:S06]  /*cf30*/  @!P0 BRA `(.L_x_22736) ;  /* 0x00000000002c8947 */ /* 0x002fec0003800000 */
        /* <DEDUP_REMOVED lines=11> */
.L_x_22736:
        /* <DEDUP_REMOVED lines=15> */
.L_x_22738:
[----:B------:R-:W-:-:S07]  /*d0e0*/  IMAD.MOV.U32 R94, RZ, RZ, R152 ;  /* 0x000000ffff5e7224 */ /* 0x000fce00078e0098 */
.L_x_22739:
[----:B------:R-:W-:Y:S05]  /*d0f0*/  BSYNC B0 ;  /* 0x0000000000007941 */ /* 0x000fea0003800000 */
.L_x_22737:
        /* <DEDUP_REMOVED lines=16> */
.L_x_22743:
[----:B------:R-:W-:Y:S05]  /*d200*/  BSYNC B1 ;  /* 0x0000000000017941 */ /* 0x000fea0003800000 */
.L_x_22742:
        /* <DEDUP_REMOVED lines=44> */
.L_x_22741:
[----:B------:R-:W-:Y:S05]  /*d4d0*/  BSYNC B0 ;  /* 0x0000000000007941 */ /* 0x000fea0003800000 */
.L_x_22740:
        /* <DEDUP_REMOVED lines=13> */
.L_x_22744:
        /* <DEDUP_REMOVED lines=12> */
.L_x_22747:
[----:B------:R-:W-:-:S07]  /*d670*/  MOV R56, R152 ;  /* 0x0000009800387202 */ /* 0x000fce0000000f00 */
.L_x_22748:
[----:B------:R-:W-:Y:S05]  /*d680*/  BSYNC B0 ;  /* 0x0000000000007941 */ /* 0x000fea0003800000 */
.L_x_22746:
        /* <DEDUP_REMOVED lines=16> */
.L_x_22752:
[----:B------:R-:W-:Y:S05]  /*d790*/  BSYNC B1 ;  /* 0x0000000000017941 */ /* 0x000fea0003800000 */
.L_x_22751:
        /* <DEDUP_REMOVED lines=43> */
.L_x_22750:
[----:B------:R-:W-:Y:S05]  /*da50*/  BSYNC B0 ;  /* 0x0000000000007941 */ /* 0x000fea0003800000 */
.L_x_22749:
        /* <DEDUP_REMOVED lines=8> */
.L_x_22745:
        /* <DEDUP_REMOVED lines=12> */
.L_x_22754:
[----:B------:R-:W-:-:S07]  /*dba0*/  MOV R56, R152 ;  /* 0x0000009800387202 */ /* 0x000fce0000000f00 */
.L_x_22755:
[----:B------:R-:W-:Y:S05]  /*dbb0*/  BSYNC B0 ;  /* 0x0000000000007941 */ /* 0x000fea0003800000 */
.L_x_22753:
        /* <DEDUP_REMOVED lines=16> */
.L_x_22759:
[----:B------:R-:W-:Y:S05]  /*dcc0*/  BSYNC B1 ;  /* 0x0000000000017941 */ /* 0x000fea0003800000 */
.L_x_22758:
        /* <DEDUP_REMOVED lines=44> */
.L_x_22757:
[----:B------:R-:W-:Y:S05]  /*df90*/  BSYNC B0 ;  /* 0x0000000000007941 */ /* 0x000fea0003800000 */
.L_x_22756:
        /* <DEDUP_REMOVED lines=11> */
.L_x_22760:
        /* <DEDUP_REMOVED lines=12> */
.L_x_22763:
[----:B------:R-:W-:-:S07]  /*e110*/  IMAD.MOV.U32 R94, RZ, RZ, R152 ;  /* 0x000000ffff5e7224 */ /* 0x000fce00078e0098 */
.L_x_22764:
[----:B------:R-:W-:Y:S05]  /*e120*/  BSYNC B0 ;  /* 0x0000000000007941 */ /* 0x000fea0003800000 */
.L_x_22762:
        /* <DEDUP_REMOVED lines=16> */
.L_x_22768:
[----:B------:R-:W-:Y:S05]  /*e230*/  BSYNC B1 ;  /* 0x0000000000017941 */ /* 0x000fea0003800000 */
.L_x_22767:
        /* <DEDUP_REMOVED lines=44> */
.L_x_22766:
[----:B------:R-:W-:Y:S05]  /*e500*/  BSYNC B0 ;  /* 0x0000000000007941 */ /* 0x000fea0003800000 */
.L_x_22765:
        /* <DEDUP_REMOVED lines=8> */
.L_x_22761:
        /* <DEDUP_REMOVED lines=12> */
.L_x_22770:
[----:B------:R-:W-:-:S07]  /*e650*/  MOV R94, R152 ;  /* 0x00000098005e7202 */ /* 0x000fce0000000f00 */
.L_x_22771:
[----:B------:R-:W-:Y:S05]  /*e660*/  BSYNC B0 ;  /* 0x0000000000007941 */ /* 0x000fea0003800000 */
.L_x_22769:
        /* <DEDUP_REMOVED lines=16> */
.L_x_22775:
[----:B------:R-:W-:Y:S05]  /*e770*/  BSYNC B1 ;  /* 0x0000000000017941 */ /* 0x000fea0003800000 */
.L_x_22774:
        /* <DEDUP_REMOVED lines=44> */
.L_x_22773:
[----:B------:R-:W-:Y:S05]  /*ea40*/  BSYNC B0 ;  /* 0x0000000000007941 */ /* 0x000fea0003800000 */
.L_x_22772:
        /* <DEDUP_REMOVED lines=11> */
.L_x_22776:
        /* <DEDUP_REMOVED lines=12> */
.L_x_22779:
[----:B------:R-:W-:-:S07]  /*ebc0*/  IMAD.MOV.U32 R58, RZ, RZ, R152 ;  /* 0x000000ffff3a7224 */ /* 0x000fce00078e0098 */
.L_x_22780:
[----:B------:R-:W-:Y:S05]  /*ebd0*/  BSYNC B0 ;  /* 0x0000000000007941 */ /* 0x000fea0003800000 */
.L_x_22778:
        /* <DEDUP_REMOVED lines=16> */
.L_x_22784:
[----:B------:R-:W-:Y:S05]  /*ece0*/  BSYNC B1 ;  /* 0x0000000000017941 */ /* 0x000fea0003800000 */
.L_x_22783:
        /* <DEDUP_REMOVED lines=44> */
.L_x_22782:
[----:B------:R-:W-:Y:S05]  /*efb0*/  BSYNC B0 ;  /* 0x0000000000007941 */ /* 0x000fea0003800000 */
.L_x_22781:
        /* <DEDUP_REMOVED lines=8> */
.L_x_22777:
        /* <DEDUP_REMOVED lines=12> */
.L_x_22786:
[----:B------:R-:W-:-:S07]  /*f100*/  MOV R58, R152 ;  /* 0x00000098003a7202 */ /* 0x000fce0000000f00 */
.L_x_22787:
[----:B------:R-:W-:Y:S05]  /*f110*/  BSYNC B0 ;  /* 0x0000000000007941 */ /* 0x000fea0003800000 */
.L_x_22785:
        /* <DEDUP_REMOVED lines=16> */
.L_x_22791:
[----:B------:R-:W-:Y:S05]  /*f220*/  BSYNC B1 ;  /* 0x0000000000017941 */ /* 0x000fea0003800000 */
.L_x_22790:
        /* <DEDUP_REMOVED lines=44> */
.L_x_22789:
[----:B------:R-:W-:Y:S05]  /*f4f0*/  BSYNC B0 ;  /* 0x0000000000007941 */ /* 0x000fea0003800000 */
.L_x_22788:
        /* <DEDUP_REMOVED lines=11> */
.L_x_22792:
        /* <DEDUP_REMOVED lines=12> */
.L_x_22795:
[----:B------:R-:W-:-:S07]  /*f670*/  IMAD.MOV.U32 R94, RZ, RZ, R152 ;  /* 0x000000ffff5e7224 */ /* 0x000fce00078e0098 */
.L_x_22796:
[----:B------:R-:W-:Y:S05]  /*f680*/  BSYNC B0 ;  /* 0x0000000000007941 */ /* 0x000fea0003800000 */
.L_x_22794:
        /* <DEDUP_REMOVED lines=18> */
.L_x_22800:
[----:B------:R-:W-:Y:S05]  /*f7b0*/  BSYNC B1 ;  /* 0x0000000000017941 */ /* 0x000fea0003800000 */
.L_x_22799:
        /* <DEDUP_REMOVED lines=44> */
.L_x_22798:
[----:B------:R-:W-:Y:S05]  /*fa80*/  BSYNC B0 ;  /* 0x0000000000007941 */ /* 0x000fea0003800000 */
.L_x_22797:
        /* <DEDUP_REMOVED lines=8> */
.L_x_22793:
        /* <DEDUP_REMOVED lines=29> */
.L_x_22801:
        /* <DEDUP_REMOVED lines=15> */
.L_x_22803:
[----:B------:R-:W-:-:S07]  /*fdd0*/  MOV R206, R152 ;  /* 0x0000009800ce7202 */ /* 0x000fce0000000f00 */
.L_x_22804:
[----:B------:R-:W-:Y:S05]  /*fde0*/  BSYNC B0 ;  /* 0x0000000000007941 */ /* 0x000fea0003800000 */
.L_x_22802:
        /* <DEDUP_REMOVED lines=16> */
.L_x_22808:
[----:B------:R-:W-:Y:S05]  /*fef0*/  BSYNC B1 ;  /* 0x0000000000017941 */ /* 0x000fea0003800000 */
.L_x_22807:
        /* <DEDUP_REMOVED lines=44> */
.L_x_22806:
[----:B------:R-:W-:Y:S05]  /*101c0*/  BSYNC B0 ;  /* 0x0000000000007941 */ /* 0x000fea0003800000 */
.L_x_22805:
        /* <DEDUP_REMOVED lines=13> */
.L_x_22809:
        /* <DEDUP_REMOVED lines=12> */
.L_x_22812:
[----:B------:R-:W-:-:S07]  /*10360*/  IMAD.MOV.U32 R56, RZ, RZ, R152 ;  /* 0x000000ffff387224 */ /* 0x000fce00078e0098 */
.L_x_22813:
[----:B------:R-:W-:Y:S05]  /*10370*/  BSYNC B0 ;  /* 0x0000000000007941 */ /* 0x000fea0003800000 */
.L_x_22811:
        /* <DEDUP_REMOVED lines=16> */
.L_x_22817:
[----:B------:R-:W-:Y:S05]  /*10480*/  BSYNC B1 ;  /* 0x0000000000017941 */ /* 0x000fea0003800000 */
.L_x_22816:
        /* <DEDUP_REMOVED lines=43> */
.L_x_22815:
[----:B------:R-:W-:Y:S05]  /*10740*/  BSYNC B0 ;  /* 0x0000000000007941 */ /* 0x000fea0003800000 */
.L_x_22814:
        /* <DEDUP_REMOVED lines=8> */
.L_x_22810:
        /* <DEDUP_REMOVED lines=12> */
.L_x_22819:
[----:B------:R-:W-:-:S07]  /*10890*/  IMAD.MOV.U32 R56, RZ, RZ, R152 ;  /* 0x000000ffff387224 */ /* 0x000fce00078e0098 */
.L_x_22820:
[----:B------:R-:W-:Y:S05]  /*108a0*/  BSYNC B0 ;  /* 0x0000000000007941 */ /* 0x000fea0003800000 */
.L_x_22818:
        /* <DEDUP_REMOVED lines=16> */
.L_x_22824:
[----:B------:R-:W-:Y:S05]  /*109b0*/  BSYNC B1 ;  /* 0x0000000000017941 */ /* 0x000fea0003800000 */
.L_x_22823:
        /* <DEDUP_REMOVED lines=44> */
.L_x_22822:
[----:B------:R-:W-:Y:S05]  /*10c80*/  BSYNC B0 ;  /* 0x0000000000007941 */ /* 0x000fea0003800000 */
.L_x_22821:
        /* <DEDUP_REMOVED lines=11> */
.L_x_22825:
        /* <DEDUP_REMOVED lines=12> */
.L_x_22828:
[----:B------:R-:W-:-:S07]  /*10e00*/  MOV R149, R152 ;  /* 0x0000009800957202 */ /* 0x000fce0000000f00 */
.L_x_22829:
[----:B------:R-:W-:Y:S05]  /*10e10*/  BSYNC B0 ;  /* 0x0000000000007941 */ /* 0x000fea0003800000 */
.L_x_22827:
        /* <DEDUP_REMOVED lines=16> */
.L_x_22833:
[----:B------:R-:W-:Y:S05]  /*10f20*/  BSYNC B1 ;  /* 0x0000000000017941 */ /* 0x000fea0003800000 */
.L_x_22832:
        /* <DEDUP_REMOVED lines=44> */
.L_x_22831:
[----:B------:R-:W-:Y:S05]  /*111f0*/  BSYNC B0 ;  /* 0x0000000000007941 */ /* 0x000fea0003800000 */
.L_x_22830:
        /* <DEDUP_REMOVED lines=8> */
.L_x_22826:
        /* <DEDUP_REMOVED lines=12> */
.L_x_22835:
[----:B------:R-:W-:-:S07]  /*11340*/  IMAD.MOV.U32 R149, RZ, RZ, R152 ;  /* 0x000000ffff957224 */ /* 0x000fce00078e0098 */
.L_x_22836:
[----:B------:R-:W-:Y:S05]  /*11350*/  BSYNC B0 ;  /* 0x0000000000007941 */ /* 0x000fea0003800000 */
.L_x_22834:
        /* <DEDUP_REMOVED lines=16> */
.L_x_22840:
[----:B------:R-:W-:Y:S05]  /*11460*/  BSYNC B1 ;  /* 0x0000000000017941 */ /* 0x000fea0003800000 */
.L_x_22839:
        /* <DEDUP_REMOVED lines=44> */
.L_x_22838:
[----:B------:R-:W-:Y:S05]  /*11730*/  BSYNC B0 ;  /* 0x0000000000007941 */ /* 0x000fea0003800000 */
.L_x_22837:
        /* <DEDUP_REMOVED lines=11> */
.L_x_22841:
        /* <DEDUP_REMOVED lines=12> */
.L_x_22844:
[----:B------:R-:W-:-:S07]  /*118b0*/  MOV R58, R152 ;  /* 0x00000098003a7202 */ /* 0x000fce0000000f00 */
.L_x_22845:
[----:B------:R-:W-:Y:S05]  /*118c0*/  BSYNC B0 ;  /* 0x0000000000007941 */ /* 0x000fea0003800000 */
.L_x_22843:
        /* <DEDUP_REMOVED lines=16> */
.L_x_22849:
[----:B------:R-:W-:Y:S05]  /*119d0*/  BSYNC B1 ;  /* 0x0000000000017941 */ /* 0x000fea0003800000 */
.L_x_22848:
        /* <DEDUP_REMOVED lines=44> */
.L_x_22847:
[----:B------:R-:W-:Y:S05]  /*11ca0*/  BSYNC B0 ;  /* 0x0000000000007941 */ /* 0x000fea0003800000 */
.L_x_22846:
        /* <DEDUP_REMOVED lines=8> */
.L_x_22842:
        /* <DEDUP_REMOVED lines=12> */
.L_x_22851:
[----:B------:R-:W-:-:S07]  /*11df0*/  IMAD.MOV.U32 R58, RZ, RZ, R152 ;  /* 0x000000ffff3a7224 */ /* 0x000fce00078e0098 */
.L_x_22852:
[----:B------:R-:W-:Y:S05]  /*11e00*/  BSYNC B0 ;  /* 0x0000000000007941 */ /* 0x000fea0003800000 */
.L_x_22850:
        /* <DEDUP_REMOVED lines=16> */
.L_x_22856:
[----:B------:R-:W-:Y:S05]  /*11f10*/  BSYNC B1 ;  /* 0x0000000000017941 */ /* 0x000fea0003800000 */
.L_x_22855:
        /* <DEDUP_REMOVED lines=44> */
.L_x_22854:
[----:B------:R-:W-:Y:S05]  /*121e0*/  BSYNC B0 ;  /* 0x0000000000007941 */ /* 0x000fea0003800000 */
.L_x_22853:
        /* <DEDUP_REMOVED lines=11> */
.L_x_22857:
        /* <DEDUP_REMOVED lines=12> */
.L_x_22860:
[----:B------:R-:W-:-:S07]  /*12360*/  MOV R149, R152 ;  /* 0x0000009800957202 */ /* 0x000fce0000000f00 */
.L_x_22861:
[----:B------:R-:W-:Y:S05]  /*12370*/  BSYNC B0 ;  /* 0x0000000000007941 */ /* 0x000fea0003800000 */
.L_x_22859:
        /* <DEDUP_REMOVED lines=18> */
.L_x_22865:
[----:B------:R-:W-:Y:S05]  /*124a0*/  BSYNC B1 ;  /* 0x0000000000017941 */ /* 0x000fea0003800000 */
.L_x_22864:
        /* <DEDUP_REMOVED lines=44> */
.L_x_22863:
[----:B------:R-:W-:Y:S05]  /*12770*/  BSYNC B0 ;  /* 0x0000000000007941 */ /* 0x000fea0003800000 */
.L_x_22862:
        /* <DEDUP_REMOVED lines=8> */
.L_x_22858:
[----:B------:R-:W-:Y:S01]  /*12800*/  SEL R94, RZ, 0x1000000, P5 ;  /* 0x01000000ff5e7807 */ /* 0x000fe20002800000 */
[C---:B------:R-:W-:Y:S01]  /*12810*/  IMAD.WIDE.U32 R230, R222.reuse, 0x10, R220 ;  /* 0x00000010dee67825 */ /* 0x040fe200078e00dc */
[----:B------:R-:W-:Y:S01]  /*12820*/  SEL R95, RZ, 0x10000, P4 ;  /* 0x00010000ff5f7807 */ /* 0x000fe20002000000 */
[----:B------:R-:W0:Y:S01]  /*12830*/  @P0 LDC.64 R58, c[0x0][0x228] ;  /* 0x00008a00ff3a0b82 */ /* 0x000e220000000a00 */
[----:B------:R-:W-:Y:S01]  /*12840*/  SEL R149, RZ, 0x100, P3 ;  /* 0x00000100ff957807 */ /* 0x000fe20001800000 */
[----:B------:R-:W-:Y:S01]  /*12850*/  IMAD.WIDE.U32 R224, R222, 0x4, R218 ;  /* 0x00000004dee07825 */ /* 0x000fe200078e00da */
[----:B------:R-:W-:Y:S01]  /*12860*/  LOP3.LUT P6, RZ, R204, 0x2, RZ, 0xc0, !PT ;  /* 0x00000002ccff7812 */ /* 0x000fe200078cc0ff */
[----:B------:R1:W-:Y:S01]  /*12870*/  STG.E.128 desc[UR4][R230.64], R60 ;  /* 0x0000003ce6007986 */ /* 0x0003e2000c101d04 */
[----:B------:R-:W-:Y:S01]  /*12880*/  IADD3 R94, R149, R94, R95 ;  /* 0x0000005e955e7210 */ /* 0x000fe20007ffe05f */
[----:B------:R-:W-:Y:S01]  /*12890*/  VIADD R212, R215, 0x300 ;  /* 0x00000300d7d47836 */ /* 0x000fe20000000000 */
        /* <DEDUP_REMOVED lines=19> */
.L_x_22866:
        /* <DEDUP_REMOVED lines=15> */
.L_x_22868:
[----:B------:R-:W-:-:S07]  /*12ac0*/  IMAD.MOV.U32 R149, RZ, RZ, R152 ;  /* 0x000000ffff957224 */ /* 0x000fce00078e0098 */
.L_x_22869:
[----:B------:R-:W-:Y:S05]  /*12ad0*/  BSYNC B0 ;  /* 0x0000000000007941 */ /* 0x000fea0003800000 */
.L_x_22867:
        /* <DEDUP_REMOVED lines=16> */
.L_x_22873:
[----:B------:R-:W-:Y:S05]  /*12be0*/  BSYNC B1 ;  /* 0x0000000000017941 */ /* 0x000fea0003800000 */
.L_x_22872:
        /* <DEDUP_REMOVED lines=44> */
.L_x_22871:
[----:B------:R-:W-:Y:S05]  /*12eb0*/  BSYNC B0 ;  /* 0x0000000000007941 */ /* 0x000fea0003800000 */
.L_x_22870:
        /* <DEDUP_REMOVED lines=13> */
.L_x_22874:
        /* <DEDUP_REMOVED lines=12> */
.L_x_22877:
[----:B------:R-:W-:-:S07]  /*13050*/  MOV R149, R152 ;  /* 0x0000009800957202 */ /* 0x000fce0000000f00 */
.L_x_22878:
[----:B------:R-:W-:Y:S05]  /*13060*/  BSYNC B0 ;  /* 0x0000000000007941 */ /* 0x000fea0003800000 */
.L_x_22876:
        /* <DEDUP_REMOVED lines=16> */
.L_x_22882:
[----:B------:R-:W-:Y:S05]  /*13170*/  BSYNC B1 ;  /* 0x0000000000017941 */ /* 0x000fea0003800000 */
.L_x_22881:
        /* <DEDUP_REMOVED lines=43> */
.L_x_22880:
[----:B------:R-:W-:Y:S05]  /*13430*/  BSYNC B0 ;  /* 0x0000000000007941 */ /* 0x000fea0003800000 */
.L_x_22879:
        /* <DEDUP_REMOVED lines=8> */
.L_x_22875:
        /* <DEDUP_REMOVED lines=12> */
.L_x_22884:
[----:B------:R-:W-:-:S07]  /*13580*/  MOV R149, R152 ;  /* 0x0000009800957202 */ /* 0x000fce0000000f00 */
.L_x_22885:
[----:B------:R-:W-:Y:S05]  /*13590*/  BSYNC B0 ;  /* 0x0000000000007941 */ /* 0x000fea0003800000 */
.L_x_22883:
        /* <DEDUP_REMOVED lines=16> */
.L_x_22889:
[----:B------:R-:W-:Y:S05]  /*136a0*/  BSYNC B1 ;  /* 0x0000000000017941 */ /* 0x000fea0003800000 */
.L_x_22888:
        /* <DEDUP_REMOVED lines=44> */
.L_x_22887:
[----:B------:R-:W-:Y:S05]  /*13970*/  BSYNC B0 ;  /* 0x0000000000007941 */ /* 0x000fea0003800000 */
.L_x_22886:
        /* <DEDUP_REMOVED lines=11> */
.L_x_22890:
        /* <DEDUP_REMOVED lines=12> */
.L_x_22893:
[----:B------:R-:W-:-:S07]  /*13af0*/  IMAD.MOV.U32 R149, RZ, RZ, R152 ;  /* 0x000000ffff957224 */ /* 0x000fce00078e0098 */
.L_x_22894:
[----:B------:R-:W-:Y:S05]  /*13b00*/  BSYNC B0 ;  /* 0x0000000000007941 */ /* 0x000fea0003800000 */
.L_x_22892:
        /* <DEDUP_REMOVED lines=16> */
.L_x_22898:
[----:B------:R-:W-:Y:S05]  /*13c10*/  BSYNC B1 ;  /* 0x0000000000017941 */ /* 0x000fea0003800000 */
.L_x_22897:
        /* <DEDUP_REMOVED lines=44> */
.L_x_22896:
[----:B------:R-:W-:Y:S05]  /*13ee0*/  BSYNC B0 ;  /* 0x0000000000007941 */ /* 0x000fea0003800000 */
.L_x_22895:
        /* <DEDUP_REMOVED lines=8> */
.L_x_22891:
        /* <DEDUP_REMOVED lines=12> */
.L_x_22900:
[----:B------:R-:W-:-:S07]  /*14030*/  MOV R149, R152 ;  /* 0x0000009800957202 */ /* 0x000fce0000000f00 */
.L_x_22901:
[----:B------:R-:W-:Y:S05]  /*14040*/  BSYNC B0 ;  /* 0x0000000000007941 */ /* 0x000fea0003800000 */
.L_x_22899:
        /* <DEDUP_REMOVED lines=16> */
.L_x_22905:
[----:B------:R-:W-:Y:S05]  /*14150*/  BSYNC B1 ;  /* 0x0000000000017941 */ /* 0x000fea0003800000 */
.L_x_22904:
        /* <DEDUP_REMOVED lines=44> */
.L_x_22903:
[----:B------:R-:W-:Y:S05]  /*14420*/  BSYNC B0 ;  /* 0x0000000000007941 */ /* 0x000fea0003800000 */
.L_x_22902:
        /* <DEDUP_REMOVED lines=11> */
.L_x_22906:
        /* <DEDUP_REMOVED lines=12> */
.L_x_22909:
[----:B------:R-:W-:-:S07]  /*145a0*/  IMAD.MOV.U32 R149, RZ, RZ, R152 ;  /* 0x000000ffff957224 */ /* 0x000fce00078e0098 */
.L_x_22910:
[----:B------:R-:W-:Y:S05]  /*145b0*/  BSYNC B0 ;  /* 0x0000000000007941 */ /* 0x000fea0003800000 */
.L_x_22908:
        /* <DEDUP_REMOVED lines=16> */
.L_x_22914:
[----:B------:R-:W-:Y:S05]  /*146c0*/  BSYNC B1 ;  /* 0x0000000000017941 */ /* 0x000fea0003800000 */
.L_x_22913:
        /* <DEDUP_REMOVED lines=44> */
.L_x_22912:
[----:B------:R-:W-:Y:S05]  /*14990*/  BSYNC B0 ;  /* 0x0000000000007941 */ /* 0x000fea0003800000 */
.L_x_22911:
        /* <DEDUP_REMOVED lines=8> */
.L_x_22907:
        /* <DEDUP_REMOVED lines=12> */
.L_x_22916:
[----:B------:R-:W-:-:S07]  /*14ae0*/  MOV R149, R152 ;  /* 0x0000009800957202 */ /* 0x000fce0000000f00 */
.L_x_22917:
[----:B------:R-:W-:Y:S05]  /*14af0*/  BSYNC B0 ;  /* 0x0000000000007941 */ /* 0x000fea0003800000 */
.L_x_22915:
        /* <DEDUP_REMOVED lines=16> */
.L_x_22921:
[----:B------:R-:W-:Y:S05]  /*14c00*/  BSYNC B1 ;  /* 0x0000000000017941 */ /* 0x000fea0003800000 */
.L_x_22920:
        /* <DEDUP_REMOVED lines=44> */
.L_x_22919:
[----:B------:R-:W-:Y:S05]  /*14ed0*/  BSYNC B0 ;  /* 0x0000000000007941 */ /* 0x000fea0003800000 */
.L_x_22918:
        /* <DEDUP_REMOVED lines=11> */
.L_x_22922:
        /* <DEDUP_REMOVED lines=12> */
.L_x_22925:
[----:B------:R-:W-:-:S07]  /*15050*/  IMAD.MOV.U32 R149, RZ, RZ, R152 ;  /* 0x000000ffff957224 */ /* 0x000fce00078e0098 */
.L_x_22926:
[----:B------:R-:W-:Y:S05]  /*15060*/  BSYNC B0 ;  /* 0x0000000000007941 */ /* 0x000fea0003800000 */
.L_x_22924:
        /* <DEDUP_REMOVED lines=18> */
.L_x_22930:
[----:B------:R-:W-:Y:S05]  /*15190*/  BSYNC B1 ;  /* 0x0000000000017941 */ /* 0x000fea0003800000 */
.L_x_22929:
        /* <DEDUP_REMOVED lines=44> */
.L_x_22928:
[----:B------:R-:W-:Y:S05]  /*15460*/  BSYNC B0 ;  /* 0x0000000000007941 */ /* 0x000fea0003800000 */
.L_x_22927:
        /* <DEDUP_REMOVED lines=8> */
.L_x_22923:
[----:B------:R-:W-:Y:S01]  /*154f0*/  SEL R149, RZ, 0x1000000, P5 ;  /* 0x01000000ff957807 */ /* 0x000fe20002800000 */
[----:B------:R-:W-:Y:S01]  /*15500*/  IMAD.WIDE.U32 R228, R212, 0x10, R220 ;  /* 0x00000010d4e47825 */ /* 0x000fe200078e00dc */
[----:B------:R-:W-:Y:S01]  /*15510*/  SEL R226, RZ, 0x10000, P4 ;  /* 0x00010000ffe27807 */ /* 0x000fe20002000000 */
[----:B------:R-:W0:Y:S01]  /*15520*/  @P0 LDC.64 R224, c[0x0][0x228] ;  /* 0x00008a00ffe00b82 */ /* 0x000e220000000a00 */
[----:B------:R-:W-:Y:S02]  /*15530*/  SEL R211, RZ, 0x100, P3 ;  /* 0x00000100ffd37807 */ /* 0x000fe40001800000 */
[----:B------:R-:W-:Y:S01]  /*15540*/  LOP3.LUT P6, RZ, R204, 0x2, RZ, 0xc0, !PT ;  /* 0x00000002ccff7812 */ /* 0x000fe200078cc0ff */
[----:B------:R1:W-:Y:S01]  /*15550*/  STG.E.128 desc[UR4][R228.64], R56 ;  /* 0x00000038e4007986 */ /* 0x0003e2000c101d04 */
[----:B------:R-:W-:Y:S02]  /*15560*/  IADD3 R149, R211, R149, R226 ;  /* 0x00000095d3957210 */ /* 0x000fe40007ffe0e2 */
[----:B------:R-:W-:Y:S01]  /*15570*/  SEL R226, RZ, 0x1, P6 ;  /* 0x00000001ffe27807 */ /* 0x000fe20003000000 */
[----:B------:R-:W2:Y:S01]  /*15580*/  @P1 LDC.64 R94, c[0x0][0x230] ;  /* 0x00008c00ff5e1b82 */ /* 0x000ea20000000a00 */
[----:B------:R-:W-:-:S03]  /*15590*/  IADD3 R211, R215, 0x380, RZ ;  /* 0x00000380d7d37810 */ /* 0x000fc60007ffe0ff */
[----:B------:R-:W-:Y:S02]  /*155a0*/  IMAD.IADD R149, R149, 0x1, R226 ;  /* 0x0000000195957824 */ /* 0x000fe400078e02e2 */
[----:B------:R-:W-:-:S04]  /*155b0*/  IMAD.WIDE.U32 R226, R212, 0x4, R218 ;  /* 0x00000004d4e27825 */ /* 0x000fc800078e00da */
[C---:B------:R-:W-:Y:S01]  /*155c0*/  IMAD.WIDE.U32 R92, R211.reuse, 0x10, R92 ;  /* 0x00000010d35c7825 */ /* 0x040fe200078e005c */
[----:B------:R1:W-:Y:S03]  /*155d0*/  STG.E desc[UR4][R226.64], R149 ;  /* 0x00000095e2007986 */ /* 0x0003e6000c101904 */
        /* <DEDUP_REMOVED lines=14> */
.L_x_22931:
        /* <DEDUP_REMOVED lines=15> */
.L_x_22933:
[----:B------:R-:W-:-:S07]  /*157b0*/  MOV R149, R152 ;  /* 0x0000009800957202 */ /* 0x000fce0000000f00 */
.L_x_22934:
[----:B------:R-:W-:Y:S05]  /*157c0*/  BSYNC B0 ;  /* 0x0000000000007941 */ /* 0x000fea0003800000 */
.L_x_22932:
        /* <DEDUP_REMOVED lines=16> */
.L_x_22938:
[----:B------:R-:W-:Y:S05]  /*158d0*/  BSYNC B1 ;  /* 0x0000000000017941 */ /* 0x000fea0003800000 */
.L_x_22937:
        /* <DEDUP_REMOVED lines=44> */
.L_x_22936:
[----:B------:R-:W-:Y:S05]  /*15ba0*/  BSYNC B0 ;  /* 0x0000000000007941 */ /* 0x000fea0003800000 */
.L_x_22935:
        /* <DEDUP_REMOVED lines=13> */
.L_x_22939:
        /* <DEDUP_REMOVED lines=12> */
.L_x_22942:
[----:B------:R-:W-:-:S07]  /*15d40*/  IMAD.MOV.U32 R149, RZ, RZ, R152 ;  /* 0x000000ffff957224 */ /* 0x000fce00078e0098 */
.L_x_22943:
[----:B------:R-:W-:Y:S05]  /*15d50*/  BSYNC B0 ;  /* 0x0000000000007941 */ /* 0x000fea0003800000 */
.L_x_22941:
        /* <DEDUP_REMOVED lines=16> */
.L_x_22947:
[----:B------:R-:W-:Y:S05]  /*15e60*/  BSYNC B1 ;  /* 0x0000000000017941 */ /* 0x000fea0003800000 */
.L_x_22946:
        /* <DEDUP_REMOVED lines=43> */
.L_x_22945:
[----:B------:R-:W-:Y:S05]  /*16120*/  BSYNC B0 ;  /* 0x0000000000007941 */ /* 0x000fea0003800000 */
.L_x_22944:
        /* <DEDUP_REMOVED lines=8> */
.L_x_22940:
        /* <DEDUP_REMOVED lines=12> */
.L_x_22949:
[----:B------:R-:W-:-:S07]  /*16270*/  IMAD.MOV.U32 R149, RZ, RZ, R152 ;  /* 0x000000ffff957224 */ /* 0x000fce00078e0098 */
.L_x_22950:
[----:B------:R-:W-:Y:S05]  /*16280*/  BSYNC B0 ;  /* 0x0000000000007941 */ /* 0x000fea0003800000 */
.L_x_22948:
        /* <DEDUP_REMOVED lines=16> */
.L_x_22954:
[----:B------:R-:W-:Y:S05]  /*16390*/  BSYNC B1 ;  /* 0x0000000000017941 */ /* 0x000fea0003800000 */
.L_x_22953:
        /* <DEDUP_REMOVED lines=44> */
.L_x_22952:
[----:B------:R-:W-:Y:S05]  /*16660*/  BSYNC B0 ;  /* 0x0000000000007941 */ /* 0x000fea0003800000 */
.L_x_22951:
        /* <DEDUP_REMOVED lines=11> */
.L_x_22955:
        /* <DEDUP_REMOVED lines=12> */
.L_x_22958:
[----:B------:R-:W-:-:S07]  /*167e0*/  MOV R149, R152 ;  /* 0x0000009800957202 */ /* 0x000fce0000000f00 */
.L_x_22959:
[----:B------:R-:W-:Y:S05]  /*167f0*/  BSYNC B0 ;  /* 0x0000000000007941 */ /* 0x000fea0003800000 */
.L_x_22957:
        /* <DEDUP_REMOVED lines=16> */
.L_x_22963:
[----:B------:R-:W-:Y:S05]  /*16900*/  BSYNC B1 ;  /* 0x0000000000017941 */ /* 0x000fea0003800000 */
.L_x_22962:
        /* <DEDUP_REMOVED lines=44> */
.L_x_22961:
[----:B------:R-:W-:Y:S05]  /*16bd0*/  BSYNC B0 ;  /* 0x0000000000007941 */ /* 0x000fea0003800000 */
.L_x_22960:
        /* <DEDUP_REMOVED lines=8> */
.L_x_22956:
        /* <DEDUP_REMOVED lines=12> */
.L_x_22965:
[----:B------:R-:W-:-:S07]  /*16d20*/  IMAD.MOV.U32 R149, RZ, RZ, R152 ;  /* 0x000000ffff957224 */ /* 0x000fce00078e0098 */
.L_x_22966:
[----:B------:R-:W-:Y:S05]  /*16d30*/  BSYNC B0 ;  /* 0x0000000000007941 */ /* 0x000fea0003800000 */
.L_x_22964:
        /* <DEDUP_REMOVED lines=16> */
.L_x_22970:
[----:B------:R-:W-:Y:S05]  /*16e40*/  BSYNC B1 ;  /* 0x0000000000017941 */ /* 0x000fea0003800000 */
.L_x_22969:
        /* <DEDUP_REMOVED lines=44> */
.L_x_22968:
[----:B------:R-:W-:Y:S05]  /*17110*/  BSYNC B0 ;  /* 0x0000000000007941 */ /* 0x000fea0003800000 */
.L_x_22967:
        /* <DEDUP_REMOVED lines=11> */
.L_x_22971:
        /* <DEDUP_REMOVED lines=12> */
.L_x_22974:
[----:B------:R-:W-:-:S07]  /*17290*/  MOV R149, R152 ;  /* 0x0000009800957202 */ /* 0x000fce0000000f00 */
.L_x_22975:
[----:B------:R-:W-:Y:S05]  /*172a0*/  BSYNC B0 ;  /* 0x0000000000007941 */ /* 0x000fea0003800000 */
.L_x_22973:
        /* <DEDUP_REMOVED lines=16> */
.L_x_22979:
[----:B------:R-:W-:Y:S05]  /*173b0*/  BSYNC B1 ;  /* 0x0000000000017941 */ /* 0x000fea0003800000 */
.L_x_22978:
        /* <DEDUP_REMOVED lines=44> */
.L_x_22977:
[----:B------:R-:W-:Y:S05]  /*17680*/  BSYNC B0 ;  /* 0x0000000000007941 */ /* 0x000fea0003800000 */
.L_x_22976:
        /* <DEDUP_REMOVED lines=8> */
.L_x_22972:
        /* <DEDUP_REMOVED lines=12> */
.L_x_22981:
[----:B------:R-:W-:-:S07]  /*177d0*/  IMAD.MOV.U32 R149, RZ, RZ, R152 ;  /* 0x000000ffff957224 */ /* 0x000fce00078e0098 */
.L_x_22982:
[----:B------:R-:W-:Y:S05]  /*177e0*/  BSYNC B0 ;  /* 0x0000000000007941 */ /* 0x000fea0003800000 */
.L_x_22980:
        /* <DEDUP_REMOVED lines=16> */
.L_x_22986:
[----:B------:R-:W-:Y:S05]  /*178f0*/  BSYNC B1 ;  /* 0x0000000000017941 */ /* 0x000fea0003800000 */
.L_x_22985:
        /* <DEDUP_REMOVED lines=44> */
.L_x_22984:
[----:B------:R-:W-:Y:S05]  /*17bc0*/  BSYNC B0 ;  /* 0x0000000000007941 */ /* 0x000fea0003800000 */
.L_x_22983:
        /* <DEDUP_REMOVED lines=11> */
.L_x_22987:
        /* <DEDUP_REMOVED lines=12> */
.L_x_22990:
[----:B------:R-:W-:-:S07]  /*17d40*/  MOV R149, R152 ;  /* 0x0000009800957202 */ /* 0x000fce0000000f00 */
.L_x_22991:
[----:B------:R-:W-:Y:S05]  /*17d50*/  BSYNC B0 ;  /* 0x0000000000007941 */ /* 0x000fea0003800000 */
.L_x_22989:
        /* <DEDUP_REMOVED lines=16> */
.L_x_22995:
[----:B------:R-:W-:Y:S05]  /*17e60*/  BSYNC B1 ;  /* 0x0000000000017941 */ /* 0x000fea0003800000 */
.L_x_22994:
        /* <DEDUP_REMOVED lines=44> */
.L_x_22993:
[----:B------:R-:W-:Y:S05]  /*18130*/  BSYNC B0 ;  /* 0x0000000000007941 */ /* 0x000fea0003800000 */
.L_x_22992:
        /* <DEDUP_REMOVED lines=8> */
.L_x_22988:
[----:B------:R-:W-:Y:S01]  /*181c0*/  FADD.FTZ R146, RZ, R80 ;  /* 0x00000050ff927221 */ /* 0x000fe20000010000 */
[----:B------:R-:W-:Y:S01]  /*181d0*/  LOP3.LUT P1, RZ, R204, 0x1, RZ, 0xc0, !PT ;  /* 0x00000001ccff7812 */ /* 0x000fe2000782c0ff */
[----:B------:R-:W-:Y:S01]  /*181e0*/  IMAD.WIDE.U32 R220, R211, 0x10, R220 ;  /* 0x00000010d3dc7825 */ /* 0x000fe200078e00dc */
[----:B------:R-:W-:-:S03]  /*181f0*/  SEL R148, RZ, 0x100, P3 ;  /* 0x00000100ff947807 */ /* 0x000fc60001800000 */
[----:B------:R-:W-:Y:S01]  /*18200*/  FADD.FTZ R147, R146, R81 ;  /* 0x0000005192937221 */ /* 0x000fe20000010000 */
[----:B------:R-:W-:Y:S01]  /*18210*/  LOP3.LUT P2, RZ, R217, 0x1f, RZ, 0xc0, !PT ;  /* 0x0000001fd9ff7812 */ /* 0x000fe2000784c0ff */
[----:B------:R-:W-:Y:S01]  /*18220*/  IMAD.WIDE.U32 R218, R211, 0x4, R218 ;  /* 0x00000004d3da7825 */ /* 0x000fe200078e00da */
[----:B------:R0:W-:Y:S03]  /*18230*/  STG.E.128 desc[UR4][R220.64], R92 ;  /* 0x0000005cdc007986 */ /* 0x0001e6000c101d04 */
        /* <DEDUP_REMOVED lines=22> */
[----:B------:R-:W-:Y:S01]  /*183a0*/  FADD.FTZ R149, R146, R63 ;  /* 0x0000003f92957221 */ /* 0x000fe20000010000 */
[----:B------:R-:W-:-:S03]  /*183b0*/  SEL R146, RZ, 0x1000000, P5 ;  /* 0x01000000ff927807 */ /* 0x000fc60002800000 */
[----:B------:R-:W-:Y:S01]  /*183c0*/  FADD.FTZ R224, R149, R56 ;  /* 0x0000003895e07221 */ /* 0x000fe20000010000 */
[----:B------:R-:W-:Y:S02]  /*183d0*/  SEL R149, RZ, 0x1, P1 ;  /* 0x00000001ff957807 */ /* 0x000fe40000800000 */
[----:B------:R-:W-:Y:S01]  /*183e0*/  IADD3 R146, R148, R146, R147 ;  /* 0x0000009294927210 */ /* 0x000fe20007ffe093 */
[----:B------:R-:W-:Y:S01]  /*183f0*/  FADD.FTZ R223, R224, R57 ;  /* 0x00000039e0df7221 */ /* 0x000fe20000010000 */
[----:B------:R-:W-:-:S03]  /*18400*/  LOP3.LUT P1, RZ, R216, 0xff, RZ, 0xc0, !PT ;  /* 0x000000ffd8ff7812 */ /* 0x000fc6000782c0ff */
[----:B------:R-:W-:Y:S02]  /*18410*/  IMAD.IADD R147, R146, 0x1, R149 ;  /* 0x0000000192937824 */ /* 0x000fe400078e0295 */
[----:B------:R-:W-:-:S03]  /*18420*/  FADD.FTZ R148, R223, R58 ;  /* 0x0000003adf947221 */ /* 0x000fc60000010000 */
[----:B------:R0:W-:Y:S01]  /*18430*/  STG.E desc[UR4][R218.64], R147 ;  /* 0x00000093da007986 */ /* 0x0001e2000c101904 */
[----:B------:R-:W-:-:S04]  /*18440*/  FADD.FTZ R149, R148, R59 ;  /* 0x0000003b94957221 */ /* 0x000fc80000010000 */
[----:B------:R-:W-:Y:S01]  /*18450*/  FADD.FTZ R146, R149, R92 ;  /* 0x0000005c95927221 */ /* 0x000fe20000010000 */
[----:B------:R-:W-:-:S03]  /*18460*/  SHF.R.U32.HI R149, RZ, 0x5, R217 ;  /* 0x00000005ff957819 */ /* 0x000fc600000116d9 */
[----:B------:R-:W-:Y:S01]  /*18470*/  FADD.FTZ R223, R146, R93 ;  /* 0x0000005d92df7221 */ /* 0x000fe20000010000 */
[----:B------:R-:W-:-:S03]  /*18480*/  LOP3.LUT R148, R149, 0x7fffffc, RZ, 0xc0, !PT ;  /* 0x07fffffc95947812 */ /* 0x000fc600078ec0ff */
[----:B------:R-:W-:Y:S01]  /*18490*/  FADD.FTZ R216, R223, R94 ;  /* 0x0000005edfd87221 */ /* 0x000fe20000010000 */
[----:B0-----:R-:W-:Y:S06]  /*184a0*/  @!P0 BRA `(.L_x_22996) ;  /* 0x00000000002c8947 */ /* 0x001fec0003800000 */
        /* <DEDUP_REMOVED lines=11> */
.L_x_22996:
        /* <DEDUP_REMOVED lines=88> */
.L_x_23009:
        /* <DEDUP_REMOVED lines=9> */
[----:B--2---:R-:W-:Y:S01]  /*18b70*/  @!P2 LEA R218, R218, R147, 0x18 ;  /* 0x00000093dadaa211 */ /* 0x004fe200078ec0ff */
[C---:B------:R-:W-:Y:S02]  /*18b80*/  @!P2 IMAD.IADD R147, R148.reuse, 0x1, R216 ;  /* 0x000000019493a824 */ /* 0x040fe400078e02d8 */
[----:B------:R-:W-:-:S03]  /*18b90*/  @!P3 IMAD.IADD R148, R148, 0x1, R219 ;  /* 0x000000019494b824 */ /* 0x000fc600078e02db */
[----:B------:R-:W-:Y:S01]  /*18ba0*/  @!P2 LEA R218, R147, R218, 0x3 ;  /* 0x000000da93daa211 */ /* 0x000fe200078e18ff */
[----:B-1----:R-:W-:-:S05]  /*18bb0*/  FADD.FTZ R147, R221, R220 ;  /* 0x000000dcdd937221 */ /* 0x002fca0000010000 */
[----:B------:R-:W-:Y:S01]  /*18bc0*/  @!P2 STS.64 [R218], R146 ;  /* 0x00000092da00a388 */ /* 0x000fe20000000a00 */
[----:B------:R-:W-:Y:S01]  /*18bd0*/  BAR.SYNC.DEFER_BLOCKING 0x0 ;  /* 0x0000000000007b1d */ /* 0x000fe20000010000 */
[----:B------:R-:W-:Y:S02]  /*18be0*/  LOP3.LUT P2, RZ, R216, 0x1f, R217, 0xf8, !PT ;  /* 0x0000001fd8ff7812 */ /* 0x000fe4000784f8d9 */
[----:B---3--:R-:W-:-:S04]  /*18bf0*/  @!P3 LEA R219, R224, R149, 0x18 ;  /* 0x00000095e0dbb211 */ /* 0x008fc800078ec0ff */
[----:B------:R-:W-:Y:S02]  /*18c00*/  @!P3 LEA R220, R148, R219, 0x3 ;  /* 0x000000db94dcb211 */ /* 0x000fe400078e18ff */
[----:B------:R-:W-:Y:S01]  /*18c10*/  CS2R R148, SRZ ;  /* 0x0000000000947805 */ /* 0x000fe2000001ff00 */
[----:B------:R-:W-:Y:S01]  /*18c20*/  IMAD.MOV.U32 R219, RZ, RZ, RZ ;  /* 0x000000ffffdb7224 */ /* 0x000fe200078e00ff */
[----:B------:R-:W-:-:S04]  /*18c30*/  @!P3 MOV R219, 0x400 ;  /* 0x0000040000dbb802 */ /* 0x000fc80000000f00 */
[----:B------:R-:W-:Y:S01]  /*18c40*/  I2FP.F32.S32 R225, R219 ;  /* 0x000000db00e17245 */ /* 0x000fe20000201400 */
[----:B------:R-:W1:Y:S04]  /*18c50*/  SHFL.DOWN PT, R224, R219, 0x2, 0x1f ;  /* 0x08401f00dbe07f89 */ /* 0x000e6800000e0000 */
[----:B------:R-:W0:Y:S01]  /*18c60*/  @!P3 LDS.64 R148, [R220] ;  /* 0x00000000dc94b984 */ /* 0x000e220000000a00 */
[----:B-1----:R-:W-:Y:S01]  /*18c70*/  IMAD.IADD R147, R224, 0x1, R219 ;  /* 0x00000001e0937824 */ /* 0x002fe200078e02db */
[----:B------:R-:W-:-:S04]  /*18c80*/  I2FP.F32.S32 R224, R224 ;  /* 0x000000e000e07245 */ /* 0x000fc80000201400 */
[----:B------:R-:W-:Y:S01]  /*18c90*/  I2FP.F32.S32 R218, R147 ;  /* 0x0000009300da7245 */ /* 0x000fe20000201400 */
[----:B------:R-:W-:Y:S03]  /*18ca0*/  SHFL.DOWN PT, R226, R147, 0x1, 0x1f ;  /* 0x08201f0093e27f89 */ /* 0x000fe600000e0000 */
[----:B------:R-:W1:Y:S01]  /*18cb0*/  MUFU.RCP R223, R218 ;  /* 0x000000da00df7308 */ /* 0x000e620000001000 */
[----:B0-----:R-:W0:Y:S04]  /*18cc0*/  SHFL.DOWN PT, R221, R148, 0x2, 0x1f ;  /* 0x08401f0094dd7f89 */ /* 0x001e2800000e0000 */
[----:B------:R-:W2:Y:S01]  /*18cd0*/  SHFL.DOWN PT, R146, R149, 0x2, 0x1f ;  /* 0x08401f0095927f89 */ /* 0x000ea200000e0000 */
[----:B0-----:R-:W-:-:S04]  /*18ce0*/  FMUL.FTZ R220, R221, R224 ;  /* 0x000000e0dddc7220 */ /* 0x001fc80000410000 */
[----:B------:R-:W-:Y:S01]  /*18cf0*/  FFMA.FTZ R220, R225, R148, R220 ;  /* 0x00000094e1dc7223 */ /* 0x000fe200000100dc */
[----:B------:R-:W-:Y:S01]  /*18d00*/  FADD.FTZ R148, -R221, R148 ;  /* 0x00000094dd947221 */ /* 0x000fe20000010100 */
[----:B------:R-:W-:Y:S01]  /*18d10*/  IADD3 R221, R147, R226, RZ ;  /* 0x000000e293dd7210 */ /* 0x000fe20007ffe0ff */
[----:B--2---:R-:W-:Y:S01]  /*18d20*/  FADD.FTZ R146, R146, R149 ;  /* 0x0000009592927221 */ /* 0x004fe20000010000 */
[----:B-1----:R-:W-:Y:S01]  /*18d30*/  FMUL.FTZ R219, R223, R220 ;  /* 0x000000dcdfdb7220 */ /* 0x002fe20000410000 */
        /* <DEDUP_REMOVED lines=9> */
[----:B0-----:R-:W-:-:S04]  /*18dd0*/  FMUL.FTZ R149, R220, R226 ;  /* 0x000000e2dc957220 */ /* 0x001fc80000410000 */
[----:B------:R-:W-:Y:S01]  /*18de0*/  FFMA.FTZ R148, R218, R219, R149 ;  /* 0x000000dbda947223 */ /* 0x000fe20000010095 */
[----:B------:R-:W-:-:S03]  /*18df0*/  FADD.FTZ R219, R219, -R220 ;  /* 0x800000dcdbdb7221 */ /* 0x000fc60000010000 */
[----:B-1----:R-:W-:Y:S01]  /*18e00*/  FMUL.FTZ R149, R221, R148 ;  /* 0x00000094dd957220 */ /* 0x002fe20000410000 */
[----:B------:R-:W-:-:S04]  /*18e10*/  FMUL.FTZ R219, R219, R219 ;  /* 0x000000dbdbdb7220 */ /* 0x000fc80000410000 */
[----:B------:R-:W-:Y:S01]  /*18e20*/  FMUL.FTZ R219, R218, R219 ;  /* 0x000000dbdadb7220 */ /* 0x000fe20000410000 */
[----:B------:R-:W0:Y:S01]  /*18e30*/  SHFL.IDX PT, R149, R149, RZ, 0x1f ;  /* 0x00001fff95957589 */ /* 0x000e2200000e0000 */
[----:B--2---:R-:W-:Y:S02]  /*18e40*/  FADD.FTZ R148, R146, R147 ;  /* 0x0000009392947221 */ /* 0x004fe40000010000 */
[----:B------:R-:W-:Y:S01]  /*18e50*/  FMUL.FTZ R219, R219, R226 ;  /* 0x000000e2dbdb7220 */ /* 0x000fe20000410000 */
[----:B------:R-:W1:Y:S03]  /*18e60*/  LDC R146, c[0x0][0x2d8] ;  /* 0x0000b600ff927b82 */ /* 0x000e660000000800 */
[----:B------:R-:W-:-:S05]  /*18e70*/  FFMA.FTZ R148, R221, R219, R148 ;  /* 0x000000dbdd947223 */ /* 0x000fca0000010094 */
[----:B------:R-:W1:Y:S01]  /*18e80*/  SHFL.IDX PT, R147, R148, RZ, 0x1f ;  /* 0x00001fff94937589 */ /* 0x000e6200000e0000 */
[----:B0-----:R-:W-:-:S05]  /*18e90*/  FSEL R221, R149, RZ, !P4 ;  /* 0x000000ff95dd7208 */ /* 0x001fca0006000000 */
[----:B------:R-:W-:Y:S01]  /*18ea0*/  FADD.FTZ R248, -R221, R79 ;  /* 0x0000004fddf87221 */ /* 0x000fe20000010100 */
[----:B------:R-:W-:Y:S01]  /*18eb0*/  FMUL.FTZ R79, R149, R149 ;  /* 0x00000095954f7220 */ /* 0x000fe20000410000 */
[C---:B------:R-:W-:Y:S01]  /*18ec0*/  FADD.FTZ R230, -R221.reuse, R75 ;  /* 0x0000004bdde67221 */ /* 0x040fe20000010100 */
[C---:B------:R-:W-:Y:S01]  /*18ed0*/  FADD.FTZ R250, -R221.reuse, R76 ;  /* 0x0000004cddfa7221 */ /* 0x040fe20000010100 */
[C---:B------:R-:W-:Y:S01]  /*18ee0*/  FADD.FTZ R246, -R221.reuse, R77 ;  /* 0x0000004dddf67221 */ /* 0x040fe20000010100 */
[----:B------:R-:W-:Y:S01]  /*18ef0*/  FADD.FTZ R242, -R221, R78 ;  /* 0x0000004eddf27221 */ /* 0x000fe20000010100 */
[----:B------:R-:W0:Y:S01]  /*18f00*/  @!P2 LDC.64 R76, c[0x0][0x250] ;  /* 0x00009400ff4cab82 */ /* 0x000e220000000a00 */
[----:B-1----:R-:W-:Y:S01]  /*18f10*/  FFMA.FTZ R75, R147, UR16, R146 ;  /* 0x00000010934b7c23 */ /* 0x002fe20008010092 */
[----:B------:R-:W-:Y:S01]  /*18f20*/  FSEL R146, R79, RZ, P4 ;  /* 0x000000ff4f927208 */ /* 0x000fe20002000000 */
[C---:B------:R-:W-:Y:S01]  /*18f30*/  FADD.FTZ R78, -R221.reuse, R72 ;  /* 0x00000048dd4e7221 */ /* 0x040fe20000010100 */
[C---:B------:R-:W-:Y:S01]  /*18f40*/  FADD.FTZ R244, -R221.reuse, R73 ;  /* 0x00000049ddf47221 */ /* 0x040fe20000010100 */
[C---:B------:R-:W-:Y:S01]  /*18f50*/  FADD.FTZ R232, -R221.reuse, R65 ;  /* 0x00000041dde87221 */ /* 0x040fe20000010100 */
[----:B------:R-:W-:Y:S01]  /*18f60*/  FADD.FTZ R216, -R221, R81 ;  /* 0x00000051ddd87221 */ /* 0x000fe20000010100 */
[----:B------:R-:W-:Y:S01]  /*18f70*/  FADD.FTZ R75, R75, R146 ;  /* 0x000000924b4b7221 */ /* 0x000fe20000010000 */
[----:B------:R-:W1:Y:S01]  /*18f80*/  @!P2 LDC.64 R72, c[0x0][0x258] ;  /* 0x00009600ff48ab82 */ /* 0x000e620000000a00 */
[C---:B------:R-:W-:Y:S01]  /*18f90*/  FADD.FTZ R81, -R221.reuse, R82 ;  /* 0x00000052dd517221 */ /* 0x040fe20000010100 */
[C---:B------:R-:W-:Y:S01]  /*18fa0*/  FADD.FTZ R220, -R221.reuse, R56 ;  /* 0x00000038dddc7221 */ /* 0x040fe20000010100 */
[----:B------:R-:W2:Y:S01]  /*18fb0*/  MUFU.RSQ R65, R75 ;  /* 0x0000004b00417308 */ /* 0x000ea20000001400 */
[C---:B------:R-:W-:Y:S01]  /*18fc0*/  FADD.FTZ R218, -R221.reuse, R57 ;  /* 0x00000039ddda7221 */ /* 0x040fe20000010100 */
[C---:B------:R-:W-:Y:S01]  /*18fd0*/  FADD.FTZ R82, -R221.reuse, R68 ;  /* 0x00000044dd527221 */ /* 0x040fe20000010100 */
[C---:B------:R-:W-:Y:S01]  /*18fe0*/  FADD.FTZ R226, -R221.reuse, R70 ;  /* 0x00000046dde27221 */ /* 0x040fe20000010100 */
[----:B------:R-:W-:Y:S01]  /*18ff0*/  FADD.FTZ R70, -R221, R61 ;  /* 0x0000003ddd467221 */ /* 0x000fe20000010100 */
[----:B------:R-:W3:Y:S01]  /*19000*/  LDC.64 R146, c[0x0][0x2b8] ;  /* 0x0000ae00ff927b82 */ /* 0x000ee20000000a00 */
[----:B------:R-:W-:-:S02]  /*19010*/  IMAD.SHL.U32 R68, R215, 0x10, RZ ;  /* 0x00000010d7447824 */ /* 0x000fc400078e00ff */
        /* <DEDUP_REMOVED lines=9> */
[----:B------:R-:W-:Y:S01]  /*190b0*/  FADD.FTZ R64, -R221, R63 ;  /* 0x0000003fdd407221 */ /* 0x000fe20000010100 */
[----:B--2---:R-:W-:Y:S01]  /*190c0*/  FMUL.FTZ R75, R65, R230 ;  /* 0x000000e6414b7220 */ /* 0x004fe20000410000 */
[----:B------:R0:W-:Y:S01]  /*190d0*/  @!P2 STG.E desc[UR4][R76.64], R149 ;  /* 0x000000954c00a986 */ /* 0x0001e2000c101904 */
[----:B------:R-:W2:Y:S01]  /*190e0*/  LDC.64 R230, c[0x0][0x2c0] ;  /* 0x0000b000ffe67b82 */ /* 0x000ea20000000a00 */
[----:B------:R-:W-:Y:S01]  /*190f0*/  FADD.FTZ R58, -R221, R58 ;  /* 0x0000003add3a7221 */ /* 0x000fe20000010100 */
[----:B-1----:R-:W-:-:S04]  /*19100*/  @!P2 IMAD.WIDE R56, R203, 0x4, R72 ;  /* 0x00000004cb38a825 */ /* 0x002fc800078e0248 */
[C---:B------:R-:W-:Y:S01]  /*19110*/  FADD.FTZ R59, -R221.reuse, R92 ;  /* 0x0000005cdd3b7221 */ /* 0x040fe20000010100 */
[C---:B------:R-:W-:Y:S01]  /*19120*/  FADD.FTZ R74, -R221.reuse, R74 ;  /* 0x0000004add4a7221 */ /* 0x040fe20000010100 */
[C---:B------:R-:W-:Y:S01]  /*19130*/  FADD.FTZ R236, -R221.reuse, R69 ;  /* 0x00000045ddec7221 */ /* 0x040fe20000010100 */
[C---:B------:R-:W-:Y:S01]  /*19140*/  FADD.FTZ R240, -R221.reuse, R71 ;  /* 0x00000047ddf07221 */ /* 0x040fe20000010100 */
[----:B------:R1:W-:Y:S01]  /*19150*/  @!P2 STG.E desc[UR4][R56.64], R65 ;  /* 0x000000413800a986 */ /* 0x0003e2000c101904 */
[C---:B------:R-:W-:Y:S01]  /*19160*/  FADD.FTZ R219, -R221.reuse, R93 ;  /* 0x0000005ddddb7221 */ /* 0x040fe20000010100 */
[----:B------:R-:W-:Y:S01]  /*19170*/  FADD.FTZ R67, -R221, R94 ;  /* 0x0000005edd437221 */ /* 0x000fe20000010100 */
[C---:B------:R-:W-:Y:S01]  /*19180*/  FMUL.FTZ R60, R65.reuse, R80 ;  /* 0x00000050413c7220 */ /* 0x040fe20000410000 */
[C---:B0-----:R-:W-:Y:S01]  /*19190*/  FMUL.FTZ R77, R65.reuse, R70 ;  /* 0x00000046414d7220 */ /* 0x041fe20000410000 */
[C---:B------:R-:W-:Y:S01]  /*191a0*/  FMUL.FTZ R61, R65.reuse, R216 ;  /* 0x000000d8413d7220 */ /* 0x040fe20000410000 */
[C---:B------:R-:W-:Y:S01]  /*191b0*/  FMUL.FTZ R62, R65.reuse, R81 ;  /* 0x00000051413e7220 */ /* 0x040fe20000410000 */
[----:B------:R-:W-:Y:S01]  /*191c0*/  FMUL.FTZ R63, R65, R252 ;  /* 0x000000fc413f7220 */ /* 0x000fe20000410000 */
[----:B------:R-:W-:Y:S01]  /*191d0*/  SHF.R.U32.HI R215, RZ, 0x1c, R215 ;  /* 0x0000001cffd77819 */ /* 0x000fe200000116d7 */
[----:B------:R-:W-:Y:S01]  /*191e0*/  FADD.FTZ R221, -R221, R95 ;  /* 0x0000005fdddd7221 */ /* 0x000fe20000010100 */
[C---:B------:R-:W-:Y:S01]  /*191f0*/  IADD3 R70, P2, R68.reuse, UR18, RZ ;  /* 0x0000001244467c10 */ /* 0x040fe2000ff5e0ff */
[C---:B------:R-:W-:Y:S01]  /*19200*/  FMUL.FTZ R241, R65.reuse, R250 ;  /* 0x000000fa41f17220 */ /* 0x040fe20000410000 */
[----:B------:R-:W-:Y:S01]  /*19210*/  IADD3 R68, P3, R68, UR20, RZ ;  /* 0x0000001444447c10 */ /* 0x000fe2000ff7e0ff */
        /* <DEDUP_REMOVED lines=10> */
[----:B------:R-:W-:Y:S01]  /*192c0*/  IADD3.X R71, R215, UR19, RZ, P2, !PT ;  /* 0x00000013d7477c10 */ /* 0x000fe200097fe4ff */
[----:B------:R-:W-:Y:S01]  /*192d0*/  FFMA.FTZ R59, R193, R63, R30 ;  /* 0x0000003fc13b7223 */ /* 0x000fe2000001001e */
[----:B------:R-:W-:Y:S01]  /*192e0*/  FFMA.FTZ R58, R197, R62, R114 ;  /* 0x0000003ec53a7223 */ /* 0x000fe20000010072 */
[----:B-1----:R-:W-:Y:S01]  /*192f0*/  FFMA.FTZ R57, R199, R61, R32 ;  /* 0x0000003dc7397223 */ /* 0x002fe20000010020 */
        /* <DEDUP_REMOVED lines=19> */
[----:B------:R-:W-:Y:S01]  /*19430*/  FFMA.FTZ R61, R194, R61, R31 ;  /* 0x0000003dc23d7223 */ /* 0x000fe2000001001f */
[----:B------:R-:W-:Y:S01]  /*19440*/  FFMA.FTZ R60, R196, R60, R113 ;  /* 0x0000003cc43c7223 */ /* 0x000fe20000010071 */
[----:B---3--:R-:W-:-:S04]  /*19450*/  IMAD.WIDE.U32 R244, R207, 0x10, R146 ;  /* 0x00000010cff47825 */ /* 0x008fc800078e0092 */
[----:B------:R-:W-:Y:S01]  /*19460*/  FFMA.FTZ R67, R185, R248, R26 ;  /* 0x000000f8b9437223 */ /* 0x000fe2000001001a */
[----:B------:R-:W-:Y:S01]  /*19470*/  FFMA.FTZ R66, R189, R247, R110 ;  /* 0x000000f7bd427223 */ /* 0x000fe2000001006e */
[----:B------:R-:W-:Y:S01]  /*19480*/  FFMA.FTZ R65, R191, R246, R28 ;  /* 0x000000f6bf417223 */ /* 0x000fe2000001001c */
[----:B------:R-:W-:Y:S01]  /*19490*/  FFMA.FTZ R64, R190, R241, R111 ;  /* 0x000000f1be407223 */ /* 0x000fe2000001006f */
[----:B------:R0:W-:Y:S01]  /*194a0*/  STG.E.128 desc[UR4][R70.64], R56 ;  /* 0x0000003846007986 */ /* 0x0001e2000c101d04 */
[----:B--2---:R-:W-:Y:S01]  /*194b0*/  IMAD.WIDE.U32 R238, R207, 0x10, R230 ;  /* 0x00000010cfee7825 */ /* 0x004fe200078e00e6 */
[----:B------:R-:W-:Y:S02]  /*194c0*/  IADD3 R203, R203, UR22, RZ ;  /* 0x00000016cbcb7c10 */ /* 0x000fe4000fffe0ff */
[----:B------:R1:W-:Y:S01]  /*194d0*/  STG.E.128 desc[UR4][R68.64], R60 ;  /* 0x0000003c44007986 */ /* 0x0003e2000c101d04 */
[----:B------:R-:W-:Y:S01]  /*194e0*/  IMAD.WIDE.U32 R234, R210, 0x10, R146 ;  /* 0x00000010d2ea7825 */ /* 0x000fe200078e0092 */
[----:B------:R-:W-:-:S02]  /*194f0*/  ISETP.GE.AND P2, PT, R203, UR23, PT ;  /* 0x00000017cb007c0c */ /* 0x000fc4000bf46270 */
[----:B------:R2:W-:Y:S01]  /*19500*/  STG.E.128 desc[UR4][R244.64], R64 ;  /* 0x00000040f4007986 */ /* 0x0005e2000c101d04 */
[----:B------:R-:W-:-:S04]  /*19510*/  IMAD.WIDE.U32 R242, R210, 0x10, R230 ;  /* 0x00000010d2f27825 */ /* 0x000fc800078e00e6 */
[----:B------:R-:W-:-:S04]  /*19520*/  IMAD.WIDE.U32 R224, R213, 0x10, R146 ;  /* 0x00000010d5e07825 */ /* 0x000fc800078e0092 */
[----:B------:R-:W-:-:S04]  /*19530*/  IMAD.WIDE.U32 R226, R213, 0x10, R230 ;  /* 0x00000010d5e27825 */ /* 0x000fc800078e00e6 */
[-C--:B0-----:R-:W-:Y:S01]  /*19540*/  FFMA.FTZ R71, R177, R75.reuse, R22 ;  /* 0x0000004bb1477223 */ /* 0x081fe20000010016 */
[-C--:B------:R-:W-:Y:S01]  /*19550*/  FFMA.FTZ R70, R181, R74.reuse, R106 ;  /* 0x0000004ab5467223 */ /* 0x080fe2000001006a */
[----:B------:R-:W-:Y:S01]  /*19560*/  FFMA.FTZ R75, R176, R75, R21 ;  /* 0x0000004bb04b7223 */ /* 0x000fe20000010015 */
[----:B------:R-:W-:Y:S01]  /*19570*/  FFMA.FTZ R74, R179, R74, R104 ;  /* 0x0000004ab34a7223 */ /* 0x000fe20000010068 */
[-C--:B-1----:R-:W-:Y:S01]  /*19580*/  FFMA.FTZ R69, R183, R73.reuse, R24 ;  /* 0x00000049b7457223 */ /* 0x082fe20000010018 */
[-C--:B------:R-:W-:Y:S01]  /*19590*/  FFMA.FTZ R68, R182, R72.reuse, R107 ;  /* 0x00000048b6447223 */ /* 0x080fe2000001006b */
        /* <DEDUP_REMOVED lines=8> */
[----:B------:R-:W-:Y:S01]  /*19620*/  FFMA.FTZ R57, R175, R236, R20 ;  /* 0x000000ecaf397223 */ /* 0x000fe20000010014 */
[----:B------:R-:W-:Y:S01]  /*19630*/  FFMA.FTZ R56, R174, R233, R103 ;  /* 0x000000e9ae387223 */ /* 0x000fe20000010067 */
[----:B------:R0:W-:Y:S01]  /*19640*/  STG.E.128 desc[UR4][R238.64], R64 ;  /* 0x00000040ee007986 */ /* 0x0001e2000c101d04 */
[----:B------:R-:W-:Y:S01]  /*19650*/  FFMA.FTZ R63, R168, R240, R17 ;  /* 0x000000f0a83f7223 */ /* 0x000fe20000010011 */
[----:B------:R-:W-:Y:S01]  /*19660*/  FFMA.FTZ R62, R171, R237, R100 ;  /* 0x000000edab3e7223 */ /* 0x000fe20000010064 */
[----:B------:R-:W-:Y:S01]  /*19670*/  FFMA.FTZ R61, R170, R236, R19 ;  /* 0x000000ecaa3d7223 */ /* 0x000fe20000010013 */
[----:B------:R-:W-:Y:S01]  /*19680*/  FFMA.FTZ R60, R172, R233, R101 ;  /* 0x000000e9ac3c7223 */ /* 0x000fe20000010065 */
[C---:B------:R-:W-:Y:S01]  /*19690*/  IMAD.WIDE.U32 R80, R214.reuse, 0x10, R146 ;  /* 0x00000010d6507825 */ /* 0x040fe200078e0092 */
[----:B------:R1:W-:Y:S03]  /*196a0*/  STG.E.128 desc[UR4][R234.64], R68 ;  /* 0x00000044ea007986 */ /* 0x0003e6000c101d04 */
[----:B------:R-:W-:Y:S01]  /*196b0*/  IMAD.WIDE.U32 R228, R214, 0x10, R230 ;  /* 0x00000010d6e47825 */ /* 0x000fe200078e00e6 */
[----:B------:R2:W-:Y:S03]  /*196c0*/  STG.E.128 desc[UR4][R242.64], R72 ;  /* 0x00000048f2007986 */ /* 0x0005e6000c101d04 */
[C---:B------:R-:W-:Y:S01]  /*196d0*/  IMAD.WIDE.U32 R216, R222.reuse, 0x10, R146 ;  /* 0x00000010ded87825 */ /* 0x040fe200078e0092 */
[----:B------:R3:W-:Y:S03]  /*196e0*/  STG.E.128 desc[UR4][R224.64], R56 ;  /* 0x00000038e0007986 */ /* 0x0007e6000c101d04 */
[----:B------:R-:W-:-:S04]  /*196f0*/  IMAD.WIDE.U32 R214, R222, 0x10, R230 ;  /* 0x00000010ded67825 */ /* 0x000fc800078e00e6 */
[----:B0-----:R-:W-:Y:S01]  /*19700*/  FFMA.FTZ R67, R161, R232, R14 ;  /* 0x000000e8a1437223 */ /* 0x001fe2000001000e */
[----:B------:R-:W-:Y:S01]  /*19710*/  FFMA.FTZ R66, R165, R223, R98 ;  /* 0x000000dfa5427223 */ /* 0x000fe20000010062 */
[----:B------:R-:W-:Y:S01]  /*19720*/  FFMA.FTZ R65, R167, R83, R16 ;  /* 0x00000053a7417223 */ /* 0x000fe20000010010 */
[----:B------:R-:W-:Y:S01]  /*19730*/  FFMA.FTZ R64, R166, R82, R99 ;  /* 0x00000052a6407223 */ /* 0x000fe20000010063 */
[----:B------:R-:W-:Y:S01]  /*19740*/  STG.E.128 desc[UR4][R226.64], R60 ;  /* 0x0000003ce2007986 */ /* 0x000fe2000c101d04 */
[----:B------:R-:W-:-:S04]  /*19750*/  IMAD.WIDE.U32 R148, R212, 0x10, R146 ;  /* 0x00000010d4947825 */ /* 0x000fc800078e0092 */
        /* <DEDUP_REMOVED lines=15> */
[----:B------:R-:W-:-:S04]  /*19850*/  IMAD.WIDE.U32 R212, R212, 0x10, R230 ;  /* 0x00000010d4d47825 */ /* 0x000fc800078e00e6 */
[----:B------:R-:W-:Y:S01]  /*19860*/  FFMA.FTZ R95, R142, R95, R5 ;  /* 0x0000005f8e5f7223 */ /* 0x000fe20000010005 */
[----:B------:R-:W-:Y:S01]  /*19870*/  FFMA.FTZ R94, R38, R94, R49 ;  /* 0x0000005e265e7223 */ /* 0x000fe20000010031 */
[----:B------:R-:W-:Y:S01]  /*19880*/  STG.E.128 desc[UR4][R228.64], R68 ;  /* 0x00000044e4007986 */ /* 0x000fe2000c101d04 */
[----:B------:R-:W-:-:S04]  /*19890*/  IMAD.WIDE.U32 R146, R211, 0x10, R146 ;  /* 0x00000010d3927825 */ /* 0x000fc800078e0092 */
[----:B---3--:R-:W-:Y:S01]  /*198a0*/  FFMA.FTZ R59, R145, R221, R2 ;  /* 0x000000dd913b7223 */ /* 0x008fe20000010002 */
[----:B------:R-:W-:Y:S01]  /*198b0*/  FFMA.FTZ R58, R36, R220, R47 ;  /* 0x000000dc243a7223 */ /* 0x000fe2000001002f */
[----:B------:R-:W-:Y:S01]  /*198c0*/  FFMA.FTZ R57, R143, R219, R4 ;  /* 0x000000db8f397223 */ /* 0x000fe20000010004 */
[----:B------:R-:W-:Y:S01]  /*198d0*/  FFMA.FTZ R56, R37, R218, R46 ;  /* 0x000000da25387223 */ /* 0x000fe2000001002e */
[----:B------:R-:W-:Y:S01]  /*198e0*/  IMAD.WIDE.U32 R210, R211, 0x10, R230 ;  /* 0x00000010d3d27825 */ /* 0x000fe200078e00e6 */
[----:B------:R1:W-:Y:S03]  /*198f0*/  STG.E.128 desc[UR4][R216.64], R72 ;  /* 0x00000048d8007986 */ /* 0x0003e6000c101d04 */
[-C--:B0-----:R-:W-:Y:S01]  /*19900*/  FFMA.FTZ R81, R139, R93.reuse, R8 ;  /* 0x0000005d8b517223 */ /* 0x081fe20000010008 */
[-C--:B------:R-:W-:Y:S01]  /*19910*/  FFMA.FTZ R80, R41, R92.reuse, R50 ;  /* 0x0000005c29507223 */ /* 0x080fe20000010032 */
[----:B------:R-:W-:Y:S01]  /*19920*/  FFMA.FTZ R93, R140, R93, R7 ;  /* 0x0000005d8c5d7223 */ /* 0x000fe20000010007 */
[----:B------:R-:W-:Y:S01]  /*19930*/  FFMA.FTZ R92, R39, R92, R48 ;  /* 0x0000005c275c7223 */ /* 0x000fe20000010030 */
[----:B------:R-:W-:Y:S01]  /*19940*/  FFMA.FTZ R63, R151, R221, R0 ;  /* 0x000000dd973f7223 */ /* 0x000fe20000010000 */
[----:B------:R-:W-:Y:S01]  /*19950*/  FFMA.FTZ R62, R34, R220, R45 ;  /* 0x000000dc223e7223 */ /* 0x000fe2000001002d */
[----:B------:R-:W-:Y:S01]  /*19960*/  FFMA.FTZ R61, R144, R219, R3 ;  /* 0x000000db903d7223 */ /* 0x000fe20000010003 */
[----:B------:R-:W-:Y:S01]  /*19970*/  FFMA.FTZ R60, R35, R218, R44 ;  /* 0x000000da233c7223 */ /* 0x000fe2000001002c */
[----:B------:R0:W-:Y:S04]  /*19980*/  STG.E.128 desc[UR4][R214.64], R76 ;  /* 0x0000004cd6007986 */ /* 0x0001e8000c101d04 */
[----:B------:R0:W-:Y:S04]  /*19990*/  STG.E.128 desc[UR4][R148.64], R80 ;  /* 0x0000005094007986 */ /* 0x0001e8000c101d04 */
[----:B------:R0:W-:Y:S01]  /*199a0*/  STG.E.128 desc[UR4][R212.64], R92 ;  /* 0x0000005cd4007986 */ /* 0x0001e2000c101d04 */
[----:B-1----:R-:W-:-:S03]  /*199b0*/  SEL R216, RZ, 0x1, P1 ;  /* 0x00000001ffd87807 */ /* 0x002fc60000800000 */
[----:B------:R0:W-:Y:S04]  /*199c0*/  STG.E.128 desc[UR4][R146.64], R56 ;  /* 0x0000003892007986 */ /* 0x0001e8000c101d04 */
[----:B------:R0:W-:Y:S01]  /*199d0*/  STG.E.128 desc[UR4][R210.64], R60 ;  /* 0x0000003cd2007986 */ /* 0x0001e2000c101d04 */
[----:B------:R-:W-:Y:S05]  /*199e0*/  @!P2 BRA `(.L_x_22998) ;  /* 0xfffffe80002ca947 */ /* 0x000fea000383ffff */
[----:B------:R-:W-:Y:S05]  /*199f0*/  EXIT ;  /* 0x000000000000794d */ /* 0x000fea0003800000 */
.L_x_22997:
[----:B------:R-:W-:Y:S01]  /*19a00*/  HFMA2.MMA R225, -RZ, RZ, 0, 5.9604644775390625e-08 ;  /* 0x00000001ffe17435 */ /* 0x000fe200000001ff */
[----:B------:R-:W-:Y:S01]  /*19a10*/  IMAD.MOV.U32 R226, RZ, RZ, R216 ;  /* 0x000000ffffe27224 */ /* 0x000fe200078e00d8 */
[----:B------:R-:W-:Y:S01]  /*19a20*/  MOV R223, 0xffffffff ;  /* 0xffffffff00df7802 */ /* 0x000fe20000000f00 */
[----:B------:R-:W-:-:S08]  /*19a30*/  IMAD.MOV.U32 R228, RZ, RZ, 0x1f ;  /* 0x0000001fffe47424 */ /* 0x000fd000078e00ff */
[----:B0-----:R-:W-:Y:S05]  /*19a40*/  WARPSYNC.COLLECTIVE R223, `(.L_x_22999) ;  /* 0x00000000df087348 */ /* 0x001fea0003c00000 */
[----:B------:R1:W2:Y:S02]  /*19a50*/  SHFL.BFLY P3, R224, R226, R225, R228 ;  /* 0x0c0000e1e2e07389 */ /* 0x0002a400000600e4 */
[----:B012---:R-:W-:Y:S01]  /*19a60*/  ENDCOLLECTIVE ;  /* 0x000000000000791b */ /* 0x007fe20003800000 */
.L_x_22999:
[----:B------:R-:W-:Y:S02]  /*19a70*/  IMAD.MOV.U32 R225, RZ, RZ, 0x2 ;  /* 0x00000002ffe17424 */ /* 0x000fe400078e00ff */
[----:B------:R-:W-:-:S04]  /*19a80*/  IMAD.MOV.U32 R147, RZ, RZ, R224 ;  /* 0x000000ffff937224 */ /* 0x000fc800078e00e0 */
[----:B------:R-:W-:-:S05]  /*19a90*/  FADD.FTZ R218, R216, R147 ;  /* 0x00000093d8da7221 */ /* 0x000fca0000010000 */
[----:B------:R-:W-:-:S07]  /*19aa0*/  MOV R226, R218 ;  /* 0x000000da00e27202 */ /* 0x000fce0000000f00 */
[----:B------:R-:W-:Y:S05]  /*19ab0*/  WARPSYNC.COLLECTIVE R223, `(.L_x_23000) ;  /* 0x00000000df087348 */ /* 0x000fea0003c00000 */
[----:B------:R0:W1:Y:S02]  /*19ac0*/  SHFL.BFLY P3, R224, R226, R225, R228 ;  /* 0x0c0000e1e2e07389 */ /* 0x00006400000600e4 */
[----:B01----:R-:W-:Y:S01]  /*19ad0*/  ENDCOLLECTIVE ;  /* 0x000000000000791b */ /* 0x003fe20003800000 */
.L_x_23000:
[----:B------:R-:W-:Y:S01]  /*19ae0*/  HFMA2.MMA R225, -RZ, RZ, 0, 2.384185791015625e-07 ;  /* 0x00000004ffe17435 */ /* 0x000fe200000001ff */
[----:B------:R-:W-:-:S05]  /*19af0*/  MOV R147, R224 ;  /* 0x000000e000937202 */ /* 0x000fca0000000f00 */
[----:B------:R-:W-:-:S04]  /*19b00*/  FADD.FTZ R219, R218, R147 ;  /* 0x00000093dadb7221 */ /* 0x000fc80000010000 */
[----:B------:R-:W-:-:S07]  /*19b10*/  IMAD.MOV.U32 R226, RZ, RZ, R219 ;  /* 0x000000ffffe27224 */ /* 0x000fce00078e00db */
[----:B------:R-:W-:Y:S05]  /*19b20*/  WARPSYNC.COLLECTIVE R223, `(.L_x_23001) ;  /* 0x00000000df087348 */ /* 0x000fea0003c00000 */
[----:B------:R0:W1:Y:S02]  /*19b30*/  SHFL.BFLY P3, R224, R226, R225, R228 ;  /* 0x0c0000e1e2e07389 */ /* 0x00006400000600e4 */
[----:B01----:R-:W-:Y:S01]  /*19b40*/  ENDCOLLECTIVE ;  /* 0x000000000000791b */ /* 0x003fe20003800000 */
.L_x_23001:
[----:B------:R-:W-:Y:S02]  /*19b50*/  IMAD.MOV.U32 R225, RZ, RZ, 0x8 ;  /* 0x00000008ffe17424 */ /* 0x000fe400078e00ff */
[----:B------:R-:W-:-:S04]  /*19b60*/  IMAD.MOV.U32 R146, RZ, RZ, R224 ;  /* 0x000000ffff927224 */ /* 0x000fc800078e00e0 */
[----:B------:R-:W-:-:S05]  /*19b70*/  FADD.FTZ R220, R219, R146 ;  /* 0x00000092dbdc7221 */ /* 0x000fca0000010000 */
[----:B------:R-:W-:-:S07]  /*19b80*/  MOV R226, R220 ;  /* 0x000000dc00e27202 */ /* 0x000fce0000000f00 */
[----:B------:R-:W-:Y:S05]  /*19b90*/  WARPSYNC.COLLECTIVE R223, `(.L_x_23002) ;  /* 0x00000000df087348 */ /* 0x000fea0003c00000 */
[----:B------:R0:W1:Y:S02]  /*19ba0*/  SHFL.BFLY P3, R224, R226, R225, R228 ;  /* 0x0c0000e1e2e07389 */ /* 0x00006400000600e4 */
[----:B01----:R-:W-:Y:S01]  /*19bb0*/  ENDCOLLECTIVE ;  /* 0x000000000000791b */ /* 0x003fe20003800000 */
.L_x_23002:
[----:B------:R-:W-:Y:S01]  /*19bc0*/  HFMA2.MMA R225, -RZ, RZ, 0, 9.5367431640625e-07 ;  /* 0x00000010ffe17435 */ /* 0x000fe200000001ff */
[----:B------:R-:W-:-:S05]  /*19bd0*/  MOV R147, R224 ;  /* 0x000000e000937202 */ /* 0x000fca0000000f00 */
[----:B------:R-:W-:-:S04]  /*19be0*/  FADD.FTZ R221, R220, R147 ;  /* 0x00000093dcdd7221 */ /* 0x000fc80000010000 */
[----:B------:R-:W-:-:S07]  /*19bf0*/  IMAD.MOV.U32 R226, RZ, RZ, R221 ;  /* 0x000000ffffe27224 */ /* 0x000fce00078e00dd */
[----:B------:R-:W-:Y:S05]  /*19c00*/  WARPSYNC.COLLECTIVE R223, `(.L_x_23003) ;  /* 0x00000000df087348 */ /* 0x000fea0003c00000 */
[----:B------:R0:W1:Y:S02]  /*19c10*/  SHFL.BFLY P3, R224, R226, R225, R228 ;  /* 0x0c0000e1e2e07389 */ /* 0x00006400000600e4 */
[----:B01----:R-:W-:Y:S01]  /*19c20*/  ENDCOLLECTIVE ;  /* 0x000000000000791b */ /* 0x003fe20003800000 */
.L_x_23003:
        /* <DEDUP_REMOVED lines=72> */
.L_x_23004:
[----:B------:R-:W-:Y:S01]  /*1a0b0*/  HFMA2.MMA R225, -RZ, RZ, 0, 1.1920928955078125e-07 ;  /* 0x00000002ffe17435 */ /* 0x000fe200000001ff */
[----:B------:R-:W-:-:S05]  /*1a0c0*/  MOV R216, R224 ;  /* 0x000000e000d87202 */ /* 0x000fca0000000f00 */
[----:B------:R-:W-:-:S04]  /*1a0d0*/  FADD.FTZ R216, R147, R216 ;  /* 0x000000d893d87221 */ /* 0x000fc80000010000 */
[----:B------:R-:W-:-:S07]  /*1a0e0*/  IMAD.MOV.U32 R226, RZ, RZ, R216 ;  /* 0x000000ffffe27224 */ /* 0x000fce00078e00d8 */
[----:B------:R-:W-:Y:S05]  /*1a0f0*/  WARPSYNC.COLLECTIVE R223, `(.L_x_23005) ;  /* 0x00000000df087348 */ /* 0x000fea0003c00000 */
[----:B------:R0:W1:Y:S02]  /*1a100*/  SHFL.BFLY P3, R224, R226, R225, R228 ;  /* 0x0c0000e1e2e07389 */ /* 0x00006400000600e4 */
[----:B01----:R-:W-:Y:S01]  /*1a110*/  ENDCOLLECTIVE ;  /* 0x000000000000791b */ /* 0x003fe20003800000 */
.L_x_23005:
[----:B------:R-:W-:Y:S02]  /*1a120*/  IMAD.MOV.U32 R225, RZ, RZ, 0x4 ;  /* 0x00000004ffe17424 */ /* 0x000fe400078e00ff */
[----:B------:R-:W-:-:S04]  /*1a130*/  IMAD.MOV.U32 R219, RZ, RZ, R224 ;  /* 0x000000ffffdb7224 */ /* 0x000fc800078e00e0 */
[----:B------:R-:W-:-:S05]  /*1a140*/  FADD.FTZ R219, R216, R219 ;  /* 0x000000dbd8db7221 */ /* 0x000fca0000010000 */
[----:B------:R-:W-:-:S07]  /*1a150*/  MOV R226, R219 ;  /* 0x000000db00e27202 */ /* 0x000fce0000000f00 */
[----:B------:R-:W-:Y:S05]  /*1a160*/  WARPSYNC.COLLECTIVE R223, `(.L_x_23006) ;  /* 0x00000000df087348 */ /* 0x000fea0003c00000 */
[----:B------:R0:W1:Y:S02]  /*1a170*/  SHFL.BFLY P3, R224, R226, R225, R228 ;  /* 0x0c0000e1e2e07389 */ /* 0x00006400000600e4 */
[----:B01----:R-:W-:Y:S01]  /*1a180*/  ENDCOLLECTIVE ;  /* 0x000000000000791b */ /* 0x003fe20003800000 */
.L_x_23006:
[----:B------:R-:W-:Y:S01]  /*1a190*/  HFMA2.MMA R225, -RZ, RZ, 0, 4.76837158203125e-07 ;  /* 0x00000008ffe17435 */ /* 0x000fe200000001ff */
[----:B------:R-:W-:-:S05]  /*1a1a0*/  MOV R218, R224 ;  /* 0x000000e000da7202 */ /* 0x000fca0000000f00 */
[----:B------:R-:W-:-:S04]  /*1a1b0*/  FADD.FTZ R218, R219, R218 ;  /* 0x000000dadbda7221 */ /* 0x000fc80000010000 */
[----:B------:R-:W-:-:S07]  /*1a1c0*/  IMAD.MOV.U32 R226, RZ, RZ, R218 ;  /* 0x000000ffffe27224 */ /* 0x000fce00078e00da */
[----:B------:R-:W-:Y:S05]  /*1a1d0*/  WARPSYNC.COLLECTIVE R223, `(.L_x_23007) ;  /* 0x00000000df087348 */ /* 0x000fea0003c00000 */
[----:B------:R0:W1:Y:S02]  /*1a1e0*/  SHFL.BFLY P3, R224, R226, R225, R228 ;  /* 0x0c0000e1e2e07389 */ /* 0x00006400000600e4 */
[----:B01----:R-:W-:Y:S01]  /*1a1f0*/  ENDCOLLECTIVE ;  /* 0x000000000000791b */ /* 0x003fe20003800000 */
.L_x_23007:
[----:B------:R-:W-:Y:S02]  /*1a200*/  IMAD.MOV.U32 R225, RZ, RZ, 0x10 ;  /* 0x00000010ffe17424 */ /* 0x000fe400078e00ff */
[----:B------:R-:W-:-:S04]  /*1a210*/  IMAD.MOV.U32 R221, RZ, RZ, R224 ;  /* 0x000000ffffdd7224 */ /* 0x000fc800078e00e0 */
[----:B------:R-:W-:-:S05]  /*1a220*/  FADD.FTZ R221, R218, R221 ;  /* 0x000000dddadd7221 */ /* 0x000fca0000010000 */
[----:B------:R-:W-:-:S07]  /*1a230*/  MOV R226, R221 ;  /* 0x000000dd00e27202 */ /* 0x000fce0000000f00 */
[----:B------:R-:W-:Y:S05]  /*1a240*/  WARPSYNC.COLLECTIVE R223, `(.L_x_23008) ;  /* 0x00000000df087348 */ /* 0x000fea0003c00000 */
[----:B------:R0:W1:Y:S02]  /*1a250*/  SHFL.BFLY P3, R224, R226, R225, R228 ;  /* 0x0c0000e1e2e07389 */ /* 0x00006400000600e4 */
[----:B01----:R-:W-:Y:S01]  /*1a260*/  ENDCOLLECTIVE ;  /* 0x000000000000791b */ /* 0x003fe20003800000 */
.L_x_23008:
[----:B------:R-:W-:Y:S01]  /*1a270*/  MOV R220, R224 ;  /* 0x000000e000dc7202 */ /* 0x000fe20000000f00 */
[----:B------:R-:W-:Y:S06]  /*1a280*/  BRA `(.L_x_23009) ;  /* 0xffffffe800147947 */ /* 0x000fec000383ffff */
.L_x_23010:
        /* <DEDUP_REMOVED lines=15> */
.L_x_27089:


//--------------------- .text._ZN10layer_norm31ln_parallel_residual_fwd_kernelINS_13Kernel_traitsI6__halfffffjLj4096ELj1ELj1ELj4ELj16ENS_18Kernel_traits_baseILj4096ES2_ffffjLj128EEEEELb1ELb1ELb0EEEvNS_9FwdParamsE --------------------------
	.section	.text._ZN10layer_norm31ln_parallel_residual_fwd_kernelINS_13Kernel_traitsI6__halfffffjLj4096ELj1ELj1ELj4ELj16ENS_18Kernel_traits_baseILj4096ES2_ffffjLj128EEEEELb1ELb1ELb0EEEvNS_9FwdParamsE,"ax",@progbits
	.align	128
        .global         _ZN10layer_norm31ln_parallel_residual_fwd_kernelINS_13Kernel_traitsI6__halfffffjLj4096ELj1ELj1ELj4ELj16ENS_18Kernel_traits_baseILj4096ES2_ffffjLj128EEEEELb1ELb1ELb0EEEvNS_9FwdParamsE
        .type           _ZN10layer_norm31ln_parallel_residual_fwd_kernelINS_13Kernel_traitsI6__halfffffjLj4096ELj1ELj1ELj4ELj16ENS_18Kernel_traits_baseILj4096ES2_ffffjLj128EEEEELb1ELb1ELb0EEEvNS_9FwdParamsE,@function
        .size           _ZN10layer_norm31ln_parallel_residual_fwd_kernelINS_13Kernel_traitsI6__halfffffjLj4096ELj1ELj1ELj4ELj16ENS_18Kernel_traits_baseILj4096ES2_ffffjLj128EEEEELb1ELb1ELb0EEEvNS_9FwdParamsE,(.L_x_27090 - _ZN10layer_norm31ln_parallel_residual_fwd_kernelINS_13Kernel_traitsI6__halfffffjLj4096ELj1ELj1ELj4ELj16ENS_18Kernel_traits_baseILj4096ES2_ffffjLj128EEEEELb1ELb1ELb0EEEvNS_9FwdParamsE)
        .other          _ZN10layer_norm31ln_parallel_residual_fwd_kernelINS_13Kernel_traitsI6__halfffffjLj4096ELj1ELj1ELj4ELj16ENS_18Kernel_traits_baseILj4096ES2_ffffjLj128EEEEELb1ELb1ELb0EEEvNS_9FwdParamsE,@"STO_CUDA_ENTRY STV_DEFAULT"
_ZN10layer_norm31ln_parallel_residual_fwd_kernelINS_13Kernel_traitsI6__halfffffjLj4096ELj1ELj1ELj4ELj16ENS_18Kernel_traits_baseILj4096ES2_ffffjLj128EEEEELb1ELb1ELb0EEEvNS_9FwdParamsE:
.text._ZN10layer_norm31ln_parallel_residual_fwd_kernelINS_13Kernel_traitsI6__halfffffjLj4096ELj1ELj1ELj4ELj16ENS_18Kernel_traits_baseILj4096ES2_ffffjLj128EEEEELb1ELb1ELb0EEEvNS_9FwdParamsE:
        /* <DEDUP_REMOVED lines=13> */
[----:B------:R-:W4:Y:S01]  /*00d0*/  S2UR UR8, SR_CTAID.X ;  /* 0x00000000000879c3 */ /* 0x000f220000002500 */
[----:B-1----:R-:W-:-:S07]  /*00e0*/  @P0 IMAD.MOV.U32 R7, RZ, RZ, R119 ;  /* 0x000000ffff070224 */ /* 0x002fce00078e0077 */
[----:B------:R-:W4:Y:S01]  /*00f0*/  LDC R125, c[0x0][RZ] ;  /* 0x00000000ff7d7b82 */ /* 0x000f220000000800 */
[----:B------:R-:W3:Y:S01]  /*0100*/  @P0 LDG.E.64 R4, desc[UR4][R6.64] ;  /* 0x0000000406040981 */ /* 0x000ee2000c1e1b00 */
[----:B------:R-:W-:Y:S06]  /*0110*/  BSSY B0, `(.L_x_23011) ;  /* 0x0000052000007945 */ /* 0x000fec0003800000 */
[----:B------:R-:W1:Y:S01]  /*0120*/  LDC R11, c[0x0][0x218] ;  /* 0x00008600ff0b7b82 */ /* 0x000e620000000800 */
[C---:B0-----:R-:W-:Y:S01]  /*0130*/  LOP3.LUT R127, R110.reuse, 0x7f, RZ, 0xc0, !PT ;  /* 0x0000007f6e7f7812 */ /* 0x041fe200078ec0ff */
[----:B----4-:R-:W-:Y:S01]  /*0140*/  IMAD R125, R125, UR8, R110 ;  /* 0x000000087d7d7c24 */ /* 0x010fe2000f8e026e */
[----:B------:R-:W-:-:S02]  /*0150*/  LEA.HI R126, R110, UR8, RZ, 0x19 ;  /* 0x000000086e7e7c11 */ /* 0x000fc4000f8fc8ff */
[----:B------:R-:W-:Y:S02]  /*0160*/  MOV R35, R127 ;  /* 0x0000007f00237202 */ /* 0x000fe40000000f00 */
[----:B-1----:R-:W-:-:S04]  /*0170*/  SHF.R.S32.HI R0, RZ, 0x1f, R11 ;  /* 0x0000001fff007819 */ /* 0x002fc8000001140b */
[----:B------:R-:W-:Y:S02]  /*0180*/  LEA.HI R34, R0, R11, RZ, 0x2 ;  /* 0x0000000b00227211 */ /* 0x000fe400078f10ff */
[----:B--2---:R-:W-:Y:S02]  /*0190*/  @P0 R2UR UR6, R2 ;  /* 0x00000000020602ca */ /* 0x004fe400000e0000 */
[----:B------:R-:W-:-:S11]  /*01a0*/  @P0 R2UR UR7, R3 ;  /* 0x00000000030702ca */ /* 0x000fd600000e0000 */
[----:B------:R-:W-:Y:S02]  /*01b0*/  UIADD3 UR20, UR6, -0x61c88647, URZ ;  /* 0x9e3779b906147890 */ /* 0x000fe4000fffe03f */
[----:B------:R-:W-:Y:S02]  /*01c0*/  UIADD3 UR21, UR7, -0x4498517b, URZ ;  /* 0xbb67ae8507157890 */ /* 0x000fe4000fffe03f */
[----:B------:R-:W-:Y:S02]  /*01d0*/  UIADD3 UR22, UR6, 0x3c6ef372, URZ ;  /* 0x3c6ef37206167890 */ /* 0x000fe4000fffe03f */
[----:B------:R-:W-:Y:S01]  /*01e0*/  UIADD3 UR23, UR7, 0x76cf5d0a, URZ ;  /* 0x76cf5d0a07177890 */ /* 0x000fe2000fffe03f */
[----:B---3--:R-:W-:Y:S01]  /*01f0*/  @P0 IADD3 R118, P1, R4, R9, RZ ;  /* 0x0000000904760210 */ /* 0x008fe20007f3e0ff */
[----:B------:R-:W-:Y:S02]  /*0200*/  UIADD3 UR25, UR7, 0x32370b8f, URZ ;  /* 0x32370b8f07197890 */ /* 0x000fe4000fffe03f */
[----:B------:R-:W-:-:S02]  /*0210*/  UIADD3 UR24, UR6, -0x255992d5, URZ ;  /* 0xdaa66d2b06187890 */ /* 0x000fc4000fffe03f */
[----:B------:R-:W-:Y:S01]  /*0220*/  @P0 IMAD.X R119, RZ, RZ, R5, P1 ;  /* 0x000000ffff770224 */ /* 0x000fe200008e0605 */
[----:B------:R-:W-:Y:S01]  /*0230*/  UIADD3 UR26, UR6, 0x78dde6e4, URZ ;  /* 0x78dde6e4061a7890 */ /* 0x000fe2000fffe03f */
[----:B------:R-:W-:Y:S01]  /*0240*/  IMAD.WIDE.U32 R4, R125, -0x326172a9, RZ ;  /* 0xcd9e8d577d047825 */ /* 0x000fe200078e00ff */
[----:B------:R-:W-:Y:S02]  /*0250*/  UIADD3 UR27, UR7, -0x126145ec, URZ ;  /* 0xed9eba14071b7890 */ /* 0x000fe4000fffe03f */
[--C-:B------:R-:W-:Y:S01]  /*0260*/  SHF.R.U32.HI R123, RZ, 0x2, R119.reuse ;  /* 0x00000002ff7b7819 */ /* 0x100fe20000011677 */
[----:B------:R-:W-:Y:S01]  /*0270*/  UIADD3 UR29, UR7, -0x56f99767, URZ ;  /* 0xa9066899071d7890 */ /* 0x000fe2000fffe03f */
[----:B------:R-:W-:Y:S01]  /*0280*/  SHF.R.U64 R124, R118, 0x2, R119 ;  /* 0x00000002767c7819 */ /* 0x000fe20000001277 */
[----:B------:R-:W-:Y:S02]  /*0290*/  UIADD3 UR28, UR6, 0x1715609d, URZ ;  /* 0x1715609d061c7890 */ /* 0x000fe4000fffe03f */
[----:B------:R-:W-:Y:S01]  /*02a0*/  LOP3.LUT R6, R5, UR6, R123, 0x96, !PT ;  /* 0x0000000605067c12 */ /* 0x000fe2000f8e967b */
[----:B------:R-:W-:Y:S01]  /*02b0*/  UIADD3 UR30, UR6, -0x4ab325aa, URZ ;  /* 0xb54cda56061e7890 */ /* 0x000fe2000fffe03f */
[----:B------:R-:W-:Y:S01]  /*02c0*/  IMAD.WIDE.U32 R2, R124, -0x2daee0ad, RZ ;  /* 0xd2511f537c027825 */ /* 0x000fe200078e00ff */
[----:B------:R-:W-:-:S02]  /*02d0*/  UIADD3 UR31, UR7, 0x646e171e, URZ ;  /* 0x646e171e071f7890 */ /* 0x000fc4000fffe03f */
[----:B------:R-:W-:Y:S01]  /*02e0*/  UIADD3 UR32, UR6, 0x5384540f, URZ ;  /* 0x5384540f06207890 */ /* 0x000fe2000fffe03f */
[----:B------:R-:W-:Y:S01]  /*02f0*/  IMAD.WIDE.U32 R6, R6, -0x2daee0ad, RZ ;  /* 0xd2511f5306067825 */ /* 0x000fe200078e00ff */
[----:B------:R-:W-:Y:S01]  /*0300*/  LOP3.LUT R3, R3, UR7, RZ, 0x3c, !PT ;  /* 0x0000000703037c12 */ /* 0x000fe2000f8e3cff */
[----:B------:R-:W-:Y:S02]  /*0310*/  UIADD3 UR33, UR7, 0x1fd5c5a3, URZ ;  /* 0x1fd5c5a307217890 */ /* 0x000fe4000fffe03f */
[----:B------:R-:W-:Y:S01]  /*0320*/  UIADD3 UR34, UR6, -0xe443238, URZ ;  /* 0xf1bbcdc806227890 */ /* 0x000fe2000fffe03f */
[----:B------:R-:W-:Y:S01]  /*0330*/  LOP3.LUT R8, R7, UR21, R2, 0x96, !PT ;  /* 0x0000001507087c12 */ /* 0x000fe2000f8e9602 */
[----:B------:R-:W-:Y:S01]  /*0340*/  IMAD.WIDE.U32 R2, R3, -0x326172a9, RZ ;  /* 0xcd9e8d5703027825 */ /* 0x000fe200078e00ff */
[----:B------:R-:W-:Y:S02]  /*0350*/  UIADD3 UR35, UR7, -0x24c28bd8, URZ ;  /* 0xdb3d742807237890 */ /* 0x000fe4000fffe03f */
[----:B------:R-:W-:Y:S01]  /*0360*/  UIADD3 UR36, UR6, -0x700cb87f, URZ ;  /* 0x8ff3478106247890 */ /* 0x000fe2000fffe03f */
[----:B------:R-:W-:Y:S01]  /*0370*/  IMAD.WIDE.U32 R8, R8, -0x326172a9, RZ ;  /* 0xcd9e8d5708087825 */ /* 0x000fe200078e00ff */
[----:B------:R-:W-:Y:S01]  /*0380*/  LOP3.LUT R3, R3, UR20, R4, 0x96, !PT ;  /* 0x0000001403037c12 */ /* 0x000fe2000f8e9604 */
[----:B------:R-:W-:-:S03]  /*0390*/  UIADD3 UR37, UR7, -0x695add53, URZ ;  /* 0x96a522ad07257890 */ /* 0x000fc6000fffe03f */
[----:B------:R-:W-:Y:S01]  /*03a0*/  LOP3.LUT R4, R9, UR22, R2, 0x96, !PT ;  /* 0x0000001609047c12 */ /* 0x000fe2000f8e9602 */
[----:B------:R-:W-:-:S04]  /*03b0*/  IMAD.WIDE.U32 R2, R3, -0x2daee0ad, RZ ;  /* 0xd2511f5303027825 */ /* 0x000fc800078e00ff */
[----:B------:R-:W-:Y:S01]  /*03c0*/  IMAD.WIDE.U32 R4, R4, -0x2daee0ad, RZ ;  /* 0xd2511f5304047825 */ /* 0x000fe200078e00ff */
[----:B------:R-:W-:-:S04]  /*03d0*/  LOP3.LUT R3, R3, UR23, R6, 0x96, !PT ;  /* 0x0000001703037c12 */ /* 0x000fc8000f8e9606 */
[----:B------:R-:W-:Y:S01]  /*03e0*/  LOP3.LUT R6, R5, UR25, R2, 0x96, !PT ;  /* 0x0000001905067c12 */ /* 0x000fe2000f8e9602 */
[----:B------:R-:W-:Y:S01]  /*03f0*/  IMAD.WIDE.U32 R2, R3, -0x326172a9, RZ ;  /* 0xcd9e8d5703027825 */ /* 0x000fe200078e00ff */
[----:B------:R-:W-:-:S03]  /*0400*/  LOP3.LUT R5, R35, 0x7f, RZ, 0x3c, !PT ;  /* 0x0000007f23057812 */ /* 0x000fc600078e3cff */
[----:B------:R-:W-:Y:S01]  /*0410*/  IMAD.WIDE.U32 R6, R6, -0x326172a9, RZ ;  /* 0xcd9e8d5706067825 */ /* 0x000fe200078e00ff */
[----:B------:R-:W-:Y:S02]  /*0420*/  LOP3.LUT R3, R3, UR24, R8, 0x96, !PT ;  /* 0x0000001803037c12 */ /* 0x000fe4000f8e9608 */
[----:B------:R-:W-:Y:S02]  /*0430*/  LEA.HI.SX32 R108, R34, R5, 0x1e ;  /* 0x00000005226c7211 */ /* 0x000fe400078ff2ff */
[----:B------:R-:W-:Y:S01]  /*0440*/  LOP3.LUT R10, R7, UR26, R2, 0x96, !PT ;  /* 0x0000001a070a7c12 */ /* 0x000fe2000f8e9602 */
[----:B------:R-:W-:Y:S01]  /*0450*/  IMAD.WIDE.U32 R2, R3, -0x2daee0ad, RZ ;  /* 0xd2511f5303027825 */ /* 0x000fe200078e00ff */
[C---:B------:R-:W-:Y:S02]  /*0460*/  LOP3.LUT P6, RZ, R108.reuse, 0xffffff80, RZ, 0xc0, !PT ;  /* 0xffffff806cff7812 */ /* 0x040fe400078cc0ff */
[----:B------:R-:W-:Y:S01]  /*0470*/  ISETP.GE.U32.AND P5, PT, R108, 0x100, PT ;  /* 0x000001006c00780c */ /* 0x000fe20003fa6070 */
[----:B------:R-:W-:Y:S01]  /*0480*/  IMAD.WIDE.U32 R10, R10, -0x2daee0ad, RZ ;  /* 0xd2511f530a0a7825 */ /* 0x000fe200078e00ff */
[----:B------:R-:W-:-:S02]  /*0490*/  LOP3.LUT R3, R3, UR27, R4, 0x96, !PT ;  /* 0x0000001b03037c12 */ /* 0x000fc4000f8e9604 */
[C---:B------:R-:W-:Y:S02]  /*04a0*/  ISETP.GE.U32.AND P4, PT, R108.reuse, 0x180, PT ;  /* 0x000001806c00780c */ /* 0x040fe40003f86070 */
[----:B------:R-:W-:Y:S01]  /*04b0*/  LOP3.LUT R14, R11, UR29, R2, 0x96, !PT ;  /* 0x0000001d0b0e7c12 */ /* 0x000fe2000f8e9602 */
[----:B------:R-:W-:Y:S01]  /*04c0*/  IMAD.WIDE.U32 R2, R3, -0x326172a9, RZ ;  /* 0xcd9e8d5703027825 */ /* 0x000fe200078e00ff */
[C---:B------:R-:W-:Y:S02]  /*04d0*/  ISETP.GE.U32.AND P3, PT, R108.reuse, 0x200, PT ;  /* 0x000002006c00780c */ /* 0x040fe40003f66070 */
[----:B------:R-:W-:Y:S01]  /*04e0*/  ISETP.GE.U32.AND P2, PT, R108, 0x280, PT ;  /* 0x000002806c00780c */ /* 0x000fe20003f46070 */
[----:B------:R-:W-:Y:S01]  /*04f0*/  IMAD.WIDE.U32 R14, R14, -0x326172a9, RZ ;  /* 0xcd9e8d570e0e7825 */ /* 0x000fe200078e00ff */
[----:B------:R-:W-:Y:S02]  /*0500*/  P2R R135, PR, RZ, 0x40 ;  /* 0x00000040ff877803 */ /* 0x000fe40000000000 */
[----:B------:R-:W-:-:S02]  /*0510*/  P2R R134, PR, RZ, 0x20 ;  /* 0x00000020ff867803 */ /* 0x000fc40000000000 */
[----:B------:R-:W-:Y:S02]  /*0520*/  P2R R133, PR, RZ, 0x10 ;  /* 0x00000010ff857803 */ /* 0x000fe40000000000 */
[----:B------:R-:W-:Y:S02]  /*0530*/  P2R R132, PR, RZ, 0x8 ;  /* 0x00000008ff847803 */ /* 0x000fe40000000000 */
[----:B------:R-:W-:Y:S02]  /*0540*/  LOP3.LUT R0, R3, UR28, R6, 0x96, !PT ;  /* 0x0000001c03007c12 */ /* 0x000fe4000f8e9606 */
[----:B------:R-:W-:Y:S02]  /*0550*/  P2R R131, PR, RZ, 0x4 ;  /* 0x00000004ff837803 */ /* 0x000fe40000000000 */
[----:B------:R-:W-:Y:S01]  /*0560*/  LOP3.LUT R18, R15, UR30, R2, 0x96, !PT ;  /* 0x0000001e0f127c12 */ /* 0x000fe2000f8e9602 */
        /* <DEDUP_REMOVED lines=12> */
.L_x_23012:
[----:B------:R-:W-:Y:S05]  /*0630*/  BSYNC B0 ;  /* 0x0000000000007941 */ /* 0x000fea0003800000 */
.L_x_23011:
        /* <DEDUP_REMOVED lines=11> */
[----:B------:R-:W-:Y:S01]  /*06f0*/  VIADD R35, R35, 0x80 ;  /* 0x0000008023237836 */ /* 0x000fe20000000000 */
[----:B0-----:R-:W-:-:S07]  /*0700*/  @!P0 CS2R R2, SRZ ;  /* 0x0000000000028805 */ /* 0x001fce000001ff00 */
.L_x_23014:
[----:B------:R-:W-:Y:S05]  /*0710*/  BSYNC B0 ;  /* 0x0000000000007941 */ /* 0x000fea0003800000 */
.L_x_23013:
        /* <DEDUP_REMOVED lines=13> */
.L_x_23016:
[----:B------:R-:W-:Y:S05]  /*07f0*/  BSYNC B0 ;  /* 0x0000000000007941 */ /* 0x000fea0003800000 */
.L_x_23015:
        /* <DEDUP_REMOVED lines=13> */
.L_x_23018:
[----:B------:R-:W-:Y:S05]  /*08d0*/  BSYNC B0 ;  /* 0x0000000000007941 */ /* 0x000fea0003800000 */
.L_x_23017:
        /* <DEDUP_REMOVED lines=13> */
.L_x_23020:
[----:B------:R-:W-:Y:S05]  /*09b0*/  BSYNC B0 ;  /* 0x0000000000007941 */ /* 0x000fea0003800000 */
.L_x_23019:
[----:B------:R-:W-:Y:S01]  /*09c0*/  ISETP.GE.U32.AND P0, PT, R108, 0x300, PT ;  /* 0x000003006c00780c */ /* 0x000fe20003f06070 */
[----:B------:R-:W-:Y:S01]  /*09d0*/  IMAD.WIDE.U32 R12, R0, -0x2daee0ad, RZ ;  /* 0xd2511f53000c7825 */ /* 0x000fe200078e00ff */
[----:B------:R-:W-:Y:S02]  /*09e0*/  BSSY B0, `(.L_x_23021) ;  /* 0x0000011000007945 */ /* 0x000fe40003800000 */
[----:B------:R-:W-:Y:S01]  /*09f0*/  P2R R130, PR, RZ, 0x1 ;  /* 0x00000001ff827803 */ /* 0x000fe20000000000 */
[----:B------:R-:W-:Y:S01]  /*0a00*/  IMAD.WIDE.U32 R16, R18, -0x2daee0ad, RZ ;  /* 0xd2511f5312107825 */ /* 0x000fe200078e00ff */
[----:B------:R-:W-:-:S04]  /*0a10*/  LOP3.LUT R0, R13, UR31, R10, 0x96, !PT ;  /* 0x0000001f0d007c12 */ /* 0x000fc8000f8e960a */
[----:B------:R-:W-:-:S03]  /*0a20*/  LOP3.LUT R115, R17, UR33, R12, 0x96, !PT ;  /* 0x0000002111737c12 */ /* 0x000fc6000f8e960c */
        /* <DEDUP_REMOVED lines=12> */
.L_x_23022:
[----:B------:R-:W-:Y:S05]  /*0af0*/  BSYNC B0 ;  /* 0x0000000000007941 */ /* 0x000fea0003800000 */
.L_x_23021:
[----:B------:R-:W-:Y:S01]  /*0b00*/  ISETP.GE.U32.AND P0, PT, R108, 0x380, PT ;  /* 0x000003806c00780c */ /* 0x000fe20003f06070 */
[----:B------:R-:W-:Y:S01]  /*0b10*/  IMAD.WIDE.U32 R12, R0, -0x326172a9, RZ ;  /* 0xcd9e8d57000c7825 */ /* 0x000fe200078e00ff */
[----:B------:R-:W-:Y:S02]  /*0b20*/  BSSY B0, `(.L_x_23023) ;  /* 0x0000011000007945 */ /* 0x000fe40003800000 */
[----:B------:R-:W-:Y:S01]  /*0b30*/  P2R R129, PR, RZ, 0x1 ;  /* 0x00000001ff817803 */ /* 0x000fe20000000000 */
[----:B------:R-:W-:Y:S01]  /*0b40*/  IMAD.HI.U32 R15, R115, -0x326172a9, RZ ;  /* 0xcd9e8d57730f7827 */ /* 0x000fe200078e00ff */
        /* <DEDUP_REMOVED lines=14> */
.L_x_23024:
[----:B------:R-:W-:Y:S05]  /*0c30*/  BSYNC B0 ;  /* 0x0000000000007941 */ /* 0x000fea0003800000 */
.L_x_23023:
[----:B------:R-:W-:Y:S01]  /*0c40*/  ISETP.GE.U32.AND P0, PT, R108, 0x400, PT ;  /* 0x000004006c00780c */ /* 0x000fe20003f06070 */
[----:B------:R-:W-:Y:S01]  /*0c50*/  BSSY B0, `(.L_x_23025) ;  /* 0x000000e000007945 */ /* 0x000fe20003800000 */
[----:B------:R-:W-:Y:S02]  /*0c60*/  IMAD.HI.U32 R37, R116, -0x2daee0ad, RZ ;  /* 0xd2511f5374257827 */ /* 0x000fe400078e00ff */
        /* <DEDUP_REMOVED lines=12> */
.L_x_23026:
[----:B------:R-:W-:Y:S05]  /*0d30*/  BSYNC B0 ;  /* 0x0000000000007941 */ /* 0x000fea0003800000 */
.L_x_23025:
[----:B------:R-:W-:Y:S01]  /*0d40*/  ULDC UR8, c[0x0][0x214] ;  /* 0x0000850000087ab9 */ /* 0x000fe20000000800 */
[----:B------:R-:W-:Y:S02]  /*0d50*/  LOP3.LUT R122, R37, UR35, R16, 0x96, !PT ;  /* 0x00000023257a7c12 */ /* 0x000fe4000f8e9610 */
[----:B------:R-:W-:-:S13]  /*0d60*/  ISETP.GE.AND P0, PT, R126, UR8, PT ;  /* 0x000000087e007c0c */ /* 0x000fda000bf06270 */
[----:B------:R-:W-:Y:S05]  /*0d70*/  @P0 EXIT ;  /* 0x000000000000094d */ /* 0x000fea0003800000 */
[----:B------:R-:W-:Y:S01]  /*0d80*/  SHF.R.S32.HI R34, RZ, 0x2, R34 ;  /* 0x00000002ff227819 */ /* 0x000fe20000011422 */
[----:B------:R-:W-:Y:S01]  /*0d90*/  IMAD R115, R115, -0x326172a9, RZ ;  /* 0xcd9e8d5773737824 */ /* 0x000fe200078e02ff */
[C---:B------:R-:W-:Y:S01]  /*0da0*/  SHF.L.U32 R16, R110.reuse, 0x5, RZ ;  /* 0x000000056e107819 */ /* 0x040fe200000006ff */
[----:B-----5:R-:W-:Y:S01]  /*0db0*/  IMAD.MOV.U32 R89, RZ, RZ, R21 ;  /* 0x000000ffff597224 */ /* 0x020fe200078e0015 */
[----:B------:R-:W-:Y:S01]  /*0dc0*/  LOP3.LUT R17, R110, 0x60, RZ, 0xc0, !PT ;  /* 0x000000606e117812 */ /* 0x000fe200078ec0ff */
[----:B------:R-:W-:Y:S01]  /*0dd0*/  IMAD.MOV.U32 R85, RZ, RZ, R23 ;  /* 0x000000ffff557224 */ /* 0x000fe200078e0017 */
[----:B------:R-:W-:Y:S01]  /*0de0*/  LOP3.LUT R0, R34, 0x7f, RZ, 0xc0, !PT ;  /* 0x0000007f22007812 */ /* 0x000fe200078ec0ff */
[----:B------:R-:W-:Y:S01]  /*0df0*/  IMAD.MOV.U32 R109, RZ, RZ, R20 ;  /* 0x000000ffff6d7224 */ /* 0x000fe200078e0014 */
[----:B------:R-:W-:Y:S01]  /*0e00*/  LOP3.LUT R19, R16, 0x3e0, RZ, 0xc0, !PT ;  /* 0x000003e010137812 */ /* 0x000fe200078ec0ff */
[----:B------:R-:W-:Y:S01]  /*0e10*/  IMAD.MOV.U32 R16, RZ, RZ, R15 ;  /* 0x000000ffff107224 */ /* 0x000fe200078e000f */
[----:B------:R-:W-:Y:S01]  /*0e20*/  VIADDMNMX R17, R0, -R17, RZ, !PT ;  /* 0x8000001100117246 */ /* 0x000fe200078001ff */
[----:B------:R-:W-:Y:S01]  /*0e30*/  IMAD R116, R116, -0x2daee0ad, RZ ;  /* 0xd2511f5374747824 */ /* 0x000fe200078e02ff */
[----:B------:R-:W-:Y:S01]  /*0e40*/  SHF.R.U32.HI R34, RZ, 0x2, R34 ;  /* 0x00000002ff227819 */ /* 0x000fe20000011622 */
[----:B------:R-:W-:Y:S01]  /*0e50*/  IMAD.MOV.U32 R84, RZ, RZ, R24 ;  /* 0x000000ffff547224 */ /* 0x000fe200078e0018 */
[----:B------:R-:W-:Y:S01]  /*0e60*/  VIADDMNMX R19, R0, -R19, RZ, !PT ;  /* 0x8000001300137246 */ /* 0x000fe200078001ff */
[----:B------:R-:W-:Y:S01]  /*0e70*/  IMAD.HI.U32 R0, R122, -0x326172a9, RZ ;  /* 0xcd9e8d577a007827 */ /* 0x000fe200078e00ff */
[----:B------:R-:W-:Y:S01]  /*0e80*/  LOP3.LUT R34, R34, 0x3fffffe0, RZ, 0xc0, !PT ;  /* 0x3fffffe022227812 */ /* 0x000fe200078ec0ff */
[----:B------:R-:W-:Y:S01]  /*0e90*/  HFMA2.MMA R117, -RZ, RZ, 0, 0 ;  /* 0x00000000ff757435 */ /* 0x000fe200000001ff */
[----:B------:R-:W-:Y:S01]  /*0ea0*/  VIMNMX R17, R17, 0x20, PT ;  /* 0x0000002011117848 */ /* 0x000fe20003fe0100 */
[----:B------:R-:W-:Y:S01]  /*0eb0*/  IMAD.MOV.U32 R18, RZ, RZ, R29 ;  /* 0x000000ffff127224 */ /* 0x000fe200078e001d */
[----:B------:R-:W-:Y:S01]  /*0ec0*/  LOP3.LUT R115, R0, UR36, R115, 0x96, !PT ;  /* 0x0000002400737c12 */ /* 0x000fe2000f8e9673 */
[----:B------:R-:W-:Y:S01]  /*0ed0*/  IMAD.MOV.U32 R80, RZ, RZ, R26 ;  /* 0x000000ffff507224 */ /* 0x000fe200078e001a */
[----:B------:R-:W-:Y:S01]  /*0ee0*/  IADD3 R0, R17, R34, RZ ;  /* 0x0000002211007210 */ /* 0x000fe20007ffe0ff */
[----:B------:R-:W-:Y:S01]  /*0ef0*/  IMAD.MOV.U32 R77, RZ, RZ, R27 ;  /* 0x000000ffff4d7224 */ /* 0x000fe200078e001b */
[--C-:B------:R-:W-:Y:S01]  /*0f00*/  SHF.R.U64 R45, R20, 0x10, R21.reuse ;  /* 0x00000010142d7819 */ /* 0x100fe20000001215 */
[----:B------:R-:W-:Y:S01]  /*0f10*/  IMAD.MOV.U32 R20, RZ, RZ, R14 ;  /* 0x000000ffff147224 */ /* 0x000fe200078e000e */
[----:B------:R-:W-:Y:S01]  /*0f20*/  SHF.R.U32.HI R43, RZ, 0x10, R21 ;  /* 0x00000010ff2b7819 */ /* 0x000fe20000011615 */
[----:B------:R-:W-:Y:S01]  /*0f30*/  IMAD.SHL.U32 R0, R0, 0x4, RZ ;  /* 0x0000000400007824 */ /* 0x000fe200078e00ff */
[----:B------:R-:W-:Y:S01]  /*0f40*/  MOV R88, R22 ;  /* 0x0000001600587202 */ /* 0x000fe20000000f00 */
[----:B------:R-:W-:Y:S01]  /*0f50*/  IMAD.MOV.U32 R21, RZ, RZ, R33 ;  /* 0x000000ffff157224 */ /* 0x000fe200078e0021 */
        /* <DEDUP_REMOVED lines=9> */
[----:B------:R-:W0:Y:S01]  /*0ff0*/  MUFU.RCP R121, R121 ;  /* 0x0000007900797308 */ /* 0x000e220000001000 */
[--C-:B------:R-:W-:Y:S01]  /*1000*/  SHF.R.U64 R33, R14, 0x10, R15.reuse ;  /* 0x000000100e217819 */ /* 0x100fe2000000120f */
[----:B------:R-:W-:Y:S01]  /*1010*/  HADD2.F32 R101, -RZ, R6.H0_H0 ;  /* 0x20000006ff657230 */ /* 0x000fe20000004100 */
[----:B------:R-:W-:Y:S01]  /*1020*/  SHF.R.U32.HI R14, RZ, 0x10, R15 ;  /* 0x00000010ff0e7819 */ /* 0x000fe2000001160f */
[----:B------:R-:W-:Y:S01]  /*1030*/  IMAD.HI.U32 R15, R120, -0x2daee0ad, RZ ;  /* 0xd2511f53780f7827 */ /* 0x000fe200078e00ff */
[----:B------:R-:W-:Y:S01]  /*1040*/  VIMNMX R19, R19, 0x20, PT ;  /* 0x0000002013137848 */ /* 0x000fe20003fe0100 */
[----:B------:R-:W-:Y:S01]  /*1050*/  ULDC.U8 UR14, c[0x0][0x2a0] ;  /* 0x0000a800000e7ab9 */ /* 0x000fe20000000000 */
[----:B------:R-:W-:Y:S01]  /*1060*/  SHF.R.U64 R83, R24, 0x10, R25 ;  /* 0x0000001018537819 */ /* 0x000fe20000001219 */
[----:B------:R-:W-:Y:S01]  /*1070*/  IMAD.MOV.U32 R24, RZ, RZ, R32 ;  /* 0x000000ffff187224 */ /* 0x000fe200078e0020 */
[----:B------:R-:W-:Y:S01]  /*1080*/  MOV R81, R25 ;  /* 0x0000001900517202 */ /* 0x000fe20000000f00 */
[----:B------:R-:W-:Y:S01]  /*1090*/  IMAD.IADD R119, R34, 0x1, R19 ;  /* 0x0000000122777824 */ /* 0x000fe200078e0213 */
[----:B------:R-:W-:Y:S01]  /*10a0*/  SHF.R.U32.HI R82, RZ, 0x10, R25 ;  /* 0x00000010ff527819 */ /* 0x000fe20000011619 */
[----:B------:R-:W-:Y:S01]  /*10b0*/  HADD2.F32 R98, -RZ, R7.H0_H0 ;  /* 0x20000007ff627230 */ /* 0x000fe20000004100 */
[--C-:B------:R-:W-:Y:S01]  /*10c0*/  SHF.R.U64 R79, R26, 0x10, R27.reuse ;  /* 0x000000101a4f7819 */ /* 0x100fe2000000121b */
[----:B------:R-:W-:Y:S01]  /*10d0*/  HADD2.F32 R104, -RZ, R107.H0_H0 ;  /* 0x2000006bff687230 */ /* 0x000fe20000004100 */
[----:B------:R-:W-:Y:S01]  /*10e0*/  SHF.R.U32.HI R78, RZ, 0x10, R27 ;  /* 0x00000010ff4e7819 */ /* 0x000fe2000001161b */
[----:B------:R-:W-:Y:S01]  /*10f0*/  HADD2.F32 R99, -RZ, R8.H0_H0 ;  /* 0x20000008ff637230 */ /* 0x000fe20000004100 */
[----:B------:R-:W-:Y:S01]  /*1100*/  MOV R76, R28 ;  /* 0x0000001c004c7202 */ /* 0x000fe20000000f00 */
[----:B------:R-:W-:Y:S01]  /*1110*/  HADD2.F32 R96, -RZ, R9.H0_H0 ;  /* 0x20000009ff607230 */ /* 0x000fe20000004100 */
[----:B------:R-:W-:Y:S01]  /*1120*/  SHF.R.U64 R36, R28, 0x10, R29 ;  /* 0x000000101c247819 */ /* 0x000fe2000000121d */
[----:B------:R-:W-:Y:S01]  /*1130*/  IMAD.MOV.U32 R28, RZ, RZ, R30 ;  /* 0x000000ffff1c7224 */ /* 0x000fe200078e001e */
[----:B------:R-:W-:Y:S01]  /*1140*/  LOP3.LUT R116, R15, UR37, R116, 0x96, !PT ;  /* 0x000000250f747c12 */ /* 0x000fe2000f8e9674 */
        /* <DEDUP_REMOVED lines=12> */
[----:B------:R-:W-:Y:S01]  /*1210*/  IMAD R122, R122, -0x326172a9, RZ ;  /* 0xcd9e8d577a7a7824 */ /* 0x000fe200078e02ff */
[----:B------:R-:W-:Y:S01]  /*1220*/  SHF.R.U32.HI R35, RZ, 0x10, R29 ;  /* 0x00000010ff237819 */ /* 0x000fe2000001161d */
[----:B------:R-:W-:Y:S01]  /*1230*/  HADD2.F32 R29, -RZ, R18.H0_H0 ;  /* 0x20000012ff1d7230 */ /* 0x000fe20000004100 */
[--C-:B------:R-:W-:Y:S01]  /*1240*/  SHF.R.U64 R27, R30, 0x10, R31.reuse ;  /* 0x000000101e1b7819 */ /* 0x100fe2000000121f */
[----:B------:R-:W-:Y:S01]  /*1250*/  HADD2.F32 R18, -RZ, R16.H0_H0 ;  /* 0x20000010ff127230 */ /* 0x000fe20000004100 */
[----:B------:R-:W-:Y:S01]  /*1260*/  MOV R25, R31 ;  /* 0x0000001f00197202 */ /* 0x000fe20000000f00 */
[----:B------:R-:W-:Y:S01]  /*1270*/  IMAD R120, R120, -0x2daee0ad, RZ ;  /* 0xd2511f5378787824 */ /* 0x000fe200078e02ff */
[----:B------:R-:W-:Y:S01]  /*1280*/  SHF.R.U32.HI R26, RZ, 0x10, R31 ;  /* 0x00000010ff1a7819 */ /* 0x000fe2000001161f */
[----:B------:R-:W-:Y:S01]  /*1290*/  IMAD.MOV.U32 R74, RZ, RZ, 0x1 ;  /* 0x00000001ff4a7424 */ /* 0x000fe200078e00ff */
        /* <DEDUP_REMOVED lines=32> */
[----:B------:R-:W-:Y:S01]  /*14a0*/  UISETP.NE.AND UP0, UPT, UR14, URZ, UPT ;  /* 0x0000003f0e00728c */ /* 0x000fe2000bf05270 */
        /* <DEDUP_REMOVED lines=33> */
[----:B0-----:R-:W-:-:S07]  /*16c0*/  IMAD.SHL.U32 R119, R119, 0x4, RZ ;  /* 0x0000000477777824 */ /* 0x001fce00078e00ff */
.L_x_23579:
[----:B------:R-:W-:Y:S01]  /*16d0*/  IMAD R72, R126, UR38, RZ ;  /* 0x000000267e487c24 */ /* 0x000fe2000f8e02ff */
[----:B------:R-:W-:Y:S01]  /*16e0*/  ISETP.NE.AND P0, PT, R135, RZ, PT ;  /* 0x000000ff8700720c */ /* 0x000fe20003f05270 */
        /* <DEDUP_REMOVED lines=32> */
.L_x_23030:
[----:B------:R-:W-:-:S07]  /*18f0*/  IMAD.MOV.U32 R146, RZ, RZ, R122 ;  /* 0x000000ffff927224 */ /* 0x000fce00078e007a */
.L_x_23031:
[----:B------:R-:W-:Y:S05]  /*1900*/  BSYNC B1 ;  /* 0x0000000000017941 */ /* 0x000fea0003800000 */
.L_x_23029:
        /* <DEDUP_REMOVED lines=16> */
.L_x_23035:
[----:B------:R-:W-:Y:S05]  /*1a10*/  BSYNC B2 ;  /* 0x0000000000027941 */ /* 0x000fea0003800000 */
.L_x_23034:
        /* <DEDUP_REMOVED lines=44> */
.L_x_23033:
[----:B------:R-:W-:Y:S05]  /*1ce0*/  BSYNC B1 ;  /* 0x0000000000017941 */ /* 0x000fea0003800000 */
.L_x_23032:
[----:B------:R-:W0:Y:S01]  /*1cf0*/  LDC R75, c[0x0][0x298] ;  /* 0x0000a600ff4b7b82 */ /* 0x000e220000000800 */
[----:B------:R-:W-:Y:S01]  /*1d00*/  ISETP.NE.U32.AND P2, PT, R72, RZ, PT ;  /* 0x000000ff4800720c */ /* 0x000fe20003f45070 */
[----:B------:R-:W-:Y:S01]  /*1d10*/  IMAD.MOV.U32 R144, RZ, RZ, 0x2f800000 ;  /* 0x2f800000ff907424 */ /* 0x000fe200078e00ff */
[----:B------:R-:W-:Y:S02]  /*1d20*/  I2FP.F32.U32 R139, R146 ;  /* 0x00000092008b7245 */ /* 0x000fe40000201000 */
[----:B------:R-:W-:-:S03]  /*1d30*/  ISETP.NE.AND.EX P2, PT, R73, RZ, PT, P2 ;  /* 0x000000ff4900720c */ /* 0x000fc60003f45320 */
[----:B------:R-:W1:Y:S01]  /*1d40*/  LDC R137, c[0x0][0x294] ;  /* 0x0000a500ff897b82 */ /* 0x000e620000000800 */
[----:B------:R-:W-:Y:S01]  /*1d50*/  FFMA.FTZ R118, R139, R144, 1.1641532182693481445e-10 ;  /* 0x2f0000008b767423 */ /* 0x000fe20000010090 */
[----:B0----5:R-:W-:-:S04]  /*1d60*/  FMUL.FTZ R40, R40, R75 ;  /* 0x0000004b28287220 */ /* 0x021fc80000410000 */
        /* <DEDUP_REMOVED lines=9> */
.L_x_23036:
        /* <DEDUP_REMOVED lines=12> */
.L_x_23039:
[----:B------:R-:W-:-:S07]  /*1ec0*/  IMAD.MOV.U32 R118, RZ, RZ, R122 ;  /* 0x000000ffff767224 */ /* 0x000fce00078e007a */
.L_x_23040:
[----:B------:R-:W-:Y:S05]  /*1ed0*/  BSYNC B1 ;  /* 0x0000000000017941 */ /* 0x000fea0003800000 */
.L_x_23038:
        /* <DEDUP_REMOVED lines=16> */
.L_x_23044:
[----:B------:R-:W-:Y:S05]  /*1fe0*/  BSYNC B2 ;  /* 0x0000000000027941 */ /* 0x000fea0003800000 */
.L_x_23043:
        /* <DEDUP_REMOVED lines=44> */
.L_x_23042:
[----:B------:R-:W-:Y:S05]  /*22b0*/  BSYNC B1 ;  /* 0x0000000000017941 */ /* 0x000fea0003800000 */
.L_x_23041:
        /* <DEDUP_REMOVED lines=8> */
.L_x_23037:
        /* <DEDUP_REMOVED lines=12> */
.L_x_23046:
[----:B------:R-:W-:-:S07]  /*2400*/  IMAD.MOV.U32 R118, RZ, RZ, R122 ;  /* 0x000000ffff767224 */ /* 0x000fce00078e007a */
.L_x_23047:
[----:B------:R-:W-:Y:S05]  /*2410*/  BSYNC B1 ;  /* 0x0000000000017941 */ /* 0x000fea0003800000 */
.L_x_23045:
        /* <DEDUP_REMOVED lines=16> */
.L_x_23051:
[----:B------:R-:W-:Y:S05]  /*2520*/  BSYNC B2 ;  /* 0x0000000000027941 */ /* 0x000fea0003800000 */
.L_x_23050:
        /* <DEDUP_REMOVED lines=44> */
.L_x_23049:
[----:B------:R-:W-:Y:S05]  /*27f0*/  BSYNC B1 ;  /* 0x0000000000017941 */ /* 0x000fea0003800000 */
.L_x_23048:
        /* <DEDUP_REMOVED lines=11> */
.L_x_23052:
        /* <DEDUP_REMOVED lines=12> */
.L_x_23055:
[----:B------:R-:W-:-:S07]  /*2970*/  IMAD.MOV.U32 R113, RZ, RZ, R122 ;  /* 0x000000ffff717224 */ /* 0x000fce00078e007a */
.L_x_23056:
[----:B------:R-:W-:Y:S05]  /*2980*/  BSYNC B1 ;  /* 0x0000000000017941 */ /* 0x000fea0003800000 */
.L_x_23054:
        /* <DEDUP_REMOVED lines=16> */
.L_x_23060:
[----:B------:R-:W-:Y:S05]  /*2a90*/  BSYNC B2 ;  /* 0x0000000000027941 */ /* 0x000fea0003800000 */
.L_x_23059:
        /* <DEDUP_REMOVED lines=44> */
.L_x_23058:
[----:B------:R-:W-:Y:S05]  /*2d60*/  BSYNC B1 ;  /* 0x0000000000017941 */ /* 0x000fea0003800000 */
.L_x_23057:
        /* <DEDUP_REMOVED lines=8> */
.L_x_23053:
        /* <DEDUP_REMOVED lines=12> */
.L_x_23062:
[----:B------:R-:W-:-:S07]  /*2eb0*/  IMAD.MOV.U32 R118, RZ, RZ, R122 ;  /* 0x000000ffff767224 */ /* 0x000fce00078e007a */
.L_x_23063:
[----:B------:R-:W-:Y:S05]  /*2ec0*/  BSYNC B1 ;  /* 0x0000000000017941 */ /* 0x000fea0003800000 */
.L_x_23061:
        /* <DEDUP_REMOVED lines=16> */
.L_x_23067:
[----:B------:R-:W-:Y:S05]  /*2fd0*/  BSYNC B2 ;  /* 0x0000000000027941 */ /* 0x000fea0003800000 */
.L_x_23066:
        /* <DEDUP_REMOVED lines=44> */
.L_x_23065:
[----:B------:R-:W-:Y:S05]  /*32a0*/  BSYNC B1 ;  /* 0x0000000000017941 */ /* 0x000fea0003800000 */
.L_x_23064:
        /* <DEDUP_REMOVED lines=11> */
.L_x_23068:
        /* <DEDUP_REMOVED lines=12> */
.L_x_23071:
[----:B------:R-:W-:-:S07]  /*3420*/  MOV R112, R122 ;  /* 0x0000007a00707202 */ /* 0x000fce0000000f00 */
.L_x_23072:
[----:B------:R-:W-:Y:S05]  /*3430*/  BSYNC B1 ;  /* 0x0000000000017941 */ /* 0x000fea0003800000 */
.L_x_23070:
        /* <DEDUP_REMOVED lines=16> */
.L_x_23076:
[----:B------:R-:W-:Y:S05]  /*3540*/  BSYNC B2 ;  /* 0x0000000000027941 */ /* 0x000fea0003800000 */
.L_x_23075:
        /* <DEDUP_REMOVED lines=44> */
.L_x_23074:
[----:B------:R-:W-:Y:S05]  /*3810*/  BSYNC B1 ;  /* 0x0000000000017941 */ /* 0x000fea0003800000 */
.L_x_23073:
        /* <DEDUP_REMOVED lines=8> */
.L_x_23069:
        /* <DEDUP_REMOVED lines=12> */
.L_x_23078:
[----:B------:R-:W-:-:S07]  /*3960*/  MOV R118, R122 ;  /* 0x0000007a00767202 */ /* 0x000fce0000000f00 */
.L_x_23079:
[----:B------:R-:W-:Y:S05]  /*3970*/  BSYNC B1 ;  /* 0x0000000000017941 */ /* 0x000fea0003800000 */
.L_x_23077:
        /* <DEDUP_REMOVED lines=16> */
.L_x_23083:
[----:B------:R-:W-:Y:S05]  /*3a80*/  BSYNC B2 ;  /* 0x0000000000027941 */ /* 0x000fea0003800000 */
.L_x_23082:
        /* <DEDUP_REMOVED lines=44> */
.L_x_23081:
[----:B------:R-:W-:Y:S05]  /*3d50*/  BSYNC B1 ;  /* 0x0000000000017941 */ /* 0x000fea0003800000 */
.L_x_23080:
        /* <DEDUP_REMOVED lines=11> */
.L_x_23084:
        /* <DEDUP_REMOVED lines=12> */
.L_x_23087:
[----:B------:R-:W-:-:S07]  /*3ed0*/  IMAD.MOV.U32 R111, RZ, RZ, R122 ;  /* 0x000000ffff6f7224 */ /* 0x000fce00078e007a */
.L_x_23088:
[----:B------:R-:W-:Y:S05]  /*3ee0*/  BSYNC B1 ;  /* 0x0000000000017941 */ /* 0x000fea0003800000 */
.L_x_23086:
        /* <DEDUP_REMOVED lines=16> */
.L_x_23092:
[----:B------:R-:W-:Y:S05]  /*3ff0*/  BSYNC B2 ;  /* 0x0000000000027941 */ /* 0x000fea0003800000 */
.L_x_23091:
        /* <DEDUP_REMOVED lines=44> */
.L_x_23090:
[----:B------:R-:W-:Y:S05]  /*42c0*/  BSYNC B1 ;  /* 0x0000000000017941 */ /* 0x000fea0003800000 */
.L_x_23089:
        /* <DEDUP_REMOVED lines=8> */
.L_x_23085:
[----:B------:R-:W-:Y:S01]  /*4350*/  ISETP.NE.AND P0, PT, R145, RZ, PT ;  /* 0x000000ff9100720c */ /* 0x000fe20003f05270 */
        /* <DEDUP_REMOVED lines=15> */
[----:B------:R-:W-:Y:S02]  /*4450*/  SHF.L.U32 R137, R112, 0x10, RZ ;  /* 0x0000001070897819 */ /* 0x000fe400000006ff */
[----:B0-----:R-:W-:Y:S02]  /*4460*/  LOP3.LUT R75, R111, 0xffff, RZ, 0xc0, !PT ;  /* 0x0000ffff6f4b7812 */ /* 0x001fe400078ec0ff */
        /* <DEDUP_REMOVED lines=9> */
.L_x_23093:
[----:B01----:R-:W-:-:S07]  /*4500*/  VIADD R75, R136, 0x80 ;  /* 0x00000080884b7836 */ /* 0x003fce0000000000 */
.L_x_23028:
[----:B------:R-:W-:Y:S05]  /*4510*/  BSYNC B0 ;  /* 0x0000000000007941 */ /* 0x000fea0003800000 */
.L_x_23027:
[----:B------:R-:W-:Y:S01]  /*4520*/  ISETP.NE.AND P0, PT, R134, RZ, PT ;  /* 0x000000ff8600720c */ /* 0x000fe20003f05270 */
        /* <DEDUP_REMOVED lines=28> */
.L_x_23097:
[----:B------:R-:W-:-:S07]  /*46f0*/  MOV R146, R122 ;  /* 0x0000007a00927202 */ /* 0x000fce0000000f00 */
.L_x_23098:
[----:B------:R-:W-:Y:S05]  /*4700*/  BSYNC B1 ;  /* 0x0000000000017941 */ /* 0x000fea0003800000 */
.L_x_23096:
        /* <DEDUP_REMOVED lines=16> */
.L_x_23102:
[----:B------:R-:W-:Y:S05]  /*4810*/  BSYNC B2 ;  /* 0x0000000000027941 */ /* 0x000fea0003800000 */
.L_x_23101:
        /* <DEDUP_REMOVED lines=44> */
.L_x_23100:
[----:B------:R-:W-:Y:S05]  /*4ae0*/  BSYNC B1 ;  /* 0x0000000000017941 */ /* 0x000fea0003800000 */
.L_x_23099:
        /* <DEDUP_REMOVED lines=17> */
.L_x_23103:
        /* <DEDUP_REMOVED lines=12> */
.L_x_23106:
[----:B------:R-:W-:-:S07]  /*4cc0*/  MOV R118, R122 ;  /* 0x0000007a00767202 */ /* 0x000fce0000000f00 */
.L_x_23107:
[----:B------:R-:W-:Y:S05]  /*4cd0*/  BSYNC B1 ;  /* 0x0000000000017941 */ /* 0x000fea0003800000 */
.L_x_23105:
        /* <DEDUP_REMOVED lines=16> */
.L_x_23111:
[----:B------:R-:W-:Y:S05]  /*4de0*/  BSYNC B2 ;  /* 0x0000000000027941 */ /* 0x000fea0003800000 */
.L_x_23110:
        /* <DEDUP_REMOVED lines=44> */
.L_x_23109:
[----:B------:R-:W-:Y:S05]  /*50b0*/  BSYNC B1 ;  /* 0x0000000000017941 */ /* 0x000fea0003800000 */
.L_x_23108:
        /* <DEDUP_REMOVED lines=8> */
.L_x_23104:
        /* <DEDUP_REMOVED lines=12> */
.L_x_23113:
[----:B------:R-:W-:-:S07]  /*5200*/  MOV R118, R122 ;  /* 0x0000007a00767202 */ /* 0x000fce0000000f00 */
.L_x_23114:
[----:B------:R-:W-:Y:S05]  /*5210*/  BSYNC B1 ;  /* 0x0000000000017941 */ /* 0x000fea0003800000 */
.L_x_23112:
        /* <DEDUP_REMOVED lines=16> */
.L_x_23118:
[----:B------:R-:W-:Y:S05]  /*5320*/  BSYNC B2 ;  /* 0x0000000000027941 */ /* 0x000fea0003800000 */
.L_x_23117:
        /* <DEDUP_REMOVED lines=44> */
.L_x_23116:
[----:B------:R-:W-:Y:S05]  /*55f0*/  BSYNC B1 ;  /* 0x0000000000017941 */ /* 0x000fea0003800000 */
.L_x_23115:
        /* <DEDUP_REMOVED lines=11> */
.L_x_23119:
        /* <DEDUP_REMOVED lines=12> */
.L_x_23122:
[----:B------:R-:W-:-:S07]  /*5770*/  IMAD.MOV.U32 R113, RZ, RZ, R122 ;  /* 0x000000ffff717224 */ /* 0x000fce00078e007a */
.L_x_23123:
[----:B------:R-:W-:Y:S05]  /*5780*/  BSYNC B1 ;  /* 0x0000000000017941 */ /* 0x000fea0003800000 */
.L_x_23121:
        /* <DEDUP_REMOVED lines=16> */
.L_x_23127:
[----:B------:R-:W-:Y:S05]  /*5890*/  BSYNC B2 ;  /* 0x0000000000027941 */ /* 0x000fea0003800000 */
.L_x_23126:
        /* <DEDUP_REMOVED lines=44> */
.L_x_23125:
[----:B------:R-:W-:Y:S05]  /*5b60*/  BSYNC B1 ;  /* 0x0000000000017941 */ /* 0x000fea0003800000 */
.L_x_23124:
        /* <DEDUP_REMOVED lines=8> */
.L_x_23120:
        /* <DEDUP_REMOVED lines=12> */
.L_x_23129:
[----:B------:R-:W-:-:S07]  /*5cb0*/  IMAD.MOV.U32 R118, RZ, RZ, R122 ;  /* 0x000000ffff767224 */ /* 0x000fce00078e007a */
.L_x_23130:
[----:B------:R-:W-:Y:S05]  /*5cc0*/  BSYNC B1 ;  /* 0x0000000000017941 */ /* 0x000fea0003800000 */
.L_x_23128:
        /* <DEDUP_REMOVED lines=16> */
.L_x_23134:
[----:B------:R-:W-:Y:S05]  /*5dd0*/  BSYNC B2 ;  /* 0x0000000000027941 */ /* 0x000fea0003800000 */
.L_x_23133:
        /* <DEDUP_REMOVED lines=44> */
.L_x_23132:
[----:B------:R-:W-:Y:S05]  /*60a0*/  BSYNC B1 ;  /* 0x0000000000017941 */ /* 0x000fea0003800000 */
.L_x_23131:
        /* <DEDUP_REMOVED lines=11> */
.L_x_23135:
        /* <DEDUP_REMOVED lines=12> */
.L_x_23138:
[----:B------:R-:W-:-:S07]  /*6220*/  IMAD.MOV.U32 R112, RZ, RZ, R122 ;  /* 0x000000ffff707224 */ /* 0x000fce00078e007a */
.L_x_23139:
[----:B------:R-:W-:Y:S05]  /*6230*/  BSYNC B1 ;  /* 0x0000000000017941 */ /* 0x000fea0003800000 */
.L_x_23137:
        /* <DEDUP_REMOVED lines=16> */
.L_x_23143:
[----:B------:R-:W-:Y:S05]  /*6340*/  BSYNC B2 ;  /* 0x0000000000027941 */ /* 0x000fea0003800000 */
.L_x_23142:
        /* <DEDUP_REMOVED lines=44> */
.L_x_23141:
[----:B------:R-:W-:Y:S05]  /*6610*/  BSYNC B1 ;  /* 0x0000000000017941 */ /* 0x000fea0003800000 */
.L_x_23140:
        /* <DEDUP_REMOVED lines=8> */
.L_x_23136:
        /* <DEDUP_REMOVED lines=12> */
.L_x_23145:
[----:B------:R-:W-:-:S07]  /*6760*/  IMAD.MOV.U32 R118, RZ, RZ, R122 ;  /* 0x000000ffff767224 */ /* 0x000fce00078e007a */
.L_x_23146:
[----:B------:R-:W-:Y:S05]  /*6770*/  BSYNC B1 ;  /* 0x0000000000017941 */ /* 0x000fea0003800000 */
.L_x_23144:
        /* <DEDUP_REMOVED lines=16> */
.L_x_23150:
[----:B------:R-:W-:Y:S05]  /*6880*/  BSYNC B2 ;  /* 0x0000000000027941 */ /* 0x000fea0003800000 */
.L_x_23149:
        /* <DEDUP_REMOVED lines=44> */
.L_x_23148:
[----:B------:R-:W-:Y:S05]  /*6b50*/  BSYNC B1 ;  /* 0x0000000000017941 */ /* 0x000fea0003800000 */
.L_x_23147:
        /* <DEDUP_REMOVED lines=11> */
.L_x_23151:
        /* <DEDUP_REMOVED lines=12> */
.L_x_23154:
[----:B------:R-:W-:-:S07]  /*6cd0*/  MOV R111, R122 ;  /* 0x0000007a006f7202 */ /* 0x000fce0000000f00 */
.L_x_23155:
[----:B------:R-:W-:Y:S05]  /*6ce0*/  BSYNC B1 ;  /* 0x0000000000017941 */ /* 0x000fea0003800000 */
.L_x_23153:
        /* <DEDUP_REMOVED lines=16> */
.L_x_23159:
[----:B------:R-:W-:Y:S05]  /*6df0*/  BSYNC B2 ;  /* 0x0000000000027941 */ /* 0x000fea0003800000 */
.L_x_23158:
        /* <DEDUP_REMOVED lines=44> */
.L_x_23157:
[----:B------:R-:W-:Y:S05]  /*70c0*/  BSYNC B1 ;  /* 0x0000000000017941 */ /* 0x000fea0003800000 */
.L_x_23156:
        /* <DEDUP_REMOVED lines=8> */
.L_x_23152:
[----:B------:R-:W-:Y:S01]  /*7150*/  ISETP.NE.AND P0, PT, R146, RZ, PT ;  /* 0x000000ff9200720c */ /* 0x000fe20003f05270 */
        /* <DEDUP_REMOVED lines=26> */
.L_x_23160:
[----:B------:R-:W-:-:S07]  /*7300*/  VIADD R75, R75, 0x80 ;  /* 0x000000804b4b7836 */ /* 0x000fce0000000000 */
.L_x_23095:
[----:B------:R-:W-:Y:S05]  /*7310*/  BSYNC B0 ;  /* 0x0000000000007941 */ /* 0x000fea0003800000 */
.L_x_23094:
[----:B------:R-:W-:Y:S01]  /*7320*/  ISETP.NE.AND P0, PT, R133, RZ, PT ;  /* 0x000000ff8500720c */ /* 0x000fe20003f05270 */
        /* <DEDUP_REMOVED lines=28> */
.L_x_23164:
[----:B------:R-:W-:-:S07]  /*74f0*/  IMAD.MOV.U32 R146, RZ, RZ, R122 ;  /* 0x000000ffff927224 */ /* 0x000fce00078e007a */
.L_x_23165:
[----:B------:R-:W-:Y:S05]  /*7500*/  BSYNC B1 ;  /* 0x0000000000017941 */ /* 0x000fea0003800000 */
.L_x_23163:
        /* <DEDUP_REMOVED lines=16> */
.L_x_23169:
[----:B------:R-:W-:Y:S05]  /*7610*/  BSYNC B2 ;  /* 0x0000000000027941 */ /* 0x000fea0003800000 */
.L_x_23168:
        /* <DEDUP_REMOVED lines=44> */
.L_x_23167:
[----:B------:R-:W-:Y:S05]  /*78e0*/  BSYNC B1 ;  /* 0x0000000000017941 */ /* 0x000fea0003800000 */
.L_x_23166:
[----:B------:R-:W0:Y:S01]  /*78f0*/  LDC R137, c[0x0][0x298] ;  /* 0x0000a600ff897b82 */ /* 0x000e220000000800 */
[----:B------:R-:W-:Y:S01]  /*7900*/  HFMA2.MMA R145, -RZ, RZ, 0.1171875, 0 ;  /* 0x2f800000ff917435 */ /* 0x000fe200000001ff */
[----:B------:R-:W-:Y:S02]  /*7910*/  ISETP.NE.U32.AND P2, PT, R72, RZ, PT ;  /* 0x000000ff4800720c */ /* 0x000fe40003f45070 */
[----:B------:R-:W-:Y:S02]  /*7920*/  I2FP.F32.U32 R118, R146 ;  /* 0x0000009200767245 */ /* 0x000fe40000201000 */
[----:B------:R-:W-:Y:S02]  /*7930*/  ISETP.NE.AND.EX P2, PT, R73, RZ, PT, P2 ;  /* 0x000000ff4900720c */ /* 0x000fe40003f45320 */
[----:B------:R-:W1:Y:S03]  /*7940*/  LDC R144, c[0x0][0x294] ;  /* 0x0000a500ff907b82 */ /* 0x000e660000000800 */
        /* <DEDUP_REMOVED lines=11> */
.L_x_23170:
        /* <DEDUP_REMOVED lines=12> */
.L_x_23173:
[----:B------:R-:W-:-:S07]  /*7ac0*/  IMAD.MOV.U32 R118, RZ, RZ, R122 ;  /* 0x000000ffff767224 */ /* 0x000fce00078e007a */
.L_x_23174:
[----:B------:R-:W-:Y:S05]  /*7ad0*/  BSYNC B1 ;  /* 0x0000000000017941 */ /* 0x000fea0003800000 */
.L_x_23172:
        /* <DEDUP_REMOVED lines=16> */
.L_x_23178:
[----:B------:R-:W-:Y:S05]  /*7be0*/  BSYNC B2 ;  /* 0x0000000000027941 */ /* 0x000fea0003800000 */
.L_x_23177:
        /* <DEDUP_REMOVED lines=44> */
.L_x_23176:
[----:B------:R-:W-:Y:S05]  /*7eb0*/  BSYNC B1 ;  /* 0x0000000000017941 */ /* 0x000fea0003800000 */
.L_x_23175:
        /* <DEDUP_REMOVED lines=8> */
.L_x_23171:
        /* <DEDUP_REMOVED lines=12> */
.L_x_23180:
[----:B------:R-:W-:-:S07]  /*8000*/  IMAD.MOV.U32 R118, RZ, RZ, R122 ;  /* 0x000000ffff767224 */ /* 0x000fce00078e007a */
.L_x_23181:
[----:B------:R-:W-:Y:S05]  /*8010*/  BSYNC B1 ;  /* 0x0000000000017941 */ /* 0x000fea0003800000 */
.L_x_23179:
        /* <DEDUP_REMOVED lines=16> */
.L_x_23185:
[----:B------:R-:W-:Y:S05]  /*8120*/  BSYNC B2 ;  /* 0x0000000000027941 */ /* 0x000fea0003800000 */
.L_x_23184:
        /* <DEDUP_REMOVED lines=44> */
.L_x_23183:
[----:B------:R-:W-:Y:S05]  /*83f0*/  BSYNC B1 ;  /* 0x0000000000017941 */ /* 0x000fea0003800000 */
.L_x_23182:
        /* <DEDUP_REMOVED lines=11> */
.L_x_23186:
        /* <DEDUP_REMOVED lines=12> */
.L_x_23189:
[----:B------:R-:W-:-:S07]  /*8570*/  MOV R113, R122 ;  /* 0x0000007a00717202 */ /* 0x000fce0000000f00 */
.L_x_23190:
[----:B------:R-:W-:Y:S05]  /*8580*/  BSYNC B1 ;  /* 0x0000000000017941 */ /* 0x000fea0003800000 */
.L_x_23188:
        /* <DEDUP_REMOVED lines=16> */
.L_x_23194:
[----:B------:R-:W-:Y:S05]  /*8690*/  BSYNC B2 ;  /* 0x0000000000027941 */ /* 0x000fea0003800000 */
.L_x_23193:
        /* <DEDUP_REMOVED lines=44> */
.L_x_23192:
[----:B------:R-:W-:Y:S05]  /*8960*/  BSYNC B1 ;  /* 0x0000000000017941 */ /* 0x000fea0003800000 */
.L_x_23191:
        /* <DEDUP_REMOVED lines=8> */
.L_x_23187:
        /* <DEDUP_REMOVED lines=12> */
.L_x_23196:
[----:B------:R-:W-:-:S07]  /*8ab0*/  MOV R118, R122 ;  /* 0x0000007a00767202 */ /* 0x000fce0000000f00 */
.L_x_23197:
[----:B------:R-:W-:Y:S05]  /*8ac0*/  BSYNC B1 ;  /* 0x0000000000017941 */ /* 0x000fea0003800000 */
.L_x_23195:
        /* <DEDUP_REMOVED lines=16> */
.L_x_23201:
[----:B------:R-:W-:Y:S05]  /*8bd0*/  BSYNC B2 ;  /* 0x0000000000027941 */ /* 0x000fea0003800000 */
.L_x_23200:
        /* <DEDUP_REMOVED lines=44> */
.L_x_23199:
[----:B------:R-:W-:Y:S05]  /*8ea0*/  BSYNC B1 ;  /* 0x0000000000017941 */ /* 0x000fea0003800000 */
.L_x_23198:
        /* <DEDUP_REMOVED lines=11> */
.L_x_23202:
        /* <DEDUP_REMOVED lines=12> */
.L_x_23205:
[----:B------:R-:W-:-:S07]  /*9020*/  IMAD.MOV.U32 R112, RZ, RZ, R122 ;  /* 0x000000ffff707224 */ /* 0x000fce00078e007a */
.L_x_23206:
[----:B------:R-:W-:Y:S05]  /*9030*/  BSYNC B1 ;  /* 0x0000000000017941 */ /* 0x000fea0003800000 */
.L_x_23204:
        /* <DEDUP_REMOVED lines=16> */
.L_x_23210:
[----:B------:R-:W-:Y:S05]  /*9140*/  BSYNC B2 ;  /* 0x0000000000027941 */ /* 0x000fea0003800000 */
.L_x_23209:
        /* <DEDUP_REMOVED lines=44> */
.L_x_23208:
[----:B------:R-:W-:Y:S05]  /*9410*/  BSYNC B1 ;  /* 0x0000000000017941 */ /* 0x000fea0003800000 */
.L_x_23207:
        /* <DEDUP_REMOVED lines=8> */
.L_x_23203:
        /* <DEDUP_REMOVED lines=12> */
.L_x_23212:
[----:B------:R-:W-:-:S07]  /*9560*/  IMAD.MOV.U32 R118, RZ, RZ, R122 ;  /* 0x000000ffff767224 */ /* 0x000fce00078e007a */
.L_x_23213:
[----:B------:R-:W-:Y:S05]  /*9570*/  BSYNC B1 ;  /* 0x0000000000017941 */ /* 0x000fea0003800000 */
.L_x_23211:
        /* <DEDUP_REMOVED lines=16> */
.L_x_23217:
[----:B------:R-:W-:Y:S05]  /*9680*/  BSYNC B2 ;  /* 0x0000000000027941 */ /* 0x000fea0003800000 */
.L_x_23216:
        /* <DEDUP_REMOVED lines=44> */
.L_x_23215:
[----:B------:R-:W-:Y:S05]  /*9950*/  BSYNC B1 ;  /* 0x0000000000017941 */ /* 0x000fea0003800000 */
.L_x_23214:
        /* <DEDUP_REMOVED lines=11> */
.L_x_23218:
        /* <DEDUP_REMOVED lines=12> */
.L_x_23221:
[----:B------:R-:W-:-:S07]  /*9ad0*/  IMAD.MOV.U32 R111, RZ, RZ, R122 ;  /* 0x000000ffff6f7224 */ /* 0x000fce00078e007a */
.L_x_23222:
[----:B------:R-:W-:Y:S05]  /*9ae0*/  BSYNC B1 ;  /* 0x0000000000017941 */ /* 0x000fea0003800000 */
.L_x_23220:
        /* <DEDUP_REMOVED lines=16> */
.L_x_23226:
[----:B------:R-:W-:Y:S05]  /*9bf0*/  BSYNC B2 ;  /* 0x0000000000027941 */ /* 0x000fea0003800000 */
.L_x_23225:
        /* <DEDUP_REMOVED lines=44> */
.L_x_23224:
[----:B------:R-:W-:Y:S05]  /*9ec0*/  BSYNC B1 ;  /* 0x0000000000017941 */ /* 0x000fea0003800000 */
.L_x_23223:
        /* <DEDUP_REMOVED lines=8> */
.L_x_23219:
[----:B------:R-:W-:Y:S02]  /*9f50*/  ISETP.NE.AND P0, PT, R146, RZ, PT ;  /* 0x000000ff9200720c */ /* 0x000fe40003f05270 */
[----:B------:R-:W-:Y:S02]  /*9f60*/  SEL R137, RZ, 0x1000000, P5 ;  /* 0x01000000ff897807 */ /* 0x000fe40002800000 */
[----:B------:R-:W-:Y:S02]  /*9f70*/  SEL R142, RZ, 0x1, P0 ;  /* 0x00000001ff8e7807 */ /* 0x000fe40000000000 */
[----:B------:R-:W-:Y:S02]  /*9f80*/  SEL R140, RZ, 0x10000, P4 ;  /* 0x00010000ff8c7807 */ /* 0x000fe40002000000 */
[----:B------:R-:W-:Y:S02]  /*9f90*/  SEL R141, RZ, 0x100, P3 ;  /* 0x00000100ff8d7807 */ /* 0x000fe40001800000 */
[----:B------:R-:W-:-:S02]  /*9fa0*/  LEA R138, P0, R75, UR10, 0x4 ;  /* 0x0000000a4b8a7c11 */ /* 0x000fc4000f8020ff */
[C---:B------:R-:W-:Y:S02]  /*9fb0*/  SHF.L.U32 R143, R75.reuse, 0x2, RZ ;  /* 0x000000024b8f7819 */ /* 0x040fe400000006ff */
[----:B------:R-:W-:Y:S02]  /*9fc0*/  LEA.HI.X R139, R75, UR11, RZ, 0x4, P0 ;  /* 0x0000000b4b8b7c11 */ /* 0x000fe400080f24ff */
        /* <DEDUP_REMOVED lines=19> */
.L_x_23227:
[----:B------:R-:W-:-:S07]  /*a100*/  IADD3 R75, R75, 0x80, RZ ;  /* 0x000000804b4b7810 */ /* 0x000fce0007ffe0ff */
.L_x_23162:
[----:B------:R-:W-:Y:S05]  /*a110*/  BSYNC B0 ;  /* 0x0000000000007941 */ /* 0x000fea0003800000 */
.L_x_23161:
        /* <DEDUP_REMOVED lines=29> */
.L_x_23231:
[----:B------:R-:W-:-:S07]  /*a2f0*/  IMAD.MOV.U32 R146, RZ, RZ, R122 ;  /* 0x000000ffff927224 */ /* 0x000fce00078e007a */
.L_x_23232:
[----:B------:R-:W-:Y:S05]  /*a300*/  BSYNC B1 ;  /* 0x0000000000017941 */ /* 0x000fea0003800000 */
.L_x_23230:
        /* <DEDUP_REMOVED lines=16> */
.L_x_23236:
[----:B------:R-:W-:Y:S05]  /*a410*/  BSYNC B2 ;  /* 0x0000000000027941 */ /* 0x000fea0003800000 */
.L_x_23235:
        /* <DEDUP_REMOVED lines=44> */
.L_x_23234:
[----:B------:R-:W-:Y:S05]  /*a6e0*/  BSYNC B1 ;  /* 0x0000000000017941 */ /* 0x000fea0003800000 */
.L_x_23233:
        /* <DEDUP_REMOVED lines=17> */
.L_x_23237:
        /* <DEDUP_REMOVED lines=12> */
.L_x_23240:
[----:B------:R-:W-:-:S07]  /*a8c0*/  IMAD.MOV.U32 R118, RZ, RZ, R122 ;  /* 0x000000ffff767224 */ /* 0x000fce00078e007a */
.L_x_23241:
[----:B------:R-:W-:Y:S05]  /*a8d0*/  BSYNC B1 ;  /* 0x0000000000017941 */ /* 0x000fea0003800000 */
.L_x_23239:
        /* <DEDUP_REMOVED lines=16> */
.L_x_23245:
[----:B------:R-:W-:Y:S05]  /*a9e0*/  BSYNC B2 ;  /* 0x0000000000027941 */ /* 0x000fea0003800000 */
.L_x_23244:
        /* <DEDUP_REMOVED lines=44> */
.L_x_23243:
[----:B------:R-:W-:Y:S05]  /*acb0*/  BSYNC B1 ;  /* 0x0000000000017941 */ /* 0x000fea0003800000 */
.L_x_23242:
        /* <DEDUP_REMOVED lines=8> */
.L_x_23238:
        /* <DEDUP_REMOVED lines=12> */
.L_x_23247:
[----:B------:R-:W-:-:S07]  /*ae00*/  IMAD.MOV.U32 R118, RZ, RZ, R122 ;  /* 0x000000ffff767224 */ /* 0x000fce00078e007a */
.L_x_23248:
[----:B------:R-:W-:Y:S05]  /*ae10*/  BSYNC B1 ;  /* 0x0000000000017941 */ /* 0x000fea0003800000 */
.L_x_23246:
        /* <DEDUP_REMOVED lines=16> */
.L_x_23252:
[----:B------:R-:W-:Y:S05]  /*af20*/  BSYNC B2 ;  /* 0x0000000000027941 */ /* 0x000fea0003800000 */
.L_x_23251:
        /* <DEDUP_REMOVED lines=44> */
.L_x_23250:
[----:B------:R-:W-:Y:S05]  /*b1f0*/  BSYNC B1 ;  /* 0x0000000000017941 */ /* 0x000fea0003800000 */
.L_x_23249:
        /* <DEDUP_REMOVED lines=11> */
.L_x_23253:
        /* <DEDUP_REMOVED lines=12> */
.L_x_23256:
[----:B------:R-:W-:-:S07]  /*b370*/  IMAD.MOV.U32 R113, RZ, RZ, R122 ;  /* 0x000000ffff717224 */ /* 0x000fce00078e007a */
.L_x_23257:
[----:B------:R-:W-:Y:S05]  /*b380*/  BSYNC B1 ;  /* 0x0000000000017941 */ /* 0x000fea0003800000 */
.L_x_23255:
        /* <DEDUP_REMOVED lines=16> */
.L_x_23261:
[----:B------:R-:W-:Y:S05]  /*b490*/  BSYNC B2 ;  /* 0x0000000000027941 */ /* 0x000fea0003800000 */
.L_x_23260:
        /* <DEDUP_REMOVED lines=44> */
.L_x_23259:
[----:B------:R-:W-:Y:S05]  /*b760*/  BSYNC B1 ;  /* 0x0000000000017941 */ /* 0x000fea0003800000 */
.L_x_23258:
        /* <DEDUP_REMOVED lines=8> */
.L_x_23254:
        /* <DEDUP_REMOVED lines=12> */
.L_x_23263:
[----:B------:R-:W-:-:S07]  /*b8b0*/  IMAD.MOV.U32 R118, RZ, RZ, R122 ;  /* 0x000000ffff767224 */ /* 0x000fce00078e007a */
.L_x_23264:
[----:B------:R-:W-:Y:S05]  /*b8c0*/  BSYNC B1 ;  /* 0x0000000000017941 */ /* 0x000fea0003800000 */
.L_x_23262:
        /* <DEDUP_REMOVED lines=16> */
.L_x_23268:
[----:B------:R-:W-:Y:S05]  /*b9d0*/  BSYNC B2 ;  /* 0x0000000000027941 */ /* 0x000fea0003800000 */
.L_x_23267:
        /* <DEDUP_REMOVED lines=44> */
.L_x_23266:
[----:B------:R-:W-:Y:S05]  /*bca0*/  BSYNC B1 ;  /* 0x0000000000017941 */ /* 0x000fea0003800000 */
.L_x_23265:
        /* <DEDUP_REMOVED lines=11> */
.L_x_23269:
        /* <DEDUP_REMOVED lines=12> */
.L_x_23272:
[----:B------:R-:W-:-:S07]  /*be20*/  MOV R112, R122 ;  /* 0x0000007a00707202 */ /* 0x000fce0000000f00 */
.L_x_23273:
[----:B------:R-:W-:Y:S05]  /*be30*/  BSYNC B1 ;  /* 0x0000000000017941 */ /* 0x000fea0003800000 */
.L_x_23271:
        /* <DEDUP_REMOVED lines=16> */
.L_x_23277:
[----:B------:R-:W-:Y:S05]  /*bf40*/  BSYNC B2 ;  /* 0x0000000000027941 */ /* 0x000fea0003800000 */
.L_x_23276:
        /* <DEDUP_REMOVED lines=44> */
.L_x_23275:
[----:B------:R-:W-:Y:S05]  /*c210*/  BSYNC B1 ;  /* 0x0000000000017941 */ /* 0x000fea0003800000 */
.L_x_23274:
        /* <DEDUP_REMOVED lines=8> */
.L_x_23270:
        /* <DEDUP_REMOVED lines=12> */
.L_x_23279:
[----:B------:R-:W-:-:S07]  /*c360*/  MOV R118, R122 ;  /* 0x0000007a00767202 */ /* 0x000fce0000000f00 */
.L_x_23280:
[----:B------:R-:W-:Y:S05]  /*c370*/  BSYNC B1 ;  /* 0x0000000000017941 */ /* 0x000fea0003800000 */
.L_x_23278:
        /* <DEDUP_REMOVED lines=16> */
.L_x_23284:
[----:B------:R-:W-:Y:S05]  /*c480*/  BSYNC B2 ;  /* 0x0000000000027941 */ /* 0x000fea0003800000 */
.L_x_23283:
        /* <DEDUP_REMOVED lines=44> */
.L_x_23282:
[----:B------:R-:W-:Y:S05]  /*c750*/  BSYNC B1 ;  /* 0x0000000000017941 */ /* 0x000fea0003800000 */
.L_x_23281:
        /* <DEDUP_REMOVED lines=11> */
.L_x_23285:
        /* <DEDUP_REMOVED lines=12> */
.L_x_23288:
[----:B------:R-:W-:-:S07]  /*c8d0*/  IMAD.MOV.U32 R111, RZ, RZ, R122 ;  /* 0x000000ffff6f7224 */ /* 0x000fce00078e007a */
.L_x_23289:
[----:B------:R-:W-:Y:S05]  /*c8e0*/  BSYNC B1 ;  /* 0x0000000000017941 */ /* 0x000fea0003800000 */
.L_x_23287:
        /* <DEDUP_REMOVED lines=16> */
.L_x_23293:
[----:B------:R-:W-:Y:S05]  /*c9f0*/  BSYNC B2 ;  /* 0x0000000000027941 */ /* 0x000fea0003800000 */
.L_x_23292:
        /* <DEDUP_REMOVED lines=44> */
.L_x_23291:
[----:B------:R-:W-:Y:S05]  /*ccc0*/  BSYNC B1 ;  /* 0x0000000000017941 */ /* 0x000fea0003800000 */
.L_x_23290:
        /* <DEDUP_REMOVED lines=8> */
.L_x_23286:
        /* <DEDUP_REMOVED lines=27> */
.L_x_23294:
[----:B------:R-:W-:-:S07]  /*cf00*/  VIADD R75, R75, 0x80 ;  /* 0x000000804b4b7836 */ /* 0x000fce0000000000 */
.L_x_23229:
[----:B------:R-:W-:Y:S05]  /*cf10*/  BSYNC B0 ;  /* 0x0000000000007941 */ /* 0x000fea0003800000 */
.L_x_23228:
        /* <DEDUP_REMOVED lines=29> */
.L_x_23298:
[----:B------:R-:W-:-:S07]  /*d0f0*/  MOV R146, R122 ;  /* 0x0000007a00927202 */ /* 0x000fce0000000f00 */
.L_x_23299:
[----:B------:R-:W-:Y:S05]  /*d100*/  BSYNC B1 ;  /* 0x0000000000017941 */ /* 0x000fea0003800000 */
.L_x_23297:
        /* <DEDUP_REMOVED lines=16> */
.L_x_23303:
[----:B------:R-:W-:Y:S05]  /*d210*/  BSYNC B2 ;  /* 0x0000000000027941 */ /* 0x000fea0003800000 */
.L_x_23302:
        /* <DEDUP_REMOVED lines=44> */
.L_x_23301:
[----:B------:R-:W-:Y:S05]  /*d4e0*/  BSYNC B1 ;  /* 0x0000000000017941 */ /* 0x000fea0003800000 */
.L_x_23300:
        /* <DEDUP_REMOVED lines=17> */
.L_x_23304:
        /* <DEDUP_REMOVED lines=12> */
.L_x_23307:
[----:B------:R-:W-:-:S07]  /*d6c0*/  MOV R118, R122 ;  /* 0x0000007a00767202 */ /* 0x000fce0000000f00 */
.L_x_23308:
[----:B------:R-:W-:Y:S05]  /*d6d0*/  BSYNC B1 ;  /* 0x0000000000017941 */ /* 0x000fea0003800000 */
.L_x_23306:
        /* <DEDUP_REMOVED lines=16> */
.L_x_23312:
[----:B------:R-:W-:Y:S05]  /*d7e0*/  BSYNC B2 ;  /* 0x0000000000027941 */ /* 0x000fea0003800000 */
.L_x_23311:
        /* <DEDUP_REMOVED lines=44> */
.L_x_23310:
[----:B------:R-:W-:Y:S05]  /*dab0*/  BSYNC B1 ;  /* 0x0000000000017941 */ /* 0x000fea0003800000 */
.L_x_23309:
        /* <DEDUP_REMOVED lines=8> */
.L_x_23305:
        /* <DEDUP_REMOVED lines=12> */
.L_x_23314:
[----:B------:R-:W-:-:S07]  /*dc00*/  MOV R118, R122 ;  /* 0x0000007a00767202 */ /* 0x000fce0000000f00 */
.L_x_23315:
[----:B------:R-:W-:Y:S05]  /*dc10*/  BSYNC B1 ;  /* 0x0000000000017941 */ /* 0x000fea0003800000 */
.L_x_23313:
        /* <DEDUP_REMOVED lines=16> */
.L_x_23319:
[----:B------:R-:W-:Y:S05]  /*dd20*/  BSYNC B2 ;  /* 0x0000000000027941 */ /* 0x000fea0003800000 */
.L_x_23318:
        /* <DEDUP_REMOVED lines=44> */
.L_x_23317:
[----:B------:R-:W-:Y:S05]  /*dff0*/  BSYNC B1 ;  /* 0x0000000000017941 */ /* 0x000fea0003800000 */
.L_x_23316:
        /* <DEDUP_REMOVED lines=11> */
.L_x_23320:
        /* <DEDUP_REMOVED lines=12> */
.L_x_23323:
[----:B------:R-:W-:-:S07]  /*e170*/  IMAD.MOV.U32 R113, RZ, RZ, R122 ;  /* 0x000000ffff717224 */ /* 0x000fce00078e007a */
.L_x_23324:
[----:B------:R-:W-:Y:S05]  /*e180*/  BSYNC B1 ;  /* 0x0000000000017941 */ /* 0x000fea0003800000 */
.L_x_23322:
        /* <DEDUP_REMOVED lines=16> */
.L_x_23328:
[----:B------:R-:W-:Y:S05]  /*e290*/  BSYNC B2 ;  /* 0x0000000000027941 */ /* 0x000fea0003800000 */
.L_x_23327:
        /* <DEDUP_REMOVED lines=44> */
.L_x_23326:
[----:B------:R-:W-:Y:S05]  /*e560*/  BSYNC B1 ;  /* 0x0000000000017941 */ /* 0x000fea0003800000 */
.L_x_23325:
        /* <DEDUP_REMOVED lines=8> */
.L_x_23321:
        /* <DEDUP_REMOVED lines=12> */
.L_x_23330:
[----:B------:R-:W-:-:S07]  /*e6b0*/  IMAD.MOV.U32 R118, RZ, RZ, R122 ;  /* 0x000000ffff767224 */ /* 0x000fce00078e007a */
.L_x_23331:
[----:B------:R-:W-:Y:S05]  /*e6c0*/  BSYNC B1 ;  /* 0x0000000000017941 */ /* 0x000fea0003800000 */
.L_x_23329:
        /* <DEDUP_REMOVED lines=16> */
.L_x_23335:
[----:B------:R-:W-:Y:S05]  /*e7d0*/  BSYNC B2 ;  /* 0x0000000000027941 */ /* 0x000fea0003800000 */
.L_x_23334:
        /* <DEDUP_REMOVED lines=44> */
.L_x_23333:
[----:B------:R-:W-:Y:S05]  /*eaa0*/  BSYNC B1 ;  /* 0x0000000000017941 */ /* 0x000fea0003800000 */
.L_x_23332:
        /* <DEDUP_REMOVED lines=11> */
.L_x_23336:
        /* <DEDUP_REMOVED lines=12> */
.L_x_23339:
[----:B------:R-:W-:-:S07]  /*ec20*/  IMAD.MOV.U32 R112, RZ, RZ, R122 ;  /* 0x000000ffff707224 */ /* 0x000fce00078e007a */
.L_x_23340:
[----:B------:R-:W-:Y:S05]  /*ec30*/  BSYNC B1 ;  /* 0x0000000000017941 */ /* 0x000fea0003800000 */
.L_x_23338:
        /* <DEDUP_REMOVED lines=16> */
.L_x_23344:
[----:B------:R-:W-:Y:S05]  /*ed40*/  BSYNC B2 ;  /* 0x0000000000027941 */ /* 0x000fea0003800000 */
.L_x_23343:
        /* <DEDUP_REMOVED lines=44> */
.L_x_23342:
[----:B------:R-:W-:Y:S05]  /*f010*/  BSYNC B1 ;  /* 0x0000000000017941 */ /* 0x000fea0003800000 */
.L_x_23341:
        /* <DEDUP_REMOVED lines=8> */
.L_x_23337:
        /* <DEDUP_REMOVED lines=12> */
.L_x_23346:
[----:B------:R-:W-:-:S07]  /*f160*/  IMAD.MOV.U32 R118, RZ, RZ, R122 ;  /* 0x000000ffff767224 */ /* 0x000fce00078e007a */
.L_x_23347:
[----:B------:R-:W-:Y:S05]  /*f170*/  BSYNC B1 ;  /* 0x0000000000017941 */ /* 0x000fea0003800000 */
.L_x_23345:
        /* <DEDUP_REMOVED lines=16> */
.L_x_23351:
[----:B------:R-:W-:Y:S05]  /*f280*/  BSYNC B2 ;  /* 0x0000000000027941 */ /* 0x000fea0003800000 */
.L_x_23350:
        /* <DEDUP_REMOVED lines=44> */
.L_x_23349:
[----:B------:R-:W-:Y:S05]  /*f550*/  BSYNC B1 ;  /* 0x0000000000017941 */ /* 0x000fea0003800000 */
.L_x_23348:
        /* <DEDUP_REMOVED lines=11> */
.L_x_23352:
        /* <DEDUP_REMOVED lines=12> */
.L_x_23355:
[----:B------:R-:W-:-:S07]  /*f6d0*/  MOV R111, R122 ;  /* 0x0000007a006f7202 */ /* 0x000fce0000000f00 */
.L_x_23356:
[----:B------:R-:W-:Y:S05]  /*f6e0*/  BSYNC B1 ;  /* 0x0000000000017941 */ /* 0x000fea0003800000 */
.L_x_23354:
        /* <DEDUP_REMOVED lines=16> */
.L_x_23360:
[----:B------:R-:W-:Y:S05]  /*f7f0*/  BSYNC B2 ;  /* 0x0000000000027941 */ /* 0x000fea0003800000 */
.L_x_23359:
        /* <DEDUP_REMOVED lines=44> */
.L_x_23358:
[----:B------:R-:W-:Y:S05]  /*fac0*/  BSYNC B1 ;  /* 0x0000000000017941 */ /* 0x000fea0003800000 */
.L_x_23357:
        /* <DEDUP_REMOVED lines=8> */
.L_x_23353:
        /* <DEDUP_REMOVED lines=27> */
.L_x_23361:
[----:B------:R-:W-:-:S07]  /*fd00*/  VIADD R75, R75, 0x80 ;  /* 0x000000804b4b7836 */ /* 0x000fce0000000000 */
.L_x_23296:
[----:B------:R-:W-:Y:S05]  /*fd10*/  BSYNC B0 ;  /* 0x0000000000007941 */ /* 0x000fea0003800000 */
.L_x_23295:
        /* <DEDUP_REMOVED lines=29> */
.L_x_23365:
[----:B------:R-:W-:-:S07]  /*fef0*/  IMAD.MOV.U32 R146, RZ, RZ, R122 ;  /* 0x000000ffff927224 */ /* 0x000fce00078e007a */
.L_x_23366:
[----:B------:R-:W-:Y:S05]  /*ff00*/  BSYNC B1 ;  /* 0x0000000000017941 */ /* 0x000fea0003800000 */
.L_x_23364:
        /* <DEDUP_REMOVED lines=16> */
.L_x_23370:
[----:B------:R-:W-:Y:S05]  /*10010*/  BSYNC B2 ;  /* 0x0000000000027941 */ /* 0x000fea0003800000 */
.L_x_23369:
        /* <DEDUP_REMOVED lines=44> */
.L_x_23368:
[----:B------:R-:W-:Y:S05]  /*102e0*/  BSYNC B1 ;  /* 0x0000000000017941 */ /* 0x000fea0003800000 */
.L_x_23367:
        /* <DEDUP_REMOVED lines=17> */
.L_x_23371:
        /* <DEDUP_REMOVED lines=12> */
.L_x_23374:
[----:B------:R-:W-:-:S07]  /*104c0*/  IMAD.MOV.U32 R118, RZ, RZ, R122 ;  /* 0x000000ffff767224 */ /* 0x000fce00078e007a */
.L_x_23375:
[----:B------:R-:W-:Y:S05]  /*104d0*/  BSYNC B1 ;  /* 0x0000000000017941 */ /* 0x000fea0003800000 */
.L_x_23373:
        /* <DEDUP_REMOVED lines=16> */
.L_x_23379:
[----:B------:R-:W-:Y:S05]  /*105e0*/  BSYNC B2 ;  /* 0x0000000000027941 */ /* 0x000fea0003800000 */
.L_x_23378:
        /* <DEDUP_REMOVED lines=44> */
.L_x_23377:
[----:B------:R-:W-:Y:S05]  /*108b0*/  BSYNC B1 ;  /* 0x0000000000017941 */ /* 0x000fea0003800000 */
.L_x_23376:
        /* <DEDUP_REMOVED lines=8> */
.L_x_23372:
        /* <DEDUP_REMOVED lines=12> */
.L_x_23381:
[----:B------:R-:W-:-:S07]  /*10a00*/  IMAD.MOV.U32 R118, RZ, RZ, R122 ;  /* 0x000000ffff767224 */ /* 0x000fce00078e007a */
.L_x_23382:
[----:B------:R-:W-:Y:S05]  /*10a10*/  BSYNC B1 ;  /* 0x0000000000017941 */ /* 0x000fea0003800000 */
.L_x_23380:
        /* <DEDUP_REMOVED lines=16> */
.L_x_23386:
[----:B------:R-:W-:Y:S05]  /*10b20*/  BSYNC B2 ;  /* 0x0000000000027941 */ /* 0x000fea0003800000 */
.L_x_23385:
        /* <DEDUP_REMOVED lines=44> */
.L_x_23384:
[----:B------:R-:W-:Y:S05]  /*10df0*/  BSYNC B1 ;  /* 0x0000000000017941 */ /* 0x000fea0003800000 */
.L_x_23383:
        /* <DEDUP_REMOVED lines=11> */
.L_x_23387:
        /* <DEDUP_REMOVED lines=12> */
.L_x_23390:
[----:B------:R-:W-:-:S07]  /*10f70*/  MOV R113, R122 ;  /* 0x0000007a00717202 */ /* 0x000fce0000000f00 */
.L_x_23391:
[----:B------:R-:W-:Y:S05]  /*10f80*/  BSYNC B1 ;  /* 0x0000000000017941 */ /* 0x000fea0003800000 */
.L_x_23389:
        /* <DEDUP_REMOVED lines=16> */
.L_x_23395:
[----:B------:R-:W-:Y:S05]  /*11090*/  BSYNC B2 ;  /* 0x0000000000027941 */ /* 0x000fea0003800000 */
.L_x_23394:
        /* <DEDUP_REMOVED lines=44> */
.L_x_23393:
[----:B------:R-:W-:Y:S05]  /*11360*/  BSYNC B1 ;  /* 0x0000000000017941 */ /* 0x000fea0003800000 */
.L_x_23392:
        /* <DEDUP_REMOVED lines=8> */
.L_x_23388:
        /* <DEDUP_REMOVED lines=12> */
.L_x_23397:
[----:B------:R-:W-:-:S07]  /*114b0*/  MOV R118, R122 ;  /* 0x0000007a00767202 */ /* 0x000fce0000000f00 */
.L_x_23398:
[----:B------:R-:W-:Y:S05]  /*114c0*/  BSYNC B1 ;  /* 0x0000000000017941 */ /* 0x000fea0003800000 */
.L_x_23396:
        /* <DEDUP_REMOVED lines=16> */
.L_x_23402:
[----:B------:R-:W-:Y:S05]  /*115d0*/  BSYNC B2 ;  /* 0x0000000000027941 */ /* 0x000fea0003800000 */
.L_x_23401:
        /* <DEDUP_REMOVED lines=44> */
.L_x_23400:
[----:B------:R-:W-:Y:S05]  /*118a0*/  BSYNC B1 ;  /* 0x0000000000017941 */ /* 0x000fea0003800000 */
.L_x_23399:
        /* <DEDUP_REMOVED lines=11> */
.L_x_23403:
        /* <DEDUP_REMOVED lines=12> */
.L_x_23406:
[----:B------:R-:W-:-:S07]  /*11a20*/  IMAD.MOV.U32 R112, RZ, RZ, R122 ;  /* 0x000000ffff707224 */ /* 0x000fce00078e007a */
.L_x_23407:
[----:B------:R-:W-:Y:S05]  /*11a30*/  BSYNC B1 ;  /* 0x0000000000017941 */ /* 0x000fea0003800000 */
.L_x_23405:
        /* <DEDUP_REMOVED lines=16> */
.L_x_23411:
[----:B------:R-:W-:Y:S05]  /*11b40*/  BSYNC B2 ;  /* 0x0000000000027941 */ /* 0x000fea0003800000 */
.L_x_23410:
        /* <DEDUP_REMOVED lines=44> */
.L_x_23409:
[----:B------:R-:W-:Y:S05]  /*11e10*/  BSYNC B1 ;  /* 0x0000000000017941 */ /* 0x000fea0003800000 */
.L_x_23408:
        /* <DEDUP_REMOVED lines=8> */
.L_x_23404:
        /* <DEDUP_REMOVED lines=12> */
.L_x_23413:
[----:B------:R-:W-:-:S07]  /*11f60*/  IMAD.MOV.U32 R118, RZ, RZ, R122 ;  /* 0x000000ffff767224 */ /* 0x000fce00078e007a */
.L_x_23414:
[----:B------:R-:W-:Y:S05]  /*11f70*/  BSYNC B1 ;  /* 0x0000000000017941 */ /* 0x000fea0003800000 */
.L_x_23412:
        /* <DEDUP_REMOVED lines=16> */
.L_x_23418:
[----:B------:R-:W-:Y:S05]  /*12080*/  BSYNC B2 ;  /* 0x0000000000027941 */ /* 0x000fea0003800000 */
.L_x_23417:
        /* <DEDUP_REMOVED lines=44> */
.L_x_23416:
[----:B------:R-:W-:Y:S05]  /*12350*/  BSYNC B1 ;  /* 0x0000000000017941 */ /* 0x000fea0003800000 */
.L_x_23415:
        /* <DEDUP_REMOVED lines=11> */
.L_x_23419:
        /* <DEDUP_REMOVED lines=12> */
.L_x_23422:
[----:B------:R-:W-:-:S07]  /*124d0*/  IMAD.MOV.U32 R111, RZ, RZ, R122 ;  /* 0x000000ffff6f7224 */ /* 0x000fce00078e007a */
.L_x_23423:
[----:B------:R-:W-:Y:S05]  /*124e0*/  BSYNC B1 ;  /* 0x0000000000017941 */ /* 0x000fea0003800000 */
.L_x_23421:
        /* <DEDUP_REMOVED lines=16> */
.L_x_23427:
[----:B------:R-:W-:Y:S05]  /*125f0*/  BSYNC B2 ;  /* 0x0000000000027941 */ /* 0x000fea0003800000 */
.L_x_23426:
        /* <DEDUP_REMOVED lines=44> */
.L_x_23425:
[----:B------:R-:W-:Y:S05]  /*128c0*/  BSYNC B1 ;  /* 0x0000000000017941 */ /* 0x000fea0003800000 */
.L_x_23424:
        /* <DEDUP_REMOVED lines=8> */
.L_x_23420:
        /* <DEDUP_REMOVED lines=27> */
.L_x_23428:
[----:B------:R-:W-:-:S07]  /*12b00*/  IADD3 R75, R75, 0x80, RZ ;  /* 0x000000804b4b7810 */ /* 0x000fce0007ffe0ff */
.L_x_23363:
[----:B------:R-:W-:Y:S05]  /*12b10*/  BSYNC B0 ;  /* 0x0000000000007941 */ /* 0x000fea0003800000 */
.L_x_23362:
        /* <DEDUP_REMOVED lines=29> */
.L_x_23432:
[----:B------:R-:W-:-:S07]  /*12cf0*/  IMAD.MOV.U32 R146, RZ, RZ, R122 ;  /* 0x000000ffff927224 */ /* 0x000fce00078e007a */
.L_x_23433:
[----:B------:R-:W-:Y:S05]  /*12d00*/  BSYNC B1 ;  /* 0x0000000000017941 */ /* 0x000fea0003800000 */
.L_x_23431:
        /* <DEDUP_REMOVED lines=16> */
.L_x_23437:
[----:B------:R-:W-:Y:S05]  /*12e10*/  BSYNC B2 ;  /* 0x0000000000027941 */ /* 0x000fea0003800000 */
.L_x_23436:
        /* <DEDUP_REMOVED lines=44> */
.L_x_23435:
[----:B------:R-:W-:Y:S05]  /*130e0*/  BSYNC B1 ;  /* 0x0000000000017941 */ /* 0x000fea0003800000 */
.L_x_23434:
        /* <DEDUP_REMOVED lines=17> */
.L_x_23438:
        /* <DEDUP_REMOVED lines=12> */
.L_x_23441:
[----:B------:R-:W-:-:S07]  /*132c0*/  IMAD.MOV.U32 R118, RZ, RZ, R122 ;  /* 0x000000ffff767224 */ /* 0x000fce00078e007a */
.L_x_23442:
[----:B------:R-:W-:Y:S05]  /*132d0*/  BSYNC B1 ;  /* 0x0000000000017941 */ /* 0x000fea0003800000 */
.L_x_23440:
        /* <DEDUP_REMOVED lines=16> */
.L_x_23446:
[----:B------:R-:W-:Y:S05]  /*133e0*/  BSYNC B2 ;  /* 0x0000000000027941 */ /* 0x000fea0003800000 */
.L_x_23445:
        /* <DEDUP_REMOVED lines=44> */
.L_x_23444:
[----:B------:R-:W-:Y:S05]  /*136b0*/  BSYNC B1 ;  /* 0x0000000000017941 */ /* 0x000fea0003800000 */
.L_x_23443:
        /* <DEDUP_REMOVED lines=8> */
.L_x_23439:
        /* <DEDUP_REMOVED lines=12> */
.L_x_23448:
[----:B------:R-:W-:-:S07]  /*13800*/  IMAD.MOV.U32 R118, RZ, RZ, R122 ;  /* 0x000000ffff767224 */ /* 0x000fce00078e007a */
.L_x_23449:
[----:B------:R-:W-:Y:S05]  /*13810*/  BSYNC B1 ;  /* 0x0000000000017941 */ /* 0x000fea0003800000 */
.L_x_23447:
        /* <DEDUP_REMOVED lines=16> */
.L_x_23453:
[----:B------:R-:W-:Y:S05]  /*13920*/  BSYNC B2 ;  /* 0x0000000000027941 */ /* 0x000fea0003800000 */
.L_x_23452:
        /* <DEDUP_REMOVED lines=44> */
.L_x_23451:
[----:B------:R-:W-:Y:S05]  /*13bf0*/  BSYNC B1 ;  /* 0x0000000000017941 */ /* 0x000fea0003800000 */
.L_x_23450:
        /* <DEDUP_REMOVED lines=11> */
.L_x_23454:
        /* <DEDUP_REMOVED lines=12> */
.L_x_23457:
[----:B------:R-:W-:-:S07]  /*13d70*/  IMAD.MOV.U32 R113, RZ, RZ, R122 ;  /* 0x000000ffff717224 */ /* 0x000fce00078e007a */
.L_x_23458:
[----:B------:R-:W-:Y:S05]  /*13d80*/  BSYNC B1 ;  /* 0x0000000000017941 */ /* 0x000fea0003800000 */
.L_x_23456:
        /* <DEDUP_REMOVED lines=16> */
.L_x_23462:
[----:B------:R-:W-:Y:S05]  /*13e90*/  BSYNC B2 ;  /* 0x0000000000027941 */ /* 0x000fea0003800000 */
.L_x_23461:
        /* <DEDUP_REMOVED lines=44> */
.L_x_23460:
[----:B------:R-:W-:Y:S05]  /*14160*/  BSYNC B1 ;  /* 0x0000000000017941 */ /* 0x000fea0003800000 */
.L_x_23459:
        /* <DEDUP_REMOVED lines=8> */
.L_x_23455:
        /* <DEDUP_REMOVED lines=12> */
.L_x_23464:
[----:B------:R-:W-:-:S07]  /*142b0*/  IMAD.MOV.U32 R118, RZ, RZ, R122 ;  /* 0x000000ffff767224 */ /* 0x000fce00078e007a */
.L_x_23465:
[----:B------:R-:W-:Y:S05]  /*142c0*/  BSYNC B1 ;  /* 0x0000000000017941 */ /* 0x000fea0003800000 */
.L_x_23463:
        /* <DEDUP_REMOVED lines=16> */
.L_x_23469:
[----:B------:R-:W-:Y:S05]  /*143d0*/  BSYNC B2 ;  /* 0x0000000000027941 */ /* 0x000fea0003800000 */
.L_x_23468:
        /* <DEDUP_REMOVED lines=44> */
.L_x_23467:
[----:B------:R-:W-:Y:S05]  /*146a0*/  BSYNC B1 ;  /* 0x0000000000017941 */ /* 0x000fea0003800000 */
.L_x_23466:
        /* <DEDUP_REMOVED lines=11> */
.L_x_23470:
        /* <DEDUP_REMOVED lines=12> */
.L_x_23473:
[----:B------:R-:W-:-:S07]  /*14820*/  MOV R112, R122 ;  /* 0x0000007a00707202 */ /* 0x000fce0000000f00 */
.L_x_23474:
[----:B------:R-:W-:Y:S05]  /*14830*/  BSYNC B1 ;  /* 0x0000000000017941 */ /* 0x000fea0003800000 */
.L_x_23472:
        /* <DEDUP_REMOVED lines=16> */
.L_x_23478:
[----:B------:R-:W-:Y:S05]  /*14940*/  BSYNC B2 ;  /* 0x0000000000027941 */ /* 0x000fea0003800000 */
.L_x_23477:
        /* <DEDUP_REMOVED lines=44> */
.L_x_23476:
[----:B------:R-:W-:Y:S05]  /*14c10*/  BSYNC B1 ;  /* 0x0000000000017941 */ /* 0x000fea0003800000 */
.L_x_23475:
        /* <DEDUP_REMOVED lines=8> */
.L_x_23471:
        /* <DEDUP_REMOVED lines=12> */
.L_x_23480:
[----:B------:R-:W-:-:S07]  /*14d60*/  MOV R118, R122 ;  /* 0x0000007a00767202 */ /* 0x000fce0000000f00 */
.L_x_23481:
[----:B------:R-:W-:Y:S05]  /*14d70*/  BSYNC B1 ;  /* 0x0000000000017941 */ /* 0x000fea0003800000 */
.L_x_23479:
        /* <DEDUP_REMOVED lines=16> */
.L_x_23485:
[----:B------:R-:W-:Y:S05]  /*14e80*/  BSYNC B2 ;  /* 0x0000000000027941 */ /* 0x000fea0003800000 */
.L_x_23484:
        /* <DEDUP_REMOVED lines=44> */
.L_x_23483:
[----:B------:R-:W-:Y:S05]  /*15150*/  BSYNC B1 ;  /* 0x0000000000017941 */ /* 0x000fea0003800000 */
.L_x_23482:
        /* <DEDUP_REMOVED lines=11> */
.L_x_23486:
        /* <DEDUP_REMOVED lines=12> */
.L_x_23489:
[----:B------:R-:W-:-:S07]  /*152d0*/  IMAD.MOV.U32 R111, RZ, RZ, R122 ;  /* 0x000000ffff6f7224 */ /* 0x000fce00078e007a */
.L_x_23490:
[----:B------:R-:W-:Y:S05]  /*152e0*/  BSYNC B1 ;  /* 0x0000000000017941 */ /* 0x000fea0003800000 */
.L_x_23488:
        /* <DEDUP_REMOVED lines=16> */
.L_x_23494:
[----:B------:R-:W-:Y:S05]  /*153f0*/  BSYNC B2 ;  /* 0x0000000000027941 */ /* 0x000fea0003800000 */
.L_x_23493:
        /* <DEDUP_REMOVED lines=44> */
.L_x_23492:
[----:B------:R-:W-:Y:S05]  /*156c0*/  BSYNC B1 ;  /* 0x0000000000017941 */ /* 0x000fea0003800000 */
.L_x_23491:
        /* <DEDUP_REMOVED lines=8> */
.L_x_23487:
        /* <DEDUP_REMOVED lines=23> */
[----:B------:R-:W-:Y:S02]  /*158c0*/  IADD3.X R73, R144, UR17, RZ, P0, !PT ;  /* 0x0000001190497c10 */ /* 0x000fe400087fe4ff */
[----:B------:R-:W-:-:S05]  /*158d0*/  LEA R137, R140, R137, 0x8 ;  /* 0x000000898c897211 */ /* 0x000fca00078e40ff */
[----:B------:R-:W-:-:S05]  /*158e0*/  IMAD.IADD R137, R137, 0x1, R138 ;  /* 0x0000000189897824 */ /* 0x000fca00078e028a */
[----:B------:R1:W-:Y:S02]  /*158f0*/  STG.E desc[UR4][R72.64], R137 ;  /* 0x0000008948007986 */ /* 0x0003e4000c101904 */
.L_x_23495:
[----:B------:R-:W-:-:S07]  /*15900*/  IADD3 R75, R75, 0x80, RZ ;  /* 0x000000804b4b7810 */ /* 0x000fce0007ffe0ff */
.L_x_23430:
[----:B------:R-:W-:Y:S05]  /*15910*/  BSYNC B0 ;  /* 0x0000000000007941 */ /* 0x000fea0003800000 */
.L_x_23429:
        /* <DEDUP_REMOVED lines=29> */
.L_x_23499:
[----:B------:R-:W-:-:S07]  /*15af0*/  IMAD.MOV.U32 R146, RZ, RZ, R122 ;  /* 0x000000ffff927224 */ /* 0x000fce00078e007a */
.L_x_23500:
[----:B------:R-:W-:Y:S05]  /*15b00*/  BSYNC B1 ;  /* 0x0000000000017941 */ /* 0x000fea0003800000 */
.L_x_23498:
        /* <DEDUP_REMOVED lines=16> */
.L_x_23504:
[----:B------:R-:W-:Y:S05]  /*15c10*/  BSYNC B2 ;  /* 0x0000000000027941 */ /* 0x000fea0003800000 */
.L_x_23503:
        /* <DEDUP_REMOVED lines=44> */
.L_x_23502:
[----:B------:R-:W-:Y:S05]  /*15ee0*/  BSYNC B1 ;  /* 0x0000000000017941 */ /* 0x000fea0003800000 */
.L_x_23501:
        /* <DEDUP_REMOVED lines=17> */
.L_x_23505:
        /* <DEDUP_REMOVED lines=12> */
.L_x_23508:
[----:B------:R-:W-:-:S07]  /*160c0*/  IMAD.MOV.U32 R118, RZ, RZ, R122 ;  /* 0x000000ffff767224 */ /* 0x000fce00078e007a */
.L_x_23509:
[----:B------:R-:W-:Y:S05]  /*160d0*/  BSYNC B1 ;  /* 0x0000000000017941 */ /* 0x000fea0003800000 */
.L_x_23507:
        /* <DEDUP_REMOVED lines=16> */
.L_x_23513:
[----:B------:R-:W-:Y:S05]  /*161e0*/  BSYNC B2 ;  /* 0x0000000000027941 */ /* 0x000fea0003800000 */
.L_x_23512:
        /* <DEDUP_REMOVED lines=44> */
.L_x_23511:
[----:B------:R-:W-:Y:S05]  /*164b0*/  BSYNC B1 ;  /* 0x0000000000017941 */ /* 0x000fea0003800000 */
.L_x_23510:
        /* <DEDUP_REMOVED lines=8> */
.L_x_23506:
        /* <DEDUP_REMOVED lines=12> */
.L_x_23515:
[----:B------:R-:W-:-:S07]  /*16600*/  MOV R118, R122 ;  /* 0x0000007a00767202 */ /* 0x000fce0000000f00 */
.L_x_23516:
[----:B------:R-:W-:Y:S05]  /*16610*/  BSYNC B1 ;  /* 0x0000000000017941 */ /* 0x000fea0003800000 */
.L_x_23514:
        /* <DEDUP_REMOVED lines=16> */
.L_x_23520:
[----:B------:R-:W-:Y:S05]  /*16720*/  BSYNC B2 ;  /* 0x0000000000027941 */ /* 0x000fea0003800000 */
.L_x_23519:
        /* <DEDUP_REMOVED lines=44> */
.L_x_23518:
[----:B------:R-:W-:Y:S05]  /*169f0*/  BSYNC B1 ;  /* 0x0000000000017941 */ /* 0x000fea0003800000 */
.L_x_23517:
        /* <DEDUP_REMOVED lines=11> */
.L_x_23521:
        /* <DEDUP_REMOVED lines=12> */
.L_x_23524:
[----:B------:R-:W-:-:S07]  /*16b70*/  IMAD.MOV.U32 R113, RZ, RZ, R122 ;  /* 0x000000ffff717224 */ /* 0x000fce00078e007a */
.L_x_23525:
[----:B------:R-:W-:Y:S05]  /*16b80*/  BSYNC B1 ;  /* 0x0000000000017941 */ /* 0x000fea0003800000 */
.L_x_23523:
        /* <DEDUP_REMOVED lines=16> */
.L_x_23529:
[----:B------:R-:W-:Y:S05]  /*16c90*/  BSYNC B2 ;  /* 0x0000000000027941 */ /* 0x000fea0003800000 */
.L_x_23528:
        /* <DEDUP_REMOVED lines=44> */
.L_x_23527:
[----:B------:R-:W-:Y:S05]  /*16f60*/  BSYNC B1 ;  /* 0x0000000000017941 */ /* 0x000fea0003800000 */
.L_x_23526:
        /* <DEDUP_REMOVED lines=8> */
.L_x_23522:
        /* <DEDUP_REMOVED lines=12> */
.L_x_23531:
[----:B------:R-:W-:-:S07]  /*170b0*/  MOV R118, R122 ;  /* 0x0000007a00767202 */ /* 0x000fce0000000f00 */
.L_x_23532:
[----:B------:R-:W-:Y:S05]  /*170c0*/  BSYNC B1 ;  /* 0x0000000000017941 */ /* 0x000fea0003800000 */
.L_x_23530:
        /* <DEDUP_REMOVED lines=16> */
.L_x_23536:
[----:B------:R-:W-:Y:S05]  /*171d0*/  BSYNC B2 ;  /* 0x0000000000027941 */ /* 0x000fea0003800000 */
.L_x_23535:
        /* <DEDUP_REMOVED lines=44> */
.L_x_23534:
[----:B------:R-:W-:Y:S05]  /*174a0*/  BSYNC B1 ;  /* 0x0000000000017941 */ /* 0x000fea0003800000 */
.L_x_23533:
        /* <DEDUP_REMOVED lines=11> */
.L_x_23537:
        /* <DEDUP_REMOVED lines=12> */
.L_x_23540:
[----:B------:R-:W-:-:S07]  /*17620*/  IMAD.MOV.U32 R112, RZ, RZ, R122 ;  /* 0x000000ffff707224 */ /* 0x000fce00078e007a */
.L_x_23541:
[----:B------:R-:W-:Y:S05]  /*17630*/  BSYNC B1 ;  /* 0x0000000000017941 */ /* 0x000fea0003800000 */
.L_x_23539:
        /* <DEDUP_REMOVED lines=16> */
.L_x_23545:
[----:B------:R-:W-:Y:S05]  /*17740*/  BSYNC B2 ;  /* 0x0000000000027941 */ /* 0x000fea0003800000 */
.L_x_23544:
        /* <DEDUP_REMOVED lines=44> */
.L_x_23543:
[----:B------:R-:W-:Y:S05]  /*17a10*/  BSYNC B1 ;  /* 0x0000000000017941 */ /* 0x000fea0003800000 */
.L_x_23542:
        /* <DEDUP_REMOVED lines=8> */
.L_x_23538:
        /* <DEDUP_REMOVED lines=12> */
.L_x_23547:
[----:B------:R-:W-:-:S07]  /*17b60*/  MOV R118, R122 ;  /* 0x0000007a00767202 */ /* 0x000fce0000000f00 */
.L_x_23548:
[----:B------:R-:W-:Y:S05]  /*17b70*/  BSYNC B1 ;  /* 0x0000000000017941 */ /* 0x000fea0003800000 */
.L_x_23546:
        /* <DEDUP_REMOVED lines=16> */
.L_x_23552:
[----:B------:R-:W-:Y:S05]  /*17c80*/  BSYNC B2 ;  /* 0x0000000000027941 */ /* 0x000fea0003800000 */
.L_x_23551:
        /* <DEDUP_REMOVED lines=44> */
.L_x_23550:
[----:B------:R-:W-:Y:S05]  /*17f50*/  BSYNC B1 ;  /* 0x0000000000017941 */ /* 0x000fea0003800000 */
.L_x_23549:
        /* <DEDUP_REMOVED lines=11> */
.L_x_23553:
        /* <DEDUP_REMOVED lines=12> */
.L_x_23556:
[----:B------:R-:W-:-:S07]  /*180d0*/  IMAD.MOV.U32 R111, RZ, RZ, R122 ;  /* 0x000000ffff6f7224 */ /* 0x000fce00078e007a */
.L_x_23557:
[----:B------:R-:W-:Y:S05]  /*180e0*/  BSYNC B1 ;  /* 0x0000000000017941 */ /* 0x000fea0003800000 */
.L_x_23555:
        /* <DEDUP_REMOVED lines=16> */
.L_x_23561:
[----:B------:R-:W-:Y:S05]  /*181f0*/  BSYNC B2 ;  /* 0x0000000000027941 */ /* 0x000fea0003800000 */
.L_x_23560:
        /* <DEDUP_REMOVED lines=44> */
.L_x_23559:
[----:B------:R-:W-:Y:S05]  /*184c0*/  BSYNC B1 ;  /* 0x0000000000017941 */ /* 0x000fea0003800000 */
.L_x_23558:
        /* <DEDUP_REMOVED lines=8> */
.L_x_23554:
        /* <DEDUP_REMOVED lines=9> */
[----:B------:R-:W-:Y:S01]  /*185e0*/  SHF.R.U32.HI R75, RZ, 0x1e, R75 ;  /* 0x0000001eff4b7819 */ /* 0x000fe2000001164b */
[----:B------:R2:W-:Y:S01]  /*185f0*/  STG.E.128 desc[UR4][R72.64], R68 ;  /* 0x0000004448007986 */ /* 0x0005e2000c101d04 */
[----:B------:R-:W-:Y:S01]  /*18600*/  IADD3 R138, P0, R143, UR12, RZ ;  /* 0x0000000c8f8a7c10 */ /* 0x000fe2000ff1e0ff */
[----:B------:R-:W-:-:S03]  /*18610*/  IMAD.IADD R137, R137, 0x1, R142 ;  /* 0x0000000189897824 */ /* 0x000fc600078e028e */
[----:B------:R-:W-:-:S05]  /*18620*/  IADD3.X R139, R75, UR13, RZ, P0, !PT ;  /* 0x0000000d4b8b7c10 */ /* 0x000fca00087fe4ff */
[----:B------:R2:W-:Y:S01]  /*18630*/  STG.E desc[UR4][R138.64], R137 ;  /* 0x000000898a007986 */ /* 0x0005e2000c101904 */
[----:B------:R-:W-:Y:S05]  /*18640*/  @!P1 BRA `(.L_x_23497) ;  /* 0x00000000002c9947 */ /* 0x000fea0003800000 */
[----:B--2---:R-:W-:Y:S02]  /*18650*/  IADD3 R72, P0, R143, UR16, RZ ;  /* 0x000000108f487c10 */ /* 0x004fe4000ff1e0ff */
[----:B------:R-:W-:Y:S02]  /*18660*/  SHF.L.U32 R137, R112, 0x10, RZ ;  /* 0x0000001070897819 */ /* 0x000fe400000006ff */
[----:B------:R-:W-:Y:S02]  /*18670*/  IADD3.X R73, R75, UR17, RZ, P0, !PT ;  /* 0x000000114b497c10 */ /* 0x000fe400087fe4ff */
[----:B------:R-:W-:Y:S02]  /*18680*/  LOP3.LUT R75, R111, 0xffff, RZ, 0xc0, !PT ;  /* 0x0000ffff6f4b7812 */ /* 0x000fe400078ec0ff */
[----:B------:R-:W-:Y:S02]  /*18690*/  LOP3.LUT R138, R137, 0xff0000, RZ, 0xc0, !PT ;  /* 0x00ff0000898a7812 */ /* 0x000fe400078ec0ff */
[----:B------:R-:W-:-:S03]  /*186a0*/  LOP3.LUT R140, R113, 0xff, RZ, 0xc0, !PT ;  /* 0x000000ff718c7812 */ /* 0x000fc600078ec0ff */
[----:B------:R-:W-:Y:S01]  /*186b0*/  IMAD R75, R75, 0x1000000, R138 ;  /* 0x010000004b4b7824 */ /* 0x000fe200078e028a */
[----:B------:R-:W-:-:S04]  /*186c0*/  LOP3.LUT R138, R114, 0xff, RZ, 0xc0, !PT ;  /* 0x000000ff728a7812 */ /* 0x000fc800078ec0ff */
[----:B------:R-:W-:-:S05]  /*186d0*/  LEA R75, R140, R75, 0x8 ;  /* 0x0000004b8c4b7211 */ /* 0x000fca00078e40ff */
[----:B------:R-:W-:-:S05]  /*186e0*/  IMAD.IADD R75, R75, 0x1, R138 ;  /* 0x000000014b4b7824 */ /* 0x000fca00078e028a */
[----:B------:R3:W-:Y:S02]  /*186f0*/  STG.E desc[UR4][R72.64], R75 ;  /* 0x0000004b48007986 */ /* 0x0007e4000c101904 */
.L_x_23497:
[----:B------:R-:W-:Y:S05]  /*18700*/  BSYNC B0 ;  /* 0x0000000000007941 */ /* 0x000fea0003800000 */
.L_x_23496:
[----:B0123--:R-:W-:Y:S01]  /*18710*/  FADD.FTZ R72, RZ, R40 ;  /* 0x00000028ff487221 */ /* 0x00ffe20000010000 */
[----:B------:R-:W-:Y:S01]  /*18720*/  ISETP.NE.AND P0, PT, R135, RZ, PT ;  /* 0x000000ff8700720c */ /* 0x000fe20003f05270 */
[----:B------:R-:W-:Y:S01]  /*18730*/  UMOV UR14, 0xffffffff ;  /* 0xffffffff000e7882 */ /* 0x000fe20000000000 */
[C---:B------:R-:W-:Y:S01]  /*18740*/  ISETP.GT.U32.AND P1, PT, R108.reuse, 0x1ff, PT ;  /* 0x000001ff6c00780c */ /* 0x040fe20003f24070 */
[----:B------:R-:W-:Y:S01]  /*18750*/  FADD.FTZ R73, R41, R72 ;  /* 0x0000004829497221 */ /* 0x000fe20000010000 */
[C---:B------:R-:W-:Y:S02]  /*18760*/  ISETP.GT.U32.AND P2, PT, R108.reuse, 0x27f, PT ;  /* 0x0000027f6c00780c */ /* 0x040fe40003f44070 */
[----:B------:R-:W-:Y:S01]  /*18770*/  ISETP.GT.U32.AND P3, PT, R108, 0x2ff, PT ;  /* 0x000002ff6c00780c */ /* 0x000fe20003f64070 */
[----:B------:R-:W-:Y:S01]  /*18780*/  FADD.FTZ R72, R42, R73 ;  /* 0x000000492a487221 */ /* 0x000fe20000010000 */
[----:B------:R-:W-:Y:S02]  /*18790*/  ISETP.GT.U32.AND P4, PT, R108, 0x37f, PT ;  /* 0x0000037f6c00780c */ /* 0x000fe40003f84070 */
[----:B------:R-:W-:Y:S01]  /*187a0*/  LOP3.LUT P5, RZ, R74, 0xff, RZ, 0xc0, !PT ;  /* 0x000000ff4aff7812 */ /* 0x000fe200078ac0ff */
[----:B------:R-:W-:Y:S01]  /*187b0*/  FADD.FTZ R72, R43, R72 ;  /* 0x000000482b487221 */ /* 0x000fe20000010000 */
[----:B------:R-:W-:-:S02]  /*187c0*/  SHF.R.U32.HI R138, RZ, 0x5, R110 ;  /* 0x00000005ff8a7819 */ /* 0x000fc4000001166e */
[----:B------:R-:W-:Y:S02]  /*187d0*/  P2R R137, PR, RZ, 0x20 ;  /* 0x00000020ff897803 */ /* 0x000fe40000000000 */
[----:B------:R-:W-:Y:S02]  /*187e0*/  FSEL R73, R72, RZ, P0 ;  /* 0x000000ff48497208 */ /* 0x000fe40000000000 */
[----:B------:R-:W-:Y:S02]  /*187f0*/  ISETP.GT.U32.AND P0, PT, R108, 0xff, PT ;  /* 0x000000ff6c00780c */ /* 0x000fe40003f04070 */
[----:B------:R-:W-:Y:S01]  /*18800*/  LOP3.LUT P6, RZ, R110, 0x1f, RZ, 0xc0, !PT ;  /* 0x0000001f6eff7812 */ /* 0x000fe200078cc0ff */
[----:B------:R-:W-:Y:S01]  /*18810*/  FADD.FTZ R72, R44, R73 ;  /* 0x000000492c487221 */ /* 0x000fe20000010000 */
[----:B------:R-:W-:-:S03]  /*18820*/  P2R R142, PR, RZ, 0x1 ;  /* 0x00000001ff8e7803 */ /* 0x000fc60000000000 */
[----:B------:R-:W-:-:S04]  /*18830*/  FADD.FTZ R75, R45, R72 ;  /* 0x000000482d4b7221 */ /* 0x000fc80000010000 */
[----:B------:R-:W-:-:S04]  /*18840*/  FADD.FTZ R72, R46, R75 ;  /* 0x0000004b2e487221 */ /* 0x000fc80000010000 */
        /* <DEDUP_REMOVED lines=29> */
[----:B------:R-:W-:Y:S01]  /*18a20*/  P2R R72, PR, RZ, 0x40 ;  /* 0x00000040ff487803 */ /* 0x000fe20000000000 */
[----:B------:R-:W-:Y:S06]  /*18a30*/  BRA.DIV UR14, `(.L_x_23562) ;  /* 0x000000160e1c7947 */ /* 0x000fec000b800000 */
[----:B------:R-:W0:Y:S01]  /*18a40*/  SHFL.BFLY PT, R72, R73, 0x1, 0x1f ;  /* 0x0c201f0049487f89 */ /* 0x000e2200000e0000 */
[----:B------:R-:W-:Y:S02]  /*18a50*/  ISETP.NE.AND P6, PT, R142, RZ, PT ;  /* 0x000000ff8e00720c */ /* 0x000fe40003fc5270 */
[----:B------:R-:W-:Y:S02]  /*18a60*/  P2R R143, PR, RZ, 0x20 ;  /* 0x00000020ff8f7803 */ /* 0x000fe40000000000 */
[----:B------:R-:W-:Y:S01]  /*18a70*/  ISETP.NE.AND P5, PT, R135, RZ, PT ;  /* 0x000000ff8700720c */ /* 0x000fe20003fa5270 */
        /* <DEDUP_REMOVED lines=85> */
.L_x_23590:
[----:B------:R-:W-:Y:S01]  /*18fd0*/  LOP3.LUT P0, RZ, R110, 0x1f, RZ, 0xc0, !PT ;  /* 0x0000001f6eff7812 */ /* 0x000fe2000780c0ff */
[----:B------:R-:W-:Y:S05]  /*18fe0*/  WARPSYNC.ALL ;  /* 0x0000000000007948 */ /* 0x000fea0003800000 */
[----:B------:R-:W-:-:S07]  /*18ff0*/  LOP3.LUT R74, R138, 0x3, RZ, 0xc0, !PT ;  /* 0x000000038a4a7812 */ /* 0x000fce00078ec0ff */
[----:B------:R-:W2:Y:S01]  /*19000*/  @!P0 S2R R140, SR_CgaCtaId ;  /* 0x00000000008c8919 */ /* 0x000ea20000008800 */
[----:B------:R-:W-:Y:S01]  /*19010*/  @!P0 MOV R73, 0x400 ;  /* 0x0000040000498802 */ /* 0x000fe20000000f00 */
[----:B------:R-:W-:-:S03]  /*19020*/  @!P0 IMAD.IADD R138, R75, 0x1, R74 ;  /* 0x000000014b8a8824 */ /* 0x000fc600078e024a */
[----:B--2---:R-:W-:Y:S01]  /*19030*/  @!P0 LEA R139, R140, R73, 0x18 ;  /* 0x000000498c8b8211 */ /* 0x004fe200078ec0ff */
[----:B-1----:R-:W-:Y:S01]  /*19040*/  FADD.FTZ R73, R141, R142 ;  /* 0x0000008e8d497221 */ /* 0x002fe20000010000 */
[----:B------:R-:W-:Y:S02]  /*19050*/  LOP3.LUT R140, R110, 0x1f, RZ, 0xc0, !PT ;  /* 0x0000001f6e8c7812 */ /* 0x000fe400078ec0ff */
        /* <DEDUP_REMOVED lines=16> */
[----:B------:R-:W-:Y:S01]  /*19160*/  PLOP3.LUT P0, PT, PT, PT, UP0, 0x40, 0x0 ;  /* 0x000000000000781c */ /* 0x000fe20003f0e808 */
[----:B0-----:R-:W0:Y:S02]  /*19170*/  SHFL.DOWN PT, R141, R138, 0x2, 0x1f ;  /* 0x08401f008a8d7f89 */ /* 0x001e2400000e0000 */
[----:B0-----:R-:W-:Y:S01]  /*19180*/  IMAD.IADD R144, R141, 0x1, R138 ;  /* 0x000000018d907824 */ /* 0x001fe200078e028a */
[----:B------:R-:W-:-:S04]  /*19190*/  I2FP.F32.S32 R146, R141 ;  /* 0x0000008d00927245 */ /* 0x000fc80000201400 */
[----:B------:R-:W0:Y:S01]  /*191a0*/  SHFL.DOWN PT, R141, R144, 0x1, 0x1f ;  /* 0x08201f00908d7f89 */ /* 0x000e2200000e0000 */
[----:B------:R-:W-:-:S04]  /*191b0*/  I2FP.F32.S32 R75, R144 ;  /* 0x00000090004b7245 */ /* 0x000fc80000201400 */
[----:B------:R-:W1:Y:S01]  /*191c0*/  MUFU.RCP R142, R75 ;  /* 0x0000004b008e7308 */ /* 0x000e620000001000 */
[----:B------:R-:W2:Y:S01]  /*191d0*/  SHFL.DOWN PT, R143, R72, 0x2, 0x1f ;  /* 0x08401f00488f7f89 */ /* 0x000ea200000e0000 */
[----:B0-----:R-:W-:-:S03]  /*191e0*/  IADD3 R138, R144, R141, RZ ;  /* 0x0000008d908a7210 */ /* 0x001fc60007ffe0ff */
[----:B------:R-:W0:Y:S01]  /*191f0*/  SHFL.DOWN PT, R144, R73, 0x2, 0x1f ;  /* 0x08401f0049907f89 */ /* 0x000e2200000e0000 */
[----:B------:R-:W-:Y:S01]  /*19200*/  I2FP.F32.S32 R149, R141 ;  /* 0x0000008d00957245 */ /* 0x000fe20000201400 */
[----:B--2---:R-:W-:-:S04]  /*19210*/  FMUL.FTZ R140, R143, R146 ;  /* 0x000000928f8c7220 */ /* 0x004fc80000410000 */
[----:B------:R-:W-:Y:S01]  /*19220*/  FFMA.FTZ R139, R145, R72, R140 ;  /* 0x00000048918b7223 */ /* 0x000fe2000001008c */
[----:B------:R-:W-:Y:S01]  /*19230*/  FADD.FTZ R72, -R143, R72 ;  /* 0x000000488f487221 */ /* 0x000fe20000010100 */
[----:B------:R-:W-:Y:S02]  /*19240*/  I2FP.F32.S32 R140, R138 ;  /* 0x0000008a008c7245 */ /* 0x000fe40000201400 */
[----:B-1----:R-:W-:Y:S01]  /*19250*/  FMUL.FTZ R148, R142, R139 ;  /* 0x0000008b8e947220 */ /* 0x002fe20000410000 */
[----:B------:R-:W-:-:S03]  /*19260*/  FMUL.FTZ R72, R72, R72 ;  /* 0x0000004848487220 */ /* 0x000fc60000410000 */
[----:B------:R-:W1:Y:S01]  /*19270*/  MUFU.RCP R140, R140 ;  /* 0x0000008c008c7308 */ /* 0x000e620000001000 */
[----:B------:R-:W2:Y:S01]  /*19280*/  SHFL.DOWN PT, R147, R148, 0x1, 0x1f ;  /* 0x08201f0094937f89 */ /* 0x000ea200000e0000 */
[----:B------:R-:W-:-:S04]  /*19290*/  FMUL.FTZ R72, R72, R145 ;  /* 0x0000009148487220 */ /* 0x000fc80000410000 */
[----:B------:R-:W-:Y:S01]  /*192a0*/  FMUL.FTZ R72, R72, R146 ;  /* 0x0000009248487220 */ /* 0x000fe20000410000 */
[----:B0-----:R-:W-:-:S04]  /*192b0*/  FADD.FTZ R143, R144, R73 ;  /* 0x00000049908f7221 */ /* 0x001fc80000010000 */
[----:B------:R-:W-:-:S05]  /*192c0*/  FFMA.FTZ R72, R142, R72, R143 ;  /* 0x000000488e487223 */ /* 0x000fca000001008f */
[----:B------:R-:W0:Y:S01]  /*192d0*/  SHFL.DOWN PT, R143, R72, 0x1, 0x1f ;  /* 0x08201f00488f7f89 */ /* 0x000e2200000e0000 */
[----:B--2---:R-:W-:Y:S01]  /*192e0*/  FMUL.FTZ R138, R147, R149 ;  /* 0x00000095938a7220 */ /* 0x004fe20000410000 */
[----:B------:R-:W-:-:S03]  /*192f0*/  FADD.FTZ R147, R148, -R147 ;  /* 0x8000009394937221 */ /* 0x000fc60000010000 */
[----:B------:R-:W-:Y:S01]  /*19300*/  FFMA.FTZ R139, R75, R148, R138 ;  /* 0x000000944b8b7223 */ /* 0x000fe2000001008a */
[----:B------:R-:W-:-:S03]  /*19310*/  FMUL.FTZ R142, R147, R147 ;  /* 0x00000093938e7220 */ /* 0x000fc60000410000 */
[----:B-1----:R-:W-:Y:S01]  /*19320*/  FMUL.FTZ R141, R140, R139 ;  /* 0x0000008b8c8d7220 */ /* 0x002fe20000410000 */
[----:B------:R-:W-:-:S04]  /*19330*/  FMUL.FTZ R142, R75, R142 ;  /* 0x0000008e4b8e7220 */ /* 0x000fc80000410000 */
[----:B------:R-:W-:Y:S01]  /*19340*/  FMUL.FTZ R142, R142, R149 ;  /* 0x000000958e8e7220 */ /* 0x000fe20000410000 */
[----:B------:R-:W1:Y:S01]  /*19350*/  SHFL.IDX PT, R141, R141, RZ, 0x1f ;  /* 0x00001fff8d8d7589 */ /* 0x000e6200000e0000 */
[----:B0-----:R-:W-:-:S04]  /*19360*/  FADD.FTZ R143, R72, R143 ;  /* 0x0000008f488f7221 */ /* 0x001fc80000010000 */
[----:B------:R-:W-:Y:S02]  /*19370*/  FFMA.FTZ R142, R140, R142, R143 ;  /* 0x0000008e8c8e7223 */ /* 0x000fe4000001008f */
[----:B------:R-:W0:Y:S03]  /*19380*/  LDC R140, c[0x0][0x2d8] ;  /* 0x0000b600ff8c7b82 */ /* 0x000e260000000800 */
[----:B------:R-:W0:Y:S01]  /*19390*/  SHFL.IDX PT, R143, R142, RZ, 0x1f ;  /* 0x00001fff8e8f7589 */ /* 0x000e2200000e0000 */
[C---:B-1----:R-:W-:Y:S01]  /*193a0*/  FSEL R138, R141.reuse, RZ, P0 ;  /* 0x000000ff8d8a7208 */ /* 0x042fe20000000000 */
[----:B------:R-:W-:Y:S01]  /*193b0*/  FMUL.FTZ R139, R141, R141 ;  /* 0x0000008d8d8b7220 */ /* 0x000fe20000410000 */
[----:B------:R-:W-:-:S04]  /*193c0*/  PLOP3.LUT P0, PT, PT, PT, UP0, 0x40, 0x0 ;  /* 0x000000000000781c */ /* 0x000fc80003f0e808 */
[----:B------:R-:W-:Y:S02]  /*193d0*/  FSEL R139, R139, RZ, !P0 ;  /* 0x000000ff8b8b7208 */ /* 0x000fe40004000000 */
[----:B------:R-:W-:Y:S01]  /*193e0*/  LOP3.LUT P0, RZ, R74, 0x1f, R110, 0xf8, !PT ;  /* 0x0000001f4aff7812 */ /* 0x000fe2000780f86e */
[----:B0-----:R-:W-:-:S04]  /*193f0*/  FFMA.FTZ R140, R143, UR15, R140 ;  /* 0x0000000f8f8c7c23 */ /* 0x001fc8000801008c */
[----:B------:R-:W-:-:S06]  /*19400*/  FADD.FTZ R139, R140, R139 ;  /* 0x0000008b8c8b7221 */ /* 0x000fcc0000010000 */
[----:B------:R-:W0:Y:S02]  /*19410*/  MUFU.RSQ R139, R139 ;  /* 0x0000008b008b7308 */ /* 0x000e240000001400 */
[----:B------:R-:W1:Y:S08]  /*19420*/  @!P0 LDC.64 R74, c[0x0][0x250] ;  /* 0x00009400ff4a8b82 */ /* 0x000e700000000a00 */
[----:B------:R-:W2:Y:S01]  /*19430*/  @!P0 LDC.64 R72, c[0x0][0x258] ;  /* 0x00009600ff488b82 */ /* 0x000ea20000000a00 */
[----:B-1----:R-:W-:-:S05]  /*19440*/  @!P0 IMAD.WIDE R74, R126, 0x4, R74 ;  /* 0x000000047e4a8825 */ /* 0x002fca00078e024a */
[----:B------:R1:W-:Y:S01]  /*19450*/  @!P0 STG.E desc[UR4][R74.64], R141 ;  /* 0x0000008d4a008986 */ /* 0x0003e2000c101904 */
[----:B--2---:R-:W-:-:S05]  /*19460*/  @!P0 IMAD.WIDE R72, R126, 0x4, R72 ;  /* 0x000000047e488825 */ /* 0x004fca00078e0248 */
[----:B0-----:R1:W-:Y:S01]  /*19470*/  @!P0 STG.E desc[UR4][R72.64], R139 ;  /* 0x0000008b48008986 */ /* 0x0013e2000c101904 */
[----:B------:R-:W-:Y:S05]  /*19480*/  @!P1 BRA `(.L_x_23564) ;  /* 0x0000000000409947 */ /* 0x000fea0003800000 */
[----:B-1----:R-:W0:Y:S01]  /*19490*/  LDC.64 R140, c[0x0][0x2b8] ;  /* 0x0000ae00ff8c7b82 */ /* 0x002e220000000a00 */
[--C-:B------:R-:W-:Y:S01]  /*194a0*/  FADD.FTZ R74, R41, -R138.reuse ;  /* 0x8000008a294a7221 */ /* 0x100fe20000010000 */
        /* <DEDUP_REMOVED lines=11> */
[----:B0-----:R-:W-:-:S04]  /*19560*/  IMAD.WIDE.U32 R140, R136, 0x10, R140 ;  /* 0x00000010888c7825 */ /* 0x001fc800078e008c */
[----:B------:R-:W-:Y:S01]  /*19570*/  VIADD R136, R136, 0x80 ;  /* 0x0000008088887836 */ /* 0x000fe20000000000 */
[----:B------:R0:W-:Y:S06]  /*19580*/  STG.E.128 desc[UR4][R140.64], R72 ;  /* 0x000000488c007986 */ /* 0x0001ec000c101d04 */
.L_x_23564:
[----:B------:R-:W-:Y:S05]  /*19590*/  BSYNC B0 ;  /* 0x0000000000007941 */ /* 0x000fea0003800000 */
.L_x_23563:
[----:B------:R-:W-:Y:S01]  /*195a0*/  ISETP.NE.AND P0, PT, R134, RZ, PT ;  /* 0x000000ff8600720c */ /* 0x000fe20003f05270 */
[----:B------:R-:W-:-:S12]  /*195b0*/  BSSY B0, `(.L_x_23565) ;  /* 0x0000012000007945 */ /* 0x000fd80003800000 */
[----:B------:R-:W-:Y:S05]  /*195c0*/  @!P0 BRA `(.L_x_23566) ;  /* 0x0000000000408947 */ /* 0x000fea0003800000 */
[----:B01----:R-:W0:Y:S01]  /*195d0*/  LDC.64 R140, c[0x0][0x2b8] ;  /* 0x0000ae00ff8c7b82 */ /* 0x003e220000000a00 */
        /* <DEDUP_REMOVED lines=12> */
[C---:B0-----:R-:W-:Y:S01]  /*196a0*/  IMAD.WIDE.U32 R140, R136.reuse, 0x10, R140 ;  /* 0x00000010888c7825 */ /* 0x041fe200078e008c */
[----:B------:R-:W-:-:S04]  /*196b0*/  IADD3 R136, R136, 0x80, RZ ;  /* 0x0000008088887810 */ /* 0x000fc80007ffe0ff */
[----:B------:R2:W-:Y:S03]  /*196c0*/  STG.E.128 desc[UR4][R140.64], R72 ;  /* 0x000000488c007986 */ /* 0x0005e6000c101d04 */
.L_x_23566:
[----:B------:R-:W-:Y:S05]  /*196d0*/  BSYNC B0 ;  /* 0x0000000000007941 */ /* 0x000fea0003800000 */
.L_x_23565:
[----:B------:R-:W-:Y:S01]  /*196e0*/  ISETP.NE.AND P0, PT, R133, RZ, PT ;  /* 0x000000ff8500720c */ /* 0x000fe20003f05270 */
[----:B------:R-:W-:-:S12]  /*196f0*/  BSSY B0, `(.L_x_23567) ;  /* 0x0000012000007945 */ /* 0x000fd80003800000 */
[----:B------:R-:W-:Y:S05]  /*19700*/  @!P0 BRA `(.L_x_23568) ;  /* 0x0000000000408947 */ /* 0x000fea0003800000 */
[----:B012---:R-:W0:Y:S01]  /*19710*/  LDC.64 R140, c[0x0][0x2b8] ;  /* 0x0000ae00ff8c7b82 */ /* 0x007e220000000a00 */
        /* <DEDUP_REMOVED lines=15> */
.L_x_23568:
[----:B------:R-:W-:Y:S05]  /*19810*/  BSYNC B0 ;  /* 0x0000000000007941 */ /* 0x000fea0003800000 */
.L_x_23567:
[----:B------:R-:W-:Y:S01]  /*19820*/  ISETP.NE.AND P0, PT, R132, RZ, PT ;  /* 0x000000ff8400720c */ /* 0x000fe20003f05270 */
[----:B------:R-:W-:-:S12]  /*19830*/  BSSY B0, `(.L_x_23569) ;  /* 0x0000012000007945 */ /* 0x000fd80003800000 */
[----:B------:R-:W-:Y:S05]  /*19840*/  @!P0 BRA `(.L_x_23570) ;  /* 0x0000000000408947 */ /* 0x000fea0003800000 */
[----:B0123--:R-:W0:Y:S01]  /*19850*/  LDC.64 R140, c[0x0][0x2b8] ;  /* 0x0000ae00ff8c7b82 */ /* 0x00fe220000000a00 */
        /* <DEDUP_REMOVED lines=15> */
.L_x_23570:
[----:B------:R-:W-:Y:S05]  /*19950*/  BSYNC B0 ;  /* 0x0000000000007941 */ /* 0x000fea0003800000 */
.L_x_23569:
[----:B------:R-:W-:Y:S01]  /*19960*/  ISETP.NE.AND P0, PT, R131, RZ, PT ;  /* 0x000000ff8300720c */ /* 0x000fe20003f05270 */
[----:B------:R-:W-:-:S12]  /*19970*/  BSSY B0, `(.L_x_23571) ;  /* 0x0000012000007945 */ /* 0x000fd80003800000 */
[----:B------:R-:W-:Y:S05]  /*19980*/  @!P0 BRA `(.L_x_23572) ;  /* 0x0000000000408947 */ /* 0x000fea0003800000 */
[----:B01234-:R-:W0:Y:S01]  /*19990*/  LDC.64 R140, c[0x0][0x2b8] ;  /* 0x0000ae00ff8c7b82 */ /* 0x01fe220000000a00 */
        /* <DEDUP_REMOVED lines=15> */
.L_x_23572:
[----:B------:R-:W-:Y:S05]  /*19a90*/  BSYNC B0 ;  /* 0x0000000000007941 */ /* 0x000fea0003800000 */
.L_x_23571:
        /* <DEDUP_REMOVED lines=19> */
.L_x_23574:
[----:B------:R-:W-:Y:S05]  /*19bd0*/  BSYNC B0 ;  /* 0x0000000000007941 */ /* 0x000fea0003800000 */
.L_x_23573:
        /* <DEDUP_REMOVED lines=19> */
.L_x_23576:
[----:B------:R-:W-:Y:S05]  /*19d10*/  BSYNC B0 ;  /* 0x0000000000007941 */ /* 0x000fea0003800000 */
.L_x_23575:
        /* <DEDUP_REMOVED lines=11> */
[----:B------:R-:W-:-:S04]  /*19dd0*/  FMUL.FTZ R75, R139, R138 ;  /* 0x0000008a8b4b7220 */ /* 0x000fc80000410000 */
[----:B------:R-:W-:Y:S01]  /*19de0*/  FFMA.FTZ R75, R17, R75, R0 ;  /* 0x0000004b114b7223 */ /* 0x000fe20000010000 */
[----:B0-----:R-:W-:-:S04]  /*19df0*/  IMAD.WIDE.U32 R138, R136, 0x10, R72 ;  /* 0x00000010888a7825 */ /* 0x001fc800078e0048 */
[----:B------:R-:W-:Y:S01]  /*19e00*/  FFMA.FTZ R72, R20, R74, R93 ;  /* 0x0000004a14487223 */ /* 0x000fe2000001005d */
[----:B------:R-:W-:Y:S01]  /*19e10*/  FFMA.FTZ R73, R19, R140, R2 ;  /* 0x0000008c13497223 */ /* 0x000fe20000010002 */
[----:B------:R-:W-:-:S05]  /*19e20*/  FFMA.FTZ R74, R18, R142, R91 ;  /* 0x0000008e124a7223 */ /* 0x000fca000001005b */
[----:B------:R0:W-:Y:S02]  /*19e30*/  STG.E.128 desc[UR4][R138.64], R72 ;  /* 0x000000488a007986 */ /* 0x0001e4000c101d04 */
.L_x_23578:
[----:B------:R-:W-:Y:S05]  /*19e40*/  BSYNC B0 ;  /* 0x0000000000007941 */ /* 0x000fea0003800000 */
.L_x_23577:
[----:B------:R-:W-:Y:S02]  /*19e50*/  ISETP.NE.AND P0, PT, R137, RZ, PT ;  /* 0x000000ff8900720c */ /* 0x000fe40003f05270 */
[----:B------:R-:W-:Y:S02]  /*19e60*/  IADD3 R126, R126, UR18, RZ ;  /* 0x000000127e7e7c10 */ /* 0x000fe4000fffe0ff */
[----:B01234-:R-:W-:Y:S02]  /*19e70*/  SEL R74, RZ, 0x1, P0 ;  /* 0x00000001ff4a7807 */ /* 0x01ffe40000000000 */
[----:B------:R-:W-:-:S13]  /*19e80*/  ISETP.GE.AND P0, PT, R126, UR19, PT ;  /* 0x000000137e007c0c */ /* 0x000fda000bf06270 */
[----:B------:R-:W-:Y:S05]  /*19e90*/  @!P0 BRA `(.L_x_23579) ;  /* 0xfffffe78000c8947 */ /* 0x000fea000383ffff */
[----:B------:R-:W-:Y:S05]  /*19ea0*/  EXIT ;  /* 0x000000000000794d */ /* 0x000fea0003800000 */
.L_x_23562:
[----:B------:R-:W-:Y:S01]  /*19eb0*/  HFMA2.MMA R145, -RZ, RZ, 0, 5.9604644775390625e-08 ;  /* 0x00000001ff917435 */ /* 0x000fe200000001ff */
[----:B------:R-:W-:Y:S01]  /*19ec0*/  IMAD.MOV.U32 R146, RZ, RZ, R73 ;  /* 0x000000ffff927224 */ /* 0x000fe200078e0049 */
[----:B------:R-:W-:Y:S01]  /*19ed0*/  MOV R143, 0xffffffff ;  /* 0xffffffff008f7802 */ /* 0x000fe20000000f00 */
[----:B------:R-:W-:Y:S01]  /*19ee0*/  IMAD.MOV.U32 R148, RZ, RZ, 0x1f ;  /* 0x0000001fff947424 */ /* 0x000fe200078e00ff */
[----:B------:R-:W-:Y:S02]  /*19ef0*/  P2R R147, PR, RZ, 0x20 ;  /* 0x00000020ff937803 */ /* 0x000fe40000000000 */
[----:B------:R-:W-:-:S13]  /*19f00*/  ISETP.NE.AND P5, PT, R135, RZ, PT ;  /* 0x000000ff8700720c */ /* 0x000fda0003fa5270 */
[----:B------:R-:W-:Y:S05]  /*19f10*/  WARPSYNC.COLLECTIVE R143, `(.L_x_23580) ;  /* 0x000000008f087348 */ /* 0x000fea0003c00000 */
[----:B------:R0:W1:Y:S02]  /*19f20*/  SHFL.BFLY P6, R144, R146, R145, R148 ;  /* 0x0c00009192907389 */ /* 0x00006400000c0094 */
[----:B01----:R-:W-:Y:S01]  /*19f30*/  ENDCOLLECTIVE ;  /* 0x000000000000791b */ /* 0x003fe20003800000 */
.L_x_23580:
[----:B------:R-:W-:Y:S02]  /*19f40*/  IMAD.MOV.U32 R145, RZ, RZ, 0x2 ;  /* 0x00000002ff917424 */ /* 0x000fe400078e00ff */
[----:B------:R-:W-:-:S04]  /*19f50*/  IMAD.MOV.U32 R72, RZ, RZ, R144 ;  /* 0x000000ffff487224 */ /* 0x000fc800078e0090 */
[----:B------:R-:W-:-:S05]  /*19f60*/  FADD.FTZ R74, R73, R72 ;  /* 0x00000048494a7221 */ /* 0x000fca0000010000 */
[----:B------:R-:W-:-:S07]  /*19f70*/  MOV R146, R74 ;  /* 0x0000004a00927202 */ /* 0x000fce0000000f00 */
[----:B------:R-:W-:Y:S05]  /*19f80*/  WARPSYNC.COLLECTIVE R143, `(.L_x_23581) ;  /* 0x000000008f087348 */ /* 0x000fea0003c00000 */
[----:B------:R0:W1:Y:S02]  /*19f90*/  SHFL.BFLY P6, R144, R146, R145, R148 ;  /* 0x0c00009192907389 */ /* 0x00006400000c0094 */
[----:B01----:R-:W-:Y:S01]  /*19fa0*/  ENDCOLLECTIVE ;  /* 0x000000000000791b */ /* 0x003fe20003800000 */
.L_x_23581:
[----:B------:R-:W-:Y:S01]  /*19fb0*/  HFMA2.MMA R145, -RZ, RZ, 0, 2.384185791015625e-07 ;  /* 0x00000004ff917435 */ /* 0x000fe200000001ff */
[----:B------:R-:W-:-:S05]  /*19fc0*/  MOV R139, R144 ;  /* 0x00000090008b7202 */ /* 0x000fca0000000f00 */
[----:B------:R-:W-:-:S04]  /*19fd0*/  FADD.FTZ R139, R74, R139 ;  /* 0x0000008b4a8b7221 */ /* 0x000fc80000010000 */
[----:B------:R-:W-:-:S07]  /*19fe0*/  IMAD.MOV.U32 R146, RZ, RZ, R139 ;  /* 0x000000ffff927224 */ /* 0x000fce00078e008b */
[----:B------:R-:W-:Y:S05]  /*19ff0*/  WARPSYNC.COLLECTIVE R143, `(.L_x_23582) ;  /* 0x000000008f087348 */ /* 0x000fea0003c00000 */
[----:B------:R0:W1:Y:S02]  /*1a000*/  SHFL.BFLY P6, R144, R146, R145, R148 ;  /* 0x0c00009192907389 */ /* 0x00006400000c0094 */
[----:B01----:R-:W-:Y:S01]  /*1a010*/  ENDCOLLECTIVE ;  /* 0x000000000000791b */ /* 0x003fe20003800000 */
.L_x_23582:
[----:B------:R-:W-:Y:S02]  /*1a020*/  IMAD.MOV.U32 R145, RZ, RZ, 0x8 ;  /* 0x00000008ff917424 */ /* 0x000fe400078e00ff */
[----:B------:R-:W-:-:S04]  /*1a030*/  IMAD.MOV.U32 R72, RZ, RZ, R144 ;  /* 0x000000ffff487224 */ /* 0x000fc800078e0090 */
[----:B------:R-:W-:-:S05]  /*1a040*/  FADD.FTZ R140, R139, R72 ;  /* 0x000000488b8c7221 */ /* 0x000fca0000010000 */
[----:B------:R-:W-:-:S07]  /*1a050*/  MOV R146, R140 ;  /* 0x0000008c00927202 */ /* 0x000fce0000000f00 */
[----:B------:R-:W-:Y:S05]  /*1a060*/  WARPSYNC.COLLECTIVE R143, `(.L_x_23583) ;  /* 0x000000008f087348 */ /* 0x000fea0003c00000 */
[----:B------:R0:W1:Y:S02]  /*1a070*/  SHFL.BFLY P6, R144, R146, R145, R148 ;  /* 0x0c00009192907389 */ /* 0x00006400000c0094 */
[----:B01----:R-:W-:Y:S01]  /*1a080*/  ENDCOLLECTIVE ;  /* 0x000000000000791b */ /* 0x003fe20003800000 */
.L_x_23583:
[----:B------:R-:W-:Y:S01]  /*1a090*/  HFMA2.MMA R145, -RZ, RZ, 0, 9.5367431640625e-07 ;  /* 0x00000010ff917435 */ /* 0x000fe200000001ff */
[----:B------:R-:W-:-:S05]  /*1a0a0*/  MOV R141, R144 ;  /* 0x00000090008d7202 */ /* 0x000fca0000000f00 */
[----:B------:R-:W-:-:S04]  /*1a0b0*/  FADD.FTZ R141, R140, R141 ;  /* 0x0000008d8c8d7221 */ /* 0x000fc80000010000 */
[----:B------:R-:W-:-:S07]  /*1a0c0*/  IMAD.MOV.U32 R146, RZ, RZ, R141 ;  /* 0x000000ffff927224 */ /* 0x000fce00078e008d */
[----:B------:R-:W-:Y:S05]  /*1a0d0*/  WARPSYNC.COLLECTIVE R143, `(.L_x_23584) ;  /* 0x000000008f087348 */ /* 0x000fea0003c00000 */
[----:B------:R0:W1:Y:S02]  /*1a0e0*/  SHFL.BFLY P6, R144, R146, R145, R148 ;  /* 0x0c00009192907389 */ /* 0x00006400000c0094 */
[----:B01----:R-:W-:Y:S01]  /*1a0f0*/  ENDCOLLECTIVE ;  /* 0x000000000000791b */ /* 0x003fe20003800000 */
.L_x_23584:
[----:B------:R-:W-:Y:S02]  /*1a100*/  IMAD.MOV.U32 R145, RZ, RZ, 0x1 ;  /* 0x00000001ff917424 */ /* 0x000fe400078e00ff */
[----:B------:R-:W-:Y:S01]  /*1a110*/  IMAD.MOV.U32 R72, RZ, RZ, R144 ;  /* 0x000000ffff487224 */ /* 0x000fe200078e0090 */
[----:B------:R-:W-:-:S03]  /*1a120*/  ISETP.NE.AND P6, PT, R142, RZ, PT ;  /* 0x000000ff8e00720c */ /* 0x000fc60003fc5270 */
        /* <DEDUP_REMOVED lines=72> */
.L_x_23585:
[----:B------:R-:W-:Y:S01]  /*1a5b0*/  HFMA2.MMA R145, -RZ, RZ, 0, 1.1920928955078125e-07 ;  /* 0x00000002ff917435 */ /* 0x000fe200000001ff */
[----:B------:R-:W-:-:S05]  /*1a5c0*/  MOV R74, R144 ;  /* 0x00000090004a7202 */ /* 0x000fca0000000f00 */
[----:B------:R-:W-:-:S04]  /*1a5d0*/  FADD.FTZ R74, R73, R74 ;  /* 0x0000004a494a7221 */ /* 0x000fc80000010000 */
[----:B------:R-:W-:-:S07]  /*1a5e0*/  IMAD.MOV.U32 R146, RZ, RZ, R74 ;  /* 0x000000ffff927224 */ /* 0x000fce00078e004a */
[----:B------:R-:W-:Y:S05]  /*1a5f0*/  WARPSYNC.COLLECTIVE R143, `(.L_x_23586) ;  /* 0x000000008f087348 */ /* 0x000fea0003c00000 */
[----:B------:R0:W1:Y:S02]  /*1a600*/  SHFL.BFLY P6, R144, R146, R145, R148 ;  /* 0x0c00009192907389 */ /* 0x00006400000c0094 */
[----:B01----:R-:W-:Y:S01]  /*1a610*/  ENDCOLLECTIVE ;  /* 0x000000000000791b */ /* 0x003fe20003800000 */
.L_x_23586:
[----:B------:R-:W-:Y:S02]  /*1a620*/  IMAD.MOV.U32 R145, RZ, RZ, 0x4 ;  /* 0x00000004ff917424 */ /* 0x000fe400078e00ff */
[----:B------:R-:W-:-:S04]  /*1a630*/  IMAD.MOV.U32 R139, RZ, RZ, R144 ;  /* 0x000000ffff8b7224 */ /* 0x000fc800078e0090 */
[----:B------:R-:W-:-:S05]  /*1a640*/  FADD.FTZ R139, R74, R139 ;  /* 0x0000008b4a8b7221 */ /* 0x000fca0000010000 */
[----:B------:R-:W-:-:S07]  /*1a650*/  MOV R146, R139 ;  /* 0x0000008b00927202 */ /* 0x000fce0000000f00 */
[----:B------:R-:W-:Y:S05]  /*1a660*/  WARPSYNC.COLLECTIVE R143, `(.L_x_23587) ;  /* 0x000000008f087348 */ /* 0x000fea0003c00000 */
[----:B------:R0:W1:Y:S02]  /*1a670*/  SHFL.BFLY P6, R144, R146, R145, R148 ;  /* 0x0c00009192907389 */ /* 0x00006400000c0094 */
[----:B01----:R-:W-:Y:S01]  /*1a680*/  ENDCOLLECTIVE ;  /* 0x000000000000791b */ /* 0x003fe20003800000 */
.L_x_23587:
[----:B------:R-:W-:Y:S01]  /*1a690*/  HFMA2.MMA R145, -RZ, RZ, 0, 4.76837158203125e-07 ;  /* 0x00000008ff917435 */ /* 0x000fe200000001ff */
[----:B------:R-:W-:-:S05]  /*1a6a0*/  MOV R140, R144 ;  /* 0x00000090008c7202 */ /* 0x000fca0000000f00 */
[----:B------:R-:W-:-:S04]  /*1a6b0*/  FADD.FTZ R140, R139, R140 ;  /* 0x0000008c8b8c7221 */ /* 0x000fc80000010000 */
[----:B------:R-:W-:-:S07]  /*1a6c0*/  IMAD.MOV.U32 R146, RZ, RZ, R140 ;  /* 0x000000ffff927224 */ /* 0x000fce00078e008c */
[----:B------:R-:W-:Y:S05]  /*1a6d0*/  WARPSYNC.COLLECTIVE R143, `(.L_x_23588) ;  /* 0x000000008f087348 */ /* 0x000fea0003c00000 */
[----:B------:R0:W1:Y:S02]  /*1a6e0*/  SHFL.BFLY P6, R144, R146, R145, R148 ;  /* 0x0c00009192907389 */ /* 0x00006400000c0094 */
[----:B01----:R-:W-:Y:S01]  /*1a6f0*/  ENDCOLLECTIVE ;  /* 0x000000000000791b */ /* 0x003fe20003800000 */
.L_x_23588:
[----:B------:R-:W-:Y:S02]  /*1a700*/  IMAD.MOV.U32 R145, RZ, RZ, 0x10 ;  /* 0x00000010ff917424 */ /* 0x000fe400078e00ff */
[----:B------:R-:W-:-:S04]  /*1a710*/  IMAD.MOV.U32 R141, RZ, RZ, R144 ;  /* 0x000000ffff8d7224 */ /* 0x000fc800078e0090 */
[----:B------:R-:W-:-:S05]  /*1a720*/  FADD.FTZ R141, R140, R141 ;  /* 0x0000008d8c8d7221 */ /* 0x000fca0000010000 */
[----:B------:R-:W-:-:S07]  /*1a730*/  MOV R146, R141 ;  /* 0x0000008d00927202 */ /* 0x000fce0000000f00 */
[----:B------:R-:W-:Y:S05]  /*1a740*/  WARPSYNC.COLLECTIVE R143, `(.L_x_23589) ;  /* 0x000000008f087348 */ /* 0x000fea0003c00000 */
[----:B------:R0:W1:Y:S02]  /*1a750*/  SHFL.BFLY P6, R144, R146, R145, R148 ;  /* 0x0c00009192907389 */ /* 0x00006400000c0094 */
[----:B01----:R-:W-:Y:S01]  /*1a760*/  ENDCOLLECTIVE ;  /* 0x000000000000791b */ /* 0x003fe20003800000 */
.L_x_23589:
[----:B------:R-:W-:Y:S01]  /*1a770*/  MOV R142, R144 ;  /* 0x00000090008e7202 */ /* 0x000fe20000000f00 */
[----:B------:R-:W-:Y:S06]  /*1a780*/  BRA `(.L_x_23590) ;  /* 0xffffffe800107947 */ /* 0x000fec000383ffff */
.L_x_23591:
        /* <DEDUP_REMOVED lines=15> */
.L_x_27090:


//--------------------- .text._ZN10layer_norm31ln_parallel_residual_fwd_kernelINS_13Kernel_traitsI6__halfffffjLj4096ELj1ELj1ELj4ELj16ENS_18Kernel_traits_baseILj4096ES2_ffffjLj128EEEEELb1ELb1ELb1EEEvNS_9FwdParamsE --------------------------
	.section	.text._ZN10layer_norm31ln_parallel_residual_fwd_kernelINS_13Kernel_traitsI6__halfffffjLj4096ELj1ELj1ELj4ELj16ENS_18Kernel_traits_baseILj4096ES2_ffffjLj128EEEEELb1ELb1ELb1EEEvNS_9FwdParamsE,"ax",@progbits
	.align	128
        .global         _ZN10layer_norm31ln_parallel_residual_fwd_kernelINS_13Kernel_traitsI6__halfffffjLj4096ELj1ELj1ELj4ELj16ENS_18Kernel_traits_baseILj4096ES2_ffffjLj128EEEEELb1ELb1ELb1EEEvNS_9FwdParamsE
        .type           _ZN10layer_norm31ln_parallel_residual_fwd_kernelINS_13Kernel_traitsI6__halfffffjLj4096ELj1ELj1ELj4ELj16ENS_18Kernel_traits_baseILj4096ES2_ffffjLj128EEEEELb1ELb1ELb1EEEvNS_9FwdParamsE,@function
        .size           _ZN10layer_norm31ln_parallel_residual_fwd_kernelINS_13Kernel_traitsI6__halfffffjLj4096ELj1ELj1ELj4ELj16ENS_18Kernel_traits_baseILj4096ES2_ffffjLj128EEEEELb1ELb1ELb1EEEvNS_9FwdParamsE,(.L_x_27091 - _ZN10layer_norm31ln_parallel_residual_fwd_kernelINS_13Kernel_traitsI6__halfffffjLj4096ELj1ELj1ELj4ELj16ENS_18Kernel_traits_baseILj4096ES2_ffffjLj128EEEEELb1ELb1ELb1EEEvNS_9FwdParamsE)
        .other          _ZN10layer_norm31ln_parallel_residual_fwd_kernelINS_13Kernel_traitsI6__halfffffjLj4096ELj1ELj1ELj4ELj16ENS_18Kernel_traits_baseILj4096ES2_ffffjLj128EEEEELb1ELb1ELb1EEEvNS_9FwdParamsE,@"STO_CUDA_ENTRY STV_DEFAULT"
_ZN10layer_norm31ln_parallel_residual_fwd_kernelINS_13Kernel_traitsI6__halfffffjLj4096ELj1ELj1ELj4ELj16ENS_18Kernel_traits_baseILj4096ES2_ffffjLj128EEEEELb1ELb1ELb1EEEvNS_9FwdParamsE:
.text._ZN10layer_norm31ln_parallel_residual_fwd_kernelINS_13Kernel_traitsI6__halfffffjLj4096ELj1ELj1ELj4ELj16ENS_18Kernel_traits_baseILj4096ES2_ffffjLj128EEEEELb1ELb1ELb1EEEvNS_9FwdParamsE:
        /* <DEDUP_REMOVED lines=56> */
[----:B------:R-:W-:Y:S01]  /*0380*/  UIADD3 UR33, UR6, 0x1715609d, URZ ;  /* 0x1715609d06217890 */ /* 0x000fe2000fffe03f */
[----:B------:R-:W-:Y:S01]  /*0390*/  SHF.L.U32 R3, R0, 0x3, RZ ;  /* 0x0000000300037819 */ /* 0x000fe200000006ff */
[----:B------:R-:W-:Y:S01]  /*03a0*/  IMAD.WIDE.U32 R6, R7, -0x2daee0ad, RZ ;  /* 0xd2511f5307067825 */ /* 0x000fe200078e00ff */
[----:B------:R-:W-:-:S03]  /*03b0*/  ISETP.NE.U32.AND P0, PT, RZ, UR10, PT ;  /* 0x0000000aff007c0c */ /* 0x000fc6000bf05070 */
[----:B------:R-:W-:Y:S01]  /*03c0*/  IMAD.WIDE.U32 R8, R8, -0x326172a9, RZ ;  /* 0xcd9e8d5708087825 */ /* 0x000fe200078e00ff */
[----:B------:R-:W-:Y:S02]  /*03d0*/  LOP3.LUT R20, R3, 0x3f8, RZ, 0xc0, !PT ;  /* 0x000003f803147812 */ /* 0x000fe400078ec0ff */
[----:B------:R-:W-:Y:S02]  /*03e0*/  ISETP.NE.AND.EX P0, PT, RZ, UR11, PT, P0 ;  /* 0x0000000bff007c0c */ /* 0x000fe4000bf05300 */
[----:B------:R-:W-:Y:S02]  /*03f0*/  LOP3.LUT R11, R7, UR34, R4, 0x96, !PT ;  /* 0x00000022070b7c12 */ /* 0x000fe4000f8e9604 */
[----:B------:R-:W-:Y:S02]  /*0400*/  LOP3.LUT R4, R9, UR33, R10, 0x96, !PT ;  /* 0x0000002109047c12 */ /* 0x000fe4000f8e960a */
[----:B------:R-:W-:Y:S01]  /*0410*/  IADD3 R2, P1, R20, UR10, RZ ;  /* 0x0000000a14027c10 */ /* 0x000fe2000ff3e0ff */
[----:B------:R-:W-:-:S02]  /*0420*/  UIADD3 UR36, UR7, 0x646e171e, URZ ;  /* 0x646e171e07247890 */ /* 0x000fc4000fffe03f */
[----:B------:R-:W-:Y:S01]  /*0430*/  IMAD.WIDE.U32 R4, R4, -0x2daee0ad, RZ ;  /* 0xd2511f5304047825 */ /* 0x000fe200078e00ff */
[----:B------:R-:W-:Y:S02]  /*0440*/  UIADD3 UR35, UR6, -0x4ab325aa, URZ ;  /* 0xb54cda5606237890 */ /* 0x000fe4000fffe03f */
[----:B------:R-:W-:Y:S01]  /*0450*/  UIADD3 UR38, UR7, 0x1fd5c5a3, URZ ;  /* 0x1fd5c5a307267890 */ /* 0x000fe2000fffe03f */
[----:B------:R-:W-:Y:S01]  /*0460*/  IMAD.X R3, RZ, RZ, UR11, P1 ;  /* 0x0000000bff037e24 */ /* 0x000fe200088e06ff */
[----:B------:R-:W-:Y:S01]  /*0470*/  LOP3.LUT R12, R5, UR36, R6, 0x96, !PT ;  /* 0x00000024050c7c12 */ /* 0x000fe2000f8e9606 */
[----:B------:R-:W-:Y:S01]  /*0480*/  IMAD.WIDE.U32 R10, R11, -0x326172a9, RZ ;  /* 0xcd9e8d570b0a7825 */ /* 0x000fe200078e00ff */
[----:B------:R-:W-:Y:S01]  /*0490*/  IADD3 R6, P2, R20, UR8, RZ ;  /* 0x0000000814067c10 */ /* 0x000fe2000ff5e0ff */
[----:B------:R-:W-:Y:S01]  /*04a0*/  ULDC UR10, c[0x0][0x214] ;  /* 0x00008500000a7ab9 */ /* 0x000fe20000000800 */
[----:B------:R0:W5:Y:S04]  /*04b0*/  @P0 LDG.E.64 R36, desc[UR4][R2.64] ;  /* 0x0000000402240981 */ /* 0x000168000c1e1b00 */
[----:B------:R0:W5:Y:S04]  /*04c0*/  @P0 LDG.E.64 R34, desc[UR4][R2.64+0x400] ;  /* 0x0004000402220981 */ /* 0x000168000c1e1b00 */
[----:B------:R0:W5:Y:S04]  /*04d0*/  @P0 LDG.E.64 R32, desc[UR4][R2.64+0x800] ;  /* 0x0008000402200981 */ /* 0x000168000c1e1b00 */
[----:B------:R0:W5:Y:S04]  /*04e0*/  @P0 LDG.E.64 R30, desc[UR4][R2.64+0xc00] ;  /* 0x000c0004021e0981 */ /* 0x000168000c1e1b00 */
[----:B------:R0:W5:Y:S04]  /*04f0*/  @P0 LDG.E.64 R14, desc[UR4][R2.64+0x1000] ;  /* 0x00100004020e0981 */ /* 0x000168000c1e1b00 */
[----:B------:R0:W5:Y:S04]  /*0500*/  @P0 LDG.E.64 R16, desc[UR4][R2.64+0x1400] ;  /* 0x0014000402100981 */ /* 0x000168000c1e1b00 */
[----:B------:R0:W5:Y:S04]  /*0510*/  @P0 LDG.E.64 R18, desc[UR4][R2.64+0x1800] ;  /* 0x0018000402120981 */ /* 0x000168000c1e1b00 */
[----:B------:R0:W5:Y:S01]  /*0520*/  @P0 LDG.E.64 R20, desc[UR4][R2.64+0x1c00] ;  /* 0x001c000402140981 */ /* 0x000162000c1e1b00 */
[----:B------:R-:W-:Y:S01]  /*0530*/  LOP3.LUT R8, R11, UR35, R8, 0x96, !PT ;  /* 0x000000230b087c12 */ /* 0x000fe2000f8e9608 */
[----:B------:R-:W-:Y:S01]  /*0540*/  UIADD3 UR37, UR6, 0x5384540f, URZ ;  /* 0x5384540f06257890 */ /* 0x000fe2000fffe03f */
[----:B------:R-:W-:Y:S01]  /*0550*/  IMAD.WIDE.U32 R12, R12, -0x326172a9, RZ ;  /* 0xcd9e8d570c0c7825 */ /* 0x000fe200078e00ff */
[----:B------:R-:W-:-:S03]  /*0560*/  ISETP.GE.AND P1, PT, R122, UR10, PT ;  /* 0x0000000a7a007c0c */ /* 0x000fc6000bf26270 */
[----:B------:R-:W-:-:S05]  /*0570*/  IMAD.WIDE.U32 R8, R8, -0x2daee0ad, RZ ;  /* 0xd2511f5308087825 */ /* 0x000fca00078e00ff */
[----:B------:R-:W-:Y:S02]  /*0580*/  LOP3.LUT R11, R9, UR38, R4, 0x96, !PT ;  /* 0x00000026090b7c12 */ /* 0x000fe4000f8e9604 */
[----:B------:R-:W-:Y:S01]  /*0590*/  LOP3.LUT R4, R13, UR37, R10, 0x96, !PT ;  /* 0x000000250d047c12 */ /* 0x000fe2000f8e960a */
[----:B------:R-:W-:Y:S02]  /*05a0*/  UIADD3 UR39, UR6, -0xe443238, URZ ;  /* 0xf1bbcdc806277890 */ /* 0x000fe4000fffe03f */
[----:B------:R-:W-:Y:S01]  /*05b0*/  UIADD3 UR40, UR7, -0x24c28bd8, URZ ;  /* 0xdb3d742807287890 */ /* 0x000fe2000fffe03f */
[----:B------:R-:W-:-:S04]  /*05c0*/  IMAD.HI.U32 R9, R11, -0x326172a9, RZ ;  /* 0xcd9e8d570b097827 */ /* 0x000fc800078e00ff */
[----:B------:R-:W-:Y:S01]  /*05d0*/  IMAD.HI.U32 R5, R4, -0x2daee0ad, RZ ;  /* 0xd2511f5304057827 */ /* 0x000fe200078e00ff */
[----:B------:R-:W-:-:S03]  /*05e0*/  LOP3.LUT R72, R9, UR39, R12, 0x96, !PT ;  /* 0x0000002709487c12 */ /* 0x000fc6000f8e960c */
[----:B------:R-:W-:Y:S01]  /*05f0*/  IMAD.X R7, RZ, RZ, UR9, P2 ;  /* 0x00000009ff077e24 */ /* 0x000fe200090e06ff */
[----:B------:R-:W-:Y:S01]  /*0600*/  LOP3.LUT R38, R5, UR40, R8, 0x96, !PT ;  /* 0x0000002805267c12 */ /* 0x000fe2000f8e9608 */
[----:B0-----:R-:W-:Y:S06]  /*0610*/  @P1 EXIT ;  /* 0x000000000000194d */ /* 0x001fec0003800000 */
        /* <DEDUP_REMOVED lines=16> */
[--C-:B------:R-:W-:Y:S01]  /*0720*/  SHF.R.U64 R81, R14, 0x10, R15.reuse ;  /* 0x000000100e517819 */ /* 0x100fe2000000120f */
[----:B------:R-:W-:Y:S01]  /*0730*/  HADD2.F32 R13, -RZ, R14.H0_H0 ;  /* 0x2000000eff0d7230 */ /* 0x000fe20000004100 */
[----:B------:R-:W-:Y:S01]  /*0740*/  UIADD3 UR42, UR7, -0x695add53, URZ ;  /* 0x96a522ad072a7890 */ /* 0x000fe2000fffe03f */
[----:B------:R-:W-:Y:S01]  /*0750*/  SHF.R.U32.HI R82, RZ, 0x10, R15 ;  /* 0x00000010ff527819 */ /* 0x000fe2000001160f */
[----:B------:R-:W-:Y:S01]  /*0760*/  HADD2.F32 R14, -RZ, R15.H0_H0 ;  /* 0x2000000fff0e7230 */ /* 0x000fe20000004100 */
[----:B------:R-:W-:Y:S01]  /*0770*/  UIADD3 UR41, UR6, -0x700cb87f, URZ ;  /* 0x8ff3478106297890 */ /* 0x000fe2000fffe03f */
[----:B------:R-:W-:Y:S01]  /*0780*/  IMAD R4, R4, -0x2daee0ad, RZ ;  /* 0xd2511f5304047824 */ /* 0x000fe200078e02ff */
[----:B------:R-:W-:Y:S01]  /*0790*/  SHF.R.U64 R83, R16, 0x10, R17 ;  /* 0x0000001010537819 */ /* 0x000fe20000001211 */
[----:B------:R-:W-:Y:S01]  /*07a0*/  IMAD.HI.U32 R5, R72, -0x2daee0ad, RZ ;  /* 0xd2511f5348057827 */ /* 0x000fe200078e00ff */
[--C-:B------:R-:W-:Y:S01]  /*07b0*/  SHF.R.U64 R73, R36, 0x10, R37.reuse ;  /* 0x0000001024497819 */ /* 0x100fe20000001225 */
[----:B------:R-:W-:Y:S01]  /*07c0*/  ULDC.64 UR8, c[0x0][0x228] ;  /* 0x00008a0000087ab9 */ /* 0x000fe20000000a00 */
[----:B------:R-:W-:Y:S01]  /*07d0*/  SHF.R.U32.HI R74, RZ, 0x10, R37 ;  /* 0x00000010ff4a7819 */ /* 0x000fe20000011625 */
[----:B------:R-:W-:Y:S01]  /*07e0*/  HADD2.F32 R15, -RZ, R16.H0_H0 ;  /* 0x20000010ff0f7230 */ /* 0x000fe20000004100 */
[--C-:B------:R-:W-:Y:S01]  /*07f0*/  SHF.R.U64 R75, R34, 0x10, R35.reuse ;  /* 0x00000010224b7819 */ /* 0x100fe20000001223 */
[----:B------:R-:W-:Y:S01]  /*0800*/  IMAD R3, R11, -0x326172a9, RZ ;  /* 0xcd9e8d570b037824 */ /* 0x000fe200078e02ff */
[----:B------:R-:W-:Y:S01]  /*0810*/  SHF.R.U32.HI R76, RZ, 0x10, R35 ;  /* 0x00000010ff4c7819 */ /* 0x000fe20000011623 */
[----:B------:R-:W-:Y:S01]  /*0820*/  IMAD.HI.U32 R2, R38, -0x326172a9, RZ ;  /* 0xcd9e8d5726027827 */ /* 0x000fe200078e00ff */
        /* <DEDUP_REMOVED lines=17> */
[----:B0-----:R-:W-:Y:S01]  /*0940*/  HADD2.F32 R6, -RZ, R37.H0_H0 ;  /* 0x20000025ff067230 */ /* 0x001fe20000004100 */
[----:B------:R-:W-:Y:S01]  /*0950*/  ISETP.NE.U32.AND P0, PT, RZ, UR8, PT ;  /* 0x00000008ff007c0c */ /* 0x000fe2000bf05070 */
[----:B------:R-:W-:Y:S01]  /*0960*/  HADD2.F32 R7, -RZ, R34.H0_H0 ;  /* 0x20000022ff077230 */ /* 0x000fe20000004100 */
[----:B------:R-:W-:Y:S01]  /*0970*/  LOP3.LUT R4, R5, UR42, R4, 0x96, !PT ;  /* 0x0000002a05047c12 */ /* 0x000fe2000f8e9604 */
[----:B------:R-:W-:Y:S01]  /*0980*/  HADD2.F32 R5, -RZ, R36.H0_H0 ;  /* 0x20000024ff057230 */ /* 0x000fe20000004100 */
[----:B------:R-:W-:Y:S01]  /*0990*/  LOP3.LUT R3, R2, UR41, R3, 0x96, !PT ;  /* 0x0000002902037c12 */ /* 0x000fe2000f8e9603 */
[----:B------:R-:W-:Y:S01]  /*09a0*/  HADD2.F32 R8, -RZ, R35.H0_H0 ;  /* 0x20000023ff087230 */ /* 0x000fe20000004100 */
[----:B------:R-:W-:Y:S01]  /*09b0*/  LOP3.LUT R124, R124, 0x3, RZ, 0xc0, !PT ;  /* 0x000000037c7c7812 */ /* 0x000fe200078ec0ff */
[----:B------:R-:W-:Y:S01]  /*09c0*/  HADD2.F32 R9, -RZ, R32.H0_H0 ;  /* 0x20000020ff097230 */ /* 0x000fe20000004100 */
[----:B------:R-:W-:Y:S01]  /*09d0*/  ULDC.U8 UR18, c[0x0][0x2a0] ;  /* 0x0000a80000127ab9 */ /* 0x000fe20000000000 */
[----:B------:R-:W-:Y:S01]  /*09e0*/  HADD2.F32 R10, -RZ, R33.H0_H0 ;  /* 0x20000021ff0a7230 */ /* 0x000fe20000004100 */
[----:B------:R-:W-:Y:S01]  /*09f0*/  LOP3.LUT R123, R0, 0x7f, RZ, 0xc0, !PT ;  /* 0x0000007f007b7812 */ /* 0x000fe200078ec0ff */
[----:B------:R-:W-:Y:S01]  /*0a00*/  IMAD R30, R38, -0x326172a9, RZ ;  /* 0xcd9e8d57261e7824 */ /* 0x000fe200078e02ff */
[----:B------:R-:W-:Y:S01]  /*0a10*/  ISETP.NE.AND.EX P0, PT, RZ, UR9, PT, P0 ;  /* 0x00000009ff007c0c */ /* 0x000fe2000bf05300 */
[----:B------:R-:W-:Y:S01]  /*0a20*/  IMAD R72, R72, -0x2daee0ad, RZ ;  /* 0xd2511f5348487824 */ /* 0x000fe200078e02ff */
[----:B------:R-:W-:Y:S01]  /*0a30*/  UISETP.NE.AND UP0, UPT, UR18, URZ, UPT ;  /* 0x0000003f1200728c */ /* 0x000fe2000bf05270 */
[----:B------:R-:W-:Y:S01]  /*0a40*/  IMAD.MOV.U32 R31, RZ, RZ, RZ ;  /* 0x000000ffff1f7224 */ /* 0x000fe200078e00ff */
        /* <DEDUP_REMOVED lines=73> */
.L_x_24113:
        /* <DEDUP_REMOVED lines=28> */
.L_x_23593:
[----:B------:R-:W-:-:S07]  /*10a0*/  MOV R44, R30 ;  /* 0x0000001e002c7202 */ /* 0x000fce0000000f00 */
.L_x_23594:
[----:B------:R-:W-:Y:S05]  /*10b0*/  BSYNC B0 ;  /* 0x0000000000007941 */ /* 0x000fea0003800000 */
.L_x_23592:
        /* <DEDUP_REMOVED lines=16> */
.L_x_23598:
[----:B------:R-:W-:Y:S05]  /*11c0*/  BSYNC B1 ;  /* 0x0000000000017941 */ /* 0x000fea0003800000 */
.L_x_23597:
        /* <DEDUP_REMOVED lines=44> */
.L_x_23596:
[----:B------:R-:W-:Y:S05]  /*1490*/  BSYNC B0 ;  /* 0x0000000000007941 */ /* 0x000fea0003800000 */
.L_x_23595:
        /* <DEDUP_REMOVED lines=17> */
.L_x_23599:
        /* <DEDUP_REMOVED lines=12> */
.L_x_23602:
[----:B------:R-:W-:-:S07]  /*1670*/  MOV R45, R30 ;  /* 0x0000001e002d7202 */ /* 0x000fce0000000f00 */
.L_x_23603:
[----:B------:R-:W-:Y:S05]  /*1680*/  BSYNC B0 ;  /* 0x0000000000007941 */ /* 0x000fea0003800000 */
.L_x_23601:
        /* <DEDUP_REMOVED lines=16> */
.L_x_23607:
[----:B------:R-:W-:Y:S05]  /*1790*/  BSYNC B1 ;  /* 0x0000000000017941 */ /* 0x000fea0003800000 */
.L_x_23606:
        /* <DEDUP_REMOVED lines=44> */
.L_x_23605:
[----:B------:R-:W-:Y:S05]  /*1a60*/  BSYNC B0 ;  /* 0x0000000000007941 */ /* 0x000fea0003800000 */
.L_x_23604:
        /* <DEDUP_REMOVED lines=8> */
.L_x_23600:
        /* <DEDUP_REMOVED lines=12> */
.L_x_23609:
[----:B------:R-:W-:-:S07]  /*1bb0*/  MOV R45, R30 ;  /* 0x0000001e002d7202 */ /* 0x000fce0000000f00 */
.L_x_23610:
[----:B------:R-:W-:Y:S05]  /*1bc0*/  BSYNC B0 ;  /* 0x0000000000007941 */ /* 0x000fea0003800000 */
.L_x_23608:
        /* <DEDUP_REMOVED lines=16> */
.L_x_23614:
[----:B------:R-:W-:Y:S05]  /*1cd0*/  BSYNC B1 ;  /* 0x0000000000017941 */ /* 0x000fea0003800000 */
.L_x_23613:
        /* <DEDUP_REMOVED lines=44> */
.L_x_23612:
[----:B------:R-:W-:Y:S05]  /*1fa0*/  BSYNC B0 ;  /* 0x0000000000007941 */ /* 0x000fea0003800000 */
.L_x_23611:
        /* <DEDUP_REMOVED lines=11> */
.L_x_23615:
        /* <DEDUP_REMOVED lines=12> */
.L_x_23618:
[----:B------:R-:W-:-:S07]  /*2120*/  IMAD.MOV.U32 R42, RZ, RZ, R30 ;  /* 0x000000ffff2a7224 */ /* 0x000fce00078e001e */
.L_x_23619:
[----:B------:R-:W-:Y:S05]  /*2130*/  BSYNC B0 ;  /* 0x0000000000007941 */ /* 0x000fea0003800000 */
.L_x_23617:
        /* <DEDUP_REMOVED lines=16> */
.L_x_23623:
[----:B------:R-:W-:Y:S05]  /*2240*/  BSYNC B1 ;  /* 0x0000000000017941 */ /* 0x000fea0003800000 */
.L_x_23622:
        /* <DEDUP_REMOVED lines=44> */
.L_x_23621:
[----:B------:R-:W-:Y:S05]  /*2510*/  BSYNC B0 ;  /* 0x0000000000007941 */ /* 0x000fea0003800000 */
.L_x_23620:
        /* <DEDUP_REMOVED lines=8> */
.L_x_23616:
        /* <DEDUP_REMOVED lines=12> */
.L_x_23625:
[----:B------:R-:W-:-:S07]  /*2660*/  IMAD.MOV.U32 R42, RZ, RZ, R30 ;  /* 0x000000ffff2a7224 */ /* 0x000fce00078e001e */
.L_x_23626:
[----:B------:R-:W-:Y:S05]  /*2670*/  BSYNC B0 ;  /* 0x0000000000007941 */ /* 0x000fea0003800000 */
.L_x_23624:
        /* <DEDUP_REMOVED lines=16> */
.L_x_23630:
[----:B------:R-:W-:Y:S05]  /*2780*/  BSYNC B1 ;  /* 0x0000000000017941 */ /* 0x000fea0003800000 */
.L_x_23629:
        /* <DEDUP_REMOVED lines=44> */
.L_x_23628:
[----:B------:R-:W-:Y:S05]  /*2a50*/  BSYNC B0 ;  /* 0x0000000000007941 */ /* 0x000fea0003800000 */
.L_x_23627:
        /* <DEDUP_REMOVED lines=11> */
.L_x_23631:
        /* <DEDUP_REMOVED lines=12> */
.L_x_23634:
[----:B------:R-:W-:-:S07]  /*2bd0*/  IMAD.MOV.U32 R34, RZ, RZ, R30 ;  /* 0x000000ffff227224 */ /* 0x000fce00078e001e */
.L_x_23635:
[----:B------:R-:W-:Y:S05]  /*2be0*/  BSYNC B0 ;  /* 0x0000000000007941 */ /* 0x000fea0003800000 */
.L_x_23633:
        /* <DEDUP_REMOVED lines=16> */
.L_x_23639:
[----:B------:R-:W-:Y:S05]  /*2cf0*/  BSYNC B1 ;  /* 0x0000000000017941 */ /* 0x000fea0003800000 */
.L_x_23638:
        /* <DEDUP_REMOVED lines=44> */
.L_x_23637:
[----:B------:R-:W-:Y:S05]  /*2fc0*/  BSYNC B0 ;  /* 0x0000000000007941 */ /* 0x000fea0003800000 */
.L_x_23636:
        /* <DEDUP_REMOVED lines=8> */
.L_x_23632:
        /* <DEDUP_REMOVED lines=12> */
.L_x_23641:
[----:B------:R-:W-:-:S07]  /*3110*/  IMAD.MOV.U32 R34, RZ, RZ, R30 ;  /* 0x000000ffff227224 */ /* 0x000fce00078e001e */
.L_x_23642:
[----:B------:R-:W-:Y:S05]  /*3120*/  BSYNC B0 ;  /* 0x0000000000007941 */ /* 0x000fea0003800000 */
.L_x_23640:
        /* <DEDUP_REMOVED lines=16> */
.L_x_23646:
[----:B------:R-:W-:Y:S05]  /*3230*/  BSYNC B1 ;  /* 0x0000000000017941 */ /* 0x000fea0003800000 */
.L_x_23645:
        /* <DEDUP_REMOVED lines=44> */
.L_x_23644:
[----:B------:R-:W-:Y:S05]  /*3500*/  BSYNC B0 ;  /* 0x0000000000007941 */ /* 0x000fea0003800000 */
.L_x_23643:
        /* <DEDUP_REMOVED lines=11> */
.L_x_23647:
        /* <DEDUP_REMOVED lines=12> */
.L_x_23650:
[----:B------:R-:W-:-:S07]  /*3680*/  MOV R40, R30 ;  /* 0x0000001e00287202 */ /* 0x000fce0000000f00 */
.L_x_23651:
[----:B------:R-:W-:Y:S05]  /*3690*/  BSYNC B0 ;  /* 0x0000000000007941 */ /* 0x000fea0003800000 */
.L_x_23649:
        /* <DEDUP_REMOVED lines=18> */
.L_x_23655:
[----:B------:R-:W-:Y:S05]  /*37c0*/  BSYNC B1 ;  /* 0x0000000000017941 */ /* 0x000fea0003800000 */
.L_x_23654:
        /* <DEDUP_REMOVED lines=44> */
.L_x_23653:
[----:B------:R-:W-:Y:S05]  /*3a90*/  BSYNC B0 ;  /* 0x0000000000007941 */ /* 0x000fea0003800000 */
.L_x_23652:
        /* <DEDUP_REMOVED lines=8> */
.L_x_23648:
[----:B------:R-:W-:Y:S01]  /*3b20*/  SEL R36, RZ, 0x1000000, P5 ;  /* 0x01000000ff247807 */ /* 0x000fe20002800000 */
[C---:B------:R-:W-:Y:S01]  /*3b30*/  IMAD.SHL.U32 R48, R125.reuse, 0x4, RZ ;  /* 0x000000047d307824 */ /* 0x040fe200078e00ff */
[----:B------:R-:W-:Y:S01]  /*3b40*/  SEL R37, RZ, 0x10000, P4 ;  /* 0x00010000ff257807 */ /* 0x000fe20002000000 */
[----:B------:R-:W0:Y:S01]  /*3b50*/  @P0 LDC.64 R34, c[0x0][0x228] ;  /* 0x00008a00ff220b82 */ /* 0x000e220000000a00 */
[----:B------:R-:W-:Y:S02]  /*3b60*/  SEL R38, RZ, 0x100, P3 ;  /* 0x00000100ff267807 */ /* 0x000fe40001800000 */
[----:B------:R-:W-:Y:S02]  /*3b70*/  ISETP.NE.AND P6, PT, R44, RZ, PT ;  /* 0x000000ff2c00720c */ /* 0x000fe40003fc5270 */
[----:B------:R-:W-:Y:S02]  /*3b80*/  LEA R44, P3, R125, UR12, 0x4 ;  /* 0x0000000c7d2c7c11 */ /* 0x000fe4000f8620ff */
[----:B------:R-:W-:Y:S01]  /*3b90*/  IADD3 R37, R38, R36, R37 ;  /* 0x0000002426257210 */ /* 0x000fe20007ffe025 */
[----:B------:R-:W1:Y:S01]  /*3ba0*/  @P1 LDC.64 R32, c[0x0][0x230] ;  /* 0x00008c00ff201b82 */ /* 0x000e620000000a00 */
[----:B------:R-:W-:-:S02]  /*3bb0*/  SEL R38, RZ, 0x1, P6 ;  /* 0x00000001ff267807 */ /* 0x000fc40003000000 */
[----:B------:R-:W-:Y:S02]  /*3bc0*/  LEA.HI.X R45, R125, UR13, RZ, 0x4, P3 ;  /* 0x0000000d7d2d7c11 */ /* 0x000fe400098f24ff */
[----:B------:R-:W-:Y:S01]  /*3bd0*/  SHF.R.U32.HI R49, RZ, 0x1e, R125 ;  /* 0x0000001eff317819 */ /* 0x000fe2000001167d */
[----:B------:R-:W-:Y:S01]  /*3be0*/  IMAD.IADD R47, R37, 0x1, R38 ;  /* 0x00000001252f7824 */ /* 0x000fe200078e0226 */
[----:B------:R-:W-:Y:S01]  /*3bf0*/  IADD3 R36, P3, R48, UR14, RZ ;  /* 0x0000000e30247c10 */ /* 0x000fe2000ff7e0ff */
[----:B------:R2:W-:Y:S01]  /*3c00*/  STG.E.128 desc[UR4][R44.64], R56 ;  /* 0x000000382c007986 */ /* 0x0005e2000c101d04 */
[----:B------:R-:W-:Y:S02]  /*3c10*/  IADD3 R127, R125, 0x80, RZ ;  /* 0x000000807d7f7810 */ /* 0x000fe40007ffe0ff */
[----:B------:R-:W-:-:S03]  /*3c20*/  IADD3.X R37, R49, UR15, RZ, P3, !PT ;  /* 0x0000000f31257c10 */ /* 0x000fc60009ffe4ff */
[C---:B------:R-:W-:Y:S02]  /*3c30*/  IMAD.WIDE.U32 R38, R127.reuse, 0x10, R68 ;  /* 0x000000107f267825 */ /* 0x040fe400078e0044 */
[----:B------:R2:W-:Y:S02]  /*3c40*/  STG.E desc[UR4][R36.64], R47 ;  /* 0x0000002f24007986 */ /* 0x0005e4000c101904 */
[----:B0-----:R-:W-:-:S04]  /*3c50*/  @P0 IMAD.WIDE.U32 R40, R127, 0x10, R34 ;  /* 0x000000107f280825 */ /* 0x001fc800078e0022 */
[----:B-1----:R-:W-:Y:S01]  /*3c60*/  @P1 IMAD.WIDE.U32 R42, R127, 0x10, R32 ;  /* 0x000000107f2a1825 */ /* 0x002fe200078e0020 */
[----:B--2---:R-:W-:Y:S06]  /*3c70*/  @!P0 BRA `(.L_x_23656) ;  /* 0x00000000002c8947 */ /* 0x004fec0003800000 */
[----:B------:R-:W-:Y:S01]  /*3c80*/  IMAD.U32 R33, R2, 0x10000, RZ ;  /* 0x0001000002217824 */ /* 0x000fe200078e00ff */
[----:B------:R-:W-:Y:S02]  /*3c90*/  LOP3.LUT R32, R89, 0xffff, RZ, 0xc0, !PT ;  /* 0x0000ffff59207812 */ /* 0x000fe400078ec0ff */
[----:B------:R-:W-:Y:S02]  /*3ca0*/  LOP3.LUT R34, R101, 0xff, RZ, 0xc0, !PT ;  /* 0x000000ff65227812 */ /* 0x000fe400078ec0ff */
[----:B------:R-:W-:Y:S02]  /*3cb0*/  LOP3.LUT R33, R33, 0xff0000, RZ, 0xc0, !PT ;  /* 0x00ff000021217812 */ /* 0x000fe400078ec0ff */
[----:B------:R-:W-:Y:S02]  /*3cc0*/  LOP3.LUT R35, R100, 0xff, RZ, 0xc0, !PT ;  /* 0x000000ff64237812 */ /* 0x000fe400078ec0ff */
[----:B------:R-:W-:Y:S02]  /*3cd0*/  LEA R33, R32, R33, 0x18 ;  /* 0x0000002120217211 */ /* 0x000fe400078ec0ff */
[----:B------:R-:W-:-:S03]  /*3ce0*/  IADD3 R32, P3, R48, UR16, RZ ;  /* 0x0000001030207c10 */ /* 0x000fc6000ff7e0ff */
[----:B------:R-:W-:Y:S01]  /*3cf0*/  IMAD R34, R34, 0x100, R33 ;  /* 0x0000010022227824 */ /* 0x000fe200078e0221 */
[----:B------:R-:W-:-:S03]  /*3d00*/  IADD3.X R33, R49, UR17, RZ, P3, !PT ;  /* 0x0000001131217c10 */ /* 0x000fc60009ffe4ff */
[----:B------:R-:W-:-:S05]  /*3d10*/  IMAD.IADD R35, R34, 0x1, R35 ;  /* 0x0000000122237824 */ /* 0x000fca00078e0223 */
[----:B------:R0:W-:Y:S02]  /*3d20*/  STG.E desc[UR4][R32.64], R35 ;  /* 0x0000002320007986 */ /* 0x0001e4000c101904 */
.L_x_23656:
[----:B------:R1:W5:Y:S04]  /*3d30*/  @P0 LDG.E.128 R60, desc[UR4][R40.64] ;  /* 0x00000004283c0981 */ /* 0x000368000c1e1d00 */
[----:B------:R1:W5:Y:S04]  /*3d40*/  @P1 LDG.E.128 R64, desc[UR4][R42.64] ;  /* 0x000000042a401981 */ /* 0x000368000c1e1d00 */
[----:B0-----:R1:W5:Y:S01]  /*3d50*/  LDG.E.128 R32, desc[UR4][R38.64] ;  /* 0x0000000426207981 */ /* 0x001362000c1e1d00 */
[----:B------:R-:W-:Y:S01]  /*3d60*/  ISETP.NE.AND P3, PT, R46, 0x1, PT ;  /* 0x000000012e00780c */ /* 0x000fe20003f65270 */
[----:B------:R-:W-:Y:S01]  /*3d70*/  BSSY B0, `(.L_x_23657) ;  /* 0x000000d000007945 */ /* 0x000fe20003800000 */
[----:B------:R-:W-:-:S02]  /*3d80*/  LOP3.LUT R123, R0, 0x7f, RZ, 0xc0, !PT ;  /* 0x0000007f007b7812 */ /* 0x000fc400078ec0ff */
[----:B------:R-:W-:-:S09]  /*3d90*/  IADD3 R36, R46, 0x1, RZ ;  /* 0x000000012e247810 */ /* 0x000fd20007ffe0ff */
        /* <DEDUP_REMOVED lines=9> */
.L_x_23658:
[----:B------:R-:W-:-:S07]  /*3e30*/  IMAD.MOV.U32 R44, RZ, RZ, R30 ;  /* 0x000000ffff2c7224 */ /* 0x000fce00078e001e */
.L_x_23659:
[----:B------:R-:W-:Y:S05]  /*3e40*/  BSYNC B0 ;  /* 0x0000000000007941 */ /* 0x000fea0003800000 */
.L_x_23657:
        /* <DEDUP_REMOVED lines=16> */
.L_x_23663:
[----:B------:R-:W-:Y:S05]  /*3f50*/  BSYNC B1 ;  /* 0x0000000000017941 */ /* 0x000fea0003800000 */
.L_x_23662:
        /* <DEDUP_REMOVED lines=44> */
.L_x_23661:
[----:B------:R-:W-:Y:S05]  /*4220*/  BSYNC B0 ;  /* 0x0000000000007941 */ /* 0x000fea0003800000 */
.L_x_23660:
[----:B------:R-:W-:Y:S01]  /*4230*/  I2FP.F32.U32 R37, R44 ;  /* 0x0000002c00257245 */ /* 0x000fe20000201000 */
[----:B-----5:R-:W-:-:S04]  /*4240*/  FMUL.FTZ R32, R32, R130 ;  /* 0x0000008220207220 */ /* 0x020fc80000410000 */
[----:B------:R-:W-:-:S05]  /*4250*/  FFMA.FTZ R38, R37, R128, 1.1641532182693481445e-10 ;  /* 0x2f00000025267423 */ /* 0x000fca0000010080 */
        /* <DEDUP_REMOVED lines=9> */
.L_x_23664:
        /* <DEDUP_REMOVED lines=12> */
.L_x_23667:
[----:B------:R-:W-:-:S07]  /*43b0*/  MOV R32, R30 ;  /* 0x0000001e00207202 */ /* 0x000fce0000000f00 */
.L_x_23668:
[----:B------:R-:W-:Y:S05]  /*43c0*/  BSYNC B0 ;  /* 0x0000000000007941 */ /* 0x000fea0003800000 */
.L_x_23666:
        /* <DEDUP_REMOVED lines=16> */
.L_x_23672:
[----:B------:R-:W-:Y:S05]  /*44d0*/  BSYNC B1 ;  /* 0x0000000000017941 */ /* 0x000fea0003800000 */
.L_x_23671:
        /* <DEDUP_REMOVED lines=44> */
.L_x_23670:
[----:B------:R-:W-:Y:S05]  /*47a0*/  BSYNC B0 ;  /* 0x0000000000007941 */ /* 0x000fea0003800000 */
.L_x_23669:
        /* <DEDUP_REMOVED lines=8> */
.L_x_23665:
        /* <DEDUP_REMOVED lines=12> */
.L_x_23674:
[----:B------:R-:W-:-:S07]  /*48f0*/  MOV R32, R30 ;  /* 0x0000001e00207202 */ /* 0x000fce0000000f00 */
.L_x_23675:
[----:B------:R-:W-:Y:S05]  /*4900*/  BSYNC B0 ;  /* 0x0000000000007941 */ /* 0x000fea0003800000 */
.L_x_23673:
        /* <DEDUP_REMOVED lines=16> */
.L_x_23679:
[----:B------:R-:W-:Y:S05]  /*4a10*/  BSYNC B1 ;  /* 0x0000000000017941 */ /* 0x000fea0003800000 */
.L_x_23678:
        /* <DEDUP_REMOVED lines=44> */
.L_x_23677:
[----:B------:R-:W-:Y:S05]  /*4ce0*/  BSYNC B0 ;  /* 0x0000000000007941 */ /* 0x000fea0003800000 */
.L_x_23676:
        /* <DEDUP_REMOVED lines=11> */
.L_x_23680:
        /* <DEDUP_REMOVED lines=12> */
.L_x_23683:
[----:B------:R-:W-:-:S07]  /*4e60*/  IMAD.MOV.U32 R42, RZ, RZ, R30 ;  /* 0x000000ffff2a7224 */ /* 0x000fce00078e001e */
.L_x_23684:
[----:B------:R-:W-:Y:S05]  /*4e70*/  BSYNC B0 ;  /* 0x0000000000007941 */ /* 0x000fea0003800000 */
.L_x_23682:
        /* <DEDUP_REMOVED lines=16> */
.L_x_23688:
[----:B------:R-:W-:Y:S05]  /*4f80*/  BSYNC B1 ;  /* 0x0000000000017941 */ /* 0x000fea0003800000 */
.L_x_23687:
        /* <DEDUP_REMOVED lines=44> */
.L_x_23686:
[----:B------:R-:W-:Y:S05]  /*5250*/  BSYNC B0 ;  /* 0x0000000000007941 */ /* 0x000fea0003800000 */
.L_x_23685:
        /* <DEDUP_REMOVED lines=8> */
.L_x_23681:
        /* <DEDUP_REMOVED lines=12> */
.L_x_23690:
[----:B------:R-:W-:-:S07]  /*53a0*/  IMAD.MOV.U32 R42, RZ, RZ, R30 ;  /* 0x000000ffff2a7224 */ /* 0x000fce00078e001e */
.L_x_23691:
[----:B------:R-:W-:Y:S05]  /*53b0*/  BSYNC B0 ;  /* 0x0000000000007941 */ /* 0x000fea0003800000 */
.L_x_23689:
        /* <DEDUP_REMOVED lines=16> */
.L_x_23695:
[----:B------:R-:W-:Y:S05]  /*54c0*/  BSYNC B1 ;  /* 0x0000000000017941 */ /* 0x000fea0003800000 */
.L_x_23694:
        /* <DEDUP_REMOVED lines=44> */
.L_x_23693:
[----:B------:R-:W-:Y:S05]  /*5790*/  BSYNC B0 ;  /* 0x0000000000007941 */ /* 0x000fea0003800000 */
.L_x_23692:
        /* <DEDUP_REMOVED lines=11> */
.L_x_23696:
        /* <DEDUP_REMOVED lines=12> */
.L_x_23699:
[----:B------:R-:W-:-:S07]  /*5910*/  IMAD.MOV.U32 R34, RZ, RZ, R30 ;  /* 0x000000ffff227224 */ /* 0x000fce00078e001e */
.L_x_23700:
[----:B------:R-:W-:Y:S05]  /*5920*/  BSYNC B0 ;  /* 0x0000000000007941 */ /* 0x000fea0003800000 */
.L_x_23698:
        /* <DEDUP_REMOVED lines=16> */
.L_x_23704:
[----:B------:R-:W-:Y:S05]  /*5a30*/  BSYNC B1 ;  /* 0x0000000000017941 */ /* 0x000fea0003800000 */
.L_x_23703:
        /* <DEDUP_REMOVED lines=44> */
.L_x_23702:
[----:B------:R-:W-:Y:S05]  /*5d00*/  BSYNC B0 ;  /* 0x0000000000007941 */ /* 0x000fea0003800000 */
.L_x_23701:
        /* <DEDUP_REMOVED lines=8> */
.L_x_23697:
        /* <DEDUP_REMOVED lines=12> */
.L_x_23706:
[----:B------:R-:W-:-:S07]  /*5e50*/  IMAD.MOV.U32 R34, RZ, RZ, R30 ;  /* 0x000000ffff227224 */ /* 0x000fce00078e001e */
.L_x_23707:
[----:B------:R-:W-:Y:S05]  /*5e60*/  BSYNC B0 ;  /* 0x0000000000007941 */ /* 0x000fea0003800000 */
.L_x_23705:
        /* <DEDUP_REMOVED lines=16> */
.L_x_23711:
[----:B------:R-:W-:Y:S05]  /*5f70*/  BSYNC B1 ;  /* 0x0000000000017941 */ /* 0x000fea0003800000 */
.L_x_23710:
        /* <DEDUP_REMOVED lines=44> */
.L_x_23709:
[----:B------:R-:W-:Y:S05]  /*6240*/  BSYNC B0 ;  /* 0x0000000000007941 */ /* 0x000fea0003800000 */
.L_x_23708:
        /* <DEDUP_REMOVED lines=11> */
.L_x_23712:
        /* <DEDUP_REMOVED lines=12> */
.L_x_23715:
[----:B------:R-:W-:-:S07]  /*63c0*/  MOV R40, R30 ;  /* 0x0000001e00287202 */ /* 0x000fce0000000f00 */
.L_x_23716:
[----:B------:R-:W-:Y:S05]  /*63d0*/  BSYNC B0 ;  /* 0x0000000000007941 */ /* 0x000fea0003800000 */
.L_x_23714:
        /* <DEDUP_REMOVED lines=18> */
.L_x_23720:
[----:B------:R-:W-:Y:S05]  /*6500*/  BSYNC B1 ;  /* 0x0000000000017941 */ /* 0x000fea0003800000 */
.L_x_23719:
        /* <DEDUP_REMOVED lines=44> */
.L_x_23718:
[----:B------:R-:W-:Y:S05]  /*67d0*/  BSYNC B0 ;  /* 0x0000000000007941 */ /* 0x000fea0003800000 */
.L_x_23717:
        /* <DEDUP_REMOVED lines=8> */
.L_x_23713:
[----:B------:R-:W0:Y:S01]  /*6860*/  LDC.64 R104, c[0x0][0x238] ;  /* 0x00008e00ff687b82 */ /* 0x000e220000000a00 */
[----:B------:R-:W-:Y:S01]  /*6870*/  SEL R36, RZ, 0x1000000, P5 ;  /* 0x01000000ff247807 */ /* 0x000fe20002800000 */
[----:B------:R-:W-:Y:S01]  /*6880*/  VIADD R129, R125, 0x100 ;  /* 0x000001007d817836 */ /* 0x000fe20000000000 */
[----:B------:R-:W-:Y:S02]  /*6890*/  SEL R37, RZ, 0x10000, P4 ;  /* 0x00010000ff257807 */ /* 0x000fe40002000000 */
[----:B------:R-:W-:Y:S02]  /*68a0*/  SEL R38, RZ, 0x100, P3 ;  /* 0x00000100ff267807 */ /* 0x000fe40001800000 */
[----:B------:R-:W-:Y:S01]  /*68b0*/  ISETP.NE.AND P6, PT, R44, RZ, PT ;  /* 0x000000ff2c00720c */ /* 0x000fe20003fc5270 */
        /* <DEDUP_REMOVED lines=18> */
[----:B------:R-:W-:-:S05]  /*69e0*/  LOP3.LUT R35, R35, 0xff0000, RZ, 0xc0, !PT ;  /* 0x00ff000023237812 */ /* 0x000fca00078ec0ff */
[----:B------:R-:W-:Y:S01]  /*69f0*/  IMAD R34, R34, 0x1000000, R35 ;  /* 0x0100000022227824 */ /* 0x000fe200078e0223 */
[----:B------:R-:W-:-:S04]  /*6a00*/  LOP3.LUT R35, R100, 0xff, RZ, 0xc0, !PT ;  /* 0x000000ff64237812 */ /* 0x000fc800078ec0ff */
[----:B------:R-:W-:-:S05]  /*6a10*/  LEA R34, R39, R34, 0x8 ;  /* 0x0000002227227211 */ /* 0x000fca00078e40ff */
[----:B------:R-:W-:Y:S02]  /*6a20*/  IMAD.IADD R35, R34, 0x1, R35 ;  /* 0x0000000122237824 */ /* 0x000fe400078e0223 */
[----:B0-----:R-:W-:-:S05]  /*6a30*/  IMAD.WIDE.U32 R32, R127, 0x4, R32 ;  /* 0x000000047f207825 */ /* 0x001fca00078e0020 */
[----:B------:R0:W-:Y:S02]  /*6a40*/  STG.E desc[UR4][R32.64], R35 ;  /* 0x0000002320007986 */ /* 0x0001e4000c101904 */
.L_x_23721:
        /* <DEDUP_REMOVED lines=15> */
.L_x_23723:
[----:B------:R-:W-:-:S07]  /*6b40*/  MOV R44, R30 ;  /* 0x0000001e002c7202 */ /* 0x000fce0000000f00 */
.L_x_23724:
[----:B------:R-:W-:Y:S05]  /*6b50*/  BSYNC B0 ;  /* 0x0000000000007941 */ /* 0x000fea0003800000 */
.L_x_23722:
        /* <DEDUP_REMOVED lines=16> */
.L_x_23728:
[----:B------:R-:W-:Y:S05]  /*6c60*/  BSYNC B1 ;  /* 0x0000000000017941 */ /* 0x000fea0003800000 */
.L_x_23727:
        /* <DEDUP_REMOVED lines=44> */
.L_x_23726:
[----:B------:R-:W-:Y:S05]  /*6f30*/  BSYNC B0 ;  /* 0x0000000000007941 */ /* 0x000fea0003800000 */
.L_x_23725:
[----:B------:R-:W-:Y:S01]  /*6f40*/  I2FP.F32.U32 R37, R44 ;  /* 0x0000002c00257245 */ /* 0x000fe20000201000 */
[----:B-----5:R-:W-:-:S04]  /*6f50*/  FMUL.FTZ R32, R32, R130 ;  /* 0x0000008220207220 */ /* 0x020fc80000410000 */
[----:B------:R-:W-:-:S05]  /*6f60*/  FFMA.FTZ R36, R37, R128, 1.1641532182693481445e-10 ;  /* 0x2f00000025247423 */ /* 0x000fca0000010080 */
        /* <DEDUP_REMOVED lines=9> */
.L_x_23729:
        /* <DEDUP_REMOVED lines=12> */
.L_x_23732:
[----:B------:R-:W-:-:S07]  /*70c0*/  IMAD.MOV.U32 R32, RZ, RZ, R30 ;  /* 0x000000ffff207224 */ /* 0x000fce00078e001e */
.L_x_23733:
[----:B------:R-:W-:Y:S05]  /*70d0*/  BSYNC B0 ;  /* 0x0000000000007941 */ /* 0x000fea0003800000 */
.L_x_23731:
        /* <DEDUP_REMOVED lines=16> */
.L_x_23737:
[----:B------:R-:W-:Y:S05]  /*71e0*/  BSYNC B1 ;  /* 0x0000000000017941 */ /* 0x000fea0003800000 */
.L_x_23736:
        /* <DEDUP_REMOVED lines=44> */
.L_x_23735:
[----:B------:R-:W-:Y:S05]  /*74b0*/  BSYNC B0 ;  /* 0x0000000000007941 */ /* 0x000fea0003800000 */
.L_x_23734:
        /* <DEDUP_REMOVED lines=8> */
.L_x_23730:
        /* <DEDUP_REMOVED lines=12> */
.L_x_23739:
[----:B------:R-:W-:-:S07]  /*7600*/  IMAD.MOV.U32 R32, RZ, RZ, R30 ;  /* 0x000000ffff207224 */ /* 0x000fce00078e001e */
.L_x_23740:
[----:B------:R-:W-:Y:S05]  /*7610*/  BSYNC B0 ;  /* 0x0000000000007941 */ /* 0x000fea0003800000 */
.L_x_23738:
        /* <DEDUP_REMOVED lines=16> */
.L_x_23744:
[----:B------:R-:W-:Y:S05]  /*7720*/  BSYNC B1 ;  /* 0x0000000000017941 */ /* 0x000fea0003800000 */
.L_x_23743:
        /* <DEDUP_REMOVED lines=44> */
.L_x_23742:
[----:B------:R-:W-:Y:S05]  /*79f0*/  BSYNC B0 ;  /* 0x0000000000007941 */ /* 0x000fea0003800000 */
.L_x_23741:
        /* <DEDUP_REMOVED lines=11> */
.L_x_23745:
        /* <DEDUP_REMOVED lines=12> */
.L_x_23748:
[----:B------:R-:W-:-:S07]  /*7b70*/  MOV R42, R30 ;  /* 0x0000001e002a7202 */ /* 0x000fce0000000f00 */
.L_x_23749:
[----:B------:R-:W-:Y:S05]  /*7b80*/  BSYNC B0 ;  /* 0x0000000000007941 */ /* 0x000fea0003800000 */
.L_x_23747:
        /* <DEDUP_REMOVED lines=16> */
.L_x_23753:
[----:B------:R-:W-:Y:S05]  /*7c90*/  BSYNC B1 ;  /* 0x0000000000017941 */ /* 0x000fea0003800000 */
.L_x_23752:
        /* <DEDUP_REMOVED lines=44> */
.L_x_23751:
[----:B------:R-:W-:Y:S05]  /*7f60*/  BSYNC B0 ;  /* 0x0000000000007941 */ /* 0x000fea0003800000 */
.L_x_23750:
        /* <DEDUP_REMOVED lines=8> */
.L_x_23746:
        /* <DEDUP_REMOVED lines=12> */
.L_x_23755:
[----:B------:R-:W-:-:S07]  /*80b0*/  IMAD.MOV.U32 R42, RZ, RZ, R30 ;  /* 0x000000ffff2a7224 */ /* 0x000fce00078e001e */
.L_x_23756:
[----:B------:R-:W-:Y:S05]  /*80c0*/  BSYNC B0 ;  /* 0x0000000000007941 */ /* 0x000fea0003800000 */
.L_x_23754:
        /* <DEDUP_REMOVED lines=16> */
.L_x_23760:
[----:B------:R-:W-:Y:S05]  /*81d0*/  BSYNC B1 ;  /* 0x0000000000017941 */ /* 0x000fea0003800000 */
.L_x_23759:
        /* <DEDUP_REMOVED lines=44> */
.L_x_23758:
[----:B------:R-:W-:Y:S05]  /*84a0*/  BSYNC B0 ;  /* 0x0000000000007941 */ /* 0x000fea0003800000 */
.L_x_23757:
        /* <DEDUP_REMOVED lines=11> */
.L_x_23761:
        /* <DEDUP_REMOVED lines=12> */
.L_x_23764:
[----:B------:R-:W-:-:S07]  /*8620*/  MOV R34, R30 ;  /* 0x0000001e00227202 */ /* 0x000fce0000000f00 */
.L_x_23765:
[----:B------:R-:W-:Y:S05]  /*8630*/  BSYNC B0 ;  /* 0x0000000000007941 */ /* 0x000fea0003800000 */
.L_x_23763:
        /* <DEDUP_REMOVED lines=16> */
.L_x_23769:
[----:B------:R-:W-:Y:S05]  /*8740*/  BSYNC B1 ;  /* 0x0000000000017941 */ /* 0x000fea0003800000 */
.L_x_23768:
        /* <DEDUP_REMOVED lines=44> */
.L_x_23767:
[----:B------:R-:W-:Y:S05]  /*8a10*/  BSYNC B0 ;  /* 0x0000000000007941 */ /* 0x000fea0003800000 */
.L_x_23766:
        /* <DEDUP_REMOVED lines=8> */
.L_x_23762:
        /* <DEDUP_REMOVED lines=12> */
.L_x_23771:
[----:B------:R-:W-:-:S07]  /*8b60*/  IMAD.MOV.U32 R34, RZ, RZ, R30 ;  /* 0x000000ffff227224 */ /* 0x000fce00078e001e */
.L_x_23772:
[----:B------:R-:W-:Y:S05]  /*8b70*/  BSYNC B0 ;  /* 0x0000000000007941 */ /* 0x000fea0003800000 */
.L_x_23770:
        /* <DEDUP_REMOVED lines=16> */
.L_x_23776:
[----:B------:R-:W-:Y:S05]  /*8c80*/  BSYNC B1 ;  /* 0x0000000000017941 */ /* 0x000fea0003800000 */
.L_x_23775:
        /* <DEDUP_REMOVED lines=44> */
.L_x_23774:
[----:B------:R-:W-:Y:S05]  /*8f50*/  BSYNC B0 ;  /* 0x0000000000007941 */ /* 0x000fea0003800000 */
.L_x_23773:
        /* <DEDUP_REMOVED lines=11> */
.L_x_23777:
        /* <DEDUP_REMOVED lines=12> */
.L_x_23780:
[----:B------:R-:W-:-:S07]  /*90d0*/  MOV R40, R30 ;  /* 0x0000001e00287202 */ /* 0x000fce0000000f00 */
.L_x_23781:
[----:B------:R-:W-:Y:S05]  /*90e0*/  BSYNC B0 ;  /* 0x0000000000007941 */ /* 0x000fea0003800000 */
.L_x_23779:
        /* <DEDUP_REMOVED lines=18> */
.L_x_23785:
[----:B------:R-:W-:Y:S05]  /*9210*/  BSYNC B1 ;  /* 0x0000000000017941 */ /* 0x000fea0003800000 */
.L_x_23784:
        /* <DEDUP_REMOVED lines=44> */
.L_x_23783:
[----:B------:R-:W-:Y:S05]  /*94e0*/  BSYNC B0 ;  /* 0x0000000000007941 */ /* 0x000fea0003800000 */
.L_x_23782:
        /* <DEDUP_REMOVED lines=8> */
.L_x_23778:
[----:B------:R-:W-:Y:S01]  /*9570*/  SEL R36, RZ, 0x1000000, P5 ;  /* 0x01000000ff247807 */ /* 0x000fe20002800000 */
[----:B------:R-:W0:Y:S01]  /*9580*/  @P0 LDC.64 R34, c[0x0][0x228] ;  /* 0x00008a00ff220b82 */ /* 0x000e220000000a00 */
[----:B------:R-:W-:Y:S01]  /*9590*/  SEL R37, RZ, 0x10000, P4 ;  /* 0x00010000ff257807 */ /* 0x000fe20002000000 */
[----:B------:R-:W-:Y:S01]  /*95a0*/  VIADD R135, R125, 0x180 ;  /* 0x000001807d877836 */ /* 0x000fe20000000000 */
[----:B------:R-:W-:Y:S02]  /*95b0*/  SEL R38, RZ, 0x100, P3 ;  /* 0x00000100ff267807 */ /* 0x000fe40001800000 */
[----:B------:R-:W-:Y:S01]  /*95c0*/  ISETP.NE.AND P6, PT, R44, RZ, PT ;  /* 0x000000ff2c00720c */ /* 0x000fe20003fc5270 */
[C---:B------:R-:W-:Y:S01]  /*95d0*/  IMAD.WIDE.U32 R44, R129.reuse, 0x10, R104 ;  /* 0x00000010812c7825 */ /* 0x040fe200078e0068 */
[----:B------:R-:W-:Y:S01]  /*95e0*/  IADD3 R36, R38, R36, R37 ;  /* 0x0000002426247210 */ /* 0x000fe20007ffe025 */
[----:B------:R-:W1:Y:S01]  /*95f0*/  @P1 LDC.64 R32, c[0x0][0x230] ;  /* 0x00008c00ff201b82 */ /* 0x000e620000000a00 */
[----:B------:R-:W-:Y:S01]  /*9600*/  SEL R37, RZ, 0x1, P6 ;  /* 0x00000001ff257807 */ /* 0x000fe20003000000 */
[----:B------:R-:W-:Y:S01]  /*9610*/  IMAD.WIDE.U32 R38, R129, 0x4, R102 ;  /* 0x0000000481267825 */ /* 0x000fe200078e0066 */
[----:B------:R2:W-:Y:S02]  /*9620*/  STG.E.128 desc[UR4][R44.64], R48 ;  /* 0x000000302c007986 */ /* 0x0005e4000c101d04 */
[----:B------:R-:W-:Y:S01]  /*9630*/  IADD3 R47, R36, R37, RZ ;  /* 0x00000025242f7210 */ /* 0x000fe20007ffe0ff */
[----:B------:R-:W-:-:S04]  /*9640*/  IMAD.WIDE.U32 R36, R135, 0x10, R68 ;  /* 0x0000001087247825 */ /* 0x000fc800078e0044 */
[----:B------:R2:W-:Y:S01]  /*9650*/  STG.E desc[UR4][R38.64], R47 ;  /* 0x0000002f26007986 */ /* 0x0005e2000c101904 */
[----:B0-----:R-:W-:-:S04]  /*9660*/  @P0 IMAD.WIDE.U32 R40, R135, 0x10, R34 ;  /* 0x0000001087280825 */ /* 0x001fc800078e0022 */
[----:B-1----:R-:W-:Y:S01]  /*9670*/  @P1 IMAD.WIDE.U32 R42, R135, 0x10, R32 ;  /* 0x00000010872a1825 */ /* 0x002fe200078e0020 */
[----:B--2---:R-:W-:Y:S06]  /*9680*/  @!P0 BRA `(.L_x_23786) ;  /* 0x00000000002c8947 */ /* 0x004fec0003800000 */
        /* <DEDUP_REMOVED lines=11> */
.L_x_23786:
        /* <DEDUP_REMOVED lines=15> */
.L_x_23788:
[----:B------:R-:W-:-:S07]  /*9830*/  IMAD.MOV.U32 R44, RZ, RZ, R30 ;  /* 0x000000ffff2c7224 */ /* 0x000fce00078e001e */
.L_x_23789:
[----:B------:R-:W-:Y:S05]  /*9840*/  BSYNC B0 ;  /* 0x0000000000007941 */ /* 0x000fea0003800000 */
.L_x_23787:
        /* <DEDUP_REMOVED lines=16> */
.L_x_23793:
[----:B------:R-:W-:Y:S05]  /*9950*/  BSYNC B1 ;  /* 0x0000000000017941 */ /* 0x000fea0003800000 */
.L_x_23792:
        /* <DEDUP_REMOVED lines=44> */
.L_x_23791:
[----:B------:R-:W-:Y:S05]  /*9c20*/  BSYNC B0 ;  /* 0x0000000000007941 */ /* 0x000fea0003800000 */
.L_x_23790:
        /* <DEDUP_REMOVED lines=12> */
.L_x_23794:
        /* <DEDUP_REMOVED lines=12> */
.L_x_23797:
[----:B------:R-:W-:-:S07]  /*9db0*/  MOV R32, R30 ;  /* 0x0000001e00207202 */ /* 0x000fce0000000f00 */
.L_x_23798:
[----:B------:R-:W-:Y:S05]  /*9dc0*/  BSYNC B0 ;  /* 0x0000000000007941 */ /* 0x000fea0003800000 */
.L_x_23796:
        /* <DEDUP_REMOVED lines=16> */
.L_x_23802:
[----:B------:R-:W-:Y:S05]  /*9ed0*/  BSYNC B1 ;  /* 0x0000000000017941 */ /* 0x000fea0003800000 */
.L_x_23801:
        /* <DEDUP_REMOVED lines=44> */
.L_x_23800:
[----:B------:R-:W-:Y:S05]  /*a1a0*/  BSYNC B0 ;  /* 0x0000000000007941 */ /* 0x000fea0003800000 */
.L_x_23799:
        /* <DEDUP_REMOVED lines=8> */
.L_x_23795:
        /* <DEDUP_REMOVED lines=12> */
.L_x_23804:
[----:B------:R-:W-:-:S07]  /*a2f0*/  IMAD.MOV.U32 R32, RZ, RZ, R30 ;  /* 0x000000ffff207224 */ /* 0x000fce00078e001e */
.L_x_23805:
[----:B------:R-:W-:Y:S05]  /*a300*/  BSYNC B0 ;  /* 0x0000000000007941 */ /* 0x000fea0003800000 */
.L_x_23803:
        /* <DEDUP_REMOVED lines=16> */
.L_x_23809:
[----:B------:R-:W-:Y:S05]  /*a410*/  BSYNC B1 ;  /* 0x0000000000017941 */ /* 0x000fea0003800000 */
.L_x_23808:
        /* <DEDUP_REMOVED lines=44> */
.L_x_23807:
[----:B------:R-:W-:Y:S05]  /*a6e0*/  BSYNC B0 ;  /* 0x0000000000007941 */ /* 0x000fea0003800000 */
.L_x_23806:
        /* <DEDUP_REMOVED lines=11> */
.L_x_23810:
        /* <DEDUP_REMOVED lines=12> */
.L_x_23813:
[----:B------:R-:W-:-:S07]  /*a860*/  MOV R42, R30 ;  /* 0x0000001e002a7202 */ /* 0x000fce0000000f00 */
.L_x_23814:
[----:B------:R-:W-:Y:S05]  /*a870*/  BSYNC B0 ;  /* 0x0000000000007941 */ /* 0x000fea0003800000 */
.L_x_23812:
        /* <DEDUP_REMOVED lines=16> */
.L_x_23818:
[----:B------:R-:W-:Y:S05]  /*a980*/  BSYNC B1 ;  /* 0x0000000000017941 */ /* 0x000fea0003800000 */
.L_x_23817:
        /* <DEDUP_REMOVED lines=44> */
.L_x_23816:
[----:B------:R-:W-:Y:S05]  /*ac50*/  BSYNC B0 ;  /* 0x0000000000007941 */ /* 0x000fea0003800000 */
.L_x_23815:
        /* <DEDUP_REMOVED lines=8> */
.L_x_23811:
        /* <DEDUP_REMOVED lines=12> */
.L_x_23820:
[----:B------:R-:W-:-:S07]  /*ada0*/  IMAD.MOV.U32 R42, RZ, RZ, R30 ;  /* 0x000000ffff2a7224 */ /* 0x000fce00078e001e */
.L_x_23821:
[----:B------:R-:W-:Y:S05]  /*adb0*/  BSYNC B0 ;  /* 0x0000000000007941 */ /* 0x000fea0003800000 */
.L_x_23819:
        /* <DEDUP_REMOVED lines=16> */
.L_x_23825:
[----:B------:R-:W-:Y:S05]  /*aec0*/  BSYNC B1 ;  /* 0x0000000000017941 */ /* 0x000fea0003800000 */
.L_x_23824:
        /* <DEDUP_REMOVED lines=44> */
.L_x_23823:
[----:B------:R-:W-:Y:S05]  /*b190*/  BSYNC B0 ;  /* 0x0000000000007941 */ /* 0x000fea0003800000 */
.L_x_23822:
        /* <DEDUP_REMOVED lines=11> */
.L_x_23826:
        /* <DEDUP_REMOVED lines=12> */
.L_x_23829:
[----:B------:R-:W-:-:S07]  /*b310*/  MOV R34, R30 ;  /* 0x0000001e00227202 */ /* 0x000fce0000000f00 */
.L_x_23830:
[----:B------:R-:W-:Y:S05]  /*b320*/  BSYNC B0 ;  /* 0x0000000000007941 */ /* 0x000fea0003800000 */
.L_x_23828:
        /* <DEDUP_REMOVED lines=16> */
.L_x_23834:
[----:B------:R-:W-:Y:S05]  /*b430*/  BSYNC B1 ;  /* 0x0000000000017941 */ /* 0x000fea0003800000 */
.L_x_23833:
        /* <DEDUP_REMOVED lines=44> */
.L_x_23832:
[----:B------:R-:W-:Y:S05]  /*b700*/  BSYNC B0 ;  /* 0x0000000000007941 */ /* 0x000fea0003800000 */
.L_x_23831:
        /* <DEDUP_REMOVED lines=8> */
.L_x_23827:
        /* <DEDUP_REMOVED lines=12> */
.L_x_23836:
[----:B------:R-:W-:-:S07]  /*b850*/  IMAD.MOV.U32 R34, RZ, RZ, R30 ;  /* 0x000000ffff227224 */ /* 0x000fce00078e001e */
.L_x_23837:
[----:B------:R-:W-:Y:S05]  /*b860*/  BSYNC B0 ;  /* 0x0000000000007941 */ /* 0x000fea0003800000 */
.L_x_23835:
        /* <DEDUP_REMOVED lines=16> */
.L_x_23841:
[----:B------:R-:W-:Y:S05]  /*b970*/  BSYNC B1 ;  /* 0x0000000000017941 */ /* 0x000fea0003800000 */
.L_x_23840:
        /* <DEDUP_REMOVED lines=44> */
.L_x_23839:
[----:B------:R-:W-:Y:S05]  /*bc40*/  BSYNC B0 ;  /* 0x0000000000007941 */ /* 0x000fea0003800000 */
.L_x_23838:
        /* <DEDUP_REMOVED lines=11> */
.L_x_23842:
        /* <DEDUP_REMOVED lines=12> */
.L_x_23845:
[----:B------:R-:W-:-:S07]  /*bdc0*/  MOV R40, R30 ;  /* 0x0000001e00287202 */ /* 0x000fce0000000f00 */
.L_x_23846:
[----:B------:R-:W-:Y:S05]  /*bdd0*/  BSYNC B0 ;  /* 0x0000000000007941 */ /* 0x000fea0003800000 */
.L_x_23844:
        /* <DEDUP_REMOVED lines=18> */
.L_x_23850:
[----:B------:R-:W-:Y:S05]  /*bf00*/  BSYNC B1 ;  /* 0x0000000000017941 */ /* 0x000fea0003800000 */
.L_x_23849:
        /* <DEDUP_REMOVED lines=44> */
.L_x_23848:
[----:B------:R-:W-:Y:S05]  /*c1d0*/  BSYNC B0 ;  /* 0x0000000000007941 */ /* 0x000fea0003800000 */
.L_x_23847:
        /* <DEDUP_REMOVED lines=8> */
.L_x_23843:
        /* <DEDUP_REMOVED lines=29> */
.L_x_23851:
        /* <DEDUP_REMOVED lines=15> */
.L_x_23853:
[----:B------:R-:W-:-:S07]  /*c520*/  IMAD.MOV.U32 R70, RZ, RZ, R30 ;  /* 0x000000ffff467224 */ /* 0x000fce00078e001e */
.L_x_23854:
[----:B------:R-:W-:Y:S05]  /*c530*/  BSYNC B0 ;  /* 0x0000000000007941 */ /* 0x000fea0003800000 */
.L_x_23852:
        /* <DEDUP_REMOVED lines=16> */
.L_x_23858:
[----:B------:R-:W-:Y:S05]  /*c640*/  BSYNC B1 ;  /* 0x0000000000017941 */ /* 0x000fea0003800000 */
.L_x_23857:
        /* <DEDUP_REMOVED lines=44> */
.L_x_23856:
[----:B------:R-:W-:Y:S05]  /*c910*/  BSYNC B0 ;  /* 0x0000000000007941 */ /* 0x000fea0003800000 */
.L_x_23855:
        /* <DEDUP_REMOVED lines=12> */
.L_x_23859:
        /* <DEDUP_REMOVED lines=12> */
.L_x_23862:
[----:B------:R-:W-:-:S07]  /*caa0*/  MOV R32, R30 ;  /* 0x0000001e00207202 */ /* 0x000fce0000000f00 */
.L_x_23863:
[----:B------:R-:W-:Y:S05]  /*cab0*/  BSYNC B0 ;  /* 0x0000000000007941 */ /* 0x000fea0003800000 */
.L_x_23861:
        /* <DEDUP_REMOVED lines=16> */
.L_x_23867:
[----:B------:R-:W-:Y:S05]  /*cbc0*/  BSYNC B1 ;  /* 0x0000000000017941 */ /* 0x000fea0003800000 */
.L_x_23866:
        /* <DEDUP_REMOVED lines=44> */
.L_x_23865:
[----:B------:R-:W-:Y:S05]  /*ce90*/  BSYNC B0 ;  /* 0x0000000000007941 */ /* 0x000fea0003800000 */
.L_x_23864:
        /* <DEDUP_REMOVED lines=8> */
.L_x_23860:
        /* <DEDUP_REMOVED lines=12> */
.L_x_23869:
[----:B------:R-:W-:-:S07]  /*cfe0*/  IMAD.MOV.U32 R32, RZ, RZ, R30 ;  /* 0x000000ffff207224 */ /* 0x000fce00078e001e */
.L_x_23870:
[----:B------:R-:W-:Y:S05]  /*cff0*/  BSYNC B0 ;  /* 0x0000000000007941 */ /* 0x000fea0003800000 */
.L_x_23868:
        /* <DEDUP_REMOVED lines=16> */
.L_x_23874:
[----:B------:R-:W-:Y:S05]  /*d100*/  BSYNC B1 ;  /* 0x0000000000017941 */ /* 0x000fea0003800000 */
.L_x_23873:
        /* <DEDUP_REMOVED lines=44> */
.L_x_23872:
[----:B------:R-:W-:Y:S05]  /*d3d0*/  BSYNC B0 ;  /* 0x0000000000007941 */ /* 0x000fea0003800000 */
.L_x_23871:
        /* <DEDUP_REMOVED lines=11> */
.L_x_23875:
        /* <DEDUP_REMOVED lines=12> */
.L_x_23878:
[----:B------:R-:W-:-:S07]  /*d550*/  MOV R70, R30 ;  /* 0x0000001e00467202 */ /* 0x000fce0000000f00 */
.L_x_23879:
[----:B------:R-:W-:Y:S05]  /*d560*/  BSYNC B0 ;  /* 0x0000000000007941 */ /* 0x000fea0003800000 */
.L_x_23877:
        /* <DEDUP_REMOVED lines=16> */
.L_x_23883:
[----:B------:R-:W-:Y:S05]  /*d670*/  BSYNC B1 ;  /* 0x0000000000017941 */ /* 0x000fea0003800000 */
.L_x_23882:
        /* <DEDUP_REMOVED lines=44> */
.L_x_23881:
[----:B------:R-:W-:Y:S05]  /*d940*/  BSYNC B0 ;  /* 0x0000000000007941 */ /* 0x000fea0003800000 */
.L_x_23880:
        /* <DEDUP_REMOVED lines=8> */
.L_x_23876:
        /* <DEDUP_REMOVED lines=12> */
.L_x_23885:
[----:B------:R-:W-:-:S07]  /*da90*/  IMAD.MOV.U32 R70, RZ, RZ, R30 ;  /* 0x000000ffff467224 */ /* 0x000fce00078e001e */
.L_x_23886:
[----:B------:R-:W-:Y:S05]  /*daa0*/  BSYNC B0 ;  /* 0x0000000000007941 */ /* 0x000fea0003800000 */
.L_x_23884:
        /* <DEDUP_REMOVED lines=16> */
.L_x_23890:
[----:B------:R-:W-:Y:S05]  /*dbb0*/  BSYNC B1 ;  /* 0x0000000000017941 */ /* 0x000fea0003800000 */
.L_x_23889:
        /* <DEDUP_REMOVED lines=44> */
.L_x_23888:
[----:B------:R-:W-:Y:S05]  /*de80*/  BSYNC B0 ;  /* 0x0000000000007941 */ /* 0x000fea0003800000 */
.L_x_23887:
        /* <DEDUP_REMOVED lines=11> */
.L_x_23891:
        /* <DEDUP_REMOVED lines=12> */
.L_x_23894:
[----:B------:R-:W-:-:S07]  /*e000*/  MOV R34, R30 ;  /* 0x0000001e00227202 */ /* 0x000fce0000000f00 */
.L_x_23895:
[----:B------:R-:W-:Y:S05]  /*e010*/  BSYNC B0 ;  /* 0x0000000000007941 */ /* 0x000fea0003800000 */
.L_x_23893:
        /* <DEDUP_REMOVED lines=16> */
.L_x_23899:
[----:B------:R-:W-:Y:S05]  /*e120*/  BSYNC B1 ;  /* 0x0000000000017941 */ /* 0x000fea0003800000 */
.L_x_23898:
        /* <DEDUP_REMOVED lines=44> */
.L_x_23897:
[----:B------:R-:W-:Y:S05]  /*e3f0*/  BSYNC B0 ;  /* 0x0000000000007941 */ /* 0x000fea0003800000 */
.L_x_23896:
        /* <DEDUP_REMOVED lines=8> */
.L_x_23892:
        /* <DEDUP_REMOVED lines=12> */
.L_x_23901:
[----:B------:R-:W-:-:S07]  /*e540*/  IMAD.MOV.U32 R34, RZ, RZ, R30 ;  /* 0x000000ffff227224 */ /* 0x000fce00078e001e */
.L_x_23902:
[----:B------:R-:W-:Y:S05]  /*e550*/  BSYNC B0 ;  /* 0x0000000000007941 */ /* 0x000fea0003800000 */
.L_x_23900:
        /* <DEDUP_REMOVED lines=16> */
.L_x_23906:
[----:B------:R-:W-:Y:S05]  /*e660*/  BSYNC B1 ;  /* 0x0000000000017941 */ /* 0x000fea0003800000 */
.L_x_23905:
        /* <DEDUP_REMOVED lines=44> */
.L_x_23904:
[----:B------:R-:W-:Y:S05]  /*e930*/  BSYNC B0 ;  /* 0x0000000000007941 */ /* 0x000fea0003800000 */
.L_x_23903:
        /* <DEDUP_REMOVED lines=11> */
.L_x_23907:
        /* <DEDUP_REMOVED lines=12> */
.L_x_23910:
[----:B------:R-:W-:-:S07]  /*eab0*/  MOV R70, R30 ;  /* 0x0000001e00467202 */ /* 0x000fce0000000f00 */
.L_x_23911:
[----:B------:R-:W-:Y:S05]  /*eac0*/  BSYNC B0 ;  /* 0x0000000000007941 */ /* 0x000fea0003800000 */
.L_x_23909:
        /* <DEDUP_REMOVED lines=18> */
.L_x_23915:
[----:B------:R-:W-:Y:S05]  /*ebf0*/  BSYNC B1 ;  /* 0x0000000000017941 */ /* 0x000fea0003800000 */
.L_x_23914:
        /* <DEDUP_REMOVED lines=44> */
.L_x_23913:
[----:B------:R-:W-:Y:S05]  /*eec0*/  BSYNC B0 ;  /* 0x0000000000007941 */ /* 0x000fea0003800000 */
.L_x_23912:
        /* <DEDUP_REMOVED lines=8> */
.L_x_23908:
[----:B------:R-:W-:Y:S01]  /*ef50*/  SEL R36, RZ, 0x1000000, P5 ;  /* 0x01000000ff247807 */ /* 0x000fe20002800000 */
[----:B------:R-:W-:Y:S01]  /*ef60*/  IMAD.WIDE.U32 R140, R139, 0x10, R104 ;  /* 0x000000108b8c7825 */ /* 0x000fe200078e0068 */
[----:B------:R-:W-:Y:S01]  /*ef70*/  SEL R37, RZ, 0x10000, P4 ;  /* 0x00010000ff257807 */ /* 0x000fe20002000000 */
[----:B------:R-:W0:Y:S01]  /*ef80*/  @P0 LDC.64 R34, c[0x0][0x228] ;  /* 0x00008a00ff220b82 */ /* 0x000e220000000a00 */
[----:B------:R-:W-:Y:S01]  /*ef90*/  SEL R38, RZ, 0x100, P3 ;  /* 0x00000100ff267807 */ /* 0x000fe20001800000 */
[----:B------:R-:W-:Y:S01]  /*efa0*/  VIADD R133, R125, 0x280 ;  /* 0x000002807d857836 */ /* 0x000fe20000000000 */
[----:B------:R-:W-:Y:S01]  /*efb0*/  ISETP.NE.AND P6, PT, R124, RZ, PT ;  /* 0x000000ff7c00720c */ /* 0x000fe20003fc5270 */
        /* <DEDUP_REMOVED lines=22> */
.L_x_23916:
        /* <DEDUP_REMOVED lines=15> */
.L_x_23918:
[----:B------:R-:W-:-:S07]  /*f210*/  IMAD.MOV.U32 R124, RZ, RZ, R30 ;  /* 0x000000ffff7c7224 */ /* 0x000fce00078e001e */
.L_x_23919:
[----:B------:R-:W-:Y:S05]  /*f220*/  BSYNC B0 ;  /* 0x0000000000007941 */ /* 0x000fea0003800000 */
.L_x_23917:
        /* <DEDUP_REMOVED lines=16> */
.L_x_23923:
[----:B------:R-:W-:Y:S05]  /*f330*/  BSYNC B1 ;  /* 0x0000000000017941 */ /* 0x000fea0003800000 */
.L_x_23922:
        /* <DEDUP_REMOVED lines=44> */
.L_x_23921:
[----:B------:R-:W-:Y:S05]  /*f600*/  BSYNC B0 ;  /* 0x0000000000007941 */ /* 0x000fea0003800000 */
.L_x_23920:
        /* <DEDUP_REMOVED lines=12> */
.L_x_23924:
        /* <DEDUP_REMOVED lines=12> */
.L_x_23927:
[----:B------:R-:W-:-:S07]  /*f790*/  MOV R32, R30 ;  /* 0x0000001e00207202 */ /* 0x000fce0000000f00 */
.L_x_23928:
[----:B------:R-:W-:Y:S05]  /*f7a0*/  BSYNC B0 ;  /* 0x0000000000007941 */ /* 0x000fea0003800000 */
.L_x_23926:
        /* <DEDUP_REMOVED lines=16> */
.L_x_23932:
[----:B------:R-:W-:Y:S05]  /*f8b0*/  BSYNC B1 ;  /* 0x0000000000017941 */ /* 0x000fea0003800000 */
.L_x_23931:
        /* <DEDUP_REMOVED lines=44> */
.L_x_23930:
[----:B------:R-:W-:Y:S05]  /*fb80*/  BSYNC B0 ;  /* 0x0000000000007941 */ /* 0x000fea0003800000 */
.L_x_23929:
        /* <DEDUP_REMOVED lines=8> */
.L_x_23925:
        /* <DEDUP_REMOVED lines=12> */
.L_x_23934:
[----:B------:R-:W-:-:S07]  /*fcd0*/  IMAD.MOV.U32 R32, RZ, RZ, R30 ;  /* 0x000000ffff207224 */ /* 0x000fce00078e001e */
.L_x_23935:
[----:B------:R-:W-:Y:S05]  /*fce0*/  BSYNC B0 ;  /* 0x0000000000007941 */ /* 0x000fea0003800000 */
.L_x_23933:
        /* <DEDUP_REMOVED lines=16> */
.L_x_23939:
[----:B------:R-:W-:Y:S05]  /*fdf0*/  BSYNC B1 ;  /* 0x0000000000017941 */ /* 0x000fea0003800000 */
.L_x_23938:
        /* <DEDUP_REMOVED lines=44> */
.L_x_23937:
[----:B------:R-:W-:Y:S05]  /*100c0*/  BSYNC B0 ;  /* 0x0000000000007941 */ /* 0x000fea0003800000 */
.L_x_23936:
        /* <DEDUP_REMOVED lines=11> */
.L_x_23940:
        /* <DEDUP_REMOVED lines=12> */
.L_x_23943:
[----:B------:R-:W-:-:S07]  /*10240*/  MOV R101, R30 ;  /* 0x0000001e00657202 */ /* 0x000fce0000000f00 */
.L_x_23944:
[----:B------:R-:W-:Y:S05]  /*10250*/  BSYNC B0 ;  /* 0x0000000000007941 */ /* 0x000fea0003800000 */
.L_x_23942:
        /* <DEDUP_REMOVED lines=16> */
.L_x_23948:
[----:B------:R-:W-:Y:S05]  /*10360*/  BSYNC B1 ;  /* 0x0000000000017941 */ /* 0x000fea0003800000 */
.L_x_23947:
        /* <DEDUP_REMOVED lines=44> */
.L_x_23946:
[----:B------:R-:W-:Y:S05]  /*10630*/  BSYNC B0 ;  /* 0x0000000000007941 */ /* 0x000fea0003800000 */
.L_x_23945:
        /* <DEDUP_REMOVED lines=8> */
.L_x_23941:
        /* <DEDUP_REMOVED lines=12> */
.L_x_23950:
[----:B------:R-:W-:-:S07]  /*10780*/  IMAD.MOV.U32 R132, RZ, RZ, R30 ;  /* 0x000000ffff847224 */ /* 0x000fce00078e001e */
.L_x_23951:
[----:B------:R-:W-:Y:S05]  /*10790*/  BSYNC B0 ;  /* 0x0000000000007941 */ /* 0x000fea0003800000 */
.L_x_23949:
        /* <DEDUP_REMOVED lines=16> */
.L_x_23955:
[----:B------:R-:W-:Y:S05]  /*108a0*/  BSYNC B1 ;  /* 0x0000000000017941 */ /* 0x000fea0003800000 */
.L_x_23954:
        /* <DEDUP_REMOVED lines=44> */
.L_x_23953:
[----:B------:R-:W-:Y:S05]  /*10b70*/  BSYNC B0 ;  /* 0x0000000000007941 */ /* 0x000fea0003800000 */
.L_x_23952:
        /* <DEDUP_REMOVED lines=11> */
.L_x_23956:
        /* <DEDUP_REMOVED lines=12> */
.L_x_23959:
[----:B------:R-:W-:-:S07]  /*10cf0*/  MOV R34, R30 ;  /* 0x0000001e00227202 */ /* 0x000fce0000000f00 */
.L_x_23960:
[----:B------:R-:W-:Y:S05]  /*10d00*/  BSYNC B0 ;  /* 0x0000000000007941 */ /* 0x000fea0003800000 */
.L_x_23958:
        /* <DEDUP_REMOVED lines=16> */
.L_x_23964:
[----:B------:R-:W-:Y:S05]  /*10e10*/  BSYNC B1 ;  /* 0x0000000000017941 */ /* 0x000fea0003800000 */
.L_x_23963:
        /* <DEDUP_REMOVED lines=44> */
.L_x_23962:
[----:B------:R-:W-:Y:S05]  /*110e0*/  BSYNC B0 ;  /* 0x0000000000007941 */ /* 0x000fea0003800000 */
.L_x_23961:
        /* <DEDUP_REMOVED lines=8> */
.L_x_23957:
        /* <DEDUP_REMOVED lines=12> */
.L_x_23966:
[----:B------:R-:W-:-:S07]  /*11230*/  IMAD.MOV.U32 R34, RZ, RZ, R30 ;  /* 0x000000ffff227224 */ /* 0x000fce00078e001e */
.L_x_23967:
[----:B------:R-:W-:Y:S05]  /*11240*/  BSYNC B0 ;  /* 0x0000000000007941 */ /* 0x000fea0003800000 */
.L_x_23965:
        /* <DEDUP_REMOVED lines=16> */
.L_x_23971:
[----:B------:R-:W-:Y:S05]  /*11350*/  BSYNC B1 ;  /* 0x0000000000017941 */ /* 0x000fea0003800000 */
.L_x_23970:
        /* <DEDUP_REMOVED lines=44> */
.L_x_23969:
[----:B------:R-:W-:Y:S05]  /*11620*/  BSYNC B0 ;  /* 0x0000000000007941 */ /* 0x000fea0003800000 */
.L_x_23968:
        /* <DEDUP_REMOVED lines=11> */
.L_x_23972:
        /* <DEDUP_REMOVED lines=12> */
.L_x_23975:
[----:B------:R-:W-:-:S07]  /*117a0*/  MOV R89, R30 ;  /* 0x0000001e00597202 */ /* 0x000fce0000000f00 */
.L_x_23976:
[----:B------:R-:W-:Y:S05]  /*117b0*/  BSYNC B0 ;  /* 0x0000000000007941 */ /* 0x000fea0003800000 */
.L_x_23974:
        /* <DEDUP_REMOVED lines=18> */
.L_x_23980:
[----:B------:R-:W-:Y:S05]  /*118e0*/  BSYNC B1 ;  /* 0x0000000000017941 */ /* 0x000fea0003800000 */
.L_x_23979:
        /* <DEDUP_REMOVED lines=44> */
.L_x_23978:
[----:B------:R-:W-:Y:S05]  /*11bb0*/  BSYNC B0 ;  /* 0x0000000000007941 */ /* 0x000fea0003800000 */
.L_x_23977:
        /* <DEDUP_REMOVED lines=8> */
.L_x_23973:
[----:B------:R-:W-:Y:S01]  /*11c40*/  ISETP.NE.AND P6, PT, R124, RZ, PT ;  /* 0x000000ff7c00720c */ /* 0x000fe20003fc5270 */
[C---:B------:R-:W-:Y:S01]  /*11c50*/  IMAD.WIDE.U32 R146, R133.reuse, 0x10, R104 ;  /* 0x0000001085927825 */ /* 0x040fe200078e0068 */
[----:B------:R-:W-:Y:S01]  /*11c60*/  SEL R70, RZ, 0x1000000, P5 ;  /* 0x01000000ff467807 */ /* 0x000fe20002800000 */
[----:B------:R-:W0:Y:S01]  /*11c70*/  @P0 LDC.64 R34, c[0x0][0x228] ;  /* 0x00008a00ff220b82 */ /* 0x000e220000000a00 */
[----:B------:R-:W-:Y:S01]  /*11c80*/  SEL R71, RZ, 0x10000, P4 ;  /* 0x00010000ff477807 */ /* 0x000fe20002000000 */
[----:B------:R-:W-:Y:S01]  /*11c90*/  IMAD.WIDE.U32 R140, R133, 0x4, R102 ;  /* 0x00000004858c7825 */ /* 0x000fe200078e0066 */
[----:B------:R-:W-:Y:S01]  /*11ca0*/  SEL R124, RZ, 0x100, P3 ;  /* 0x00000100ff7c7807 */ /* 0x000fe20001800000 */
[----:B------:R1:W-:Y:S02]  /*11cb0*/  STG.E.128 desc[UR4][R146.64], R36 ;  /* 0x0000002492007986 */ /* 0x0003e4000c101d04 */
[----:B------:R-:W-:Y:S01]  /*11cc0*/  VIADD R137, R125, 0x300 ;  /* 0x000003007d897836 */ /* 0x000fe20000000000 */
[----:B------:R-:W-:Y:S01]  /*11cd0*/  IADD3 R70, R124, R70, R71 ;  /* 0x000000467c467210 */ /* 0x000fe20007ffe047 */
[----:B------:R-:W2:Y:S01]  /*11ce0*/  @P1 LDC.64 R32, c[0x0][0x230] ;  /* 0x00008c00ff201b82 */ /* 0x000ea20000000a00 */
[----:B------:R-:W-:-:S04]  /*11cf0*/  SEL R71, RZ, 0x1, P6 ;  /* 0x00000001ff477807 */ /* 0x000fc80003000000 */
        /* <DEDUP_REMOVED lines=17> */
.L_x_23981:
        /* <DEDUP_REMOVED lines=15> */
.L_x_23983:
[----:B------:R-:W-:-:S07]  /*11f00*/  IMAD.MOV.U32 R124, RZ, RZ, R30 ;  /* 0x000000ffff7c7224 */ /* 0x000fce00078e001e */
.L_x_23984:
[----:B------:R-:W-:Y:S05]  /*11f10*/  BSYNC B0 ;  /* 0x0000000000007941 */ /* 0x000fea0003800000 */
.L_x_23982:
        /* <DEDUP_REMOVED lines=16> */
.L_x_23988:
[----:B------:R-:W-:Y:S05]  /*12020*/  BSYNC B1 ;  /* 0x0000000000017941 */ /* 0x000fea0003800000 */
.L_x_23987:
        /* <DEDUP_REMOVED lines=44> */
.L_x_23986:
[----:B------:R-:W-:Y:S05]  /*122f0*/  BSYNC B0 ;  /* 0x0000000000007941 */ /* 0x000fea0003800000 */
.L_x_23985:
        /* <DEDUP_REMOVED lines=12> */
.L_x_23989:
        /* <DEDUP_REMOVED lines=12> */
.L_x_23992:
[----:B------:R-:W-:-:S07]  /*12480*/  MOV R100, R30 ;  /* 0x0000001e00647202 */ /* 0x000fce0000000f00 */
.L_x_23993:
[----:B------:R-:W-:Y:S05]  /*12490*/  BSYNC B0 ;  /* 0x0000000000007941 */ /* 0x000fea0003800000 */
.L_x_23991:
        /* <DEDUP_REMOVED lines=16> */
.L_x_23997:
[----:B------:R-:W-:Y:S05]  /*125a0*/  BSYNC B1 ;  /* 0x0000000000017941 */ /* 0x000fea0003800000 */
.L_x_23996:
        /* <DEDUP_REMOVED lines=44> */
.L_x_23995:
[----:B------:R-:W-:Y:S05]  /*12870*/  BSYNC B0 ;  /* 0x0000000000007941 */ /* 0x000fea0003800000 */
.L_x_23994:
        /* <DEDUP_REMOVED lines=8> */
.L_x_23990:
        /* <DEDUP_REMOVED lines=12> */
.L_x_23999:
[----:B------:R-:W-:-:S07]  /*129c0*/  IMAD.MOV.U32 R132, RZ, RZ, R30 ;  /* 0x000000ffff847224 */ /* 0x000fce00078e001e */
.L_x_24000:
[----:B------:R-:W-:Y:S05]  /*129d0*/  BSYNC B0 ;  /* 0x0000000000007941 */ /* 0x000fea0003800000 */
.L_x_23998:
        /* <DEDUP_REMOVED lines=16> */
.L_x_24004:
[----:B------:R-:W-:Y:S05]  /*12ae0*/  BSYNC B1 ;  /* 0x0000000000017941 */ /* 0x000fea0003800000 */
.L_x_24003:
        /* <DEDUP_REMOVED lines=44> */
.L_x_24002:
[----:B------:R-:W-:Y:S05]  /*12db0*/  BSYNC B0 ;  /* 0x0000000000007941 */ /* 0x000fea0003800000 */
.L_x_24001:
        /* <DEDUP_REMOVED lines=11> */
.L_x_24005:
        /* <DEDUP_REMOVED lines=12> */
.L_x_24008:
[----:B------:R-:W-:-:S07]  /*12f30*/  MOV R101, R30 ;  /* 0x0000001e00657202 */ /* 0x000fce0000000f00 */
.L_x_24009:
[----:B------:R-:W-:Y:S05]  /*12f40*/  BSYNC B0 ;  /* 0x0000000000007941 */ /* 0x000fea0003800000 */
.L_x_24007:
        /* <DEDUP_REMOVED lines=16> */
.L_x_24013:
[----:B------:R-:W-:Y:S05]  /*13050*/  BSYNC B1 ;  /* 0x0000000000017941 */ /* 0x000fea0003800000 */
.L_x_24012:
        /* <DEDUP_REMOVED lines=44> */
.L_x_24011:
[----:B------:R-:W-:Y:S05]  /*13320*/  BSYNC B0 ;  /* 0x0000000000007941 */ /* 0x000fea0003800000 */
.L_x_24010:
        /* <DEDUP_REMOVED lines=8> */
.L_x_24006:
        /* <DEDUP_REMOVED lines=12> */
.L_x_24015:
[----:B------:R-:W-:-:S07]  /*13470*/  IMAD.MOV.U32 R132, RZ, RZ, R30 ;  /* 0x000000ffff847224 */ /* 0x000fce00078e001e */
.L_x_24016:
[----:B------:R-:W-:Y:S05]  /*13480*/  BSYNC B0 ;  /* 0x0000000000007941 */ /* 0x000fea0003800000 */
.L_x_24014:
        /* <DEDUP_REMOVED lines=16> */
.L_x_24020:
[----:B------:R-:W-:Y:S05]  /*13590*/  BSYNC B1 ;  /* 0x0000000000017941 */ /* 0x000fea0003800000 */
.L_x_24019:
        /* <DEDUP_REMOVED lines=44> */
.L_x_24018:
[----:B------:R-:W-:Y:S05]  /*13860*/  BSYNC B0 ;  /* 0x0000000000007941 */ /* 0x000fea0003800000 */
.L_x_24017:
        /* <DEDUP_REMOVED lines=11> */
.L_x_24021:
        /* <DEDUP_REMOVED lines=12> */
.L_x_24024:
[----:B------:R-:W-:-:S07]  /*139e0*/  MOV R132, R30 ;  /* 0x0000001e00847202 */ /* 0x000fce0000000f00 */
.L_x_24025:
[----:B------:R-:W-:Y:S05]  /*139f0*/  BSYNC B0 ;  /* 0x0000000000007941 */ /* 0x000fea0003800000 */
.L_x_24023:
        /* <DEDUP_REMOVED lines=16> */
.L_x_24029:
[----:B------:R-:W-:Y:S05]  /*13b00*/  BSYNC B1 ;  /* 0x0000000000017941 */ /* 0x000fea0003800000 */
.L_x_24028:
        /* <DEDUP_REMOVED lines=44> */
.L_x_24027:
[----:B------:R-:W-:Y:S05]  /*13dd0*/  BSYNC B0 ;  /* 0x0000000000007941 */ /* 0x000fea0003800000 */
.L_x_24026:
        /* <DEDUP_REMOVED lines=8> */
.L_x_24022:
        /* <DEDUP_REMOVED lines=12> */
.L_x_24031:
[----:B------:R-:W-:-:S07]  /*13f20*/  IMAD.MOV.U32 R132, RZ, RZ, R30 ;  /* 0x000000ffff847224 */ /* 0x000fce00078e001e */
.L_x_24032:
[----:B------:R-:W-:Y:S05]  /*13f30*/  BSYNC B0 ;  /* 0x0000000000007941 */ /* 0x000fea0003800000 */
.L_x_24030:
        /* <DEDUP_REMOVED lines=16> */
.L_x_24036:
[----:B------:R-:W-:Y:S05]  /*14040*/  BSYNC B1 ;  /* 0x0000000000017941 */ /* 0x000fea0003800000 */
.L_x_24035:
        /* <DEDUP_REMOVED lines=44> */
.L_x_24034:
[----:B------:R-:W-:Y:S05]  /*14310*/  BSYNC B0 ;  /* 0x0000000000007941 */ /* 0x000fea0003800000 */
.L_x_24033:
        /* <DEDUP_REMOVED lines=11> */
.L_x_24037:
        /* <DEDUP_REMOVED lines=12> */
.L_x_24040:
[----:B------:R-:W-:-:S07]  /*14490*/  MOV R89, R30 ;  /* 0x0000001e00597202 */ /* 0x000fce0000000f00 */
.L_x_24041:
[----:B------:R-:W-:Y:S05]  /*144a0*/  BSYNC B0 ;  /* 0x0000000000007941 */ /* 0x000fea0003800000 */
.L_x_24039:
        /* <DEDUP_REMOVED lines=18> */
.L_x_24045:
[----:B------:R-:W-:Y:S05]  /*145d0*/  BSYNC B1 ;  /* 0x0000000000017941 */ /* 0x000fea0003800000 */
.L_x_24044:
        /* <DEDUP_REMOVED lines=44> */
.L_x_24043:
[----:B------:R-:W-:Y:S05]  /*148a0*/  BSYNC B0 ;  /* 0x0000000000007941 */ /* 0x000fea0003800000 */
.L_x_24042:
        /* <DEDUP_REMOVED lines=8> */
.L_x_24038:
[----:B------:R-:W-:Y:S01]  /*14930*/  ISETP.NE.AND P6, PT, R124, RZ, PT ;  /* 0x000000ff7c00720c */ /* 0x000fe20003fc5270 */
[----:B------:R-:W-:Y:S01]  /*14940*/  IMAD.WIDE.U32 R146, R137, 0x10, R104 ;  /* 0x0000001089927825 */ /* 0x000fe200078e0068 */
[----:B------:R-:W-:Y:S01]  /*14950*/  SEL R124, RZ, 0x1000000, P5 ;  /* 0x01000000ff7c7807 */ /* 0x000fe20002800000 */
[----:B------:R-:W0:Y:S01]  /*14960*/  @P0 LDC.64 R142, c[0x0][0x228] ;  /* 0x00008a00ff8e0b82 */ /* 0x000e220000000a00 */
[----:B------:R-:W-:Y:S02]  /*14970*/  SEL R141, RZ, 0x10000, P4 ;  /* 0x00010000ff8d7807 */ /* 0x000fe40002000000 */
[----:B------:R-:W-:Y:S01]  /*14980*/  SEL R134, RZ, 0x100, P3 ;  /* 0x00000100ff867807 */ /* 0x000fe20001800000 */
[----:B------:R1:W-:Y:S01]  /*14990*/  STG.E.128 desc[UR4][R146.64], R32 ;  /* 0x0000002092007986 */ /* 0x0003e2000c101d04 */
[----:B------:R-:W-:Y:S02]  /*149a0*/  SEL R145, RZ, 0x1, P6 ;  /* 0x00000001ff917807 */ /* 0x000fe40003000000 */
[----:B------:R-:W-:Y:S01]  /*149b0*/  IADD3 R124, R134, R124, R141 ;  /* 0x0000007c867c7210 */ /* 0x000fe20007ffe08d */
[----:B------:R-:W2:Y:S01]  /*149c0*/  @P1 LDC.64 R70, c[0x0][0x230] ;  /* 0x00008c00ff461b82 */ /* 0x000ea20000000a00 */
[----:B------:R-:W-:-:S02]  /*149d0*/  VIADD R141, R125, 0x380 ;  /* 0x000003807d8d7836 */ /* 0x000fc40000000000 */
[----:B------:R-:W-:Y:S01]  /*149e0*/  IADD3 R151, R124, R145, RZ ;  /* 0x000000917c977210 */ /* 0x000fe20007ffe0ff */
[----:B------:R-:W-:-:S04]  /*149f0*/  IMAD.WIDE.U32 R144, R137, 0x4, R102 ;  /* 0x0000000489907825 */ /* 0x000fc800078e0066 */
[C---:B------:R-:W-:Y:S01]  /*14a00*/  IMAD.WIDE.U32 R68, R141.reuse, 0x10, R68 ;  /* 0x000000108d447825 */ /* 0x040fe200078e0044 */
[----:B------:R1:W-:Y:S03]  /*14a10*/  STG.E desc[UR4][R144.64], R151 ;  /* 0x0000009790007986 */ /* 0x0003e6000c101904 */
        /* <DEDUP_REMOVED lines=14> */
.L_x_24046:
        /* <DEDUP_REMOVED lines=15> */
.L_x_24048:
[----:B------:R-:W-:-:S07]  /*14bf0*/  IMAD.MOV.U32 R124, RZ, RZ, R30 ;  /* 0x000000ffff7c7224 */ /* 0x000fce00078e001e */
.L_x_24049:
[----:B------:R-:W-:Y:S05]  /*14c00*/  BSYNC B0 ;  /* 0x0000000000007941 */ /* 0x000fea0003800000 */
.L_x_24047:
        /* <DEDUP_REMOVED lines=16> */
.L_x_24053:
[----:B------:R-:W-:Y:S05]  /*14d10*/  BSYNC B1 ;  /* 0x0000000000017941 */ /* 0x000fea0003800000 */
.L_x_24052:
        /* <DEDUP_REMOVED lines=44> */
.L_x_24051:
[----:B------:R-:W-:Y:S05]  /*14fe0*/  BSYNC B0 ;  /* 0x0000000000007941 */ /* 0x000fea0003800000 */
.L_x_24050:
        /* <DEDUP_REMOVED lines=12> */
.L_x_24054:
        /* <DEDUP_REMOVED lines=12> */
.L_x_24057:
[----:B------:R-:W-:-:S07]  /*15170*/  MOV R100, R30 ;  /* 0x0000001e00647202 */ /* 0x000fce0000000f00 */
.L_x_24058:
[----:B------:R-:W-:Y:S05]  /*15180*/  BSYNC B0 ;  /* 0x0000000000007941 */ /* 0x000fea0003800000 */
.L_x_24056:
        /* <DEDUP_REMOVED lines=16> */
.L_x_24062:
[----:B------:R-:W-:Y:S05]  /*15290*/  BSYNC B1 ;  /* 0x0000000000017941 */ /* 0x000fea0003800000 */
.L_x_24061:
        /* <DEDUP_REMOVED lines=44> */
.L_x_24060:
[----:B------:R-:W-:Y:S05]  /*15560*/  BSYNC B0 ;  /* 0x0000000000007941 */ /* 0x000fea0003800000 */
.L_x_24059:
        /* <DEDUP_REMOVED lines=8> */
.L_x_24055:
        /* <DEDUP_REMOVED lines=12> */
.L_x_24064:
[----:B------:R-:W-:-:S07]  /*156b0*/  IMAD.MOV.U32 R124, RZ, RZ, R30 ;  /* 0x000000ffff7c7224 */ /* 0x000fce00078e001e */
.L_x_24065:
[----:B------:R-:W-:Y:S05]  /*156c0*/  BSYNC B0 ;  /* 0x0000000000007941 */ /* 0x000fea0003800000 */
.L_x_24063:
        /* <DEDUP_REMOVED lines=16> */
.L_x_24069:
[----:B------:R-:W-:Y:S05]  /*157d0*/  BSYNC B1 ;  /* 0x0000000000017941 */ /* 0x000fea0003800000 */
.L_x_24068:
        /* <DEDUP_REMOVED lines=44> */
.L_x_24067:
[----:B------:R-:W-:Y:S05]  /*15aa0*/  BSYNC B0 ;  /* 0x0000000000007941 */ /* 0x000fea0003800000 */
.L_x_24066:
        /* <DEDUP_REMOVED lines=11> */
.L_x_24070:
        /* <DEDUP_REMOVED lines=12> */
.L_x_24073:
[----:B------:R-:W-:-:S07]  /*15c20*/  MOV R101, R30 ;  /* 0x0000001e00657202 */ /* 0x000fce0000000f00 */
.L_x_24074:
[----:B------:R-:W-:Y:S05]  /*15c30*/  BSYNC B0 ;  /* 0x0000000000007941 */ /* 0x000fea0003800000 */
.L_x_24072:
        /* <DEDUP_REMOVED lines=16> */
.L_x_24078:
[----:B------:R-:W-:Y:S05]  /*15d40*/  BSYNC B1 ;  /* 0x0000000000017941 */ /* 0x000fea0003800000 */
.L_x_24077:
        /* <DEDUP_REMOVED lines=44> */
.L_x_24076:
[----:B------:R-:W-:Y:S05]  /*16010*/  BSYNC B0 ;  /* 0x0000000000007941 */ /* 0x000fea0003800000 */
.L_x_24075:
        /* <DEDUP_REMOVED lines=8> */
.L_x_24071:
        /* <DEDUP_REMOVED lines=12> */
.L_x_24080:
[----:B------:R-:W-:-:S07]  /*16160*/  IMAD.MOV.U32 R124, RZ, RZ, R30 ;  /* 0x000000ffff7c7224 */ /* 0x000fce00078e001e */
.L_x_24081:
[----:B------:R-:W-:Y:S05]  /*16170*/  BSYNC B0 ;  /* 0x0000000000007941 */ /* 0x000fea0003800000 */
.L_x_24079:
        /* <DEDUP_REMOVED lines=16> */
.L_x_24085:
[----:B------:R-:W-:Y:S05]  /*16280*/  BSYNC B1 ;  /* 0x0000000000017941 */ /* 0x000fea0003800000 */
.L_x_24084:
        /* <DEDUP_REMOVED lines=44> */
.L_x_24083:
[----:B------:R-:W-:Y:S05]  /*16550*/  BSYNC B0 ;  /* 0x0000000000007941 */ /* 0x000fea0003800000 */
.L_x_24082:
        /* <DEDUP_REMOVED lines=11> */
.L_x_24086:
        /* <DEDUP_REMOVED lines=12> */
.L_x_24089:
[----:B------:R-:W-:-:S07]  /*166d0*/  MOV R124, R30 ;  /* 0x0000001e007c7202 */ /* 0x000fce0000000f00 */
.L_x_24090:
[----:B------:R-:W-:Y:S05]  /*166e0*/  BSYNC B0 ;  /* 0x0000000000007941 */ /* 0x000fea0003800000 */
.L_x_24088:
        /* <DEDUP_REMOVED lines=16> */
.L_x_24094:
[----:B------:R-:W-:Y:S05]  /*167f0*/  BSYNC B1 ;  /* 0x0000000000017941 */ /* 0x000fea0003800000 */
.L_x_24093:
        /* <DEDUP_REMOVED lines=44> */
.L_x_24092:
[----:B------:R-:W-:Y:S05]  /*16ac0*/  BSYNC B0 ;  /* 0x0000000000007941 */ /* 0x000fea0003800000 */
.L_x_24091:
        /* <DEDUP_REMOVED lines=8> */
.L_x_24087:
        /* <DEDUP_REMOVED lines=12> */
.L_x_24096:
[----:B------:R-:W-:-:S07]  /*16c10*/  IMAD.MOV.U32 R124, RZ, RZ, R30 ;  /* 0x000000ffff7c7224 */ /* 0x000fce00078e001e */
.L_x_24097:
[----:B------:R-:W-:Y:S05]  /*16c20*/  BSYNC B0 ;  /* 0x0000000000007941 */ /* 0x000fea0003800000 */
.L_x_24095:
        /* <DEDUP_REMOVED lines=16> */
.L_x_24101:
[----:B------:R-:W-:Y:S05]  /*16d30*/  BSYNC B1 ;  /* 0x0000000000017941 */ /* 0x000fea0003800000 */
.L_x_24100:
        /* <DEDUP_REMOVED lines=44> */
.L_x_24099:
[----:B------:R-:W-:Y:S05]  /*17000*/  BSYNC B0 ;  /* 0x0000000000007941 */ /* 0x000fea0003800000 */
.L_x_24098:
        /* <DEDUP_REMOVED lines=11> */
.L_x_24102:
        /* <DEDUP_REMOVED lines=12> */
.L_x_24105:
[----:B------:R-:W-:-:S07]  /*17180*/  MOV R89, R30 ;  /* 0x0000001e00597202 */ /* 0x000fce0000000f00 */
.L_x_24106:
[----:B------:R-:W-:Y:S05]  /*17190*/  BSYNC B0 ;  /* 0x0000000000007941 */ /* 0x000fea0003800000 */
.L_x_24104:
        /* <DEDUP_REMOVED lines=16> */
.L_x_24110:
[----:B------:R-:W-:Y:S05]  /*172a0*/  BSYNC B1 ;  /* 0x0000000000017941 */ /* 0x000fea0003800000 */
.L_x_24109:
        /* <DEDUP_REMOVED lines=44> */
.L_x_24108:
[----:B------:R-:W-:Y:S05]  /*17570*/  BSYNC B0 ;  /* 0x0000000000007941 */ /* 0x000fea0003800000 */
.L_x_24107:
        /* <DEDUP_REMOVED lines=8> */
.L_x_24103:
[----:B------:R-:W-:Y:S01]  /*17600*/  FADD.FTZ R128, RZ, R56 ;  /* 0x00000038ff807221 */ /* 0x000fe20000010000 */
[----:B------:R-:W-:Y:S01]  /*17610*/  ISETP.NE.AND P1, PT, R132, RZ, PT ;  /* 0x000000ff8400720c */ /* 0x000fe20003f25270 */
        /* <DEDUP_REMOVED lines=36> */
[----:B------:R-:W-:Y:S01]  /*17860*/  FADD.FTZ R130, R145, R34 ;  /* 0x0000002291827221 */ /* 0x000fe20000010000 */
[----:B------:R-:W-:Y:S02]  /*17870*/  SHF.R.U32.HI R128, RZ, 0x5, R0 ;  /* 0x00000005ff807819 */ /* 0x000fe40000011600 */
[----:B------:R0:W-:Y:S01]  /*17880*/  STG.E desc[UR4][R102.64], R143 ;  /* 0x0000008f66007986 */ /* 0x0001e2000c101904 */
[----:B------:R-:W-:Y:S01]  /*17890*/  FADD.FTZ R131, R130, R35 ;  /* 0x0000002382837221 */ /* 0x000fe20000010000 */
[----:B------:R-:W-:-:S03]  /*178a0*/  LOP3.LUT R126, R128, 0x7fffffc, RZ, 0xc0, !PT ;  /* 0x07fffffc807e7812 */ /* 0x000fc600078ec0ff */
[----:B------:R-:W-:-:S04]  /*178b0*/  FADD.FTZ R130, R131, R68 ;  /* 0x0000004483827221 */ /* 0x000fc80000010000 */
[----:B------:R-:W-:-:S04]  /*178c0*/  FADD.FTZ R131, R130, R69 ;  /* 0x0000004582837221 */ /* 0x000fc80000010000 */
        /* <DEDUP_REMOVED lines=13> */
.L_x_24111:
        /* <DEDUP_REMOVED lines=88> */
.L_x_24124:
[----:B------:R-:W2:Y:S01]  /*17f20*/  @!P2 S2R R104, SR_CgaCtaId ;  /* 0x000000000068a919 */ /* 0x000ea20000008800 */
[----:B------:R-:W-:Y:S01]  /*17f30*/  LOP3.LUT R105, R0, 0x1f, RZ, 0xc0, !PT ;  /* 0x0000001f00697812 */ /* 0x000fe200078ec0ff */
[----:B------:R-:W-:Y:S05]  /*17f40*/  WARPSYNC.ALL ;  /* 0x0000000000007948 */ /* 0x000fea0003800000 */
[----:B------:R-:W-:Y:S02]  /*17f50*/  ISETP.GT.U32.AND P3, PT, R105, 0x3, PT ;  /* 0x000000036900780c */ /* 0x000fe40003f64070 */
[----:B------:R-:W-:Y:S02]  /*17f60*/  @!P2 MOV R103, 0x400 ;  /* 0x000004000067a802 */ /* 0x000fe40000000f00 */
[----:B------:R-:W-:-:S09]  /*17f70*/  LOP3.LUT R131, R128, 0x3, RZ, 0xc0, !PT ;  /* 0x0000000380837812 */ /* 0x000fd200078ec0ff */
[----:B------:R-:W3:Y:S01]  /*17f80*/  @!P3 S2R R145, SR_CgaCtaId ;  /* 0x000000000091b919 */ /* 0x000ee20000008800 */
[----:B--2---:R-:W-:Y:S01]  /*17f90*/  @!P2 LEA R104, R104, R103, 0x18 ;  /* 0x000000676868a211 */ /* 0x004fe200078ec0ff */
[C---:B------:R-:W-:Y:S02]  /*17fa0*/  @!P2 IMAD.IADD R103, R126.reuse, 0x1, R131 ;  /* 0x000000017e67a824 */ /* 0x040fe400078e0283 */
[----:B------:R-:W-:-:S03]  /*17fb0*/  @!P3 IMAD.IADD R126, R126, 0x1, R105 ;  /* 0x000000017e7eb824 */ /* 0x000fc600078e0269 */
[----:B------:R-:W-:Y:S01]  /*17fc0*/  @!P2 LEA R128, R103, R104, 0x3 ;  /* 0x000000686780a211 */ /* 0x000fe200078e18ff */
[----:B-1----:R-:W-:Y:S01]  /*17fd0*/  FADD.FTZ R103, R132, R143 ;  /* 0x0000008f84677221 */ /* 0x002fe20000010000 */
[----:B------:R-:W-:-:S04]  /*17fe0*/  @!P3 MOV R104, 0x400 ;  /* 0x000004000068b802 */ /* 0x000fc80000000f00 */
[----:B------:R-:W-:Y:S01]  /*17ff0*/  @!P2 STS.64 [R128], R102 ;  /* 0x000000668000a388 */ /* 0x000fe20000000a00 */
[----:B------:R-:W-:Y:S01]  /*18000*/  BAR.SYNC.DEFER_BLOCKING 0x0 ;  /* 0x0000000000007b1d */ /* 0x000fe20000010000 */
[----:B------:R-:W-:Y:S02]  /*18010*/  PLOP3.LUT P2, PT, PT, PT, UP0, 0x40, 0x0 ;  /* 0x000000000000781c */ /* 0x000fe40003f4e808 */
[----:B---3--:R-:W-:Y:S02]  /*18020*/  @!P3 LEA R145, R145, R104, 0x18 ;  /* 0x000000689191b211 */ /* 0x008fe400078ec0ff */
[----:B------:R-:W-:Y:S02]  /*18030*/  CS2R R104, SRZ ;  /* 0x0000000000687805 */ /* 0x000fe4000001ff00 */
[----:B------:R-:W-:Y:S01]  /*18040*/  @!P3 LEA R130, R126, R145, 0x3 ;  /* 0x000000917e82b211 */ /* 0x000fe200078e18ff */
[----:B------:R-:W-:Y:S01]  /*18050*/  IMAD.MOV.U32 R126, RZ, RZ, RZ ;  /* 0x000000ffff7e7224 */ /* 0x000fe200078e00ff */
[----:B------:R-:W-:-:S05]  /*18060*/  @!P3 MOV R126, 0x400 ;  /* 0x00000400007eb802 */ /* 0x000fca0000000f00 */
[----:B------:R-:W1:Y:S04]  /*18070*/  SHFL.DOWN PT, R143, R126, 0x2, 0x1f ;  /* 0x08401f007e8f7f89 */ /* 0x000e6800000e0000 */
[----:B------:R-:W2:Y:S01]  /*18080*/  @!P3 LDS.64 R104, [R130] ;  /* 0x000000008268b984 */ /* 0x000ea20000000a00 */
[----:B------:R-:W-:Y:S01]  /*18090*/  PLOP3.LUT P3, PT, PT, PT, UP0, 0x40, 0x0 ;  /* 0x000000000000781c */ /* 0x000fe20003f6e808 */
[----:B-1----:R-:W-:Y:S01]  /*180a0*/  IMAD.IADD R103, R143, 0x1, R126 ;  /* 0x000000018f677824 */ /* 0x002fe200078e027e */
[----:B------:R-:W-:Y:S02]  /*180b0*/  I2FP.F32.S32 R134, R143 ;  /* 0x0000008f00867245 */ /* 0x000fe40000201400 */
[----:B------:R-:W-:Y:S02]  /*180c0*/  I2FP.F32.S32 R143, R126 ;  /* 0x0000007e008f7245 */ /* 0x000fe40000201400 */
[----:B------:R-:W-:Y:S01]  /*180d0*/  I2FP.F32.S32 R128, R103 ;  /* 0x0000006700807245 */ /* 0x000fe20000201400 */
[----:B------:R-:W-:Y:S03]  /*180e0*/  SHFL.DOWN PT, R136, R103, 0x1, 0x1f ;  /* 0x08201f0067887f89 */ /* 0x000fe600000e0000 */
[----:B0-----:R-:W0:Y:S01]  /*180f0*/  MUFU.RCP R132, R128 ;  /* 0x0000008000847308 */ /* 0x001e220000001000 */
[----:B--2---:R-:W1:Y:S04]  /*18100*/  SHFL.DOWN PT, R145, R104, 0x2, 0x1f ;  /* 0x08401f0068917f89 */ /* 0x004e6800000e0000 */
        /* <DEDUP_REMOVED lines=25> */
[----:B------:R-:W-:Y:S02]  /*182a0*/  FFMA.FTZ R143, R130, R143, R105 ;  /* 0x0000008f828f7223 */ /* 0x000fe40000010069 */
[----:B------:R-:W1:Y:S04]  /*182b0*/  LDC R130, c[0x0][0x2d8] ;  /* 0x0000b600ff827b82 */ /* 0x000e680000000800 */
[----:B------:R-:W1:Y:S01]  /*182c0*/  SHFL.IDX PT, R143, R143, RZ, 0x1f ;  /* 0x00001fff8f8f7589 */ /* 0x000e6200000e0000 */
[C---:B0-----:R-:W-:Y:S01]  /*182d0*/  FSEL R102, R103.reuse, RZ, P2 ;  /* 0x000000ff67667208 */ /* 0x041fe20001000000 */
[----:B------:R-:W-:Y:S01]  /*182e0*/  FMUL.FTZ R128, R103, R103 ;  /* 0x0000006767807220 */ /* 0x000fe20000410000 */
[----:B------:R-:W-:-:S03]  /*182f0*/  LOP3.LUT P2, RZ, R131, 0x1f, R0, 0xf8, !PT ;  /* 0x0000001f83ff7812 */ /* 0x000fc6000784f800 */
[----:B------:R-:W-:Y:S01]  /*18300*/  FADD.FTZ R104, -R102, R52 ;  /* 0x0000003466687221 */ /* 0x000fe20000010100 */
[----:B------:R-:W-:Y:S01]  /*18310*/  FSEL R131, R128, RZ, !P3 ;  /* 0x000000ff80837208 */ /* 0x000fe20005800000 */
[C---:B------:R-:W-:Y:S01]  /*18320*/  FADD.FTZ R105, -R102.reuse, R53 ;  /* 0x0000003566697221 */ /* 0x040fe20000010100 */
[C---:B------:R-:W-:Y:S01]  /*18330*/  FADD.FTZ R126, -R102.reuse, R44 ;  /* 0x0000002c667e7221 */ /* 0x040fe20000010100 */
[C---:B------:R-:W-:Y:S01]  /*18340*/  FADD.FTZ R128, -R102.reuse, R45 ;  /* 0x0000002d66807221 */ /* 0x040fe20000010100 */
[C---:B------:R-:W-:Y:S01]  /*18350*/  FADD.FTZ R136, -R102.reuse, R36 ;  /* 0x0000002466887221 */ /* 0x040fe20000010100 */
[----:B-1----:R-:W-:Y:S01]  /*18360*/  FFMA.FTZ R130, R143, UR24, R130 ;  /* 0x000000188f827c23 */ /* 0x002fe20008010082 */
[C---:B------:R-:W-:Y:S01]  /*18370*/  FADD.FTZ R138, -R102.reuse, R37 ;  /* 0x00000025668a7221 */ /* 0x040fe20000010100 */
[----:B------:R-:W-:Y:S01]  /*18380*/  FADD.FTZ R140, -R102, R38 ;  /* 0x00000026668c7221 */ /* 0x000fe20000010100 */
[----:B------:R-:W0:Y:S01]  /*18390*/  LDC.64 R36, c[0x0][0x2b8] ;  /* 0x0000ae00ff247b82 */ /* 0x000e220000000a00 */
[----:B------:R-:W-:Y:S01]  /*183a0*/  FADD.FTZ R131, R130, R131 ;  /* 0x0000008382837221 */ /* 0x000fe20000010000 */
[C---:B------:R-:W-:Y:S01]  /*183b0*/  LEA R38, P3, R125.reuse, UR18, 0x4 ;  /* 0x000000127d267c11 */ /* 0x040fe2000f8620ff */
[C---:B------:R-:W-:Y:S01]  /*183c0*/  FADD.FTZ R56, -R102.reuse, R56 ;  /* 0x0000003866387221 */ /* 0x040fe20000010100 */
        /* <DEDUP_REMOVED lines=14> */
[----:B------:R-:W-:Y:S01]  /*184b0*/  LEA.HI.X R39, R125, UR19, RZ, 0x4, P3 ;  /* 0x000000137d277c11 */ /* 0x000fe200098f24ff */
        /* <DEDUP_REMOVED lines=13> */
[----:B--2---:R-:W-:-:S04]  /*18590*/  @!P2 IMAD.WIDE R52, R122, 0x4, R52 ;  /* 0x000000047a34a825 */ /* 0x004fc800078e0234 */
[C---:B------:R-:W-:Y:S01]  /*185a0*/  FMUL.FTZ R33, R131.reuse, R57 ;  /* 0x0000003983217220 */ /* 0x040fe20000410000 */
[C---:B------:R-:W-:Y:S01]  /*185b0*/  FMUL.FTZ R125, R131.reuse, R58 ;  /* 0x0000003a837d7220 */ /* 0x040fe20000410000 */
[C---:B------:R-:W-:Y:S01]  /*185c0*/  FMUL.FTZ R35, R131.reuse, R59 ;  /* 0x0000003b83237220 */ /* 0x040fe20000410000 */
[----:B------:R-:W-:Y:S01]  /*185d0*/  FADD.FTZ R102, -R102, R71 ;  /* 0x0000004766667221 */ /* 0x000fe20000010100 */
[C---:B------:R-:W-:Y:S01]  /*185e0*/  FMUL.FTZ R58, R131.reuse, R54 ;  /* 0x00000036833a7220 */ /* 0x040fe20000410000 */
[C---:B------:R-:W-:Y:S01]  /*185f0*/  FMUL.FTZ R71, R131.reuse, R55 ;  /* 0x0000003783477220 */ /* 0x040fe20000410000 */
[----:B------:R-:W-:Y:S01]  /*18600*/  FMUL.FTZ R57, R131, R32 ;  /* 0x0000002083397220 */ /* 0x000fe20000410000 */
[----:B---3--:R-:W-:-:S04]  /*18610*/  @!P2 IMAD.WIDE R42, R122, 0x4, R44 ;  /* 0x000000047a2aa825 */ /* 0x008fc800078e022c */
[C---:B------:R-:W-:Y:S01]  /*18620*/  FMUL.FTZ R44, R131.reuse, R104 ;  /* 0x00000068832c7220 */ /* 0x040fe20000410000 */
[C---:B------:R-:W-:Y:S01]  /*18630*/  FMUL.FTZ R45, R131.reuse, R105 ;  /* 0x00000069832d7220 */ /* 0x040fe20000410000 */
[C---:B------:R-:W-:Y:S01]  /*18640*/  FMUL.FTZ R69, R131.reuse, R34 ;  /* 0x0000002283457220 */ /* 0x040fe20000410000 */
[----:B------:R1:W-:Y:S01]  /*18650*/  @!P2 STG.E desc[UR4][R52.64], R103 ;  /* 0x000000673400a986 */ /* 0x0003e2000c101904 */
        /* <DEDUP_REMOVED lines=8> */
[C---:B------:R-:W-:Y:S01]  /*186e0*/  FMUL.FTZ R59, R131.reuse, R46 ;  /* 0x0000002e833b7220 */ /* 0x040fe20000410000 */
[C---:B------:R-:W-:Y:S01]  /*186f0*/  FMUL.FTZ R56, R131.reuse, R40 ;  /* 0x0000002883387220 */ /* 0x040fe20000410000 */
[C---:B------:R-:W-:Y:S01]  /*18700*/  FMUL.FTZ R126, R131.reuse, R126 ;  /* 0x0000007e837e7220 */ /* 0x040fe20000410000 */
[C---:B-1----:R-:W-:Y:S01]  /*18710*/  FMUL.FTZ R103, R131.reuse, R47 ;  /* 0x0000002f83677220 */ /* 0x042fe20000410000 */
[----:B------:R-:W-:Y:S01]  /*18720*/  FMUL.FTZ R128, R131, R128 ;  /* 0x0000008083807220 */ /* 0x000fe20000410000 */
[----:B0-----:R-:W-:-:S04]  /*18730*/  IMAD.WIDE.U32 R40, R127, 0x10, R36 ;  /* 0x000000107f287825 */ /* 0x001fc800078e0024 */
        /* <DEDUP_REMOVED lines=16> */
[----:B------:R-:W-:Y:S01]  /*18840*/  FFMA.FTZ R48, R110, R48, R9 ;  /* 0x000000306e307223 */ /* 0x000fe20000010009 */
[C---:B------:R-:W-:Y:S01]  /*18850*/  FMUL.FTZ R144, R131.reuse, R144 ;  /* 0x0000009083907220 */ /* 0x040fe20000410000 */
[C---:B------:R-:W-:Y:S01]  /*18860*/  FMUL.FTZ R146, R131.reuse, R146 ;  /* 0x0000009283927220 */ /* 0x040fe20000410000 */
[----:B------:R1:W-:Y:S01]  /*18870*/  STG.E.128 desc[UR4][R38.64], R32 ;  /* 0x0000002026007986 */ /* 0x0003e2000c101d04 */
[C---:B------:R-:W-:Y:S01]  /*18880*/  FMUL.FTZ R68, R131.reuse, R68 ;  /* 0x0000004483447220 */ /* 0x040fe20000410000 */
[C---:B------:R-:W-:Y:S01]  /*18890*/  FMUL.FTZ R148, R131.reuse, R148 ;  /* 0x0000009483947220 */ /* 0x040fe20000410000 */
[C---:B------:R-:W-:Y:S01]  /*188a0*/  FMUL.FTZ R70, R131.reuse, R70 ;  /* 0x0000004683467220 */ /* 0x040fe20000410000 */
[----:B------:R-:W-:Y:S01]  /*188b0*/  FMUL.FTZ R102, R131, R102 ;  /* 0x0000006683667220 */ /* 0x000fe20000410000 */
[----:B------:R-:W-:Y:S01]  /*188c0*/  IMAD.WIDE.U32 R54, R135, 0x10, R36 ;  /* 0x0000001087367825 */ /* 0x000fe200078e0024 */
[----:B------:R2:W-:Y:S03]  /*188d0*/  STG.E.128 desc[UR4][R40.64], R44 ;  /* 0x0000002c28007986 */ /* 0x0005e6000c101d04 */
[----:B0-----:R-:W-:Y:S01]  /*188e0*/  FFMA.FTZ R43, R95, R142, R84 ;  /* 0x0000008e5f2b7223 */ /* 0x001fe20000010054 */
[----:B------:R-:W-:Y:S01]  /*188f0*/  FFMA.FTZ R42, R25, R140, R16 ;  /* 0x0000008c192a7223 */ /* 0x000fe20000010010 */
[--C-:B------:R-:W-:Y:S01]  /*18900*/  IMAD.WIDE.U32 R52, R139, 0x10, R36.reuse ;  /* 0x000000108b347825 */ /* 0x100fe200078e0024 */
[----:B------:R0:W-:Y:S03]  /*18910*/  STG.E.128 desc[UR4][R104.64], R48 ;  /* 0x0000003068007986 */ /* 0x0001e6000c101d04 */
[----:B------:R-:W-:-:S04]  /*18920*/  IMAD.WIDE.U32 R150, R133, 0x10, R36 ;  /* 0x0000001085967825 */ /* 0x000fc800078e0024 */
[----:B------:R-:W-:-:S04]  /*18930*/  IMAD.WIDE.U32 R152, R137, 0x10, R36 ;  /* 0x0000001089987825 */ /* 0x000fc800078e0024 */
[----:B-1----:R-:W-:Y:S01]  /*18940*/  FFMA.FTZ R35, R91, R103, R80 ;  /* 0x000000675b237223 */ /* 0x002fe20000010050 */
[----:B------:R-:W-:Y:S01]  /*18950*/  FFMA.FTZ R34, R21, R59, R12 ;  /* 0x0000003b15227223 */ /* 0x000fe2000001000c */
[----:B------:R-:W-:Y:S01]  /*18960*/  FFMA.FTZ R33, R90, R128, R79 ;  /* 0x000000805a217223 */ /* 0x000fe2000001004f */
[----:B------:R-:W-:-:S04]  /*18970*/  IMAD.WIDE.U32 R154, R141, 0x10, R36 ;  /* 0x000000108d9a7825 */ /* 0x000fc800078e0024 */
        /* <DEDUP_REMOVED lines=16> */
[----:B------:R-:W-:Y:S01]  /*18a80*/  VIADD R122, R122, UR20 ;  /* 0x000000147a7a7c36 */ /* 0x000fe20008000000 */
[----:B------:R-:W-:-:S02]  /*18a90*/  SEL R126, RZ, 0x1, P1 ;  /* 0x00000001ff7e7807 */ /* 0x000fc40000800000 */
[----:B------:R0:W-:Y:S02]  /*18aa0*/  STG.E.128 desc[UR4][R52.64], R36 ;  /* 0x0000002434007986 */ /* 0x0001e4000c101d04 */
[----:B------:R-:W-:Y:S02]  /*18ab0*/  ISETP.GE.AND P2, PT, R122, UR21, PT ;  /* 0x000000157a007c0c */ /* 0x000fe4000bf46270 */
[----:B------:R0:W-:Y:S04]  /*18ac0*/  STG.E.128 desc[UR4][R150.64], R40 ;  /* 0x0000002896007986 */ /* 0x0001e8000c101d04 */
[----:B------:R0:W-:Y:S04]  /*18ad0*/  STG.E.128 desc[UR4][R152.64], R44 ;  /* 0x0000002c98007986 */ /* 0x0001e8000c101d04 */
[----:B------:R0:W-:Y:S03]  /*18ae0*/  STG.E.128 desc[UR4][R154.64], R48 ;  /* 0x000000309a007986 */ /* 0x0001e6000c101d04 */
[----:B------:R-:W-:Y:S05]  /*18af0*/  @!P2 BRA `(.L_x_24113) ;  /* 0xfffffe8000f8a947 */ /* 0x000fea000383ffff */
[----:B------:R-:W-:Y:S05]  /*18b00*/  EXIT ;  /* 0x000000000000794d */ /* 0x000fea0003800000 */
.L_x_24112:
[----:B------:R-:W-:Y:S01]  /*18b10*/  HFMA2.MMA R147, -RZ, RZ, 0, 1.847743988037109375e-06 ;  /* 0x0000001fff937435 */ /* 0x000fe200000001ff */
[----:B------:R-:W-:Y:S01]  /*18b20*/  MOV R145, R130 ;  /* 0x0000008200917202 */ /* 0x000fe20000000f00 */
[----:B------:R-:W-:Y:S02]  /*18b30*/  IMAD.MOV.U32 R136, RZ, RZ, 0x1 ;  /* 0x00000001ff887424 */ /* 0x000fe400078e00ff */
[----:B------:R-:W-:-:S07]  /*18b40*/  IMAD.MOV.U32 R134, RZ, RZ, -0x1 ;  /* 0xffffffffff867424 */ /* 0x000fce00078e00ff */
[----:B0-----:R-:W-:Y:S05]  /*18b50*/  WARPSYNC.COLLECTIVE R134, `(.L_x_24114) ;  /* 0x0000000086087348 */ /* 0x001fea0003c00000 */
[----:B------:R1:W2:Y:S02]  /*18b60*/  SHFL.BFLY P3, R143, R145, R136, R147 ;  /* 0x0c000088918f7389 */ /* 0x0002a40000060093 */
[----:B012---:R-:W-:Y:S01]  /*18b70*/  ENDCOLLECTIVE ;  /* 0x000000000000791b */ /* 0x007fe20003800000 */
.L_x_24114:
[----:B------:R-:W-:Y:S01]  /*18b80*/  HFMA2.MMA R136, -RZ, RZ, 0, 1.1920928955078125e-07 ;  /* 0x00000002ff887435 */ /* 0x000fe200000001ff */
[----:B------:R-:W-:-:S05]  /*18b90*/  MOV R103, R143 ;  /* 0x0000008f00677202 */ /* 0x000fca0000000f00 */
[----:B------:R-:W-:-:S04]  /*18ba0*/  FADD.FTZ R104, R130, R103 ;  /* 0x0000006782687221 */ /* 0x000fc80000010000 */
[----:B------:R-:W-:-:S07]  /*18bb0*/  IMAD.MOV.U32 R145, RZ, RZ, R104 ;  /* 0x000000ffff917224 */ /* 0x000fce00078e0068 */
[----:B------:R-:W-:Y:S05]  /*18bc0*/  WARPSYNC.COLLECTIVE R134, `(.L_x_24115) ;  /* 0x0000000086087348 */ /* 0x000fea0003c00000 */
[----:B------:R0:W1:Y:S02]  /*18bd0*/  SHFL.BFLY P3, R143, R145, R136, R147 ;  /* 0x0c000088918f7389 */ /* 0x0000640000060093 */
[----:B01----:R-:W-:Y:S01]  /*18be0*/  ENDCOLLECTIVE ;  /* 0x000000000000791b */ /* 0x003fe20003800000 */
.L_x_24115:
[----:B------:R-:W-:Y:S02]  /*18bf0*/  IMAD.MOV.U32 R136, RZ, RZ, 0x4 ;  /* 0x00000004ff887424 */ /* 0x000fe400078e00ff */
[----:B------:R-:W-:-:S04]  /*18c00*/  IMAD.MOV.U32 R103, RZ, RZ, R143 ;  /* 0x000000ffff677224 */ /* 0x000fc800078e008f */
[----:B------:R-:W-:-:S05]  /*18c10*/  FADD.FTZ R105, R104, R103 ;  /* 0x0000006768697221 */ /* 0x000fca0000010000 */
[----:B------:R-:W-:-:S07]  /*18c20*/  MOV R145, R105 ;  /* 0x0000006900917202 */ /* 0x000fce0000000f00 */
[----:B------:R-:W-:Y:S05]  /*18c30*/  WARPSYNC.COLLECTIVE R134, `(.L_x_24116) ;  /* 0x0000000086087348 */ /* 0x000fea0003c00000 */
[----:B------:R0:W1:Y:S02]  /*18c40*/  SHFL.BFLY P3, R143, R145, R136, R147 ;  /* 0x0c000088918f7389 */ /* 0x0000640000060093 */
[----:B01----:R-:W-:Y:S01]  /*18c50*/  ENDCOLLECTIVE ;  /* 0x000000000000791b */ /* 0x003fe20003800000 */
.L_x_24116:
[----:B------:R-:W-:Y:S01]  /*18c60*/  HFMA2.MMA R136, -RZ, RZ, 0, 4.76837158203125e-07 ;  /* 0x00000008ff887435 */ /* 0x000fe200000001ff */
[----:B------:R-:W-:-:S05]  /*18c70*/  MOV R102, R143 ;  /* 0x0000008f00667202 */ /* 0x000fca0000000f00 */
[----:B------:R-:W-:-:S04]  /*18c80*/  FADD.FTZ R131, R105, R102 ;  /* 0x0000006669837221 */ /* 0x000fc80000010000 */
[----:B------:R-:W-:-:S07]  /*18c90*/  IMAD.MOV.U32 R145, RZ, RZ, R131 ;  /* 0x000000ffff917224 */ /* 0x000fce00078e0083 */
[----:B------:R-:W-:Y:S05]  /*18ca0*/  WARPSYNC.COLLECTIVE R134, `(.L_x_24117) ;  /* 0x0000000086087348 */ /* 0x000fea0003c00000 */
[----:B------:R0:W1:Y:S02]  /*18cb0*/  SHFL.BFLY P3, R143, R145, R136, R147 ;  /* 0x0c000088918f7389 */ /* 0x0000640000060093 */
[----:B01----:R-:W-:Y:S01]  /*18cc0*/  ENDCOLLECTIVE ;  /* 0x000000000000791b */ /* 0x003fe20003800000 */
.L_x_24117:
[----:B------:R-:W-:Y:S02]  /*18cd0*/  IMAD.MOV.U32 R136, RZ, RZ, 0x10 ;  /* 0x00000010ff887424 */ /* 0x000fe400078e00ff */
[----:B------:R-:W-:-:S04]  /*18ce0*/  IMAD.MOV.U32 R102, RZ, RZ, R143 ;  /* 0x000000ffff667224 */ /* 0x000fc800078e008f */
[----:B------:R-:W-:-:S05]  /*18cf0*/  FADD.FTZ R132, R131, R102 ;  /* 0x0000006683847221 */ /* 0x000fca0000010000 */
[----:B------:R-:W-:-:S07]  /*18d00*/  MOV R145, R132 ;  /* 0x0000008400917202 */ /* 0x000fce0000000f00 */
[----:B------:R-:W-:Y:S05]  /*18d10*/  WARPSYNC.COLLECTIVE R134, `(.L_x_24118) ;  /* 0x0000000086087348 */ /* 0x000fea0003c00000 */
[----:B------:R0:W1:Y:S02]  /*18d20*/  SHFL.BFLY P3, R143, R145, R136, R147 ;  /* 0x0c000088918f7389 */ /* 0x0000640000060093 */
[----:B01----:R-:W-:Y:S01]  /*18d30*/  ENDCOLLECTIVE ;  /* 0x000000000000791b */ /* 0x003fe20003800000 */
.L_x_24118:
        /* <DEDUP_REMOVED lines=72> */
.L_x_24119:
[----:B------:R-:W-:Y:S02]  /*191c0*/  IMAD.MOV.U32 R136, RZ, RZ, 0x2 ;  /* 0x00000002ff887424 */ /* 0x000fe400078e00ff */
[----:B------:R-:W-:-:S04]  /*191d0*/  IMAD.MOV.U32 R104, RZ, RZ, R143 ;  /* 0x000000ffff687224 */ /* 0x000fc800078e008f */
[----:B------:R-:W-:-:S05]  /*191e0*/  FADD.FTZ R104, R103, R104 ;  /* 0x0000006867687221 */ /* 0x000fca0000010000 */
[----:B------:R-:W-:-:S07]  /*191f0*/  MOV R145, R104 ;  /* 0x0000006800917202 */ /* 0x000fce0000000f00 */
[----:B------:R-:W-:Y:S05]  /*19200*/  WARPSYNC.COLLECTIVE R134, `(.L_x_24120) ;  /* 0x0000000086087348 */ /* 0x000fea0003c00000 */
[----:B------:R0:W1:Y:S02]  /*19210*/  SHFL.BFLY P3, R143, R145, R136, R147 ;  /* 0x0c000088918f7389 */ /* 0x0000640000060093 */
[----:B01----:R-:W-:Y:S01]  /*19220*/  ENDCOLLECTIVE ;  /* 0x000000000000791b */ /* 0x003fe20003800000 */
.L_x_24120:
[----:B------:R-:W-:Y:S01]  /*19230*/  HFMA2.MMA R136, -RZ, RZ, 0, 2.384185791015625e-07 ;  /* 0x00000004ff887435 */ /* 0x000fe200000001ff */
[----:B------:R-:W-:-:S05]  /*19240*/  MOV R105, R143 ;  /* 0x0000008f00697202 */ /* 0x000fca0000000f00 */
[----:B------:R-:W-:-:S04]  /*19250*/  FADD.FTZ R105, R104, R105 ;  /* 0x0000006968697221 */ /* 0x000fc80000010000 */
[----:B------:R-:W-:-:S07]  /*19260*/  IMAD.MOV.U32 R145, RZ, RZ, R105 ;  /* 0x000000ffff917224 */ /* 0x000fce00078e0069 */
[----:B------:R-:W-:Y:S05]  /*19270*/  WARPSYNC.COLLECTIVE R134, `(.L_x_24121) ;  /* 0x0000000086087348 */ /* 0x000fea0003c00000 */
[----:B------:R0:W1:Y:S02]  /*19280*/  SHFL.BFLY P3, R143, R145, R136, R147 ;  /* 0x0c000088918f7389 */ /* 0x0000640000060093 */
[----:B01----:R-:W-:Y:S01]  /*19290*/  ENDCOLLECTIVE ;  /* 0x000000000000791b */ /* 0x003fe20003800000 */
.L_x_24121:
[----:B------:R-:W-:Y:S02]  /*192a0*/  IMAD.MOV.U32 R136, RZ, RZ, 0x8 ;  /* 0x00000008ff887424 */ /* 0x000fe400078e00ff */
[----:B------:R-:W-:-:S04]  /*192b0*/  IMAD.MOV.U32 R130, RZ, RZ, R143 ;  /* 0x000000ffff827224 */ /* 0x000fc800078e008f */
[----:B------:R-:W-:-:S05]  /*192c0*/  FADD.FTZ R130, R105, R130 ;  /* 0x0000008269827221 */ /* 0x000fca0000010000 */
[----:B------:R-:W-:-:S07]  /*192d0*/  MOV R145, R130 ;  /* 0x0000008200917202 */ /* 0x000fce0000000f00 */
[----:B------:R-:W-:Y:S05]  /*192e0*/  WARPSYNC.COLLECTIVE R134, `(.L_x_24122) ;  /* 0x0000000086087348 */ /* 0x000fea0003c00000 */
[----:B------:R0:W1:Y:S02]  /*192f0*/  SHFL.BFLY P3, R143, R145, R136, R147 ;  /* 0x0c000088918f7389 */ /* 0x0000640000060093 */
[----:B01----:R-:W-:Y:S01]  /*19300*/  ENDCOLLECTIVE ;  /* 0x000000000000791b */ /* 0x003fe20003800000 */
.L_x_24122:
[----:B------:R-:W-:Y:S01]  /*19310*/  HFMA2.MMA R136, -RZ, RZ, 0, 9.5367431640625e-07 ;  /* 0x00000010ff887435 */ /* 0x000fe200000001ff */
[----:B------:R-:W-:-:S05]  /*19320*/  MOV R131, R143 ;  /* 0x0000008f00837202 */ /* 0x000fca0000000f00 */
[----:B------:R-:W-:-:S04]  /*19330*/  FADD.FTZ R132, R130, R131 ;  /* 0x0000008382847221 */ /* 0x000fc80000010000 */
[----:B------:R-:W-:-:S07]  /*19340*/  IMAD.MOV.U32 R145, RZ, RZ, R132 ;  /* 0x000000ffff917224 */ /* 0x000fce00078e0084 */
[----:B------:R-:W-:Y:S05]  /*19350*/  WARPSYNC.COLLECTIVE R134, `(.L_x_24123) ;  /* 0x0000000086087348 */ /* 0x000fea0003c00000 */
[----:B------:R0:W1:Y:S02]  /*19360*/  SHFL.BFLY P3, R143, R145, R136, R147 ;  /* 0x0c000088918f7389 */ /* 0x0000640000060093 */
[----:B01----:R-:W-:Y:S01]  /*19370*/  ENDCOLLECTIVE ;  /* 0x000000000000791b */ /* 0x003fe20003800000 */
.L_x_24123:
[----:B------:R-:W-:Y:S05]  /*19380*/  BRA `(.L_x_24124) ;  /* 0xffffffe800e47947 */ /* 0x000fea000383ffff */
.L_x_24125:
        /* <DEDUP_REMOVED lines=15> */
.L_x_27091:


//--------------------- .text._ZN10layer_norm31ln_parallel_residual_fwd_kernelINS_13Kernel_traitsIfffffjLj4096ELj1ELj1ELj4ELj16ENS_18Kernel_traits_baseILj4096EfffffjLj128EEEEELb0ELb0ELb0EEEvNS_9FwdParamsE --------------------------
	.section	.text._ZN10layer_norm31ln_parallel_residual_fwd_kernelINS_13Kernel_traitsIfffffjLj4096ELj1ELj1ELj4ELj16ENS_18Kernel_traits_baseILj4096EfffffjLj128EEEEELb0ELb0ELb0EEEvNS_9FwdParamsE,"ax",@progbits
	.align	128
        .global         _ZN10layer_norm31ln_parallel_residual_fwd_kernelINS_13Kernel_traitsIfffffjLj4096ELj1ELj1ELj4ELj16ENS_18Kernel_traits_baseILj4096EfffffjLj128EEEEELb0ELb0ELb0EEEvNS_9FwdParamsE
        .type           _ZN10layer_norm31ln_parallel_residual_fwd_kernelINS_13Kernel_traitsIfffffjLj4096ELj1ELj1ELj4ELj16ENS_18Kernel_traits_baseILj4096EfffffjLj128EEEEELb0ELb0ELb0EEEvNS_9FwdParamsE,@function
        .size           _ZN10layer_norm31ln_parallel_residual_fwd_kernelINS_13Kernel_traitsIfffffjLj4096ELj1ELj1ELj4ELj16ENS_18Kernel_traits_baseILj4096EfffffjLj128EEEEELb0ELb0ELb0EEEvNS_9FwdParamsE,(.L_x_27092 - _ZN10layer_norm31ln_parallel_residual_fwd_kernelINS_13Kernel_traitsIfffffjLj4096ELj1ELj1ELj4ELj16ENS_18Kernel_traits_baseILj4096EfffffjLj128EEEEELb0ELb0ELb0EEEvNS_9FwdParamsE)
        .other          _ZN10layer_norm31ln_parallel_residual_fwd_kernelINS_13Kernel_traitsIfffffjLj4096ELj1ELj1ELj4ELj16ENS_18Kernel_traits_baseILj4096EfffffjLj128EEEEELb0ELb0ELb0EEEvNS_9FwdParamsE,@"STO_CUDA_ENTRY STV_DEFAULT"
_ZN10layer_norm31ln_parallel_residual_fwd_kernelINS_13Kernel_traitsIfffffjLj4096ELj1ELj1ELj4ELj16ENS_18Kernel_traits_baseILj4096EfffffjLj128EEEEELb0ELb0ELb0EEEvNS_9FwdParamsE:
.text._ZN10layer_norm31ln_parallel_residual_fwd_kernelINS_13Kernel_traitsIfffffjLj4096ELj1ELj1ELj4ELj16ENS_18Kernel_traits_baseILj4096EfffffjLj128EEEEELb0ELb0ELb0EEEvNS_9FwdParamsE:
        /* <DEDUP_REMOVED lines=33> */
[----:B------:R-:W-:-:S03]  /*0210*/  SHF.L.U64.HI R4, R127, 0x4, RZ ;  /* 0x000000047f047819 */ /* 0x000fc600000102ff */
[----:B------:R-:W-:-:S04]  /*0220*/  @P0 LEA R20, P3, R127, UR6, 0x4 ;  /* 0x000000067f140c11 */ /* 0x000fc8000f8620ff */
[C---:B------:R-:W-:Y:S01]  /*0230*/  @P0 LEA.HI.X R21, R127.reuse, UR7, RZ, 0x4, P3 ;  /* 0x000000077f150c11 */ /* 0x040fe200098f24ff */
[----:B------:R-:W-:Y:S02]  /*0240*/  ULDC.64 UR6, c[0x0][0x268] ;  /* 0x00009a0000067ab9 */ /* 0x000fe40000000a00 */
[----:B------:R-:W-:Y:S01]  /*0250*/  IADD3 R16, P3, R22, UR6, RZ ;  /* 0x0000000616107c10 */ /* 0x000fe2000ff7e0ff */
[----:B0-----:R-:W-:-:S03]  /*0260*/  IMAD.WIDE.U32 R12, R127, 0x10, R12 ;  /* 0x000000107f0c7825 */ /* 0x001fc600078e000c */
[----:B------:R-:W-:Y:S02]  /*0270*/  IADD3.X R17, R4, UR7, RZ, P3, !PT ;  /* 0x0000000704117c10 */ /* 0x000fe40009ffe4ff */
[----:B------:R-:W-:Y:S01]  /*0280*/  @P1 IADD3 R22, P3, R22, UR8, RZ ;  /* 0x0000000816161c10 */ /* 0x000fe2000ff7e0ff */
[----:B------:R-:W5:Y:S03]  /*0290*/  LDG.E.128 R12, desc[UR4][R12.64] ;  /* 0x000000040c0c7981 */ /* 0x000f66000c1e1d00 */
[----:B------:R-:W-:Y:S02]  /*02a0*/  @P1 IADD3.X R23, R4, UR9, RZ, P3, !PT ;  /* 0x0000000904171c10 */ /* 0x000fe40009ffe4ff */
[----:B------:R-:W-:Y:S01]  /*02b0*/  CS2R R4, SRZ ;  /* 0x0000000000047805 */ /* 0x000fe2000001ff00 */
[----:B------:R-:W5:Y:S04]  /*02c0*/  LDG.E.128 R16, desc[UR4][R16.64] ;  /* 0x0000000410107981 */ /* 0x000f68000c1e1d00 */
[----:B------:R0:W5:Y:S04]  /*02d0*/  @P1 LDG.E.128 R8, desc[UR4][R22.64] ;  /* 0x0000000416081981 */ /* 0x000168000c1e1d00 */
[----:B------:R0:W5:Y:S01]  /*02e0*/  @P0 LDG.E.128 R4, desc[UR4][R20.64] ;  /* 0x0000000414040981 */ /* 0x000162000c1e1d00 */
[----:B------:R-:W-:-:S07]  /*02f0*/  LOP3.LUT R127, R127, 0x80, RZ, 0xfc, !PT ;  /* 0x000000807f7f7812 */ /* 0x000fce00078efcff */
.L_x_24127:
[----:B------:R-:W-:Y:S05]  /*0300*/  BSYNC B0 ;  /* 0x0000000000007941 */ /* 0x000fea0003800000 */
.L_x_24126:
        /* <DEDUP_REMOVED lines=18> */
[----:B-1----:R-:W-:-:S03]  /*0430*/  IMAD.WIDE.U32 R28, R127, 0x10, R28 ;  /* 0x000000107f1c7825 */ /* 0x002fc600078e001c */
        /* <DEDUP_REMOVED lines=8> */
[----:B------:R-:W-:-:S07]  /*04c0*/  VIADD R127, R127, 0x80 ;  /* 0x000000807f7f7836 */ /* 0x000fce0000000000 */
.L_x_24129:
[----:B------:R-:W-:Y:S05]  /*04d0*/  BSYNC B0 ;  /* 0x0000000000007941 */ /* 0x000fea0003800000 */
.L_x_24128:
        /* <DEDUP_REMOVED lines=18> */
[----:B--2---:R-:W-:-:S03]  /*0600*/  IMAD.WIDE.U32 R44, R127, 0x10, R44 ;  /* 0x000000107f2c7825 */ /* 0x004fc600078e002c */
        /* <DEDUP_REMOVED lines=8> */
[----:B------:R-:W-:-:S07]  /*0690*/  IADD3 R127, R127, 0x80, RZ ;  /* 0x000000807f7f7810 */ /* 0x000fce0007ffe0ff */
.L_x_24131:
[----:B------:R-:W-:Y:S05]  /*06a0*/  BSYNC B0 ;  /* 0x0000000000007941 */ /* 0x000fea0003800000 */
.L_x_24130:
[----:B------:R-:W-:Y:S04]  /*06b0*/  BSSY B0, `(.L_x_24132) ;  /* 0x000001c000007945 */ /* 0x000fe80003800000 */
[----:B------:R-:W-:Y:S05]  /*06c0*/  @!P4 BRA `(.L_x_24133) ;  /* 0x000000000068c947 */ /* 0x000fea0003800000 */
[----:B------:R-:W-:Y:S01]  /*06d0*/  ULDC.64 UR6, c[0x0][0x2c8] ;  /* 0x0000b20000067ab9 */ /* 0x000fe20000000a00 */
[----:B------:R-:W-:Y:S01]  /*06e0*/  ULDC.64 UR8, c[0x0][0x2d0] ;  /* 0x0000b40000087ab9 */ /* 0x000fe20000000a00 */
[----:B------:R-:W-:Y:S01]  /*06f0*/  ISETP.NE.U32.AND P0, PT, RZ, UR6, PT ;  /* 0x00000006ff007c0c */ /* 0x000fe2000bf05070 */
[----:B------:R-:W3:Y:S01]  /*0700*/  LDC.64 R60, c[0x0][0x260] ;  /* 0x00009800ff3c7b82 */ /* 0x000ee20000000a00 */
[----:B------:R-:W-:Y:S02]  /*0710*/  ISETP.NE.U32.AND P1, PT, RZ, UR8, PT ;  /* 0x00000008ff007c0c */ /* 0x000fe4000bf25070 */
[----:B--2---:R-:W-:Y:S02]  /*0720*/  CS2R R54, SRZ ;  /* 0x0000000000367805 */ /* 0x004fe4000001ff00 */
        /* <DEDUP_REMOVED lines=10> */
[----:B---3--:R-:W-:-:S03]  /*07d0*/  IMAD.WIDE.U32 R60, R127, 0x10, R60 ;  /* 0x000000107f3c7825 */ /* 0x008fc600078e003c */
        /* <DEDUP_REMOVED lines=9> */
.L_x_24133:
[----:B------:R-:W-:Y:S05]  /*0870*/  BSYNC B0 ;  /* 0x0000000000007941 */ /* 0x000fea0003800000 */
.L_x_24132:
[----:B------:R-:W-:Y:S01]  /*0880*/  ISETP.GE.U32.AND P0, PT, R3, 0x280, PT ;  /* 0x000002800300780c */ /* 0x000fe20003f06070 */
[----:B------:R-:W-:Y:S01]  /*0890*/  BSSY B0, `(.L_x_24134) ;  /* 0x000001e000007945 */ /* 0x000fe20003800000 */
[----:B------:R-:W-:-:S11]  /*08a0*/  LOP3.LUT R186, R186, 0xfffffdff, RZ, 0xc0, !PT ;  /* 0xfffffdffbaba7812 */ /* 0x000fd600078ec0ff */
[----:B------:R-:W-:Y:S01]  /*08b0*/  @P0 LOP3.LUT R186, R186, 0x200, RZ, 0xfc, !PT ;  /* 0x00000200baba0812 */ /* 0x000fe200078efcff */
[----:B------:R-:W-:Y:S06]  /*08c0*/  @!P0 BRA `(.L_x_24135) ;  /* 0x0000000000688947 */ /* 0x000fec0003800000 */
[----:B------:R-:W-:Y:S01]  /*08d0*/  ULDC.64 UR6, c[0x0][0x2c8] ;  /* 0x0000b20000067ab9 */ /* 0x000fe20000000a00 */
[----:B------:R-:W4:Y:S01]  /*08e0*/  LDC.64 R78, c[0x0][0x260] ;  /* 0x00009800ff4e7b82 */ /* 0x000f220000000a00 */
[----:B------:R-:W-:Y:S01]  /*08f0*/  ISETP.NE.U32.AND P0, PT, RZ, UR6, PT ;  /* 0x00000006ff007c0c */ /* 0x000fe2000bf05070 */
[----:B------:R-:W-:Y:S01]  /*0900*/  ULDC.64 UR8, c[0x0][0x2d0] ;  /* 0x0000b40000087ab9 */ /* 0x000fe20000000a00 */
[----:B---3--:R-:W-:Y:S02]  /*0910*/  CS2R R70, SRZ ;  /* 0x0000000000467805 */ /* 0x008fe4000001ff00 */
[----:B------:R-:W-:Y:S02]  /*0920*/  CS2R R68, SRZ ;  /* 0x0000000000447805 */ /* 0x000fe4000001ff00 */
[----:B------:R-:W-:Y:S02]  /*0930*/  ISETP.NE.AND.EX P0, PT, RZ, UR7, PT, P0 ;  /* 0x00000007ff007c0c */ /* 0x000fe4000bf05300 */
[----:B------:R-:W-:-:S11]  /*0940*/  SHF.L.U32 R84, R127, 0x4, RZ ;  /* 0x000000047f547819 */ /* 0x000fd600000006ff */
[----:B------:R-:W-:-:S04]  /*0950*/  @P0 LEA R76, P1, R127, UR6, 0x4 ;  /* 0x000000067f4c0c11 */ /* 0x000fc8000f8220ff */
[C---:B------:R-:W-:Y:S01]  /*0960*/  @P0 LEA.HI.X R77, R127.reuse, UR7, RZ, 0x4, P1 ;  /* 0x000000077f4d0c11 */ /* 0x040fe200088f24ff */
[----:B------:R-:W-:Y:S01]  /*0970*/  ULDC.64 UR6, c[0x0][0x268] ;  /* 0x00009a0000067ab9 */ /* 0x000fe20000000a00 */
[----:B------:R-:W-:Y:S02]  /*0980*/  ISETP.NE.U32.AND P1, PT, RZ, UR8, PT ;  /* 0x00000008ff007c0c */ /* 0x000fe4000bf25070 */
[----:B------:R-:W-:Y:S01]  /*0990*/  SHF.L.U64.HI R72, R127, 0x4, RZ ;  /* 0x000000047f487819 */ /* 0x000fe200000102ff */
[----:B------:R3:W5:Y:S01]  /*09a0*/  @P0 LDG.E.128 R68, desc[UR4][R76.64] ;  /* 0x000000044c440981 */ /* 0x000762000c1e1d00 */
[----:B------:R-:W-:Y:S02]  /*09b0*/  ISETP.NE.AND.EX P1, PT, RZ, UR9, PT, P1 ;  /* 0x00000009ff007c0c */ /* 0x000fe4000bf25310 */
[----:B------:R-:W-:-:S04]  /*09c0*/  IADD3 R80, P0, R84, UR6, RZ ;  /* 0x0000000654507c10 */ /* 0x000fc8000ff1e0ff */
[----:B------:R-:W-:Y:S02]  /*09d0*/  IADD3.X R81, R72, UR7, RZ, P0, !PT ;  /* 0x0000000748517c10 */ /* 0x000fe400087fe4ff */
[----:B------:R-:W-:Y:S01]  /*09e0*/  CS2R R74, SRZ ;  /* 0x00000000004a7805 */ /* 0x000fe2000001ff00 */
[----:B----4-:R-:W-:-:S03]  /*09f0*/  IMAD.WIDE.U32 R78, R127, 0x10, R78 ;  /* 0x000000107f4e7825 */ /* 0x010fc600078e004e */
[----:B------:R-:W5:Y:S01]  /*0a00*/  LDG.E.128 R80, desc[UR4][R80.64] ;  /* 0x0000000450507981 */ /* 0x000f62000c1e1d00 */
[----:B------:R-:W-:-:S03]  /*0a10*/  @P1 IADD3 R84, P0, R84, UR8, RZ ;  /* 0x0000000854541c10 */ /* 0x000fc6000ff1e0ff */
[----:B------:R-:W5:Y:S01]  /*0a20*/  LDG.E.128 R76, desc[UR4][R78.64] ;  /* 0x000000044e4c7981 */ /* 0x000f62000c1e1d00 */
[----:B------:R-:W-:Y:S02]  /*0a30*/  @P1 IADD3.X R85, R72, UR9, RZ, P0, !PT ;  /* 0x0000000948551c10 */ /* 0x000fe400087fe4ff */
[----:B------:R-:W-:-:S06]  /*0a40*/  CS2R R72, SRZ ;  /* 0x0000000000487805 */ /* 0x000fcc000001ff00 */
[----:B------:R3:W5:Y:S01]  /*0a50*/  @P1 LDG.E.128 R72, desc[UR4][R84.64] ;  /* 0x0000000454481981 */ /* 0x000762000c1e1d00 */
[----:B------:R-:W-:-:S07]  /*0a60*/  IADD3 R127, R127, 0x80, RZ ;  /* 0x000000807f7f7810 */ /* 0x000fce0007ffe0ff */
.L_x_24135:
[----:B------:R-:W-:Y:S05]  /*0a70*/  BSYNC B0 ;  /* 0x0000000000007941 */ /* 0x000fea0003800000 */
.L_x_24134:
[----:B------:R-:W-:Y:S01]  /*0a80*/  ISETP.GE.U32.AND P0, PT, R3, 0x300, PT ;  /* 0x000003000300780c */ /* 0x000fe20003f06070 */
[----:B------:R-:W-:Y:S01]  /*0a90*/  BSSY B0, `(.L_x_24136) ;  /* 0x000001e000007945 */ /* 0x000fe20003800000 */
[----:B------:R-:W-:-:S11]  /*0aa0*/  LOP3.LUT R186, R186, 0xfffffeff, RZ, 0xc0, !PT ;  /* 0xfffffeffbaba7812 */ /* 0x000fd600078ec0ff */
[----:B------:R-:W-:Y:S01]  /*0ab0*/  @P0 LOP3.LUT R186, R186, 0x100, RZ, 0xfc, !PT ;  /* 0x00000100baba0812 */ /* 0x000fe200078efcff */
[----:B------:R-:W-:Y:S06]  /*0ac0*/  @!P0 BRA `(.L_x_24137) ;  /* 0x0000000000688947 */ /* 0x000fec0003800000 */
[C---:B------:R-:W-:Y:S01]  /*0ad0*/  SHF.L.U32 R102, R127.reuse, 0x4, RZ ;  /* 0x000000047f667819 */ /* 0x040fe200000006ff */
[----:B------:R-:W-:Y:S01]  /*0ae0*/  ULDC.64 UR6, c[0x0][0x268] ;  /* 0x00009a0000067ab9 */ /* 0x000fe20000000a00 */
[----:B---3--:R-:W-:Y:S01]  /*0af0*/  SHF.L.U64.HI R84, R127, 0x4, RZ ;  /* 0x000000047f547819 */ /* 0x008fe200000102ff */
[----:B------:R-:W-:Y:S01]  /*0b00*/  ULDC.64 UR8, c[0x0][0x2d0] ;  /* 0x0000b40000087ab9 */ /* 0x000fe20000000a00 */
[----:B------:R-:W-:Y:S01]  /*0b10*/  IADD3 R96, P0, R102, UR6, RZ ;  /* 0x0000000666607c10 */ /* 0x000fe2000ff1e0ff */
[----:B------:R-:W3:Y:S01]  /*0b20*/  LDC.64 R92, c[0x0][0x260] ;  /* 0x00009800ff5c7b82 */ /* 0x000ee20000000a00 */
[----:B------:R-:W-:Y:S02]  /*0b30*/  CS2R R86, SRZ ;  /* 0x0000000000567805 */ /* 0x000fe4000001ff00 */
[----:B------:R-:W-:Y:S01]  /*0b40*/  IADD3.X R97, R84, UR7, RZ, P0, !PT ;  /* 0x0000000754617c10 */ /* 0x000fe200087fe4ff */
[----:B------:R-:W-:Y:S01]  /*0b50*/  ULDC.64 UR6, c[0x0][0x2c8] ;  /* 0x0000b20000067ab9 */ /* 0x000fe20000000a00 */
[----:B------:R-:W-:-:S04]  /*0b60*/  ISETP.NE.U32.AND P0, PT, RZ, UR8, PT ;  /* 0x00000008ff007c0c */ /* 0x000fc8000bf05070 */
[----:B------:R-:W-:Y:S02]  /*0b70*/  ISETP.NE.AND.EX P0, PT, RZ, UR9, PT, P0 ;  /* 0x00000009ff007c0c */ /* 0x000fe4000bf05300 */
[----:B------:R-:W-:Y:S02]  /*0b80*/  CS2R R90, SRZ ;  /* 0x00000000005a7805 */ /* 0x000fe4000001ff00 */
[----:B------:R-:W-:Y:S01]  /*0b90*/  CS2R R88, SRZ ;  /* 0x0000000000587805 */ /* 0x000fe2000001ff00 */
[----:B------:R-:W5:Y:S08]  /*0ba0*/  LDG.E.128 R96, desc[UR4][R96.64] ;  /* 0x0000000460607981 */ /* 0x000f70000c1e1d00 */
[----:B------:R-:W-:-:S04]  /*0bb0*/  @P0 IADD3 R102, P1, R102, UR8, RZ ;  /* 0x0000000866660c10 */ /* 0x000fc8000ff3e0ff */
[----:B------:R-:W-:Y:S02]  /*0bc0*/  @P0 IADD3.X R103, R84, UR9, RZ, P1, !PT ;  /* 0x0000000954670c10 */ /* 0x000fe40008ffe4ff */
[----:B------:R-:W-:Y:S02]  /*0bd0*/  CS2R R84, SRZ ;  /* 0x0000000000547805 */ /* 0x000fe4000001ff00 */
[----:B------:R-:W-:Y:S01]  /*0be0*/  ISETP.NE.U32.AND P1, PT, RZ, UR6, PT ;  /* 0x00000006ff007c0c */ /* 0x000fe2000bf25070 */
[----:B---3--:R-:W-:Y:S01]  /*0bf0*/  IMAD.WIDE.U32 R92, R127, 0x10, R92 ;  /* 0x000000107f5c7825 */ /* 0x008fe200078e005c */
[----:B------:R4:W5:Y:S02]  /*0c00*/  @P0 LDG.E.128 R88, desc[UR4][R102.64] ;  /* 0x0000000466580981 */ /* 0x000964000c1e1d00 */
[----:B------:R-:W-:-:S03]  /*0c10*/  ISETP.NE.AND.EX P1, PT, RZ, UR7, PT, P1 ;  /* 0x00000007ff007c0c */ /* 0x000fc6000bf25310 */
[----:B------:R-:W5:Y:S10]  /*0c20*/  LDG.E.128 R92, desc[UR4][R92.64] ;  /* 0x000000045c5c7981 */ /* 0x000f74000c1e1d00 */
[----:B------:R-:W-:-:S04]  /*0c30*/  @P1 LEA R100, P3, R127, UR6, 0x4 ;  /* 0x000000067f641c11 */ /* 0x000fc8000f8620ff */
[----:B------:R-:W-:-:S05]  /*0c40*/  @P1 LEA.HI.X R101, R127, UR7, RZ, 0x4, P3 ;  /* 0x000000077f651c11 */ /* 0x000fca00098f24ff */
[----:B------:R4:W5:Y:S01]  /*0c50*/  @P1 LDG.E.128 R84, desc[UR4][R100.64] ;  /* 0x0000000464541981 */ /* 0x000962000c1e1d00 */
[----:B------:R-:W-:-:S07]  /*0c60*/  VIADD R127, R127, 0x80 ;  /* 0x000000807f7f7836 */ /* 0x000fce0000000000 */
.L_x_24137:
[----:B------:R-:W-:Y:S05]  /*0c70*/  BSYNC B0 ;  /* 0x0000000000007941 */ /* 0x000fea0003800000 */
.L_x_24136:
[----:B------:R-:W-:Y:S01]  /*0c80*/  ISETP.GE.U32.AND P0, PT, R3, 0x380, PT ;  /* 0x000003800300780c */ /* 0x000fe20003f06070 */
[----:B------:R-:W-:Y:S01]  /*0c90*/  BSSY B0, `(.L_x_24138) ;  /* 0x000001e000007945 */ /* 0x000fe20003800000 */
[----:B------:R-:W-:-:S11]  /*0ca0*/  LOP3.LUT R186, R186, 0xffffff7f, RZ, 0xc0, !PT ;  /* 0xffffff7fbaba7812 */ /* 0x000fd600078ec0ff */
[----:B------:R-:W-:Y:S01]  /*0cb0*/  @P0 LOP3.LUT R186, R186, 0x80, RZ, 0xfc, !PT ;  /* 0x00000080baba0812 */ /* 0x000fe200078efcff */
[----:B------:R-:W-:Y:S06]  /*0cc0*/  @!P0 BRA `(.L_x_24139) ;  /* 0x0000000000688947 */ /* 0x000fec0003800000 */
[C---:B------:R-:W-:Y:S01]  /*0cd0*/  SHF.L.U32 R118, R127.reuse, 0x4, RZ ;  /* 0x000000047f767819 */ /* 0x040fe200000006ff */
[----:B------:R-:W-:Y:S01]  /*0ce0*/  ULDC.64 UR6, c[0x0][0x268] ;  /* 0x00009a0000067ab9 */ /* 0x000fe20000000a00 */
[----:B----4-:R-:W-:Y:S01]  /*0cf0*/  SHF.L.U64.HI R100, R127, 0x4, RZ ;  /* 0x000000047f647819 */ /* 0x010fe200000102ff */
[----:B------:R-:W4:Y:S01]  /*0d00*/  LDC.64 R108, c[0x0][0x260] ;  /* 0x00009800ff6c7b82 */ /* 0x000f220000000a00 */
[----:B------:R-:W-:Y:S02]  /*0d10*/  IADD3 R112, P0, R118, UR6, RZ ;  /* 0x0000000676707c10 */ /* 0x000fe4000ff1e0ff */
[----:B------:R-:W-:Y:S02]  /*0d20*/  CS2R R102, SRZ ;  /* 0x0000000000667805 */ /* 0x000fe4000001ff00 */
[----:B------:R-:W-:Y:S01]  /*0d30*/  IADD3.X R113, R100, UR7, RZ, P0, !PT ;  /* 0x0000000764717c10 */ /* 0x000fe200087fe4ff */
[----:B------:R-:W-:Y:S02]  /*0d40*/  ULDC.64 UR6, c[0x0][0x2d0] ;  /* 0x0000b40000067ab9 */ /* 0x000fe40000000a00 */
[----:B------:R-:W-:-:S02]  /*0d50*/  ISETP.NE.U32.AND P0, PT, RZ, UR6, PT ;  /* 0x00000006ff007c0c */ /* 0x000fc4000bf05070 */
[----:B------:R-:W-:Y:S02]  /*0d60*/  CS2R R106, SRZ ;  /* 0x00000000006a7805 */ /* 0x000fe4000001ff00 */
[----:B------:R-:W-:Y:S01]  /*0d70*/  CS2R R104, SRZ ;  /* 0x0000000000687805 */ /* 0x000fe2000001ff00 */
[----:B------:R-:W5:Y:S01]  /*0d80*/  LDG.E.128 R112, desc[UR4][R112.64] ;  /* 0x0000000470707981 */ /* 0x000f62000c1e1d00 */
[----:B------:R-:W-:-:S13]  /*0d90*/  ISETP.NE.AND.EX P0, PT, RZ, UR7, PT, P0 ;  /* 0x00000007ff007c0c */ /* 0x000fda000bf05300 */
[----:B------:R-:W-:-:S04]  /*0da0*/  @P0 IADD3 R118, P1, R118, UR6, RZ ;  /* 0x0000000676760c10 */ /* 0x000fc8000ff3e0ff */
[----:B------:R-:W-:Y:S01]  /*0db0*/  @P0 IADD3.X R119, R100, UR7, RZ, P1, !PT ;  /* 0x0000000764770c10 */ /* 0x000fe20008ffe4ff */
[----:B------:R-:W-:Y:S01]  /*0dc0*/  ULDC.64 UR6, c[0x0][0x2c8] ;  /* 0x0000b20000067ab9 */ /* 0x000fe20000000a00 */
[----:B------:R-:W-:Y:S02]  /*0dd0*/  CS2R R100, SRZ ;  /* 0x0000000000647805 */ /* 0x000fe4000001ff00 */
[----:B------:R-:W-:Y:S01]  /*0de0*/  ISETP.NE.U32.AND P1, PT, RZ, UR6, PT ;  /* 0x00000006ff007c0c */ /* 0x000fe2000bf25070 */
[----:B----4-:R-:W-:Y:S01]  /*0df0*/  IMAD.WIDE.U32 R108, R127, 0x10, R108 ;  /* 0x000000107f6c7825 */ /* 0x010fe200078e006c */
[----:B------:R4:W5:Y:S02]  /*0e00*/  @P0 LDG.E.128 R104, desc[UR4][R118.64] ;  /* 0x0000000476680981 */ /* 0x000964000c1e1d00 */
[----:B------:R-:W-:-:S03]  /*0e10*/  ISETP.NE.AND.EX P1, PT, RZ, UR7, PT, P1 ;  /* 0x00000007ff007c0c */ /* 0x000fc6000bf25310 */
[----:B------:R-:W5:Y:S10]  /*0e20*/  LDG.E.128 R108, desc[UR4][R108.64] ;  /* 0x000000046c6c7981 */ /* 0x000f74000c1e1d00 */
[----:B------:R-:W-:-:S04]  /*0e30*/  @P1 LEA R116, P3, R127, UR6, 0x4 ;  /* 0x000000067f741c11 */ /* 0x000fc8000f8620ff */
[----:B------:R-:W-:-:S05]  /*0e40*/  @P1 LEA.HI.X R117, R127, UR7, RZ, 0x4, P3 ;  /* 0x000000077f751c11 */ /* 0x000fca00098f24ff */
[----:B------:R4:W5:Y:S01]  /*0e50*/  @P1 LDG.E.128 R100, desc[UR4][R116.64] ;  /* 0x0000000474641981 */ /* 0x000962000c1e1d00 */
[----:B------:R-:W-:-:S07]  /*0e60*/  IADD3 R127, R127, 0x80, RZ ;  /* 0x000000807f7f7810 */ /* 0x000fce0007ffe0ff */
.L_x_24139:
[----:B------:R-:W-:Y:S05]  /*0e70*/  BSYNC B0 ;  /* 0x0000000000007941 */ /* 0x000fea0003800000 */
.L_x_24138:
[----:B------:R-:W-:Y:S01]  /*0e80*/  ISETP.GE.U32.AND P0, PT, R3, 0x400, PT ;  /* 0x000004000300780c */ /* 0x000fe20003f06070 */
[----:B------:R-:W-:Y:S01]  /*0e90*/  BSSY B0, `(.L_x_24140) ;  /* 0x000001d000007945 */ /* 0x000fe20003800000 */
[----:B------:R-:W-:-:S11]  /*0ea0*/  LOP3.LUT R186, R186, 0xffffffdf, RZ, 0xc0, !PT ;  /* 0xffffffdfbaba7812 */ /* 0x000fd600078ec0ff */
[----:B------:R-:W-:Y:S01]  /*0eb0*/  @P0 LOP3.LUT R186, R186, 0x20, RZ, 0xfc, !PT ;  /* 0x00000020baba0812 */ /* 0x000fe200078efcff */
[----:B------:R-:W-:Y:S06]  /*0ec0*/  @!P0 BRA `(.L_x_24141) ;  /* 0x0000000000648947 */ /* 0x000fec0003800000 */
[----:B------:R-:W-:Y:S01]  /*0ed0*/  SHF.L.U32 R134, R127, 0x4, RZ ;  /* 0x000000047f867819 */ /* 0x000fe200000006ff */
[----:B------:R-:W-:Y:S01]  /*0ee0*/  ULDC.64 UR6, c[0x0][0x268] ;  /* 0x00009a0000067ab9 */ /* 0x000fe20000000a00 */
[----:B----4-:R-:W-:Y:S01]  /*0ef0*/  SHF.R.U32.HI R116, RZ, 0x1c, R127 ;  /* 0x0000001cff747819 */ /* 0x010fe2000001167f */
        /* <DEDUP_REMOVED lines=17> */
[----:B------:R-:W-:-:S13]  /*1010*/  ISETP.NE.AND.EX P1, PT, RZ, UR7, PT, P1 ;  /* 0x00000007ff007c0c */ /* 0x000fda000bf25310 */
[----:B------:R-:W-:-:S04]  /*1020*/  @P1 LEA R132, P3, R127, UR6, 0x4 ;  /* 0x000000067f841c11 */ /* 0x000fc8000f8620ff */
[----:B------:R-:W-:Y:S02]  /*1030*/  @P1 LEA.HI.X R133, R127, UR7, RZ, 0x4, P3 ;  /* 0x000000077f851c11 */ /* 0x000fe400098f24ff */
[----:B------:R-:W5:Y:S04]  /*1040*/  LDG.E.128 R124, desc[UR4][R124.64] ;  /* 0x000000047c7c7981 */ /* 0x000f68000c1e1d00 */
[----:B------:R4:W5:Y:S03]  /*1050*/  @P1 LDG.E.128 R116, desc[UR4][R132.64] ;  /* 0x0000000484741981 */ /* 0x000966000c1e1d00 */
.L_x_24141:
[----:B------:R-:W-:Y:S05]  /*1060*/  BSYNC B0 ;  /* 0x0000000000007941 */ /* 0x000fea0003800000 */
.L_x_24140:
[----:B------:R-:W0:Y:S01]  /*1070*/  S2UR UR6, SR_CTAID.X ;  /* 0x00000000000679c3 */ /* 0x000e220000002500 */
[----:B------:R-:W-:Y:S01]  /*1080*/  ULDC UR7, c[0x0][0x214] ;  /* 0x0000850000077ab9 */ /* 0x000fe20000000800 */
[----:B------:R-:W-:-:S06]  /*1090*/  ULDC.64 UR8, c[0x0][0x230] ;  /* 0x00008c0000087ab9 */ /* 0x000fcc0000000a00 */
[----:B----4-:R-:W4:Y:S01]  /*10a0*/  LDC.64 R132, c[0x0][0x228] ;  /* 0x00008a00ff847b82 */ /* 0x010f220000000a00 */
[----:B0-----:R-:W-:-:S04]  /*10b0*/  LEA.HI R177, R2, UR6, RZ, 0x19 ;  /* 0x0000000602b17c11 */ /* 0x001fc8000f8fc8ff */
[----:B------:R-:W-:Y:S02]  /*10c0*/  ISETP.GE.AND P0, PT, R177, UR7, PT ;  /* 0x00000007b1007c0c */ /* 0x000fe4000bf06270 */
[----:B----4-:R-:W-:-:S04]  /*10d0*/  LOP3.LUT P1, RZ, R132, UR8, RZ, 0xfc, !PT ;  /* 0x0000000884ff7c12 */ /* 0x010fc8000f82fcff */
[----:B------:R-:W-:-:S07]  /*10e0*/  LOP3.LUT P1, RZ, R133, UR9, RZ, 0xfc, P1 ;  /* 0x0000000985ff7c12 */ /* 0x000fce000882fcff */
[----:B------:R-:W-:Y:S06]  /*10f0*/  @P0 EXIT ;  /* 0x000000000000094d */ /* 0x000fec0003800000 */
[----:B------:R-:W-:Y:S01]  /*1100*/  SHF.R.S32.HI R0, RZ, 0x2, R0 ;  /* 0x00000002ff007819 */ /* 0x000fe20000011400 */
[C---:B------:R-:W-:Y:S01]  /*1110*/  IMAD.SHL.U32 R134, R2.reuse, 0x20, RZ ;  /* 0x0000002002867824 */ /* 0x040fe200078e00ff */
[----:B------:R-:W-:Y:S01]  /*1120*/  LOP3.LUT R133, R2, 0x60, RZ, 0xc0, !PT ;  /* 0x0000006002857812 */ /* 0x000fe200078ec0ff */
[----:B------:R-:W-:Y:S01]  /*1130*/  ULDC.U8 UR6, c[0x0][0x2a0] ;  /* 0x0000a80000067ab9 */ /* 0x000fe20000000000 */
[----:B------:R-:W-:Y:S01]  /*1140*/  LOP3.LUT R132, R0, 0x7f, RZ, 0xc0, !PT ;  /* 0x0000007f00847812 */ /* 0x000fe200078ec0ff */
[----:B------:R-:W-:Y:S01]  /*1150*/  ULDC UR10, c[0x0][0x218] ;  /* 0x00008600000a7ab9 */ /* 0x000fe20000000800 */
[----:B------:R-:W-:Y:S01]  /*1160*/  SHF.R.U32.HI R0, RZ, 0x2, R0 ;  /* 0x00000002ff007819 */ /* 0x000fe20000011600 */
[----:B------:R-:W-:Y:S01]  /*1170*/  ULDC UR7, c[0x0][0x290] ;  /* 0x0000a40000077ab9 */ /* 0x000fe20000000800 */
[----:B------:R-:W-:Y:S01]  /*1180*/  VIADDMNMX R133, R132, -R133, RZ, !PT ;  /* 0x8000008584857246 */ /* 0x000fe200078001ff */
[----:B------:R-:W-:Y:S01]  /*1190*/  ULDC.64 UR12, c[0x0][0x228] ;  /* 0x00008a00000c7ab9 */ /* 0x000fe20000000a00 */
[----:B------:R-:W-:Y:S01]  /*11a0*/  LOP3.LUT R0, R0, 0x3fffffe0, RZ, 0xc0, !PT ;  /* 0x3fffffe000007812 */ /* 0x000fe200078ec0ff */
[----:B------:R-:W-:Y:S01]  /*11b0*/  ULDC.64 UR14, c[0x0][0x230] ;  /* 0x00008c00000e7ab9 */ /* 0x000fe20000000a00 */
[----:B------:R-:W-:Y:S01]  /*11c0*/  VIMNMX R133, R133, 0x20, PT ;  /* 0x0000002085857848 */ /* 0x000fe20003fe0100 */
[----:B------:R-:W-:Y:S01]  /*11d0*/  ULDC.64 UR8, c[0x0][0x210] ;  /* 0x0000840000087ab9 */ /* 0x000fe20000000a00 */
[----:B------:R-:W-:-:S02]  /*11e0*/  LOP3.LUT R135, R134, 0x3e0, RZ, 0xc0, !PT ;  /* 0x000003e086877812 */ /* 0x000fc400078ec0ff */
[----:B------:R-:W-:Y:S02]  /*11f0*/  IADD3 R133, R133, R0, RZ ;  /* 0x0000000085857210 */ /* 0x000fe40007ffe0ff */
[----:B------:R-:W-:Y:S02]  /*1200*/  VIADDMNMX R135, R132, -R135, RZ, !PT ;  /* 0x8000008784877246 */ /* 0x000fe400078001ff */
[----:B------:R-:W-:Y:S02]  /*1210*/  SHF.L.U32 R133, R133, 0x2, RZ ;  /* 0x0000000285857819 */ /* 0x000fe400000006ff */
[----:B------:R-:W-:Y:S02]  /*1220*/  VIMNMX R135, R135, 0x20, PT ;  /* 0x0000002087877848 */ /* 0x000fe40003fe0100 */
[----:B------:R-:W-:Y:S02]  /*1230*/  I2FP.F32.U32 R133, R133 ;  /* 0x0000008500857245 */ /* 0x000fe40000201000 */
[----:B------:R-:W-:Y:S01]  /*1240*/  IADD3 R135, R0, R135, RZ ;  /* 0x0000008700877210 */ /* 0x000fe20007ffe0ff */
[----:B------:R-:W-:Y:S01]  /*1250*/  IMAD.MOV.U32 R0, RZ, RZ, 0x1 ;  /* 0x00000001ff007424 */ /* 0x000fe200078e00ff */
[----:B------:R0:W4:Y:S01]  /*1260*/  MUFU.RCP R178, R133 ;  /* 0x0000008500b27308 */ /* 0x0001220000001000 */
[----:B------:R-:W-:-:S02]  /*1270*/  ISETP.NE.AND P0, PT, RZ, UR6, PT ;  /* 0x00000006ff007c0c */ /* 0x000fc4000bf05270 */
[----:B------:R-:W-:-:S11]  /*1280*/  SHF.L.U32 R179, R135, 0x2, RZ ;  /* 0x0000000287b37819 */ /* 0x000fd600000006ff */
.L_x_24303:
[----:B0-----:R-:W-:Y:S01]  /*1290*/  IMAD R180, R177, UR10, RZ ;  /* 0x0000000ab1b47c24 */ /* 0x001fe2000f8e02ff */
        /* <DEDUP_REMOVED lines=27> */
.L_x_24145:
[----:B-----5:R-:W-:Y:S01]  /*1450*/  FADD.FTZ R164, R136, R164 ;  /* 0x000000a488a47221 */ /* 0x020fe20000010000 */
[----:B------:R-:W-:Y:S06]  /*1460*/  BRA `(.L_x_24146) ;  /* 0x0000000000087947 */ /* 0x000fec0003800000 */
.L_x_24144:
[----:B-----5:R-:W-:-:S04]  /*1470*/  FADD.FTZ R164, R132, R164 ;  /* 0x000000a484a47221 */ /* 0x020fc80000010000 */
[----:B------:R-:W-:-:S07]  /*1480*/  @P3 FADD.FTZ R164, R136, R164 ;  /* 0x000000a488a43221 */ /* 0x000fce0000010000 */
.L_x_24146:
[----:B-----5:R-:W-:-:S07]  /*1490*/  MOV R140, R164 ;  /* 0x000000a4008c7202 */ /* 0x020fce0000000f00 */
.L_x_24147:
[----:B------:R-:W-:Y:S05]  /*14a0*/  @P4 BRA `(.L_x_24148) ;  /* 0x00000000001c4947 */ /* 0x000fea0003800000 */
[----:B------:R-:W-:-:S04]  /*14b0*/  ISETP.NE.U32.AND P5, PT, RZ, UR14, PT ;  /* 0x0000000eff007c0c */ /* 0x000fc8000bfa5070 */
[----:B------:R-:W-:-:S13]  /*14c0*/  ISETP.NE.AND.EX P5, PT, RZ, UR15, PT, P5 ;  /* 0x0000000fff007c0c */ /* 0x000fda000bfa5350 */
[----:B------:R-:W-:Y:S05]  /*14d0*/  @P5 BRA `(.L_x_24149) ;  /* 0x0000000000085947 */ /* 0x000fea0003800000 */
[----:B------:R-:W-:Y:S05]  /*14e0*/  @P1 BRA `(.L_x_24150) ;  /* 0x0000000000141947 */ /* 0x000fea0003800000 */
[----:B------:R-:W-:Y:S05]  /*14f0*/  BRA `(.L_x_24151) ;  /* 0x0000000000147947 */ /* 0x000fea0003800000 */
.L_x_24149:
[----:B-----5:R-:W-:Y:S01]  /*1500*/  FADD.FTZ R165, R137, R165 ;  /* 0x000000a589a57221 */ /* 0x020fe20000010000 */
[----:B------:R-:W-:Y:S06]  /*1510*/  BRA `(.L_x_24150) ;  /* 0x0000000000087947 */ /* 0x000fec0003800000 */
.L_x_24148:
[----:B-----5:R-:W-:-:S04]  /*1520*/  FADD.FTZ R165, R133, R165 ;  /* 0x000000a585a57221 */ /* 0x020fc80000010000 */
[----:B------:R-:W-:-:S07]  /*1530*/  @P3 FADD.FTZ R165, R137, R165 ;  /* 0x000000a589a53221 */ /* 0x000fce0000010000 */
.L_x_24150:
[----:B-----5:R-:W-:-:S07]  /*1540*/  IMAD.MOV.U32 R141, RZ, RZ, R165 ;  /* 0x000000ffff8d7224 */ /* 0x020fce00078e00a5 */
.L_x_24151:
[----:B------:R-:W-:Y:S05]  /*1550*/  @P4 BRA `(.L_x_24152) ;  /* 0x00000000001c4947 */ /* 0x000fea0003800000 */
[----:B------:R-:W-:-:S04]  /*1560*/  ISETP.NE.U32.AND P5, PT, RZ, UR14, PT ;  /* 0x0000000eff007c0c */ /* 0x000fc8000bfa5070 */
[----:B------:R-:W-:-:S13]  /*1570*/  ISETP.NE.AND.EX P5, PT, RZ, UR15, PT, P5 ;  /* 0x0000000fff007c0c */ /* 0x000fda000bfa5350 */
[----:B------:R-:W-:Y:S05]  /*1580*/  @P5 BRA `(.L_x_24153) ;  /* 0x0000000000085947 */ /* 0x000fea0003800000 */
[----:B------:R-:W-:Y:S05]  /*1590*/  @P1 BRA `(.L_x_24154) ;  /* 0x0000000000141947 */ /* 0x000fea0003800000 */
[----:B------:R-:W-:Y:S05]  /*15a0*/  BRA `(.L_x_24155) ;  /* 0x0000000000147947 */ /* 0x000fea0003800000 */
.L_x_24153:
[----:B-----5:R-:W-:Y:S01]  /*15b0*/  FADD.FTZ R166, R138, R166 ;  /* 0x000000a68aa67221 */ /* 0x020fe20000010000 */
[----:B------:R-:W-:Y:S06]  /*15c0*/  BRA `(.L_x_24154) ;  /* 0x0000000000087947 */ /* 0x000fec0003800000 */
.L_x_24152:
[----:B-----5:R-:W-:-:S04]  /*15d0*/  FADD.FTZ R166, R134, R166 ;  /* 0x000000a686a67221 */ /* 0x020fc80000010000 */
[----:B------:R-:W-:-:S07]  /*15e0*/  @P3 FADD.FTZ R166, R138, R166 ;  /* 0x000000a68aa63221 */ /* 0x000fce0000010000 */
.L_x_24154:
[----:B-----5:R-:W-:-:S07]  /*15f0*/  MOV R142, R166 ;  /* 0x000000a6008e7202 */ /* 0x020fce0000000f00 */
.L_x_24155:
[----:B------:R-:W-:Y:S05]  /*1600*/  @P4 BRA `(.L_x_24156) ;  /* 0x00000000001c4947 */ /* 0x000fea0003800000 */
[----:B------:R-:W-:-:S04]  /*1610*/  ISETP.NE.U32.AND P3, PT, RZ, UR14, PT ;  /* 0x0000000eff007c0c */ /* 0x000fc8000bf65070 */
[----:B------:R-:W-:-:S13]  /*1620*/  ISETP.NE.AND.EX P3, PT, RZ, UR15, PT, P3 ;  /* 0x0000000fff007c0c */ /* 0x000fda000bf65330 */
[----:B------:R-:W-:Y:S05]  /*1630*/  @P3 BRA `(.L_x_24157) ;  /* 0x0000000000083947 */ /* 0x000fea0003800000 */
[----:B------:R-:W-:Y:S05]  /*1640*/  @P1 BRA `(.L_x_24158) ;  /* 0x0000000000141947 */ /* 0x000fea0003800000 */
[----:B------:R-:W-:Y:S05]  /*1650*/  BRA `(.L_x_24159) ;  /* 0x0000000000147947 */ /* 0x000fea0003800000 */
.L_x_24157:
[----:B-----5:R-:W-:Y:S01]  /*1660*/  FADD.FTZ R167, R139, R167 ;  /* 0x000000a78ba77221 */ /* 0x020fe20000010000 */
[----:B------:R-:W-:Y:S06]  /*1670*/  BRA `(.L_x_24158) ;  /* 0x0000000000087947 */ /* 0x000fec0003800000 */
.L_x_24156:
[----:B-----5:R-:W-:-:S04]  /*1680*/  FADD.FTZ R167, R135, R167 ;  /* 0x000000a787a77221 */ /* 0x020fc80000010000 */
[----:B------:R-:W-:-:S07]  /*1690*/  @P3 FADD.FTZ R167, R139, R167 ;  /* 0x000000a78ba73221 */ /* 0x000fce0000010000 */
.L_x_24158:
[----:B-----5:R-:W-:-:S07]  /*16a0*/  MOV R143, R167 ;  /* 0x000000a7008f7202 */ /* 0x020fce0000000f00 */
.L_x_24159:
[----:B------:R-:W0:Y:S01]  /*16b0*/  @P1 LDC.64 R182, c[0x0][0x238] ;  /* 0x00008e00ffb61b82 */ /* 0x000e220000000a00 */
[C---:B------:R-:W-:Y:S02]  /*16c0*/  IADD3 R181, R180.reuse, 0x80, RZ ;  /* 0x00000080b4b57810 */ /* 0x040fe40007ffe0ff */
[----:B0-----:R-:W-:-:S04]  /*16d0*/  @P1 LEA R182, P3, R180, R182, 0x4 ;  /* 0x000000b6b4b61211 */ /* 0x001fc800078620ff */
[----:B------:R-:W-:-:S05]  /*16e0*/  @P1 LEA.HI.X R183, R180, R183, RZ, 0x4, P3 ;  /* 0x000000b7b4b71211 */ /* 0x000fca00018f24ff */
[----:B------:R0:W-:Y:S04]  /*16f0*/  @P1 STG.E.128 desc[UR4][R182.64], R140 ;  /* 0x0000008cb6001986 */ /* 0x0001e8000c101d04 */
.L_x_24143:
[----:B------:R-:W-:Y:S05]  /*1700*/  BSYNC B0 ;  /* 0x0000000000007941 */ /* 0x000fea0003800000 */
.L_x_24142:
[----:B------:R-:W-:Y:S01]  /*1710*/  ISETP.GE.U32.AND P3, PT, R3, 0x100, PT ;  /* 0x000001000300780c */ /* 0x000fe20003f66070 */
[----:B------:R-:W-:-:S12]  /*1720*/  BSSY B0, `(.L_x_24160) ;  /* 0x0000042000007945 */ /* 0x000fd80003800000 */
[----:B------:R-:W-:Y:S05]  /*1730*/  @!P3 BRA `(.L_x_24161) ;  /* 0x000000040000b947 */ /* 0x000fea0003800000 */
[----:B------:R-:W-:Y:S01]  /*1740*/  ISETP.NE.U32.AND P4, PT, RZ, UR12, PT ;  /* 0x0000000cff007c0c */ /* 0x000fe2000bf85070 */
[----:B------:R-:W1:Y:S03]  /*1750*/  LDC.64 R168, c[0x0][0x220] ;  /* 0x00008800ffa87b82 */ /* 0x000e660000000a00 */
[----:B------:R-:W-:-:S13]  /*1760*/  ISETP.NE.AND.EX P4, PT, RZ, UR13, PT, P4 ;  /* 0x0000000dff007c0c */ /* 0x000fda000bf85340 */
[----:B0-----:R-:W-:-:S04]  /*1770*/  @P4 LEA R182, P3, R181, UR12, 0x4 ;  /* 0x0000000cb5b64c11 */ /* 0x001fc8000f8620ff */
[C---:B------:R-:W-:Y:S02]  /*1780*/  @P4 LEA.HI.X R183, R181.reuse, UR13, RZ, 0x4, P3 ;  /* 0x0000000db5b74c11 */ /* 0x040fe400098f24ff */
[----:B------:R-:W-:Y:S01]  /*1790*/  ISETP.NE.U32.AND P3, PT, RZ, UR14, PT ;  /* 0x0000000eff007c0c */ /* 0x000fe2000bf65070 */
[----:B-1----:R-:W-:Y:S02]  /*17a0*/  IMAD.WIDE.U32 R168, R181, 0x10, R168 ;  /* 0x00000010b5a87825 */ /* 0x002fe400078e00a8 */
[----:B-----5:R0:W5:Y:S01]  /*17b0*/  @P4 LDG.E.128 R132, desc[UR4][R182.64] ;  /* 0x00000004b6844981 */ /* 0x020162000c1e1d00 */
        /* <DEDUP_REMOVED lines=13> */
.L_x_24163:
[----:B-----5:R-:W-:Y:S01]  /*1890*/  FADD.FTZ R168, R136, R168 ;  /* 0x000000a888a87221 */ /* 0x020fe20000010000 */
[----:B------:R-:W-:Y:S06]  /*18a0*/  BRA `(.L_x_24164) ;  /* 0x0000000000087947 */ /* 0x000fec0003800000 */
.L_x_24162:
[----:B-----5:R-:W-:-:S04]  /*18b0*/  FADD.FTZ R168, R132, R168 ;  /* 0x000000a884a87221 */ /* 0x020fc80000010000 */
[----:B------:R-:W-:-:S07]  /*18c0*/  @P3 FADD.FTZ R168, R136, R168 ;  /* 0x000000a888a83221 */ /* 0x000fce0000010000 */
.L_x_24164:
[----:B-----5:R-:W-:-:S07]  /*18d0*/  IMAD.MOV.U32 R140, RZ, RZ, R168 ;  /* 0x000000ffff8c7224 */ /* 0x020fce00078e00a8 */
.L_x_24165:
[----:B------:R-:W-:Y:S05]  /*18e0*/  @P4 BRA `(.L_x_24166) ;  /* 0x00000000001c4947 */ /* 0x000fea0003800000 */
[----:B------:R-:W-:-:S04]  /*18f0*/  ISETP.NE.U32.AND P5, PT, RZ, UR14, PT ;  /* 0x0000000eff007c0c */ /* 0x000fc8000bfa5070 */
[----:B------:R-:W-:-:S13]  /*1900*/  ISETP.NE.AND.EX P5, PT, RZ, UR15, PT, P5 ;  /* 0x0000000fff007c0c */ /* 0x000fda000bfa5350 */
[----:B------:R-:W-:Y:S05]  /*1910*/  @P5 BRA `(.L_x_24167) ;  /* 0x0000000000085947 */ /* 0x000fea0003800000 */
[----:B------:R-:W-:Y:S05]  /*1920*/  @P1 BRA `(.L_x_24168) ;  /* 0x0000000000141947 */ /* 0x000fea0003800000 */
[----:B------:R-:W-:Y:S05]  /*1930*/  BRA `(.L_x_24169) ;  /* 0x0000000000147947 */ /* 0x000fea0003800000 */
.L_x_24167:
[----:B-----5:R-:W-:Y:S01]  /*1940*/  FADD.FTZ R169, R137, R169 ;  /* 0x000000a989a97221 */ /* 0x020fe20000010000 */
[----:B------:R-:W-:Y:S06]  /*1950*/  BRA `(.L_x_24168) ;  /* 0x0000000000087947 */ /* 0x000fec0003800000 */
.L_x_24166:
[----:B-----5:R-:W-:-:S04]  /*1960*/  FADD.FTZ R169, R133, R169 ;  /* 0x000000a985a97221 */ /* 0x020fc80000010000 */
[----:B------:R-:W-:-:S07]  /*1970*/  @P3 FADD.FTZ R169, R137, R169 ;  /* 0x000000a989a93221 */ /* 0x000fce0000010000 */
.L_x_24168:
[----:B-----5:R-:W-:-:S07]  /*1980*/  MOV R141, R169 ;  /* 0x000000a9008d7202 */ /* 0x020fce0000000f00 */
.L_x_24169:
[----:B------:R-:W-:Y:S05]  /*1990*/  @P4 BRA `(.L_x_24170) ;  /* 0x00000000001c4947 */ /* 0x000fea0003800000 */
[----:B------:R-:W-:-:S04]  /*19a0*/  ISETP.NE.U32.AND P5, PT, RZ, UR14, PT ;  /* 0x0000000eff007c0c */ /* 0x000fc8000bfa5070 */
[----:B------:R-:W-:-:S13]  /*19b0*/  ISETP.NE.AND.EX P5, PT, RZ, UR15, PT, P5 ;  /* 0x0000000fff007c0c */ /* 0x000fda000bfa5350 */
[----:B------:R-:W-:Y:S05]  /*19c0*/  @P5 BRA `(.L_x_24171) ;  /* 0x0000000000085947 */ /* 0x000fea0003800000 */
[----:B------:R-:W-:Y:S05]  /*19d0*/  @P1 BRA `(.L_x_24172) ;  /* 0x0000000000141947 */ /* 0x000fea0003800000 */
[----:B------:R-:W-:Y:S05]  /*19e0*/  BRA `(.L_x_24173) ;  /* 0x0000000000147947 */ /* 0x000fea0003800000 */
.L_x_24171:
[----:B-----5:R-:W-:Y:S01]  /*19f0*/  FADD.FTZ R170, R138, R170 ;  /* 0x000000aa8aaa7221 */ /* 0x020fe20000010000 */
[----:B------:R-:W-:Y:S06]  /*1a00*/  BRA `(.L_x_24172) ;  /* 0x0000000000087947 */ /* 0x000fec0003800000 */
.L_x_24170:
[----:B-----5:R-:W-:-:S04]  /*1a10*/  FADD.FTZ R170, R134, R170 ;  /* 0x000000aa86aa7221 */ /* 0x020fc80000010000 */
[----:B------:R-:W-:-:S07]  /*1a20*/  @P3 FADD.FTZ R170, R138, R170 ;  /* 0x000000aa8aaa3221 */ /* 0x000fce0000010000 */
.L_x_24172:
[----:B-----5:R-:W-:-:S07]  /*1a30*/  MOV R142, R170 ;  /* 0x000000aa008e7202 */ /* 0x020fce0000000f00 */
.L_x_24173:
[----:B------:R-:W-:Y:S05]  /*1a40*/  @P4 BRA `(.L_x_24174) ;  /* 0x00000000001c4947 */ /* 0x000fea0003800000 */
[----:B------:R-:W-:-:S04]  /*1a50*/  ISETP.NE.U32.AND P3, PT, RZ, UR14, PT ;  /* 0x0000000eff007c0c */ /* 0x000fc8000bf65070 */
[----:B------:R-:W-:-:S13]  /*1a60*/  ISETP.NE.AND.EX P3, PT, RZ, UR15, PT, P3 ;  /* 0x0000000fff007c0c */ /* 0x000fda000bf65330 */
[----:B------:R-:W-:Y:S05]  /*1a70*/  @P3 BRA `(.L_x_24175) ;  /* 0x0000000000083947 */ /* 0x000fea0003800000 */
[----:B------:R-:W-:Y:S05]  /*1a80*/  @P1 BRA `(.L_x_24176) ;  /* 0x0000000000141947 */ /* 0x000fea0003800000 */
[----:B------:R-:W-:Y:S05]  /*1a90*/  BRA `(.L_x_24177) ;  /* 0x0000000000147947 */ /* 0x000fea0003800000 */
.L_x_24175:
[----:B-----5:R-:W-:Y:S01]  /*1aa0*/  FADD.FTZ R171, R139, R171 ;  /* 0x000000ab8bab7221 */ /* 0x020fe20000010000 */
[----:B------:R-:W-:Y:S06]  /*1ab0*/  BRA `(.L_x_24176) ;  /* 0x0000000000087947 */ /* 0x000fec0003800000 */
.L_x_24174:
[----:B-----5:R-:W-:-:S04]  /*1ac0*/  FADD.FTZ R171, R135, R171 ;  /* 0x000000ab87ab7221 */ /* 0x020fc80000010000 */
[----:B------:R-:W-:-:S07]  /*1ad0*/  @P3 FADD.FTZ R171, R139, R171 ;  /* 0x000000ab8bab3221 */ /* 0x000fce0000010000 */
.L_x_24176:
[----:B-----5:R-:W-:-:S07]  /*1ae0*/  MOV R143, R171 ;  /* 0x000000ab008f7202 */ /* 0x020fce0000000f00 */
.L_x_24177:
[----:B------:R-:W0:Y:S02]  /*1af0*/  @P1 LDC.64 R182, c[0x0][0x238] ;  /* 0x00008e00ffb61b82 */ /* 0x000e240000000a00 */
[----:B0-----:R-:W-:-:S04]  /*1b00*/  @P1 LEA R182, P3, R181, R182, 0x4 ;  /* 0x000000b6b5b61211 */ /* 0x001fc800078620ff */
[C---:B------:R-:W-:Y:S01]  /*1b10*/  @P1 LEA.HI.X R183, R181.reuse, R183, RZ, 0x4, P3 ;  /* 0x000000b7b5b71211 */ /* 0x040fe200018f24ff */
[----:B------:R-:W-:-:S04]  /*1b20*/  VIADD R181, R181, 0x80 ;  /* 0x00000080b5b57836 */ /* 0x000fc80000000000 */
[----:B------:R0:W-:Y:S04]  /*1b30*/  @P1 STG.E.128 desc[UR4][R182.64], R140 ;  /* 0x0000008cb6001986 */ /* 0x0001e8000c101d04 */
.L_x_24161:
[----:B------:R-:W-:Y:S05]  /*1b40*/  BSYNC B0 ;  /* 0x0000000000007941 */ /* 0x000fea0003800000 */
.L_x_24160:
        /* <DEDUP_REMOVED lines=24> */
.L_x_24181:
[----:B-----5:R-:W-:Y:S01]  /*1cd0*/  FADD.FTZ R144, R136, R144 ;  /* 0x0000009088907221 */ /* 0x020fe20000010000 */
[----:B------:R-:W-:Y:S06]  /*1ce0*/  BRA `(.L_x_24182) ;  /* 0x0000000000087947 */ /* 0x000fec0003800000 */
.L_x_24180:
[----:B-----5:R-:W-:-:S04]  /*1cf0*/  FADD.FTZ R144, R132, R144 ;  /* 0x0000009084907221 */ /* 0x020fc80000010000 */
[----:B------:R-:W-:-:S07]  /*1d00*/  @P3 FADD.FTZ R144, R136, R144 ;  /* 0x0000009088903221 */ /* 0x000fce0000010000 */
.L_x_24182:
[----:B-----5:R-:W-:-:S07]  /*1d10*/  MOV R140, R144 ;  /* 0x00000090008c7202 */ /* 0x020fce0000000f00 */
.L_x_24183:
[----:B------:R-:W-:Y:S05]  /*1d20*/  @P4 BRA `(.L_x_24184) ;  /* 0x00000000001c4947 */ /* 0x000fea0003800000 */
[----:B------:R-:W-:-:S04]  /*1d30*/  ISETP.NE.U32.AND P5, PT, RZ, UR14, PT ;  /* 0x0000000eff007c0c */ /* 0x000fc8000bfa5070 */
[----:B------:R-:W-:-:S13]  /*1d40*/  ISETP.NE.AND.EX P5, PT, RZ, UR15, PT, P5 ;  /* 0x0000000fff007c0c */ /* 0x000fda000bfa5350 */
[----:B------:R-:W-:Y:S05]  /*1d50*/  @P5 BRA `(.L_x_24185) ;  /* 0x0000000000085947 */ /* 0x000fea0003800000 */
[----:B------:R-:W-:Y:S05]  /*1d60*/  @P1 BRA `(.L_x_24186) ;  /* 0x0000000000141947 */ /* 0x000fea0003800000 */
[----:B------:R-:W-:Y:S05]  /*1d70*/  BRA `(.L_x_24187) ;  /* 0x0000000000147947 */ /* 0x000fea0003800000 */
.L_x_24185:
[----:B-----5:R-:W-:Y:S01]  /*1d80*/  FADD.FTZ R145, R137, R145 ;  /* 0x0000009189917221 */ /* 0x020fe20000010000 */
[----:B------:R-:W-:Y:S06]  /*1d90*/  BRA `(.L_x_24186) ;  /* 0x0000000000087947 */ /* 0x000fec0003800000 */
.L_x_24184:
[----:B-----5:R-:W-:-:S04]  /*1da0*/  FADD.FTZ R145, R133, R145 ;  /* 0x0000009185917221 */ /* 0x020fc80000010000 */
[----:B------:R-:W-:-:S07]  /*1db0*/  @P3 FADD.FTZ R145, R137, R145 ;  /* 0x0000009189913221 */ /* 0x000fce0000010000 */
.L_x_24186:
[----:B-----5:R-:W-:-:S07]  /*1dc0*/  MOV R141, R145 ;  /* 0x00000091008d7202 */ /* 0x020fce0000000f00 */
.L_x_24187:
[----:B------:R-:W-:Y:S05]  /*1dd0*/  @P4 BRA `(.L_x_24188) ;  /* 0x00000000001c4947 */ /* 0x000fea0003800000 */
[----:B------:R-:W-:-:S04]  /*1de0*/  ISETP.NE.U32.AND P5, PT, RZ, UR14, PT ;  /* 0x0000000eff007c0c */ /* 0x000fc8000bfa5070 */
[----:B------:R-:W-:-:S13]  /*1df0*/  ISETP.NE.AND.EX P5, PT, RZ, UR15, PT, P5 ;  /* 0x0000000fff007c0c */ /* 0x000fda000bfa5350 */
[----:B------:R-:W-:Y:S05]  /*1e00*/  @P5 BRA `(.L_x_24189) ;  /* 0x0000000000085947 */ /* 0x000fea0003800000 */
[----:B------:R-:W-:Y:S05]  /*1e10*/  @P1 BRA `(.L_x_24190) ;  /* 0x0000000000141947 */ /* 0x000fea0003800000 */
[----:B------:R-:W-:Y:S05]  /*1e20*/  BRA `(.L_x_24191) ;  /* 0x0000000000147947 */ /* 0x000fea0003800000 */
.L_x_24189:
[----:B-----5:R-:W-:Y:S01]  /*1e30*/  FADD.FTZ R146, R138, R146 ;  /* 0x000000928a927221 */ /* 0x020fe20000010000 */
[----:B------:R-:W-:Y:S06]  /*1e40*/  BRA `(.L_x_24190) ;  /* 0x0000000000087947 */ /* 0x000fec0003800000 */
.L_x_24188:
[----:B-----5:R-:W-:-:S04]  /*1e50*/  FADD.FTZ R146, R134, R146 ;  /* 0x0000009286927221 */ /* 0x020fc80000010000 */
[----:B------:R-:W-:-:S07]  /*1e60*/  @P3 FADD.FTZ R146, R138, R146 ;  /* 0x000000928a923221 */ /* 0x000fce0000010000 */
.L_x_24190:
[----:B-----5:R-:W-:-:S07]  /*1e70*/  MOV R142, R146 ;  /* 0x00000092008e7202 */ /* 0x020fce0000000f00 */
.L_x_24191:
[----:B------:R-:W-:Y:S05]  /*1e80*/  @P4 BRA `(.L_x_24192) ;  /* 0x00000000001c4947 */ /* 0x000fea0003800000 */
[----:B------:R-:W-:-:S04]  /*1e90*/  ISETP.NE.U32.AND P3, PT, RZ, UR14, PT ;  /* 0x0000000eff007c0c */ /* 0x000fc8000bf65070 */
[----:B------:R-:W-:-:S13]  /*1ea0*/  ISETP.NE.AND.EX P3, PT, RZ, UR15, PT, P3 ;  /* 0x0000000fff007c0c */ /* 0x000fda000bf65330 */
[----:B------:R-:W-:Y:S05]  /*1eb0*/  @P3 BRA `(.L_x_24193) ;  /* 0x0000000000083947 */ /* 0x000fea0003800000 */
[----:B------:R-:W-:Y:S05]  /*1ec0*/  @P1 BRA `(.L_x_24194) ;  /* 0x0000000000141947 */ /* 0x000fea0003800000 */
[----:B------:R-:W-:Y:S05]  /*1ed0*/  BRA `(.L_x_24195) ;  /* 0x0000000000147947 */ /* 0x000fea0003800000 */
.L_x_24193:
[----:B-----5:R-:W-:Y:S01]  /*1ee0*/  FADD.FTZ R147, R139, R147 ;  /* 0x000000938b937221 */ /* 0x020fe20000010000 */
[----:B------:R-:W-:Y:S06]  /*1ef0*/  BRA `(.L_x_24194) ;  /* 0x0000000000087947 */ /* 0x000fec0003800000 */
.L_x_24192:
[----:B-----5:R-:W-:-:S04]  /*1f00*/  FADD.FTZ R147, R135, R147 ;  /* 0x0000009387937221 */ /* 0x020fc80000010000 */
[----:B------:R-:W-:-:S07]  /*1f10*/  @P3 FADD.FTZ R147, R139, R147 ;  /* 0x000000938b933221 */ /* 0x000fce0000010000 */
.L_x_24194:
[----:B-----5:R-:W-:-:S07]  /*1f20*/  IMAD.MOV.U32 R143, RZ, RZ, R147 ;  /* 0x000000ffff8f7224 */ /* 0x020fce00078e0093 */
.L_x_24195:
[----:B------:R-:W0:Y:S02]  /*1f30*/  @P1 LDC.64 R182, c[0x0][0x238] ;  /* 0x00008e00ffb61b82 */ /* 0x000e240000000a00 */
[----:B0-----:R-:W-:-:S04]  /*1f40*/  @P1 LEA R182, P3, R181, R182, 0x4 ;  /* 0x000000b6b5b61211 */ /* 0x001fc800078620ff */
[C---:B------:R-:W-:Y:S02]  /*1f50*/  @P1 LEA.HI.X R183, R181.reuse, R183, RZ, 0x4, P3 ;  /* 0x000000b7b5b71211 */ /* 0x040fe400018f24ff */
[----:B------:R-:W-:-:S03]  /*1f60*/  IADD3 R181, R181, 0x80, RZ ;  /* 0x00000080b5b57810 */ /* 0x000fc60007ffe0ff */
[----:B------:R0:W-:Y:S04]  /*1f70*/  @P1 STG.E.128 desc[UR4][R182.64], R140 ;  /* 0x0000008cb6001986 */ /* 0x0001e8000c101d04 */
.L_x_24179:
[----:B------:R-:W-:Y:S05]  /*1f80*/  BSYNC B0 ;  /* 0x0000000000007941 */ /* 0x000fea0003800000 */
.L_x_24178:
        /* <DEDUP_REMOVED lines=24> */
.L_x_24199:
[----:B-----5:R-:W-:Y:S01]  /*2110*/  FADD.FTZ R148, R136, R148 ;  /* 0x0000009488947221 */ /* 0x020fe20000010000 */
[----:B------:R-:W-:Y:S06]  /*2120*/  BRA `(.L_x_24200) ;  /* 0x0000000000087947 */ /* 0x000fec0003800000 */
.L_x_24198:
[----:B-----5:R-:W-:-:S04]  /*2130*/  FADD.FTZ R148, R132, R148 ;  /* 0x0000009484947221 */ /* 0x020fc80000010000 */
[----:B------:R-:W-:-:S07]  /*2140*/  @P3 FADD.FTZ R148, R136, R148 ;  /* 0x0000009488943221 */ /* 0x000fce0000010000 */
.L_x_24200:
[----:B-----5:R-:W-:-:S07]  /*2150*/  MOV R140, R148 ;  /* 0x00000094008c7202 */ /* 0x020fce0000000f00 */
.L_x_24201:
[----:B------:R-:W-:Y:S05]  /*2160*/  @P4 BRA `(.L_x_24202) ;  /* 0x00000000001c4947 */ /* 0x000fea0003800000 */
[----:B------:R-:W-:-:S04]  /*2170*/  ISETP.NE.U32.AND P5, PT, RZ, UR14, PT ;  /* 0x0000000eff007c0c */ /* 0x000fc8000bfa5070 */
[----:B------:R-:W-:-:S13]  /*2180*/  ISETP.NE.AND.EX P5, PT, RZ, UR15, PT, P5 ;  /* 0x0000000fff007c0c */ /* 0x000fda000bfa5350 */
[----:B------:R-:W-:Y:S05]  /*2190*/  @P5 BRA `(.L_x_24203) ;  /* 0x0000000000085947 */ /* 0x000fea0003800000 */
[----:B------:R-:W-:Y:S05]  /*21a0*/  @P1 BRA `(.L_x_24204) ;  /* 0x0000000000141947 */ /* 0x000fea0003800000 */
[----:B------:R-:W-:Y:S05]  /*21b0*/  BRA `(.L_x_24205) ;  /* 0x0000000000147947 */ /* 0x000fea0003800000 */
.L_x_24203:
[----:B-----5:R-:W-:Y:S01]  /*21c0*/  FADD.FTZ R149, R137, R149 ;  /* 0x0000009589957221 */ /* 0x020fe20000010000 */
[----:B------:R-:W-:Y:S06]  /*21d0*/  BRA `(.L_x_24204) ;  /* 0x0000000000087947 */ /* 0x000fec0003800000 */
.L_x_24202:
[----:B-----5:R-:W-:-:S04]  /*21e0*/  FADD.FTZ R149, R133, R149 ;  /* 0x0000009585957221 */ /* 0x020fc80000010000 */
[----:B------:R-:W-:-:S07]  /*21f0*/  @P3 FADD.FTZ R149, R137, R149 ;  /* 0x0000009589953221 */ /* 0x000fce0000010000 */
.L_x_24204:
[----:B-----5:R-:W-:-:S07]  /*2200*/  MOV R141, R149 ;  /* 0x00000095008d7202 */ /* 0x020fce0000000f00 */
.L_x_24205:
[----:B------:R-:W-:Y:S05]  /*2210*/  @P4 BRA `(.L_x_24206) ;  /* 0x00000000001c4947 */ /* 0x000fea0003800000 */
[----:B------:R-:W-:-:S04]  /*2220*/  ISETP.NE.U32.AND P5, PT, RZ, UR14, PT ;  /* 0x0000000eff007c0c */ /* 0x000fc8000bfa5070 */
[----:B------:R-:W-:-:S13]  /*2230*/  ISETP.NE.AND.EX P5, PT, RZ, UR15, PT, P5 ;  /* 0x0000000fff007c0c */ /* 0x000fda000bfa5350 */
[----:B------:R-:W-:Y:S05]  /*2240*/  @P5 BRA `(.L_x_24207) ;  /* 0x0000000000085947 */ /* 0x000fea0003800000 */
[----:B------:R-:W-:Y:S05]  /*2250*/  @P1 BRA `(.L_x_24208) ;  /* 0x0000000000141947 */ /* 0x000fea0003800000 */
[----:B------:R-:W-:Y:S05]  /*2260*/  BRA `(.L_x_24209) ;  /* 0x0000000000147947 */ /* 0x000fea0003800000 */
.L_x_24207:
[----:B-----5:R-:W-:Y:S01]  /*2270*/  FADD.FTZ R150, R138, R150 ;  /* 0x000000968a967221 */ /* 0x020fe20000010000 */
[----:B------:R-:W-:Y:S06]  /*2280*/  BRA `(.L_x_24208) ;  /* 0x0000000000087947 */ /* 0x000fec0003800000 */
.L_x_24206:
[----:B-----5:R-:W-:-:S04]  /*2290*/  FADD.FTZ R150, R134, R150 ;  /* 0x0000009686967221 */ /* 0x020fc80000010000 */
[----:B------:R-:W-:-:S07]  /*22a0*/  @P3 FADD.FTZ R150, R138, R150 ;  /* 0x000000968a963221 */ /* 0x000fce0000010000 */
.L_x_24208:
[----:B-----5:R-:W-:-:S07]  /*22b0*/  IMAD.MOV.U32 R142, RZ, RZ, R150 ;  /* 0x000000ffff8e7224 */ /* 0x020fce00078e0096 */
.L_x_24209:
[----:B------:R-:W-:Y:S05]  /*22c0*/  @P4 BRA `(.L_x_24210) ;  /* 0x00000000001c4947 */ /* 0x000fea0003800000 */
[----:B------:R-:W-:-:S04]  /*22d0*/  ISETP.NE.U32.AND P3, PT, RZ, UR14, PT ;  /* 0x0000000eff007c0c */ /* 0x000fc8000bf65070 */
[----:B------:R-:W-:-:S13]  /*22e0*/  ISETP.NE.AND.EX P3, PT, RZ, UR15, PT, P3 ;  /* 0x0000000fff007c0c */ /* 0x000fda000bf65330 */
[----:B------:R-:W-:Y:S05]  /*22f0*/  @P3 BRA `(.L_x_24211) ;  /* 0x0000000000083947 */ /* 0x000fea0003800000 */
[----:B------:R-:W-:Y:S05]  /*2300*/  @P1 BRA `(.L_x_24212) ;  /* 0x0000000000141947 */ /* 0x000fea0003800000 */
[----:B------:R-:W-:Y:S05]  /*2310*/  BRA `(.L_x_24213) ;  /* 0x0000000000147947 */ /* 0x000fea0003800000 */
.L_x_24211:
[----:B-----5:R-:W-:Y:S01]  /*2320*/  FADD.FTZ R151, R139, R151 ;  /* 0x000000978b977221 */ /* 0x020fe20000010000 */
[----:B------:R-:W-:Y:S06]  /*2330*/  BRA `(.L_x_24212) ;  /* 0x0000000000087947 */ /* 0x000fec0003800000 */
.L_x_24210:
[----:B-----5:R-:W-:-:S04]  /*2340*/  FADD.FTZ R151, R135, R151 ;  /* 0x0000009787977221 */ /* 0x020fc80000010000 */
[----:B------:R-:W-:-:S07]  /*2350*/  @P3 FADD.FTZ R151, R139, R151 ;  /* 0x000000978b973221 */ /* 0x000fce0000010000 */
.L_x_24212:
[----:B-----5:R-:W-:-:S07]  /*2360*/  MOV R143, R151 ;  /* 0x00000097008f7202 */ /* 0x020fce0000000f00 */
.L_x_24213:
[----:B------:R-:W0:Y:S02]  /*2370*/  @P1 LDC.64 R182, c[0x0][0x238] ;  /* 0x00008e00ffb61b82 */ /* 0x000e240000000a00 */
[----:B0-----:R-:W-:-:S04]  /*2380*/  @P1 LEA R182, P3, R181, R182, 0x4 ;  /* 0x000000b6b5b61211 */ /* 0x001fc800078620ff */
[C---:B------:R-:W-:Y:S02]  /*2390*/  @P1 LEA.HI.X R183, R181.reuse, R183, RZ, 0x4, P3 ;  /* 0x000000b7b5b71211 */ /* 0x040fe400018f24ff */
[----:B------:R-:W-:-:S03]  /*23a0*/  IADD3 R181, R181, 0x80, RZ ;  /* 0x00000080b5b57810 */ /* 0x000fc60007ffe0ff */
[----:B------:R0:W-:Y:S04]  /*23b0*/  @P1 STG.E.128 desc[UR4][R182.64], R140 ;  /* 0x0000008cb6001986 */ /* 0x0001e8000c101d04 */
.L_x_24197:
[----:B------:R-:W-:Y:S05]  /*23c0*/  BSYNC B0 ;  /* 0x0000000000007941 */ /* 0x000fea0003800000 */
.L_x_24196:
        /* <DEDUP_REMOVED lines=24> */
.L_x_24217:
[----:B-----5:R-:W-:Y:S01]  /*2550*/  FADD.FTZ R152, R136, R152 ;  /* 0x0000009888987221 */ /* 0x020fe20000010000 */
[----:B------:R-:W-:Y:S06]  /*2560*/  BRA `(.L_x_24218) ;  /* 0x0000000000087947 */ /* 0x000fec0003800000 */
.L_x_24216:
[----:B-----5:R-:W-:-:S04]  /*2570*/  FADD.FTZ R152, R132, R152 ;  /* 0x0000009884987221 */ /* 0x020fc80000010000 */
[----:B------:R-:W-:-:S07]  /*2580*/  @P3 FADD.FTZ R152, R136, R152 ;  /* 0x0000009888983221 */ /* 0x000fce0000010000 */
.L_x_24218:
[----:B-----5:R-:W-:-:S07]  /*2590*/  MOV R140, R152 ;  /* 0x00000098008c7202 */ /* 0x020fce0000000f00 */
.L_x_24219:
[----:B------:R-:W-:Y:S05]  /*25a0*/  @P4 BRA `(.L_x_24220) ;  /* 0x00000000001c4947 */ /* 0x000fea0003800000 */
[----:B------:R-:W-:-:S04]  /*25b0*/  ISETP.NE.U32.AND P5, PT, RZ, UR14, PT ;  /* 0x0000000eff007c0c */ /* 0x000fc8000bfa5070 */
[----:B------:R-:W-:-:S13]  /*25c0*/  ISETP.NE.AND.EX P5, PT, RZ, UR15, PT, P5 ;  /* 0x0000000fff007c0c */ /* 0x000fda000bfa5350 */
[----:B------:R-:W-:Y:S05]  /*25d0*/  @P5 BRA `(.L_x_24221) ;  /* 0x0000000000085947 */ /* 0x000fea0003800000 */
[----:B------:R-:W-:Y:S05]  /*25e0*/  @P1 BRA `(.L_x_24222) ;  /* 0x0000000000141947 */ /* 0x000fea0003800000 */
[----:B------:R-:W-:Y:S05]  /*25f0*/  BRA `(.L_x_24223) ;  /* 0x0000000000147947 */ /* 0x000fea0003800000 */
.L_x_24221:
[----:B-----5:R-:W-:Y:S01]  /*2600*/  FADD.FTZ R153, R137, R153 ;  /* 0x0000009989997221 */ /* 0x020fe20000010000 */
[----:B------:R-:W-:Y:S06]  /*2610*/  BRA `(.L_x_24222) ;  /* 0x0000000000087947 */ /* 0x000fec0003800000 */
.L_x_24220:
[----:B-----5:R-:W-:-:S04]  /*2620*/  FADD.FTZ R153, R133, R153 ;  /* 0x0000009985997221 */ /* 0x020fc80000010000 */
[----:B------:R-:W-:-:S07]  /*2630*/  @P3 FADD.FTZ R153, R137, R153 ;  /* 0x0000009989993221 */ /* 0x000fce0000010000 */
.L_x_24222:
[----:B-----5:R-:W-:-:S07]  /*2640*/  IMAD.MOV.U32 R141, RZ, RZ, R153 ;  /* 0x000000ffff8d7224 */ /* 0x020fce00078e0099 */
.L_x_24223:
[----:B------:R-:W-:Y:S05]  /*2650*/  @P4 BRA `(.L_x_24224) ;  /* 0x00000000001c4947 */ /* 0x000fea0003800000 */
[----:B------:R-:W-:-:S04]  /*2660*/  ISETP.NE.U32.AND P5, PT, RZ, UR14, PT ;  /* 0x0000000eff007c0c */ /* 0x000fc8000bfa5070 */
[----:B------:R-:W-:-:S13]  /*2670*/  ISETP.NE.AND.EX P5, PT, RZ, UR15, PT, P5 ;  /* 0x0000000fff007c0c */ /* 0x000fda000bfa5350 */
[----:B------:R-:W-:Y:S05]  /*2680*/  @P5 BRA `(.L_x_24225) ;  /* 0x0000000000085947 */ /* 0x000fea0003800000 */
[----:B------:R-:W-:Y:S05]  /*2690*/  @P1 BRA `(.L_x_24226) ;  /* 0x0000000000141947 */ /* 0x000fea0003800000 */
[----:B------:R-:W-:Y:S05]  /*26a0*/  BRA `(.L_x_24227) ;  /* 0x0000000000147947 */ /* 0x000fea0003800000 */
.L_x_24225:
[----:B-----5:R-:W-:Y:S01]  /*26b0*/  FADD.FTZ R154, R138, R154 ;  /* 0x0000009a8a9a7221 */ /* 0x020fe20000010000 */
[----:B------:R-:W-:Y:S06]  /*26c0*/  BRA `(.L_x_24226) ;  /* 0x0000000000087947 */ /* 0x000fec0003800000 */
.L_x_24224:
[----:B-----5:R-:W-:-:S04]  /*26d0*/  FADD.FTZ R154, R134, R154 ;  /* 0x0000009a869a7221 */ /* 0x020fc80000010000 */
[----:B------:R-:W-:-:S07]  /*26e0*/  @P3 FADD.FTZ R154, R138, R154 ;  /* 0x0000009a8a9a3221 */ /* 0x000fce0000010000 */
.L_x_24226:
[----:B-----5:R-:W-:-:S07]  /*26f0*/  MOV R142, R154 ;  /* 0x0000009a008e7202 */ /* 0x020fce0000000f00 */
.L_x_24227:
[----:B------:R-:W-:Y:S05]  /*2700*/  @P4 BRA `(.L_x_24228) ;  /* 0x00000000001c4947 */ /* 0x000fea0003800000 */
[----:B------:R-:W-:-:S04]  /*2710*/  ISETP.NE.U32.AND P3, PT, RZ, UR14, PT ;  /* 0x0000000eff007c0c */ /* 0x000fc8000bf65070 */
[----:B------:R-:W-:-:S13]  /*2720*/  ISETP.NE.AND.EX P3, PT, RZ, UR15, PT, P3 ;  /* 0x0000000fff007c0c */ /* 0x000fda000bf65330 */
[----:B------:R-:W-:Y:S05]  /*2730*/  @P3 BRA `(.L_x_24229) ;  /* 0x0000000000083947 */ /* 0x000fea0003800000 */
[----:B------:R-:W-:Y:S05]  /*2740*/  @P1 BRA `(.L_x_24230) ;  /* 0x0000000000141947 */ /* 0x000fea0003800000 */
[----:B------:R-:W-:Y:S05]  /*2750*/  BRA `(.L_x_24231) ;  /* 0x0000000000147947 */ /* 0x000fea0003800000 */
.L_x_24229:
[----:B-----5:R-:W-:Y:S01]  /*2760*/  FADD.FTZ R155, R139, R155 ;  /* 0x0000009b8b9b7221 */ /* 0x020fe20000010000 */
[----:B------:R-:W-:Y:S06]  /*2770*/  BRA `(.L_x_24230) ;  /* 0x0000000000087947 */ /* 0x000fec0003800000 */
.L_x_24228:
[----:B-----5:R-:W-:-:S04]  /*2780*/  FADD.FTZ R155, R135, R155 ;  /* 0x0000009b879b7221 */ /* 0x020fc80000010000 */
[----:B------:R-:W-:-:S07]  /*2790*/  @P3 FADD.FTZ R155, R139, R155 ;  /* 0x0000009b8b9b3221 */ /* 0x000fce0000010000 */
.L_x_24230:
[----:B-----5:R-:W-:-:S07]  /*27a0*/  MOV R143, R155 ;  /* 0x0000009b008f7202 */ /* 0x020fce0000000f00 */
.L_x_24231:
[----:B------:R-:W0:Y:S02]  /*27b0*/  @P1 LDC.64 R182, c[0x0][0x238] ;  /* 0x00008e00ffb61b82 */ /* 0x000e240000000a00 */
[----:B0-----:R-:W-:-:S04]  /*27c0*/  @P1 LEA R182, P3, R181, R182, 0x4 ;  /* 0x000000b6b5b61211 */ /* 0x001fc800078620ff */
[C---:B------:R-:W-:Y:S02]  /*27d0*/  @P1 LEA.HI.X R183, R181.reuse, R183, RZ, 0x4, P3 ;  /* 0x000000b7b5b71211 */ /* 0x040fe400018f24ff */
[----:B------:R-:W-:-:S03]  /*27e0*/  IADD3 R181, R181, 0x80, RZ ;  /* 0x00000080b5b57810 */ /* 0x000fc60007ffe0ff */
[----:B------:R0:W-:Y:S04]  /*27f0*/  @P1 STG.E.128 desc[UR4][R182.64], R140 ;  /* 0x0000008cb6001986 */ /* 0x0001e8000c101d04 */
.L_x_24215:
[----:B------:R-:W-:Y:S05]  /*2800*/  BSYNC B0 ;  /* 0x0000000000007941 */ /* 0x000fea0003800000 */
.L_x_24214:
        /* <DEDUP_REMOVED lines=24> */
.L_x_24235:
[----:B-----5:R-:W-:Y:S01]  /*2990*/  FADD.FTZ R156, R136, R156 ;  /* 0x0000009c889c7221 */ /* 0x020fe20000010000 */
[----:B------:R-:W-:Y:S06]  /*29a0*/  BRA `(.L_x_24236) ;  /* 0x0000000000087947 */ /* 0x000fec0003800000 */
.L_x_24234:
[----:B-----5:R-:W-:-:S04]  /*29b0*/  FADD.FTZ R156, R132, R156 ;  /* 0x0000009c849c7221 */ /* 0x020fc80000010000 */
[----:B------:R-:W-:-:S07]  /*29c0*/  @P3 FADD.FTZ R156, R136, R156 ;  /* 0x0000009c889c3221 */ /* 0x000fce0000010000 */
.L_x_24236:
[----:B-----5:R-:W-:-:S07]  /*29d0*/  IMAD.MOV.U32 R140, RZ, RZ, R156 ;  /* 0x000000ffff8c7224 */ /* 0x020fce00078e009c */
.L_x_24237:
[----:B------:R-:W-:Y:S05]  /*29e0*/  @P4 BRA `(.L_x_24238) ;  /* 0x00000000001c4947 */ /* 0x000fea0003800000 */
[----:B------:R-:W-:-:S04]  /*29f0*/  ISETP.NE.U32.AND P5, PT, RZ, UR14, PT ;  /* 0x0000000eff007c0c */ /* 0x000fc8000bfa5070 */
[----:B------:R-:W-:-:S13]  /*2a00*/  ISETP.NE.AND.EX P5, PT, RZ, UR15, PT, P5 ;  /* 0x0000000fff007c0c */ /* 0x000fda000bfa5350 */
[----:B------:R-:W-:Y:S05]  /*2a10*/  @P5 BRA `(.L_x_24239) ;  /* 0x0000000000085947 */ /* 0x000fea0003800000 */
[----:B------:R-:W-:Y:S05]  /*2a20*/  @P1 BRA `(.L_x_24240) ;  /* 0x0000000000141947 */ /* 0x000fea0003800000 */
[----:B------:R-:W-:Y:S05]  /*2a30*/  BRA `(.L_x_24241) ;  /* 0x0000000000147947 */ /* 0x000fea0003800000 */
.L_x_24239:
[----:B-----5:R-:W-:Y:S01]  /*2a40*/  FADD.FTZ R157, R137, R157 ;  /* 0x0000009d899d7221 */ /* 0x020fe20000010000 */
[----:B------:R-:W-:Y:S06]  /*2a50*/  BRA `(.L_x_24240) ;  /* 0x0000000000087947 */ /* 0x000fec0003800000 */
.L_x_24238:
[----:B-----5:R-:W-:-:S04]  /*2a60*/  FADD.FTZ R157, R133, R157 ;  /* 0x0000009d859d7221 */ /* 0x020fc80000010000 */
[----:B------:R-:W-:-:S07]  /*2a70*/  @P3 FADD.FTZ R157, R137, R157 ;  /* 0x0000009d899d3221 */ /* 0x000fce0000010000 */
.L_x_24240:
[----:B-----5:R-:W-:-:S07]  /*2a80*/  MOV R141, R157 ;  /* 0x0000009d008d7202 */ /* 0x020fce0000000f00 */
.L_x_24241:
[----:B------:R-:W-:Y:S05]  /*2a90*/  @P4 BRA `(.L_x_24242) ;  /* 0x00000000001c4947 */ /* 0x000fea0003800000 */
[----:B------:R-:W-:-:S04]  /*2aa0*/  ISETP.NE.U32.AND P5, PT, RZ, UR14, PT ;  /* 0x0000000eff007c0c */ /* 0x000fc8000bfa5070 */
[----:B------:R-:W-:-:S13]  /*2ab0*/  ISETP.NE.AND.EX P5, PT, RZ, UR15, PT, P5 ;  /* 0x0000000fff007c0c */ /* 0x000fda000bfa5350 */
[----:B------:R-:W-:Y:S05]  /*2ac0*/  @P5 BRA `(.L_x_24243) ;  /* 0x0000000000085947 */ /* 0x000fea0003800000 */
[----:B------:R-:W-:Y:S05]  /*2ad0*/  @P1 BRA `(.L_x_24244) ;  /* 0x0000000000141947 */ /* 0x000fea0003800000 */
[----:B------:R-:W-:Y:S05]  /*2ae0*/  BRA `(.L_x_24245) ;  /* 0x0000000000147947 */ /* 0x000fea0003800000 */
.L_x_24243:
[----:B-----5:R-:W-:Y:S01]  /*2af0*/  FADD.FTZ R158, R138, R158 ;  /* 0x0000009e8a9e7221 */ /* 0x020fe20000010000 */
[----:B------:R-:W-:Y:S06]  /*2b00*/  BRA `(.L_x_24244) ;  /* 0x0000000000087947 */ /* 0x000fec0003800000 */
.L_x_24242:
[----:B-----5:R-:W-:-:S04]  /*2b10*/  FADD.FTZ R158, R134, R158 ;  /* 0x0000009e869e7221 */ /* 0x020fc80000010000 */
[----:B------:R-:W-:-:S07]  /*2b20*/  @P3 FADD.FTZ R158, R138, R158 ;  /* 0x0000009e8a9e3221 */ /* 0x000fce0000010000 */
.L_x_24244:
[----:B-----5:R-:W-:-:S07]  /*2b30*/  MOV R142, R158 ;  /* 0x0000009e008e7202 */ /* 0x020fce0000000f00 */
.L_x_24245:
[----:B------:R-:W-:Y:S05]  /*2b40*/  @P4 BRA `(.L_x_24246) ;  /* 0x00000000001c4947 */ /* 0x000fea0003800000 */
[----:B------:R-:W-:-:S04]  /*2b50*/  ISETP.NE.U32.AND P3, PT, RZ, UR14, PT ;  /* 0x0000000eff007c0c */ /* 0x000fc8000bf65070 */
[----:B------:R-:W-:-:S13]  /*2b60*/  ISETP.NE.AND.EX P3, PT, RZ, UR15, PT, P3 ;  /* 0x0000000fff007c0c */ /* 0x000fda000bf65330 */
[----:B------:R-:W-:Y:S05]  /*2b70*/  @P3 BRA `(.L_x_24247) ;  /* 0x0000000000083947 */ /* 0x000fea0003800000 */
[----:B------:R-:W-:Y:S05]  /*2b80*/  @P1 BRA `(.L_x_24248) ;  /* 0x0000000000141947 */ /* 0x000fea0003800000 */
[----:B------:R-:W-:Y:S05]  /*2b90*/  BRA `(.L_x_24249) ;  /* 0x0000000000147947 */ /* 0x000fea0003800000 */
.L_x_24247:
[----:B-----5:R-:W-:Y:S01]  /*2ba0*/  FADD.FTZ R159, R139, R159 ;  /* 0x0000009f8b9f7221 */ /* 0x020fe20000010000 */
[----:B------:R-:W-:Y:S06]  /*2bb0*/  BRA `(.L_x_24248) ;  /* 0x0000000000087947 */ /* 0x000fec0003800000 */
.L_x_24246:
[----:B-----5:R-:W-:-:S04]  /*2bc0*/  FADD.FTZ R159, R135, R159 ;  /* 0x0000009f879f7221 */ /* 0x020fc80000010000 */
[----:B------:R-:W-:-:S07]  /*2bd0*/  @P3 FADD.FTZ R159, R139, R159 ;  /* 0x0000009f8b9f3221 */ /* 0x000fce0000010000 */
.L_x_24248:
[----:B-----5:R-:W-:-:S07]  /*2be0*/  MOV R143, R159 ;  /* 0x0000009f008f7202 */ /* 0x020fce0000000f00 */
.L_x_24249:
[----:B------:R-:W0:Y:S02]  /*2bf0*/  @P1 LDC.64 R182, c[0x0][0x238] ;  /* 0x00008e00ffb61b82 */ /* 0x000e240000000a00 */
[----:B0-----:R-:W-:-:S04]  /*2c00*/  @P1 LEA R182, P3, R181, R182, 0x4 ;  /* 0x000000b6b5b61211 */ /* 0x001fc800078620ff */
[C---:B------:R-:W-:Y:S01]  /*2c10*/  @P1 LEA.HI.X R183, R181.reuse, R183, RZ, 0x4, P3 ;  /* 0x000000b7b5b71211 */ /* 0x040fe200018f24ff */
[----:B------:R-:W-:-:S04]  /*2c20*/  VIADD R181, R181, 0x80 ;  /* 0x00000080b5b57836 */ /* 0x000fc80000000000 */
[----:B------:R0:W-:Y:S04]  /*2c30*/  @P1 STG.E.128 desc[UR4][R182.64], R140 ;  /* 0x0000008cb6001986 */ /* 0x0001e8000c101d04 */
.L_x_24233:
[----:B------:R-:W-:Y:S05]  /*2c40*/  BSYNC B0 ;  /* 0x0000000000007941 */ /* 0x000fea0003800000 */
.L_x_24232:
        /* <DEDUP_REMOVED lines=24> */
.L_x_24253:
[----:B-----5:R-:W-:Y:S01]  /*2dd0*/  FADD.FTZ R160, R136, R160 ;  /* 0x000000a088a07221 */ /* 0x020fe20000010000 */
[----:B------:R-:W-:Y:S06]  /*2de0*/  BRA `(.L_x_24254) ;  /* 0x0000000000087947 */ /* 0x000fec0003800000 */
.L_x_24252:
[----:B-----5:R-:W-:-:S04]  /*2df0*/  FADD.FTZ R160, R132, R160 ;  /* 0x000000a084a07221 */ /* 0x020fc80000010000 */
[----:B------:R-:W-:-:S07]  /*2e00*/  @P3 FADD.FTZ R160, R136, R160 ;  /* 0x000000a088a03221 */ /* 0x000fce0000010000 */
.L_x_24254:
[----:B-----5:R-:W-:-:S07]  /*2e10*/  MOV R140, R160 ;  /* 0x000000a0008c7202 */ /* 0x020fce0000000f00 */
.L_x_24255:
[----:B------:R-:W-:Y:S05]  /*2e20*/  @P4 BRA `(.L_x_24256) ;  /* 0x00000000001c4947 */ /* 0x000fea0003800000 */
[----:B------:R-:W-:-:S04]  /*2e30*/  ISETP.NE.U32.AND P5, PT, RZ, UR14, PT ;  /* 0x0000000eff007c0c */ /* 0x000fc8000bfa5070 */
[----:B------:R-:W-:-:S13]  /*2e40*/  ISETP.NE.AND.EX P5, PT, RZ, UR15, PT, P5 ;  /* 0x0000000fff007c0c */ /* 0x000fda000bfa5350 */
[----:B------:R-:W-:Y:S05]  /*2e50*/  @P5 BRA `(.L_x_24257) ;  /* 0x0000000000085947 */ /* 0x000fea0003800000 */
[----:B------:R-:W-:Y:S05]  /*2e60*/  @P1 BRA `(.L_x_24258) ;  /* 0x0000000000141947 */ /* 0x000fea0003800000 */
[----:B------:R-:W-:Y:S05]  /*2e70*/  BRA `(.L_x_24259) ;  /* 0x0000000000147947 */ /* 0x000fea0003800000 */
.L_x_24257:
[----:B-----5:R-:W-:Y:S01]  /*2e80*/  FADD.FTZ R161, R137, R161 ;  /* 0x000000a189a17221 */ /* 0x020fe20000010000 */
[----:B------:R-:W-:Y:S06]  /*2e90*/  BRA `(.L_x_24258) ;  /* 0x0000000000087947 */ /* 0x000fec0003800000 */
.L_x_24256:
[----:B-----5:R-:W-:-:S04]  /*2ea0*/  FADD.FTZ R161, R133, R161 ;  /* 0x000000a185a17221 */ /* 0x020fc80000010000 */
[----:B------:R-:W-:-:S07]  /*2eb0*/  @P3 FADD.FTZ R161, R137, R161 ;  /* 0x000000a189a13221 */ /* 0x000fce0000010000 */
.L_x_24258:
[----:B-----5:R-:W-:-:S07]  /*2ec0*/  MOV R141, R161 ;  /* 0x000000a1008d7202 */ /* 0x020fce0000000f00 */
.L_x_24259:
[----:B------:R-:W-:Y:S05]  /*2ed0*/  @P4 BRA `(.L_x_24260) ;  /* 0x00000000001c4947 */ /* 0x000fea0003800000 */
[----:B------:R-:W-:-:S04]  /*2ee0*/  ISETP.NE.U32.AND P5, PT, RZ, UR14, PT ;  /* 0x0000000eff007c0c */ /* 0x000fc8000bfa5070 */
[----:B------:R-:W-:-:S13]  /*2ef0*/  ISETP.NE.AND.EX P5, PT, RZ, UR15, PT, P5 ;  /* 0x0000000fff007c0c */ /* 0x000fda000bfa5350 */
[----:B------:R-:W-:Y:S05]  /*2f00*/  @P5 BRA `(.L_x_24261) ;  /* 0x0000000000085947 */ /* 0x000fea0003800000 */
[----:B------:R-:W-:Y:S05]  /*2f10*/  @P1 BRA `(.L_x_24262) ;  /* 0x0000000000141947 */ /* 0x000fea0003800000 */
[----:B------:R-:W-:Y:S05]  /*2f20*/  BRA `(.L_x_24263) ;  /* 0x0000000000147947 */ /* 0x000fea0003800000 */
.L_x_24261:
[----:B-----5:R-:W-:Y:S01]  /*2f30*/  FADD.FTZ R162, R138, R162 ;  /* 0x000000a28aa27221 */ /* 0x020fe20000010000 */
[----:B------:R-:W-:Y:S06]  /*2f40*/  BRA `(.L_x_24262) ;  /* 0x0000000000087947 */ /* 0x000fec0003800000 */
.L_x_24260:
[----:B-----5:R-:W-:-:S04]  /*2f50*/  FADD.FTZ R162, R134, R162 ;  /* 0x000000a286a27221 */ /* 0x020fc80000010000 */
[----:B------:R-:W-:-:S07]  /*2f60*/  @P3 FADD.FTZ R162, R138, R162 ;  /* 0x000000a28aa23221 */ /* 0x000fce0000010000 */
.L_x_24262:
[----:B-----5:R-:W-:-:S07]  /*2f70*/  MOV R142, R162 ;  /* 0x000000a2008e7202 */ /* 0x020fce0000000f00 */
.L_x_24263:
[----:B------:R-:W-:Y:S05]  /*2f80*/  @P4 BRA `(.L_x_24264) ;  /* 0x00000000001c4947 */ /* 0x000fea0003800000 */
[----:B------:R-:W-:-:S04]  /*2f90*/  ISETP.NE.U32.AND P3, PT, RZ, UR14, PT ;  /* 0x0000000eff007c0c */ /* 0x000fc8000bf65070 */
[----:B------:R-:W-:-:S13]  /*2fa0*/  ISETP.NE.AND.EX P3, PT, RZ, UR15, PT, P3 ;  /* 0x0000000fff007c0c */ /* 0x000fda000bf65330 */
[----:B------:R-:W-:Y:S05]  /*2fb0*/  @P3 BRA `(.L_x_24265) ;  /* 0x0000000000083947 */ /* 0x000fea0003800000 */
[----:B------:R-:W-:Y:S05]  /*2fc0*/  @P1 BRA `(.L_x_24266) ;  /* 0x0000000000141947 */ /* 0x000fea0003800000 */
[----:B------:R-:W-:Y:S05]  /*2fd0*/  BRA `(.L_x_24267) ;  /* 0x0000000000147947 */ /* 0x000fea0003800000 */
.L_x_24265:
[----:B-----5:R-:W-:Y:S01]  /*2fe0*/  FADD.FTZ R163, R139, R163 ;  /* 0x000000a38ba37221 */ /* 0x020fe20000010000 */
[----:B------:R-:W-:Y:S06]  /*2ff0*/  BRA `(.L_x_24266) ;  /* 0x0000000000087947 */ /* 0x000fec0003800000 */
.L_x_24264:
[----:B-----5:R-:W-:-:S04]  /*3000*/  FADD.FTZ R163, R135, R163 ;  /* 0x000000a387a37221 */ /* 0x020fc80000010000 */
[----:B------:R-:W-:-:S07]  /*3010*/  @P3 FADD.FTZ R163, R139, R163 ;  /* 0x000000a38ba33221 */ /* 0x000fce0000010000 */
.L_x_24266:
[----:B-----5:R-:W-:-:S07]  /*3020*/  IMAD.MOV.U32 R143, RZ, RZ, R163 ;  /* 0x000000ffff8f7224 */ /* 0x020fce00078e00a3 */
.L_x_24267:
[----:B------:R-:W0:Y:S02]  /*3030*/  @P1 LDC.64 R182, c[0x0][0x238] ;  /* 0x00008e00ffb61b82 */ /* 0x000e240000000a00 */
[----:B0-----:R-:W-:-:S04]  /*3040*/  @P1 LEA R182, P3, R181, R182, 0x4 ;  /* 0x000000b6b5b61211 */ /* 0x001fc800078620ff */
[C---:B------:R-:W-:Y:S02]  /*3050*/  @P1 LEA.HI.X R183, R181.reuse, R183, RZ, 0x4, P3 ;  /* 0x000000b7b5b71211 */ /* 0x040fe400018f24ff */
[----:B------:R-:W-:-:S03]  /*3060*/  IADD3 R181, R181, 0x80, RZ ;  /* 0x00000080b5b57810 */ /* 0x000fc60007ffe0ff */
[----:B------:R0:W-:Y:S04]  /*3070*/  @P1 STG.E.128 desc[UR4][R182.64], R140 ;  /* 0x0000008cb6001986 */ /* 0x0001e8000c101d04 */
.L_x_24251:
[----:B------:R-:W-:Y:S05]  /*3080*/  BSYNC B0 ;  /* 0x0000000000007941 */ /* 0x000fea0003800000 */
.L_x_24250:
        /* <DEDUP_REMOVED lines=24> */
.L_x_24271:
[----:B-----5:R-:W-:Y:S01]  /*3210*/  FADD.FTZ R172, R136, R172 ;  /* 0x000000ac88ac7221 */ /* 0x020fe20000010000 */
[----:B------:R-:W-:Y:S06]  /*3220*/  BRA `(.L_x_24272) ;  /* 0x0000000000087947 */ /* 0x000fec0003800000 */
.L_x_24270:
[----:B-----5:R-:W-:-:S04]  /*3230*/  FADD.FTZ R172, R132, R172 ;  /* 0x000000ac84ac7221 */ /* 0x020fc80000010000 */
[----:B------:R-:W-:-:S07]  /*3240*/  @P3 FADD.FTZ R172, R136, R172 ;  /* 0x000000ac88ac3221 */ /* 0x000fce0000010000 */
.L_x_24272:
[----:B-----5:R-:W-:-:S07]  /*3250*/  MOV R140, R172 ;  /* 0x000000ac008c7202 */ /* 0x020fce0000000f00 */
.L_x_24273:
[----:B------:R-:W-:Y:S05]  /*3260*/  @P4 BRA `(.L_x_24274) ;  /* 0x00000000001c4947 */ /* 0x000fea0003800000 */
[----:B------:R-:W-:-:S04]  /*3270*/  ISETP.NE.U32.AND P5, PT, RZ, UR14, PT ;  /* 0x0000000eff007c0c */ /* 0x000fc8000bfa5070 */
[----:B------:R-:W-:-:S13]  /*3280*/  ISETP.NE.AND.EX P5, PT, RZ, UR15, PT, P5 ;  /* 0x0000000fff007c0c */ /* 0x000fda000bfa5350 */
[----:B------:R-:W-:Y:S05]  /*3290*/  @P5 BRA `(.L_x_24275) ;  /* 0x0000000000085947 */ /* 0x000fea0003800000 */
[----:B------:R-:W-:Y:S05]  /*32a0*/  @P1 BRA `(.L_x_24276) ;  /* 0x0000000000141947 */ /* 0x000fea0003800000 */
[----:B------:R-:W-:Y:S05]  /*32b0*/  BRA `(.L_x_24277) ;  /* 0x0000000000147947 */ /* 0x000fea0003800000 */
.L_x_24275:
[----:B-----5:R-:W-:Y:S01]  /*32c0*/  FADD.FTZ R173, R137, R173 ;  /* 0x000000ad89ad7221 */ /* 0x020fe20000010000 */
[----:B------:R-:W-:Y:S06]  /*32d0*/  BRA `(.L_x_24276) ;  /* 0x0000000000087947 */ /* 0x000fec0003800000 */
.L_x_24274:
[----:B-----5:R-:W-:-:S04]  /*32e0*/  FADD.FTZ R173, R133, R173 ;  /* 0x000000ad85ad7221 */ /* 0x020fc80000010000 */
[----:B------:R-:W-:-:S07]  /*32f0*/  @P3 FADD.FTZ R173, R137, R173 ;  /* 0x000000ad89ad3221 */ /* 0x000fce0000010000 */
.L_x_24276:
[----:B-----5:R-:W-:-:S07]  /*3300*/  MOV R141, R173 ;  /* 0x000000ad008d7202 */ /* 0x020fce0000000f00 */
.L_x_24277:
[----:B------:R-:W-:Y:S05]  /*3310*/  @P4 BRA `(.L_x_24278) ;  /* 0x00000000001c4947 */ /* 0x000fea0003800000 */
[----:B------:R-:W-:-:S04]  /*3320*/  ISETP.NE.U32.AND P5, PT, RZ, UR14, PT ;  /* 0x0000000eff007c0c */ /* 0x000fc8000bfa5070 */
[----:B------:R-:W-:-:S13]  /*3330*/  ISETP.NE.AND.EX P5, PT, RZ, UR15, PT, P5 ;  /* 0x0000000fff007c0c */ /* 0x000fda000bfa5350 */
[----:B------:R-:W-:Y:S05]  /*3340*/  @P5 BRA `(.L_x_24279) ;  /* 0x0000000000085947 */ /* 0x000fea0003800000 */
[----:B------:R-:W-:Y:S05]  /*3350*/  @P1 BRA `(.L_x_24280) ;  /* 0x0000000000141947 */ /* 0x000fea0003800000 */
[----:B------:R-:W-:Y:S05]  /*3360*/  BRA `(.L_x_24281) ;  /* 0x0000000000147947 */ /* 0x000fea0003800000 */
.L_x_24279:
[----:B-----5:R-:W-:Y:S01]  /*3370*/  FADD.FTZ R174, R138, R174 ;  /* 0x000000ae8aae7221 */ /* 0x020fe20000010000 */
[----:B------:R-:W-:Y:S06]  /*3380*/  BRA `(.L_x_24280) ;  /* 0x0000000000087947 */ /* 0x000fec0003800000 */
.L_x_24278:
[----:B-----5:R-:W-:-:S04]  /*3390*/  FADD.FTZ R174, R134, R174 ;  /* 0x000000ae86ae7221 */ /* 0x020fc80000010000 */
[----:B------:R-:W-:-:S07]  /*33a0*/  @P3 FADD.FTZ R174, R138, R174 ;  /* 0x000000ae8aae3221 */ /* 0x000fce0000010000 */
.L_x_24280:
[----:B-----5:R-:W-:-:S07]  /*33b0*/  IMAD.MOV.U32 R142, RZ, RZ, R174 ;  /* 0x000000ffff8e7224 */ /* 0x020fce00078e00ae */
.L_x_24281:
[----:B------:R-:W-:Y:S05]  /*33c0*/  @P4 BRA `(.L_x_24282) ;  /* 0x00000000001c4947 */ /* 0x000fea0003800000 */
[----:B------:R-:W-:-:S04]  /*33d0*/  ISETP.NE.U32.AND P3, PT, RZ, UR14, PT ;  /* 0x0000000eff007c0c */ /* 0x000fc8000bf65070 */
[----:B------:R-:W-:-:S13]  /*33e0*/  ISETP.NE.AND.EX P3, PT, RZ, UR15, PT, P3 ;  /* 0x0000000fff007c0c */ /* 0x000fda000bf65330 */
[----:B------:R-:W-:Y:S05]  /*33f0*/  @P3 BRA `(.L_x_24283) ;  /* 0x0000000000083947 */ /* 0x000fea0003800000 */
[----:B------:R-:W-:Y:S05]  /*3400*/  @P1 BRA `(.L_x_24284) ;  /* 0x0000000000141947 */ /* 0x000fea0003800000 */
[----:B------:R-:W-:Y:S05]  /*3410*/  BRA `(.L_x_24285) ;  /* 0x0000000000147947 */ /* 0x000fea0003800000 */
.L_x_24283:
[----:B-----5:R-:W-:Y:S01]  /*3420*/  FADD.FTZ R175, R139, R175 ;  /* 0x000000af8baf7221 */ /* 0x020fe20000010000 */
[----:B------:R-:W-:Y:S06]  /*3430*/  BRA `(.L_x_24284) ;  /* 0x0000000000087947 */ /* 0x000fec0003800000 */
.L_x_24282:
[----:B-----5:R-:W-:-:S04]  /*3440*/  FADD.FTZ R175, R135, R175 ;  /* 0x000000af87af7221 */ /* 0x020fc80000010000 */
[----:B------:R-:W-:-:S07]  /*3450*/  @P3 FADD.FTZ R175, R139, R175 ;  /* 0x000000af8baf3221 */ /* 0x000fce0000010000 */
.L_x_24284:
[----:B-----5:R-:W-:-:S07]  /*3460*/  MOV R143, R175 ;  /* 0x000000af008f7202 */ /* 0x020fce0000000f00 */
.L_x_24285:
[----:B------:R-:W0:Y:S02]  /*3470*/  @P1 LDC.64 R182, c[0x0][0x238] ;  /* 0x00008e00ffb61b82 */ /* 0x000e240000000a00 */
[----:B0-----:R-:W-:-:S04]  /*3480*/  @P1 LEA R182, P3, R181, R182, 0x4 ;  /* 0x000000b6b5b61211 */ /* 0x001fc800078620ff */
[----:B------:R-:W-:-:S05]  /*3490*/  @P1 LEA.HI.X R183, R181, R183, RZ, 0x4, P3 ;  /* 0x000000b7b5b71211 */ /* 0x000fca00018f24ff */
[----:B------:R0:W-:Y:S04]  /*34a0*/  @P1 STG.E.128 desc[UR4][R182.64], R140 ;  /* 0x0000008cb6001986 */ /* 0x0001e8000c101d04 */
.L_x_24269:
[----:B------:R-:W-:Y:S05]  /*34b0*/  BSYNC B0 ;  /* 0x0000000000007941 */ /* 0x000fea0003800000 */
.L_x_24268:
[----:B0----5:R-:W-:Y:S01]  /*34c0*/  FADD.FTZ R182, RZ, R164 ;  /* 0x000000a4ffb67221 */ /* 0x021fe20000010000 */
        /* <DEDUP_REMOVED lines=147> */
.L_x_24314:
[----:B------:R-:W-:Y:S01]  /*3e00*/  LOP3.LUT P3, RZ, R2, 0x1f, RZ, 0xc0, !PT ;  /* 0x0000001f02ff7812 */ /* 0x000fe2000786c0ff */
[----:B------:R-:W-:Y:S05]  /*3e10*/  WARPSYNC.ALL ;  /* 0x0000000000007948 */ /* 0x000fea0003800000 */
[----:B------:R-:W-:Y:S01]  /*3e20*/  LOP3.LUT R184, R183, 0x3, RZ, 0xc0, !PT ;  /* 0x00000003b7b87812 */ /* 0x000fe200078ec0ff */
[----:B----4-:R-:W-:Y:S01]  /*3e30*/  FADD.FTZ R183, R188, R189 ;  /* 0x000000bdbcb77221 */ /* 0x010fe20000010000 */
[----:B0-----:R-:W-:-:S05]  /*3e40*/  LOP3.LUT R188, R2, 0x1f, RZ, 0xc0, !PT ;  /* 0x0000001f02bc7812 */ /* 0x001fca00078ec0ff */
[----:B------:R-:W0:Y:S01]  /*3e50*/  @!P3 S2R R185, SR_CgaCtaId ;  /* 0x0000000000b9b919 */ /* 0x000e220000008800 */
[----:B------:R-:W-:-:S04]  /*3e60*/  @!P3 MOV R0, 0x400 ;  /* 0x000004000000b802 */ /* 0x000fc80000000f00 */
[----:B0-----:R-:W-:Y:S02]  /*3e70*/  @!P3 LEA R185, R185, R0, 0x18 ;  /* 0x00000000b9b9b211 */ /* 0x001fe400078ec0ff */
[----:B------:R-:W-:-:S05]  /*3e80*/  @!P3 IADD3 R0, R181, R184, RZ ;  /* 0x000000b8b500b210 */ /* 0x000fca0007ffe0ff */
[----:B------:R-:W-:-:S05]  /*3e90*/  @!P3 IMAD R0, R0, 0x8, R185 ;  /* 0x000000080000b824 */ /* 0x000fca00078e02b9 */
[----:B------:R0:W-:Y:S01]  /*3ea0*/  @!P3 STS.64 [R0], R182 ;  /* 0x000000b60000b388 */ /* 0x0001e20000000a00 */
[----:B------:R-:W-:-:S13]  /*3eb0*/  ISETP.GT.U32.AND P3, PT, R188, 0x3, PT ;  /* 0x00000003bc00780c */ /* 0x000fda0003f64070 */
[----:B0-----:R-:W0:Y:S01]  /*3ec0*/  @!P3 S2R R183, SR_CgaCtaId ;  /* 0x0000000000b7b919 */ /* 0x001e220000008800 */
[----:B------:R-:W-:Y:S01]  /*3ed0*/  @!P3 MOV R0, 0x400 ;  /* 0x000004000000b802 */ /* 0x000fe20000000f00 */
[----:B------:R-:W-:Y:S01]  /*3ee0*/  BSSY B0, `(.L_x_24287) ;  /* 0x0000052000007945 */ /* 0x000fe20003800000 */
[----:B------:R-:W-:Y:S01]  /*3ef0*/  @!P3 IADD3 R181, R181, R188, RZ ;  /* 0x000000bcb5b5b210 */ /* 0x000fe20007ffe0ff */
[----:B------:R-:W-:Y:S01]  /*3f00*/  BAR.SYNC.DEFER_BLOCKING 0x0 ;  /* 0x0000000000007b1d */ /* 0x000fe20000010000 */
[----:B0-----:R-:W-:Y:S02]  /*3f10*/  @!P3 LEA R0, R183, R0, 0x18 ;  /* 0x00000000b700b211 */ /* 0x001fe400078ec0ff */
[----:B------:R-:W-:Y:S02]  /*3f20*/  CS2R R182, SRZ ;  /* 0x0000000000b67805 */ /* 0x000fe4000001ff00 */
[----:B------:R-:W-:Y:S01]  /*3f30*/  @!P3 LEA R181, R181, R0, 0x3 ;  /* 0x00000000b5b5b211 */ /* 0x000fe200078e18ff */
[----:B------:R-:W-:-:S04]  /*3f40*/  HFMA2.MMA R0, -RZ, RZ, 0, 0 ;  /* 0x00000000ff007435 */ /* 0x000fc800000001ff */
[----:B------:R-:W-:Y:S02]  /*3f50*/  @!P3 LDS.64 R182, [R181] ;  /* 0x00000000b5b6b984 */ /* 0x000fe40000000a00 */
[----:B------:R-:W-:Y:S01]  /*3f60*/  @!P3 IMAD.MOV.U32 R0, RZ, RZ, R179 ;  /* 0x000000ffff00b224 */ /* 0x000fe200078e00b3 */
[----:B------:R-:W-:-:S04]  /*3f70*/  LOP3.LUT P3, RZ, R184, 0x1f, R2, 0xf8, !PT ;  /* 0x0000001fb8ff7812 */ /* 0x000fc8000786f802 */
[----:B------:R-:W0:Y:S02]  /*3f80*/  SHFL.DOWN PT, R185, R0, 0x2, 0x1f ;  /* 0x08401f0000b97f89 */ /* 0x000e2400000e0000 */
[-C--:B0-----:R-:W-:Y:S02]  /*3f90*/  IADD3 R189, R185, R0.reuse, RZ ;  /* 0x00000000b9bd7210 */ /* 0x081fe40007ffe0ff */
[----:B------:R-:W-:Y:S02]  /*3fa0*/  I2FP.F32.S32 R192, R185 ;  /* 0x000000b900c07245 */ /* 0x000fe40000201400 */
[----:B------:R-:W-:Y:S01]  /*3fb0*/  I2FP.F32.S32 R190, R189 ;  /* 0x000000bd00be7245 */ /* 0x000fe20000201400 */
[----:B------:R-:W-:Y:S01]  /*3fc0*/  SHFL.DOWN PT, R196, R189, 0x1, 0x1f ;  /* 0x08201f00bdc47f89 */ /* 0x000fe200000e0000 */
[----:B------:R-:W-:Y:S02]  /*3fd0*/  I2FP.F32.S32 R185, R0 ;  /* 0x0000000000b97245 */ /* 0x000fe40000201400 */
[----:B------:R-:W0:Y:S01]  /*3fe0*/  MUFU.RCP R191, R190 ;  /* 0x000000be00bf7308 */ /* 0x000e220000001000 */
[----:B------:R-:W4:Y:S04]  /*3ff0*/  SHFL.DOWN PT, R187, R182, 0x2, 0x1f ;  /* 0x08401f00b6bb7f89 */ /* 0x000f2800000e0000 */
[----:B------:R-:W5:Y:S01]  /*4000*/  SHFL.DOWN PT, R188, R183, 0x2, 0x1f ;  /* 0x08401f00b7bc7f89 */ /* 0x000f6200000e0000 */
[----:B----4-:R-:W-:-:S04]  /*4010*/  FMUL.FTZ R194, R187, R192 ;  /* 0x000000c0bbc27220 */ /* 0x010fc80000410000 */
[----:B------:R-:W-:Y:S01]  /*4020*/  FFMA.FTZ R194, R185, R182, R194 ;  /* 0x000000b6b9c27223 */ /* 0x000fe200000100c2 */
[----:B------:R-:W-:Y:S01]  /*4030*/  FADD.FTZ R182, -R187, R182 ;  /* 0x000000b6bbb67221 */ /* 0x000fe20000010100 */
[----:B-----5:R-:W-:Y:S01]  /*4040*/  FADD.FTZ R188, R188, R183 ;  /* 0x000000b7bcbc7221 */ /* 0x020fe20000010000 */
        /* <DEDUP_REMOVED lines=8> */
[----:B------:R-:W4:Y:S03]  /*40d0*/  MUFU.RCP R187, R187 ;  /* 0x000000bb00bb7308 */ /* 0x000f260000001000 */
[----:B------:R-:W-:-:S05]  /*40e0*/  FFMA.FTZ R182, R191, R182, R188 ;  /* 0x000000b6bfb67223 */ /* 0x000fca00000100bc */
[----:B------:R-:W5:Y:S01]  /*40f0*/  SHFL.DOWN PT, R183, R182, 0x1, 0x1f ;  /* 0x08201f00b6b77f89 */ /* 0x000f6200000e0000 */
[----:B0-----:R-:W-:-:S04]  /*4100*/  FMUL.FTZ R185, R0, R196 ;  /* 0x000000c400b97220 */ /* 0x001fc80000410000 */
[----:B------:R-:W-:Y:S01]  /*4110*/  FFMA.FTZ R188, R190, R181, R185 ;  /* 0x000000b5bebc7223 */ /* 0x000fe200000100b9 */
[----:B------:R-:W-:-:S03]  /*4120*/  FADD.FTZ R181, R181, -R0 ;  /* 0x80000000b5b57221 */ /* 0x000fc60000010000 */
[----:B----4-:R-:W-:Y:S01]  /*4130*/  FMUL.FTZ R185, R187, R188 ;  /* 0x000000bcbbb97220 */ /* 0x010fe20000410000 */
[----:B------:R-:W-:-:S04]  /*4140*/  FMUL.FTZ R181, R181, R181 ;  /* 0x000000b5b5b57220 */ /* 0x000fc80000410000 */
[----:B------:R-:W-:Y:S01]  /*4150*/  FMUL.FTZ R181, R190, R181 ;  /* 0x000000b5beb57220 */ /* 0x000fe20000410000 */
[----:B-----5:R-:W-:Y:S01]  /*4160*/  FADD.FTZ R188, R182, R183 ;  /* 0x000000b7b6bc7221 */ /* 0x020fe20000010000 */
[----:B------:R0:W4:Y:S01]  /*4170*/  SHFL.IDX PT, R0, R185, RZ, 0x1f ;  /* 0x00001fffb9007589 */ /* 0x00012200000e0000 */
[----:B------:R-:W5:Y:S01]  /*4180*/  @!P3 LDC.64 R182, c[0x0][0x250] ;  /* 0x00009400ffb6bb82 */ /* 0x000f620000000a00 */
[----:B------:R-:W-:-:S04]  /*4190*/  FMUL.FTZ R181, R181, R196 ;  /* 0x000000c4b5b57220 */ /* 0x000fc80000410000 */
[----:B------:R-:W-:-:S03]  /*41a0*/  FFMA.FTZ R188, R187, R181, R188 ;  /* 0x000000b5bbbc7223 */ /* 0x000fc600000100bc */
[----:B------:R-:W1:Y:S03]  /*41b0*/  LDC R187, c[0x0][0x2d8] ;  /* 0x0000b600ffbb7b82 */ /* 0x000e660000000800 */
[----:B------:R-:W1:Y:S05]  /*41c0*/  SHFL.IDX PT, R188, R188, RZ, 0x1f ;  /* 0x00001fffbcbc7589 */ /* 0x000e6a00000e0000 */
[----:B0-----:R-:W0:Y:S01]  /*41d0*/  @!P3 LDC.64 R184, c[0x0][0x258] ;  /* 0x00009600ffb8bb82 */ /* 0x001e220000000a00 */
[----:B----4-:R-:W-:Y:S01]  /*41e0*/  FMUL.FTZ R181, R0, R0 ;  /* 0x0000000000b57220 */ /* 0x010fe20000410000 */
[----:B-----5:R-:W-:-:S04]  /*41f0*/  @!P3 IMAD.WIDE R182, R177, 0x4, R182 ;  /* 0x00000004b1b6b825 */ /* 0x020fc800078e02b6 */
[----:B------:R-:W-:Y:S01]  /*4200*/  FSEL R190, R181, RZ, P0 ;  /* 0x000000ffb5be7208 */ /* 0x000fe20000000000 */
[----:B------:R4:W-:Y:S01]  /*4210*/  @!P3 STG.E desc[UR4][R182.64], R0 ;  /* 0x00000000b600b986 */ /* 0x0009e2000c101904 */
[----:B-1----:R-:W-:-:S04]  /*4220*/  FFMA.FTZ R181, R188, UR7, R187 ;  /* 0x00000007bcb57c23 */ /* 0x002fc800080100bb */
[----:B------:R-:W-:Y:S01]  /*4230*/  FADD.FTZ R181, R181, R190 ;  /* 0x000000beb5b57221 */ /* 0x000fe20000010000 */
[----:B0-----:R-:W-:-:S05]  /*4240*/  @!P3 IMAD.WIDE R184, R177, 0x4, R184 ;  /* 0x00000004b1b8b825 */ /* 0x001fca00078e02b8 */
[----:B------:R-:W0:Y:S02]  /*4250*/  MUFU.RSQ R181, R181 ;  /* 0x000000b500b57308 */ /* 0x000e240000001400 */
[----:B0-----:R4:W-:Y:S01]  /*4260*/  @!P3 STG.E desc[UR4][R184.64], R181 ;  /* 0x000000b5b800b986 */ /* 0x0019e2000c101904 */
[----:B------:R-:W-:Y:S05]  /*4270*/  @!P2 BRA `(.L_x_24288) ;  /* 0x000000000060a947 */ /* 0x000fea0003800000 */
[----:B----4-:R-:W0:Y:S01]  /*4280*/  LDC.64 R182, c[0x0][0x2b8] ;  /* 0x0000ae00ffb67b82 */ /* 0x010e220000000a00 */
[----:B------:R-:W-:-:S05]  /*4290*/  FSEL R187, R0, RZ, !P0 ;  /* 0x000000ff00bb7208 */ /* 0x000fca0004000000 */
[--C-:B------:R-:W-:Y:S01]  /*42a0*/  FADD.FTZ R194, R167, -R187.reuse ;  /* 0x800000bba7c27221 */ /* 0x100fe20000010000 */
[--C-:B------:R-:W-:Y:S01]  /*42b0*/  FADD.FTZ R188, R164, -R187.reuse ;  /* 0x800000bba4bc7221 */ /* 0x100fe20000010000 */
[----:B------:R-:W1:Y:S01]  /*42c0*/  LDC.64 R184, c[0x0][0x2c0] ;  /* 0x0000b000ffb87b82 */ /* 0x000e620000000a00 */
[--C-:B------:R-:W-:Y:S01]  /*42d0*/  FADD.FTZ R190, R165, -R187.reuse ;  /* 0x800000bba5be7221 */ /* 0x100fe20000010000 */
[----:B------:R-:W-:Y:S01]  /*42e0*/  FADD.FTZ R192, R166, -R187 ;  /* 0x800000bba6c07221 */ /* 0x000fe20000010000 */
[C---:B------:R-:W-:Y:S01]  /*42f0*/  FMUL.FTZ R194, R181.reuse, R194 ;  /* 0x000000c2b5c27220 */ /* 0x040fe20000410000 */
[C---:B------:R-:W-:Y:S01]  /*4300*/  FMUL.FTZ R187, R181.reuse, R188 ;  /* 0x000000bcb5bb7220 */ /* 0x040fe20000410000 */
[C---:B------:R-:W-:Y:S01]  /*4310*/  FMUL.FTZ R190, R181.reuse, R190 ;  /* 0x000000beb5be7220 */ /* 0x040fe20000410000 */
[----:B------:R-:W-:Y:S01]  /*4320*/  FMUL.FTZ R189, R181, R192 ;  /* 0x000000c0b5bd7220 */ /* 0x000fe20000410000 */
[-C--:B------:R-:W-:Y:S01]  /*4330*/  FFMA.FTZ R195, R15, R194.reuse, R7 ;  /* 0x000000c20fc37223 */ /* 0x080fe20000010007 */
[----:B------:R-:W-:Y:S01]  /*4340*/  FFMA.FTZ R199, R19, R194, R11 ;  /* 0x000000c213c77223 */ /* 0x000fe2000001000b */
[-C--:B------:R-:W-:Y:S01]  /*4350*/  FFMA.FTZ R193, R13, R190.reuse, R5 ;  /* 0x000000be0dc17223 */ /* 0x080fe20000010005 */
[----:B------:R-:W-:Y:S01]  /*4360*/  FFMA.FTZ R194, R14, R189, R6 ;  /* 0x000000bd0ec27223 */ /* 0x000fe20000010006 */
[----:B------:R-:W-:Y:S01]  /*4370*/  FFMA.FTZ R192, R12, R187, R4 ;  /* 0x000000bb0cc07223 */ /* 0x000fe20000010004 */
[----:B------:R-:W-:Y:S01]  /*4380*/  FFMA.FTZ R198, R18, R189, R10 ;  /* 0x000000bd12c67223 */ /* 0x000fe2000001000a */
[----:B------:R-:W-:Y:S01]  /*4390*/  FFMA.FTZ R197, R17, R190, R9 ;  /* 0x000000be11c57223 */ /* 0x000fe20000010009 */
[----:B------:R-:W-:Y:S01]  /*43a0*/  FFMA.FTZ R196, R16, R187, R8 ;  /* 0x000000bb10c47223 */ /* 0x000fe20000010008 */
[----:B0-----:R-:W-:-:S05]  /*43b0*/  IMAD.WIDE.U32 R182, R180, 0x10, R182 ;  /* 0x00000010b4b67825 */ /* 0x001fca00078e00b6 */
[----:B------:R0:W-:Y:S01]  /*43c0*/  STG.E.128 desc[UR4][R182.64], R192 ;  /* 0x000000c0b6007986 */ /* 0x0001e2000c101d04 */
[C---:B-1----:R-:W-:Y:S01]  /*43d0*/  IMAD.WIDE.U32 R184, R180.reuse, 0x10, R184 ;  /* 0x00000010b4b87825 */ /* 0x042fe200078e00b8 */
[----:B------:R-:W-:-:S04]  /*43e0*/  IADD3 R180, R180, 0x80, RZ ;  /* 0x00000080b4b47810 */ /* 0x000fc80007ffe0ff */
[----:B------:R0:W-:Y:S03]  /*43f0*/  STG.E.128 desc[UR4][R184.64], R196 ;  /* 0x000000c4b8007986 */ /* 0x0001e6000c101d04 */
.L_x_24288:
[----:B------:R-:W-:Y:S05]  /*4400*/  BSYNC B0 ;  /* 0x0000000000007941 */ /* 0x000fea0003800000 */
.L_x_24287:
[----:B------:R-:W-:Y:S01]  /*4410*/  ISETP.GE.U32.AND P3, PT, R3, 0x100, PT ;  /* 0x000001000300780c */ /* 0x000fe20003f66070 */
[----:B------:R-:W-:-:S12]  /*4420*/  BSSY B0, `(.L_x_24289) ;  /* 0x000001a000007945 */ /* 0x000fd80003800000 */
[----:B------:R-:W-:Y:S05]  /*4430*/  @!P3 BRA `(.L_x_24290) ;  /* 0x000000000060b947 */ /* 0x000fea0003800000 */
[----:B0---4-:R-:W0:Y:S01]  /*4440*/  LDC.64 R182, c[0x0][0x2b8] ;  /* 0x0000ae00ffb67b82 */ /* 0x011e220000000a00 */
        /* <DEDUP_REMOVED lines=18> */
[----:B0-----:R-:W-:-:S05]  /*4570*/  IMAD.WIDE.U32 R182, R180, 0x10, R182 ;  /* 0x00000010b4b67825 */ /* 0x001fca00078e00b6 */
[----:B------:R0:W-:Y:S01]  /*4580*/  STG.E.128 desc[UR4][R182.64], R192 ;  /* 0x000000c0b6007986 */ /* 0x0001e2000c101d04 */
[----:B-1----:R-:W-:-:S04]  /*4590*/  IMAD.WIDE.U32 R184, R180, 0x10, R184 ;  /* 0x00000010b4b87825 */ /* 0x002fc800078e00b8 */
[----:B------:R-:W-:Y:S01]  /*45a0*/  VIADD R180, R180, 0x80 ;  /* 0x00000080b4b47836 */ /* 0x000fe20000000000 */
[----:B------:R0:W-:Y:S06]  /*45b0*/  STG.E.128 desc[UR4][R184.64], R196 ;  /* 0x000000c4b8007986 */ /* 0x0001ec000c101d04 */
.L_x_24290:
[----:B------:R-:W-:Y:S05]  /*45c0*/  BSYNC B0 ;  /* 0x0000000000007941 */ /* 0x000fea0003800000 */
.L_x_24289:
        /* <DEDUP_REMOVED lines=27> */
.L_x_24292:
[----:B------:R-:W-:Y:S05]  /*4780*/  BSYNC B0 ;  /* 0x0000000000007941 */ /* 0x000fea0003800000 */
.L_x_24291:
        /* <DEDUP_REMOVED lines=27> */
.L_x_24294:
[----:B------:R-:W-:Y:S05]  /*4940*/  BSYNC B0 ;  /* 0x0000000000007941 */ /* 0x000fea0003800000 */
.L_x_24293:
        /* <DEDUP_REMOVED lines=27> */
.L_x_24296:
[----:B------:R-:W-:Y:S05]  /*4b00*/  BSYNC B0 ;  /* 0x0000000000007941 */ /* 0x000fea0003800000 */
.L_x_24295:
        /* <DEDUP_REMOVED lines=27> */
.L_x_24298:
[----:B------:R-:W-:Y:S05]  /*4cc0*/  BSYNC B0 ;  /* 0x0000000000007941 */ /* 0x000fea0003800000 */
.L_x_24297:
        /* <DEDUP_REMOVED lines=27> */
.L_x_24300:
[----:B------:R-:W-:Y:S05]  /*4e80*/  BSYNC B0 ;  /* 0x0000000000007941 */ /* 0x000fea0003800000 */
.L_x_24299:
        /* <DEDUP_REMOVED lines=14> */
[----:B------:R-:W-:Y:S02]  /*4f70*/  FFMA.FTZ R193, R129, R188, R121 ;  /* 0x000000bc81c17223 */ /* 0x000fe40000010079 */
[----:B------:R-:W-:Y:S01]  /*4f80*/  FFMA.FTZ R191, R127, R192, R119 ;  /* 0x000000c07fbf7223 */ /* 0x000fe20000010077 */
[-C--:B------:R-:W-:Y:S01]  /*4f90*/  FFMA.FTZ R190, R126, R189.reuse, R118 ;  /* 0x000000bd7ebe7223 */ /* 0x080fe20000010076 */
[----:B------:R-:W-:Y:S01]  /*4fa0*/  FFMA.FTZ R194, R130, R189, R122 ;  /* 0x000000bd82c27223 */ /* 0x000fe2000001007a */
[----:B------:R-:W-:Y:S01]  /*4fb0*/  FFMA.FTZ R189, R125, R188, R117 ;  /* 0x000000bc7dbd7223 */ /* 0x000fe20000010075 */
[----:B------:R-:W-:Y:S01]  /*4fc0*/  FFMA.FTZ R195, R131, R192, R123 ;  /* 0x000000c083c37223 */ /* 0x000fe2000001007b */
[-C--:B------:R-:W-:Y:S01]  /*4fd0*/  FFMA.FTZ R188, R124, R187.reuse, R116 ;  /* 0x000000bb7cbc7223 */ /* 0x080fe20000010074 */
[----:B------:R-:W-:Y:S01]  /*4fe0*/  FFMA.FTZ R192, R128, R187, R120 ;  /* 0x000000bb80c07223 */ /* 0x000fe20000010078 */
[----:B0-----:R-:W-:-:S05]  /*4ff0*/  IMAD.WIDE.U32 R182, R180, 0x10, R182 ;  /* 0x00000010b4b67825 */ /* 0x001fca00078e00b6 */
[----:B------:R0:W-:Y:S01]  /*5000*/  STG.E.128 desc[UR4][R182.64], R188 ;  /* 0x000000bcb6007986 */ /* 0x0001e2000c101d04 */
[----:B-1----:R-:W-:-:S05]  /*5010*/  IMAD.WIDE.U32 R180, R180, 0x10, R184 ;  /* 0x00000010b4b47825 */ /* 0x002fca00078e00b8 */
[----:B------:R0:W-:Y:S02]  /*5020*/  STG.E.128 desc[UR4][R180.64], R192 ;  /* 0x000000c0b4007986 */ /* 0x0001e4000c101d04 */
.L_x_24302:
[----:B------:R-:W-:Y:S05]  /*5030*/  BSYNC B0 ;  /* 0x0000000000007941 */ /* 0x000fea0003800000 */
.L_x_24301:
[----:B------:R-:W-:Y:S02]  /*5040*/  LOP3.LUT P3, RZ, R186, 0x10, RZ, 0xc0, !PT ;  /* 0x00000010baff7812 */ /* 0x000fe4000786c0ff */
[----:B------:R-:W-:Y:S02]  /*5050*/  IADD3 R177, R177, UR8, RZ ;  /* 0x00000008b1b17c10 */ /* 0x000fe4000fffe0ff */
[----:B----4-:R-:W-:Y:S02]  /*5060*/  SEL R0, RZ, 0x1, P3 ;  /* 0x00000001ff007807 */ /* 0x010fe40001800000 */
[----:B------:R-:W-:-:S13]  /*5070*/  ISETP.GE.AND P3, PT, R177, UR9, PT ;  /* 0x00000009b1007c0c */ /* 0x000fda000bf66270 */
[----:B------:R-:W-:Y:S05]  /*5080*/  @!P3 BRA `(.L_x_24303) ;  /* 0xffffffc00080b947 */ /* 0x000fea000383ffff */
[----:B------:R-:W-:Y:S05]  /*5090*/  EXIT ;  /* 0x000000000000794d */ /* 0x000fea0003800000 */
.L_x_24286:
[----:B------:R-:W-:Y:S01]  /*50a0*/  HFMA2.MMA R192, -RZ, RZ, 0, 5.9604644775390625e-08 ;  /* 0x00000001ffc07435 */ /* 0x000fe200000001ff */
[----:B------:R-:W-:Y:S01]  /*50b0*/  MOV R193, R185 ;  /* 0x000000b900c17202 */ /* 0x000fe20000000f00 */
[----:B------:R-:W-:Y:S01]  /*50c0*/  IMAD.MOV.U32 R195, RZ, RZ, 0x1f ;  /* 0x0000001fffc37424 */ /* 0x000fe200078e00ff */
[----:B------:R-:W-:-:S08]  /*50d0*/  MOV R190, 0xffffffff ;  /* 0xffffffff00be7802 */ /* 0x000fd00000000f00 */
[----:B-1234-:R-:W-:Y:S05]  /*50e0*/  WARPSYNC.COLLECTIVE R190, `(.L_x_24304) ;  /* 0x00000000be087348 */ /* 0x01efea0003c00000 */
[----:B------:R0:W0:Y:S02]  /*50f0*/  SHFL.BFLY P6, R191, R193, R192, R195 ;  /* 0x0c0000c0c1bf7389 */ /* 0x00002400000c00c3 */
[----:B01234-:R-:W-:Y:S01]  /*5100*/  ENDCOLLECTIVE ;  /* 0x000000000000791b */ /* 0x01ffe20003800000 */
.L_x_24304:
[----:B------:R-:W-:Y:S01]  /*5110*/  HFMA2.MMA R192, -RZ, RZ, 0, 1.1920928955078125e-07 ;  /* 0x00000002ffc07435 */ /* 0x000fe200000001ff */
[----:B------:R-:W-:-:S05]  /*5120*/  MOV R0, R191 ;  /* 0x000000bf00007202 */ /* 0x000fca0000000f00 */
[----:B------:R-:W-:-:S05]  /*5130*/  FADD.FTZ R184, R185, R0 ;  /* 0x00000000b9b87221 */ /* 0x000fca0000010000 */
[----:B------:R-:W-:-:S07]  /*5140*/  MOV R193, R184 ;  /* 0x000000b800c17202 */ /* 0x000fce0000000f00 */
[----:B------:R-:W-:Y:S05]  /*5150*/  WARPSYNC.COLLECTIVE R190, `(.L_x_24305) ;  /* 0x00000000be087348 */ /* 0x000fea0003c00000 */
[----:B------:R0:W1:Y:S02]  /*5160*/  SHFL.BFLY P6, R191, R193, R192, R195 ;  /* 0x0c0000c0c1bf7389 */ /* 0x00006400000c00c3 */
[----:B01----:R-:W-:Y:S01]  /*5170*/  ENDCOLLECTIVE ;  /* 0x000000000000791b */ /* 0x003fe20003800000 */
.L_x_24305:
[----:B------:R-:W-:Y:S01]  /*5180*/  HFMA2.MMA R192, -RZ, RZ, 0, 2.384185791015625e-07 ;  /* 0x00000004ffc07435 */ /* 0x000fe200000001ff */
[----:B------:R-:W-:-:S04]  /*5190*/  IMAD.MOV.U32 R187, RZ, RZ, R191 ;  /* 0x000000ffffbb7224 */ /* 0x000fc800078e00bf */
[----:B------:R-:W-:-:S05]  /*51a0*/  FADD.FTZ R187, R184, R187 ;  /* 0x000000bbb8bb7221 */ /* 0x000fca0000010000 */
[----:B------:R-:W-:-:S07]  /*51b0*/  MOV R193, R187 ;  /* 0x000000bb00c17202 */ /* 0x000fce0000000f00 */
[----:B------:R-:W-:Y:S05]  /*51c0*/  WARPSYNC.COLLECTIVE R190, `(.L_x_24306) ;  /* 0x00000000be087348 */ /* 0x000fea0003c00000 */
[----:B------:R0:W1:Y:S02]  /*51d0*/  SHFL.BFLY P6, R191, R193, R192, R195 ;  /* 0x0c0000c0c1bf7389 */ /* 0x00006400000c00c3 */
[----:B01----:R-:W-:Y:S01]  /*51e0*/  ENDCOLLECTIVE ;  /* 0x000000000000791b */ /* 0x003fe20003800000 */
.L_x_24306:
[----:B------:R-:W-:Y:S01]  /*51f0*/  IMAD.MOV.U32 R192, RZ, RZ, 0x8 ;  /* 0x00000008ffc07424 */ /* 0x000fe200078e00ff */
[----:B------:R-:W-:-:S05]  /*5200*/  MOV R0, R191 ;  /* 0x000000bf00007202 */ /* 0x000fca0000000f00 */
[----:B------:R-:W-:-:S05]  /*5210*/  FADD.FTZ R188, R187, R0 ;  /* 0x00000000bbbc7221 */ /* 0x000fca0000010000 */
[----:B------:R-:W-:-:S07]  /*5220*/  MOV R193, R188 ;  /* 0x000000bc00c17202 */ /* 0x000fce0000000f00 */
[----:B------:R-:W-:Y:S05]  /*5230*/  WARPSYNC.COLLECTIVE R190, `(.L_x_24307) ;  /* 0x00000000be087348 */ /* 0x000fea0003c00000 */
[----:B------:R0:W1:Y:S02]  /*5240*/  SHFL.BFLY P6, R191, R193, R192, R195 ;  /* 0x0c0000c0c1bf7389 */ /* 0x00006400000c00c3 */
[----:B01----:R-:W-:Y:S01]  /*5250*/  ENDCOLLECTIVE ;  /* 0x000000000000791b */ /* 0x003fe20003800000 */
.L_x_24307:
[----:B------:R-:W-:Y:S01]  /*5260*/  HFMA2.MMA R192, -RZ, RZ, 0, 9.5367431640625e-07 ;  /* 0x00000010ffc07435 */ /* 0x000fe200000001ff */
[----:B------:R-:W-:-:S05]  /*5270*/  MOV R189, R191 ;  /* 0x000000bf00bd7202 */ /* 0x000fca0000000f00 */
[----:B------:R-:W-:-:S05]  /*5280*/  FADD.FTZ R189, R188, R189 ;  /* 0x000000bdbcbd7221 */ /* 0x000fca0000010000 */
[----:B------:R-:W-:-:S07]  /*5290*/  MOV R193, R189 ;  /* 0x000000bd00c17202 */ /* 0x000fce0000000f00 */
[----:B------:R-:W-:Y:S05]  /*52a0*/  WARPSYNC.COLLECTIVE R190, `(.L_x_24308) ;  /* 0x00000000be087348 */ /* 0x000fea0003c00000 */
[----:B------:R0:W1:Y:S02]  /*52b0*/  SHFL.BFLY P6, R191, R193, R192, R195 ;  /* 0x0c0000c0c1bf7389 */ /* 0x00006400000c00c3 */
[----:B01----:R-:W-:Y:S01]  /*52c0*/  ENDCOLLECTIVE ;  /* 0x000000000000791b */ /* 0x003fe20003800000 */
.L_x_24308:
        /* <DEDUP_REMOVED lines=77> */
.L_x_24309:
[----:B------:R-:W-:Y:S01]  /*57a0*/  HFMA2.MMA R192, -RZ, RZ, 0, 1.1920928955078125e-07 ;  /* 0x00000002ffc07435 */ /* 0x000fe200000001ff */
[----:B------:R-:W-:-:S05]  /*57b0*/  MOV R185, R191 ;  /* 0x000000bf00b97202 */ /* 0x000fca0000000f00 */
[----:B------:R-:W-:-:S05]  /*57c0*/  FADD.FTZ R185, R0, R185 ;  /* 0x000000b900b97221 */ /* 0x000fca0000010000 */
[----:B------:R-:W-:-:S07]  /*57d0*/  MOV R193, R185 ;  /* 0x000000b900c17202 */ /* 0x000fce0000000f00 */
[----:B------:R-:W-:Y:S05]  /*57e0*/  WARPSYNC.COLLECTIVE R190, `(.L_x_24310) ;  /* 0x00000000be087348 */ /* 0x000fea0003c00000 */
[----:B------:R0:W1:Y:S02]  /*57f0*/  SHFL.BFLY P6, R191, R193, R192, R195 ;  /* 0x0c0000c0c1bf7389 */ /* 0x00006400000c00c3 */
[----:B01----:R-:W-:Y:S01]  /*5800*/  ENDCOLLECTIVE ;  /* 0x000000000000791b */ /* 0x003fe20003800000 */
.L_x_24310:
[----:B------:R-:W-:Y:S01]  /*5810*/  HFMA2.MMA R192, -RZ, RZ, 0, 2.384185791015625e-07 ;  /* 0x00000004ffc07435 */ /* 0x000fe200000001ff */
[----:B------:R-:W-:-:S04]  /*5820*/  IMAD.MOV.U32 R184, RZ, RZ, R191 ;  /* 0x000000ffffb87224 */ /* 0x000fc800078e00bf */
[----:B------:R-:W-:-:S05]  /*5830*/  FADD.FTZ R184, R185, R184 ;  /* 0x000000b8b9b87221 */ /* 0x000fca0000010000 */
[----:B------:R-:W-:-:S07]  /*5840*/  MOV R193, R184 ;  /* 0x000000b800c17202 */ /* 0x000fce0000000f00 */
[----:B------:R-:W-:Y:S05]  /*5850*/  WARPSYNC.COLLECTIVE R190, `(.L_x_24311) ;  /* 0x00000000be087348 */ /* 0x000fea0003c00000 */
[----:B------:R0:W1:Y:S02]  /*5860*/  SHFL.BFLY P6, R191, R193, R192, R195 ;  /* 0x0c0000c0c1bf7389 */ /* 0x00006400000c00c3 */
[----:B01----:R-:W-:Y:S01]  /*5870*/  ENDCOLLECTIVE ;  /* 0x000000000000791b */ /* 0x003fe20003800000 */
.L_x_24311:
[----:B------:R-:W-:Y:S01]  /*5880*/  IMAD.MOV.U32 R192, RZ, RZ, 0x8 ;  /* 0x00000008ffc07424 */ /* 0x000fe200078e00ff */
[----:B------:R-:W-:-:S05]  /*5890*/  MOV R187, R191 ;  /* 0x000000bf00bb7202 */ /* 0x000fca0000000f00 */
[----:B------:R-:W-:-:S05]  /*58a0*/  FADD.FTZ R187, R184, R187 ;  /* 0x000000bbb8bb7221 */ /* 0x000fca0000010000 */
[----:B------:R-:W-:-:S07]  /*58b0*/  MOV R193, R187 ;  /* 0x000000bb00c17202 */ /* 0x000fce0000000f00 */
[----:B------:R-:W-:Y:S05]  /*58c0*/  WARPSYNC.COLLECTIVE R190, `(.L_x_24312) ;  /* 0x00000000be087348 */ /* 0x000fea0003c00000 */
[----:B------:R0:W1:Y:S02]  /*58d0*/  SHFL.BFLY P6, R191, R193, R192, R195 ;  /* 0x0c0000c0c1bf7389 */ /* 0x00006400000c00c3 */
[----:B01----:R-:W-:Y:S01]  /*58e0*/  ENDCOLLECTIVE ;  /* 0x000000000000791b */ /* 0x003fe20003800000 */
.L_x_24312:
[----:B------:R-:W-:Y:S01]  /*58f0*/  HFMA2.MMA R192, -RZ, RZ, 0, 9.5367431640625e-07 ;  /* 0x00000010ffc07435 */ /* 0x000fe200000001ff */
[----:B------:R-:W-:-:S05]  /*5900*/  MOV R188, R191 ;  /* 0x000000bf00bc7202 */ /* 0x000fca0000000f00 */
[----:B------:R-:W-:-:S05]  /*5910*/  FADD.FTZ R188, R187, R188 ;  /* 0x000000bcbbbc7221 */ /* 0x000fca0000010000 */
[----:B------:R-:W-:-:S07]  /*5920*/  MOV R193, R188 ;  /* 0x000000bc00c17202 */ /* 0x000fce0000000f00 */
[----:B------:R-:W-:Y:S05]  /*5930*/  WARPSYNC.COLLECTIVE R190, `(.L_x_24313) ;  /* 0x00000000be087348 */ /* 0x000fea0003c00000 */
[----:B------:R0:W1:Y:S02]  /*5940*/  SHFL.BFLY P6, R191, R193, R192, R195 ;  /* 0x0c0000c0c1bf7389 */ /* 0x00006400000c00c3 */
[----:B01----:R-:W-:Y:S01]  /*5950*/  ENDCOLLECTIVE ;  /* 0x000000000000791b */ /* 0x003fe20003800000 */
.L_x_24313:
[----:B------:R-:W-:Y:S01]  /*5960*/  MOV R189, R191 ;  /* 0x000000bf00bd7202 */ /* 0x000fe20000000f00 */
[----:B------:R-:W-:Y:S06]  /*5970*/  BRA `(.L_x_24314) ;  /* 0xffffffe400207947 */ /* 0x000fec000383ffff */
.L_x_24315:
        /* <DEDUP_REMOVED lines=16> */
.L_x_27092:


//--------------------- .text._ZN10layer_norm31ln_parallel_residual_fwd_kernelINS_13Kernel_traitsIfffffjLj4096ELj1ELj1ELj4ELj16ENS_18Kernel_traits_baseILj4096EfffffjLj128EEEEELb0ELb0ELb1EEEvNS_9FwdParamsE --------------------------
	.section	.text._ZN10layer_norm31ln_parallel_residual_fwd_kernelINS_13Kernel_traitsIfffffjLj4096ELj1ELj1ELj4ELj16ENS_18Kernel_traits_baseILj4096EfffffjLj128EEEEELb0ELb0ELb1EEEvNS_9FwdParamsE,"ax",@progbits
	.align	128
        .global         _ZN10layer_norm31ln_parallel_residual_fwd_kernelINS_13Kernel_traitsIfffffjLj4096ELj1ELj1ELj4ELj16ENS_18Kernel_traits_baseILj4096EfffffjLj128EEEEELb0ELb0ELb1EEEvNS_9FwdParamsE
        .type           _ZN10layer_norm31ln_parallel_residual_fwd_kernelINS_13Kernel_traitsIfffffjLj4096ELj1ELj1ELj4ELj16ENS_18Kernel_traits_baseILj4096EfffffjLj128EEEEELb0ELb0ELb1EEEvNS_9FwdParamsE,@function
        .size           _ZN10layer_norm31ln_parallel_residual_fwd_kernelINS_13Kernel_traitsIfffffjLj4096ELj1ELj1ELj4ELj16ENS_18Kernel_traits_baseILj4096EfffffjLj128EEEEELb0ELb0ELb1EEEvNS_9FwdParamsE,(.L_x_27093 - _ZN10layer_norm31ln_parallel_residual_fwd_kernelINS_13Kernel_traitsIfffffjLj4096ELj1ELj1ELj4ELj16ENS_18Kernel_traits_baseILj4096EfffffjLj128EEEEELb0ELb0ELb1EEEvNS_9FwdParamsE)
        .other          _ZN10layer_norm31ln_parallel_residual_fwd_kernelINS_13Kernel_traitsIfffffjLj4096ELj1ELj1ELj4ELj16ENS_18Kernel_traits_baseILj4096EfffffjLj128EEEEELb0ELb0ELb1EEEvNS_9FwdParamsE,@"STO_CUDA_ENTRY STV_DEFAULT"
_ZN10layer_norm31ln_parallel_residual_fwd_kernelINS_13Kernel_traitsIfffffjLj4096ELj1ELj1ELj4ELj16ENS_18Kernel_traits_baseILj4096EfffffjLj128EEEEELb0ELb0ELb1EEEvNS_9FwdParamsE:
.text._ZN10layer_norm31ln_parallel_residual_fwd_kernelINS_13Kernel_traitsIfffffjLj4096ELj1ELj1ELj4ELj16ENS_18Kernel_traits_baseILj4096EfffffjLj128EEEEELb0ELb0ELb1EEEvNS_9FwdParamsE:
[----:B------:R-:W-:Y:S01]  /*0000*/  LDC R1, c[0x0][0x28] ;  /* 0x00000a00ff017b82 */ /* 0x000fe20000000800 */
[----:B------:R-:W0:Y:S01]  /*0010*/  S2R R90, SR_TID.X ;  /* 0x00000000005a7919 */ /* 0x000e220000002100 */
[----:B------:R-:W-:-:S06]  /*0020*/  ULDC.64 UR6, c[0x0][0x2c8] ;  /* 0x0000b20000067ab9 */ /* 0x000fcc0000000a00 */
[----:B------:R-:W1:Y:S01]  /*0030*/  LDC.64 R124, c[0x0][0x260] ;  /* 0x00009800ff7c7b82 */ /* 0x000e620000000a00 */
[----:B------:R-:W-:Y:S01]  /*0040*/  ISETP.NE.U32.AND P1, PT, RZ, UR6, PT ;  /* 0x00000006ff007c0c */ /* 0x000fe2000bf25070 */
[----:B------:R-:W-:Y:S01]  /*0050*/  ULDC.64 UR4, c[0x0][0x260] ;  /* 0x0000980000047ab9 */ /* 0x000fe20000000a00 */
[----:B------:R-:W-:Y:S02]  /*0060*/  CS2R R10, SRZ ;  /* 0x00000000000a7805 */ /* 0x000fe4000001ff00 */
[----:B------:R-:W-:-:S03]  /*0070*/  ISETP.NE.AND.EX P1, PT, RZ, UR7, PT, P1 ;  /* 0x00000007ff007c0c */ /* 0x000fc6000bf25310 */
[----:B------:R-:W2:Y:S01]  /*0080*/  LDC.64 R132, c[0x0][0x228] ;  /* 0x00008a00ff847b82 */ /* 0x000ea20000000a00 */
[C---:B0-----:R-:W-:Y:S02]  /*0090*/  LOP3.LUT R2, R90.reuse, 0x7f, RZ, 0xc0, !PT ;  /* 0x0000007f5a027812 */ /* 0x041fe400078ec0ff */
[----:B------:R-:W-:Y:S02]  /*00a0*/  SHF.L.U32 R0, R90, 0x4, RZ ;  /* 0x000000045a007819 */ /* 0x000fe400000006ff */
[C---:B------:R-:W-:Y:S02]  /*00b0*/  LOP3.LUT R77, R2.reuse, 0x80, RZ, 0xfc, !PT ;  /* 0x00000080024d7812 */ /* 0x040fe400078efcff */
[----:B------:R-:W-:-:S03]  /*00c0*/  LOP3.LUT R85, R2, 0x100, RZ, 0xfc, !PT ;  /* 0x0000010002557812 */ /* 0x000fc600078efcff */
[C---:B------:R-:W-:Y:S02]  /*00d0*/  @P1 LEA R22, P3, R2.reuse, UR6, 0x4 ;  /* 0x0000000602161c11 */ /* 0x040fe4000f8620ff */
[----:B------:R-:W-:Y:S02]  /*00e0*/  @P1 LEA R24, P6, R77, UR6, 0x4 ;  /* 0x000000064d181c11 */ /* 0x000fe4000f8c20ff */
[----:B------:R-:W-:Y:S02]  /*00f0*/  @P1 LEA R32, P5, R85, UR6, 0x4 ;  /* 0x0000000655201c11 */ /* 0x000fe4000f8a20ff */
[C---:B------:R-:W-:Y:S02]  /*0100*/  LOP3.LUT R93, R2.reuse, 0x180, RZ, 0xfc, !PT ;  /* 0x00000180025d7812 */ /* 0x040fe400078efcff */
[C---:B------:R-:W-:Y:S02]  /*0110*/  LOP3.LUT R101, R2.reuse, 0x200, RZ, 0xfc, !PT ;  /* 0x0000020002657812 */ /* 0x040fe400078efcff */
[----:B------:R-:W-:-:S02]  /*0120*/  LOP3.LUT R109, R2, 0x280, RZ, 0xfc, !PT ;  /* 0x00000280026d7812 */ /* 0x000fc400078efcff */
[C---:B------:R-:W-:Y:S02]  /*0130*/  LOP3.LUT R117, R2.reuse, 0x300, RZ, 0xfc, !PT ;  /* 0x0000030002757812 */ /* 0x040fe400078efcff */
[----:B------:R-:W-:Y:S02]  /*0140*/  LOP3.LUT R3, R2, 0x380, RZ, 0xfc, !PT ;  /* 0x0000038002037812 */ /* 0x000fe400078efcff */
[----:B------:R-:W-:Y:S02]  /*0150*/  @P1 IADD3.X R23, RZ, UR7, RZ, P3, !PT ;  /* 0x00000007ff171c10 */ /* 0x000fe40009ffe4ff */
[----:B------:R-:W-:Y:S02]  /*0160*/  @P1 LEA.HI.X R25, R77, UR7, RZ, 0x4, P6 ;  /* 0x000000074d191c11 */ /* 0x000fe4000b0f24ff */
[----:B------:R-:W-:Y:S02]  /*0170*/  @P1 LEA.HI.X R33, R85, UR7, RZ, 0x4, P5 ;  /* 0x0000000755211c11 */ /* 0x000fe4000a8f24ff */
[----:B------:R-:W-:-:S02]  /*0180*/  @P1 LEA R34, P2, R93, UR6, 0x4 ;  /* 0x000000065d221c11 */ /* 0x000fc4000f8420ff */
[----:B------:R-:W-:Y:S02]  /*0190*/  @P1 LEA R36, P4, R101, UR6, 0x4 ;  /* 0x0000000665241c11 */ /* 0x000fe4000f8820ff */
[----:B------:R-:W-:Y:S02]  /*01a0*/  @P1 LEA R44, P3, R109, UR6, 0x4 ;  /* 0x000000066d2c1c11 */ /* 0x000fe4000f8620ff */
[----:B------:R-:W-:Y:S02]  /*01b0*/  @P1 LEA R48, P6, R117, UR6, 0x4 ;  /* 0x0000000675301c11 */ /* 0x000fe4000f8c20ff */
[----:B------:R-:W-:Y:S02]  /*01c0*/  @P1 LEA R50, P5, R3, UR6, 0x4 ;  /* 0x0000000603321c11 */ /* 0x000fe4000f8a20ff */
[----:B------:R-:W-:Y:S02]  /*01d0*/  LOP3.LUT R0, R0, 0x7f0, RZ, 0xc0, !PT ;  /* 0x000007f000007812 */ /* 0x000fe400078ec0ff */
[----:B------:R-:W-:-:S02]  /*01e0*/  @P1 LEA.HI.X R35, R93, UR7, RZ, 0x4, P2 ;  /* 0x000000075d231c11 */ /* 0x000fc400090f24ff */
[----:B------:R-:W-:Y:S02]  /*01f0*/  @P1 LEA.HI.X R37, R101, UR7, RZ, 0x4, P4 ;  /* 0x0000000765251c11 */ /* 0x000fe4000a0f24ff */
[----:B------:R-:W-:Y:S02]  /*0200*/  @P1 LEA.HI.X R45, R109, UR7, RZ, 0x4, P3 ;  /* 0x000000076d2d1c11 */ /* 0x000fe400098f24ff */
[----:B------:R-:W-:Y:S02]  /*0210*/  @P1 LEA.HI.X R49, R117, UR7, RZ, 0x4, P6 ;  /* 0x0000000775311c11 */ /* 0x000fe4000b0f24ff */
[----:B------:R-:W-:Y:S01]  /*0220*/  @P1 LEA.HI.X R51, R3, UR7, RZ, 0x4, P5 ;  /* 0x0000000703331c11 */ /* 0x000fe2000a8f24ff */
[----:B------:R-:W-:Y:S01]  /*0230*/  ULDC.64 UR6, c[0x0][0x2d0] ;  /* 0x0000b40000067ab9 */ /* 0x000fe20000000a00 */
[----:B------:R-:W-:Y:S02]  /*0240*/  IADD3 R68, P0, R0, UR4, RZ ;  /* 0x0000000400447c10 */ /* 0x000fe4000ff1e0ff */
[----:B------:R-:W-:-:S02]  /*0250*/  ISETP.NE.U32.AND P2, PT, RZ, UR6, PT ;  /* 0x00000006ff007c0c */ /* 0x000fc4000bf45070 */
[----:B------:R-:W-:Y:S02]  /*0260*/  SHF.L.U32 R58, R77, 0x4, RZ ;  /* 0x000000044d3a7819 */ /* 0x000fe400000006ff */
[----:B------:R-:W-:Y:S02]  /*0270*/  SHF.L.U32 R70, R93, 0x4, RZ ;  /* 0x000000045d467819 */ /* 0x000fe400000006ff */
[----:B------:R-:W-:Y:S01]  /*0280*/  IADD3.X R69, RZ, UR5, RZ, P0, !PT ;  /* 0x00000005ff457c10 */ /* 0x000fe200087fe4ff */
[----:B------:R-:W-:Y:S01]  /*0290*/  ULDC.64 UR4, c[0x0][0x268] ;  /* 0x00009a0000047ab9 */ /* 0x000fe20000000a00 */
[----:B------:R-:W-:Y:S02]  /*02a0*/  ISETP.NE.AND.EX P2, PT, RZ, UR7, PT, P2 ;  /* 0x00000007ff007c0c */ /* 0x000fe4000bf45320 */
[----:B------:R-:W-:Y:S02]  /*02b0*/  SHF.L.U32 R56, R2, 0x4, RZ ;  /* 0x0000000402387819 */ /* 0x000fe400000006ff */
[----:B------:R-:W-:Y:S01]  /*02c0*/  SHF.R.U32.HI R0, RZ, 0x1c, R77 ;  /* 0x0000001cff007819 */ /* 0x000fe2000001164d */
[----:B-1----:R-:W-:Y:S01]  /*02d0*/  IMAD.WIDE.U32 R76, R77, 0x10, R124 ;  /* 0x000000104d4c7825 */ /* 0x002fe200078e007c */
[----:B------:R-:W-:-:S02]  /*02e0*/  SHF.R.U32.HI R5, RZ, 0x1c, R93 ;  /* 0x0000001cff057819 */ /* 0x000fc4000001165d */
[----:B------:R-:W-:Y:S01]  /*02f0*/  IADD3 R80, P4, R58, UR4, RZ ;  /* 0x000000043a507c10 */ /* 0x000fe2000ff9e0ff */
[----:B------:R-:W-:Y:S01]  /*0300*/  IMAD.WIDE.U32 R92, R93, 0x10, R124 ;  /* 0x000000105d5c7825 */ /* 0x000fe200078e007c */
[----:B------:R-:W-:Y:S02]  /*0310*/  IADD3 R96, P3, R70, UR4, RZ ;  /* 0x0000000446607c10 */ /* 0x000fe4000ff7e0ff */
[----:B------:R-:W-:Y:S02]  /*0320*/  SHF.L.U32 R60, R85, 0x4, RZ ;  /* 0x00000004553c7819 */ /* 0x000fe400000006ff */
[----:B------:R-:W-:Y:S02]  /*0330*/  SHF.L.U32 R78, R109, 0x4, RZ ;  /* 0x000000046d4e7819 */ /* 0x000fe400000006ff */
[----:B------:R-:W-:Y:S02]  /*0340*/  SHF.L.U32 R86, R3, 0x4, RZ ;  /* 0x0000000403567819 */ /* 0x000fe400000006ff */
[----:B------:R-:W-:Y:S01]  /*0350*/  SHF.R.U32.HI R4, RZ, 0x1c, R85 ;  /* 0x0000001cff047819 */ /* 0x000fe20000011655 */
[----:B------:R-:W-:Y:S01]  /*0360*/  IMAD.WIDE.U32 R84, R85, 0x10, R124 ;  /* 0x0000001055547825 */ /* 0x000fe200078e007c */
[----:B------:R-:W-:-:S02]  /*0370*/  SHF.L.U32 R74, R101, 0x4, RZ ;  /* 0x00000004654a7819 */ /* 0x000fc400000006ff */
[----:B------:R-:W-:Y:S01]  /*0380*/  SHF.R.U32.HI R6, RZ, 0x1c, R101 ;  /* 0x0000001cff067819 */ /* 0x000fe20000011665 */
[----:B------:R-:W-:Y:S01]  /*0390*/  IMAD.WIDE.U32 R100, R101, 0x10, R124 ;  /* 0x0000001065647825 */ /* 0x000fe200078e007c */
[----:B------:R-:W-:Y:S02]  /*03a0*/  SHF.R.U32.HI R7, RZ, 0x1c, R109 ;  /* 0x0000001cff077819 */ /* 0x000fe4000001166d */
[----:B------:R-:W-:Y:S01]  /*03b0*/  SHF.L.U32 R82, R117, 0x4, RZ ;  /* 0x0000000475527819 */ /* 0x000fe200000006ff */
[----:B------:R-:W-:Y:S01]  /*03c0*/  IMAD.WIDE.U32 R108, R109, 0x10, R124 ;  /* 0x000000106d6c7825 */ /* 0x000fe200078e007c */
[----:B------:R-:W-:Y:S02]  /*03d0*/  SHF.R.U32.HI R8, RZ, 0x1c, R117 ;  /* 0x0000001cff087819 */ /* 0x000fe40000011675 */
[----:B------:R-:W-:Y:S01]  /*03e0*/  IADD3 R72, P0, R56, UR4, RZ ;  /* 0x0000000438487c10 */ /* 0x000fe2000ff1e0ff */
[----:B------:R-:W-:Y:S01]  /*03f0*/  IMAD.WIDE.U32 R116, R117, 0x10, R124 ;  /* 0x0000001075747825 */ /* 0x000fe200078e007c */
[----:B------:R-:W-:-:S02]  /*0400*/  IADD3.X R81, R0, UR5, RZ, P4, !PT ;  /* 0x0000000500517c10 */ /* 0x000fc4000a7fe4ff */
[----:B------:R-:W-:Y:S01]  /*0410*/  IADD3.X R97, R5, UR5, RZ, P3, !PT ;  /* 0x0000000505617c10 */ /* 0x000fe20009ffe4ff */
[----:B------:R-:W-:Y:S01]  /*0420*/  IMAD.WIDE.U32 R124, R3, 0x10, R124 ;  /* 0x00000010037c7825 */ /* 0x000fe200078e007c */
[----:B------:R-:W-:Y:S02]  /*0430*/  SHF.R.U32.HI R3, RZ, 0x1c, R3 ;  /* 0x0000001cff037819 */ /* 0x000fe40000011603 */
[----:B------:R-:W-:Y:S02]  /*0440*/  IADD3 R88, P5, R60, UR4, RZ ;  /* 0x000000043c587c10 */ /* 0x000fe4000ffbe0ff */
[----:B------:R-:W-:Y:S02]  /*0450*/  IADD3 R112, P4, R78, UR4, RZ ;  /* 0x000000044e707c10 */ /* 0x000fe4000ff9e0ff */
[----:B------:R-:W-:Y:S02]  /*0460*/  IADD3 R128, P3, R86, UR4, RZ ;  /* 0x0000000456807c10 */ /* 0x000fe4000ff7e0ff */
[----:B------:R-:W-:-:S02]  /*0470*/  IADD3.X R73, RZ, UR5, RZ, P0, !PT ;  /* 0x00000005ff497c10 */ /* 0x000fc400087fe4ff */
[----:B------:R-:W-:Y:S02]  /*0480*/  IADD3 R104, P0, R74, UR4, RZ ;  /* 0x000000044a687c10 */ /* 0x000fe4000ff1e0ff */
[----:B------:R-:W-:Y:S02]  /*0490*/  IADD3.X R89, R4, UR5, RZ, P5, !PT ;  /* 0x0000000504597c10 */ /* 0x000fe4000affe4ff */
[----:B------:R-:W-:Y:S02]  /*04a0*/  IADD3.X R113, R7, UR5, RZ, P4, !PT ;  /* 0x0000000507717c10 */ /* 0x000fe4000a7fe4ff */
[----:B------:R-:W-:Y:S02]  /*04b0*/  IADD3.X R129, R3, UR5, RZ, P3, !PT ;  /* 0x0000000503817c10 */ /* 0x000fe40009ffe4ff */
[----:B------:R-:W-:Y:S02]  /*04c0*/  IADD3 R120, P5, R82, UR4, RZ ;  /* 0x0000000452787c10 */ /* 0x000fe4000ffbe0ff */
[----:B------:R-:W-:-:S02]  /*04d0*/  @P2 IADD3 R56, P3, R56, UR6, RZ ;  /* 0x0000000638382c10 */ /* 0x000fc4000ff7e0ff */
[----:B------:R-:W-:Y:S02]  /*04e0*/  @P2 IADD3 R60, P4, R60, UR6, RZ ;  /* 0x000000063c3c2c10 */ /* 0x000fe4000ff9e0ff */
[----:B------:R-:W-:Y:S02]  /*04f0*/  IADD3.X R105, R6, UR5, RZ, P0, !PT ;  /* 0x0000000506697c10 */ /* 0x000fe400087fe4ff */
[----:B------:R-:W-:Y:S01]  /*0500*/  IADD3.X R121, R8, UR5, RZ, P5, !PT ;  /* 0x0000000508797c10 */ /* 0x000fe2000affe4ff */
[----:B------:R-:W-:Y:S01]  /*0510*/  ULDC.64 UR4, c[0x0][0x230] ;  /* 0x00008c0000047ab9 */ /* 0x000fe20000000a00 */
[----:B------:R-:W-:Y:S02]  /*0520*/  @P2 IADD3 R70, P0, R70, UR6, RZ ;  /* 0x0000000646462c10 */ /* 0x000fe4000ff1e0ff */
[----:B------:R-:W-:Y:S02]  /*0530*/  @P2 IADD3.X R57, RZ, UR7, RZ, P3, !PT ;  /* 0x00000007ff392c10 */ /* 0x000fe40009ffe4ff */
[----:B------:R-:W-:-:S02]  /*0540*/  @P2 IADD3.X R61, R4, UR7, RZ, P4, !PT ;  /* 0x00000007043d2c10 */ /* 0x000fc4000a7fe4ff */
[----:B------:R-:W-:Y:S02]  /*0550*/  @P2 IADD3 R74, P5, R74, UR6, RZ ;  /* 0x000000064a4a2c10 */ /* 0x000fe4000ffbe0ff */
[----:B------:R-:W-:Y:S02]  /*0560*/  @P2 IADD3 R78, P3, R78, UR6, RZ ;  /* 0x000000064e4e2c10 */ /* 0x000fe4000ff7e0ff */
[----:B------:R-:W-:Y:S02]  /*0570*/  @P2 IADD3 R82, P4, R82, UR6, RZ ;  /* 0x0000000652522c10 */ /* 0x000fe4000ff9e0ff */
[----:B------:R-:W-:Y:S02]  /*0580*/  @P2 IADD3.X R71, R5, UR7, RZ, P0, !PT ;  /* 0x0000000705472c10 */ /* 0x000fe400087fe4ff */
[----:B------:R-:W-:Y:S02]  /*0590*/  CS2R R4, SRZ ;  /* 0x0000000000047805 */ /* 0x000fe4000001ff00 */
[----:B------:R-:W-:-:S02]  /*05a0*/  @P2 IADD3.X R75, R6, UR7, RZ, P5, !PT ;  /* 0x00000007064b2c10 */ /* 0x000fc4000affe4ff */
[----:B--2---:R-:W-:Y:S02]  /*05b0*/  LOP3.LUT P0, RZ, R132, UR4, RZ, 0xfc, !PT ;  /* 0x0000000484ff7c12 */ /* 0x004fe4000f80fcff */
[----:B------:R-:W-:Y:S02]  /*05c0*/  @P2 IADD3.X R79, R7, UR7, RZ, P3, !PT ;  /* 0x00000007074f2c10 */ /* 0x000fe40009ffe4ff */
[----:B------:R-:W-:Y:S02]  /*05d0*/  CS2R R6, SRZ ;  /* 0x0000000000067805 */ /* 0x000fe4000001ff00 */
[----:B------:R-:W-:Y:S02]  /*05e0*/  @P2 IADD3.X R83, R8, UR7, RZ, P4, !PT ;  /* 0x0000000708532c10 */ /* 0x000fe4000a7fe4ff */
[----:B------:R-:W-:Y:S02]  /*05f0*/  CS2R R8, SRZ ;  /* 0x0000000000087805 */ /* 0x000fe4000001ff00 */
[----:B------:R-:W-:Y:S01]  /*0600*/  LOP3.LUT P0, RZ, R133, UR5, RZ, 0xfc, P0 ;  /* 0x0000000585ff7c12 */ /* 0x000fe2000800fcff */
[----:B------:R-:W-:Y:S01]  /*0610*/  ULDC.64 UR4, c[0x0][0x208] ;  /* 0x0000820000047ab9 */ /* 0x000fe20000000a00 */
[----:B------:R-:W-:Y:S01]  /*0620*/  CS2R R12, SRZ ;  /* 0x00000000000c7805 */ /* 0x000fe2000001ff00 */
[----:B------:R0:W5:Y:S01]  /*0630*/  @P1 LDG.E.128 R4, desc[UR4][R22.64] ;  /* 0x0000000416041981 */ /* 0x000162000c1e1d00 */
[----:B------:R-:W-:-:S02]  /*0640*/  CS2R R14, SRZ ;  /* 0x00000000000e7805 */ /* 0x000fc4000001ff00 */
[----:B------:R-:W-:Y:S02]  /*0650*/  CS2R R16, SRZ ;  /* 0x0000000000107805 */ /* 0x000fe4000001ff00 */
[----:B------:R-:W-:Y:S01]  /*0660*/  CS2R R18, SRZ ;  /* 0x0000000000127805 */ /* 0x000fe2000001ff00 */
[----:B------:R1:W5:Y:S01]  /*0670*/  @P1 LDG.E.128 R8, desc[UR4][R24.64] ;  /* 0x0000000418081981 */ /* 0x000362000c1e1d00 */
[----:B------:R-:W-:Y:S02]  /*0680*/  CS2R R20, SRZ ;  /* 0x0000000000147805 */ /* 0x000fe4000001ff00 */
[----:B------:R-:W-:Y:S02]  /*0690*/  CS2R R26, SRZ ;  /* 0x00000000001a7805 */ /* 0x000fe4000001ff00 */
[----:B------:R-:W-:Y:S01]  /*06a0*/  @P2 IADD3 R58, P6, R58, UR6, RZ ;  /* 0x000000063a3a2c10 */ /* 0x000fe2000ffde0ff */
[----:B------:R2:W5:Y:S01]  /*06b0*/  @P1 LDG.E.128 R12, desc[UR4][R32.64] ;  /* 0x00000004200c1981 */ /* 0x000562000c1e1d00 */
[----:B0-----:R-:W-:-:S02]  /*06c0*/  CS2R R22, SRZ ;  /* 0x0000000000167805 */ /* 0x001fc4000001ff00 */
[----:B------:R-:W-:Y:S01]  /*06d0*/  CS2R R28, SRZ ;  /* 0x00000000001c7805 */ /* 0x000fe2000001ff00 */
[----:B------:R0:W5:Y:S01]  /*06e0*/  @P1 LDG.E.128 R16, desc[UR4][R34.64] ;  /* 0x0000000422101981 */ /* 0x000162000c1e1d00 */
[----:B------:R-:W-:Y:S02]  /*06f0*/  CS2R R30, SRZ ;  /* 0x00000000001e7805 */ /* 0x000fe4000001ff00 */
[----:B-1----:R-:W-:Y:S02]  /*0700*/  CS2R R24, SRZ ;  /* 0x0000000000187805 */ /* 0x002fe4000001ff00 */
[----:B------:R-:W-:Y:S01]  /*0710*/  CS2R R38, SRZ ;  /* 0x0000000000267805 */ /* 0x000fe2000001ff00 */
[----:B------:R1:W5:Y:S01]  /*0720*/  @P1 LDG.E.128 R20, desc[UR4][R36.64] ;  /* 0x0000000424141981 */ /* 0x000362000c1e1d00 */
[----:B------:R-:W-:Y:S02]  /*0730*/  CS2R R42, SRZ ;  /* 0x00000000002a7805 */ /* 0x000fe4000001ff00 */
[----:B--2---:R-:W-:-:S02]  /*0740*/  CS2R R32, SRZ ;  /* 0x0000000000207805 */ /* 0x004fc4000001ff00 */
[----:B------:R-:W-:Y:S01]  /*0750*/  CS2R R40, SRZ ;  /* 0x0000000000287805 */ /* 0x000fe2000001ff00 */
[----:B------:R2:W5:Y:S01]  /*0760*/  @P1 LDG.E.128 R24, desc[UR4][R44.64] ;  /* 0x000000042c181981 */ /* 0x000562000c1e1d00 */
[----:B------:R-:W-:Y:S02]  /*0770*/  CS2R R46, SRZ ;  /* 0x00000000002e7805 */ /* 0x000fe4000001ff00 */
[----:B0-----:R-:W-:Y:S02]  /*0780*/  CS2R R34, SRZ ;  /* 0x0000000000227805 */ /* 0x001fe4000001ff00 */
[----:B------:R-:W-:Y:S01]  /*0790*/  @P2 IADD3.X R59, R0, UR7, RZ, P6, !PT ;  /* 0x00000007003b2c10 */ /* 0x000fe2000b7fe4ff */
[----:B------:R0:W5:Y:S01]  /*07a0*/  @P1 LDG.E.128 R28, desc[UR4][R48.64] ;  /* 0x00000004301c1981 */ /* 0x000162000c1e1d00 */
[----:B------:R-:W-:Y:S02]  /*07b0*/  @P2 IADD3 R86, P6, R86, UR6, RZ ;  /* 0x0000000656562c10 */ /* 0x000fe4000ffde0ff */
[----:B-1----:R-:W-:-:S02]  /*07c0*/  CS2R R36, SRZ ;  /* 0x0000000000247805 */ /* 0x002fc4000001ff00 */
[----:B------:R-:W-:Y:S01]  /*07d0*/  CS2R R54, SRZ ;  /* 0x0000000000367805 */ /* 0x000fe2000001ff00 */
[----:B------:R1:W5:Y:S01]  /*07e0*/  @P1 LDG.E.128 R32, desc[UR4][R50.64] ;  /* 0x0000000432201981 */ /* 0x000362000c1e1d00 */
[----:B------:R-:W-:Y:S02]  /*07f0*/  CS2R R52, SRZ ;  /* 0x0000000000347805 */ /* 0x000fe4000001ff00 */
[----:B--2---:R-:W-:Y:S02]  /*0800*/  CS2R R44, SRZ ;  /* 0x00000000002c7805 */ /* 0x004fe4000001ff00 */
[----:B------:R-:W-:Y:S01]  /*0810*/  CS2R R62, SRZ ;  /* 0x00000000003e7805 */ /* 0x000fe2000001ff00 */
[----:B------:R2:W5:Y:S01]  /*0820*/  @P2 LDG.E.128 R36, desc[UR4][R56.64] ;  /* 0x0000000438242981 */ /* 0x000562000c1e1d00 */
[----:B------:R-:W-:Y:S02]  /*0830*/  CS2R R64, SRZ ;  /* 0x0000000000407805 */ /* 0x000fe4000001ff00 */
[----:B0-----:R-:W-:-:S02]  /*0840*/  CS2R R48, SRZ ;  /* 0x0000000000307805 */ /* 0x001fc4000001ff00 */
[----:B------:R-:W-:Y:S01]  /*0850*/  CS2R R66, SRZ ;  /* 0x0000000000427805 */ /* 0x000fe2000001ff00 */
[----:B------:R0:W5:Y:S01]  /*0860*/  @P2 LDG.E.128 R40, desc[UR4][R58.64] ;  /* 0x000000043a282981 */ /* 0x000162000c1e1d00 */
[----:B------:R-:W-:Y:S02]  /*0870*/  @P2 IADD3.X R87, R3, UR7, RZ, P6, !PT ;  /* 0x0000000703572c10 */ /* 0x000fe4000b7fe4ff */
[----:B-1----:R-:W-:Y:S01]  /*0880*/  CS2R R50, SRZ ;  /* 0x0000000000327805 */ /* 0x002fe2000001ff00 */
[----:B------:R1:W5:Y:S01]  /*0890*/  @P2 LDG.E.128 R44, desc[UR4][R60.64] ;  /* 0x000000043c2c2981 */ /* 0x000362000c1e1d00 */
[----:B--2---:R-:W-:-:S04]  /*08a0*/  CS2R R56, SRZ ;  /* 0x0000000000387805 */ /* 0x004fc8000001ff00 */
[----:B------:R2:W5:Y:S01]  /*08b0*/  @P2 LDG.E.128 R48, desc[UR4][R70.64] ;  /* 0x0000000446302981 */ /* 0x000562000c1e1d00 */
[----:B0-----:R-:W-:-:S03]  /*08c0*/  CS2R R58, SRZ ;  /* 0x00000000003a7805 */ /* 0x001fc6000001ff00 */
[----:B------:R2:W5:Y:S01]  /*08d0*/  @P2 LDG.E.128 R52, desc[UR4][R74.64] ;  /* 0x000000044a342981 */ /* 0x000562000c1e1d00 */
[----:B-1----:R-:W-:-:S03]  /*08e0*/  CS2R R60, SRZ ;  /* 0x00000000003c7805 */ /* 0x002fc6000001ff00 */
[----:B------:R2:W5:Y:S04]  /*08f0*/  @P2 LDG.E.128 R56, desc[UR4][R78.64] ;  /* 0x000000044e382981 */ /* 0x000568000c1e1d00 */
[----:B------:R2:W5:Y:S04]  /*0900*/  @P2 LDG.E.128 R60, desc[UR4][R82.64] ;  /* 0x00000004523c2981 */ /* 0x000568000c1e1d00 */
[----:B------:R2:W5:Y:S01]  /*0910*/  @P2 LDG.E.128 R64, desc[UR4][R86.64] ;  /* 0x0000000456402981 */ /* 0x000562000c1e1d00 */
[----:B------:R-:W0:Y:S02]  /*0920*/  S2UR UR6, SR_CTAID.X ;  /* 0x00000000000679c3 */ /* 0x000e240000002500 */
[----:B0-----:R-:W-:Y:S01]  /*0930*/  LEA.HI R3, R90, UR6, RZ, 0x19 ;  /* 0x000000065a037c11 */ /* 0x001fe2000f8fc8ff */
[----:B------:R-:W-:-:S03]  /*0940*/  ULDC UR6, c[0x0][0x214] ;  /* 0x0000850000067ab9 */ /* 0x000fc60000000800 */
[----:B------:R-:W-:-:S13]  /*0950*/  ISETP.GE.AND P1, PT, R3, UR6, PT ;  /* 0x0000000603007c0c */ /* 0x000fda000bf26270 */
[----:B--2---:R-:W-:Y:S05]  /*0960*/  @P1 EXIT ;  /* 0x000000000000194d */ /* 0x004fea0003800000 */
[----:B------:R-:W5:Y:S04]  /*0970*/  LDG.E.128 R68, desc[UR4][R68.64] ;  /* 0x0000000444447981 */ /* 0x000f68000c1e1d00 */
        /* <DEDUP_REMOVED lines=14> */
[----:B------:R-:W5:Y:S01]  /*0a60*/  LDG.E.128 R128, desc[UR4][R128.64] ;  /* 0x0000000480807981 */ /* 0x000f62000c1e1d00 */
        /* <DEDUP_REMOVED lines=9> */
[----:B------:R-:W-:Y:S01]  /*0b00*/  ULDC.64 UR8, c[0x0][0x2b8] ;  /* 0x0000ae0000087ab9 */ /* 0x000fe20000000a00 */
[----:B------:R-:W-:Y:S01]  /*0b10*/  ULDC.64 UR10, c[0x0][0x2c0] ;  /* 0x0000b000000a7ab9 */ /* 0x000fe20000000a00 */
[----:B------:R-:W-:-:S08]  /*0b20*/  ULDC.64 UR12, c[0x0][0x210] ;  /* 0x00008400000c7ab9 */ /* 0x000fd00000000a00 */
.L_x_24445:
[----:B--2---:R-:W0:Y:S01]  /*0b30*/  LDC.64 R176, c[0x0][0x220] ;  /* 0x00008800ffb07b82 */ /* 0x004e220000000a00 */
        /* <DEDUP_REMOVED lines=11> */
[----:B-----5:R0:W5:Y:S04]  /*0bf0*/  @P1 LDG.E.128 R132, desc[UR4][R144.64] ;  /* 0x0000000490841981 */ /* 0x020168000c1e1d00 */
        /* <DEDUP_REMOVED lines=10> */
.L_x_24317:
[----:B-----5:R-:W-:Y:S01]  /*0ca0*/  FADD.FTZ R168, R136, R168 ;  /* 0x000000a888a87221 */ /* 0x020fe20000010000 */
[----:B------:R-:W-:Y:S06]  /*0cb0*/  BRA `(.L_x_24318) ;  /* 0x0000000000087947 */ /* 0x000fec0003800000 */
.L_x_24316:
[----:B-----5:R-:W-:-:S04]  /*0cc0*/  FADD.FTZ R168, R132, R168 ;  /* 0x000000a884a87221 */ /* 0x020fc80000010000 */
[----:B------:R-:W-:-:S07]  /*0cd0*/  @P2 FADD.FTZ R168, R136, R168 ;  /* 0x000000a888a82221 */ /* 0x000fce0000010000 */
.L_x_24318:
[----:B-----5:R-:W-:-:S07]  /*0ce0*/  MOV R140, R168 ;  /* 0x000000a8008c7202 */ /* 0x020fce0000000f00 */
.L_x_24319:
[----:B------:R-:W-:Y:S05]  /*0cf0*/  @P3 BRA `(.L_x_24320) ;  /* 0x00000000001c3947 */ /* 0x000fea0003800000 */
[----:B------:R-:W-:-:S04]  /*0d00*/  ISETP.NE.U32.AND P4, PT, RZ, UR16, PT ;  /* 0x00000010ff007c0c */ /* 0x000fc8000bf85070 */
[----:B------:R-:W-:-:S13]  /*0d10*/  ISETP.NE.AND.EX P4, PT, RZ, UR17, PT, P4 ;  /* 0x00000011ff007c0c */ /* 0x000fda000bf85340 */
[----:B------:R-:W-:Y:S05]  /*0d20*/  @P4 BRA `(.L_x_24321) ;  /* 0x0000000000084947 */ /* 0x000fea0003800000 */
[----:B------:R-:W-:Y:S05]  /*0d30*/  @P0 BRA `(.L_x_24322) ;  /* 0x0000000000140947 */ /* 0x000fea0003800000 */
[----:B------:R-:W-:Y:S05]  /*0d40*/  BRA `(.L_x_24323) ;  /* 0x0000000000147947 */ /* 0x000fea0003800000 */
.L_x_24321:
[----:B-----5:R-:W-:Y:S01]  /*0d50*/  FADD.FTZ R169, R137, R169 ;  /* 0x000000a989a97221 */ /* 0x020fe20000010000 */
[----:B------:R-:W-:Y:S06]  /*0d60*/  BRA `(.L_x_24322) ;  /* 0x0000000000087947 */ /* 0x000fec0003800000 */
.L_x_24320:
[----:B-----5:R-:W-:-:S04]  /*0d70*/  FADD.FTZ R169, R133, R169 ;  /* 0x000000a985a97221 */ /* 0x020fc80000010000 */
[----:B------:R-:W-:-:S07]  /*0d80*/  @P2 FADD.FTZ R169, R137, R169 ;  /* 0x000000a989a92221 */ /* 0x000fce0000010000 */
.L_x_24322:
[----:B-----5:R-:W-:-:S07]  /*0d90*/  MOV R141, R169 ;  /* 0x000000a9008d7202 */ /* 0x020fce0000000f00 */
.L_x_24323:
[----:B------:R-:W-:Y:S05]  /*0da0*/  @P3 BRA `(.L_x_24324) ;  /* 0x00000000001c3947 */ /* 0x000fea0003800000 */
[----:B------:R-:W-:-:S04]  /*0db0*/  ISETP.NE.U32.AND P4, PT, RZ, UR16, PT ;  /* 0x00000010ff007c0c */ /* 0x000fc8000bf85070 */
[----:B------:R-:W-:-:S13]  /*0dc0*/  ISETP.NE.AND.EX P4, PT, RZ, UR17, PT, P4 ;  /* 0x00000011ff007c0c */ /* 0x000fda000bf85340 */
[----:B------:R-:W-:Y:S05]  /*0dd0*/  @P4 BRA `(.L_x_24325) ;  /* 0x0000000000084947 */ /* 0x000fea0003800000 */
[----:B------:R-:W-:Y:S05]  /*0de0*/  @P0 BRA `(.L_x_24326) ;  /* 0x0000000000140947 */ /* 0x000fea0003800000 */
[----:B------:R-:W-:Y:S05]  /*0df0*/  BRA `(.L_x_24327) ;  /* 0x0000000000147947 */ /* 0x000fea0003800000 */
.L_x_24325:
[----:B-----5:R-:W-:Y:S01]  /*0e00*/  FADD.FTZ R170, R138, R170 ;  /* 0x000000aa8aaa7221 */ /* 0x020fe20000010000 */
[----:B------:R-:W-:Y:S06]  /*0e10*/  BRA `(.L_x_24326) ;  /* 0x0000000000087947 */ /* 0x000fec0003800000 */
.L_x_24324:
[----:B-----5:R-:W-:-:S04]  /*0e20*/  FADD.FTZ R170, R134, R170 ;  /* 0x000000aa86aa7221 */ /* 0x020fc80000010000 */
[----:B------:R-:W-:-:S07]  /*0e30*/  @P2 FADD.FTZ R170, R138, R170 ;  /* 0x000000aa8aaa2221 */ /* 0x000fce0000010000 */
.L_x_24326:
[----:B-----5:R-:W-:-:S07]  /*0e40*/  MOV R142, R170 ;  /* 0x000000aa008e7202 */ /* 0x020fce0000000f00 */
.L_x_24327:
[----:B------:R-:W-:Y:S05]  /*0e50*/  @P3 BRA `(.L_x_24328) ;  /* 0x00000000001c3947 */ /* 0x000fea0003800000 */
[----:B------:R-:W-:-:S04]  /*0e60*/  ISETP.NE.U32.AND P4, PT, RZ, UR16, PT ;  /* 0x00000010ff007c0c */ /* 0x000fc8000bf85070 */
[----:B------:R-:W-:-:S13]  /*0e70*/  ISETP.NE.AND.EX P4, PT, RZ, UR17, PT, P4 ;  /* 0x00000011ff007c0c */ /* 0x000fda000bf85340 */
[----:B------:R-:W-:Y:S05]  /*0e80*/  @P4 BRA `(.L_x_24329) ;  /* 0x0000000000084947 */ /* 0x000fea0003800000 */
[----:B------:R-:W-:Y:S05]  /*0e90*/  @P0 BRA `(.L_x_24330) ;  /* 0x0000000000140947 */ /* 0x000fea0003800000 */
[----:B------:R-:W-:Y:S05]  /*0ea0*/  BRA `(.L_x_24331) ;  /* 0x0000000000147947 */ /* 0x000fea0003800000 */
.L_x_24329:
[----:B-----5:R-:W-:Y:S01]  /*0eb0*/  FADD.FTZ R171, R139, R171 ;  /* 0x000000ab8bab7221 */ /* 0x020fe20000010000 */
[----:B------:R-:W-:Y:S06]  /*0ec0*/  BRA `(.L_x_24330) ;  /* 0x0000000000087947 */ /* 0x000fec0003800000 */
.L_x_24328:
[----:B-----5:R-:W-:-:S04]  /*0ed0*/  FADD.FTZ R171, R135, R171 ;  /* 0x000000ab87ab7221 */ /* 0x020fc80000010000 */
[----:B------:R-:W-:-:S07]  /*0ee0*/  @P2 FADD.FTZ R171, R139, R171 ;  /* 0x000000ab8bab2221 */ /* 0x000fce0000010000 */
.L_x_24330:
[----:B-----5:R-:W-:-:S07]  /*0ef0*/  MOV R143, R171 ;  /* 0x000000ab008f7202 */ /* 0x020fce0000000f00 */
.L_x_24331:
[----:B------:R-:W0:Y:S01]  /*0f00*/  @P0 LDC.64 R148, c[0x0][0x238] ;  /* 0x00008e00ff940b82 */ /* 0x000e220000000a00 */
[----:B------:R-:W-:-:S05]  /*0f10*/  IADD3 R167, R164, 0x80, RZ ;  /* 0x00000080a4a77810 */ /* 0x000fca0007ffe0ff */
[----:B------:R-:W-:Y:S02]  /*0f20*/  IMAD.WIDE.U32 R172, R167, 0x10, R176 ;  /* 0x00000010a7ac7825 */ /* 0x000fe400078e00b0 */
[----:B------:R-:W1:Y:S08]  /*0f30*/  @P1 LDC.64 R144, c[0x0][0x228] ;  /* 0x00008a00ff901b82 */ /* 0x000e700000000a00 */
[----:B------:R-:W2:Y:S01]  /*0f40*/  @P2 LDC.64 R146, c[0x0][0x230] ;  /* 0x00008c00ff922b82 */ /* 0x000ea20000000a00 */
[----:B0-----:R-:W-:-:S04]  /*0f50*/  @P0 LEA R148, P4, R164, R148, 0x4 ;  /* 0x00000094a4940211 */ /* 0x001fc800078820ff */
[----:B------:R-:W-:Y:S01]  /*0f60*/  @P0 LEA.HI.X R149, R164, R149, RZ, 0x4, P4 ;  /* 0x00000095a4950211 */ /* 0x000fe200020f24ff */
[----:B-1----:R-:W-:-:S04]  /*0f70*/  @P1 IMAD.WIDE.U32 R144, R167, 0x10, R144 ;  /* 0x00000010a7901825 */ /* 0x002fc800078e0090 */
        /* <DEDUP_REMOVED lines=11> */
.L_x_24333:
[----:B-----5:R-:W-:Y:S01]  /*1030*/  FADD.FTZ R172, R136, R172 ;  /* 0x000000ac88ac7221 */ /* 0x020fe20000010000 */
[----:B------:R-:W-:Y:S06]  /*1040*/  BRA `(.L_x_24334) ;  /* 0x0000000000087947 */ /* 0x000fec0003800000 */
.L_x_24332:
[----:B-----5:R-:W-:-:S04]  /*1050*/  FADD.FTZ R172, R132, R172 ;  /* 0x000000ac84ac7221 */ /* 0x020fc80000010000 */
[----:B------:R-:W-:-:S07]  /*1060*/  @P2 FADD.FTZ R172, R136, R172 ;  /* 0x000000ac88ac2221 */ /* 0x000fce0000010000 */
.L_x_24334:
[----:B0----5:R-:W-:-:S07]  /*1070*/  MOV R140, R172 ;  /* 0x000000ac008c7202 */ /* 0x021fce0000000f00 */
.L_x_24335:
[----:B------:R-:W-:Y:S05]  /*1080*/  @P3 BRA `(.L_x_24336) ;  /* 0x00000000001c3947 */ /* 0x000fea0003800000 */
[----:B------:R-:W-:-:S04]  /*1090*/  ISETP.NE.U32.AND P4, PT, RZ, UR16, PT ;  /* 0x00000010ff007c0c */ /* 0x000fc8000bf85070 */
[----:B------:R-:W-:-:S13]  /*10a0*/  ISETP.NE.AND.EX P4, PT, RZ, UR17, PT, P4 ;  /* 0x00000011ff007c0c */ /* 0x000fda000bf85340 */
[----:B------:R-:W-:Y:S05]  /*10b0*/  @P4 BRA `(.L_x_24337) ;  /* 0x0000000000084947 */ /* 0x000fea0003800000 */
[----:B------:R-:W-:Y:S05]  /*10c0*/  @P0 BRA `(.L_x_24338) ;  /* 0x0000000000140947 */ /* 0x000fea0003800000 */
[----:B------:R-:W-:Y:S05]  /*10d0*/  BRA `(.L_x_24339) ;  /* 0x0000000000147947 */ /* 0x000fea0003800000 */
.L_x_24337:
[----:B-----5:R-:W-:Y:S01]  /*10e0*/  FADD.FTZ R173, R137, R173 ;  /* 0x000000ad89ad7221 */ /* 0x020fe20000010000 */
[----:B------:R-:W-:Y:S06]  /*10f0*/  BRA `(.L_x_24338) ;  /* 0x0000000000087947 */ /* 0x000fec0003800000 */
.L_x_24336:
[----:B-----5:R-:W-:-:S04]  /*1100*/  FADD.FTZ R173, R133, R173 ;  /* 0x000000ad85ad7221 */ /* 0x020fc80000010000 */
[----:B------:R-:W-:-:S07]  /*1110*/  @P2 FADD.FTZ R173, R137, R173 ;  /* 0x000000ad89ad2221 */ /* 0x000fce0000010000 */
.L_x_24338:
[----:B0----5:R-:W-:-:S07]  /*1120*/  MOV R141, R173 ;  /* 0x000000ad008d7202 */ /* 0x021fce0000000f00 */
.L_x_24339:
[----:B------:R-:W-:Y:S05]  /*1130*/  @P3 BRA `(.L_x_24340) ;  /* 0x00000000001c3947 */ /* 0x000fea0003800000 */
[----:B------:R-:W-:-:S04]  /*1140*/  ISETP.NE.U32.AND P4, PT, RZ, UR16, PT ;  /* 0x00000010ff007c0c */ /* 0x000fc8000bf85070 */
[----:B------:R-:W-:-:S13]  /*1150*/  ISETP.NE.AND.EX P4, PT, RZ, UR17, PT, P4 ;  /* 0x00000011ff007c0c */ /* 0x000fda000bf85340 */
[----:B------:R-:W-:Y:S05]  /*1160*/  @P4 BRA `(.L_x_24341) ;  /* 0x0000000000084947 */ /* 0x000fea0003800000 */
[----:B------:R-:W-:Y:S05]  /*1170*/  @P0 BRA `(.L_x_24342) ;  /* 0x0000000000140947 */ /* 0x000fea0003800000 */
[----:B------:R-:W-:Y:S05]  /*1180*/  BRA `(.L_x_24343) ;  /* 0x0000000000147947 */ /* 0x000fea0003800000 */
.L_x_24341:
[----:B-----5:R-:W-:Y:S01]  /*1190*/  FADD.FTZ R174, R138, R174 ;  /* 0x000000ae8aae7221 */ /* 0x020fe20000010000 */
[----:B------:R-:W-:Y:S06]  /*11a0*/  BRA `(.L_x_24342) ;  /* 0x0000000000087947 */ /* 0x000fec0003800000 */
.L_x_24340:
[----:B-----5:R-:W-:-:S04]  /*11b0*/  FADD.FTZ R174, R134, R174 ;  /* 0x000000ae86ae7221 */ /* 0x020fc80000010000 */
[----:B------:R-:W-:-:S07]  /*11c0*/  @P2 FADD.FTZ R174, R138, R174 ;  /* 0x000000ae8aae2221 */ /* 0x000fce0000010000 */
.L_x_24342:
[----:B0----5:R-:W-:-:S07]  /*11d0*/  MOV R142, R174 ;  /* 0x000000ae008e7202 */ /* 0x021fce0000000f00 */
.L_x_24343:
[----:B------:R-:W-:Y:S05]  /*11e0*/  @P3 BRA `(.L_x_24344) ;  /* 0x00000000001c3947 */ /* 0x000fea0003800000 */
[----:B------:R-:W-:-:S04]  /*11f0*/  ISETP.NE.U32.AND P4, PT, RZ, UR16, PT ;  /* 0x00000010ff007c0c */ /* 0x000fc8000bf85070 */
[----:B------:R-:W-:-:S13]  /*1200*/  ISETP.NE.AND.EX P4, PT, RZ, UR17, PT, P4 ;  /* 0x00000011ff007c0c */ /* 0x000fda000bf85340 */
[----:B------:R-:W-:Y:S05]  /*1210*/  @P4 BRA `(.L_x_24345) ;  /* 0x0000000000084947 */ /* 0x000fea0003800000 */
[----:B------:R-:W-:Y:S05]  /*1220*/  @P0 BRA `(.L_x_24346) ;  /* 0x0000000000140947 */ /* 0x000fea0003800000 */
[----:B------:R-:W-:Y:S05]  /*1230*/  BRA `(.L_x_24347) ;  /* 0x0000000000147947 */ /* 0x000fea0003800000 */
.L_x_24345:
[----:B-----5:R-:W-:Y:S01]  /*1240*/  FADD.FTZ R175, R139, R175 ;  /* 0x000000af8baf7221 */ /* 0x020fe20000010000 */
[----:B------:R-:W-:Y:S06]  /*1250*/  BRA `(.L_x_24346) ;  /* 0x0000000000087947 */ /* 0x000fec0003800000 */
.L_x_24344:
[----:B-----5:R-:W-:-:S04]  /*1260*/  FADD.FTZ R175, R135, R175 ;  /* 0x000000af87af7221 */ /* 0x020fc80000010000 */
[----:B------:R-:W-:-:S07]  /*1270*/  @P2 FADD.FTZ R175, R139, R175 ;  /* 0x000000af8baf2221 */ /* 0x000fce0000010000 */
.L_x_24346:
[----:B0----5:R-:W-:-:S07]  /*1280*/  MOV R143, R175 ;  /* 0x000000af008f7202 */ /* 0x021fce0000000f00 */
.L_x_24347:
[----:B0-----:R-:W0:Y:S01]  /*1290*/  @P0 LDC.64 R144, c[0x0][0x238] ;  /* 0x00008e00ff900b82 */ /* 0x001e220000000a00 */
[----:B------:R-:W-:-:S05]  /*12a0*/  IADD3 R165, R164, 0x100, RZ ;  /* 0x00000100a4a57810 */ /* 0x000fca0007ffe0ff */
[----:B------:R-:W-:Y:S02]  /*12b0*/  IMAD.WIDE.U32 R180, R165, 0x10, R176 ;  /* 0x00000010a5b47825 */ /* 0x000fe400078e00b0 */
        /* <DEDUP_REMOVED lines=15> */
.L_x_24349:
[----:B-----5:R-:W-:Y:S01]  /*13b0*/  FADD.FTZ R180, R136, R180 ;  /* 0x000000b488b47221 */ /* 0x020fe20000010000 */
[----:B------:R-:W-:Y:S06]  /*13c0*/  BRA `(.L_x_24350) ;  /* 0x0000000000087947 */ /* 0x000fec0003800000 */
.L_x_24348:
[----:B-----5:R-:W-:-:S04]  /*13d0*/  FADD.FTZ R180, R132, R180 ;  /* 0x000000b484b47221 */ /* 0x020fc80000010000 */
[----:B------:R-:W-:-:S07]  /*13e0*/  @P2 FADD.FTZ R180, R136, R180 ;  /* 0x000000b488b42221 */ /* 0x000fce0000010000 */
.L_x_24350:
[----:B0-----:R-:W-:-:S07]  /*13f0*/  MOV R140, R180 ;  /* 0x000000b4008c7202 */ /* 0x001fce0000000f00 */
.L_x_24351:
[----:B------:R-:W-:Y:S05]  /*1400*/  @P3 BRA `(.L_x_24352) ;  /* 0x00000000001c3947 */ /* 0x000fea0003800000 */
[----:B------:R-:W-:-:S04]  /*1410*/  ISETP.NE.U32.AND P4, PT, RZ, UR16, PT ;  /* 0x00000010ff007c0c */ /* 0x000fc8000bf85070 */
[----:B------:R-:W-:-:S13]  /*1420*/  ISETP.NE.AND.EX P4, PT, RZ, UR17, PT, P4 ;  /* 0x00000011ff007c0c */ /* 0x000fda000bf85340 */
[----:B------:R-:W-:Y:S05]  /*1430*/  @P4 BRA `(.L_x_24353) ;  /* 0x0000000000084947 */ /* 0x000fea0003800000 */
[----:B------:R-:W-:Y:S05]  /*1440*/  @P0 BRA `(.L_x_24354) ;  /* 0x0000000000140947 */ /* 0x000fea0003800000 */
[----:B------:R-:W-:Y:S05]  /*1450*/  BRA `(.L_x_24355) ;  /* 0x0000000000147947 */ /* 0x000fea0003800000 */
.L_x_24353:
[----:B-----5:R-:W-:Y:S01]  /*1460*/  FADD.FTZ R181, R137, R181 ;  /* 0x000000b589b57221 */ /* 0x020fe20000010000 */
[----:B------:R-:W-:Y:S06]  /*1470*/  BRA `(.L_x_24354) ;  /* 0x0000000000087947 */ /* 0x000fec0003800000 */
.L_x_24352:
[----:B-----5:R-:W-:-:S04]  /*1480*/  FADD.FTZ R181, R133, R181 ;  /* 0x000000b585b57221 */ /* 0x020fc80000010000 */
[----:B------:R-:W-:-:S07]  /*1490*/  @P2 FADD.FTZ R181, R137, R181 ;  /* 0x000000b589b52221 */ /* 0x000fce0000010000 */
.L_x_24354:
[----:B0-----:R-:W-:-:S07]  /*14a0*/  MOV R141, R181 ;  /* 0x000000b5008d7202 */ /* 0x001fce0000000f00 */
.L_x_24355:
[----:B------:R-:W-:Y:S05]  /*14b0*/  @P3 BRA `(.L_x_24356) ;  /* 0x00000000001c3947 */ /* 0x000fea0003800000 */
[----:B------:R-:W-:-:S04]  /*14c0*/  ISETP.NE.U32.AND P4, PT, RZ, UR16, PT ;  /* 0x00000010ff007c0c */ /* 0x000fc8000bf85070 */
[----:B------:R-:W-:-:S13]  /*14d0*/  ISETP.NE.AND.EX P4, PT, RZ, UR17, PT, P4 ;  /* 0x00000011ff007c0c */ /* 0x000fda000bf85340 */
[----:B------:R-:W-:Y:S05]  /*14e0*/  @P4 BRA `(.L_x_24357) ;  /* 0x0000000000084947 */ /* 0x000fea0003800000 */
[----:B------:R-:W-:Y:S05]  /*14f0*/  @P0 BRA `(.L_x_24358) ;  /* 0x0000000000140947 */ /* 0x000fea0003800000 */
[----:B------:R-:W-:Y:S05]  /*1500*/  BRA `(.L_x_24359) ;  /* 0x0000000000147947 */ /* 0x000fea0003800000 */
.L_x_24357:
[----:B-----5:R-:W-:Y:S01]  /*1510*/  FADD.FTZ R182, R138, R182 ;  /* 0x000000b68ab67221 */ /* 0x020fe20000010000 */
[----:B------:R-:W-:Y:S06]  /*1520*/  BRA `(.L_x_24358) ;  /* 0x0000000000087947 */ /* 0x000fec0003800000 */
.L_x_24356:
[----:B-----5:R-:W-:-:S04]  /*1530*/  FADD.FTZ R182, R134, R182 ;  /* 0x000000b686b67221 */ /* 0x020fc80000010000 */
[----:B------:R-:W-:-:S07]  /*1540*/  @P2 FADD.FTZ R182, R138, R182 ;  /* 0x000000b68ab62221 */ /* 0x000fce0000010000 */
.L_x_24358:
[----:B0-----:R-:W-:-:S07]  /*1550*/  MOV R142, R182 ;  /* 0x000000b6008e7202 */ /* 0x001fce0000000f00 */
.L_x_24359:
[----:B------:R-:W-:Y:S05]  /*1560*/  @P3 BRA `(.L_x_24360) ;  /* 0x00000000001c3947 */ /* 0x000fea0003800000 */
[----:B------:R-:W-:-:S04]  /*1570*/  ISETP.NE.U32.AND P4, PT, RZ, UR16, PT ;  /* 0x00000010ff007c0c */ /* 0x000fc8000bf85070 */
[----:B------:R-:W-:-:S13]  /*1580*/  ISETP.NE.AND.EX P4, PT, RZ, UR17, PT, P4 ;  /* 0x00000011ff007c0c */ /* 0x000fda000bf85340 */
[----:B------:R-:W-:Y:S05]  /*1590*/  @P4 BRA `(.L_x_24361) ;  /* 0x0000000000084947 */ /* 0x000fea0003800000 */
[----:B------:R-:W-:Y:S05]  /*15a0*/  @P0 BRA `(.L_x_24362) ;  /* 0x0000000000140947 */ /* 0x000fea0003800000 */
[----:B------:R-:W-:Y:S05]  /*15b0*/  BRA `(.L_x_24363) ;  /* 0x0000000000147947 */ /* 0x000fea0003800000 */
.L_x_24361:
[----:B-----5:R-:W-:Y:S01]  /*15c0*/  FADD.FTZ R183, R139, R183 ;  /* 0x000000b78bb77221 */ /* 0x020fe20000010000 */
[----:B------:R-:W-:Y:S06]  /*15d0*/  BRA `(.L_x_24362) ;  /* 0x0000000000087947 */ /* 0x000fec0003800000 */
.L_x_24360:
[----:B-----5:R-:W-:-:S04]  /*15e0*/  FADD.FTZ R183, R135, R183 ;  /* 0x000000b787b77221 */ /* 0x020fc80000010000 */
[----:B------:R-:W-:-:S07]  /*15f0*/  @P2 FADD.FTZ R183, R139, R183 ;  /* 0x000000b78bb72221 */ /* 0x000fce0000010000 */
.L_x_24362:
[----:B0-----:R-:W-:-:S07]  /*1600*/  MOV R143, R183 ;  /* 0x000000b7008f7202 */ /* 0x001fce0000000f00 */
.L_x_24363:
        /* <DEDUP_REMOVED lines=18> */
.L_x_24365:
[----:B-----5:R-:W-:Y:S01]  /*1730*/  FADD.FTZ R148, R136, R148 ;  /* 0x0000009488947221 */ /* 0x020fe20000010000 */
[----:B------:R-:W-:Y:S06]  /*1740*/  BRA `(.L_x_24366) ;  /* 0x0000000000087947 */ /* 0x000fec0003800000 */
.L_x_24364:
[----:B-----5:R-:W-:-:S04]  /*1750*/  FADD.FTZ R148, R132, R148 ;  /* 0x0000009484947221 */ /* 0x020fc80000010000 */
[----:B------:R-:W-:-:S07]  /*1760*/  @P2 FADD.FTZ R148, R136, R148 ;  /* 0x0000009488942221 */ /* 0x000fce0000010000 */
.L_x_24366:
[----:B0-----:R-:W-:-:S07]  /*1770*/  MOV R140, R148 ;  /* 0x00000094008c7202 */ /* 0x001fce0000000f00 */
.L_x_24367:
[----:B------:R-:W-:Y:S05]  /*1780*/  @P3 BRA `(.L_x_24368) ;  /* 0x00000000001c3947 */ /* 0x000fea0003800000 */
[----:B------:R-:W-:-:S04]  /*1790*/  ISETP.NE.U32.AND P4, PT, RZ, UR16, PT ;  /* 0x00000010ff007c0c */ /* 0x000fc8000bf85070 */
[----:B------:R-:W-:-:S13]  /*17a0*/  ISETP.NE.AND.EX P4, PT, RZ, UR17, PT, P4 ;  /* 0x00000011ff007c0c */ /* 0x000fda000bf85340 */
[----:B------:R-:W-:Y:S05]  /*17b0*/  @P4 BRA `(.L_x_24369) ;  /* 0x0000000000084947 */ /* 0x000fea0003800000 */
[----:B------:R-:W-:Y:S05]  /*17c0*/  @P0 BRA `(.L_x_24370) ;  /* 0x0000000000140947 */ /* 0x000fea0003800000 */
[----:B------:R-:W-:Y:S05]  /*17d0*/  BRA `(.L_x_24371) ;  /* 0x0000000000147947 */ /* 0x000fea0003800000 */
.L_x_24369:
[----:B-----5:R-:W-:Y:S01]  /*17e0*/  FADD.FTZ R149, R137, R149 ;  /* 0x0000009589957221 */ /* 0x020fe20000010000 */
[----:B------:R-:W-:Y:S06]  /*17f0*/  BRA `(.L_x_24370) ;  /* 0x0000000000087947 */ /* 0x000fec0003800000 */
.L_x_24368:
[----:B-----5:R-:W-:-:S04]  /*1800*/  FADD.FTZ R149, R133, R149 ;  /* 0x0000009585957221 */ /* 0x020fc80000010000 */
[----:B------:R-:W-:-:S07]  /*1810*/  @P2 FADD.FTZ R149, R137, R149 ;  /* 0x0000009589952221 */ /* 0x000fce0000010000 */
.L_x_24370:
[----:B0-----:R-:W-:-:S07]  /*1820*/  MOV R141, R149 ;  /* 0x00000095008d7202 */ /* 0x001fce0000000f00 */
.L_x_24371:
[----:B------:R-:W-:Y:S05]  /*1830*/  @P3 BRA `(.L_x_24372) ;  /* 0x00000000001c3947 */ /* 0x000fea0003800000 */
[----:B------:R-:W-:-:S04]  /*1840*/  ISETP.NE.U32.AND P4, PT, RZ, UR16, PT ;  /* 0x00000010ff007c0c */ /* 0x000fc8000bf85070 */
[----:B------:R-:W-:-:S13]  /*1850*/  ISETP.NE.AND.EX P4, PT, RZ, UR17, PT, P4 ;  /* 0x00000011ff007c0c */ /* 0x000fda000bf85340 */
[----:B------:R-:W-:Y:S05]  /*1860*/  @P4 BRA `(.L_x_24373) ;  /* 0x0000000000084947 */ /* 0x000fea0003800000 */
[----:B------:R-:W-:Y:S05]  /*1870*/  @P0 BRA `(.L_x_24374) ;  /* 0x0000000000140947 */ /* 0x000fea0003800000 */
[----:B------:R-:W-:Y:S05]  /*1880*/  BRA `(.L_x_24375) ;  /* 0x0000000000147947 */ /* 0x000fea0003800000 */
.L_x_24373:
[----:B-----5:R-:W-:Y:S01]  /*1890*/  FADD.FTZ R150, R138, R150 ;  /* 0x000000968a967221 */ /* 0x020fe20000010000 */
[----:B------:R-:W-:Y:S06]  /*18a0*/  BRA `(.L_x_24374) ;  /* 0x0000000000087947 */ /* 0x000fec0003800000 */
.L_x_24372:
[----:B-----5:R-:W-:-:S04]  /*18b0*/  FADD.FTZ R150, R134, R150 ;  /* 0x0000009686967221 */ /* 0x020fc80000010000 */
[----:B------:R-:W-:-:S07]  /*18c0*/  @P2 FADD.FTZ R150, R138, R150 ;  /* 0x000000968a962221 */ /* 0x000fce0000010000 */
.L_x_24374:
[----:B0-----:R-:W-:-:S07]  /*18d0*/  MOV R142, R150 ;  /* 0x00000096008e7202 */ /* 0x001fce0000000f00 */
.L_x_24375:
[----:B------:R-:W-:Y:S05]  /*18e0*/  @P3 BRA `(.L_x_24376) ;  /* 0x00000000001c3947 */ /* 0x000fea0003800000 */
[----:B------:R-:W-:-:S04]  /*18f0*/  ISETP.NE.U32.AND P4, PT, RZ, UR16, PT ;  /* 0x00000010ff007c0c */ /* 0x000fc8000bf85070 */
[----:B------:R-:W-:-:S13]  /*1900*/  ISETP.NE.AND.EX P4, PT, RZ, UR17, PT, P4 ;  /* 0x00000011ff007c0c */ /* 0x000fda000bf85340 */
[----:B------:R-:W-:Y:S05]  /*1910*/  @P4 BRA `(.L_x_24377) ;  /* 0x0000000000084947 */ /* 0x000fea0003800000 */
[----:B------:R-:W-:Y:S05]  /*1920*/  @P0 BRA `(.L_x_24378) ;  /* 0x0000000000140947 */ /* 0x000fea0003800000 */
[----:B------:R-:W-:Y:S05]  /*1930*/  BRA `(.L_x_24379) ;  /* 0x0000000000147947 */ /* 0x000fea0003800000 */
.L_x_24377:
[----:B-----5:R-:W-:Y:S01]  /*1940*/  FADD.FTZ R151, R139, R151 ;  /* 0x000000978b977221 */ /* 0x020fe20000010000 */
[----:B------:R-:W-:Y:S06]  /*1950*/  BRA `(.L_x_24378) ;  /* 0x0000000000087947 */ /* 0x000fec0003800000 */
.L_x_24376:
[----:B-----5:R-:W-:-:S04]  /*1960*/  FADD.FTZ R151, R135, R151 ;  /* 0x0000009787977221 */ /* 0x020fc80000010000 */
[----:B------:R-:W-:-:S07]  /*1970*/  @P2 FADD.FTZ R151, R139, R151 ;  /* 0x000000978b972221 */ /* 0x000fce0000010000 */
.L_x_24378:
[----:B0-----:R-:W-:-:S07]  /*1980*/  MOV R143, R151 ;  /* 0x00000097008f7202 */ /* 0x001fce0000000f00 */
.L_x_24379:
        /* <DEDUP_REMOVED lines=18> */
.L_x_24381:
[----:B-----5:R-:W-:Y:S01]  /*1ab0*/  FADD.FTZ R152, R136, R152 ;  /* 0x0000009888987221 */ /* 0x020fe20000010000 */
[----:B------:R-:W-:Y:S06]  /*1ac0*/  BRA `(.L_x_24382) ;  /* 0x0000000000087947 */ /* 0x000fec0003800000 */
.L_x_24380:
[----:B-----5:R-:W-:-:S04]  /*1ad0*/  FADD.FTZ R152, R132, R152 ;  /* 0x0000009884987221 */ /* 0x020fc80000010000 */
[----:B------:R-:W-:-:S07]  /*1ae0*/  @P2 FADD.FTZ R152, R136, R152 ;  /* 0x0000009888982221 */ /* 0x000fce0000010000 */
.L_x_24382:
[----:B0-----:R-:W-:-:S07]  /*1af0*/  MOV R140, R152 ;  /* 0x00000098008c7202 */ /* 0x001fce0000000f00 */
.L_x_24383:
[----:B------:R-:W-:Y:S05]  /*1b00*/  @P3 BRA `(.L_x_24384) ;  /* 0x00000000001c3947 */ /* 0x000fea0003800000 */
[----:B------:R-:W-:-:S04]  /*1b10*/  ISETP.NE.U32.AND P4, PT, RZ, UR16, PT ;  /* 0x00000010ff007c0c */ /* 0x000fc8000bf85070 */
[----:B------:R-:W-:-:S13]  /*1b20*/  ISETP.NE.AND.EX P4, PT, RZ, UR17, PT, P4 ;  /* 0x00000011ff007c0c */ /* 0x000fda000bf85340 */
[----:B------:R-:W-:Y:S05]  /*1b30*/  @P4 BRA `(.L_x_24385) ;  /* 0x0000000000084947 */ /* 0x000fea0003800000 */
[----:B------:R-:W-:Y:S05]  /*1b40*/  @P0 BRA `(.L_x_24386) ;  /* 0x0000000000140947 */ /* 0x000fea0003800000 */
[----:B------:R-:W-:Y:S05]  /*1b50*/  BRA `(.L_x_24387) ;  /* 0x0000000000147947 */ /* 0x000fea0003800000 */
.L_x_24385:
[----:B-----5:R-:W-:Y:S01]  /*1b60*/  FADD.FTZ R153, R137, R153 ;  /* 0x0000009989997221 */ /* 0x020fe20000010000 */
[----:B------:R-:W-:Y:S06]  /*1b70*/  BRA `(.L_x_24386) ;  /* 0x0000000000087947 */ /* 0x000fec0003800000 */
.L_x_24384:
[----:B-----5:R-:W-:-:S04]  /*1b80*/  FADD.FTZ R153, R133, R153 ;  /* 0x0000009985997221 */ /* 0x020fc80000010000 */
[----:B------:R-:W-:-:S07]  /*1b90*/  @P2 FADD.FTZ R153, R137, R153 ;  /* 0x0000009989992221 */ /* 0x000fce0000010000 */
.L_x_24386:
[----:B0-----:R-:W-:-:S07]  /*1ba0*/  MOV R141, R153 ;  /* 0x00000099008d7202 */ /* 0x001fce0000000f00 */
.L_x_24387:
[----:B------:R-:W-:Y:S05]  /*1bb0*/  @P3 BRA `(.L_x_24388) ;  /* 0x00000000001c3947 */ /* 0x000fea0003800000 */
[----:B------:R-:W-:-:S04]  /*1bc0*/  ISETP.NE.U32.AND P4, PT, RZ, UR16, PT ;  /* 0x00000010ff007c0c */ /* 0x000fc8000bf85070 */
[----:B------:R-:W-:-:S13]  /*1bd0*/  ISETP.NE.AND.EX P4, PT, RZ, UR17, PT, P4 ;  /* 0x00000011ff007c0c */ /* 0x000fda000bf85340 */
[----:B------:R-:W-:Y:S05]  /*1be0*/  @P4 BRA `(.L_x_24389) ;  /* 0x0000000000084947 */ /* 0x000fea0003800000 */
[----:B------:R-:W-:Y:S05]  /*1bf0*/  @P0 BRA `(.L_x_24390) ;  /* 0x0000000000140947 */ /* 0x000fea0003800000 */
[----:B------:R-:W-:Y:S05]  /*1c00*/  BRA `(.L_x_24391) ;  /* 0x0000000000147947 */ /* 0x000fea0003800000 */
.L_x_24389:
[----:B-----5:R-:W-:Y:S01]  /*1c10*/  FADD.FTZ R154, R138, R154 ;  /* 0x0000009a8a9a7221 */ /* 0x020fe20000010000 */
[----:B------:R-:W-:Y:S06]  /*1c20*/  BRA `(.L_x_24390) ;  /* 0x0000000000087947 */ /* 0x000fec0003800000 */
.L_x_24388:
[----:B-----5:R-:W-:-:S04]  /*1c30*/  FADD.FTZ R154, R134, R154 ;  /* 0x0000009a869a7221 */ /* 0x020fc80000010000 */
[----:B------:R-:W-:-:S07]  /*1c40*/  @P2 FADD.FTZ R154, R138, R154 ;  /* 0x0000009a8a9a2221 */ /* 0x000fce0000010000 */
.L_x_24390:
[----:B0-----:R-:W-:-:S07]  /*1c50*/  MOV R142, R154 ;  /* 0x0000009a008e7202 */ /* 0x001fce0000000f00 */
.L_x_24391:
[----:B------:R-:W-:Y:S05]  /*1c60*/  @P3 BRA `(.L_x_24392) ;  /* 0x00000000001c3947 */ /* 0x000fea0003800000 */
[----:B------:R-:W-:-:S04]  /*1c70*/  ISETP.NE.U32.AND P4, PT, RZ, UR16, PT ;  /* 0x00000010ff007c0c */ /* 0x000fc8000bf85070 */
[----:B------:R-:W-:-:S13]  /*1c80*/  ISETP.NE.AND.EX P4, PT, RZ, UR17, PT, P4 ;  /* 0x00000011ff007c0c */ /* 0x000fda000bf85340 */
[----:B------:R-:W-:Y:S05]  /*1c90*/  @P4 BRA `(.L_x_24393) ;  /* 0x0000000000084947 */ /* 0x000fea0003800000 */
[----:B------:R-:W-:Y:S05]  /*1ca0*/  @P0 BRA `(.L_x_24394) ;  /* 0x0000000000140947 */ /* 0x000fea0003800000 */
[----:B------:R-:W-:Y:S05]  /*1cb0*/  BRA `(.L_x_24395) ;  /* 0x0000000000147947 */ /* 0x000fea0003800000 */
.L_x_24393:
[----:B-----5:R-:W-:Y:S01]  /*1cc0*/  FADD.FTZ R155, R139, R155 ;  /* 0x0000009b8b9b7221 */ /* 0x020fe20000010000 */
[----:B------:R-:W-:Y:S06]  /*1cd0*/  BRA `(.L_x_24394) ;  /* 0x0000000000087947 */ /* 0x000fec0003800000 */
.L_x_24392:
[----:B-----5:R-:W-:-:S04]  /*1ce0*/  FADD.FTZ R155, R135, R155 ;  /* 0x0000009b879b7221 */ /* 0x020fc80000010000 */
[----:B------:R-:W-:-:S07]  /*1cf0*/  @P2 FADD.FTZ R155, R139, R155 ;  /* 0x0000009b8b9b2221 */ /* 0x000fce0000010000 */
.L_x_24394:
[----:B0-----:R-:W-:-:S07]  /*1d00*/  MOV R143, R155 ;  /* 0x0000009b008f7202 */ /* 0x001fce0000000f00 */
.L_x_24395:
        /* <DEDUP_REMOVED lines=18> */
.L_x_24397:
[----:B-----5:R-:W-:Y:S01]  /*1e30*/  FADD.FTZ R160, R136, R160 ;  /* 0x000000a088a07221 */ /* 0x020fe20000010000 */
[----:B------:R-:W-:Y:S06]  /*1e40*/  BRA `(.L_x_24398) ;  /* 0x0000000000087947 */ /* 0x000fec0003800000 */
.L_x_24396:
[----:B-----5:R-:W-:-:S04]  /*1e50*/  FADD.FTZ R160, R132, R160 ;  /* 0x000000a084a07221 */ /* 0x020fc80000010000 */
[----:B------:R-:W-:-:S07]  /*1e60*/  @P2 FADD.FTZ R160, R136, R160 ;  /* 0x000000a088a02221 */ /* 0x000fce0000010000 */
.L_x_24398:
[----:B0-----:R-:W-:-:S07]  /*1e70*/  MOV R140, R160 ;  /* 0x000000a0008c7202 */ /* 0x001fce0000000f00 */
.L_x_24399:
[----:B------:R-:W-:Y:S05]  /*1e80*/  @P3 BRA `(.L_x_24400) ;  /* 0x00000000001c3947 */ /* 0x000fea0003800000 */
[----:B------:R-:W-:-:S04]  /*1e90*/  ISETP.NE.U32.AND P4, PT, RZ, UR16, PT ;  /* 0x00000010ff007c0c */ /* 0x000fc8000bf85070 */
[----:B------:R-:W-:-:S13]  /*1ea0*/  ISETP.NE.AND.EX P4, PT, RZ, UR17, PT, P4 ;  /* 0x00000011ff007c0c */ /* 0x000fda000bf85340 */
[----:B------:R-:W-:Y:S05]  /*1eb0*/  @P4 BRA `(.L_x_24401) ;  /* 0x0000000000084947 */ /* 0x000fea0003800000 */
[----:B------:R-:W-:Y:S05]  /*1ec0*/  @P0 BRA `(.L_x_24402) ;  /* 0x0000000000140947 */ /* 0x000fea0003800000 */
[----:B------:R-:W-:Y:S05]  /*1ed0*/  BRA `(.L_x_24403) ;  /* 0x0000000000147947 */ /* 0x000fea0003800000 */
.L_x_24401:
[----:B-----5:R-:W-:Y:S01]  /*1ee0*/  FADD.FTZ R161, R137, R161 ;  /* 0x000000a189a17221 */ /* 0x020fe20000010000 */
[----:B------:R-:W-:Y:S06]  /*1ef0*/  BRA `(.L_x_24402) ;  /* 0x0000000000087947 */ /* 0x000fec0003800000 */
.L_x_24400:
[----:B-----5:R-:W-:-:S04]  /*1f00*/  FADD.FTZ R161, R133, R161 ;  /* 0x000000a185a17221 */ /* 0x020fc80000010000 */
[----:B------:R-:W-:-:S07]  /*1f10*/  @P2 FADD.FTZ R161, R137, R161 ;  /* 0x000000a189a12221 */ /* 0x000fce0000010000 */
.L_x_24402:
[----:B0-----:R-:W-:-:S07]  /*1f20*/  MOV R141, R161 ;  /* 0x000000a1008d7202 */ /* 0x001fce0000000f00 */
.L_x_24403:
[----:B------:R-:W-:Y:S05]  /*1f30*/  @P3 BRA `(.L_x_24404) ;  /* 0x00000000001c3947 */ /* 0x000fea0003800000 */
[----:B------:R-:W-:-:S04]  /*1f40*/  ISETP.NE.U32.AND P4, PT, RZ, UR16, PT ;  /* 0x00000010ff007c0c */ /* 0x000fc8000bf85070 */
[----:B------:R-:W-:-:S13]  /*1f50*/  ISETP.NE.AND.EX P4, PT, RZ, UR17, PT, P4 ;  /* 0x00000011ff007c0c */ /* 0x000fda000bf85340 */
[----:B------:R-:W-:Y:S05]  /*1f60*/  @P4 BRA `(.L_x_24405) ;  /* 0x0000000000084947 */ /* 0x000fea0003800000 */
[----:B------:R-:W-:Y:S05]  /*1f70*/  @P0 BRA `(.L_x_24406) ;  /* 0x0000000000140947 */ /* 0x000fea0003800000 */
[----:B------:R-:W-:Y:S05]  /*1f80*/  BRA `(.L_x_24407) ;  /* 0x0000000000147947 */ /* 0x000fea0003800000 */
.L_x_24405:
[----:B-----5:R-:W-:Y:S01]  /*1f90*/  FADD.FTZ R162, R138, R162 ;  /* 0x000000a28aa27221 */ /* 0x020fe20000010000 */
[----:B------:R-:W-:Y:S06]  /*1fa0*/  BRA `(.L_x_24406) ;  /* 0x0000000000087947 */ /* 0x000fec0003800000 */
.L_x_24404:
[----:B-----5:R-:W-:-:S04]  /*1fb0*/  FADD.FTZ R162, R134, R162 ;  /* 0x000000a286a27221 */ /* 0x020fc80000010000 */
[----:B------:R-:W-:-:S07]  /*1fc0*/  @P2 FADD.FTZ R162, R138, R162 ;  /* 0x000000a28aa22221 */ /* 0x000fce0000010000 */
.L_x_24406:
[----:B0-----:R-:W-:-:S07]  /*1fd0*/  MOV R142, R162 ;  /* 0x000000a2008e7202 */ /* 0x001fce0000000f00 */
.L_x_24407:
[----:B------:R-:W-:Y:S05]  /*1fe0*/  @P3 BRA `(.L_x_24408) ;  /* 0x00000000001c3947 */ /* 0x000fea0003800000 */
[----:B------:R-:W-:-:S04]  /*1ff0*/  ISETP.NE.U32.AND P4, PT, RZ, UR16, PT ;  /* 0x00000010ff007c0c */ /* 0x000fc8000bf85070 */
[----:B------:R-:W-:-:S13]  /*2000*/  ISETP.NE.AND.EX P4, PT, RZ, UR17, PT, P4 ;  /* 0x00000011ff007c0c */ /* 0x000fda000bf85340 */
[----:B------:R-:W-:Y:S05]  /*2010*/  @P4 BRA `(.L_x_24409) ;  /* 0x0000000000084947 */ /* 0x000fea0003800000 */
[----:B------:R-:W-:Y:S05]  /*2020*/  @P0 BRA `(.L_x_24410) ;  /* 0x0000000000140947 */ /* 0x000fea0003800000 */
[----:B------:R-:W-:Y:S05]  /*2030*/  BRA `(.L_x_24411) ;  /* 0x0000000000147947 */ /* 0x000fea0003800000 */
.L_x_24409:
[----:B-----5:R-:W-:Y:S01]  /*2040*/  FADD.FTZ R163, R139, R163 ;  /* 0x000000a38ba37221 */ /* 0x020fe20000010000 */
[----:B------:R-:W-:Y:S06]  /*2050*/  BRA `(.L_x_24410) ;  /* 0x0000000000087947 */ /* 0x000fec0003800000 */
.L_x_24408:
[----:B-----5:R-:W-:-:S04]  /*2060*/  FADD.FTZ R163, R135, R163 ;  /* 0x000000a387a37221 */ /* 0x020fc80000010000 */
[----:B------:R-:W-:-:S07]  /*2070*/  @P2 FADD.FTZ R163, R139, R163 ;  /* 0x000000a38ba32221 */ /* 0x000fce0000010000 */
.L_x_24410:
[----:B0-----:R-:W-:-:S07]  /*2080*/  MOV R143, R163 ;  /* 0x000000a3008f7202 */ /* 0x001fce0000000f00 */
.L_x_24411:
[----:B------:R-:W1:Y:S01]  /*2090*/  @P0 LDC.64 R184, c[0x0][0x238] ;  /* 0x00008e00ffb80b82 */ /* 0x000e620000000a00 */
[----:B0-----:R-:W-:-:S05]  /*20a0*/  IADD3 R157, R164, 0x300, RZ ;  /* 0x00000300a49d7810 */ /* 0x001fca0007ffe0ff */
[----:B------:R-:W-:Y:S02]  /*20b0*/  IMAD.WIDE.U32 R144, R157, 0x10, R176 ;  /* 0x000000109d907825 */ /* 0x000fe400078e00b0 */
        /* <DEDUP_REMOVED lines=15> */
.L_x_24413:
[----:B-----5:R-:W-:Y:S01]  /*21b0*/  FADD.FTZ R144, R136, R144 ;  /* 0x0000009088907221 */ /* 0x020fe20000010000 */
[----:B------:R-:W-:Y:S06]  /*21c0*/  BRA `(.L_x_24414) ;  /* 0x0000000000087947 */ /* 0x000fec0003800000 */
.L_x_24412:
[----:B-----5:R-:W-:-:S04]  /*21d0*/  FADD.FTZ R144, R132, R144 ;  /* 0x0000009084907221 */ /* 0x020fc80000010000 */
[----:B------:R-:W-:-:S07]  /*21e0*/  @P2 FADD.FTZ R144, R136, R144 ;  /* 0x0000009088902221 */ /* 0x000fce0000010000 */
.L_x_24414:
[----:B-1----:R-:W-:-:S07]  /*21f0*/  MOV R140, R144 ;  /* 0x00000090008c7202 */ /* 0x002fce0000000f00 */
.L_x_24415:
[----:B------:R-:W-:Y:S05]  /*2200*/  @P3 BRA `(.L_x_24416) ;  /* 0x00000000001c3947 */ /* 0x000fea0003800000 */
[----:B------:R-:W-:-:S04]  /*2210*/  ISETP.NE.U32.AND P4, PT, RZ, UR16, PT ;  /* 0x00000010ff007c0c */ /* 0x000fc8000bf85070 */
[----:B------:R-:W-:-:S13]  /*2220*/  ISETP.NE.AND.EX P4, PT, RZ, UR17, PT, P4 ;  /* 0x00000011ff007c0c */ /* 0x000fda000bf85340 */
[----:B------:R-:W-:Y:S05]  /*2230*/  @P4 BRA `(.L_x_24417) ;  /* 0x0000000000084947 */ /* 0x000fea0003800000 */
[----:B------:R-:W-:Y:S05]  /*2240*/  @P0 BRA `(.L_x_24418) ;  /* 0x0000000000140947 */ /* 0x000fea0003800000 */
[----:B------:R-:W-:Y:S05]  /*2250*/  BRA `(.L_x_24419) ;  /* 0x0000000000147947 */ /* 0x000fea0003800000 */
.L_x_24417:
[----:B-----5:R-:W-:Y:S01]  /*2260*/  FADD.FTZ R145, R137, R145 ;  /* 0x0000009189917221 */ /* 0x020fe20000010000 */
[----:B------:R-:W-:Y:S06]  /*2270*/  BRA `(.L_x_24418) ;  /* 0x0000000000087947 */ /* 0x000fec0003800000 */
.L_x_24416:
[----:B-----5:R-:W-:-:S04]  /*2280*/  FADD.FTZ R145, R133, R145 ;  /* 0x0000009185917221 */ /* 0x020fc80000010000 */
[----:B------:R-:W-:-:S07]  /*2290*/  @P2 FADD.FTZ R145, R137, R145 ;  /* 0x0000009189912221 */ /* 0x000fce0000010000 */
.L_x_24418:
[----:B-1----:R-:W-:-:S07]  /*22a0*/  MOV R141, R145 ;  /* 0x00000091008d7202 */ /* 0x002fce0000000f00 */
.L_x_24419:
[----:B------:R-:W-:Y:S05]  /*22b0*/  @P3 BRA `(.L_x_24420) ;  /* 0x00000000001c3947 */ /* 0x000fea0003800000 */
[----:B------:R-:W-:-:S04]  /*22c0*/  ISETP.NE.U32.AND P4, PT, RZ, UR16, PT ;  /* 0x00000010ff007c0c */ /* 0x000fc8000bf85070 */
[----:B------:R-:W-:-:S13]  /*22d0*/  ISETP.NE.AND.EX P4, PT, RZ, UR17, PT, P4 ;  /* 0x00000011ff007c0c */ /* 0x000fda000bf85340 */
[----:B------:R-:W-:Y:S05]  /*22e0*/  @P4 BRA `(.L_x_24421) ;  /* 0x0000000000084947 */ /* 0x000fea0003800000 */
[----:B------:R-:W-:Y:S05]  /*22f0*/  @P0 BRA `(.L_x_24422) ;  /* 0x0000000000140947 */ /* 0x000fea0003800000 */
[----:B------:R-:W-:Y:S05]  /*2300*/  BRA `(.L_x_24423) ;  /* 0x0000000000147947 */ /* 0x000fea0003800000 */
.L_x_24421:
[----:B-----5:R-:W-:Y:S01]  /*2310*/  FADD.FTZ R146, R138, R146 ;  /* 0x000000928a927221 */ /* 0x020fe20000010000 */
[----:B------:R-:W-:Y:S06]  /*2320*/  BRA `(.L_x_24422) ;  /* 0x0000000000087947 */ /* 0x000fec0003800000 */
.L_x_24420:
[----:B-----5:R-:W-:-:S04]  /*2330*/  FADD.FTZ R146, R134, R146 ;  /* 0x0000009286927221 */ /* 0x020fc80000010000 */
[----:B------:R-:W-:-:S07]  /*2340*/  @P2 FADD.FTZ R146, R138, R146 ;  /* 0x000000928a922221 */ /* 0x000fce0000010000 */
.L_x_24422:
[----:B-1----:R-:W-:-:S07]  /*2350*/  MOV R142, R146 ;  /* 0x00000092008e7202 */ /* 0x002fce0000000f00 */
.L_x_24423:
[----:B------:R-:W-:Y:S05]  /*2360*/  @P3 BRA `(.L_x_24424) ;  /* 0x00000000001c3947 */ /* 0x000fea0003800000 */
[----:B------:R-:W-:-:S04]  /*2370*/  ISETP.NE.U32.AND P4, PT, RZ, UR16, PT ;  /* 0x00000010ff007c0c */ /* 0x000fc8000bf85070 */
[----:B------:R-:W-:-:S13]  /*2380*/  ISETP.NE.AND.EX P4, PT, RZ, UR17, PT, P4 ;  /* 0x00000011ff007c0c */ /* 0x000fda000bf85340 */
[----:B------:R-:W-:Y:S05]  /*2390*/  @P4 BRA `(.L_x_24425) ;  /* 0x0000000000084947 */ /* 0x000fea0003800000 */
[----:B------:R-:W-:Y:S05]  /*23a0*/  @P0 BRA `(.L_x_24426) ;  /* 0x0000000000140947 */ /* 0x000fea0003800000 */
[----:B------:R-:W-:Y:S05]  /*23b0*/  BRA `(.L_x_24427) ;  /* 0x0000000000147947 */ /* 0x000fea0003800000 */
.L_x_24425:
[----:B-----5:R-:W-:Y:S01]  /*23c0*/  FADD.FTZ R147, R139, R147 ;  /* 0x000000938b937221 */ /* 0x020fe20000010000 */
[----:B------:R-:W-:Y:S06]  /*23d0*/  BRA `(.L_x_24426) ;  /* 0x0000000000087947 */ /* 0x000fec0003800000 */
.L_x_24424:
[----:B-----5:R-:W-:-:S04]  /*23e0*/  FADD.FTZ R147, R135, R147 ;  /* 0x0000009387937221 */ /* 0x020fc80000010000 */
[----:B------:R-:W-:-:S07]  /*23f0*/  @P2 FADD.FTZ R147, R139, R147 ;  /* 0x000000938b932221 */ /* 0x000fce0000010000 */
.L_x_24426:
[----:B-1----:R-:W-:-:S07]  /*2400*/  MOV R143, R147 ;  /* 0x00000093008f7202 */ /* 0x002fce0000000f00 */
.L_x_24427:
[----:B-1----:R-:W0:Y:S01]  /*2410*/  @P0 LDC.64 R188, c[0x0][0x238] ;  /* 0x00008e00ffbc0b82 */ /* 0x002e220000000a00 */
[----:B------:R-:W-:-:S05]  /*2420*/  IADD3 R156, R164, 0x380, RZ ;  /* 0x00000380a49c7810 */ /* 0x000fca0007ffe0ff */
[----:B------:R-:W-:Y:S02]  /*2430*/  IMAD.WIDE.U32 R176, R156, 0x10, R176 ;  /* 0x000000109cb07825 */ /* 0x000fe400078e00b0 */
[----:B------:R-:W1:Y:S08]  /*2440*/  @P1 LDC.64 R190, c[0x0][0x228] ;  /* 0x00008a00ffbe1b82 */ /* 0x000e700000000a00 */
[----:B------:R-:W2:Y:S01]  /*2450*/  @P2 LDC.64 R192, c[0x0][0x230] ;  /* 0x00008c00ffc02b82 */ /* 0x000ea20000000a00 */
[----:B0-----:R-:W-:-:S05]  /*2460*/  @P0 IMAD.WIDE.U32 R188, R157, 0x10, R188 ;  /* 0x000000109dbc0825 */ /* 0x001fca00078e00bc */
[----:B------:R0:W-:Y:S01]  /*2470*/  @P0 STG.E.128 desc[UR4][R188.64], R140 ;  /* 0x0000008cbc000986 */ /* 0x0001e2000c101d04 */
[----:B-1----:R-:W-:-:S03]  /*2480*/  @P1 IMAD.WIDE.U32 R190, R156, 0x10, R190 ;  /* 0x000000109cbe1825 */ /* 0x002fc600078e00be */
[----:B------:R0:W5:Y:S04]  /*2490*/  LDG.E.128 R184, desc[UR4][R176.64] ;  /* 0x00000004b0b87981 */ /* 0x000168000c1e1d00 */
        /* <DEDUP_REMOVED lines=9> */
.L_x_24429:
[----:B-----5:R-:W-:Y:S01]  /*2530*/  FADD.FTZ R184, R136, R184 ;  /* 0x000000b888b87221 */ /* 0x020fe20000010000 */
[----:B------:R-:W-:Y:S06]  /*2540*/  BRA `(.L_x_24430) ;  /* 0x0000000000087947 */ /* 0x000fec0003800000 */
.L_x_24428:
[----:B-----5:R-:W-:-:S04]  /*2550*/  FADD.FTZ R184, R132, R184 ;  /* 0x000000b884b87221 */ /* 0x020fc80000010000 */
[----:B------:R-:W-:-:S07]  /*2560*/  @P2 FADD.FTZ R184, R136, R184 ;  /* 0x000000b888b82221 */ /* 0x000fce0000010000 */
.L_x_24430:
[----:B0-----:R-:W-:-:S07]  /*2570*/  MOV R140, R184 ;  /* 0x000000b8008c7202 */ /* 0x001fce0000000f00 */
.L_x_24431:
[----:B------:R-:W-:Y:S05]  /*2580*/  @P3 BRA `(.L_x_24432) ;  /* 0x00000000001c3947 */ /* 0x000fea0003800000 */
[----:B------:R-:W-:-:S04]  /*2590*/  ISETP.NE.U32.AND P4, PT, RZ, UR16, PT ;  /* 0x00000010ff007c0c */ /* 0x000fc8000bf85070 */
[----:B------:R-:W-:-:S13]  /*25a0*/  ISETP.NE.AND.EX P4, PT, RZ, UR17, PT, P4 ;  /* 0x00000011ff007c0c */ /* 0x000fda000bf85340 */
[----:B------:R-:W-:Y:S05]  /*25b0*/  @P4 BRA `(.L_x_24433) ;  /* 0x0000000000084947 */ /* 0x000fea0003800000 */
[----:B------:R-:W-:Y:S05]  /*25c0*/  @P0 BRA `(.L_x_24434) ;  /* 0x0000000000140947 */ /* 0x000fea0003800000 */
[----:B------:R-:W-:Y:S05]  /*25d0*/  BRA `(.L_x_24435) ;  /* 0x0000000000147947 */ /* 0x000fea0003800000 */
.L_x_24433:
[----:B-----5:R-:W-:Y:S01]  /*25e0*/  FADD.FTZ R185, R137, R185 ;  /* 0x000000b989b97221 */ /* 0x020fe20000010000 */
[----:B------:R-:W-:Y:S06]  /*25f0*/  BRA `(.L_x_24434) ;  /* 0x0000000000087947 */ /* 0x000fec0003800000 */
.L_x_24432:
[----:B-----5:R-:W-:-:S04]  /*2600*/  FADD.FTZ R185, R133, R185 ;  /* 0x000000b985b97221 */ /* 0x020fc80000010000 */
[----:B------:R-:W-:-:S07]  /*2610*/  @P2 FADD.FTZ R185, R137, R185 ;  /* 0x000000b989b92221 */ /* 0x000fce0000010000 */
.L_x_24434:
[----:B0-----:R-:W-:-:S07]  /*2620*/  MOV R141, R185 ;  /* 0x000000b9008d7202 */ /* 0x001fce0000000f00 */
.L_x_24435:
[----:B------:R-:W-:Y:S05]  /*2630*/  @P3 BRA `(.L_x_24436) ;  /* 0x00000000001c3947 */ /* 0x000fea0003800000 */
[----:B------:R-:W-:-:S04]  /*2640*/  ISETP.NE.U32.AND P4, PT, RZ, UR16, PT ;  /* 0x00000010ff007c0c */ /* 0x000fc8000bf85070 */
[----:B------:R-:W-:-:S13]  /*2650*/  ISETP.NE.AND.EX P4, PT, RZ, UR17, PT, P4 ;  /* 0x00000011ff007c0c */ /* 0x000fda000bf85340 */
[----:B------:R-:W-:Y:S05]  /*2660*/  @P4 BRA `(.L_x_24437) ;  /* 0x0000000000084947 */ /* 0x000fea0003800000 */
[----:B------:R-:W-:Y:S05]  /*2670*/  @P0 BRA `(.L_x_24438) ;  /* 0x0000000000140947 */ /* 0x000fea0003800000 */
[----:B------:R-:W-:Y:S05]  /*2680*/  BRA `(.L_x_24439) ;  /* 0x0000000000147947 */ /* 0x000fea0003800000 */
.L_x_24437:
[----:B-----5:R-:W-:Y:S01]  /*2690*/  FADD.FTZ R186, R138, R186 ;  /* 0x000000ba8aba7221 */ /* 0x020fe20000010000 */
[----:B------:R-:W-:Y:S06]  /*26a0*/  BRA `(.L_x_24438) ;  /* 0x0000000000087947 */ /* 0x000fec0003800000 */
.L_x_24436:
[----:B-----5:R-:W-:-:S04]  /*26b0*/  FADD.FTZ R186, R134, R186 ;  /* 0x000000ba86ba7221 */ /* 0x020fc80000010000 */
[----:B------:R-:W-:-:S07]  /*26c0*/  @P2 FADD.FTZ R186, R138, R186 ;  /* 0x000000ba8aba2221 */ /* 0x000fce0000010000 */
.L_x_24438:
[----:B0-----:R-:W-:-:S07]  /*26d0*/  MOV R142, R186 ;  /* 0x000000ba008e7202 */ /* 0x001fce0000000f00 */
.L_x_24439:
[----:B------:R-:W-:Y:S05]  /*26e0*/  @P3 BRA `(.L_x_24440) ;  /* 0x00000000001c3947 */ /* 0x000fea0003800000 */
[----:B------:R-:W-:-:S04]  /*26f0*/  ISETP.NE.U32.AND P2, PT, RZ, UR16, PT ;  /* 0x00000010ff007c0c */ /* 0x000fc8000bf45070 */
[----:B------:R-:W-:-:S13]  /*2700*/  ISETP.NE.AND.EX P2, PT, RZ, UR17, PT, P2 ;  /* 0x00000011ff007c0c */ /* 0x000fda000bf45320 */
[----:B------:R-:W-:Y:S05]  /*2710*/  @P2 BRA `(.L_x_24441) ;  /* 0x0000000000082947 */ /* 0x000fea0003800000 */
[----:B------:R-:W-:Y:S05]  /*2720*/  @P0 BRA `(.L_x_24442) ;  /* 0x0000000000140947 */ /* 0x000fea0003800000 */
[----:B------:R-:W-:Y:S05]  /*2730*/  BRA `(.L_x_24443) ;  /* 0x0000000000147947 */ /* 0x000fea0003800000 */
.L_x_24441:
[----:B-----5:R-:W-:Y:S01]  /*2740*/  FADD.FTZ R187, R139, R187 ;  /* 0x000000bb8bbb7221 */ /* 0x020fe20000010000 */
[----:B------:R-:W-:Y:S06]  /*2750*/  BRA `(.L_x_24442) ;  /* 0x0000000000087947 */ /* 0x000fec0003800000 */
.L_x_24440:
[----:B-----5:R-:W-:-:S04]  /*2760*/  FADD.FTZ R187, R135, R187 ;  /* 0x000000bb87bb7221 */ /* 0x020fc80000010000 */
[----:B------:R-:W-:-:S07]  /*2770*/  @P2 FADD.FTZ R187, R139, R187 ;  /* 0x000000bb8bbb2221 */ /* 0x000fce0000010000 */
.L_x_24442:
[----:B0-----:R-:W-:-:S07]  /*2780*/  MOV R143, R187 ;  /* 0x000000bb008f7202 */ /* 0x001fce0000000f00 */
.L_x_24443:
[----:B------:R-:W-:Y:S01]  /*2790*/  FADD.FTZ R166, RZ, R168 ;  /* 0x000000a8ffa67221 */ /* 0x000fe20000010000 */
[----:B0-----:R-:W0:Y:S01]  /*27a0*/  @P0 LDC.64 R188, c[0x0][0x238] ;  /* 0x00008e00ffbc0b82 */ /* 0x001e220000000a00 */
[----:B------:R-:W-:Y:S01]  /*27b0*/  LOP3.LUT P2, RZ, R0, 0xff, RZ, 0xc0, !PT ;  /* 0x000000ff00ff7812 */ /* 0x000fe2000784c0ff */
[----:B------:R-:W-:Y:S01]  /*27c0*/  UMOV UR18, 0xffffffff ;  /* 0xffffffff00127882 */ /* 0x000fe20000000000 */
        /* <DEDUP_REMOVED lines=21> */
[----:B------:R-:W1:Y:S02]  /*2920*/  S2R R166, SR_TID.X ;  /* 0x0000000000a67919 */ /* 0x000e640000002100 */
        /* <DEDUP_REMOVED lines=8> */
[----:B-1----:R-:W-:-:S03]  /*29b0*/  LOP3.LUT P3, RZ, R166, 0x1f, RZ, 0xc0, !PT ;  /* 0x0000001fa6ff7812 */ /* 0x002fc6000786c0ff */
        /* <DEDUP_REMOVED lines=92> */
.L_x_24456:
[----:B------:R-:W2:Y:S01]  /*2f80*/  @!P3 S2R R195, SR_CgaCtaId ;  /* 0x0000000000c3b919 */ /* 0x000ea20000008800 */
[----:B------:R-:W-:Y:S01]  /*2f90*/  LOP3.LUT R191, R166, 0x1f, RZ, 0xc0, !PT ;  /* 0x0000001fa6bf7812 */ /* 0x000fe200078ec0ff */
[----:B------:R-:W-:Y:S05]  /*2fa0*/  WARPSYNC.ALL ;  /* 0x0000000000007948 */ /* 0x000fea0003800000 */
[----:B------:R-:W-:Y:S02]  /*2fb0*/  ISETP.GT.U32.AND P4, PT, R191, 0x3, PT ;  /* 0x00000003bf00780c */ /* 0x000fe40003f84070 */
[----:B------:R-:W-:Y:S02]  /*2fc0*/  @!P3 MOV R0, 0x400 ;  /* 0x000004000000b802 */ /* 0x000fe40000000f00 */
[----:B------:R-:W-:-:S02]  /*2fd0*/  LOP3.LUT R189, R177, 0x3, RZ, 0xc0, !PT ;  /* 0x00000003b1bd7812 */ /* 0x000fc400078ec0ff */
[----:B------:R-:W-:Y:S02]  /*2fe0*/  SHF.L.U32 R212, R164, 0x4, RZ ;  /* 0x00000004a4d47819 */ /* 0x000fe400000006ff */
[----:B------:R-:W-:-:S05]  /*2ff0*/  SHF.R.U32.HI R164, RZ, 0x1c, R164 ;  /* 0x0000001cffa47819 */ /* 0x000fca00000116a4 */
[----:B------:R-:W3:Y:S01]  /*3000*/  @!P4 S2R R197, SR_CgaCtaId ;  /* 0x0000000000c5c919 */ /* 0x000ee20000008800 */
[----:B------:R-:W-:Y:S02]  /*3010*/  @!P4 MOV R188, 0x400 ;  /* 0x0000040000bcc802 */ /* 0x000fe40000000f00 */
[----:B--2---:R-:W-:Y:S02]  /*3020*/  @!P3 LEA R177, R195, R0, 0x18 ;  /* 0x00000000c3b1b211 */ /* 0x004fe400078ec0ff */
[C---:B------:R-:W-:Y:S02]  /*3030*/  @!P3 IADD3 R0, R178.reuse, R189, RZ ;  /* 0x000000bdb200b210 */ /* 0x040fe40007ffe0ff */
[----:B------:R-:W-:Y:S02]  /*3040*/  @!P4 IADD3 R178, R178, R191, RZ ;  /* 0x000000bfb2b2c210 */ /* 0x000fe40007ffe0ff */
[----:B------:R-:W-:Y:S01]  /*3050*/  @!P3 LEA R0, R0, R177, 0x3 ;  /* 0x000000b10000b211 */ /* 0x000fe200078e18ff */
[----:B-1----:R-:W-:Y:S01]  /*3060*/  FADD.FTZ R177, R190, R193 ;  /* 0x000000c1beb17221 */ /* 0x002fe20000010000 */
[----:B0-----:R-:W-:-:S04]  /*3070*/  CS2R R190, SRZ ;  /* 0x0000000000be7805 */ /* 0x001fc8000001ff00 */
[----:B------:R-:W-:Y:S01]  /*3080*/  @!P3 STS.64 [R0], R176 ;  /* 0x000000b00000b388 */ /* 0x000fe20000000a00 */
[----:B------:R-:W-:Y:S01]  /*3090*/  BAR.SYNC.DEFER_BLOCKING 0x0 ;  /* 0x0000000000007b1d */ /* 0x000fe20000010000 */
[----:B------:R-:W-:Y:S02]  /*30a0*/  LOP3.LUT P3, RZ, R189, 0x1f, R166, 0xf8, !PT ;  /* 0x0000001fbdff7812 */ /* 0x000fe4000786f8a6 */
[----:B---3--:R-:W-:-:S04]  /*30b0*/  @!P4 LEA R197, R197, R188, 0x18 ;  /* 0x000000bcc5c5c211 */ /* 0x008fc800078ec0ff */
[----:B------:R-:W-:Y:S01]  /*30c0*/  @!P4 LEA R188, R178, R197, 0x3 ;  /* 0x000000c5b2bcc211 */ /* 0x000fe200078e18ff */
[----:B------:R-:W-:-:S06]  /*30d0*/  HFMA2.MMA R178, -RZ, RZ, 0, 0 ;  /* 0x00000000ffb27435 */ /* 0x000fcc00000001ff */
[----:B------:R-:W-:-:S05]  /*30e0*/  @!P4 MOV R178, 0x400 ;  /* 0x0000040000b2c802 */ /* 0x000fca0000000f00 */
[----:B------:R-:W0:Y:S04]  /*30f0*/  SHFL.DOWN PT, R193, R178, 0x2, 0x1f ;  /* 0x08401f00b2c17f89 */ /* 0x000e2800000e0000 */
[----:B------:R-:W1:Y:S01]  /*3100*/  @!P4 LDS.64 R190, [R188] ;  /* 0x00000000bcbec984 */ /* 0x000e620000000a00 */
[----:B0-----:R-:W-:Y:S02]  /*3110*/  IADD3 R176, R193, R178, RZ ;  /* 0x000000b2c1b07210 */ /* 0x001fe40007ffe0ff */
        /* <DEDUP_REMOVED lines=10> */
[----:B------:R-:W-:Y:S02]  /*31c0*/  IADD3 R188, R176, R199, RZ ;  /* 0x000000c7b0bc7210 */ /* 0x000fe40007ffe0ff */
[----:B0-----:R-:W-:Y:S01]  /*31d0*/  FMUL.FTZ R178, R192, R197 ;  /* 0x000000c5c0b27220 */ /* 0x001fe20000410000 */
[----:B------:R-:W-:Y:S01]  /*31e0*/  FMUL.FTZ R190, R190, R190 ;  /* 0x000000bebebe7220 */ /* 0x000fe20000410000 */
[----:B------:R-:W-:Y:S02]  /*31f0*/  I2FP.F32.S32 R188, R188 ;  /* 0x000000bc00bc7245 */ /* 0x000fe40000201400 */
[----:B------:R-:W-:Y:S01]  /*3200*/  I2FP.F32.S32 R199, R199 ;  /* 0x000000c700c77245 */ /* 0x000fe20000201400 */
[----:B------:R-:W0:Y:S01]  /*3210*/  SHFL.DOWN PT, R197, R178, 0x1, 0x1f ;  /* 0x08201f00b2c57f89 */ /* 0x000e2200000e0000 */
[----:B------:R-:W-:Y:S01]  /*3220*/  FMUL.FTZ R190, R190, R193 ;  /* 0x000000c1bebe7220 */ /* 0x000fe20000410000 */
[----:B--2---:R-:W-:Y:S01]  /*3230*/  FADD.FTZ R193, R0, R191 ;  /* 0x000000bf00c17221 */ /* 0x004fe20000010000 */
[----:B------:R-:W1:Y:S02]  /*3240*/  MUFU.RCP R188, R188 ;  /* 0x000000bc00bc7308 */ /* 0x000e640000001000 */
[----:B------:R-:W-:-:S04]  /*3250*/  FMUL.FTZ R190, R190, R194 ;  /* 0x000000c2bebe7220 */ /* 0x000fc80000410000 */
        /* <DEDUP_REMOVED lines=10> */
[----:B------:R-:W1:Y:S02]  /*3300*/  SHFL.IDX PT, R213, R193, RZ, 0x1f ;  /* 0x00001fffc1d57589 */ /* 0x000e6400000e0000 */
[----:B------:R-:W-:-:S04]  /*3310*/  FMUL.FTZ R178, R178, R199 ;  /* 0x000000c7b2b27220 */ /* 0x000fc80000410000 */
[----:B------:R-:W-:-:S05]  /*3320*/  FFMA.FTZ R178, R188, R178, R191 ;  /* 0x000000b2bcb27223 */ /* 0x000fca00000100bf */
[----:B------:R-:W0:Y:S01]  /*3330*/  SHFL.IDX PT, R177, R178, RZ, 0x1f ;  /* 0x00001fffb2b17589 */ /* 0x000e2200000e0000 */
[C---:B-1----:R-:W-:Y:S01]  /*3340*/  FSEL R176, R213.reuse, RZ, !P5 ;  /* 0x000000ffd5b07208 */ /* 0x042fe20006800000 */
[----:B------:R-:W-:-:S04]  /*3350*/  FMUL.FTZ R166, R213, R213 ;  /* 0x000000d5d5a67220 */ /* 0x000fc80000410000 */
[----:B------:R-:W-:Y:S01]  /*3360*/  FADD.FTZ R204, -R176, R173 ;  /* 0x000000adb0cc7221 */ /* 0x000fe20000010100 */
[----:B------:R-:W-:Y:S01]  /*3370*/  FSEL R173, R166, RZ, P5 ;  /* 0x000000ffa6ad7208 */ /* 0x000fe20002800000 */
[C---:B------:R-:W-:Y:S01]  /*3380*/  FADD.FTZ R190, -R176.reuse, R170 ;  /* 0x000000aab0be7221 */ /* 0x040fe20000010100 */
[C---:B------:R-:W-:Y:S01]  /*3390*/  FADD.FTZ R191, -R176.reuse, R171 ;  /* 0x000000abb0bf7221 */ /* 0x040fe20000010100 */
[C---:B------:R-:W-:Y:S01]  /*33a0*/  FADD.FTZ R188, -R176.reuse, R168 ;  /* 0x000000a8b0bc7221 */ /* 0x040fe20000010100 */
[C---:B------:R-:W-:Y:S01]  /*33b0*/  FADD.FTZ R189, -R176.reuse, R169 ;  /* 0x000000a9b0bd7221 */ /* 0x040fe20000010100 */
[----:B0-----:R-:W-:Y:S01]  /*33c0*/  FFMA.FTZ R0, R177, UR6, R0 ;  /* 0x00000006b1007c23 */ /* 0x001fe20008010000 */
[----:B------:R-:W0:Y:S01]  /*33d0*/  @!P3 LDC.64 R170, c[0x0][0x250] ;  /* 0x00009400ffaabb82 */ /* 0x000e220000000a00 */
        /* <DEDUP_REMOVED lines=30> */
[C---:B-1----:R-:W-:Y:S01]  /*35c0*/  FMUL.FTZ R153, R173.reuse, R188 ;  /* 0x000000bcad997220 */ /* 0x042fe20000410000 */
[----:B------:R-:W1:Y:S01]  /*35d0*/  LDC.64 R176, c[0x0][0x2b8] ;  /* 0x0000ae00ffb07b82 */ /* 0x000e620000000a00 */
[C---:B------:R-:W-:Y:S01]  /*35e0*/  FMUL.FTZ R186, R173.reuse, R160 ;  /* 0x000000a0adba7220 */ /* 0x040fe20000410000 */
[----:B------:R-:W-:Y:S01]  /*35f0*/  FMUL.FTZ R188, R173, R161 ;  /* 0x000000a1adbc7220 */ /* 0x000fe20000410000 */
[----:B0-----:R-:W-:-:S04]  /*3600*/  @!P3 IMAD.WIDE R170, R3, 0x4, R170 ;  /* 0x0000000403aab825 */ /* 0x001fc800078e02aa */
[C---:B------:R-:W-:Y:S01]  /*3610*/  FMUL.FTZ R146, R173.reuse, R191 ;  /* 0x000000bfad927220 */ /* 0x040fe20000410000 */
[C---:B------:R-:W-:Y:S01]  /*3620*/  FMUL.FTZ R149, R173.reuse, R190 ;  /* 0x000000bead957220 */ /* 0x040fe20000410000 */
[----:B------:R-:W-:Y:S01]  /*3630*/  FMUL.FTZ R148, R173, R189 ;  /* 0x000000bdad947220 */ /* 0x000fe20000410000 */
[----:B--2---:R-:W-:Y:S01]  /*3640*/  @!P3 IMAD.WIDE R144, R3, 0x4, R168 ;  /* 0x000000040390b825 */ /* 0x004fe200078e02a8 */
[----:B------:R-:W0:Y:S01]  /*3650*/  LDC.64 R160, c[0x0][0x2c0] ;  /* 0x0000b000ffa07b82 */ /* 0x000e220000000a00 */
[----:B------:R-:W-:Y:S02]  /*3660*/  @!P3 STG.E desc[UR4][R170.64], R213 ;  /* 0x000000d5aa00b986 */ /* 0x000fe4000c101904 */
[C---:B------:R-:W-:Y:S01]  /*3670*/  FMUL.FTZ R189, R173.reuse, R151 ;  /* 0x00000097adbd7220 */ /* 0x040fe20000410000 */
[C---:B------:R-:W-:Y:S01]  /*3680*/  FMUL.FTZ R191, R173.reuse, R147 ;  /* 0x00000093adbf7220 */ /* 0x040fe20000410000 */
[C---:B------:R-:W-:Y:S01]  /*3690*/  FMUL.FTZ R207, R173.reuse, R207 ;  /* 0x000000cfadcf7220 */ /* 0x040fe20000410000 */
[----:B------:R2:W-:Y:S01]  /*36a0*/  @!P3 STG.E desc[UR4][R144.64], R173 ;  /* 0x000000ad9000b986 */ /* 0x0005e2000c101904 */
[C---:B------:R-:W-:Y:S01]  /*36b0*/  IADD3 R180, P3, R212.reuse, UR8, RZ ;  /* 0x00000008d4b47c10 */ /* 0x040fe2000ff7e0ff */
[C---:B------:R-:W-:Y:S01]  /*36c0*/  FMUL.FTZ R204, R173.reuse, R204 ;  /* 0x000000ccadcc7220 */ /* 0x040fe20000410000 */
[----:B------:R-:W-:Y:S01]  /*36d0*/  IADD3 R212, P4, R212, UR10, RZ ;  /* 0x0000000ad4d47c10 */ /* 0x000fe2000ff9e0ff */
[C---:B------:R-:W-:Y:S01]  /*36e0*/  FMUL.FTZ R211, R173.reuse, R211 ;  /* 0x000000d3add37220 */ /* 0x040fe20000410000 */
[C---:B------:R-:W-:Y:S01]  /*36f0*/  FMUL.FTZ R208, R173.reuse, R208 ;  /* 0x000000d0add07220 */ /* 0x040fe20000410000 */
[----:B------:R-:W-:Y:S01]  /*3700*/  FMUL.FTZ R162, R173, R150 ;  /* 0x00000096ada27220 */ /* 0x000fe20000410000 */
[-C--:B------:R-:W-:Y:S01]  /*3710*/  FFMA.FTZ R147, R71, R146.reuse, R7 ;  /* 0x0000009247937223 */ /* 0x080fe20000010007 */
[----:B------:R-:W-:Y:S01]  /*3720*/  FFMA.FTZ R151, R75, R146, R39 ;  /* 0x000000924b977223 */ /* 0x000fe20000010027 */
[-C--:B------:R-:W-:Y:S01]  /*3730*/  FFMA.FTZ R146, R70, R149.reuse, R6 ;  /* 0x0000009546927223 */ /* 0x080fe20000010006 */
[----:B------:R-:W-:Y:S01]  /*3740*/  FFMA.FTZ R150, R74, R149, R38 ;  /* 0x000000954a967223 */ /* 0x000fe20000010026 */
[----:B------:R-:W-:Y:S01]  /*3750*/  IADD3.X R181, R164, UR9, RZ, P3, !PT ;  /* 0x00000009a4b57c10 */ /* 0x000fe20009ffe4ff */
[-C--:B--2---:R-:W-:Y:S01]  /*3760*/  FFMA.FTZ R145, R69, R148.reuse, R5 ;  /* 0x0000009445917223 */ /* 0x084fe20000010005 */
[----:B------:R-:W-:Y:S01]  /*3770*/  FFMA.FTZ R149, R73, R148, R37 ;  /* 0x0000009449957223 */ /* 0x000fe20000010025 */
[----:B------:R-:W-:Y:S01]  /*3780*/  FFMA.FTZ R144, R68, R153, R4 ;  /* 0x0000009944907223 */ /* 0x000fe20000010004 */
[C---:B------:R-:W-:Y:S01]  /*3790*/  FMUL.FTZ R0, R173.reuse, R152 ;  /* 0x00000098ad007220 */ /* 0x040fe20000410000 */
[C---:B------:R-:W-:Y:S01]  /*37a0*/  FMUL.FTZ R187, R173.reuse, R154 ;  /* 0x0000009aadbb7220 */ /* 0x040fe20000410000 */
[----:B------:R-:W-:Y:S01]  /*37b0*/  FMUL.FTZ R190, R173, R155 ;  /* 0x0000009badbe7220 */ /* 0x000fe20000410000 */
[----:B------:R-:W-:Y:S01]  /*37c0*/  IADD3.X R213, R164, UR11, RZ, P4, !PT ;  /* 0x0000000ba4d57c10 */ /* 0x000fe2000a7fe4ff */
        /* <DEDUP_REMOVED lines=9> */
[----:B------:R-:W-:Y:S01]  /*3860*/  FMUL.FTZ R206, R173, R206 ;  /* 0x000000ceadce7220 */ /* 0x000fe20000410000 */
[----:B------:R1:W-:Y:S01]  /*3870*/  STG.E.128 desc[UR4][R180.64], R144 ;  /* 0x00000090b4007986 */ /* 0x0003e2000c101d04 */
[----:B0-----:R-:W-:-:S04]  /*3880*/  IMAD.WIDE.U32 R166, R167, 0x10, R160 ;  /* 0x00000010a7a67825 */ /* 0x001fc800078e00a0 */
[C---:B------:R-:W-:Y:S01]  /*3890*/  FMUL.FTZ R203, R173.reuse, R203 ;  /* 0x000000cbadcb7220 */ /* 0x040fe20000410000 */
[----:B------:R-:W-:Y:S01]  /*38a0*/  FMUL.FTZ R200, R173, R200 ;  /* 0x000000c8adc87220 */ /* 0x000fe20000410000 */
[----:B------:R0:W-:Y:S01]  /*38b0*/  STG.E.128 desc[UR4][R212.64], R148 ;  /* 0x00000094d4007986 */ /* 0x0001e2000c101d04 */
[----:B------:R-:W-:-:S04]  /*38c0*/  IMAD.WIDE.U32 R184, R165, 0x10, R176 ;  /* 0x00000010a5b87825 */ /* 0x000fc800078e00b0 */
[C---:B------:R-:W-:Y:S01]  /*38d0*/  FMUL.FTZ R205, R173.reuse, R205 ;  /* 0x000000cdadcd7220 */ /* 0x040fe20000410000 */
[----:B------:R-:W-:Y:S01]  /*38e0*/  FMUL.FTZ R199, R173, R199 ;  /* 0x000000c7adc77220 */ /* 0x000fe20000410000 */
[----:B------:R2:W-:Y:S01]  /*38f0*/  STG.E.128 desc[UR4][R182.64], R152 ;  /* 0x00000098b6007986 */ /* 0x0005e2000c101d04 */
[----:B------:R-:W-:-:S04]  /*3900*/  IMAD.WIDE.U32 R164, R165, 0x10, R160 ;  /* 0x00000010a5a47825 */ /* 0x000fc800078e00a0 */
        /* <DEDUP_REMOVED lines=12> */
[----:B0-----:R-:W-:Y:S01]  /*39d0*/  FFMA.FTZ R151, R87, R206, R15 ;  /* 0x000000ce57977223 */ /* 0x001fe2000001000f */
        /* <DEDUP_REMOVED lines=10> */
[-C--:B------:R-:W-:Y:S01]  /*3a80*/  FFMA.FTZ R202, R118, R195.reuse, R30 ;  /* 0x000000c376ca7223 */ /* 0x080fe2000001001e */
[----:B------:R-:W-:Y:S01]  /*3a90*/  IMAD.WIDE.U32 R170, R159, 0x10, R176 ;  /* 0x000000109faa7825 */ /* 0x000fe200078e00b0 */
[----:B------:R-:W-:Y:S03]  /*3aa0*/  STG.E.128 desc[UR4][R184.64], R148 ;  /* 0x00000094b8007986 */ /* 0x000fe6000c101d04 */
[----:B------:R-:W-:Y:S01]  /*3ab0*/  FFMA.FTZ R215, R123, R192, R63 ;  /* 0x000000c07bd77223 */ /* 0x000fe2000001003f */
[----:B------:R-:W-:Y:S01]  /*3ac0*/  FFMA.FTZ R214, R122, R195, R62 ;  /* 0x000000c37ad67223 */ /* 0x000fe2000001003e */
[----:B------:R-:W-:Y:S01]  /*3ad0*/  IMAD.WIDE.U32 R172, R158, 0x10, R176 ;  /* 0x000000109eac7825 */ /* 0x000fe200078e00b0 */
[----:B------:R1:W-:Y:S03]  /*3ae0*/  STG.E.128 desc[UR4][R164.64], R152 ;  /* 0x00000098a4007986 */ /* 0x0003e6000c101d04 */
[----:B------:R-:W-:Y:S01]  /*3af0*/  FFMA.FTZ R213, R121, R190, R61 ;  /* 0x000000be79d57223 */ /* 0x000fe2000001003d */
[----:B------:R-:W-:Y:S01]  /*3b00*/  FFMA.FTZ R212, R120, R197, R60 ;  /* 0x000000c578d47223 */ /* 0x000fe2000001003c */
[----:B------:R-:W-:Y:S01]  /*3b10*/  IMAD.WIDE.U32 R174, R157, 0x10, R176 ;  /* 0x000000109dae7825 */ /* 0x000fe200078e00b0 */
[----:B------:R-:W-:-:S03]  /*3b20*/  IADD3 R3, R3, UR12, RZ ;  /* 0x0000000c03037c10 */ /* 0x000fc6000fffe0ff */
[----:B------:R-:W-:Y:S01]  /*3b30*/  IMAD.WIDE.U32 R176, R156, 0x10, R176 ;  /* 0x000000109cb07825 */ /* 0x000fe200078e00b0 */
[----:B------:R-:W-:-:S03]  /*3b40*/  ISETP.GE.AND P3, PT, R3, UR13, PT ;  /* 0x0000000d03007c0c */ /* 0x000fc6000bf66270 */
[----:B0-----:R-:W-:Y:S01]  /*3b50*/  FFMA.FTZ R167, R103, R198, R23 ;  /* 0x000000c667a77223 */ /* 0x001fe20000010017 */
[----:B------:R-:W-:-:S04]  /*3b60*/  IMAD.WIDE.U32 R180, R159, 0x10, R160 ;  /* 0x000000109fb47825 */ /* 0x000fc800078e00a0 */
[----:B------:R-:W-:Y:S01]  /*3b70*/  FFMA.FTZ R159, R95, R162, R19 ;  /* 0x000000a25f9f7223 */ /* 0x000fe20000010013 */
[----:B------:R-:W-:Y:S01]  /*3b80*/  FFMA.FTZ R162, R98, R205, R50 ;  /* 0x000000cd62a27223 */ /* 0x000fe20000010032 */
[----:B------:R-:W-:Y:S01]  /*3b90*/  FFMA.FTZ R166, R102, R201, R22 ;  /* 0x000000c966a67223 */ /* 0x000fe20000010016 */
[----:B------:R-:W-:-:S04]  /*3ba0*/  IMAD.WIDE.U32 R182, R158, 0x10, R160 ;  /* 0x000000109eb67825 */ /* 0x000fc800078e00a0 */
[----:B------:R-:W-:Y:S01]  /*3bb0*/  FFMA.FTZ R158, R94, R205, R18 ;  /* 0x000000cd5e9e7223 */ /* 0x000fe20000010012 */
[----:B------:R-:W-:Y:S01]  /*3bc0*/  FFMA.FTZ R147, R107, R198, R55 ;  /* 0x000000c66b937223 */ /* 0x000fe20000010037 */
[----:B-1----:R-:W-:Y:S01]  /*3bd0*/  FFMA.FTZ R165, R101, R196, R21 ;  /* 0x000000c465a57223 */ /* 0x002fe20000010015 */
[----:B------:R-:W-:-:S04]  /*3be0*/  IMAD.WIDE.U32 R206, R157, 0x10, R160 ;  /* 0x000000109dce7825 */ /* 0x000fc800078e00a0 */
[----:B------:R-:W-:Y:S01]  /*3bf0*/  FFMA.FTZ R157, R93, R200, R17 ;  /* 0x000000c85d9d7223 */ /* 0x000fe20000010011 */
[----:B------:R-:W-:Y:S01]  /*3c00*/  FFMA.FTZ R164, R100, R199, R20 ;  /* 0x000000c764a47223 */ /* 0x000fe20000010014 */
[----:B------:R-:W-:Y:S01]  /*3c10*/  FFMA.FTZ R146, R106, R201, R54 ;  /* 0x000000c96a927223 */ /* 0x000fe20000010036 */
        /* <DEDUP_REMOVED lines=10> */
[----:B------:R-:W-:Y:S01]  /*3cc0*/  FFMA.FTZ R148, R108, R189, R24 ;  /* 0x000000bd6c947223 */ /* 0x000fe20000010018 */
[----:B------:R-:W-:Y:S01]  /*3cd0*/  STG.E.128 desc[UR4][R168.64], R156 ;  /* 0x0000009ca8007986 */ /* 0x000fe2000c101d04 */
        /* <DEDUP_REMOVED lines=9> */
[----:B------:R-:W-:-:S02]  /*3d70*/  SEL R0, RZ, 0x1, P2 ;  /* 0x00000001ff007807 */ /* 0x000fc40001000000 */
[----:B------:R0:W-:Y:S04]  /*3d80*/  STG.E.128 desc[UR4][R180.64], R144 ;  /* 0x00000090b4007986 */ /* 0x0001e8000c101d04 */
[----:B------:R1:W-:Y:S04]  /*3d90*/  STG.E.128 desc[UR4][R172.64], R148 ;  /* 0x00000094ac007986 */ /* 0x0003e8000c101d04 */
[----:B------:R2:W-:Y:S04]  /*3da0*/  STG.E.128 desc[UR4][R182.64], R152 ;  /* 0x00000098b6007986 */ /* 0x0005e8000c101d04 */
[----:B------:R2:W-:Y:S04]  /*3db0*/  STG.E.128 desc[UR4][R174.64], R200 ;  /* 0x000000c8ae007986 */ /* 0x0005e8000c101d04 */
[----:B------:R2:W-:Y:S01]  /*3dc0*/  STG.E.128 desc[UR4][R206.64], R212 ;  /* 0x000000d4ce007986 */ /* 0x0005e2000c101d04 */
[----:B0-----:R-:W-:Y:S01]  /*3dd0*/  FFMA.FTZ R147, R127, R188, R35 ;  /* 0x000000bc7f937223 */ /* 0x001fe20000010023 */
[----:B------:R-:W-:Y:S01]  /*3de0*/  FFMA.FTZ R146, R126, R193, R34 ;  /* 0x000000c17e927223 */ /* 0x000fe20000010022 */
[----:B------:R-:W-:Y:S01]  /*3df0*/  FFMA.FTZ R145, R125, R186, R33 ;  /* 0x000000ba7d917223 */ /* 0x000fe20000010021 */
[----:B------:R-:W-:Y:S01]  /*3e00*/  FFMA.FTZ R144, R124, R191, R32 ;  /* 0x000000bf7c907223 */ /* 0x000fe20000010020 */
[----:B-1----:R-:W-:Y:S01]  /*3e10*/  FFMA.FTZ R151, R131, R188, R67 ;  /* 0x000000bc83977223 */ /* 0x002fe20000010043 */
[----:B------:R-:W-:Y:S01]  /*3e20*/  FFMA.FTZ R150, R130, R193, R66 ;  /* 0x000000c182967223 */ /* 0x000fe20000010042 */
[----:B------:R-:W-:Y:S01]  /*3e30*/  FFMA.FTZ R149, R129, R186, R65 ;  /* 0x000000ba81957223 */ /* 0x000fe20000010041 */
[----:B------:R-:W-:Y:S01]  /*3e40*/  FFMA.FTZ R148, R128, R191, R64 ;  /* 0x000000bf80947223 */ /* 0x000fe20000010040 */
[----:B------:R2:W-:Y:S04]  /*3e50*/  STG.E.128 desc[UR4][R176.64], R144 ;  /* 0x00000090b0007986 */ /* 0x0005e8000c101d04 */
[----:B------:R2:W-:Y:S01]  /*3e60*/  STG.E.128 desc[UR4][R208.64], R148 ;  /* 0x00000094d0007986 */ /* 0x0005e2000c101d04 */
[----:B------:R-:W-:Y:S05]  /*3e70*/  @!P3 BRA `(.L_x_24445) ;  /* 0xffffffcc002cb947 */ /* 0x000fea000383ffff */
[----:B------:R-:W-:Y:S05]  /*3e80*/  EXIT ;  /* 0x000000000000794d */ /* 0x000fea0003800000 */
.L_x_24444:
[----:B------:R-:W-:Y:S01]  /*3e90*/  HFMA2.MMA R194, -RZ, RZ, 0, 5.9604644775390625e-08 ;  /* 0x00000001ffc27435 */ /* 0x000fe200000001ff */
[----:B------:R-:W-:Y:S02]  /*3ea0*/  MOV R195, R0 ;  /* 0x0000000000c37202 */ /* 0x000fe40000000f00 */
[----:B------:R-:W-:Y:S02]  /*3eb0*/  MOV R197, 0x1f ;  /* 0x0000001f00c57802 */ /* 0x000fe40000000f00 */
[----:B------:R-:W-:-:S07]  /*3ec0*/  MOV R192, 0xffffffff ;  /* 0xffffffff00c07802 */ /* 0x000fce0000000f00 */
[----:B-----5:R-:W-:Y:S05]  /*3ed0*/  WARPSYNC.COLLECTIVE R192, `(.L_x_24446) ;  /* 0x00000000c0087348 */ /* 0x020fea0003c00000 */
[----:B------:R0:W1:Y:S02]  /*3ee0*/  SHFL.BFLY P4, R193, R195, R194, R197 ;  /* 0x0c0000c2c3c17389 */ /* 0x00006400000800c5 */
[----:B01---5:R-:W-:Y:S01]  /*3ef0*/  ENDCOLLECTIVE ;  /* 0x000000000000791b */ /* 0x023fe20003800000 */
.L_x_24446:
[----:B------:R-:W-:Y:S01]  /*3f00*/  HFMA2.MMA R194, -RZ, RZ, 0, 1.1920928955078125e-07 ;  /* 0x00000002ffc27435 */ /* 0x000fe200000001ff */
[----:B------:R-:W-:-:S05]  /*3f10*/  MOV R189, R193 ;  /* 0x000000c100bd7202 */ /* 0x000fca0000000f00 */
[----:B------:R-:W-:-:S05]  /*3f20*/  FADD.FTZ R189, R0, R189 ;  /* 0x000000bd00bd7221 */ /* 0x000fca0000010000 */
[----:B------:R-:W-:-:S07]  /*3f30*/  MOV R195, R189 ;  /* 0x000000bd00c37202 */ /* 0x000fce0000000f00 */
[----:B------:R-:W-:Y:S05]  /*3f40*/  WARPSYNC.COLLECTIVE R192, `(.L_x_24447) ;  /* 0x00000000c0087348 */ /* 0x000fea0003c00000 */
[----:B------:R0:W1:Y:S02]  /*3f50*/  SHFL.BFLY P4, R193, R195, R194, R197 ;  /* 0x0c0000c2c3c17389 */ /* 0x00006400000800c5 */
[----:B01----:R-:W-:Y:S01]  /*3f60*/  ENDCOLLECTIVE ;  /* 0x000000000000791b */ /* 0x003fe20003800000 */
.L_x_24447:
[----:B------:R-:W-:Y:S01]  /*3f70*/  HFMA2.MMA R194, -RZ, RZ, 0, 2.384185791015625e-07 ;  /* 0x00000004ffc27435 */ /* 0x000fe200000001ff */
[----:B------:R-:W-:-:S05]  /*3f80*/  MOV R176, R193 ;  /* 0x000000c100b07202 */ /* 0x000fca0000000f00 */
[----:B------:R-:W-:-:S05]  /*3f90*/  FADD.FTZ R188, R189, R176 ;  /* 0x000000b0bdbc7221 */ /* 0x000fca0000010000 */
[----:B------:R-:W-:-:S07]  /*3fa0*/  MOV R195, R188 ;  /* 0x000000bc00c37202 */ /* 0x000fce0000000f00 */
[----:B------:R-:W-:Y:S05]  /*3fb0*/  WARPSYNC.COLLECTIVE R192, `(.L_x_24448) ;  /* 0x00000000c0087348 */ /* 0x000fea0003c00000 */
[----:B------:R0:W1:Y:S02]  /*3fc0*/  SHFL.BFLY P4, R193, R195, R194, R197 ;  /* 0x0c0000c2c3c17389 */ /* 0x00006400000800c5 */
[----:B01----:R-:W-:Y:S01]  /*3fd0*/  ENDCOLLECTIVE ;  /* 0x000000000000791b */ /* 0x003fe20003800000 */
.L_x_24448:
[----:B------:R-:W-:Y:S01]  /*3fe0*/  HFMA2.MMA R194, -RZ, RZ, 0, 4.76837158203125e-07 ;  /* 0x00000008ffc27435 */ /* 0x000fe200000001ff */
[----:B------:R-:W-:-:S05]  /*3ff0*/  MOV R191, R193 ;  /* 0x000000c100bf7202 */ /* 0x000fca0000000f00 */
[----:B------:R-:W-:-:S05]  /*4000*/  FADD.FTZ R191, R188, R191 ;  /* 0x000000bfbcbf7221 */ /* 0x000fca0000010000 */
[----:B------:R-:W-:-:S07]  /*4010*/  MOV R195, R191 ;  /* 0x000000bf00c37202 */ /* 0x000fce0000000f00 */
[----:B------:R-:W-:Y:S05]  /*4020*/  WARPSYNC.COLLECTIVE R192, `(.L_x_24449) ;  /* 0x00000000c0087348 */ /* 0x000fea0003c00000 */
[----:B------:R0:W1:Y:S02]  /*4030*/  SHFL.BFLY P4, R193, R195, R194, R197 ;  /* 0x0c0000c2c3c17389 */ /* 0x00006400000800c5 */
[----:B01----:R-:W-:Y:S01]  /*4040*/  ENDCOLLECTIVE ;  /* 0x000000000000791b */ /* 0x003fe20003800000 */
.L_x_24449:
[----:B------:R-:W-:Y:S01]  /*4050*/  HFMA2.MMA R194, -RZ, RZ, 0, 9.5367431640625e-07 ;  /* 0x00000010ffc27435 */ /* 0x000fe200000001ff */
[----:B------:R-:W-:-:S05]  /*4060*/  MOV R176, R193 ;  /* 0x000000c100b07202 */ /* 0x000fca0000000f00 */
[----:B------:R-:W-:-:S05]  /*4070*/  FADD.FTZ R190, R191, R176 ;  /* 0x000000b0bfbe7221 */ /* 0x000fca0000010000 */
[----:B------:R-:W-:-:S07]  /*4080*/  MOV R195, R190 ;  /* 0x000000be00c37202 */ /* 0x000fce0000000f00 */
[----:B------:R-:W-:Y:S05]  /*4090*/  WARPSYNC.COLLECTIVE R192, `(.L_x_24450) ;  /* 0x00000000c0087348 */ /* 0x000fea0003c00000 */
[----:B------:R0:W1:Y:S02]  /*40a0*/  SHFL.BFLY P4, R193, R195, R194, R197 ;  /* 0x0c0000c2c3c17389 */ /* 0x00006400000800c5 */
[----:B01----:R-:W-:Y:S01]  /*40b0*/  ENDCOLLECTIVE ;  /* 0x000000000000791b */ /* 0x003fe20003800000 */
.L_x_24450:
        /* <DEDUP_REMOVED lines=71> */
.L_x_24451:
[----:B------:R-:W-:Y:S01]  /*4530*/  HFMA2.MMA R194, -RZ, RZ, 0, 1.1920928955078125e-07 ;  /* 0x00000002ffc27435 */ /* 0x000fe200000001ff */
[----:B------:R-:W-:-:S05]  /*4540*/  MOV R189, R193 ;  /* 0x000000c100bd7202 */ /* 0x000fca0000000f00 */
[----:B------:R-:W-:-:S05]  /*4550*/  FADD.FTZ R189, R0, R189 ;  /* 0x000000bd00bd7221 */ /* 0x000fca0000010000 */
[----:B------:R-:W-:-:S07]  /*4560*/  MOV R195, R189 ;  /* 0x000000bd00c37202 */ /* 0x000fce0000000f00 */
[----:B------:R-:W-:Y:S05]  /*4570*/  WARPSYNC.COLLECTIVE R192, `(.L_x_24452) ;  /* 0x00000000c0087348 */ /* 0x000fea0003c00000 */
[----:B------:R0:W1:Y:S02]  /*4580*/  SHFL.BFLY P4, R193, R195, R194, R197 ;  /* 0x0c0000c2c3c17389 */ /* 0x00006400000800c5 */
[----:B01----:R-:W-:Y:S01]  /*4590*/  ENDCOLLECTIVE ;  /* 0x000000000000791b */ /* 0x003fe20003800000 */
.L_x_24452:
[----:B------:R-:W-:Y:S01]  /*45a0*/  HFMA2.MMA R194, -RZ, RZ, 0, 2.384185791015625e-07 ;  /* 0x00000004ffc27435 */ /* 0x000fe200000001ff */
[----:B------:R-:W-:-:S05]  /*45b0*/  MOV R188, R193 ;  /* 0x000000c100bc7202 */ /* 0x000fca0000000f00 */
[----:B------:R-:W-:-:S05]  /*45c0*/  FADD.FTZ R188, R189, R188 ;  /* 0x000000bcbdbc7221 */ /* 0x000fca0000010000 */
[----:B------:R-:W-:-:S07]  /*45d0*/  MOV R195, R188 ;  /* 0x000000bc00c37202 */ /* 0x000fce0000000f00 */
[----:B------:R-:W-:Y:S05]  /*45e0*/  WARPSYNC.COLLECTIVE R192, `(.L_x_24453) ;  /* 0x00000000c0087348 */ /* 0x000fea0003c00000 */
[----:B------:R0:W1:Y:S02]  /*45f0*/  SHFL.BFLY P4, R193, R195, R194, R197 ;  /* 0x0c0000c2c3c17389 */ /* 0x00006400000800c5 */
[----:B01----:R-:W-:Y:S01]  /*4600*/  ENDCOLLECTIVE ;  /* 0x000000000000791b */ /* 0x003fe20003800000 */
.L_x_24453:
[----:B------:R-:W-:Y:S01]  /*4610*/  HFMA2.MMA R194, -RZ, RZ, 0, 4.76837158203125e-07 ;  /* 0x00000008ffc27435 */ /* 0x000fe200000001ff */
[----:B------:R-:W-:-:S05]  /*4620*/  MOV R191, R193 ;  /* 0x000000c100bf7202 */ /* 0x000fca0000000f00 */
[----:B------:R-:W-:-:S05]  /*4630*/  FADD.FTZ R191, R188, R191 ;  /* 0x000000bfbcbf7221 */ /* 0x000fca0000010000 */
[----:B------:R-:W-:-:S07]  /*4640*/  MOV R195, R191 ;  /* 0x000000bf00c37202 */ /* 0x000fce0000000f00 */
[----:B------:R-:W-:Y:S05]  /*4650*/  WARPSYNC.COLLECTIVE R192, `(.L_x_24454) ;  /* 0x00000000c0087348 */ /* 0x000fea0003c00000 */
[----:B------:R0:W1:Y:S02]  /*4660*/  SHFL.BFLY P4, R193, R195, R194, R197 ;  /* 0x0c0000c2c3c17389 */ /* 0x00006400000800c5 */
[----:B01----:R-:W-:Y:S01]  /*4670*/  ENDCOLLECTIVE ;  /* 0x000000000000791b */ /* 0x003fe20003800000 */
.L_x_24454:
[----:B------:R-:W-:Y:S01]  /*4680*/  HFMA2.MMA R194, -RZ, RZ, 0, 9.5367431640625e-07 ;  /* 0x00000010ffc27435 */ /* 0x000fe200000001ff */
[----:B------:R-:W-:-:S05]  /*4690*/  MOV R190, R193 ;  /* 0x000000c100be7202 */ /* 0x000fca0000000f00 */
[----:B------:R-:W-:-:S05]  /*46a0*/  FADD.FTZ R190, R191, R190 ;  /* 0x000000bebfbe7221 */ /* 0x000fca0000010000 */
[----:B------:R-:W-:-:S07]  /*46b0*/  MOV R195, R190 ;  /* 0x000000be00c37202 */ /* 0x000fce0000000f00 */
[----:B------:R-:W-:Y:S05]  /*46c0*/  WARPSYNC.COLLECTIVE R192, `(.L_x_24455) ;  /* 0x00000000c0087348 */ /* 0x000fea0003c00000 */
[----:B------:R0:W1:Y:S02]  /*46d0*/  SHFL.BFLY P4, R193, R195, R194, R197 ;  /* 0x0c0000c2c3c17389 */ /* 0x00006400000800c5 */
[----:B01----:R-:W-:Y:S01]  /*46e0*/  ENDCOLLECTIVE ;  /* 0x000000000000791b */ /* 0x003fe20003800000 */
.L_x_24455:
[----:B------:R-:W-:Y:S05]  /*46f0*/  BRA `(.L_x_24456) ;  /* 0xffffffe800207947 */ /* 0x000fea000383ffff */
.L_x_24457:
        /* <DEDUP_REMOVED lines=16> */
.L_x_27093:


//--------------------- .text._ZN10layer_norm31ln_parallel_residual_fwd_kernelINS_13Kernel_traitsIfffffjLj4096ELj1ELj1ELj4ELj16ENS_18Kernel_traits_baseILj4096EfffffjLj128EEEEELb0ELb1ELb0EEEvNS_9FwdParamsE --------------------------
	.section	.text._ZN10layer_norm31ln_parallel_residual_fwd_kernelINS_13Kernel_traitsIfffffjLj4096ELj1ELj1ELj4ELj16ENS_18Kernel_traits_baseILj4096EfffffjLj128EEEEELb0ELb1ELb0EEEvNS_9FwdParamsE,"ax",@progbits
	.align	128
        .global         _ZN10layer_norm31ln_parallel_residual_fwd_kernelINS_13Kernel_traitsIfffffjLj4096ELj1ELj1ELj4ELj16ENS_18Kernel_traits_baseILj4096EfffffjLj128EEEEELb0ELb1ELb0EEEvNS_9FwdParamsE
        .type           _ZN10layer_norm31ln_parallel_residual_fwd_kernelINS_13Kernel_traitsIfffffjLj4096ELj1ELj1ELj4ELj16ENS_18Kernel_traits_baseILj4096EfffffjLj128EEEEELb0ELb1ELb0EEEvNS_9FwdParamsE,@function
        .size           _ZN10layer_norm31ln_parallel_residual_fwd_kernelINS_13Kernel_traitsIfffffjLj4096ELj1ELj1ELj4ELj16ENS_18Kernel_traits_baseILj4096EfffffjLj128EEEEELb0ELb1ELb0EEEvNS_9FwdParamsE,(.L_x_27094 - _ZN10layer_norm31ln_parallel_residual_fwd_kernelINS_13Kernel_traitsIfffffjLj4096ELj1ELj1ELj4ELj16ENS_18Kernel_traits_baseILj4096EfffffjLj128EEEEELb0ELb1ELb0EEEvNS_9FwdParamsE)
        .other          _ZN10layer_norm31ln_parallel_residual_fwd_kernelINS_13Kernel_traitsIfffffjLj4096ELj1ELj1ELj4ELj16ENS_18Kernel_traits_baseILj4096EfffffjLj128EEEEELb0ELb1ELb0EEEvNS_9FwdParamsE,@"STO_CUDA_ENTRY STV_DEFAULT"
_ZN10layer_norm31ln_parallel_residual_fwd_kernelINS_13Kernel_traitsIfffffjLj4096ELj1ELj1ELj4ELj16ENS_18Kernel_traits_baseILj4096EfffffjLj128EEEEELb0ELb1ELb0EEEvNS_9FwdParamsE:
.text._ZN10layer_norm31ln_parallel_residual_fwd_kernelINS_13Kernel_traitsIfffffjLj4096ELj1ELj1ELj4ELj16ENS_18Kernel_traits_baseILj4096EfffffjLj128EEEEELb0ELb1ELb0EEEvNS_9FwdParamsE:
        /* <DEDUP_REMOVED lines=9> */
[----:B------:R-:W-:-:S04]  /*0090*/  LEA.HI.SX32 R117, R2, R117, 0x1e ;  /* 0x0000007502757211 */ /* 0x000fc800078ff2ff */
[C---:B------:R-:W-:Y:S02]  /*00a0*/  LOP3.LUT P1, RZ, R117.reuse, 0xffffff80, RZ, 0xc0, !PT ;  /* 0xffffff8075ff7812 */ /* 0x040fe4000782c0ff */
[C---:B------:R-:W-:Y:S02]  /*00b0*/  ISETP.GE.U32.AND P6, PT, R117.reuse, 0x100, PT ;  /* 0x000001007500780c */ /* 0x040fe40003fc6070 */
[C---:B------:R-:W-:Y:S02]  /*00c0*/  ISETP.GE.U32.AND P5, PT, R117.reuse, 0x180, PT ;  /* 0x000001807500780c */ /* 0x040fe40003fa6070 */
[C---:B------:R-:W-:Y:S02]  /*00d0*/  ISETP.GE.U32.AND P4, PT, R117.reuse, 0x200, PT ;  /* 0x000002007500780c */ /* 0x040fe40003f86070 */
[----:B------:R-:W-:Y:S02]  /*00e0*/  ISETP.GE.U32.AND P3, PT, R117, 0x280, PT ;  /* 0x000002807500780c */ /* 0x000fe40003f66070 */
[----:B------:R-:W-:-:S02]  /*00f0*/  P2R R3, PR, RZ, 0x40 ;  /* 0x00000040ff037803 */ /* 0x000fc40000000000 */
[----:B------:R-:W-:Y:S02]  /*0100*/  P2R R3, PR, RZ, 0x20 ;  /* 0x00000020ff037803 */ /* 0x000fe40000000000 */
[----:B------:R-:W-:Y:S02]  /*0110*/  P2R R3, PR, RZ, 0x10 ;  /* 0x00000010ff037803 */ /* 0x000fe40000000000 */
[----:B------:R-:W-:Y:S02]  /*0120*/  MOV R3, R118 ;  /* 0x0000007600037202 */ /* 0x000fe40000000f00 */
[----:B------:R-:W-:Y:S01]  /*0130*/  P2R R4, PR, RZ, 0x8 ;  /* 0x00000008ff047803 */ /* 0x000fe20000000000 */
[----:B------:R-:W-:Y:S06]  /*0140*/  @!P1 BRA `(.L_x_24459) ;  /* 0x0000000000309947 */ /* 0x000fec0003800000 */
[----:B------:R-:W0:Y:S01]  /*0150*/  LDC.64 R8, c[0x0][0x260] ;  /* 0x00009800ff087b82 */ /* 0x000e220000000a00 */
[----:B------:R-:W-:Y:S01]  /*0160*/  ULDC.64 UR6, c[0x0][0x2c8] ;  /* 0x0000b20000067ab9 */ /* 0x000fe20000000a00 */
[----:B------:R-:W-:Y:S02]  /*0170*/  CS2R R6, SRZ ;  /* 0x0000000000067805 */ /* 0x000fe4000001ff00 */
[----:B------:R-:W-:Y:S02]  /*0180*/  ISETP.NE.U32.AND P0, PT, RZ, UR6, PT ;  /* 0x00000006ff007c0c */ /* 0x000fe4000bf05070 */
[----:B------:R-:W-:Y:S02]  /*0190*/  CS2R R4, SRZ ;  /* 0x0000000000047805 */ /* 0x000fe4000001ff00 */
[----:B------:R-:W-:-:S13]  /*01a0*/  ISETP.NE.AND.EX P0, PT, RZ, UR7, PT, P0 ;  /* 0x00000007ff007c0c */ /* 0x000fda000bf05300 */
[C---:B------:R-:W-:Y:S01]  /*01b0*/  @P0 LEA R12, P2, R3.reuse, UR6, 0x4 ;  /* 0x00000006030c0c11 */ /* 0x040fe2000f8420ff */
[----:B0-----:R-:W-:-:S03]  /*01c0*/  IMAD.WIDE.U32 R8, R3, 0x10, R8 ;  /* 0x0000001003087825 */ /* 0x001fc600078e0008 */
[----:B------:R-:W-:-:S03]  /*01d0*/  @P0 LEA.HI.X R13, R3, UR7, RZ, 0x4, P2 ;  /* 0x00000007030d0c11 */ /* 0x000fc600090f24ff */
[----:B------:R-:W5:Y:S04]  /*01e0*/  LDG.E.128 R8, desc[UR4][R8.64] ;  /* 0x0000000408087981 */ /* 0x000f68000c1e1d00 */
[----:B------:R0:W5:Y:S01]  /*01f0*/  @P0 LDG.E.128 R4, desc[UR4][R12.64] ;  /* 0x000000040c040981 */ /* 0x000162000c1e1d00 */
[----:B------:R-:W-:-:S07]  /*0200*/  LOP3.LUT R3, R3, 0x80, RZ, 0xfc, !PT ;  /* 0x0000008003037812 */ /* 0x000fce00078efcff */
.L_x_24459:
[----:B------:R-:W-:Y:S05]  /*0210*/  BSYNC B0 ;  /* 0x0000000000007941 */ /* 0x000fea0003800000 */
.L_x_24458:
[----:B------:R-:W-:Y:S04]  /*0220*/  BSSY B0, `(.L_x_24460) ;  /* 0x000000e000007945 */ /* 0x000fe80003800000 */
[----:B------:R-:W-:Y:S05]  /*0230*/  @!P6 BRA `(.L_x_24461) ;  /* 0x000000000030e947 */ /* 0x000fea0003800000 */
[----:B0-----:R-:W0:Y:S01]  /*0240*/  LDC.64 R12, c[0x0][0x260] ;  /* 0x00009800ff0c7b82 */ /* 0x001e220000000a00 */
[----:B------:R-:W-:Y:S01]  /*0250*/  ULDC.64 UR6, c[0x0][0x2c8] ;  /* 0x0000b20000067ab9 */ /* 0x000fe20000000a00 */
[----:B------:R-:W-:Y:S02]  /*0260*/  CS2R R14, SRZ ;  /* 0x00000000000e7805 */ /* 0x000fe4000001ff00 */
[----:B------:R-:W-:-:S04]  /*0270*/  ISETP.NE.U32.AND P0, PT, RZ, UR6, PT ;  /* 0x00000006ff007c0c */ /* 0x000fc8000bf05070 */
[----:B------:R-:W-:-:S13]  /*0280*/  ISETP.NE.AND.EX P0, PT, RZ, UR7, PT, P0 ;  /* 0x00000007ff007c0c */ /* 0x000fda000bf05300 */
[C---:B------:R-:W-:Y:S01]  /*0290*/  @P0 LEA R20, P2, R3.reuse, UR6, 0x4 ;  /* 0x0000000603140c11 */ /* 0x040fe2000f8420ff */
[C---:B0-----:R-:W-:Y:S01]  /*02a0*/  IMAD.WIDE.U32 R16, R3.reuse, 0x10, R12 ;  /* 0x0000001003107825 */ /* 0x041fe200078e000c */
[----:B------:R-:W-:Y:S02]  /*02b0*/  CS2R R12, SRZ ;  /* 0x00000000000c7805 */ /* 0x000fe4000001ff00 */
[----:B------:R-:W-:-:S03]  /*02c0*/  @P0 LEA.HI.X R21, R3, UR7, RZ, 0x4, P2 ;  /* 0x0000000703150c11 */ /* 0x000fc600090f24ff */
[----:B------:R-:W5:Y:S04]  /*02d0*/  LDG.E.128 R16, desc[UR4][R16.64] ;  /* 0x0000000410107981 */ /* 0x000f68000c1e1d00 */
[----:B------:R1:W5:Y:S01]  /*02e0*/  @P0 LDG.E.128 R12, desc[UR4][R20.64] ;  /* 0x00000004140c0981 */ /* 0x000362000c1e1d00 */
[----:B------:R-:W-:-:S07]  /*02f0*/  IADD3 R3, R3, 0x80, RZ ;  /* 0x0000008003037810 */ /* 0x000fce0007ffe0ff */
.L_x_24461:
[----:B------:R-:W-:Y:S05]  /*0300*/  BSYNC B0 ;  /* 0x0000000000007941 */ /* 0x000fea0003800000 */
.L_x_24460:
[----:B------:R-:W-:Y:S04]  /*0310*/  BSSY B0, `(.L_x_24462) ;  /* 0x000000e000007945 */ /* 0x000fe80003800000 */
[----:B------:R-:W-:Y:S05]  /*0320*/  @!P5 BRA `(.L_x_24463) ;  /* 0x000000000030d947 */ /* 0x000fea0003800000 */
[----:B-1----:R-:W1:Y:S01]  /*0330*/  LDC.64 R20, c[0x0][0x260] ;  /* 0x00009800ff147b82 */ /* 0x002e620000000a00 */
[----:B------:R-:W-:Y:S01]  /*0340*/  ULDC.64 UR6, c[0x0][0x2c8] ;  /* 0x0000b20000067ab9 */ /* 0x000fe20000000a00 */
[----:B------:R-:W-:Y:S02]  /*0350*/  CS2R R22, SRZ ;  /* 0x0000000000167805 */ /* 0x000fe4000001ff00 */
[----:B------:R-:W-:-:S04]  /*0360*/  ISETP.NE.U32.AND P0, PT, RZ, UR6, PT ;  /* 0x00000006ff007c0c */ /* 0x000fc8000bf05070 */
[----:B------:R-:W-:-:S13]  /*0370*/  ISETP.NE.AND.EX P0, PT, RZ, UR7, PT, P0 ;  /* 0x00000007ff007c0c */ /* 0x000fda000bf05300 */
[C---:B------:R-:W-:Y:S01]  /*0380*/  @P0 LEA R28, P2, R3.reuse, UR6, 0x4 ;  /* 0x00000006031c0c11 */ /* 0x040fe2000f8420ff */
[C---:B-1----:R-:W-:Y:S01]  /*0390*/  IMAD.WIDE.U32 R24, R3.reuse, 0x10, R20 ;  /* 0x0000001003187825 */ /* 0x042fe200078e0014 */
[----:B------:R-:W-:Y:S02]  /*03a0*/  CS2R R20, SRZ ;  /* 0x0000000000147805 */ /* 0x000fe4000001ff00 */
[----:B------:R-:W-:-:S03]  /*03b0*/  @P0 LEA.HI.X R29, R3, UR7, RZ, 0x4, P2 ;  /* 0x00000007031d0c11 */ /* 0x000fc600090f24ff */
[----:B------:R-:W5:Y:S04]  /*03c0*/  LDG.E.128 R24, desc[UR4][R24.64] ;  /* 0x0000000418187981 */ /* 0x000f68000c1e1d00 */
[----:B------:R2:W5:Y:S01]  /*03d0*/  @P0 LDG.E.128 R20, desc[UR4][R28.64] ;  /* 0x000000041c140981 */ /* 0x000562000c1e1d00 */
[----:B------:R-:W-:-:S07]  /*03e0*/  IADD3 R3, R3, 0x80, RZ ;  /* 0x0000008003037810 */ /* 0x000fce0007ffe0ff */
.L_x_24463:
[----:B------:R-:W-:Y:S05]  /*03f0*/  BSYNC B0 ;  /* 0x0000000000007941 */ /* 0x000fea0003800000 */
.L_x_24462:
[----:B------:R-:W-:Y:S04]  /*0400*/  BSSY B0, `(.L_x_24464) ;  /* 0x000000e000007945 */ /* 0x000fe80003800000 */
[----:B------:R-:W-:Y:S05]  /*0410*/  @!P4 BRA `(.L_x_24465) ;  /* 0x000000000030c947 */ /* 0x000fea0003800000 */
[----:B--2---:R-:W2:Y:S01]  /*0420*/  LDC.64 R28, c[0x0][0x260] ;  /* 0x00009800ff1c7b82 */ /* 0x004ea20000000a00 */
[----:B------:R-:W-:Y:S01]  /*0430*/  ULDC.64 UR6, c[0x0][0x2c8] ;  /* 0x0000b20000067ab9 */ /* 0x000fe20000000a00 */
[----:B------:R-:W-:Y:S02]  /*0440*/  CS2R R30, SRZ ;  /* 0x00000000001e7805 */ /* 0x000fe4000001ff00 */
[----:B------:R-:W-:-:S04]  /*0450*/  ISETP.NE.U32.AND P0, PT, RZ, UR6, PT ;  /* 0x00000006ff007c0c */ /* 0x000fc8000bf05070 */
[----:B------:R-:W-:-:S13]  /*0460*/  ISETP.NE.AND.EX P0, PT, RZ, UR7, PT, P0 ;  /* 0x00000007ff007c0c */ /* 0x000fda000bf05300 */
[C---:B------:R-:W-:Y:S01]  /*0470*/  @P0 LEA R36, P2, R3.reuse, UR6, 0x4 ;  /* 0x0000000603240c11 */ /* 0x040fe2000f8420ff */
[C---:B--2---:R-:W-:Y:S01]  /*0480*/  IMAD.WIDE.U32 R32, R3.reuse, 0x10, R28 ;  /* 0x0000001003207825 */ /* 0x044fe200078e001c */
[----:B------:R-:W-:Y:S02]  /*0490*/  CS2R R28, SRZ ;  /* 0x00000000001c7805 */ /* 0x000fe4000001ff00 */
[----:B------:R-:W-:-:S03]  /*04a0*/  @P0 LEA.HI.X R37, R3, UR7, RZ, 0x4, P2 ;  /* 0x0000000703250c11 */ /* 0x000fc600090f24ff */
[----:B------:R-:W5:Y:S04]  /*04b0*/  LDG.E.128 R32, desc[UR4][R32.64] ;  /* 0x0000000420207981 */ /* 0x000f68000c1e1d00 */
[----:B------:R3:W5:Y:S01]  /*04c0*/  @P0 LDG.E.128 R28, desc[UR4][R36.64] ;  /* 0x00000004241c0981 */ /* 0x000762000c1e1d00 */
[----:B------:R-:W-:-:S07]  /*04d0*/  IADD3 R3, R3, 0x80, RZ ;  /* 0x0000008003037810 */ /* 0x000fce0007ffe0ff */
.L_x_24465:
[----:B------:R-:W-:Y:S05]  /*04e0*/  BSYNC B0 ;  /* 0x0000000000007941 */ /* 0x000fea0003800000 */
.L_x_24464:
[----:B------:R-:W-:Y:S04]  /*04f0*/  BSSY B0, `(.L_x_24466) ;  /* 0x000000e000007945 */ /* 0x000fe80003800000 */
[----:B------:R-:W-:Y:S05]  /*0500*/  @!P3 BRA `(.L_x_24467) ;  /* 0x000000000030b947 */ /* 0x000fea0003800000 */
[----:B---3--:R-:W3:Y:S01]  /*0510*/  LDC.64 R36, c[0x0][0x260] ;  /* 0x00009800ff247b82 */ /* 0x008ee20000000a00 */
[----:B------:R-:W-:Y:S01]  /*0520*/  ULDC.64 UR6, c[0x0][0x2c8] ;  /* 0x0000b20000067ab9 */ /* 0x000fe20000000a00 */
[----:B------:R-:W-:Y:S02]  /*0530*/  CS2R R38, SRZ ;  /* 0x0000000000267805 */ /* 0x000fe4000001ff00 */
[----:B------:R-:W-:-:S04]  /*0540*/  ISETP.NE.U32.AND P0, PT, RZ, UR6, PT ;  /* 0x00000006ff007c0c */ /* 0x000fc8000bf05070 */
[----:B------:R-:W-:-:S13]  /*0550*/  ISETP.NE.AND.EX P0, PT, RZ, UR7, PT, P0 ;  /* 0x00000007ff007c0c */ /* 0x000fda000bf05300 */
[C---:B------:R-:W-:Y:S01]  /*0560*/  @P0 LEA R44, P2, R3.reuse, UR6, 0x4 ;  /* 0x00000006032c0c11 */ /* 0x040fe2000f8420ff */
[C---:B---3--:R-:W-:Y:S01]  /*0570*/  IMAD.WIDE.U32 R40, R3.reuse, 0x10, R36 ;  /* 0x0000001003287825 */ /* 0x048fe200078e0024 */
[----:B------:R-:W-:Y:S02]  /*0580*/  CS2R R36, SRZ ;  /* 0x0000000000247805 */ /* 0x000fe4000001ff00 */
[----:B------:R-:W-:-:S03]  /*0590*/  @P0 LEA.HI.X R45, R3, UR7, RZ, 0x4, P2 ;  /* 0x00000007032d0c11 */ /* 0x000fc600090f24ff */
[----:B------:R-:W5:Y:S04]  /*05a0*/  LDG.E.128 R40, desc[UR4][R40.64] ;  /* 0x0000000428287981 */ /* 0x000f68000c1e1d00 */
[----:B------:R4:W5:Y:S01]  /*05b0*/  @P0 LDG.E.128 R36, desc[UR4][R44.64] ;  /* 0x000000042c240981 */ /* 0x000962000c1e1d00 */
[----:B------:R-:W-:-:S07]  /*05c0*/  IADD3 R3, R3, 0x80, RZ ;  /* 0x0000008003037810 */ /* 0x000fce0007ffe0ff */
.L_x_24467:
[----:B------:R-:W-:Y:S05]  /*05d0*/  BSYNC B0 ;  /* 0x0000000000007941 */ /* 0x000fea0003800000 */
.L_x_24466:
[----:B------:R-:W-:Y:S01]  /*05e0*/  ISETP.GE.U32.AND P0, PT, R117, 0x300, PT ;  /* 0x000003007500780c */ /* 0x000fe20003f06070 */
[----:B------:R-:W-:Y:S03]  /*05f0*/  BSSY B0, `(.L_x_24468) ;  /* 0x000000f000007945 */ /* 0x000fe60003800000 */
[----:B----4-:R-:W-:-:S09]  /*0600*/  P2R R44, PR, RZ, 0x1 ;  /* 0x00000001ff2c7803 */ /* 0x010fd20000000000 */
[----:B------:R-:W-:Y:S05]  /*0610*/  @!P0 BRA `(.L_x_24469) ;  /* 0x0000000000308947 */ /* 0x000fea0003800000 */
[----:B------:R-:W4:Y:S01]  /*0620*/  LDC.64 R44, c[0x0][0x260] ;  /* 0x00009800ff2c7b82 */ /* 0x000f220000000a00 */
[----:B------:R-:W-:Y:S01]  /*0630*/  ULDC.64 UR6, c[0x0][0x2c8] ;  /* 0x0000b20000067ab9 */ /* 0x000fe20000000a00 */
[----:B------:R-:W-:Y:S02]  /*0640*/  CS2R R46, SRZ ;  /* 0x00000000002e7805 */ /* 0x000fe4000001ff00 */
[----:B------:R-:W-:-:S04]  /*0650*/  ISETP.NE.U32.AND P0, PT, RZ, UR6, PT ;  /* 0x00000006ff007c0c */ /* 0x000fc8000bf05070 */
[----:B------:R-:W-:-:S13]  /*0660*/  ISETP.NE.AND.EX P0, PT, RZ, UR7, PT, P0 ;  /* 0x00000007ff007c0c */ /* 0x000fda000bf05300 */
[C---:B------:R-:W-:Y:S01]  /*0670*/  @P0 LEA R52, P2, R3.reuse, UR6, 0x4 ;  /* 0x0000000603340c11 */ /* 0x040fe2000f8420ff */
[C---:B----4-:R-:W-:Y:S01]  /*0680*/  IMAD.WIDE.U32 R48, R3.reuse, 0x10, R44 ;  /* 0x0000001003307825 */ /* 0x050fe200078e002c */
[----:B------:R-:W-:Y:S02]  /*0690*/  CS2R R44, SRZ ;  /* 0x00000000002c7805 */ /* 0x000fe4000001ff00 */
[----:B------:R-:W-:-:S03]  /*06a0*/  @P0 LEA.HI.X R53, R3, UR7, RZ, 0x4, P2 ;  /* 0x0000000703350c11 */ /* 0x000fc600090f24ff */
[----:B------:R-:W5:Y:S04]  /*06b0*/  LDG.E.128 R48, desc[UR4][R48.64] ;  /* 0x0000000430307981 */ /* 0x000f68000c1e1d00 */
[----:B------:R4:W5:Y:S01]  /*06c0*/  @P0 LDG.E.128 R44, desc[UR4][R52.64] ;  /* 0x00000004342c0981 */ /* 0x000962000c1e1d00 */
[----:B------:R-:W-:-:S07]  /*06d0*/  IADD3 R3, R3, 0x80, RZ ;  /* 0x0000008003037810 */ /* 0x000fce0007ffe0ff */
.L_x_24469:
[----:B------:R-:W-:Y:S05]  /*06e0*/  BSYNC B0 ;  /* 0x0000000000007941 */ /* 0x000fea0003800000 */
.L_x_24468:
[----:B------:R-:W-:Y:S01]  /*06f0*/  ISETP.GE.U32.AND P0, PT, R117, 0x380, PT ;  /* 0x000003807500780c */ /* 0x000fe20003f06070 */
[----:B------:R-:W-:Y:S03]  /*0700*/  BSSY B0, `(.L_x_24470) ;  /* 0x000000f000007945 */ /* 0x000fe60003800000 */
[----:B----4-:R-:W-:-:S09]  /*0710*/  P2R R52, PR, RZ, 0x1 ;  /* 0x00000001ff347803 */ /* 0x010fd20000000000 */
[----:B------:R-:W-:Y:S05]  /*0720*/  @!P0 BRA `(.L_x_24471) ;  /* 0x0000000000308947 */ /* 0x000fea0003800000 */
[----:B------:R-:W4:Y:S01]  /*0730*/  LDC.64 R56, c[0x0][0x260] ;  /* 0x00009800ff387b82 */ /* 0x000f220000000a00 */
[----:B------:R-:W-:Y:S01]  /*0740*/  ULDC.64 UR6, c[0x0][0x2c8] ;  /* 0x0000b20000067ab9 */ /* 0x000fe20000000a00 */
[----:B------:R-:W-:Y:S02]  /*0750*/  CS2R R54, SRZ ;  /* 0x0000000000367805 */ /* 0x000fe4000001ff00 */
[----:B------:R-:W-:Y:S02]  /*0760*/  ISETP.NE.U32.AND P0, PT, RZ, UR6, PT ;  /* 0x00000006ff007c0c */ /* 0x000fe4000bf05070 */
[----:B------:R-:W-:Y:S02]  /*0770*/  CS2R R52, SRZ ;  /* 0x0000000000347805 */ /* 0x000fe4000001ff00 */
[----:B------:R-:W-:-:S13]  /*0780*/  ISETP.NE.AND.EX P0, PT, RZ, UR7, PT, P0 ;  /* 0x00000007ff007c0c */ /* 0x000fda000bf05300 */
[C---:B------:R-:W-:Y:S01]  /*0790*/  @P0 LEA R60, P2, R3.reuse, UR6, 0x4 ;  /* 0x00000006033c0c11 */ /* 0x040fe2000f8420ff */
[----:B----4-:R-:W-:-:S03]  /*07a0*/  IMAD.WIDE.U32 R56, R3, 0x10, R56 ;  /* 0x0000001003387825 */ /* 0x010fc600078e0038 */
[----:B------:R-:W-:-:S05]  /*07b0*/  @P0 LEA.HI.X R61, R3, UR7, RZ, 0x4, P2 ;  /* 0x00000007033d0c11 */ /* 0x000fca00090f24ff */
[----:B------:R4:W5:Y:S04]  /*07c0*/  @P0 LDG.E.128 R52, desc[UR4][R60.64] ;  /* 0x000000043c340981 */ /* 0x000968000c1e1d00 */
[----:B------:R-:W5:Y:S01]  /*07d0*/  LDG.E.128 R56, desc[UR4][R56.64] ;  /* 0x0000000438387981 */ /* 0x000f62000c1e1d00 */
[----:B------:R-:W-:-:S07]  /*07e0*/  IADD3 R3, R3, 0x80, RZ ;  /* 0x0000008003037810 */ /* 0x000fce0007ffe0ff */
.L_x_24471:
[----:B------:R-:W-:Y:S05]  /*07f0*/  BSYNC B0 ;  /* 0x0000000000007941 */ /* 0x000fea0003800000 */
.L_x_24470:
        /* <DEDUP_REMOVED lines=14> */
[----:B------:R-:W5:Y:S02]  /*08e0*/  LDG.E.128 R64, desc[UR4][R64.64] ;  /* 0x0000000440407981 */ /* 0x000f64000c1e1d00 */
.L_x_24473:
[----:B------:R-:W-:Y:S05]  /*08f0*/  BSYNC B0 ;  /* 0x0000000000007941 */ /* 0x000fea0003800000 */
.L_x_24472:
        /* <DEDUP_REMOVED lines=34> */
.L_x_24635:
        /* <DEDUP_REMOVED lines=8> */
[----:B------:R-:W4:Y:S03]  /*0ba0*/  LDC.64 R76, c[0x0][0x220] ;  /* 0x00008800ff4c7b82 */ /* 0x000f260000000a00 */
[----:B------:R-:W-:-:S13]  /*0bb0*/  ISETP.NE.AND.EX P2, PT, RZ, UR11, PT, P2 ;  /* 0x0000000bff007c0c */ /* 0x000fda000bf45320 */
[----:B------:R-:W-:-:S04]  /*0bc0*/  @P2 LEA R112, P3, R120, UR10, 0x4 ;  /* 0x0000000a78702c11 */ /* 0x000fc8000f8620ff */
[----:B------:R-:W-:-:S05]  /*0bd0*/  @P2 LEA.HI.X R113, R120, UR11, RZ, 0x4, P3 ;  /* 0x0000000b78712c11 */ /* 0x000fca00098f24ff */
[----:B------:R0:W5:Y:S01]  /*0be0*/  @P2 LDG.E.128 R68, desc[UR4][R112.64] ;  /* 0x0000000470442981 */ /* 0x000162000c1e1d00 */
[----:B------:R-:W-:-:S04]  /*0bf0*/  ISETP.NE.U32.AND P2, PT, RZ, UR12, PT ;  /* 0x0000000cff007c0c */ /* 0x000fc8000bf45070 */
[----:B------:R-:W-:Y:S01]  /*0c00*/  ISETP.NE.AND.EX P2, PT, RZ, UR13, PT, P2 ;  /* 0x0000000dff007c0c */ /* 0x000fe2000bf45320 */
[----:B----4-:R-:W-:-:S06]  /*0c10*/  IMAD.WIDE.U32 R76, R120, 0x10, R76 ;  /* 0x00000010784c7825 */ /* 0x010fcc00078e004c */
[----:B------:R-:W5:Y:S06]  /*0c20*/  LDG.E.128 R76, desc[UR4][R76.64] ;  /* 0x000000044c4c7981 */ /* 0x000f6c000c1e1d00 */
[----:B------:R-:W-:-:S04]  /*0c30*/  @P2 LEA R122, P3, R120, UR12, 0x4 ;  /* 0x0000000c787a2c11 */ /* 0x000fc8000f8620ff */
[----:B------:R-:W-:-:S05]  /*0c40*/  @P2 LEA.HI.X R123, R120, UR13, RZ, 0x4, P3 ;  /* 0x0000000d787b2c11 */ /* 0x000fca00098f24ff */
[----:B------:R4:W5:Y:S01]  /*0c50*/  @P2 LDG.E.128 R72, desc[UR4][R122.64] ;  /* 0x000000047a482981 */ /* 0x000962000c1e1d00 */
[----:B------:R-:W-:-:S04]  /*0c60*/  ISETP.NE.U32.AND P3, PT, RZ, UR10, PT ;  /* 0x0000000aff007c0c */ /* 0x000fc8000bf65070 */
[----:B------:R-:W-:-:S13]  /*0c70*/  ISETP.NE.AND.EX P3, PT, RZ, UR11, PT, P3 ;  /* 0x0000000bff007c0c */ /* 0x000fda000bf65330 */
[----:B0---4-:R-:W-:Y:S05]  /*0c80*/  @P3 BRA `(.L_x_24476) ;  /* 0x00000000001c3947 */ /* 0x011fea0003800000 */
[----:B------:R-:W-:-:S04]  /*0c90*/  ISETP.NE.U32.AND P4, PT, RZ, UR12, PT ;  /* 0x0000000cff007c0c */ /* 0x000fc8000bf85070 */
[----:B------:R-:W-:-:S13]  /*0ca0*/  ISETP.NE.AND.EX P4, PT, RZ, UR13, PT, P4 ;  /* 0x0000000dff007c0c */ /* 0x000fda000bf85340 */
[----:B------:R-:W-:Y:S05]  /*0cb0*/  @P4 BRA `(.L_x_24477) ;  /* 0x0000000000084947 */ /* 0x000fea0003800000 */
[----:B------:R-:W-:Y:S05]  /*0cc0*/  @P0 BRA `(.L_x_24478) ;  /* 0x0000000000140947 */ /* 0x000fea0003800000 */
[----:B------:R-:W-:Y:S05]  /*0cd0*/  BRA `(.L_x_24479) ;  /* 0x0000000000147947 */ /* 0x000fea0003800000 */
.L_x_24477:
[----:B-----5:R-:W-:Y:S01]  /*0ce0*/  FADD.FTZ R76, R72, R76 ;  /* 0x0000004c484c7221 */ /* 0x020fe20000010000 */
[----:B------:R-:W-:Y:S06]  /*0cf0*/  BRA `(.L_x_24478) ;  /* 0x0000000000087947 */ /* 0x000fec0003800000 */
.L_x_24476:
[----:B-----5:R-:W-:-:S04]  /*0d00*/  FADD.FTZ R76, R68, R76 ;  /* 0x0000004c444c7221 */ /* 0x020fc80000010000 */
[----:B------:R-:W-:-:S07]  /*0d10*/  @P2 FADD.FTZ R76, R72, R76 ;  /* 0x0000004c484c2221 */ /* 0x000fce0000010000 */
.L_x_24478:
[----:B-----5:R-:W-:-:S07]  /*0d20*/  MOV R80, R76 ;  /* 0x0000004c00507202 */ /* 0x020fce0000000f00 */
.L_x_24479:
[----:B------:R-:W-:Y:S05]  /*0d30*/  @P3 BRA `(.L_x_24480) ;  /* 0x00000000001c3947 */ /* 0x000fea0003800000 */
[----:B------:R-:W-:-:S04]  /*0d40*/  ISETP.NE.U32.AND P4, PT, RZ, UR12, PT ;  /* 0x0000000cff007c0c */ /* 0x000fc8000bf85070 */
[----:B------:R-:W-:-:S13]  /*0d50*/  ISETP.NE.AND.EX P4, PT, RZ, UR13, PT, P4 ;  /* 0x0000000dff007c0c */ /* 0x000fda000bf85340 */
[----:B------:R-:W-:Y:S05]  /*0d60*/  @P4 BRA `(.L_x_24481) ;  /* 0x0000000000084947 */ /* 0x000fea0003800000 */
[----:B------:R-:W-:Y:S05]  /*0d70*/  @P0 BRA `(.L_x_24482) ;  /* 0x0000000000140947 */ /* 0x000fea0003800000 */
[----:B------:R-:W-:Y:S05]  /*0d80*/  BRA `(.L_x_24483) ;  /* 0x0000000000147947 */ /* 0x000fea0003800000 */
.L_x_24481:
[----:B-----5:R-:W-:Y:S01]  /*0d90*/  FADD.FTZ R77, R73, R77 ;  /* 0x0000004d494d7221 */ /* 0x020fe20000010000 */
[----:B------:R-:W-:Y:S06]  /*0da0*/  BRA `(.L_x_24482) ;  /* 0x0000000000087947 */ /* 0x000fec0003800000 */
.L_x_24480:
[----:B-----5:R-:W-:-:S04]  /*0db0*/  FADD.FTZ R77, R69, R77 ;  /* 0x0000004d454d7221 */ /* 0x020fc80000010000 */
[----:B------:R-:W-:-:S07]  /*0dc0*/  @P2 FADD.FTZ R77, R73, R77 ;  /* 0x0000004d494d2221 */ /* 0x000fce0000010000 */
.L_x_24482:
[----:B-----5:R-:W-:-:S07]  /*0dd0*/  MOV R81, R77 ;  /* 0x0000004d00517202 */ /* 0x020fce0000000f00 */
.L_x_24483:
[----:B------:R-:W-:Y:S05]  /*0de0*/  @P3 BRA `(.L_x_24484) ;  /* 0x00000000001c3947 */ /* 0x000fea0003800000 */
[----:B------:R-:W-:-:S04]  /*0df0*/  ISETP.NE.U32.AND P4, PT, RZ, UR12, PT ;  /* 0x0000000cff007c0c */ /* 0x000fc8000bf85070 */
[----:B------:R-:W-:-:S13]  /*0e00*/  ISETP.NE.AND.EX P4, PT, RZ, UR13, PT, P4 ;  /* 0x0000000dff007c0c */ /* 0x000fda000bf85340 */
[----:B------:R-:W-:Y:S05]  /*0e10*/  @P4 BRA `(.L_x_24485) ;  /* 0x0000000000084947 */ /* 0x000fea0003800000 */
[----:B------:R-:W-:Y:S05]  /*0e20*/  @P0 BRA `(.L_x_24486) ;  /* 0x0000000000140947 */ /* 0x000fea0003800000 */
[----:B------:R-:W-:Y:S05]  /*0e30*/  BRA `(.L_x_24487) ;  /* 0x0000000000147947 */ /* 0x000fea0003800000 */
.L_x_24485:
[----:B-----5:R-:W-:Y:S01]  /*0e40*/  FADD.FTZ R78, R74, R78 ;  /* 0x0000004e4a4e7221 */ /* 0x020fe20000010000 */
[----:B------:R-:W-:Y:S06]  /*0e50*/  BRA `(.L_x_24486) ;  /* 0x0000000000087947 */ /* 0x000fec0003800000 */
.L_x_24484:
[----:B-----5:R-:W-:-:S04]  /*0e60*/  FADD.FTZ R78, R70, R78 ;  /* 0x0000004e464e7221 */ /* 0x020fc80000010000 */
[----:B------:R-:W-:-:S07]  /*0e70*/  @P2 FADD.FTZ R78, R74, R78 ;  /* 0x0000004e4a4e2221 */ /* 0x000fce0000010000 */
.L_x_24486:
[----:B-----5:R-:W-:-:S07]  /*0e80*/  MOV R82, R78 ;  /* 0x0000004e00527202 */ /* 0x020fce0000000f00 */
.L_x_24487:
[----:B------:R-:W-:Y:S05]  /*0e90*/  @P3 BRA `(.L_x_24488) ;  /* 0x00000000001c3947 */ /* 0x000fea0003800000 */
[----:B------:R-:W-:-:S04]  /*0ea0*/  ISETP.NE.U32.AND P2, PT, RZ, UR12, PT ;  /* 0x0000000cff007c0c */ /* 0x000fc8000bf45070 */
[----:B------:R-:W-:-:S13]  /*0eb0*/  ISETP.NE.AND.EX P2, PT, RZ, UR13, PT, P2 ;  /* 0x0000000dff007c0c */ /* 0x000fda000bf45320 */
[----:B------:R-:W-:Y:S05]  /*0ec0*/  @P2 BRA `(.L_x_24489) ;  /* 0x0000000000082947 */ /* 0x000fea0003800000 */
[----:B------:R-:W-:Y:S05]  /*0ed0*/  @P0 BRA `(.L_x_24490) ;  /* 0x0000000000140947 */ /* 0x000fea0003800000 */
[----:B------:R-:W-:Y:S05]  /*0ee0*/  BRA `(.L_x_24491) ;  /* 0x0000000000147947 */ /* 0x000fea0003800000 */
.L_x_24489:
[----:B-----5:R-:W-:Y:S01]  /*0ef0*/  FADD.FTZ R79, R75, R79 ;  /* 0x0000004f4b4f7221 */ /* 0x020fe20000010000 */
[----:B------:R-:W-:Y:S06]  /*0f00*/  BRA `(.L_x_24490) ;  /* 0x0000000000087947 */ /* 0x000fec0003800000 */
.L_x_24488:
[----:B-----5:R-:W-:-:S04]  /*0f10*/  FADD.FTZ R79, R71, R79 ;  /* 0x0000004f474f7221 */ /* 0x020fc80000010000 */
[----:B------:R-:W-:-:S07]  /*0f20*/  @P2 FADD.FTZ R79, R75, R79 ;  /* 0x0000004f4b4f2221 */ /* 0x000fce0000010000 */
.L_x_24490:
[----:B-----5:R-:W-:-:S07]  /*0f30*/  MOV R83, R79 ;  /* 0x0000004f00537202 */ /* 0x020fce0000000f00 */
.L_x_24491:
[----:B------:R-:W0:Y:S01]  /*0f40*/  @P0 LDC.64 R112, c[0x0][0x238] ;  /* 0x00008e00ff700b82 */ /* 0x000e220000000a00 */
[C---:B------:R-:W-:Y:S02]  /*0f50*/  IADD3 R115, R120.reuse, 0x80, RZ ;  /* 0x0000008078737810 */ /* 0x040fe40007ffe0ff */
[----:B0-----:R-:W-:-:S04]  /*0f60*/  @P0 LEA R112, P2, R120, R112, 0x4 ;  /* 0x0000007078700211 */ /* 0x001fc800078420ff */
[----:B------:R-:W-:-:S05]  /*0f70*/  @P0 LEA.HI.X R113, R120, R113, RZ, 0x4, P2 ;  /* 0x0000007178710211 */ /* 0x000fca00010f24ff */
[----:B------:R4:W-:Y:S04]  /*0f80*/  @P0 STG.E.128 desc[UR4][R112.64], R80 ;  /* 0x0000005070000986 */ /* 0x0009e8000c101d04 */
.L_x_24475:
[----:B------:R-:W-:Y:S05]  /*0f90*/  BSYNC B0 ;  /* 0x0000000000007941 */ /* 0x000fea0003800000 */
.L_x_24474:
        /* <DEDUP_REMOVED lines=13> */
[----:B----4-:R-:W-:-:S04]  /*1070*/  @P2 LEA R112, P3, R115, UR12, 0x4 ;  /* 0x0000000c73702c11 */ /* 0x010fc8000f8620ff */
        /* <DEDUP_REMOVED lines=10> */
.L_x_24495:
[----:B-----5:R-:W-:Y:S01]  /*1120*/  FADD.FTZ R84, R72, R84 ;  /* 0x0000005448547221 */ /* 0x020fe20000010000 */
[----:B------:R-:W-:Y:S06]  /*1130*/  BRA `(.L_x_24496) ;  /* 0x0000000000087947 */ /* 0x000fec0003800000 */
.L_x_24494:
[----:B-----5:R-:W-:-:S04]  /*1140*/  FADD.FTZ R84, R68, R84 ;  /* 0x0000005444547221 */ /* 0x020fc80000010000 */
[----:B------:R-:W-:-:S07]  /*1150*/  @P2 FADD.FTZ R84, R72, R84 ;  /* 0x0000005448542221 */ /* 0x000fce0000010000 */
.L_x_24496:
[----:B-----5:R-:W-:-:S07]  /*1160*/  MOV R80, R84 ;  /* 0x0000005400507202 */ /* 0x020fce0000000f00 */
.L_x_24497:
[----:B------:R-:W-:Y:S05]  /*1170*/  @P3 BRA `(.L_x_24498) ;  /* 0x00000000001c3947 */ /* 0x000fea0003800000 */
[----:B------:R-:W-:-:S04]  /*1180*/  ISETP.NE.U32.AND P4, PT, RZ, UR12, PT ;  /* 0x0000000cff007c0c */ /* 0x000fc8000bf85070 */
[----:B------:R-:W-:-:S13]  /*1190*/  ISETP.NE.AND.EX P4, PT, RZ, UR13, PT, P4 ;  /* 0x0000000dff007c0c */ /* 0x000fda000bf85340 */
[----:B------:R-:W-:Y:S05]  /*11a0*/  @P4 BRA `(.L_x_24499) ;  /* 0x0000000000084947 */ /* 0x000fea0003800000 */
[----:B------:R-:W-:Y:S05]  /*11b0*/  @P0 BRA `(.L_x_24500) ;  /* 0x0000000000140947 */ /* 0x000fea0003800000 */
[----:B------:R-:W-:Y:S05]  /*11c0*/  BRA `(.L_x_24501) ;  /* 0x0000000000147947 */ /* 0x000fea0003800000 */
.L_x_24499:
[----:B-----5:R-:W-:Y:S01]  /*11d0*/  FADD.FTZ R85, R73, R85 ;  /* 0x0000005549557221 */ /* 0x020fe20000010000 */
[----:B------:R-:W-:Y:S06]  /*11e0*/  BRA `(.L_x_24500) ;  /* 0x0000000000087947 */ /* 0x000fec0003800000 */
.L_x_24498:
[----:B-----5:R-:W-:-:S04]  /*11f0*/  FADD.FTZ R85, R69, R85 ;  /* 0x0000005545557221 */ /* 0x020fc80000010000 */
[----:B------:R-:W-:-:S07]  /*1200*/  @P2 FADD.FTZ R85, R73, R85 ;  /* 0x0000005549552221 */ /* 0x000fce0000010000 */
.L_x_24500:
[----:B-----5:R-:W-:-:S07]  /*1210*/  MOV R81, R85 ;  /* 0x0000005500517202 */ /* 0x020fce0000000f00 */
.L_x_24501:
[----:B------:R-:W-:Y:S05]  /*1220*/  @P3 BRA `(.L_x_24502) ;  /* 0x00000000001c3947 */ /* 0x000fea0003800000 */
[----:B------:R-:W-:-:S04]  /*1230*/  ISETP.NE.U32.AND P4, PT, RZ, UR12, PT ;  /* 0x0000000cff007c0c */ /* 0x000fc8000bf85070 */
[----:B------:R-:W-:-:S13]  /*1240*/  ISETP.NE.AND.EX P4, PT, RZ, UR13, PT, P4 ;  /* 0x0000000dff007c0c */ /* 0x000fda000bf85340 */
[----:B------:R-:W-:Y:S05]  /*1250*/  @P4 BRA `(.L_x_24503) ;  /* 0x0000000000084947 */ /* 0x000fea0003800000 */
[----:B------:R-:W-:Y:S05]  /*1260*/  @P0 BRA `(.L_x_24504) ;  /* 0x0000000000140947 */ /* 0x000fea0003800000 */
[----:B------:R-:W-:Y:S05]  /*1270*/  BRA `(.L_x_24505) ;  /* 0x0000000000147947 */ /* 0x000fea0003800000 */
.L_x_24503:
[----:B-----5:R-:W-:Y:S01]  /*1280*/  FADD.FTZ R86, R74, R86 ;  /* 0x000000564a567221 */ /* 0x020fe20000010000 */
[----:B------:R-:W-:Y:S06]  /*1290*/  BRA `(.L_x_24504) ;  /* 0x0000000000087947 */ /* 0x000fec0003800000 */
.L_x_24502:
[----:B-----5:R-:W-:-:S04]  /*12a0*/  FADD.FTZ R86, R70, R86 ;  /* 0x0000005646567221 */ /* 0x020fc80000010000 */
[----:B------:R-:W-:-:S07]  /*12b0*/  @P2 FADD.FTZ R86, R74, R86 ;  /* 0x000000564a562221 */ /* 0x000fce0000010000 */
.L_x_24504:
[----:B-----5:R-:W-:-:S07]  /*12c0*/  MOV R82, R86 ;  /* 0x0000005600527202 */ /* 0x020fce0000000f00 */
.L_x_24505:
[----:B------:R-:W-:Y:S05]  /*12d0*/  @P3 BRA `(.L_x_24506) ;  /* 0x00000000001c3947 */ /* 0x000fea0003800000 */
[----:B------:R-:W-:-:S04]  /*12e0*/  ISETP.NE.U32.AND P2, PT, RZ, UR12, PT ;  /* 0x0000000cff007c0c */ /* 0x000fc8000bf45070 */
[----:B------:R-:W-:-:S13]  /*12f0*/  ISETP.NE.AND.EX P2, PT, RZ, UR13, PT, P2 ;  /* 0x0000000dff007c0c */ /* 0x000fda000bf45320 */
[----:B------:R-:W-:Y:S05]  /*1300*/  @P2 BRA `(.L_x_24507) ;  /* 0x0000000000082947 */ /* 0x000fea0003800000 */
[----:B------:R-:W-:Y:S05]  /*1310*/  @P0 BRA `(.L_x_24508) ;  /* 0x0000000000140947 */ /* 0x000fea0003800000 */
[----:B------:R-:W-:Y:S05]  /*1320*/  BRA `(.L_x_24509) ;  /* 0x0000000000147947 */ /* 0x000fea0003800000 */
.L_x_24507:
[----:B-----5:R-:W-:Y:S01]  /*1330*/  FADD.FTZ R87, R75, R87 ;  /* 0x000000574b577221 */ /* 0x020fe20000010000 */
[----:B------:R-:W-:Y:S06]  /*1340*/  BRA `(.L_x_24508) ;  /* 0x0000000000087947 */ /* 0x000fec0003800000 */
.L_x_24506:
[----:B-----5:R-:W-:-:S04]  /*1350*/  FADD.FTZ R87, R71, R87 ;  /* 0x0000005747577221 */ /* 0x020fc80000010000 */
[----:B------:R-:W-:-:S07]  /*1360*/  @P2 FADD.FTZ R87, R75, R87 ;  /* 0x000000574b572221 */ /* 0x000fce0000010000 */
.L_x_24508:
[----:B-----5:R-:W-:-:S07]  /*1370*/  MOV R83, R87 ;  /* 0x0000005700537202 */ /* 0x020fce0000000f00 */
.L_x_24509:
[----:B------:R-:W0:Y:S02]  /*1380*/  @P0 LDC.64 R112, c[0x0][0x238] ;  /* 0x00008e00ff700b82 */ /* 0x000e240000000a00 */
[----:B0-----:R-:W-:-:S04]  /*1390*/  @P0 LEA R112, P2, R115, R112, 0x4 ;  /* 0x0000007073700211 */ /* 0x001fc800078420ff */
[C---:B------:R-:W-:Y:S02]  /*13a0*/  @P0 LEA.HI.X R113, R115.reuse, R113, RZ, 0x4, P2 ;  /* 0x0000007173710211 */ /* 0x040fe400010f24ff */
[----:B------:R-:W-:-:S03]  /*13b0*/  IADD3 R115, R115, 0x80, RZ ;  /* 0x0000008073737810 */ /* 0x000fc60007ffe0ff */
[----:B------:R0:W-:Y:S04]  /*13c0*/  @P0 STG.E.128 desc[UR4][R112.64], R80 ;  /* 0x0000005070000986 */ /* 0x0001e8000c101d04 */
.L_x_24493:
[----:B------:R-:W-:Y:S05]  /*13d0*/  BSYNC B0 ;  /* 0x0000000000007941 */ /* 0x000fea0003800000 */
.L_x_24492:
        /* <DEDUP_REMOVED lines=24> */
.L_x_24513:
[----:B-----5:R-:W-:Y:S01]  /*1560*/  FADD.FTZ R88, R72, R88 ;  /* 0x0000005848587221 */ /* 0x020fe20000010000 */
[----:B------:R-:W-:Y:S06]  /*1570*/  BRA `(.L_x_24514) ;  /* 0x0000000000087947 */ /* 0x000fec0003800000 */
.L_x_24512:
[----:B-----5:R-:W-:-:S04]  /*1580*/  FADD.FTZ R88, R68, R88 ;  /* 0x0000005844587221 */ /* 0x020fc80000010000 */
[----:B------:R-:W-:-:S07]  /*1590*/  @P2 FADD.FTZ R88, R72, R88 ;  /* 0x0000005848582221 */ /* 0x000fce0000010000 */
.L_x_24514:
[----:B-----5:R-:W-:-:S07]  /*15a0*/  MOV R80, R88 ;  /* 0x0000005800507202 */ /* 0x020fce0000000f00 */
.L_x_24515:
[----:B------:R-:W-:Y:S05]  /*15b0*/  @P3 BRA `(.L_x_24516) ;  /* 0x00000000001c3947 */ /* 0x000fea0003800000 */
[----:B------:R-:W-:-:S04]  /*15c0*/  ISETP.NE.U32.AND P4, PT, RZ, UR12, PT ;  /* 0x0000000cff007c0c */ /* 0x000fc8000bf85070 */
[----:B------:R-:W-:-:S13]  /*15d0*/  ISETP.NE.AND.EX P4, PT, RZ, UR13, PT, P4 ;  /* 0x0000000dff007c0c */ /* 0x000fda000bf85340 */
[----:B------:R-:W-:Y:S05]  /*15e0*/  @P4 BRA `(.L_x_24517) ;  /* 0x0000000000084947 */ /* 0x000fea0003800000 */
[----:B------:R-:W-:Y:S05]  /*15f0*/  @P0 BRA `(.L_x_24518) ;  /* 0x0000000000140947 */ /* 0x000fea0003800000 */
[----:B------:R-:W-:Y:S05]  /*1600*/  BRA `(.L_x_24519) ;  /* 0x0000000000147947 */ /* 0x000fea0003800000 */
.L_x_24517:
[----:B-----5:R-:W-:Y:S01]  /*1610*/  FADD.FTZ R89, R73, R89 ;  /* 0x0000005949597221 */ /* 0x020fe20000010000 */
[----:B------:R-:W-:Y:S06]  /*1620*/  BRA `(.L_x_24518) ;  /* 0x0000000000087947 */ /* 0x000fec0003800000 */
.L_x_24516:
[----:B-----5:R-:W-:-:S04]  /*1630*/  FADD.FTZ R89, R69, R89 ;  /* 0x0000005945597221 */ /* 0x020fc80000010000 */
[----:B------:R-:W-:-:S07]  /*1640*/  @P2 FADD.FTZ R89, R73, R89 ;  /* 0x0000005949592221 */ /* 0x000fce0000010000 */
.L_x_24518:
[----:B-----5:R-:W-:-:S07]  /*1650*/  MOV R81, R89 ;  /* 0x0000005900517202 */ /* 0x020fce0000000f00 */
.L_x_24519:
[----:B------:R-:W-:Y:S05]  /*1660*/  @P3 BRA `(.L_x_24520) ;  /* 0x00000000001c3947 */ /* 0x000fea0003800000 */
[----:B------:R-:W-:-:S04]  /*1670*/  ISETP.NE.U32.AND P4, PT, RZ, UR12, PT ;  /* 0x0000000cff007c0c */ /* 0x000fc8000bf85070 */
[----:B------:R-:W-:-:S13]  /*1680*/  ISETP.NE.AND.EX P4, PT, RZ, UR13, PT, P4 ;  /* 0x0000000dff007c0c */ /* 0x000fda000bf85340 */
[----:B------:R-:W-:Y:S05]  /*1690*/  @P4 BRA `(.L_x_24521) ;  /* 0x0000000000084947 */ /* 0x000fea0003800000 */
[----:B------:R-:W-:Y:S05]  /*16a0*/  @P0 BRA `(.L_x_24522) ;  /* 0x0000000000140947 */ /* 0x000fea0003800000 */
[----:B------:R-:W-:Y:S05]  /*16b0*/  BRA `(.L_x_24523) ;  /* 0x0000000000147947 */ /* 0x000fea0003800000 */
.L_x_24521:
[----:B-----5:R-:W-:Y:S01]  /*16c0*/  FADD.FTZ R90, R74, R90 ;  /* 0x0000005a4a5a7221 */ /* 0x020fe20000010000 */
[----:B------:R-:W-:Y:S06]  /*16d0*/  BRA `(.L_x_24522) ;  /* 0x0000000000087947 */ /* 0x000fec0003800000 */
.L_x_24520:
[----:B-----5:R-:W-:-:S04]  /*16e0*/  FADD.FTZ R90, R70, R90 ;  /* 0x0000005a465a7221 */ /* 0x020fc80000010000 */
[----:B------:R-:W-:-:S07]  /*16f0*/  @P2 FADD.FTZ R90, R74, R90 ;  /* 0x0000005a4a5a2221 */ /* 0x000fce0000010000 */
.L_x_24522:
[----:B-----5:R-:W-:-:S07]  /*1700*/  MOV R82, R90 ;  /* 0x0000005a00527202 */ /* 0x020fce0000000f00 */
.L_x_24523:
[----:B------:R-:W-:Y:S05]  /*1710*/  @P3 BRA `(.L_x_24524) ;  /* 0x00000000001c3947 */ /* 0x000fea0003800000 */
[----:B------:R-:W-:-:S04]  /*1720*/  ISETP.NE.U32.AND P2, PT, RZ, UR12, PT ;  /* 0x0000000cff007c0c */ /* 0x000fc8000bf45070 */
[----:B------:R-:W-:-:S13]  /*1730*/  ISETP.NE.AND.EX P2, PT, RZ, UR13, PT, P2 ;  /* 0x0000000dff007c0c */ /* 0x000fda000bf45320 */
[----:B------:R-:W-:Y:S05]  /*1740*/  @P2 BRA `(.L_x_24525) ;  /* 0x0000000000082947 */ /* 0x000fea0003800000 */
[----:B------:R-:W-:Y:S05]  /*1750*/  @P0 BRA `(.L_x_24526) ;  /* 0x0000000000140947 */ /* 0x000fea0003800000 */
[----:B------:R-:W-:Y:S05]  /*1760*/  BRA `(.L_x_24527) ;  /* 0x0000000000147947 */ /* 0x000fea0003800000 */
.L_x_24525:
[----:B-----5:R-:W-:Y:S01]  /*1770*/  FADD.FTZ R91, R75, R91 ;  /* 0x0000005b4b5b7221 */ /* 0x020fe20000010000 */
[----:B------:R-:W-:Y:S06]  /*1780*/  BRA `(.L_x_24526) ;  /* 0x0000000000087947 */ /* 0x000fec0003800000 */
.L_x_24524:
[----:B-----5:R-:W-:-:S04]  /*1790*/  FADD.FTZ R91, R71, R91 ;  /* 0x0000005b475b7221 */ /* 0x020fc80000010000 */
[----:B------:R-:W-:-:S07]  /*17a0*/  @P2 FADD.FTZ R91, R75, R91 ;  /* 0x0000005b4b5b2221 */ /* 0x000fce0000010000 */
.L_x_24526:
[----:B-----5:R-:W-:-:S07]  /*17b0*/  MOV R83, R91 ;  /* 0x0000005b00537202 */ /* 0x020fce0000000f00 */
.L_x_24527:
[----:B------:R-:W0:Y:S02]  /*17c0*/  @P0 LDC.64 R112, c[0x0][0x238] ;  /* 0x00008e00ff700b82 */ /* 0x000e240000000a00 */
[----:B0-----:R-:W-:-:S04]  /*17d0*/  @P0 LEA R112, P2, R115, R112, 0x4 ;  /* 0x0000007073700211 */ /* 0x001fc800078420ff */
[C---:B------:R-:W-:Y:S02]  /*17e0*/  @P0 LEA.HI.X R113, R115.reuse, R113, RZ, 0x4, P2 ;  /* 0x0000007173710211 */ /* 0x040fe400010f24ff */
[----:B------:R-:W-:-:S03]  /*17f0*/  IADD3 R115, R115, 0x80, RZ ;  /* 0x0000008073737810 */ /* 0x000fc60007ffe0ff */
[----:B------:R0:W-:Y:S04]  /*1800*/  @P0 STG.E.128 desc[UR4][R112.64], R80 ;  /* 0x0000005070000986 */ /* 0x0001e8000c101d04 */
.L_x_24511:
[----:B------:R-:W-:Y:S05]  /*1810*/  BSYNC B0 ;  /* 0x0000000000007941 */ /* 0x000fea0003800000 */
.L_x_24510:
        /* <DEDUP_REMOVED lines=24> */
.L_x_24531:
[----:B-----5:R-:W-:Y:S01]  /*19a0*/  FADD.FTZ R92, R72, R92 ;  /* 0x0000005c485c7221 */ /* 0x020fe20000010000 */
[----:B------:R-:W-:Y:S06]  /*19b0*/  BRA `(.L_x_24532) ;  /* 0x0000000000087947 */ /* 0x000fec0003800000 */
.L_x_24530:
[----:B-----5:R-:W-:-:S04]  /*19c0*/  FADD.FTZ R92, R68, R92 ;  /* 0x0000005c445c7221 */ /* 0x020fc80000010000 */
[----:B------:R-:W-:-:S07]  /*19d0*/  @P2 FADD.FTZ R92, R72, R92 ;  /* 0x0000005c485c2221 */ /* 0x000fce0000010000 */
.L_x_24532:
[----:B-----5:R-:W-:-:S07]  /*19e0*/  MOV R80, R92 ;  /* 0x0000005c00507202 */ /* 0x020fce0000000f00 */
.L_x_24533:
[----:B------:R-:W-:Y:S05]  /*19f0*/  @P3 BRA `(.L_x_24534) ;  /* 0x00000000001c3947 */ /* 0x000fea0003800000 */
[----:B------:R-:W-:-:S04]  /*1a00*/  ISETP.NE.U32.AND P4, PT, RZ, UR12, PT ;  /* 0x0000000cff007c0c */ /* 0x000fc8000bf85070 */
[----:B------:R-:W-:-:S13]  /*1a10*/  ISETP.NE.AND.EX P4, PT, RZ, UR13, PT, P4 ;  /* 0x0000000dff007c0c */ /* 0x000fda000bf85340 */
[----:B------:R-:W-:Y:S05]  /*1a20*/  @P4 BRA `(.L_x_24535) ;  /* 0x0000000000084947 */ /* 0x000fea0003800000 */
[----:B------:R-:W-:Y:S05]  /*1a30*/  @P0 BRA `(.L_x_24536) ;  /* 0x0000000000140947 */ /* 0x000fea0003800000 */
[----:B------:R-:W-:Y:S05]  /*1a40*/  BRA `(.L_x_24537) ;  /* 0x0000000000147947 */ /* 0x000fea0003800000 */
.L_x_24535:
[----:B-----5:R-:W-:Y:S01]  /*1a50*/  FADD.FTZ R93, R73, R93 ;  /* 0x0000005d495d7221 */ /* 0x020fe20000010000 */
[----:B------:R-:W-:Y:S06]  /*1a60*/  BRA `(.L_x_24536) ;  /* 0x0000000000087947 */ /* 0x000fec0003800000 */
.L_x_24534:
[----:B-----5:R-:W-:-:S04]  /*1a70*/  FADD.FTZ R93, R69, R93 ;  /* 0x0000005d455d7221 */ /* 0x020fc80000010000 */
[----:B------:R-:W-:-:S07]  /*1a80*/  @P2 FADD.FTZ R93, R73, R93 ;  /* 0x0000005d495d2221 */ /* 0x000fce0000010000 */
.L_x_24536:
[----:B-----5:R-:W-:-:S07]  /*1a90*/  MOV R81, R93 ;  /* 0x0000005d00517202 */ /* 0x020fce0000000f00 */
.L_x_24537:
[----:B------:R-:W-:Y:S05]  /*1aa0*/  @P3 BRA `(.L_x_24538) ;  /* 0x00000000001c3947 */ /* 0x000fea0003800000 */
[----:B------:R-:W-:-:S04]  /*1ab0*/  ISETP.NE.U32.AND P4, PT, RZ, UR12, PT ;  /* 0x0000000cff007c0c */ /* 0x000fc8000bf85070 */
[----:B------:R-:W-:-:S13]  /*1ac0*/  ISETP.NE.AND.EX P4, PT, RZ, UR13, PT, P4 ;  /* 0x0000000dff007c0c */ /* 0x000fda000bf85340 */
[----:B------:R-:W-:Y:S05]  /*1ad0*/  @P4 BRA `(.L_x_24539) ;  /* 0x0000000000084947 */ /* 0x000fea0003800000 */
[----:B------:R-:W-:Y:S05]  /*1ae0*/  @P0 BRA `(.L_x_24540) ;  /* 0x0000000000140947 */ /* 0x000fea0003800000 */
[----:B------:R-:W-:Y:S05]  /*1af0*/  BRA `(.L_x_24541) ;  /* 0x0000000000147947 */ /* 0x000fea0003800000 */
.L_x_24539:
[----:B-----5:R-:W-:Y:S01]  /*1b00*/  FADD.FTZ R94, R74, R94 ;  /* 0x0000005e4a5e7221 */ /* 0x020fe20000010000 */
[----:B------:R-:W-:Y:S06]  /*1b10*/  BRA `(.L_x_24540) ;  /* 0x0000000000087947 */ /* 0x000fec0003800000 */
.L_x_24538:
[----:B-----5:R-:W-:-:S04]  /*1b20*/  FADD.FTZ R94, R70, R94 ;  /* 0x0000005e465e7221 */ /* 0x020fc80000010000 */
[----:B------:R-:W-:-:S07]  /*1b30*/  @P2 FADD.FTZ R94, R74, R94 ;  /* 0x0000005e4a5e2221 */ /* 0x000fce0000010000 */
.L_x_24540:
[----:B-----5:R-:W-:-:S07]  /*1b40*/  MOV R82, R94 ;  /* 0x0000005e00527202 */ /* 0x020fce0000000f00 */
.L_x_24541:
[----:B------:R-:W-:Y:S05]  /*1b50*/  @P3 BRA `(.L_x_24542) ;  /* 0x00000000001c3947 */ /* 0x000fea0003800000 */
[----:B------:R-:W-:-:S04]  /*1b60*/  ISETP.NE.U32.AND P2, PT, RZ, UR12, PT ;  /* 0x0000000cff007c0c */ /* 0x000fc8000bf45070 */
[----:B------:R-:W-:-:S13]  /*1b70*/  ISETP.NE.AND.EX P2, PT, RZ, UR13, PT, P2 ;  /* 0x0000000dff007c0c */ /* 0x000fda000bf45320 */
[----:B------:R-:W-:Y:S05]  /*1b80*/  @P2 BRA `(.L_x_24543) ;  /* 0x0000000000082947 */ /* 0x000fea0003800000 */
[----:B------:R-:W-:Y:S05]  /*1b90*/  @P0 BRA `(.L_x_24544) ;  /* 0x0000000000140947 */ /* 0x000fea0003800000 */
[----:B------:R-:W-:Y:S05]  /*1ba0*/  BRA `(.L_x_24545) ;  /* 0x0000000000147947 */ /* 0x000fea0003800000 */
.L_x_24543:
[----:B-----5:R-:W-:Y:S01]  /*1bb0*/  FADD.FTZ R95, R75, R95 ;  /* 0x0000005f4b5f7221 */ /* 0x020fe20000010000 */
[----:B------:R-:W-:Y:S06]  /*1bc0*/  BRA `(.L_x_24544) ;  /* 0x0000000000087947 */ /* 0x000fec0003800000 */
.L_x_24542:
[----:B-----5:R-:W-:-:S04]  /*1bd0*/  FADD.FTZ R95, R71, R95 ;  /* 0x0000005f475f7221 */ /* 0x020fc80000010000 */
[----:B------:R-:W-:-:S07]  /*1be0*/  @P2 FADD.FTZ R95, R75, R95 ;  /* 0x0000005f4b5f2221 */ /* 0x000fce0000010000 */
.L_x_24544:
[----:B-----5:R-:W-:-:S07]  /*1bf0*/  MOV R83, R95 ;  /* 0x0000005f00537202 */ /* 0x020fce0000000f00 */
.L_x_24545:
[----:B------:R-:W0:Y:S02]  /*1c00*/  @P0 LDC.64 R112, c[0x0][0x238] ;  /* 0x00008e00ff700b82 */ /* 0x000e240000000a00 */
[----:B0-----:R-:W-:-:S04]  /*1c10*/  @P0 LEA R112, P2, R115, R112, 0x4 ;  /* 0x0000007073700211 */ /* 0x001fc800078420ff */
[C---:B------:R-:W-:Y:S02]  /*1c20*/  @P0 LEA.HI.X R113, R115.reuse, R113, RZ, 0x4, P2 ;  /* 0x0000007173710211 */ /* 0x040fe400010f24ff */
[----:B------:R-:W-:-:S03]  /*1c30*/  IADD3 R115, R115, 0x80, RZ ;  /* 0x0000008073737810 */ /* 0x000fc60007ffe0ff */
[----:B------:R0:W-:Y:S04]  /*1c40*/  @P0 STG.E.128 desc[UR4][R112.64], R80 ;  /* 0x0000005070000986 */ /* 0x0001e8000c101d04 */
.L_x_24529:
[----:B------:R-:W-:Y:S05]  /*1c50*/  BSYNC B0 ;  /* 0x0000000000007941 */ /* 0x000fea0003800000 */
.L_x_24528:
        /* <DEDUP_REMOVED lines=24> */
.L_x_24549:
[----:B-----5:R-:W-:Y:S01]  /*1de0*/  FADD.FTZ R96, R72, R96 ;  /* 0x0000006048607221 */ /* 0x020fe20000010000 */
[----:B------:R-:W-:Y:S06]  /*1df0*/  BRA `(.L_x_24550) ;  /* 0x0000000000087947 */ /* 0x000fec0003800000 */
.L_x_24548:
[----:B-----5:R-:W-:-:S04]  /*1e00*/  FADD.FTZ R96, R68, R96 ;  /* 0x0000006044607221 */ /* 0x020fc80000010000 */
[----:B------:R-:W-:-:S07]  /*1e10*/  @P2 FADD.FTZ R96, R72, R96 ;  /* 0x0000006048602221 */ /* 0x000fce0000010000 */
.L_x_24550:
[----:B-----5:R-:W-:-:S07]  /*1e20*/  MOV R80, R96 ;  /* 0x0000006000507202 */ /* 0x020fce0000000f00 */
.L_x_24551:
[----:B------:R-:W-:Y:S05]  /*1e30*/  @P3 BRA `(.L_x_24552) ;  /* 0x00000000001c3947 */ /* 0x000fea0003800000 */
[----:B------:R-:W-:-:S04]  /*1e40*/  ISETP.NE.U32.AND P4, PT, RZ, UR12, PT ;  /* 0x0000000cff007c0c */ /* 0x000fc8000bf85070 */
[----:B------:R-:W-:-:S13]  /*1e50*/  ISETP.NE.AND.EX P4, PT, RZ, UR13, PT, P4 ;  /* 0x0000000dff007c0c */ /* 0x000fda000bf85340 */
[----:B------:R-:W-:Y:S05]  /*1e60*/  @P4 BRA `(.L_x_24553) ;  /* 0x0000000000084947 */ /* 0x000fea0003800000 */
[----:B------:R-:W-:Y:S05]  /*1e70*/  @P0 BRA `(.L_x_24554) ;  /* 0x0000000000140947 */ /* 0x000fea0003800000 */
[----:B------:R-:W-:Y:S05]  /*1e80*/  BRA `(.L_x_24555) ;  /* 0x0000000000147947 */ /* 0x000fea0003800000 */
.L_x_24553:
[----:B-----5:R-:W-:Y:S01]  /*1e90*/  FADD.FTZ R97, R73, R97 ;  /* 0x0000006149617221 */ /* 0x020fe20000010000 */
[----:B------:R-:W-:Y:S06]  /*1ea0*/  BRA `(.L_x_24554) ;  /* 0x0000000000087947 */ /* 0x000fec0003800000 */
.L_x_24552:
[----:B-----5:R-:W-:-:S04]  /*1eb0*/  FADD.FTZ R97, R69, R97 ;  /* 0x0000006145617221 */ /* 0x020fc80000010000 */
[----:B------:R-:W-:-:S07]  /*1ec0*/  @P2 FADD.FTZ R97, R73, R97 ;  /* 0x0000006149612221 */ /* 0x000fce0000010000 */
.L_x_24554:
[----:B-----5:R-:W-:-:S07]  /*1ed0*/  MOV R81, R97 ;  /* 0x0000006100517202 */ /* 0x020fce0000000f00 */
.L_x_24555:
[----:B------:R-:W-:Y:S05]  /*1ee0*/  @P3 BRA `(.L_x_24556) ;  /* 0x00000000001c3947 */ /* 0x000fea0003800000 */
[----:B------:R-:W-:-:S04]  /*1ef0*/  ISETP.NE.U32.AND P4, PT, RZ, UR12, PT ;  /* 0x0000000cff007c0c */ /* 0x000fc8000bf85070 */
[----:B------:R-:W-:-:S13]  /*1f00*/  ISETP.NE.AND.EX P4, PT, RZ, UR13, PT, P4 ;  /* 0x0000000dff007c0c */ /* 0x000fda000bf85340 */
[----:B------:R-:W-:Y:S05]  /*1f10*/  @P4 BRA `(.L_x_24557) ;  /* 0x0000000000084947 */ /* 0x000fea0003800000 */
[----:B------:R-:W-:Y:S05]  /*1f20*/  @P0 BRA `(.L_x_24558) ;  /* 0x0000000000140947 */ /* 0x000fea0003800000 */
[----:B------:R-:W-:Y:S05]  /*1f30*/  BRA `(.L_x_24559) ;  /* 0x0000000000147947 */ /* 0x000fea0003800000 */
.L_x_24557:
[----:B-----5:R-:W-:Y:S01]  /*1f40*/  FADD.FTZ R98, R74, R98 ;  /* 0x000000624a627221 */ /* 0x020fe20000010000 */
[----:B------:R-:W-:Y:S06]  /*1f50*/  BRA `(.L_x_24558) ;  /* 0x0000000000087947 */ /* 0x000fec0003800000 */
.L_x_24556:
[----:B-----5:R-:W-:-:S04]  /*1f60*/  FADD.FTZ R98, R70, R98 ;  /* 0x0000006246627221 */ /* 0x020fc80000010000 */
[----:B------:R-:W-:-:S07]  /*1f70*/  @P2 FADD.FTZ R98, R74, R98 ;  /* 0x000000624a622221 */ /* 0x000fce0000010000 */
.L_x_24558:
[----:B-----5:R-:W-:-:S07]  /*1f80*/  MOV R82, R98 ;  /* 0x0000006200527202 */ /* 0x020fce0000000f00 */
.L_x_24559:
[----:B------:R-:W-:Y:S05]  /*1f90*/  @P3 BRA `(.L_x_24560) ;  /* 0x00000000001c3947 */ /* 0x000fea0003800000 */
[----:B------:R-:W-:-:S04]  /*1fa0*/  ISETP.NE.U32.AND P2, PT, RZ, UR12, PT ;  /* 0x0000000cff007c0c */ /* 0x000fc8000bf45070 */
[----:B------:R-:W-:-:S13]  /*1fb0*/  ISETP.NE.AND.EX P2, PT, RZ, UR13, PT, P2 ;  /* 0x0000000dff007c0c */ /* 0x000fda000bf45320 */
[----:B------:R-:W-:Y:S05]  /*1fc0*/  @P2 BRA `(.L_x_24561) ;  /* 0x0000000000082947 */ /* 0x000fea0003800000 */
[----:B------:R-:W-:Y:S05]  /*1fd0*/  @P0 BRA `(.L_x_24562) ;  /* 0x0000000000140947 */ /* 0x000fea0003800000 */
[----:B------:R-:W-:Y:S05]  /*1fe0*/  BRA `(.L_x_24563) ;  /* 0x0000000000147947 */ /* 0x000fea0003800000 */
.L_x_24561:
[----:B-----5:R-:W-:Y:S01]  /*1ff0*/  FADD.FTZ R99, R75, R99 ;  /* 0x000000634b637221 */ /* 0x020fe20000010000 */
[----:B------:R-:W-:Y:S06]  /*2000*/  BRA `(.L_x_24562) ;  /* 0x0000000000087947 */ /* 0x000fec0003800000 */
.L_x_24560:
[----:B-----5:R-:W-:-:S04]  /*2010*/  FADD.FTZ R99, R71, R99 ;  /* 0x0000006347637221 */ /* 0x020fc80000010000 */
[----:B------:R-:W-:-:S07]  /*2020*/  @P2 FADD.FTZ R99, R75, R99 ;  /* 0x000000634b632221 */ /* 0x000fce0000010000 */
.L_x_24562:
[----:B-----5:R-:W-:-:S07]  /*2030*/  MOV R83, R99 ;  /* 0x0000006300537202 */ /* 0x020fce0000000f00 */
.L_x_24563:
[----:B------:R-:W0:Y:S02]  /*2040*/  @P0 LDC.64 R112, c[0x0][0x238] ;  /* 0x00008e00ff700b82 */ /* 0x000e240000000a00 */
[----:B0-----:R-:W-:-:S04]  /*2050*/  @P0 LEA R112, P2, R115, R112, 0x4 ;  /* 0x0000007073700211 */ /* 0x001fc800078420ff */
[C---:B------:R-:W-:Y:S02]  /*2060*/  @P0 LEA.HI.X R113, R115.reuse, R113, RZ, 0x4, P2 ;  /* 0x0000007173710211 */ /* 0x040fe400010f24ff */
[----:B------:R-:W-:-:S03]  /*2070*/  IADD3 R115, R115, 0x80, RZ ;  /* 0x0000008073737810 */ /* 0x000fc60007ffe0ff */
[----:B------:R0:W-:Y:S04]  /*2080*/  @P0 STG.E.128 desc[UR4][R112.64], R80 ;  /* 0x0000005070000986 */ /* 0x0001e8000c101d04 */
.L_x_24547:
[----:B------:R-:W-:Y:S05]  /*2090*/  BSYNC B0 ;  /* 0x0000000000007941 */ /* 0x000fea0003800000 */
.L_x_24546:
        /* <DEDUP_REMOVED lines=24> */
.L_x_24567:
[----:B-----5:R-:W-:Y:S01]  /*2220*/  FADD.FTZ R100, R72, R100 ;  /* 0x0000006448647221 */ /* 0x020fe20000010000 */
[----:B------:R-:W-:Y:S06]  /*2230*/  BRA `(.L_x_24568) ;  /* 0x0000000000087947 */ /* 0x000fec0003800000 */
.L_x_24566:
[----:B-----5:R-:W-:-:S04]  /*2240*/  FADD.FTZ R100, R68, R100 ;  /* 0x0000006444647221 */ /* 0x020fc80000010000 */
[----:B------:R-:W-:-:S07]  /*2250*/  @P2 FADD.FTZ R100, R72, R100 ;  /* 0x0000006448642221 */ /* 0x000fce0000010000 */
.L_x_24568:
[----:B-----5:R-:W-:-:S07]  /*2260*/  MOV R80, R100 ;  /* 0x0000006400507202 */ /* 0x020fce0000000f00 */
.L_x_24569:
[----:B------:R-:W-:Y:S05]  /*2270*/  @P3 BRA `(.L_x_24570) ;  /* 0x00000000001c3947 */ /* 0x000fea0003800000 */
[----:B------:R-:W-:-:S04]  /*2280*/  ISETP.NE.U32.AND P4, PT, RZ, UR12, PT ;  /* 0x0000000cff007c0c */ /* 0x000fc8000bf85070 */
[----:B------:R-:W-:-:S13]  /*2290*/  ISETP.NE.AND.EX P4, PT, RZ, UR13, PT, P4 ;  /* 0x0000000dff007c0c */ /* 0x000fda000bf85340 */
[----:B------:R-:W-:Y:S05]  /*22a0*/  @P4 BRA `(.L_x_24571) ;  /* 0x0000000000084947 */ /* 0x000fea0003800000 */
[----:B------:R-:W-:Y:S05]  /*22b0*/  @P0 BRA `(.L_x_24572) ;  /* 0x0000000000140947 */ /* 0x000fea0003800000 */
[----:B------:R-:W-:Y:S05]  /*22c0*/  BRA `(.L_x_24573) ;  /* 0x0000000000147947 */ /* 0x000fea0003800000 */
.L_x_24571:
[----:B-----5:R-:W-:Y:S01]  /*22d0*/  FADD.FTZ R101, R73, R101 ;  /* 0x0000006549657221 */ /* 0x020fe20000010000 */
[----:B------:R-:W-:Y:S06]  /*22e0*/  BRA `(.L_x_24572) ;  /* 0x0000000000087947 */ /* 0x000fec0003800000 */
.L_x_24570:
[----:B-----5:R-:W-:-:S04]  /*22f0*/  FADD.FTZ R101, R69, R101 ;  /* 0x0000006545657221 */ /* 0x020fc80000010000 */
[----:B------:R-:W-:-:S07]  /*2300*/  @P2 FADD.FTZ R101, R73, R101 ;  /* 0x0000006549652221 */ /* 0x000fce0000010000 */
.L_x_24572:
[----:B-----5:R-:W-:-:S07]  /*2310*/  MOV R81, R101 ;  /* 0x0000006500517202 */ /* 0x020fce0000000f00 */
.L_x_24573:
[----:B------:R-:W-:Y:S05]  /*2320*/  @P3 BRA `(.L_x_24574) ;  /* 0x00000000001c3947 */ /* 0x000fea0003800000 */
[----:B------:R-:W-:-:S04]  /*2330*/  ISETP.NE.U32.AND P4, PT, RZ, UR12, PT ;  /* 0x0000000cff007c0c */ /* 0x000fc8000bf85070 */
[----:B------:R-:W-:-:S13]  /*2340*/  ISETP.NE.AND.EX P4, PT, RZ, UR13, PT, P4 ;  /* 0x0000000dff007c0c */ /* 0x000fda000bf85340 */
[----:B------:R-:W-:Y:S05]  /*2350*/  @P4 BRA `(.L_x_24575) ;  /* 0x0000000000084947 */ /* 0x000fea0003800000 */
[----:B------:R-:W-:Y:S05]  /*2360*/  @P0 BRA `(.L_x_24576) ;  /* 0x0000000000140947 */ /* 0x000fea0003800000 */
[----:B------:R-:W-:Y:S05]  /*2370*/  BRA `(.L_x_24577) ;  /* 0x0000000000147947 */ /* 0x000fea0003800000 */
.L_x_24575:
[----:B-----5:R-:W-:Y:S01]  /*2380*/  FADD.FTZ R102, R74, R102 ;  /* 0x000000664a667221 */ /* 0x020fe20000010000 */
[----:B------:R-:W-:Y:S06]  /*2390*/  BRA `(.L_x_24576) ;  /* 0x0000000000087947 */ /* 0x000fec0003800000 */
.L_x_24574:
[----:B-----5:R-:W-:-:S04]  /*23a0*/  FADD.FTZ R102, R70, R102 ;  /* 0x0000006646667221 */ /* 0x020fc80000010000 */
[----:B------:R-:W-:-:S07]  /*23b0*/  @P2 FADD.FTZ R102, R74, R102 ;  /* 0x000000664a662221 */ /* 0x000fce0000010000 */
.L_x_24576:
[----:B-----5:R-:W-:-:S07]  /*23c0*/  MOV R82, R102 ;  /* 0x0000006600527202 */ /* 0x020fce0000000f00 */
.L_x_24577:
[----:B------:R-:W-:Y:S05]  /*23d0*/  @P3 BRA `(.L_x_24578) ;  /* 0x00000000001c3947 */ /* 0x000fea0003800000 */
[----:B------:R-:W-:-:S04]  /*23e0*/  ISETP.NE.U32.AND P2, PT, RZ, UR12, PT ;  /* 0x0000000cff007c0c */ /* 0x000fc8000bf45070 */
[----:B------:R-:W-:-:S13]  /*23f0*/  ISETP.NE.AND.EX P2, PT, RZ, UR13, PT, P2 ;  /* 0x0000000dff007c0c */ /* 0x000fda000bf45320 */
[----:B------:R-:W-:Y:S05]  /*2400*/  @P2 BRA `(.L_x_24579) ;  /* 0x0000000000082947 */ /* 0x000fea0003800000 */
[----:B------:R-:W-:Y:S05]  /*2410*/  @P0 BRA `(.L_x_24580) ;  /* 0x0000000000140947 */ /* 0x000fea0003800000 */
[----:B------:R-:W-:Y:S05]  /*2420*/  BRA `(.L_x_24581) ;  /* 0x0000000000147947 */ /* 0x000fea0003800000 */
.L_x_24579:
[----:B-----5:R-:W-:Y:S01]  /*2430*/  FADD.FTZ R103, R75, R103 ;  /* 0x000000674b677221 */ /* 0x020fe20000010000 */
[----:B------:R-:W-:Y:S06]  /*2440*/  BRA `(.L_x_24580) ;  /* 0x0000000000087947 */ /* 0x000fec0003800000 */
.L_x_24578:
[----:B-----5:R-:W-:-:S04]  /*2450*/  FADD.FTZ R103, R71, R103 ;  /* 0x0000006747677221 */ /* 0x020fc80000010000 */
[----:B------:R-:W-:-:S07]  /*2460*/  @P2 FADD.FTZ R103, R75, R103 ;  /* 0x000000674b672221 */ /* 0x000fce0000010000 */
.L_x_24580:
[----:B-----5:R-:W-:-:S07]  /*2470*/  MOV R83, R103 ;  /* 0x0000006700537202 */ /* 0x020fce0000000f00 */
.L_x_24581:
[----:B------:R-:W0:Y:S02]  /*2480*/  @P0 LDC.64 R112, c[0x0][0x238] ;  /* 0x00008e00ff700b82 */ /* 0x000e240000000a00 */
[----:B0-----:R-:W-:-:S04]  /*2490*/  @P0 LEA R112, P2, R115, R112, 0x4 ;  /* 0x0000007073700211 */ /* 0x001fc800078420ff */
[C---:B------:R-:W-:Y:S02]  /*24a0*/  @P0 LEA.HI.X R113, R115.reuse, R113, RZ, 0x4, P2 ;  /* 0x0000007173710211 */ /* 0x040fe400010f24ff */
[----:B------:R-:W-:-:S03]  /*24b0*/  IADD3 R115, R115, 0x80, RZ ;  /* 0x0000008073737810 */ /* 0x000fc60007ffe0ff */
[----:B------:R0:W-:Y:S04]  /*24c0*/  @P0 STG.E.128 desc[UR4][R112.64], R80 ;  /* 0x0000005070000986 */ /* 0x0001e8000c101d04 */
.L_x_24565:
[----:B------:R-:W-:Y:S05]  /*24d0*/  BSYNC B0 ;  /* 0x0000000000007941 */ /* 0x000fea0003800000 */
.L_x_24564:
        /* <DEDUP_REMOVED lines=24> */
.L_x_24585:
[----:B-----5:R-:W-:Y:S01]  /*2660*/  FADD.FTZ R104, R72, R104 ;  /* 0x0000006848687221 */ /* 0x020fe20000010000 */
[----:B------:R-:W-:Y:S06]  /*2670*/  BRA `(.L_x_24586) ;  /* 0x0000000000087947 */ /* 0x000fec0003800000 */
.L_x_24584:
[----:B-----5:R-:W-:-:S04]  /*2680*/  FADD.FTZ R104, R68, R104 ;  /* 0x0000006844687221 */ /* 0x020fc80000010000 */
[----:B------:R-:W-:-:S07]  /*2690*/  @P2 FADD.FTZ R104, R72, R104 ;  /* 0x0000006848682221 */ /* 0x000fce0000010000 */
.L_x_24586:
[----:B-----5:R-:W-:-:S07]  /*26a0*/  MOV R80, R104 ;  /* 0x0000006800507202 */ /* 0x020fce0000000f00 */
.L_x_24587:
[----:B------:R-:W-:Y:S05]  /*26b0*/  @P3 BRA `(.L_x_24588) ;  /* 0x00000000001c3947 */ /* 0x000fea0003800000 */
[----:B------:R-:W-:-:S04]  /*26c0*/  ISETP.NE.U32.AND P4, PT, RZ, UR12, PT ;  /* 0x0000000cff007c0c */ /* 0x000fc8000bf85070 */
[----:B------:R-:W-:-:S13]  /*26d0*/  ISETP.NE.AND.EX P4, PT, RZ, UR13, PT, P4 ;  /* 0x0000000dff007c0c */ /* 0x000fda000bf85340 */
[----:B------:R-:W-:Y:S05]  /*26e0*/  @P4 BRA `(.L_x_24589) ;  /* 0x0000000000084947 */ /* 0x000fea0003800000 */
[----:B------:R-:W-:Y:S05]  /*26f0*/  @P0 BRA `(.L_x_24590) ;  /* 0x0000000000140947 */ /* 0x000fea0003800000 */
[----:B------:R-:W-:Y:S05]  /*2700*/  BRA `(.L_x_24591) ;  /* 0x0000000000147947 */ /* 0x000fea0003800000 */
.L_x_24589:
[----:B-----5:R-:W-:Y:S01]  /*2710*/  FADD.FTZ R105, R73, R105 ;  /* 0x0000006949697221 */ /* 0x020fe20000010000 */
[----:B------:R-:W-:Y:S06]  /*2720*/  BRA `(.L_x_24590) ;  /* 0x0000000000087947 */ /* 0x000fec0003800000 */
.L_x_24588:
[----:B-----5:R-:W-:-:S04]  /*2730*/  FADD.FTZ R105, R69, R105 ;  /* 0x0000006945697221 */ /* 0x020fc80000010000 */
[----:B------:R-:W-:-:S07]  /*2740*/  @P2 FADD.FTZ R105, R73, R105 ;  /* 0x0000006949692221 */ /* 0x000fce0000010000 */
.L_x_24590:
[----:B-----5:R-:W-:-:S07]  /*2750*/  MOV R81, R105 ;  /* 0x0000006900517202 */ /* 0x020fce0000000f00 */
.L_x_24591:
[----:B------:R-:W-:Y:S05]  /*2760*/  @P3 BRA `(.L_x_24592) ;  /* 0x00000000001c3947 */ /* 0x000fea0003800000 */
[----:B------:R-:W-:-:S04]  /*2770*/  ISETP.NE.U32.AND P4, PT, RZ, UR12, PT ;  /* 0x0000000cff007c0c */ /* 0x000fc8000bf85070 */
[----:B------:R-:W-:-:S13]  /*2780*/  ISETP.NE.AND.EX P4, PT, RZ, UR13, PT, P4 ;  /* 0x0000000dff007c0c */ /* 0x000fda000bf85340 */
[----:B------:R-:W-:Y:S05]  /*2790*/  @P4 BRA `(.L_x_24593) ;  /* 0x0000000000084947 */ /* 0x000fea0003800000 */
[----:B------:R-:W-:Y:S05]  /*27a0*/  @P0 BRA `(.L_x_24594) ;  /* 0x0000000000140947 */ /* 0x000fea0003800000 */
[----:B------:R-:W-:Y:S05]  /*27b0*/  BRA `(.L_x_24595) ;  /* 0x0000000000147947 */ /* 0x000fea0003800000 */
.L_x_24593:
[----:B-----5:R-:W-:Y:S01]  /*27c0*/  FADD.FTZ R106, R74, R106 ;  /* 0x0000006a4a6a7221 */ /* 0x020fe20000010000 */
[----:B------:R-:W-:Y:S06]  /*27d0*/  BRA `(.L_x_24594) ;  /* 0x0000000000087947 */ /* 0x000fec0003800000 */
.L_x_24592:
[----:B-----5:R-:W-:-:S04]  /*27e0*/  FADD.FTZ R106, R70, R106 ;  /* 0x0000006a466a7221 */ /* 0x020fc80000010000 */
[----:B------:R-:W-:-:S07]  /*27f0*/  @P2 FADD.FTZ R106, R74, R106 ;  /* 0x0000006a4a6a2221 */ /* 0x000fce0000010000 */
.L_x_24594:
[----:B-----5:R-:W-:-:S07]  /*2800*/  MOV R82, R106 ;  /* 0x0000006a00527202 */ /* 0x020fce0000000f00 */
.L_x_24595:
[----:B------:R-:W-:Y:S05]  /*2810*/  @P3 BRA `(.L_x_24596) ;  /* 0x00000000001c3947 */ /* 0x000fea0003800000 */
[----:B------:R-:W-:-:S04]  /*2820*/  ISETP.NE.U32.AND P2, PT, RZ, UR12, PT ;  /* 0x0000000cff007c0c */ /* 0x000fc8000bf45070 */
[----:B------:R-:W-:-:S13]  /*2830*/  ISETP.NE.AND.EX P2, PT, RZ, UR13, PT, P2 ;  /* 0x0000000dff007c0c */ /* 0x000fda000bf45320 */
[----:B------:R-:W-:Y:S05]  /*2840*/  @P2 BRA `(.L_x_24597) ;  /* 0x0000000000082947 */ /* 0x000fea0003800000 */
[----:B------:R-:W-:Y:S05]  /*2850*/  @P0 BRA `(.L_x_24598) ;  /* 0x0000000000140947 */ /* 0x000fea0003800000 */
[----:B------:R-:W-:Y:S05]  /*2860*/  BRA `(.L_x_24599) ;  /* 0x0000000000147947 */ /* 0x000fea0003800000 */
.L_x_24597:
[----:B-----5:R-:W-:Y:S01]  /*2870*/  FADD.FTZ R107, R75, R107 ;  /* 0x0000006b4b6b7221 */ /* 0x020fe20000010000 */
[----:B------:R-:W-:Y:S06]  /*2880*/  BRA `(.L_x_24598) ;  /* 0x0000000000087947 */ /* 0x000fec0003800000 */
.L_x_24596:
[----:B-----5:R-:W-:-:S04]  /*2890*/  FADD.FTZ R107, R71, R107 ;  /* 0x0000006b476b7221 */ /* 0x020fc80000010000 */
[----:B------:R-:W-:-:S07]  /*28a0*/  @P2 FADD.FTZ R107, R75, R107 ;  /* 0x0000006b4b6b2221 */ /* 0x000fce0000010000 */
.L_x_24598:
[----:B-----5:R-:W-:-:S07]  /*28b0*/  MOV R83, R107 ;  /* 0x0000006b00537202 */ /* 0x020fce0000000f00 */
.L_x_24599:
[----:B------:R-:W0:Y:S02]  /*28c0*/  @P0 LDC.64 R112, c[0x0][0x238] ;  /* 0x00008e00ff700b82 */ /* 0x000e240000000a00 */
[----:B0-----:R-:W-:-:S04]  /*28d0*/  @P0 LEA R112, P2, R115, R112, 0x4 ;  /* 0x0000007073700211 */ /* 0x001fc800078420ff */
[C---:B------:R-:W-:Y:S02]  /*28e0*/  @P0 LEA.HI.X R113, R115.reuse, R113, RZ, 0x4, P2 ;  /* 0x0000007173710211 */ /* 0x040fe400010f24ff */
[----:B------:R-:W-:-:S03]  /*28f0*/  IADD3 R115, R115, 0x80, RZ ;  /* 0x0000008073737810 */ /* 0x000fc60007ffe0ff */
[----:B------:R0:W-:Y:S04]  /*2900*/  @P0 STG.E.128 desc[UR4][R112.64], R80 ;  /* 0x0000005070000986 */ /* 0x0001e8000c101d04 */
.L_x_24583:
[----:B------:R-:W-:Y:S05]  /*2910*/  BSYNC B0 ;  /* 0x0000000000007941 */ /* 0x000fea0003800000 */
.L_x_24582:
        /* <DEDUP_REMOVED lines=24> */
.L_x_24603:
[----:B-----5:R-:W-:Y:S01]  /*2aa0*/  FADD.FTZ R108, R72, R108 ;  /* 0x0000006c486c7221 */ /* 0x020fe20000010000 */
[----:B------:R-:W-:Y:S06]  /*2ab0*/  BRA `(.L_x_24604) ;  /* 0x0000000000087947 */ /* 0x000fec0003800000 */
.L_x_24602:
[----:B-----5:R-:W-:-:S04]  /*2ac0*/  FADD.FTZ R108, R68, R108 ;  /* 0x0000006c446c7221 */ /* 0x020fc80000010000 */
[----:B------:R-:W-:-:S07]  /*2ad0*/  @P2 FADD.FTZ R108, R72, R108 ;  /* 0x0000006c486c2221 */ /* 0x000fce0000010000 */
.L_x_24604:
[----:B-----5:R-:W-:-:S07]  /*2ae0*/  MOV R80, R108 ;  /* 0x0000006c00507202 */ /* 0x020fce0000000f00 */
.L_x_24605:
[----:B------:R-:W-:Y:S05]  /*2af0*/  @P3 BRA `(.L_x_24606) ;  /* 0x00000000001c3947 */ /* 0x000fea0003800000 */
[----:B------:R-:W-:-:S04]  /*2b00*/  ISETP.NE.U32.AND P4, PT, RZ, UR12, PT ;  /* 0x0000000cff007c0c */ /* 0x000fc8000bf85070 */
[----:B------:R-:W-:-:S13]  /*2b10*/  ISETP.NE.AND.EX P4, PT, RZ, UR13, PT, P4 ;  /* 0x0000000dff007c0c */ /* 0x000fda000bf85340 */
[----:B------:R-:W-:Y:S05]  /*2b20*/  @P4 BRA `(.L_x_24607) ;  /* 0x0000000000084947 */ /* 0x000fea0003800000 */
[----:B------:R-:W-:Y:S05]  /*2b30*/  @P0 BRA `(.L_x_24608) ;  /* 0x0000000000140947 */ /* 0x000fea0003800000 */
[----:B------:R-:W-:Y:S05]  /*2b40*/  BRA `(.L_x_24609) ;  /* 0x0000000000147947 */ /* 0x000fea0003800000 */
.L_x_24607:
[----:B-----5:R-:W-:Y:S01]  /*2b50*/  FADD.FTZ R109, R73, R109 ;  /* 0x0000006d496d7221 */ /* 0x020fe20000010000 */
[----:B------:R-:W-:Y:S06]  /*2b60*/  BRA `(.L_x_24608) ;  /* 0x0000000000087947 */ /* 0x000fec0003800000 */
.L_x_24606:
[----:B-----5:R-:W-:-:S04]  /*2b70*/  FADD.FTZ R109, R69, R109 ;  /* 0x0000006d456d7221 */ /* 0x020fc80000010000 */
[----:B------:R-:W-:-:S07]  /*2b80*/  @P2 FADD.FTZ R109, R73, R109 ;  /* 0x0000006d496d2221 */ /* 0x000fce0000010000 */
.L_x_24608:
[----:B-----5:R-:W-:-:S07]  /*2b90*/  MOV R81, R109 ;  /* 0x0000006d00517202 */ /* 0x020fce0000000f00 */
.L_x_24609:
[----:B------:R-:W-:Y:S05]  /*2ba0*/  @P3 BRA `(.L_x_24610) ;  /* 0x00000000001c3947 */ /* 0x000fea0003800000 */
[----:B------:R-:W-:-:S04]  /*2bb0*/  ISETP.NE.U32.AND P4, PT, RZ, UR12, PT ;  /* 0x0000000cff007c0c */ /* 0x000fc8000bf85070 */
[----:B------:R-:W-:-:S13]  /*2bc0*/  ISETP.NE.AND.EX P4, PT, RZ, UR13, PT, P4 ;  /* 0x0000000dff007c0c */ /* 0x000fda000bf85340 */
[----:B------:R-:W-:Y:S05]  /*2bd0*/  @P4 BRA `(.L_x_24611) ;  /* 0x0000000000084947 */ /* 0x000fea0003800000 */
[----:B------:R-:W-:Y:S05]  /*2be0*/  @P0 BRA `(.L_x_24612) ;  /* 0x0000000000140947 */ /* 0x000fea0003800000 */
[----:B------:R-:W-:Y:S05]  /*2bf0*/  BRA `(.L_x_24613) ;  /* 0x0000000000147947 */ /* 0x000fea0003800000 */
.L_x_24611:
[----:B-----5:R-:W-:Y:S01]  /*2c00*/  FADD.FTZ R110, R74, R110 ;  /* 0x0000006e4a6e7221 */ /* 0x020fe20000010000 */
[----:B------:R-:W-:Y:S06]  /*2c10*/  BRA `(.L_x_24612) ;  /* 0x0000000000087947 */ /* 0x000fec0003800000 */
.L_x_24610:
[----:B-----5:R-:W-:-:S04]  /*2c20*/  FADD.FTZ R110, R70, R110 ;  /* 0x0000006e466e7221 */ /* 0x020fc80000010000 */
[----:B------:R-:W-:-:S07]  /*2c30*/  @P2 FADD.FTZ R110, R74, R110 ;  /* 0x0000006e4a6e2221 */ /* 0x000fce0000010000 */
.L_x_24612:
[----:B-----5:R-:W-:-:S07]  /*2c40*/  MOV R82, R110 ;  /* 0x0000006e00527202 */ /* 0x020fce0000000f00 */
.L_x_24613:
[----:B------:R-:W-:Y:S05]  /*2c50*/  @P3 BRA `(.L_x_24614) ;  /* 0x00000000001c3947 */ /* 0x000fea0003800000 */
[----:B------:R-:W-:-:S04]  /*2c60*/  ISETP.NE.U32.AND P2, PT, RZ, UR12, PT ;  /* 0x0000000cff007c0c */ /* 0x000fc8000bf45070 */
[----:B------:R-:W-:-:S13]  /*2c70*/  ISETP.NE.AND.EX P2, PT, RZ, UR13, PT, P2 ;  /* 0x0000000dff007c0c */ /* 0x000fda000bf45320 */
[----:B------:R-:W-:Y:S05]  /*2c80*/  @P2 BRA `(.L_x_24615) ;  /* 0x0000000000082947 */ /* 0x000fea0003800000 */
[----:B------:R-:W-:Y:S05]  /*2c90*/  @P0 BRA `(.L_x_24616) ;  /* 0x0000000000140947 */ /* 0x000fea0003800000 */
[----:B------:R-:W-:Y:S05]  /*2ca0*/  BRA `(.L_x_24617) ;  /* 0x0000000000147947 */ /* 0x000fea0003800000 */
.L_x_24615:
[----:B-----5:R-:W-:Y:S01]  /*2cb0*/  FADD.FTZ R111, R75, R111 ;  /* 0x0000006f4b6f7221 */ /* 0x020fe20000010000 */
[----:B------:R-:W-:Y:S06]  /*2cc0*/  BRA `(.L_x_24616) ;  /* 0x0000000000087947 */ /* 0x000fec0003800000 */
.L_x_24614:
[----:B-----5:R-:W-:-:S04]  /*2cd0*/  FADD.FTZ R111, R71, R111 ;  /* 0x0000006f476f7221 */ /* 0x020fc80000010000 */
[----:B------:R-:W-:-:S07]  /*2ce0*/  @P2 FADD.FTZ R111, R75, R111 ;  /* 0x0000006f4b6f2221 */ /* 0x000fce0000010000 */
.L_x_24616:
[----:B-----5:R-:W-:-:S07]  /*2cf0*/  MOV R83, R111 ;  /* 0x0000006f00537202 */ /* 0x020fce0000000f00 */
.L_x_24617:
[----:B------:R-:W0:Y:S02]  /*2d00*/  @P0 LDC.64 R112, c[0x0][0x238] ;  /* 0x00008e00ff700b82 */ /* 0x000e240000000a00 */
[----:B0-----:R-:W-:-:S04]  /*2d10*/  @P0 LEA R112, P2, R115, R112, 0x4 ;  /* 0x0000007073700211 */ /* 0x001fc800078420ff */
[----:B------:R-:W-:-:S05]  /*2d20*/  @P0 LEA.HI.X R113, R115, R113, RZ, 0x4, P2 ;  /* 0x0000007173710211 */ /* 0x000fca00010f24ff */
[----:B------:R0:W-:Y:S04]  /*2d30*/  @P0 STG.E.128 desc[UR4][R112.64], R80 ;  /* 0x0000005070000986 */ /* 0x0001e8000c101d04 */
.L_x_24601:
[----:B------:R-:W-:Y:S05]  /*2d40*/  BSYNC B0 ;  /* 0x0000000000007941 */ /* 0x000fea0003800000 */
.L_x_24600:
[----:B0---45:R-:W-:Y:S01]  /*2d50*/  FADD.FTZ R112, RZ, R76 ;  /* 0x0000004cff707221 */ /* 0x031fe20000010000 */
        /* <DEDUP_REMOVED lines=139> */
.L_x_24646:
        /* <DEDUP_REMOVED lines=14> */
[----:B0-----:R-:W-:Y:S01]  /*36f0*/  HFMA2.MMA R125, -RZ, RZ, 0, 0 ;  /* 0x00000000ff7d7435 */ /* 0x001fe200000001ff */
[----:B------:R-:W-:Y:S01]  /*3700*/  @!P2 IADD3 R121, R122, R121, RZ ;  /* 0x000000797a79a210 */ /* 0x000fe20007ffe0ff */
[----:B------:R-:W-:Y:S04]  /*3710*/  BAR.SYNC.DEFER_BLOCKING 0x0 ;  /* 0x0000000000007b1d */ /* 0x000fe80000010000 */
[----:B------:R-:W-:Y:S02]  /*3720*/  @!P2 MOV R125, R2 ;  /* 0x00000002007da202 */ /* 0x000fe40000000f00 */
[----:B------:R-:W-:Y:S03]  /*3730*/  BSSY B0, `(.L_x_24619) ;  /* 0x0000049000007945 */ /* 0x000fe60003800000 */
[----:B------:R-:W0:Y:S01]  /*3740*/  SHFL.DOWN PT, R124, R125, 0x2, 0x1f ;  /* 0x08401f007d7c7f89 */ /* 0x000e2200000e0000 */
[----:B----4-:R-:W-:-:S04]  /*3750*/  @!P2 LEA R112, R113, R112, 0x18 ;  /* 0x000000707170a211 */ /* 0x010fc800078ec0ff */
[----:B------:R-:W-:Y:S02]  /*3760*/  @!P2 LEA R121, R121, R112, 0x3 ;  /* 0x000000707979a211 */ /* 0x000fe400078e18ff */
[----:B------:R-:W-:Y:S02]  /*3770*/  CS2R R112, SRZ ;  /* 0x0000000000707805 */ /* 0x000fe4000001ff00 */
[-C--:B0-----:R-:W-:Y:S02]  /*3780*/  IADD3 R114, R124, R125.reuse, RZ ;  /* 0x0000007d7c727210 */ /* 0x081fe40007ffe0ff */
[----:B------:R-:W-:Y:S02]  /*3790*/  I2FP.F32.S32 R124, R124 ;  /* 0x0000007c007c7245 */ /* 0x000fe40000201400 */
[----:B------:R0:W4:Y:S01]  /*37a0*/  @!P2 LDS.64 R112, [R121] ;  /* 0x000000007970a984 */ /* 0x0001220000000a00 */
[----:B------:R-:W-:Y:S02]  /*37b0*/  PLOP3.LUT P2, PT, PT, PT, UP0, 0x40, 0x0 ;  /* 0x000000000000781c */ /* 0x000fe40003f4e808 */
[----:B0-----:R-:W-:-:S02]  /*37c0*/  I2FP.F32.S32 R121, R125 ;  /* 0x0000007d00797245 */ /* 0x001fc40000201400 */
[----:B------:R-:W-:Y:S04]  /*37d0*/  SHFL.DOWN PT, R125, R114, 0x1, 0x1f ;  /* 0x08201f00727d7f89 */ /* 0x000fe800000e0000 */
[----:B----4-:R-:W0:Y:S02]  /*37e0*/  SHFL.DOWN PT, R123, R112, 0x2, 0x1f ;  /* 0x08401f00707b7f89 */ /* 0x010e2400000e0000 */
        /* <DEDUP_REMOVED lines=16> */
[----:B------:R-:W4:Y:S01]  /*38f0*/  MUFU.RCP R113, R113 ;  /* 0x0000007100717308 */ /* 0x000f220000001000 */
[----:B0-----:R-:W-:-:S04]  /*3900*/  FADD.FTZ R124, R123, -R122 ;  /* 0x8000007a7b7c7221 */ /* 0x001fc80000010000 */
[----:B------:R-:W-:-:S04]  /*3910*/  FMUL.FTZ R124, R124, R124 ;  /* 0x0000007c7c7c7220 */ /* 0x000fc80000410000 */
[----:B------:R-:W-:-:S04]  /*3920*/  FMUL.FTZ R124, R112, R124 ;  /* 0x0000007c707c7220 */ /* 0x000fc80000410000 */
[-C--:B------:R-:W-:Y:S01]  /*3930*/  FMUL.FTZ R124, R124, R125.reuse ;  /* 0x0000007d7c7c7220 */ /* 0x080fe20000410000 */
[----:B------:R-:W-:-:S04]  /*3940*/  FMUL.FTZ R125, R122, R125 ;  /* 0x0000007d7a7d7220 */ /* 0x000fc80000410000 */
[----:B------:R-:W-:-:S04]  /*3950*/  FFMA.FTZ R112, R112, R123, R125 ;  /* 0x0000007b70707223 */ /* 0x000fc8000001007d */
[----:B----4-:R-:W-:Y:S02]  /*3960*/  FMUL.FTZ R123, R113, R112 ;  /* 0x00000070717b7220 */ /* 0x010fe40000410000 */
[----:B------:R-:W0:Y:S04]  /*3970*/  SHFL.DOWN PT, R112, R121, 0x1, 0x1f ;  /* 0x08201f0079707f89 */ /* 0x000e2800000e0000 */
[----:B------:R-:W4:Y:S01]  /*3980*/  SHFL.IDX PT, R123, R123, RZ, 0x1f ;  /* 0x00001fff7b7b7589 */ /* 0x000f2200000e0000 */
[----:B0-----:R-:W-:-:S04]  /*3990*/  FADD.FTZ R114, R121, R112 ;  /* 0x0000007079727221 */ /* 0x001fc80000010000 */
[----:B------:R-:W-:Y:S01]  /*39a0*/  FFMA.FTZ R124, R113, R124, R114 ;  /* 0x0000007c717c7223 */ /* 0x000fe20000010072 */
[----:B----4-:R-:W-:Y:S01]  /*39b0*/  FMUL.FTZ R112, R123, R123 ;  /* 0x0000007b7b707220 */ /* 0x010fe20000410000 */
[----:B------:R-:W0:Y:S04]  /*39c0*/  LDC R113, c[0x0][0x2d8] ;  /* 0x0000b600ff717b82 */ /* 0x000e280000000800 */
[----:B------:R-:W0:Y:S01]  /*39d0*/  SHFL.IDX PT, R124, R124, RZ, 0x1f ;  /* 0x00001fff7c7c7589 */ /* 0x000e2200000e0000 */
[----:B------:R-:W-:Y:S02]  /*39e0*/  FSEL R112, R112, RZ, !P2 ;  /* 0x000000ff70707208 */ /* 0x000fe40005000000 */
[----:B------:R-:W-:-:S13]  /*39f0*/  LOP3.LUT P2, RZ, R115, 0x1f, R0, 0xf8, !PT ;  /* 0x0000001f73ff7812 */ /* 0x000fda000784f800 */
[----:B------:R-:W4:Y:S01]  /*3a00*/  @!P2 LDC.64 R114, c[0x0][0x250] ;  /* 0x00009400ff72ab82 */ /* 0x000f220000000a00 */
[----:B0-----:R-:W-:-:S04]  /*3a10*/  FFMA.FTZ R113, R124, UR6, R113 ;  /* 0x000000067c717c23 */ /* 0x001fc80008010071 */
[----:B------:R-:W-:-:S03]  /*3a20*/  FADD.FTZ R122, R113, R112 ;  /* 0x00000070717a7221 */ /* 0x000fc60000010000 */
[----:B------:R-:W0:Y:S03]  /*3a30*/  @!P2 LDC.64 R112, c[0x0][0x258] ;  /* 0x00009600ff70ab82 */ /* 0x000e260000000a00 */
[----:B------:R-:W5:Y:S01]  /*3a40*/  MUFU.RSQ R122, R122 ;  /* 0x0000007a007a7308 */ /* 0x000f620000001400 */
[----:B----4-:R-:W-:-:S05]  /*3a50*/  @!P2 IMAD.WIDE R114, R116, 0x4, R114 ;  /* 0x000000047472a825 */ /* 0x010fca00078e0272 */
[----:B------:R4:W-:Y:S01]  /*3a60*/  @!P2 STG.E desc[UR4][R114.64], R123 ;  /* 0x0000007b7200a986 */ /* 0x0009e2000c101904 */
[----:B0-----:R-:W-:-:S05]  /*3a70*/  @!P2 IMAD.WIDE R112, R116, 0x4, R112 ;  /* 0x000000047470a825 */ /* 0x001fca00078e0270 */
[----:B-----5:R4:W-:Y:S01]  /*3a80*/  @!P2 STG.E desc[UR4][R112.64], R122 ;  /* 0x0000007a7000a986 */ /* 0x0209e2000c101904 */
[----:B------:R-:W-:-:S04]  /*3a90*/  PLOP3.LUT P2, PT, PT, PT, UP0, 0x40, 0x0 ;  /* 0x000000000000781c */ /* 0x000fc80003f4e808 */
[----:B------:R-:W-:Y:S01]  /*3aa0*/  FSEL R121, R123, RZ, P2 ;  /* 0x000000ff7b797208 */ /* 0x000fe20001000000 */
[----:B------:R-:W-:Y:S08]  /*3ab0*/  @!P1 BRA `(.L_x_24620) ;  /* 0x0000000000409947 */ /* 0x000ff00003800000 */
[----:B------:R-:W0:Y:S01]  /*3ac0*/  LDC.64 R124, c[0x0][0x2b8] ;  /* 0x0000ae00ff7c7b82 */ /* 0x000e220000000a00 */
[--C-:B----4-:R-:W-:Y:S01]  /*3ad0*/  FADD.FTZ R113, R76, -R121.reuse ;  /* 0x800000794c717221 */ /* 0x110fe20000010000 */
        /* <DEDUP_REMOVED lines=14> */
.L_x_24620:
[----:B------:R-:W-:Y:S05]  /*3bc0*/  BSYNC B0 ;  /* 0x0000000000007941 */ /* 0x000fea0003800000 */
.L_x_24619:
[----:B------:R-:W-:Y:S01]  /*3bd0*/  ISETP.GE.U32.AND P2, PT, R117, 0x100, PT ;  /* 0x000001007500780c */ /* 0x000fe20003f46070 */
[----:B------:R-:W-:-:S12]  /*3be0*/  BSSY B0, `(.L_x_24621) ;  /* 0x0000012000007945 */ /* 0x000fd80003800000 */
[----:B------:R-:W-:Y:S05]  /*3bf0*/  @!P2 BRA `(.L_x_24622) ;  /* 0x000000000040a947 */ /* 0x000fea0003800000 */
[----:B0-----:R-:W0:Y:S01]  /*3c00*/  LDC.64 R124, c[0x0][0x2b8] ;  /* 0x0000ae00ff7c7b82 */ /* 0x001e220000000a00 */
        /* <DEDUP_REMOVED lines=15> */
.L_x_24622:
[----:B------:R-:W-:Y:S05]  /*3d00*/  BSYNC B0 ;  /* 0x0000000000007941 */ /* 0x000fea0003800000 */
.L_x_24621:
        /* <DEDUP_REMOVED lines=19> */
.L_x_24624:
[----:B------:R-:W-:Y:S05]  /*3e40*/  BSYNC B0 ;  /* 0x0000000000007941 */ /* 0x000fea0003800000 */
.L_x_24623:
        /* <DEDUP_REMOVED lines=19> */
.L_x_24626:
[----:B------:R-:W-:Y:S05]  /*3f80*/  BSYNC B0 ;  /* 0x0000000000007941 */ /* 0x000fea0003800000 */
.L_x_24625:
        /* <DEDUP_REMOVED lines=19> */
.L_x_24628:
[----:B------:R-:W-:Y:S05]  /*40c0*/  BSYNC B0 ;  /* 0x0000000000007941 */ /* 0x000fea0003800000 */
.L_x_24627:
        /* <DEDUP_REMOVED lines=19> */
.L_x_24630:
[----:B------:R-:W-:Y:S05]  /*4200*/  BSYNC B0 ;  /* 0x0000000000007941 */ /* 0x000fea0003800000 */
.L_x_24629:
        /* <DEDUP_REMOVED lines=19> */
.L_x_24632:
[----:B------:R-:W-:Y:S05]  /*4340*/  BSYNC B0 ;  /* 0x0000000000007941 */ /* 0x000fea0003800000 */
.L_x_24631:
[----:B------:R-:W-:Y:S01]  /*4350*/  ISETP.GE.U32.AND P2, PT, R117, 0x400, PT ;  /* 0x000004007500780c */ /* 0x000fe20003f46070 */
[----:B------:R-:W-:-:S12]  /*4360*/  BSSY B0, `(.L_x_24633) ;  /* 0x0000011000007945 */ /* 0x000fd80003800000 */
[----:B------:R-:W-:Y:S05]  /*4370*/  @!P2 BRA `(.L_x_24634) ;  /* 0x00000000003ca947 */ /* 0x000fea0003800000 */
[--C-:B0---4-:R-:W-:Y:S01]  /*4380*/  FADD.FTZ R113, R109, -R121.reuse ;  /* 0x800000796d717221 */ /* 0x111fe20000010000 */
[--C-:B------:R-:W-:Y:S01]  /*4390*/  FADD.FTZ R115, R108, -R121.reuse ;  /* 0x800000796c737221 */ /* 0x100fe20000010000 */
[--C-:B------:R-:W-:Y:S01]  /*43a0*/  FADD.FTZ R123, R110, -R121.reuse ;  /* 0x800000796e7b7221 */ /* 0x100fe20000010000 */
[----:B------:R-:W-:Y:S01]  /*43b0*/  FADD.FTZ R121, R111, -R121 ;  /* 0x800000796f797221 */ /* 0x000fe20000010000 */
[C---:B------:R-:W-:Y:S01]  /*43c0*/  FMUL.FTZ R114, R122.reuse, R113 ;  /* 0x000000717a727220 */ /* 0x040fe20000410000 */
[C---:B------:R-:W-:Y:S01]  /*43d0*/  FMUL.FTZ R115, R122.reuse, R115 ;  /* 0x000000737a737220 */ /* 0x040fe20000410000 */
[----:B------:R-:W0:Y:S01]  /*43e0*/  LDC.64 R112, c[0x0][0x2b8] ;  /* 0x0000ae00ff707b82 */ /* 0x000e220000000a00 */
[C---:B------:R-:W-:Y:S01]  /*43f0*/  FMUL.FTZ R123, R122.reuse, R123 ;  /* 0x0000007b7a7b7220 */ /* 0x040fe20000410000 */
[----:B------:R-:W-:Y:S01]  /*4400*/  FMUL.FTZ R122, R122, R121 ;  /* 0x000000797a7a7220 */ /* 0x000fe20000410000 */
[----:B0-----:R-:W-:-:S04]  /*4410*/  IMAD.WIDE.U32 R120, R120, 0x10, R112 ;  /* 0x0000001078787825 */ /* 0x001fc800078e0070 */
[----:B------:R-:W-:Y:S01]  /*4420*/  FFMA.FTZ R112, R64, R115, R60 ;  /* 0x0000007340707223 */ /* 0x000fe2000001003c */
[----:B------:R-:W-:Y:S01]  /*4430*/  FFMA.FTZ R113, R65, R114, R61 ;  /* 0x0000007241717223 */ /* 0x000fe2000001003d */
[----:B------:R-:W-:Y:S01]  /*4440*/  FFMA.FTZ R115, R67, R122, R63 ;  /* 0x0000007a43737223 */ /* 0x000fe2000001003f */
[----:B------:R-:W-:-:S05]  /*4450*/  FFMA.FTZ R114, R66, R123, R62 ;  /* 0x0000007b42727223 */ /* 0x000fca000001003e */
[----:B------:R0:W-:Y:S02]  /*4460*/  STG.E.128 desc[UR4][R120.64], R112 ;  /* 0x0000007078007986 */ /* 0x0001e4000c101d04 */
.L_x_24634:
[----:B------:R-:W-:Y:S05]  /*4470*/  BSYNC B0 ;  /* 0x0000000000007941 */ /* 0x000fea0003800000 */
.L_x_24633:
[----:B------:R-:W-:Y:S02]  /*4480*/  ISETP.NE.AND P2, PT, R119, RZ, PT ;  /* 0x000000ff7700720c */ /* 0x000fe40003f45270 */
[----:B------:R-:W-:Y:S02]  /*4490*/  IADD3 R116, R116, UR8, RZ ;  /* 0x0000000874747c10 */ /* 0x000fe4000fffe0ff */
[----:B0---4-:R-:W-:Y:S02]  /*44a0*/  SEL R114, RZ, 0x1, P2 ;  /* 0x00000001ff727807 */ /* 0x011fe40001000000 */
[----:B------:R-:W-:-:S13]  /*44b0*/  ISETP.GE.AND P2, PT, R116, UR9, PT ;  /* 0x0000000974007c0c */ /* 0x000fda000bf46270 */
[----:B------:R-:W-:Y:S05]  /*44c0*/  @!P2 BRA `(.L_x_24635) ;  /* 0xffffffc40094a947 */ /* 0x000fea000383ffff */
[----:B------:R-:W-:Y:S05]  /*44d0*/  EXIT ;  /* 0x000000000000794d */ /* 0x000fea0003800000 */
.L_x_24618:
[----:B------:R-:W-:Y:S01]  /*44e0*/  HFMA2.MMA R114, -RZ, RZ, 0, 5.9604644775390625e-08 ;  /* 0x00000001ff727435 */ /* 0x000fe200000001ff */
[----:B------:R-:W-:Y:S02]  /*44f0*/  MOV R121, 0x1f ;  /* 0x0000001f00797802 */ /* 0x000fe40000000f00 */
[----:B------:R-:W-:-:S08]  /*4500*/  MOV R123, 0xffffffff ;  /* 0xffffffff007b7802 */ /* 0x000fd00000000f00 */
[----:B-123--:R-:W-:Y:S05]  /*4510*/  WARPSYNC.COLLECTIVE R123, `(.L_x_24636) ;  /* 0x000000007b087348 */ /* 0x00efea0003c00000 */
[----:B------:R0:W4:Y:S02]  /*4520*/  SHFL.BFLY P6, R124, R113, R114, R121 ;  /* 0x0c000072717c7389 */ /* 0x00012400000c0079 */
[----:B01234-:R-:W-:Y:S01]  /*4530*/  ENDCOLLECTIVE ;  /* 0x000000000000791b */ /* 0x01ffe20003800000 */
.L_x_24636:
[----:B------:R-:W-:Y:S01]  /*4540*/  HFMA2.MMA R114, -RZ, RZ, 0, 1.1920928955078125e-07 ;  /* 0x00000002ff727435 */ /* 0x000fe200000001ff */
[----:B------:R-:W-:-:S05]  /*4550*/  FADD.FTZ R125, R113, R124 ;  /* 0x0000007c717d7221 */ /* 0x000fca0000010000 */
[----:B------:R-:W-:-:S07]  /*4560*/  MOV R113, R125 ;  /* 0x0000007d00717202 */ /* 0x000fce0000000f00 */
[----:B------:R-:W-:Y:S05]  /*4570*/  WARPSYNC.COLLECTIVE R123, `(.L_x_24637) ;  /* 0x000000007b087348 */ /* 0x000fea0003c00000 */
[----:B------:R0:W1:Y:S02]  /*4580*/  SHFL.BFLY P6, R124, R113, R114, R121 ;  /* 0x0c000072717c7389 */ /* 0x00006400000c0079 */
[----:B01----:R-:W-:Y:S01]  /*4590*/  ENDCOLLECTIVE ;  /* 0x000000000000791b */ /* 0x003fe20003800000 */
.L_x_24637:
[----:B------:R-:W-:Y:S01]  /*45a0*/  HFMA2.MMA R114, -RZ, RZ, 0, 2.384185791015625e-07 ;  /* 0x00000004ff727435 */ /* 0x000fe200000001ff */
[----:B------:R-:W-:-:S05]  /*45b0*/  FADD.FTZ R125, R125, R124 ;  /* 0x0000007c7d7d7221 */ /* 0x000fca0000010000 */
[----:B------:R-:W-:-:S07]  /*45c0*/  MOV R113, R125 ;  /* 0x0000007d00717202 */ /* 0x000fce0000000f00 */
[----:B------:R-:W-:Y:S05]  /*45d0*/  WARPSYNC.COLLECTIVE R123, `(.L_x_24638) ;  /* 0x000000007b087348 */ /* 0x000fea0003c00000 */
[----:B------:R0:W1:Y:S02]  /*45e0*/  SHFL.BFLY P6, R124, R113, R114, R121 ;  /* 0x0c000072717c7389 */ /* 0x00006400000c0079 */
[----:B01----:R-:W-:Y:S01]  /*45f0*/  ENDCOLLECTIVE ;  /* 0x000000000000791b */ /* 0x003fe20003800000 */
.L_x_24638:
[----:B------:R-:W-:Y:S01]  /*4600*/  HFMA2.MMA R114, -RZ, RZ, 0, 4.76837158203125e-07 ;  /* 0x00000008ff727435 */ /* 0x000fe200000001ff */
[----:B------:R-:W-:-:S05]  /*4610*/  FADD.FTZ R112, R125, R124 ;  /* 0x0000007c7d707221 */ /* 0x000fca0000010000 */
[----:B------:R-:W-:-:S07]  /*4620*/  MOV R113, R112 ;  /* 0x0000007000717202 */ /* 0x000fce0000000f00 */
[----:B------:R-:W-:Y:S05]  /*4630*/  WARPSYNC.COLLECTIVE R123, `(.L_x_24639) ;  /* 0x000000007b087348 */ /* 0x000fea0003c00000 */
[----:B------:R0:W1:Y:S02]  /*4640*/  SHFL.BFLY P6, R124, R113, R114, R121 ;  /* 0x0c000072717c7389 */ /* 0x00006400000c0079 */
[----:B01----:R-:W-:Y:S01]  /*4650*/  ENDCOLLECTIVE ;  /* 0x000000000000791b */ /* 0x003fe20003800000 */
.L_x_24639:
[----:B------:R-:W-:Y:S01]  /*4660*/  HFMA2.MMA R114, -RZ, RZ, 0, 9.5367431640625e-07 ;  /* 0x00000010ff727435 */ /* 0x000fe200000001ff */
[----:B------:R-:W-:-:S05]  /*4670*/  FADD.FTZ R112, R112, R124 ;  /* 0x0000007c70707221 */ /* 0x000fca0000010000 */
[----:B------:R-:W-:-:S07]  /*4680*/  MOV R113, R112 ;  /* 0x0000007000717202 */ /* 0x000fce0000000f00 */
[----:B------:R-:W-:Y:S05]  /*4690*/  WARPSYNC.COLLECTIVE R123, `(.L_x_24640) ;  /* 0x000000007b087348 */ /* 0x000fea0003c00000 */
[----:B------:R0:W1:Y:S02]  /*46a0*/  SHFL.BFLY P6, R124, R113, R114, R121 ;  /* 0x0c000072717c7389 */ /* 0x00006400000c0079 */
[----:B01----:R-:W-:Y:S01]  /*46b0*/  ENDCOLLECTIVE ;  /* 0x000000000000791b */ /* 0x003fe20003800000 */
.L_x_24640:
        /* <DEDUP_REMOVED lines=75> */
.L_x_24641:
[----:B------:R-:W-:Y:S01]  /*4b70*/  MOV R114, 0x2 ;  /* 0x0000000200727802 */ /* 0x000fe20000000f00 */
[----:B------:R-:W-:-:S07]  /*4b80*/  FADD.FTZ R113, R113, R124 ;  /* 0x0000007c71717221 */ /* 0x000fce0000010000 */
[----:B------:R-:W-:Y:S05]  /*4b90*/  WARPSYNC.COLLECTIVE R123, `(.L_x_24642) ;  /* 0x000000007b087348 */ /* 0x000fea0003c00000 */
[----:B------:R0:W1:Y:S02]  /*4ba0*/  SHFL.BFLY P6, R124, R113, R114, R121 ;  /* 0x0c000072717c7389 */ /* 0x00006400000c0079 */
[----:B01----:R-:W-:Y:S01]  /*4bb0*/  ENDCOLLECTIVE ;  /* 0x000000000000791b */ /* 0x003fe20003800000 */
.L_x_24642:
[----:B------:R-:W-:Y:S01]  /*4bc0*/  HFMA2.MMA R114, -RZ, RZ, 0, 2.384185791015625e-07 ;  /* 0x00000004ff727435 */ /* 0x000fe200000001ff */
[----:B------:R-:W-:-:S05]  /*4bd0*/  FADD.FTZ R125, R113, R124 ;  /* 0x0000007c717d7221 */ /* 0x000fca0000010000 */
[----:B------:R-:W-:-:S07]  /*4be0*/  MOV R113, R125 ;  /* 0x0000007d00717202 */ /* 0x000fce0000000f00 */
[----:B------:R-:W-:Y:S05]  /*4bf0*/  WARPSYNC.COLLECTIVE R123, `(.L_x_24643) ;  /* 0x000000007b087348 */ /* 0x000fea0003c00000 */
[----:B------:R0:W1:Y:S02]  /*4c00*/  SHFL.BFLY P6, R124, R113, R114, R121 ;  /* 0x0c000072717c7389 */ /* 0x00006400000c0079 */
[----:B01----:R-:W-:Y:S01]  /*4c10*/  ENDCOLLECTIVE ;  /* 0x000000000000791b */ /* 0x003fe20003800000 */
.L_x_24643:
[----:B------:R-:W-:Y:S01]  /*4c20*/  HFMA2.MMA R114, -RZ, RZ, 0, 4.76837158203125e-07 ;  /* 0x00000008ff727435 */ /* 0x000fe200000001ff */
[----:B------:R-:W-:-:S05]  /*4c30*/  FADD.FTZ R125, R125, R124 ;  /* 0x0000007c7d7d7221 */ /* 0x000fca0000010000 */
[----:B------:R-:W-:-:S07]  /*4c40*/  MOV R113, R125 ;  /* 0x0000007d00717202 */ /* 0x000fce0000000f00 */
[----:B------:R-:W-:Y:S05]  /*4c50*/  WARPSYNC.COLLECTIVE R123, `(.L_x_24644) ;  /* 0x000000007b087348 */ /* 0x000fea0003c00000 */
[----:B------:R0:W1:Y:S02]  /*4c60*/  SHFL.BFLY P6, R124, R113, R114, R121 ;  /* 0x0c000072717c7389 */ /* 0x00006400000c0079 */
[----:B01----:R-:W-:Y:S01]  /*4c70*/  ENDCOLLECTIVE ;  /* 0x000000000000791b */ /* 0x003fe20003800000 */
.L_x_24644:
[----:B------:R-:W-:Y:S01]  /*4c80*/  HFMA2.MMA R114, -RZ, RZ, 0, 9.5367431640625e-07 ;  /* 0x00000010ff727435 */ /* 0x000fe200000001ff */
[----:B------:R-:W-:-:S05]  /*4c90*/  FADD.FTZ R125, R125, R124 ;  /* 0x0000007c7d7d7221 */ /* 0x000fca0000010000 */
[----:B------:R-:W-:-:S07]  /*4ca0*/  MOV R113, R125 ;  /* 0x0000007d00717202 */ /* 0x000fce0000000f00 */
[----:B------:R-:W-:Y:S05]  /*4cb0*/  WARPSYNC.COLLECTIVE R123, `(.L_x_24645) ;  /* 0x000000007b087348 */ /* 0x000fea0003c00000 */
[----:B------:R0:W1:Y:S02]  /*4cc0*/  SHFL.BFLY P6, R124, R113, R114, R121 ;  /* 0x0c000072717c7389 */ /* 0x00006400000c0079 */
[----:B01----:R-:W-:Y:S01]  /*4cd0*/  ENDCOLLECTIVE ;  /* 0x000000000000791b */ /* 0x003fe20003800000 */
.L_x_24645:
[----:B------:R-:W-:Y:S05]  /*4ce0*/  BRA `(.L_x_24646) ;  /* 0xffffffe800487947 */ /* 0x000fea000383ffff */
.L_x_24647:
        /* <DEDUP_REMOVED lines=9> */
.L_x_27094:


//--------------------- .text._ZN10layer_norm31ln_parallel_residual_fwd_kernelINS_13Kernel_traitsIfffffjLj4096ELj1ELj1ELj4ELj16ENS_18Kernel_traits_baseILj4096EfffffjLj128EEEEELb0ELb1ELb1EEEvNS_9FwdParamsE --------------------------
	.section	.text._ZN10layer_norm31ln_parallel_residual_fwd_kernelINS_13Kernel_traitsIfffffjLj4096ELj1ELj1ELj4ELj16ENS_18Kernel_traits_baseILj4096EfffffjLj128EEEEELb0ELb1ELb1EEEvNS_9FwdParamsE,"ax",@progbits
	.align	128
        .global         _ZN10layer_norm31ln_parallel_residual_fwd_kernelINS_13Kernel_traitsIfffffjLj4096ELj1ELj1ELj4ELj16ENS_18Kernel_traits_baseILj4096EfffffjLj128EEEEELb0ELb1ELb1EEEvNS_9FwdParamsE
        .type           _ZN10layer_norm31ln_parallel_residual_fwd_kernelINS_13Kernel_traitsIfffffjLj4096ELj1ELj1ELj4ELj16ENS_18Kernel_traits_baseILj4096EfffffjLj128EEEEELb0ELb1ELb1EEEvNS_9FwdParamsE,@function
        .size           _ZN10layer_norm31ln_parallel_residual_fwd_kernelINS_13Kernel_traitsIfffffjLj4096ELj1ELj1ELj4ELj16ENS_18Kernel_traits_baseILj4096EfffffjLj128EEEEELb0ELb1ELb1EEEvNS_9FwdParamsE,(.L_x_27095 - _ZN10layer_norm31ln_parallel_residual_fwd_kernelINS_13Kernel_traitsIfffffjLj4096ELj1ELj1ELj4ELj16ENS_18Kernel_traits_baseILj4096EfffffjLj128EEEEELb0ELb1ELb1EEEvNS_9FwdParamsE)
        .other          _ZN10layer_norm31ln_parallel_residual_fwd_kernelINS_13Kernel_traitsIfffffjLj4096ELj1ELj1ELj4ELj16ENS_18Kernel_traits_baseILj4096EfffffjLj128EEEEELb0ELb1ELb1EEEvNS_9FwdParamsE,@"STO_CUDA_ENTRY STV_DEFAULT"
_ZN10layer_norm31ln_parallel_residual_fwd_kernelINS_13Kernel_traitsIfffffjLj4096ELj1ELj1ELj4ELj16ENS_18Kernel_traits_baseILj4096EfffffjLj128EEEEELb0ELb1ELb1EEEvNS_9FwdParamsE:
.text._ZN10layer_norm31ln_parallel_residual_fwd_kernelINS_13Kernel_traitsIfffffjLj4096ELj1ELj1ELj4ELj16ENS_18Kernel_traits_baseILj4096EfffffjLj128EEEEELb0ELb1ELb1EEEvNS_9FwdParamsE:
        /* <DEDUP_REMOVED lines=72> */
.L_x_24777:
        /* <DEDUP_REMOVED lines=8> */
[C---:B-1----:R-:W-:Y:S02]  /*0500*/  @P2 LEA R6, P4, R124.reuse, UR16, 0x4 ;  /* 0x000000107c062c11 */ /* 0x042fe4000f8820ff */
        /* <DEDUP_REMOVED lines=14> */
.L_x_24649:
[----:B-----5:R-:W-:Y:S01]  /*05f0*/  FADD.FTZ R24, R16, R24 ;  /* 0x0000001810187221 */ /* 0x020fe20000010000 */
[----:B------:R-:W-:Y:S06]  /*0600*/  BRA `(.L_x_24650) ;  /* 0x0000000000087947 */ /* 0x000fec0003800000 */
.L_x_24648:
[----:B-----5:R-:W-:-:S04]  /*0610*/  FADD.FTZ R24, R20, R24 ;  /* 0x0000001814187221 */ /* 0x020fc80000010000 */
[----:B------:R-:W-:-:S07]  /*0620*/  @P2 FADD.FTZ R24, R16, R24 ;  /* 0x0000001810182221 */ /* 0x000fce0000010000 */
.L_x_24650:
[----:B-----5:R-:W-:-:S07]  /*0630*/  MOV R12, R24 ;  /* 0x00000018000c7202 */ /* 0x020fce0000000f00 */
.L_x_24651:
[----:B------:R-:W-:Y:S05]  /*0640*/  @P3 BRA `(.L_x_24652) ;  /* 0x00000000001c3947 */ /* 0x000fea0003800000 */
[----:B------:R-:W-:-:S04]  /*0650*/  ISETP.NE.U32.AND P4, PT, RZ, UR16, PT ;  /* 0x00000010ff007c0c */ /* 0x000fc8000bf85070 */
[----:B------:R-:W-:-:S13]  /*0660*/  ISETP.NE.AND.EX P4, PT, RZ, UR17, PT, P4 ;  /* 0x00000011ff007c0c */ /* 0x000fda000bf85340 */
[----:B------:R-:W-:Y:S05]  /*0670*/  @P4 BRA `(.L_x_24653) ;  /* 0x0000000000084947 */ /* 0x000fea0003800000 */
[----:B------:R-:W-:Y:S05]  /*0680*/  @P0 BRA `(.L_x_24654) ;  /* 0x0000000000140947 */ /* 0x000fea0003800000 */
[----:B------:R-:W-:Y:S05]  /*0690*/  BRA `(.L_x_24655) ;  /* 0x0000000000147947 */ /* 0x000fea0003800000 */
.L_x_24653:
[----:B-----5:R-:W-:Y:S01]  /*06a0*/  FADD.FTZ R25, R17, R25 ;  /* 0x0000001911197221 */ /* 0x020fe20000010000 */
[----:B------:R-:W-:Y:S06]  /*06b0*/  BRA `(.L_x_24654) ;  /* 0x0000000000087947 */ /* 0x000fec0003800000 */
.L_x_24652:
[----:B-----5:R-:W-:-:S04]  /*06c0*/  FADD.FTZ R25, R21, R25 ;  /* 0x0000001915197221 */ /* 0x020fc80000010000 */
[----:B------:R-:W-:-:S07]  /*06d0*/  @P2 FADD.FTZ R25, R17, R25 ;  /* 0x0000001911192221 */ /* 0x000fce0000010000 */
.L_x_24654:
[----:B-----5:R-:W-:-:S07]  /*06e0*/  MOV R13, R25 ;  /* 0x00000019000d7202 */ /* 0x020fce0000000f00 */
.L_x_24655:
[----:B------:R-:W-:Y:S05]  /*06f0*/  @P3 BRA `(.L_x_24656) ;  /* 0x00000000001c3947 */ /* 0x000fea0003800000 */
[----:B------:R-:W-:-:S04]  /*0700*/  ISETP.NE.U32.AND P4, PT, RZ, UR16, PT ;  /* 0x00000010ff007c0c */ /* 0x000fc8000bf85070 */
[----:B------:R-:W-:-:S13]  /*0710*/  ISETP.NE.AND.EX P4, PT, RZ, UR17, PT, P4 ;  /* 0x00000011ff007c0c */ /* 0x000fda000bf85340 */
[----:B------:R-:W-:Y:S05]  /*0720*/  @P4 BRA `(.L_x_24657) ;  /* 0x0000000000084947 */ /* 0x000fea0003800000 */
[----:B------:R-:W-:Y:S05]  /*0730*/  @P0 BRA `(.L_x_24658) ;  /* 0x0000000000140947 */ /* 0x000fea0003800000 */
[----:B------:R-:W-:Y:S05]  /*0740*/  BRA `(.L_x_24659) ;  /* 0x0000000000147947 */ /* 0x000fea0003800000 */
.L_x_24657:
[----:B-----5:R-:W-:Y:S01]  /*0750*/  FADD.FTZ R26, R18, R26 ;  /* 0x0000001a121a7221 */ /* 0x020fe20000010000 */
[----:B------:R-:W-:Y:S06]  /*0760*/  BRA `(.L_x_24658) ;  /* 0x0000000000087947 */ /* 0x000fec0003800000 */
.L_x_24656:
[----:B-----5:R-:W-:-:S04]  /*0770*/  FADD.FTZ R26, R22, R26 ;  /* 0x0000001a161a7221 */ /* 0x020fc80000010000 */
[----:B------:R-:W-:-:S07]  /*0780*/  @P2 FADD.FTZ R26, R18, R26 ;  /* 0x0000001a121a2221 */ /* 0x000fce0000010000 */
.L_x_24658:
[----:B-----5:R-:W-:-:S07]  /*0790*/  MOV R14, R26 ;  /* 0x0000001a000e7202 */ /* 0x020fce0000000f00 */
.L_x_24659:
[----:B------:R-:W-:Y:S05]  /*07a0*/  @P3 BRA `(.L_x_24660) ;  /* 0x00000000001c3947 */ /* 0x000fea0003800000 */
[----:B------:R-:W-:-:S04]  /*07b0*/  ISETP.NE.U32.AND P4, PT, RZ, UR16, PT ;  /* 0x00000010ff007c0c */ /* 0x000fc8000bf85070 */
[----:B------:R-:W-:-:S13]  /*07c0*/  ISETP.NE.AND.EX P4, PT, RZ, UR17, PT, P4 ;  /* 0x00000011ff007c0c */ /* 0x000fda000bf85340 */
[----:B------:R-:W-:Y:S05]  /*07d0*/  @P4 BRA `(.L_x_24661) ;  /* 0x0000000000084947 */ /* 0x000fea0003800000 */
[----:B------:R-:W-:Y:S05]  /*07e0*/  @P0 BRA `(.L_x_24662) ;  /* 0x0000000000140947 */ /* 0x000fea0003800000 */
[----:B------:R-:W-:Y:S05]  /*07f0*/  BRA `(.L_x_24663) ;  /* 0x0000000000147947 */ /* 0x000fea0003800000 */
.L_x_24661:
[----:B-----5:R-:W-:Y:S01]  /*0800*/  FADD.FTZ R27, R19, R27 ;  /* 0x0000001b131b7221 */ /* 0x020fe20000010000 */
[----:B------:R-:W-:Y:S06]  /*0810*/  BRA `(.L_x_24662) ;  /* 0x0000000000087947 */ /* 0x000fec0003800000 */
.L_x_24660:
[----:B-----5:R-:W-:-:S04]  /*0820*/  FADD.FTZ R27, R23, R27 ;  /* 0x0000001b171b7221 */ /* 0x020fc80000010000 */
[----:B------:R-:W-:-:S07]  /*0830*/  @P2 FADD.FTZ R27, R19, R27 ;  /* 0x0000001b131b2221 */ /* 0x000fce0000010000 */
.L_x_24662:
[----:B-----5:R-:W-:-:S07]  /*0840*/  MOV R15, R27 ;  /* 0x0000001b000f7202 */ /* 0x020fce0000000f00 */
.L_x_24663:
        /* <DEDUP_REMOVED lines=12> */
[----:B------:R-:W5:Y:S01]  /*0910*/  LDG.E.128 R8, desc[UR4][R8.64] ;  /* 0x0000000408087981 */ /* 0x000f62000c1e1d00 */
[----:B------:R-:W-:Y:S05]  /*0920*/  @P3 BRA `(.L_x_24664) ;  /* 0x00000000001c3947 */ /* 0x000fea0003800000 */
[----:B------:R-:W-:-:S04]  /*0930*/  ISETP.NE.U32.AND P4, PT, RZ, UR16, PT ;  /* 0x00000010ff007c0c */ /* 0x000fc8000bf85070 */
[----:B------:R-:W-:-:S13]  /*0940*/  ISETP.NE.AND.EX P4, PT, RZ, UR17, PT, P4 ;  /* 0x00000011ff007c0c */ /* 0x000fda000bf85340 */
[----:B------:R-:W-:Y:S05]  /*0950*/  @P4 BRA `(.L_x_24665) ;  /* 0x0000000000084947 */ /* 0x000fea0003800000 */
[----:B------:R-:W-:Y:S05]  /*0960*/  @P0 BRA `(.L_x_24666) ;  /* 0x0000000000140947 */ /* 0x000fea0003800000 */
[----:B------:R-:W-:Y:S05]  /*0970*/  BRA `(.L_x_24667) ;  /* 0x0000000000147947 */ /* 0x000fea0003800000 */
.L_x_24665:
[----:B-----5:R-:W-:Y:S01]  /*0980*/  FADD.FTZ R8, R16, R8 ;  /* 0x0000000810087221 */ /* 0x020fe20000010000 */
[----:B------:R-:W-:Y:S06]  /*0990*/  BRA `(.L_x_24666) ;  /* 0x0000000000087947 */ /* 0x000fec0003800000 */
.L_x_24664:
[----:B-----5:R-:W-:-:S04]  /*09a0*/  FADD.FTZ R8, R20, R8 ;  /* 0x0000000814087221 */ /* 0x020fc80000010000 */
[----:B------:R-:W-:-:S07]  /*09b0*/  @P2 FADD.FTZ R8, R16, R8 ;  /* 0x0000000810082221 */ /* 0x000fce0000010000 */
.L_x_24666:
[----:B0----5:R-:W-:-:S07]  /*09c0*/  MOV R12, R8 ;  /* 0x00000008000c7202 */ /* 0x021fce0000000f00 */
.L_x_24667:
[----:B------:R-:W-:Y:S05]  /*09d0*/  @P3 BRA `(.L_x_24668) ;  /* 0x00000000001c3947 */ /* 0x000fea0003800000 */
[----:B------:R-:W-:-:S04]  /*09e0*/  ISETP.NE.U32.AND P4, PT, RZ, UR16, PT ;  /* 0x00000010ff007c0c */ /* 0x000fc8000bf85070 */
[----:B------:R-:W-:-:S13]  /*09f0*/  ISETP.NE.AND.EX P4, PT, RZ, UR17, PT, P4 ;  /* 0x00000011ff007c0c */ /* 0x000fda000bf85340 */
[----:B------:R-:W-:Y:S05]  /*0a00*/  @P4 BRA `(.L_x_24669) ;  /* 0x0000000000084947 */ /* 0x000fea0003800000 */
[----:B------:R-:W-:Y:S05]  /*0a10*/  @P0 BRA `(.L_x_24670) ;  /* 0x0000000000140947 */ /* 0x000fea0003800000 */
[----:B------:R-:W-:Y:S05]  /*0a20*/  BRA `(.L_x_24671) ;  /* 0x0000000000147947 */ /* 0x000fea0003800000 */
.L_x_24669:
[----:B-----5:R-:W-:Y:S01]  /*0a30*/  FADD.FTZ R9, R17, R9 ;  /* 0x0000000911097221 */ /* 0x020fe20000010000 */
[----:B------:R-:W-:Y:S06]  /*0a40*/  BRA `(.L_x_24670) ;  /* 0x0000000000087947 */ /* 0x000fec0003800000 */
.L_x_24668:
[----:B-----5:R-:W-:-:S04]  /*0a50*/  FADD.FTZ R9, R21, R9 ;  /* 0x0000000915097221 */ /* 0x020fc80000010000 */
[----:B------:R-:W-:-:S07]  /*0a60*/  @P2 FADD.FTZ R9, R17, R9 ;  /* 0x0000000911092221 */ /* 0x000fce0000010000 */
.L_x_24670:
[----:B0----5:R-:W-:-:S07]  /*0a70*/  MOV R13, R9 ;  /* 0x00000009000d7202 */ /* 0x021fce0000000f00 */
.L_x_24671:
[----:B------:R-:W-:Y:S05]  /*0a80*/  @P3 BRA `(.L_x_24672) ;  /* 0x00000000001c3947 */ /* 0x000fea0003800000 */
[----:B------:R-:W-:-:S04]  /*0a90*/  ISETP.NE.U32.AND P4, PT, RZ, UR16, PT ;  /* 0x00000010ff007c0c */ /* 0x000fc8000bf85070 */
[----:B------:R-:W-:-:S13]  /*0aa0*/  ISETP.NE.AND.EX P4, PT, RZ, UR17, PT, P4 ;  /* 0x00000011ff007c0c */ /* 0x000fda000bf85340 */
[----:B------:R-:W-:Y:S05]  /*0ab0*/  @P4 BRA `(.L_x_24673) ;  /* 0x0000000000084947 */ /* 0x000fea0003800000 */
[----:B------:R-:W-:Y:S05]  /*0ac0*/  @P0 BRA `(.L_x_24674) ;  /* 0x0000000000140947 */ /* 0x000fea0003800000 */
[----:B------:R-:W-:Y:S05]  /*0ad0*/  BRA `(.L_x_24675) ;  /* 0x0000000000147947 */ /* 0x000fea0003800000 */
.L_x_24673:
[----:B-----5:R-:W-:Y:S01]  /*0ae0*/  FADD.FTZ R10, R18, R10 ;  /* 0x0000000a120a7221 */ /* 0x020fe20000010000 */
[----:B------:R-:W-:Y:S06]  /*0af0*/  BRA `(.L_x_24674) ;  /* 0x0000000000087947 */ /* 0x000fec0003800000 */
.L_x_24672:
[----:B-----5:R-:W-:-:S04]  /*0b00*/  FADD.FTZ R10, R22, R10 ;  /* 0x0000000a160a7221 */ /* 0x020fc80000010000 */
[----:B------:R-:W-:-:S07]  /*0b10*/  @P2 FADD.FTZ R10, R18, R10 ;  /* 0x0000000a120a2221 */ /* 0x000fce0000010000 */
.L_x_24674:
[----:B0----5:R-:W-:-:S07]  /*0b20*/  MOV R14, R10 ;  /* 0x0000000a000e7202 */ /* 0x021fce0000000f00 */
.L_x_24675:
[----:B------:R-:W-:Y:S05]  /*0b30*/  @P3 BRA `(.L_x_24676) ;  /* 0x00000000001c3947 */ /* 0x000fea0003800000 */
[----:B------:R-:W-:-:S04]  /*0b40*/  ISETP.NE.U32.AND P4, PT, RZ, UR16, PT ;  /* 0x00000010ff007c0c */ /* 0x000fc8000bf85070 */
[----:B------:R-:W-:-:S13]  /*0b50*/  ISETP.NE.AND.EX P4, PT, RZ, UR17, PT, P4 ;  /* 0x00000011ff007c0c */ /* 0x000fda000bf85340 */
[----:B------:R-:W-:Y:S05]  /*0b60*/  @P4 BRA `(.L_x_24677) ;  /* 0x0000000000084947 */ /* 0x000fea0003800000 */
[----:B------:R-:W-:Y:S05]  /*0b70*/  @P0 BRA `(.L_x_24678) ;  /* 0x0000000000140947 */ /* 0x000fea0003800000 */
[----:B------:R-:W-:Y:S05]  /*0b80*/  BRA `(.L_x_24679) ;  /* 0x0000000000147947 */ /* 0x000fea0003800000 */
.L_x_24677:
[----:B-----5:R-:W-:Y:S01]  /*0b90*/  FADD.FTZ R11, R19, R11 ;  /* 0x0000000b130b7221 */ /* 0x020fe20000010000 */
[----:B------:R-:W-:Y:S06]  /*0ba0*/  BRA `(.L_x_24678) ;  /* 0x0000000000087947 */ /* 0x000fec0003800000 */
.L_x_24676:
[----:B-----5:R-:W-:-:S04]  /*0bb0*/  FADD.FTZ R11, R23, R11 ;  /* 0x0000000b170b7221 */ /* 0x020fc80000010000 */
[----:B------:R-:W-:-:S07]  /*0bc0*/  @P2 FADD.FTZ R11, R19, R11 ;  /* 0x0000000b130b2221 */ /* 0x000fce0000010000 */
.L_x_24678:
[----:B0----5:R-:W-:-:S07]  /*0bd0*/  MOV R15, R11 ;  /* 0x0000000b000f7202 */ /* 0x021fce0000000f00 */
.L_x_24679:
[----:B0-----:R-:W0:Y:S01]  /*0be0*/  @P0 LDC.64 R92, c[0x0][0x238] ;  /* 0x00008e00ff5c0b82 */ /* 0x001e220000000a00 */
        /* <DEDUP_REMOVED lines=18> */
.L_x_24681:
[----:B-----5:R-:W-:Y:S01]  /*0d10*/  FADD.FTZ R4, R16, R4 ;  /* 0x0000000410047221 */ /* 0x020fe20000010000 */
[----:B------:R-:W-:Y:S06]  /*0d20*/  BRA `(.L_x_24682) ;  /* 0x0000000000087947 */ /* 0x000fec0003800000 */
.L_x_24680:
[----:B-----5:R-:W-:-:S04]  /*0d30*/  FADD.FTZ R4, R20, R4 ;  /* 0x0000000414047221 */ /* 0x020fc80000010000 */
[----:B------:R-:W-:-:S07]  /*0d40*/  @P2 FADD.FTZ R4, R16, R4 ;  /* 0x0000000410042221 */ /* 0x000fce0000010000 */
.L_x_24682:
[----:B0----5:R-:W-:-:S07]  /*0d50*/  MOV R12, R4 ;  /* 0x00000004000c7202 */ /* 0x021fce0000000f00 */
.L_x_24683:
[----:B------:R-:W-:Y:S05]  /*0d60*/  @P3 BRA `(.L_x_24684) ;  /* 0x00000000001c3947 */ /* 0x000fea0003800000 */
[----:B------:R-:W-:-:S04]  /*0d70*/  ISETP.NE.U32.AND P4, PT, RZ, UR16, PT ;  /* 0x00000010ff007c0c */ /* 0x000fc8000bf85070 */
[----:B------:R-:W-:-:S13]  /*0d80*/  ISETP.NE.AND.EX P4, PT, RZ, UR17, PT, P4 ;  /* 0x00000011ff007c0c */ /* 0x000fda000bf85340 */
[----:B------:R-:W-:Y:S05]  /*0d90*/  @P4 BRA `(.L_x_24685) ;  /* 0x0000000000084947 */ /* 0x000fea0003800000 */
[----:B------:R-:W-:Y:S05]  /*0da0*/  @P0 BRA `(.L_x_24686) ;  /* 0x0000000000140947 */ /* 0x000fea0003800000 */
[----:B------:R-:W-:Y:S05]  /*0db0*/  BRA `(.L_x_24687) ;  /* 0x0000000000147947 */ /* 0x000fea0003800000 */
.L_x_24685:
[----:B-----5:R-:W-:Y:S01]  /*0dc0*/  FADD.FTZ R5, R17, R5 ;  /* 0x0000000511057221 */ /* 0x020fe20000010000 */
[----:B------:R-:W-:Y:S06]  /*0dd0*/  BRA `(.L_x_24686) ;  /* 0x0000000000087947 */ /* 0x000fec0003800000 */
.L_x_24684:
[----:B-----5:R-:W-:-:S04]  /*0de0*/  FADD.FTZ R5, R21, R5 ;  /* 0x0000000515057221 */ /* 0x020fc80000010000 */
[----:B------:R-:W-:-:S07]  /*0df0*/  @P2 FADD.FTZ R5, R17, R5 ;  /* 0x0000000511052221 */ /* 0x000fce0000010000 */
.L_x_24686:
[----:B0----5:R-:W-:-:S07]  /*0e00*/  MOV R13, R5 ;  /* 0x00000005000d7202 */ /* 0x021fce0000000f00 */
.L_x_24687:
[----:B------:R-:W-:Y:S05]  /*0e10*/  @P3 BRA `(.L_x_24688) ;  /* 0x00000000001c3947 */ /* 0x000fea0003800000 */
[----:B------:R-:W-:-:S04]  /*0e20*/  ISETP.NE.U32.AND P4, PT, RZ, UR16, PT ;  /* 0x00000010ff007c0c */ /* 0x000fc8000bf85070 */
[----:B------:R-:W-:-:S13]  /*0e30*/  ISETP.NE.AND.EX P4, PT, RZ, UR17, PT, P4 ;  /* 0x00000011ff007c0c */ /* 0x000fda000bf85340 */
[----:B------:R-:W-:Y:S05]  /*0e40*/  @P4 BRA `(.L_x_24689) ;  /* 0x0000000000084947 */ /* 0x000fea0003800000 */
[----:B------:R-:W-:Y:S05]  /*0e50*/  @P0 BRA `(.L_x_24690) ;  /* 0x0000000000140947 */ /* 0x000fea0003800000 */
[----:B------:R-:W-:Y:S05]  /*0e60*/  BRA `(.L_x_24691) ;  /* 0x0000000000147947 */ /* 0x000fea0003800000 */
.L_x_24689:
[----:B-----5:R-:W-:Y:S01]  /*0e70*/  FADD.FTZ R6, R18, R6 ;  /* 0x0000000612067221 */ /* 0x020fe20000010000 */
[----:B------:R-:W-:Y:S06]  /*0e80*/  BRA `(.L_x_24690) ;  /* 0x0000000000087947 */ /* 0x000fec0003800000 */
.L_x_24688:
[----:B-----5:R-:W-:-:S04]  /*0e90*/  FADD.FTZ R6, R22, R6 ;  /* 0x0000000616067221 */ /* 0x020fc80000010000 */
[----:B------:R-:W-:-:S07]  /*0ea0*/  @P2 FADD.FTZ R6, R18, R6 ;  /* 0x0000000612062221 */ /* 0x000fce0000010000 */
.L_x_24690:
[----:B0----5:R-:W-:-:S07]  /*0eb0*/  MOV R14, R6 ;  /* 0x00000006000e7202 */ /* 0x021fce0000000f00 */
.L_x_24691:
[----:B------:R-:W-:Y:S05]  /*0ec0*/  @P3 BRA `(.L_x_24692) ;  /* 0x00000000001c3947 */ /* 0x000fea0003800000 */
[----:B------:R-:W-:-:S04]  /*0ed0*/  ISETP.NE.U32.AND P4, PT, RZ, UR16, PT ;  /* 0x00000010ff007c0c */ /* 0x000fc8000bf85070 */
[----:B------:R-:W-:-:S13]  /*0ee0*/  ISETP.NE.AND.EX P4, PT, RZ, UR17, PT, P4 ;  /* 0x00000011ff007c0c */ /* 0x000fda000bf85340 */
[----:B------:R-:W-:Y:S05]  /*0ef0*/  @P4 BRA `(.L_x_24693) ;  /* 0x0000000000084947 */ /* 0x000fea0003800000 */
[----:B------:R-:W-:Y:S05]  /*0f00*/  @P0 BRA `(.L_x_24694) ;  /* 0x0000000000140947 */ /* 0x000fea0003800000 */
[----:B------:R-:W-:Y:S05]  /*0f10*/  BRA `(.L_x_24695) ;  /* 0x0000000000147947 */ /* 0x000fea0003800000 */
.L_x_24693:
[----:B-----5:R-:W-:Y:S01]  /*0f20*/  FADD.FTZ R7, R19, R7 ;  /* 0x0000000713077221 */ /* 0x020fe20000010000 */
[----:B------:R-:W-:Y:S06]  /*0f30*/  BRA `(.L_x_24694) ;  /* 0x0000000000087947 */ /* 0x000fec0003800000 */
.L_x_24692:
[----:B-----5:R-:W-:-:S04]  /*0f40*/  FADD.FTZ R7, R23, R7 ;  /* 0x0000000717077221 */ /* 0x020fc80000010000 */
[----:B------:R-:W-:-:S07]  /*0f50*/  @P2 FADD.FTZ R7, R19, R7 ;  /* 0x0000000713072221 */ /* 0x000fce0000010000 */
.L_x_24694:
[----:B0----5:R-:W-:-:S07]  /*0f60*/  MOV R15, R7 ;  /* 0x00000007000f7202 */ /* 0x021fce0000000f00 */
.L_x_24695:
        /* <DEDUP_REMOVED lines=19> */
.L_x_24697:
[----:B-----5:R-:W-:Y:S01]  /*10a0*/  FADD.FTZ R92, R16, R92 ;  /* 0x0000005c105c7221 */ /* 0x020fe20000010000 */
[----:B------:R-:W-:Y:S06]  /*10b0*/  BRA `(.L_x_24698) ;  /* 0x0000000000087947 */ /* 0x000fec0003800000 */
.L_x_24696:
[----:B-----5:R-:W-:-:S04]  /*10c0*/  FADD.FTZ R92, R20, R92 ;  /* 0x0000005c145c7221 */ /* 0x020fc80000010000 */
[----:B------:R-:W-:-:S07]  /*10d0*/  @P2 FADD.FTZ R92, R16, R92 ;  /* 0x0000005c105c2221 */ /* 0x000fce0000010000 */
.L_x_24698:
[----:B0----5:R-:W-:-:S07]  /*10e0*/  MOV R12, R92 ;  /* 0x0000005c000c7202 */ /* 0x021fce0000000f00 */
.L_x_24699:
[----:B------:R-:W-:Y:S05]  /*10f0*/  @P3 BRA `(.L_x_24700) ;  /* 0x00000000001c3947 */ /* 0x000fea0003800000 */
[----:B------:R-:W-:-:S04]  /*1100*/  ISETP.NE.U32.AND P4, PT, RZ, UR16, PT ;  /* 0x00000010ff007c0c */ /* 0x000fc8000bf85070 */
[----:B------:R-:W-:-:S13]  /*1110*/  ISETP.NE.AND.EX P4, PT, RZ, UR17, PT, P4 ;  /* 0x00000011ff007c0c */ /* 0x000fda000bf85340 */
[----:B------:R-:W-:Y:S05]  /*1120*/  @P4 BRA `(.L_x_24701) ;  /* 0x0000000000084947 */ /* 0x000fea0003800000 */
[----:B------:R-:W-:Y:S05]  /*1130*/  @P0 BRA `(.L_x_24702) ;  /* 0x0000000000140947 */ /* 0x000fea0003800000 */
[----:B------:R-:W-:Y:S05]  /*1140*/  BRA `(.L_x_24703) ;  /* 0x0000000000147947 */ /* 0x000fea0003800000 */
.L_x_24701:
[----:B-----5:R-:W-:Y:S01]  /*1150*/  FADD.FTZ R93, R17, R93 ;  /* 0x0000005d115d7221 */ /* 0x020fe20000010000 */
[----:B------:R-:W-:Y:S06]  /*1160*/  BRA `(.L_x_24702) ;  /* 0x0000000000087947 */ /* 0x000fec0003800000 */
.L_x_24700:
[----:B-----5:R-:W-:-:S04]  /*1170*/  FADD.FTZ R93, R21, R93 ;  /* 0x0000005d155d7221 */ /* 0x020fc80000010000 */
[----:B------:R-:W-:-:S07]  /*1180*/  @P2 FADD.FTZ R93, R17, R93 ;  /* 0x0000005d115d2221 */ /* 0x000fce0000010000 */
.L_x_24702:
[----:B0----5:R-:W-:-:S07]  /*1190*/  MOV R13, R93 ;  /* 0x0000005d000d7202 */ /* 0x021fce0000000f00 */
.L_x_24703:
[----:B------:R-:W-:Y:S05]  /*11a0*/  @P3 BRA `(.L_x_24704) ;  /* 0x00000000001c3947 */ /* 0x000fea0003800000 */
[----:B------:R-:W-:-:S04]  /*11b0*/  ISETP.NE.U32.AND P4, PT, RZ, UR16, PT ;  /* 0x00000010ff007c0c */ /* 0x000fc8000bf85070 */
[----:B------:R-:W-:-:S13]  /*11c0*/  ISETP.NE.AND.EX P4, PT, RZ, UR17, PT, P4 ;  /* 0x00000011ff007c0c */ /* 0x000fda000bf85340 */
[----:B------:R-:W-:Y:S05]  /*11d0*/  @P4 BRA `(.L_x_24705) ;  /* 0x0000000000084947 */ /* 0x000fea0003800000 */
[----:B------:R-:W-:Y:S05]  /*11e0*/  @P0 BRA `(.L_x_24706) ;  /* 0x0000000000140947 */ /* 0x000fea0003800000 */
[----:B------:R-:W-:Y:S05]  /*11f0*/  BRA `(.L_x_24707) ;  /* 0x0000000000147947 */ /* 0x000fea0003800000 */
.L_x_24705:
[----:B-----5:R-:W-:Y:S01]  /*1200*/  FADD.FTZ R94, R18, R94 ;  /* 0x0000005e125e7221 */ /* 0x020fe20000010000 */
[----:B------:R-:W-:Y:S06]  /*1210*/  BRA `(.L_x_24706) ;  /* 0x0000000000087947 */ /* 0x000fec0003800000 */
.L_x_24704:
[----:B-----5:R-:W-:-:S04]  /*1220*/  FADD.FTZ R94, R22, R94 ;  /* 0x0000005e165e7221 */ /* 0x020fc80000010000 */
[----:B------:R-:W-:-:S07]  /*1230*/  @P2 FADD.FTZ R94, R18, R94 ;  /* 0x0000005e125e2221 */ /* 0x000fce0000010000 */
.L_x_24706:
[----:B0----5:R-:W-:-:S07]  /*1240*/  MOV R14, R94 ;  /* 0x0000005e000e7202 */ /* 0x021fce0000000f00 */
.L_x_24707:
[----:B------:R-:W-:Y:S05]  /*1250*/  @P3 BRA `(.L_x_24708) ;  /* 0x00000000001c3947 */ /* 0x000fea0003800000 */
[----:B------:R-:W-:-:S04]  /*1260*/  ISETP.NE.U32.AND P4, PT, RZ, UR16, PT ;  /* 0x00000010ff007c0c */ /* 0x000fc8000bf85070 */
[----:B------:R-:W-:-:S13]  /*1270*/  ISETP.NE.AND.EX P4, PT, RZ, UR17, PT, P4 ;  /* 0x00000011ff007c0c */ /* 0x000fda000bf85340 */
[----:B------:R-:W-:Y:S05]  /*1280*/  @P4 BRA `(.L_x_24709) ;  /* 0x0000000000084947 */ /* 0x000fea0003800000 */
[----:B------:R-:W-:Y:S05]  /*1290*/  @P0 BRA `(.L_x_24710) ;  /* 0x0000000000140947 */ /* 0x000fea0003800000 */
[----:B------:R-:W-:Y:S05]  /*12a0*/  BRA `(.L_x_24711) ;  /* 0x0000000000147947 */ /* 0x000fea0003800000 */
.L_x_24709:
[----:B-----5:R-:W-:Y:S01]  /*12b0*/  FADD.FTZ R95, R19, R95 ;  /* 0x0000005f135f7221 */ /* 0x020fe20000010000 */
[----:B------:R-:W-:Y:S06]  /*12c0*/  BRA `(.L_x_24710) ;  /* 0x0000000000087947 */ /* 0x000fec0003800000 */
.L_x_24708:
[----:B-----5:R-:W-:-:S04]  /*12d0*/  FADD.FTZ R95, R23, R95 ;  /* 0x0000005f175f7221 */ /* 0x020fc80000010000 */
[----:B------:R-:W-:-:S07]  /*12e0*/  @P2 FADD.FTZ R95, R19, R95 ;  /* 0x0000005f135f2221 */ /* 0x000fce0000010000 */
.L_x_24710:
[----:B0----5:R-:W-:-:S07]  /*12f0*/  MOV R15, R95 ;  /* 0x0000005f000f7202 */ /* 0x021fce0000000f00 */
.L_x_24711:
        /* <DEDUP_REMOVED lines=19> */
.L_x_24713:
[----:B-----5:R-:W-:Y:S01]  /*1430*/  FADD.FTZ R96, R16, R96 ;  /* 0x0000006010607221 */ /* 0x020fe20000010000 */
[----:B------:R-:W-:Y:S06]  /*1440*/  BRA `(.L_x_24714) ;  /* 0x0000000000087947 */ /* 0x000fec0003800000 */
.L_x_24712:
[----:B-----5:R-:W-:-:S04]  /*1450*/  FADD.FTZ R96, R20, R96 ;  /* 0x0000006014607221 */ /* 0x020fc80000010000 */
[----:B------:R-:W-:-:S07]  /*1460*/  @P2 FADD.FTZ R96, R16, R96 ;  /* 0x0000006010602221 */ /* 0x000fce0000010000 */
.L_x_24714:
[----:B0----5:R-:W-:-:S07]  /*1470*/  MOV R12, R96 ;  /* 0x00000060000c7202 */ /* 0x021fce0000000f00 */
.L_x_24715:
[----:B------:R-:W-:Y:S05]  /*1480*/  @P3 BRA `(.L_x_24716) ;  /* 0x00000000001c3947 */ /* 0x000fea0003800000 */
[----:B------:R-:W-:-:S04]  /*1490*/  ISETP.NE.U32.AND P4, PT, RZ, UR16, PT ;  /* 0x00000010ff007c0c */ /* 0x000fc8000bf85070 */
[----:B------:R-:W-:-:S13]  /*14a0*/  ISETP.NE.AND.EX P4, PT, RZ, UR17, PT, P4 ;  /* 0x00000011ff007c0c */ /* 0x000fda000bf85340 */
[----:B------:R-:W-:Y:S05]  /*14b0*/  @P4 BRA `(.L_x_24717) ;  /* 0x0000000000084947 */ /* 0x000fea0003800000 */
[----:B------:R-:W-:Y:S05]  /*14c0*/  @P0 BRA `(.L_x_24718) ;  /* 0x0000000000140947 */ /* 0x000fea0003800000 */
[----:B------:R-:W-:Y:S05]  /*14d0*/  BRA `(.L_x_24719) ;  /* 0x0000000000147947 */ /* 0x000fea0003800000 */
.L_x_24717:
[----:B-----5:R-:W-:Y:S01]  /*14e0*/  FADD.FTZ R97, R17, R97 ;  /* 0x0000006111617221 */ /* 0x020fe20000010000 */
[----:B------:R-:W-:Y:S06]  /*14f0*/  BRA `(.L_x_24718) ;  /* 0x0000000000087947 */ /* 0x000fec0003800000 */
.L_x_24716:
[----:B-----5:R-:W-:-:S04]  /*1500*/  FADD.FTZ R97, R21, R97 ;  /* 0x0000006115617221 */ /* 0x020fc80000010000 */
[----:B------:R-:W-:-:S07]  /*1510*/  @P2 FADD.FTZ R97, R17, R97 ;  /* 0x0000006111612221 */ /* 0x000fce0000010000 */
.L_x_24718:
[----:B0----5:R-:W-:-:S07]  /*1520*/  MOV R13, R97 ;  /* 0x00000061000d7202 */ /* 0x021fce0000000f00 */
.L_x_24719:
[----:B------:R-:W-:Y:S05]  /*1530*/  @P3 BRA `(.L_x_24720) ;  /* 0x00000000001c3947 */ /* 0x000fea0003800000 */
[----:B------:R-:W-:-:S04]  /*1540*/  ISETP.NE.U32.AND P4, PT, RZ, UR16, PT ;  /* 0x00000010ff007c0c */ /* 0x000fc8000bf85070 */
[----:B------:R-:W-:-:S13]  /*1550*/  ISETP.NE.AND.EX P4, PT, RZ, UR17, PT, P4 ;  /* 0x00000011ff007c0c */ /* 0x000fda000bf85340 */
[----:B------:R-:W-:Y:S05]  /*1560*/  @P4 BRA `(.L_x_24721) ;  /* 0x0000000000084947 */ /* 0x000fea0003800000 */
[----:B------:R-:W-:Y:S05]  /*1570*/  @P0 BRA `(.L_x_24722) ;  /* 0x0000000000140947 */ /* 0x000fea0003800000 */
[----:B------:R-:W-:Y:S05]  /*1580*/  BRA `(.L_x_24723) ;  /* 0x0000000000147947 */ /* 0x000fea0003800000 */
.L_x_24721:
[----:B-----5:R-:W-:Y:S01]  /*1590*/  FADD.FTZ R98, R18, R98 ;  /* 0x0000006212627221 */ /* 0x020fe20000010000 */
[----:B------:R-:W-:Y:S06]  /*15a0*/  BRA `(.L_x_24722) ;  /* 0x0000000000087947 */ /* 0x000fec0003800000 */
.L_x_24720:
[----:B-----5:R-:W-:-:S04]  /*15b0*/  FADD.FTZ R98, R22, R98 ;  /* 0x0000006216627221 */ /* 0x020fc80000010000 */
[----:B------:R-:W-:-:S07]  /*15c0*/  @P2 FADD.FTZ R98, R18, R98 ;  /* 0x0000006212622221 */ /* 0x000fce0000010000 */
.L_x_24722:
[----:B0----5:R-:W-:-:S07]  /*15d0*/  MOV R14, R98 ;  /* 0x00000062000e7202 */ /* 0x021fce0000000f00 */
.L_x_24723:
[----:B------:R-:W-:Y:S05]  /*15e0*/  @P3 BRA `(.L_x_24724) ;  /* 0x00000000001c3947 */ /* 0x000fea0003800000 */
[----:B------:R-:W-:-:S04]  /*15f0*/  ISETP.NE.U32.AND P4, PT, RZ, UR16, PT ;  /* 0x00000010ff007c0c */ /* 0x000fc8000bf85070 */
[----:B------:R-:W-:-:S13]  /*1600*/  ISETP.NE.AND.EX P4, PT, RZ, UR17, PT, P4 ;  /* 0x00000011ff007c0c */ /* 0x000fda000bf85340 */
[----:B------:R-:W-:Y:S05]  /*1610*/  @P4 BRA `(.L_x_24725) ;  /* 0x0000000000084947 */ /* 0x000fea0003800000 */
[----:B------:R-:W-:Y:S05]  /*1620*/  @P0 BRA `(.L_x_24726) ;  /* 0x0000000000140947 */ /* 0x000fea0003800000 */
[----:B------:R-:W-:Y:S05]  /*1630*/  BRA `(.L_x_24727) ;  /* 0x0000000000147947 */ /* 0x000fea0003800000 */
.L_x_24725:
[----:B-----5:R-:W-:Y:S01]  /*1640*/  FADD.FTZ R99, R19, R99 ;  /* 0x0000006313637221 */ /* 0x020fe20000010000 */
[----:B------:R-:W-:Y:S06]  /*1650*/  BRA `(.L_x_24726) ;  /* 0x0000000000087947 */ /* 0x000fec0003800000 */
.L_x_24724:
[----:B-----5:R-:W-:-:S04]  /*1660*/  FADD.FTZ R99, R23, R99 ;  /* 0x0000006317637221 */ /* 0x020fc80000010000 */
[----:B------:R-:W-:-:S07]  /*1670*/  @P2 FADD.FTZ R99, R19, R99 ;  /* 0x0000006313632221 */ /* 0x000fce0000010000 */
.L_x_24726:
[----:B0----5:R-:W-:-:S07]  /*1680*/  MOV R15, R99 ;  /* 0x00000063000f7202 */ /* 0x021fce0000000f00 */
.L_x_24727:
        /* <DEDUP_REMOVED lines=19> */
.L_x_24729:
[----:B-----5:R-:W-:Y:S01]  /*17c0*/  FADD.FTZ R100, R16, R100 ;  /* 0x0000006410647221 */ /* 0x020fe20000010000 */
[----:B------:R-:W-:Y:S06]  /*17d0*/  BRA `(.L_x_24730) ;  /* 0x0000000000087947 */ /* 0x000fec0003800000 */
.L_x_24728:
[----:B-----5:R-:W-:-:S04]  /*17e0*/  FADD.FTZ R100, R20, R100 ;  /* 0x0000006414647221 */ /* 0x020fc80000010000 */
[----:B------:R-:W-:-:S07]  /*17f0*/  @P2 FADD.FTZ R100, R16, R100 ;  /* 0x0000006410642221 */ /* 0x000fce0000010000 */
.L_x_24730:
[----:B0----5:R-:W-:-:S07]  /*1800*/  MOV R12, R100 ;  /* 0x00000064000c7202 */ /* 0x021fce0000000f00 */
.L_x_24731:
[----:B------:R-:W-:Y:S05]  /*1810*/  @P3 BRA `(.L_x_24732) ;  /* 0x00000000001c3947 */ /* 0x000fea0003800000 */
[----:B------:R-:W-:-:S04]  /*1820*/  ISETP.NE.U32.AND P4, PT, RZ, UR16, PT ;  /* 0x00000010ff007c0c */ /* 0x000fc8000bf85070 */
[----:B------:R-:W-:-:S13]  /*1830*/  ISETP.NE.AND.EX P4, PT, RZ, UR17, PT, P4 ;  /* 0x00000011ff007c0c */ /* 0x000fda000bf85340 */
[----:B------:R-:W-:Y:S05]  /*1840*/  @P4 BRA `(.L_x_24733) ;  /* 0x0000000000084947 */ /* 0x000fea0003800000 */
[----:B------:R-:W-:Y:S05]  /*1850*/  @P0 BRA `(.L_x_24734) ;  /* 0x0000000000140947 */ /* 0x000fea0003800000 */
[----:B------:R-:W-:Y:S05]  /*1860*/  BRA `(.L_x_24735) ;  /* 0x0000000000147947 */ /* 0x000fea0003800000 */
.L_x_24733:
[----:B-----5:R-:W-:Y:S01]  /*1870*/  FADD.FTZ R101, R17, R101 ;  /* 0x0000006511657221 */ /* 0x020fe20000010000 */
[----:B------:R-:W-:Y:S06]  /*1880*/  BRA `(.L_x_24734) ;  /* 0x0000000000087947 */ /* 0x000fec0003800000 */
.L_x_24732:
[----:B-----5:R-:W-:-:S04]  /*1890*/  FADD.FTZ R101, R21, R101 ;  /* 0x0000006515657221 */ /* 0x020fc80000010000 */
[----:B------:R-:W-:-:S07]  /*18a0*/  @P2 FADD.FTZ R101, R17, R101 ;  /* 0x0000006511652221 */ /* 0x000fce0000010000 */
.L_x_24734:
[----:B0----5:R-:W-:-:S07]  /*18b0*/  MOV R13, R101 ;  /* 0x00000065000d7202 */ /* 0x021fce0000000f00 */
.L_x_24735:
[----:B------:R-:W-:Y:S05]  /*18c0*/  @P3 BRA `(.L_x_24736) ;  /* 0x00000000001c3947 */ /* 0x000fea0003800000 */
[----:B------:R-:W-:-:S04]  /*18d0*/  ISETP.NE.U32.AND P4, PT, RZ, UR16, PT ;  /* 0x00000010ff007c0c */ /* 0x000fc8000bf85070 */
[----:B------:R-:W-:-:S13]  /*18e0*/  ISETP.NE.AND.EX P4, PT, RZ, UR17, PT, P4 ;  /* 0x00000011ff007c0c */ /* 0x000fda000bf85340 */
[----:B------:R-:W-:Y:S05]  /*18f0*/  @P4 BRA `(.L_x_24737) ;  /* 0x0000000000084947 */ /* 0x000fea0003800000 */
[----:B------:R-:W-:Y:S05]  /*1900*/  @P0 BRA `(.L_x_24738) ;  /* 0x0000000000140947 */ /* 0x000fea0003800000 */
[----:B------:R-:W-:Y:S05]  /*1910*/  BRA `(.L_x_24739) ;  /* 0x0000000000147947 */ /* 0x000fea0003800000 */
.L_x_24737:
[----:B-----5:R-:W-:Y:S01]  /*1920*/  FADD.FTZ R102, R18, R102 ;  /* 0x0000006612667221 */ /* 0x020fe20000010000 */
[----:B------:R-:W-:Y:S06]  /*1930*/  BRA `(.L_x_24738) ;  /* 0x0000000000087947 */ /* 0x000fec0003800000 */
.L_x_24736:
[----:B-----5:R-:W-:-:S04]  /*1940*/  FADD.FTZ R102, R22, R102 ;  /* 0x0000006616667221 */ /* 0x020fc80000010000 */
[----:B------:R-:W-:-:S07]  /*1950*/  @P2 FADD.FTZ R102, R18, R102 ;  /* 0x0000006612662221 */ /* 0x000fce0000010000 */
.L_x_24738:
[----:B0----5:R-:W-:-:S07]  /*1960*/  MOV R14, R102 ;  /* 0x00000066000e7202 */ /* 0x021fce0000000f00 */
.L_x_24739:
[----:B------:R-:W-:Y:S05]  /*1970*/  @P3 BRA `(.L_x_24740) ;  /* 0x00000000001c3947 */ /* 0x000fea0003800000 */
[----:B------:R-:W-:-:S04]  /*1980*/  ISETP.NE.U32.AND P4, PT, RZ, UR16, PT ;  /* 0x00000010ff007c0c */ /* 0x000fc8000bf85070 */
[----:B------:R-:W-:-:S13]  /*1990*/  ISETP.NE.AND.EX P4, PT, RZ, UR17, PT, P4 ;  /* 0x00000011ff007c0c */ /* 0x000fda000bf85340 */
[----:B------:R-:W-:Y:S05]  /*19a0*/  @P4 BRA `(.L_x_24741) ;  /* 0x0000000000084947 */ /* 0x000fea0003800000 */
[----:B------:R-:W-:Y:S05]  /*19b0*/  @P0 BRA `(.L_x_24742) ;  /* 0x0000000000140947 */ /* 0x000fea0003800000 */
[----:B------:R-:W-:Y:S05]  /*19c0*/  BRA `(.L_x_24743) ;  /* 0x0000000000147947 */ /* 0x000fea0003800000 */
.L_x_24741:
[----:B-----5:R-:W-:Y:S01]  /*19d0*/  FADD.FTZ R103, R19, R103 ;  /* 0x0000006713677221 */ /* 0x020fe20000010000 */
[----:B------:R-:W-:Y:S06]  /*19e0*/  BRA `(.L_x_24742) ;  /* 0x0000000000087947 */ /* 0x000fec0003800000 */
.L_x_24740:
[----:B-----5:R-:W-:-:S04]  /*19f0*/  FADD.FTZ R103, R23, R103 ;  /* 0x0000006717677221 */ /* 0x020fc80000010000 */
[----:B------:R-:W-:-:S07]  /*1a00*/  @P2 FADD.FTZ R103, R19, R103 ;  /* 0x0000006713672221 */ /* 0x000fce0000010000 */
.L_x_24742:
[----:B0----5:R-:W-:-:S07]  /*1a10*/  MOV R15, R103 ;  /* 0x00000067000f7202 */ /* 0x021fce0000000f00 */
.L_x_24743:
        /* <DEDUP_REMOVED lines=19> */
.L_x_24745:
[----:B-----5:R-:W-:Y:S01]  /*1b50*/  FADD.FTZ R104, R16, R104 ;  /* 0x0000006810687221 */ /* 0x020fe20000010000 */
[----:B------:R-:W-:Y:S06]  /*1b60*/  BRA `(.L_x_24746) ;  /* 0x0000000000087947 */ /* 0x000fec0003800000 */
.L_x_24744:
[----:B-----5:R-:W-:-:S04]  /*1b70*/  FADD.FTZ R104, R20, R104 ;  /* 0x0000006814687221 */ /* 0x020fc80000010000 */
[----:B------:R-:W-:-:S07]  /*1b80*/  @P2 FADD.FTZ R104, R16, R104 ;  /* 0x0000006810682221 */ /* 0x000fce0000010000 */
.L_x_24746:
[----:B0----5:R-:W-:-:S07]  /*1b90*/  MOV R12, R104 ;  /* 0x00000068000c7202 */ /* 0x021fce0000000f00 */
.L_x_24747:
[----:B------:R-:W-:Y:S05]  /*1ba0*/  @P3 BRA `(.L_x_24748) ;  /* 0x00000000001c3947 */ /* 0x000fea0003800000 */
[----:B------:R-:W-:-:S04]  /*1bb0*/  ISETP.NE.U32.AND P4, PT, RZ, UR16, PT ;  /* 0x00000010ff007c0c */ /* 0x000fc8000bf85070 */
[----:B------:R-:W-:-:S13]  /*1bc0*/  ISETP.NE.AND.EX P4, PT, RZ, UR17, PT, P4 ;  /* 0x00000011ff007c0c */ /* 0x000fda000bf85340 */
[----:B------:R-:W-:Y:S05]  /*1bd0*/  @P4 BRA `(.L_x_24749) ;  /* 0x0000000000084947 */ /* 0x000fea0003800000 */
[----:B------:R-:W-:Y:S05]  /*1be0*/  @P0 BRA `(.L_x_24750) ;  /* 0x0000000000140947 */ /* 0x000fea0003800000 */
[----:B------:R-:W-:Y:S05]  /*1bf0*/  BRA `(.L_x_24751) ;  /* 0x0000000000147947 */ /* 0x000fea0003800000 */
.L_x_24749:
[----:B-----5:R-:W-:Y:S01]  /*1c00*/  FADD.FTZ R105, R17, R105 ;  /* 0x0000006911697221 */ /* 0x020fe20000010000 */
[----:B------:R-:W-:Y:S06]  /*1c10*/  BRA `(.L_x_24750) ;  /* 0x0000000000087947 */ /* 0x000fec0003800000 */
.L_x_24748:
[----:B-----5:R-:W-:-:S04]  /*1c20*/  FADD.FTZ R105, R21, R105 ;  /* 0x0000006915697221 */ /* 0x020fc80000010000 */
[----:B------:R-:W-:-:S07]  /*1c30*/  @P2 FADD.FTZ R105, R17, R105 ;  /* 0x0000006911692221 */ /* 0x000fce0000010000 */
.L_x_24750:
[----:B0----5:R-:W-:-:S07]  /*1c40*/  MOV R13, R105 ;  /* 0x00000069000d7202 */ /* 0x021fce0000000f00 */
.L_x_24751:
[----:B------:R-:W-:Y:S05]  /*1c50*/  @P3 BRA `(.L_x_24752) ;  /* 0x00000000001c3947 */ /* 0x000fea0003800000 */
[----:B------:R-:W-:-:S04]  /*1c60*/  ISETP.NE.U32.AND P4, PT, RZ, UR16, PT ;  /* 0x00000010ff007c0c */ /* 0x000fc8000bf85070 */
[----:B------:R-:W-:-:S13]  /*1c70*/  ISETP.NE.AND.EX P4, PT, RZ, UR17, PT, P4 ;  /* 0x00000011ff007c0c */ /* 0x000fda000bf85340 */
[----:B------:R-:W-:Y:S05]  /*1c80*/  @P4 BRA `(.L_x_24753) ;  /* 0x0000000000084947 */ /* 0x000fea0003800000 */
[----:B------:R-:W-:Y:S05]  /*1c90*/  @P0 BRA `(.L_x_24754) ;  /* 0x0000000000140947 */ /* 0x000fea0003800000 */
[----:B------:R-:W-:Y:S05]  /*1ca0*/  BRA `(.L_x_24755) ;  /* 0x0000000000147947 */ /* 0x000fea0003800000 */
.L_x_24753:
[----:B-----5:R-:W-:Y:S01]  /*1cb0*/  FADD.FTZ R106, R18, R106 ;  /* 0x0000006a126a7221 */ /* 0x020fe20000010000 */
[----:B------:R-:W-:Y:S06]  /*1cc0*/  BRA `(.L_x_24754) ;  /* 0x0000000000087947 */ /* 0x000fec0003800000 */
.L_x_24752:
[----:B-----5:R-:W-:-:S04]  /*1cd0*/  FADD.FTZ R106, R22, R106 ;  /* 0x0000006a166a7221 */ /* 0x020fc80000010000 */
[----:B------:R-:W-:-:S07]  /*1ce0*/  @P2 FADD.FTZ R106, R18, R106 ;  /* 0x0000006a126a2221 */ /* 0x000fce0000010000 */
.L_x_24754:
[----:B0----5:R-:W-:-:S07]  /*1cf0*/  MOV R14, R106 ;  /* 0x0000006a000e7202 */ /* 0x021fce0000000f00 */
.L_x_24755:
[----:B------:R-:W-:Y:S05]  /*1d00*/  @P3 BRA `(.L_x_24756) ;  /* 0x00000000001c3947 */ /* 0x000fea0003800000 */
[----:B------:R-:W-:-:S04]  /*1d10*/  ISETP.NE.U32.AND P4, PT, RZ, UR16, PT ;  /* 0x00000010ff007c0c */ /* 0x000fc8000bf85070 */
[----:B------:R-:W-:-:S13]  /*1d20*/  ISETP.NE.AND.EX P4, PT, RZ, UR17, PT, P4 ;  /* 0x00000011ff007c0c */ /* 0x000fda000bf85340 */
[----:B------:R-:W-:Y:S05]  /*1d30*/  @P4 BRA `(.L_x_24757) ;  /* 0x0000000000084947 */ /* 0x000fea0003800000 */
[----:B------:R-:W-:Y:S05]  /*1d40*/  @P0 BRA `(.L_x_24758) ;  /* 0x0000000000140947 */ /* 0x000fea0003800000 */
[----:B------:R-:W-:Y:S05]  /*1d50*/  BRA `(.L_x_24759) ;  /* 0x0000000000147947 */ /* 0x000fea0003800000 */
.L_x_24757:
[----:B-----5:R-:W-:Y:S01]  /*1d60*/  FADD.FTZ R107, R19, R107 ;  /* 0x0000006b136b7221 */ /* 0x020fe20000010000 */
[----:B------:R-:W-:Y:S06]  /*1d70*/  BRA `(.L_x_24758) ;  /* 0x0000000000087947 */ /* 0x000fec0003800000 */
.L_x_24756:
[----:B-----5:R-:W-:-:S04]  /*1d80*/  FADD.FTZ R107, R23, R107 ;  /* 0x0000006b176b7221 */ /* 0x020fc80000010000 */
[----:B------:R-:W-:-:S07]  /*1d90*/  @P2 FADD.FTZ R107, R19, R107 ;  /* 0x0000006b136b2221 */ /* 0x000fce0000010000 */
.L_x_24758:
[----:B0----5:R-:W-:-:S07]  /*1da0*/  MOV R15, R107 ;  /* 0x0000006b000f7202 */ /* 0x021fce0000000f00 */
.L_x_24759:
        /* <DEDUP_REMOVED lines=19> */
.L_x_24761:
[----:B-----5:R-:W-:Y:S01]  /*1ee0*/  FADD.FTZ R108, R16, R108 ;  /* 0x0000006c106c7221 */ /* 0x020fe20000010000 */
[----:B------:R-:W-:Y:S06]  /*1ef0*/  BRA `(.L_x_24762) ;  /* 0x0000000000087947 */ /* 0x000fec0003800000 */
.L_x_24760:
[----:B-----5:R-:W-:-:S04]  /*1f00*/  FADD.FTZ R108, R20, R108 ;  /* 0x0000006c146c7221 */ /* 0x020fc80000010000 */
[----:B------:R-:W-:-:S07]  /*1f10*/  @P2 FADD.FTZ R108, R16, R108 ;  /* 0x0000006c106c2221 */ /* 0x000fce0000010000 */
.L_x_24762:
[----:B0----5:R-:W-:-:S07]  /*1f20*/  MOV R12, R108 ;  /* 0x0000006c000c7202 */ /* 0x021fce0000000f00 */
.L_x_24763:
[----:B------:R-:W-:Y:S05]  /*1f30*/  @P3 BRA `(.L_x_24764) ;  /* 0x00000000001c3947 */ /* 0x000fea0003800000 */
[----:B------:R-:W-:-:S04]  /*1f40*/  ISETP.NE.U32.AND P4, PT, RZ, UR16, PT ;  /* 0x00000010ff007c0c */ /* 0x000fc8000bf85070 */
[----:B------:R-:W-:-:S13]  /*1f50*/  ISETP.NE.AND.EX P4, PT, RZ, UR17, PT, P4 ;  /* 0x00000011ff007c0c */ /* 0x000fda000bf85340 */
[----:B------:R-:W-:Y:S05]  /*1f60*/  @P4 BRA `(.L_x_24765) ;  /* 0x0000000000084947 */ /* 0x000fea0003800000 */
[----:B------:R-:W-:Y:S05]  /*1f70*/  @P0 BRA `(.L_x_24766) ;  /* 0x0000000000140947 */ /* 0x000fea0003800000 */
[----:B------:R-:W-:Y:S05]  /*1f80*/  BRA `(.L_x_24767) ;  /* 0x0000000000147947 */ /* 0x000fea0003800000 */
.L_x_24765:
[----:B-----5:R-:W-:Y:S01]  /*1f90*/  FADD.FTZ R109, R17, R109 ;  /* 0x0000006d116d7221 */ /* 0x020fe20000010000 */
[----:B------:R-:W-:Y:S06]  /*1fa0*/  BRA `(.L_x_24766) ;  /* 0x0000000000087947 */ /* 0x000fec0003800000 */
.L_x_24764:
[----:B-----5:R-:W-:-:S04]  /*1fb0*/  FADD.FTZ R109, R21, R109 ;  /* 0x0000006d156d7221 */ /* 0x020fc80000010000 */
[----:B------:R-:W-:-:S07]  /*1fc0*/  @P2 FADD.FTZ R109, R17, R109 ;  /* 0x0000006d116d2221 */ /* 0x000fce0000010000 */
.L_x_24766:
[----:B0----5:R-:W-:-:S07]  /*1fd0*/  MOV R13, R109 ;  /* 0x0000006d000d7202 */ /* 0x021fce0000000f00 */
.L_x_24767:
[----:B------:R-:W-:Y:S05]  /*1fe0*/  @P3 BRA `(.L_x_24768) ;  /* 0x00000000001c3947 */ /* 0x000fea0003800000 */
[----:B------:R-:W-:-:S04]  /*1ff0*/  ISETP.NE.U32.AND P4, PT, RZ, UR16, PT ;  /* 0x00000010ff007c0c */ /* 0x000fc8000bf85070 */
[----:B------:R-:W-:-:S13]  /*2000*/  ISETP.NE.AND.EX P4, PT, RZ, UR17, PT, P4 ;  /* 0x00000011ff007c0c */ /* 0x000fda000bf85340 */
[----:B------:R-:W-:Y:S05]  /*2010*/  @P4 BRA `(.L_x_24769) ;  /* 0x0000000000084947 */ /* 0x000fea0003800000 */
[----:B------:R-:W-:Y:S05]  /*2020*/  @P0 BRA `(.L_x_24770) ;  /* 0x0000000000140947 */ /* 0x000fea0003800000 */
[----:B------:R-:W-:Y:S05]  /*2030*/  BRA `(.L_x_24771) ;  /* 0x0000000000147947 */ /* 0x000fea0003800000 */
.L_x_24769:
[----:B-----5:R-:W-:Y:S01]  /*2040*/  FADD.FTZ R110, R18, R110 ;  /* 0x0000006e126e7221 */ /* 0x020fe20000010000 */
[----:B------:R-:W-:Y:S06]  /*2050*/  BRA `(.L_x_24770) ;  /* 0x0000000000087947 */ /* 0x000fec0003800000 */
.L_x_24768:
[----:B-----5:R-:W-:-:S04]  /*2060*/  FADD.FTZ R110, R22, R110 ;  /* 0x0000006e166e7221 */ /* 0x020fc80000010000 */
[----:B------:R-:W-:-:S07]  /*2070*/  @P2 FADD.FTZ R110, R18, R110 ;  /* 0x0000006e126e2221 */ /* 0x000fce0000010000 */
.L_x_24770:
[----:B0----5:R-:W-:-:S07]  /*2080*/  MOV R14, R110 ;  /* 0x0000006e000e7202 */ /* 0x021fce0000000f00 */
.L_x_24771:
[----:B------:R-:W-:Y:S05]  /*2090*/  @P3 BRA `(.L_x_24772) ;  /* 0x00000000001c3947 */ /* 0x000fea0003800000 */
[----:B------:R-:W-:-:S04]  /*20a0*/  ISETP.NE.U32.AND P2, PT, RZ, UR16, PT ;  /* 0x00000010ff007c0c */ /* 0x000fc8000bf45070 */
[----:B------:R-:W-:-:S13]  /*20b0*/  ISETP.NE.AND.EX P2, PT, RZ, UR17, PT, P2 ;  /* 0x00000011ff007c0c */ /* 0x000fda000bf45320 */
[----:B------:R-:W-:Y:S05]  /*20c0*/  @P2 BRA `(.L_x_24773) ;  /* 0x0000000000082947 */ /* 0x000fea0003800000 */
[----:B------:R-:W-:Y:S05]  /*20d0*/  @P0 BRA `(.L_x_24774) ;  /* 0x0000000000140947 */ /* 0x000fea0003800000 */
[----:B------:R-:W-:Y:S05]  /*20e0*/  BRA `(.L_x_24775) ;  /* 0x0000000000147947 */ /* 0x000fea0003800000 */
.L_x_24773:
[----:B-----5:R-:W-:Y:S01]  /*20f0*/  FADD.FTZ R111, R19, R111 ;  /* 0x0000006f136f7221 */ /* 0x020fe20000010000 */
[----:B------:R-:W-:Y:S06]  /*2100*/  BRA `(.L_x_24774) ;  /* 0x0000000000087947 */ /* 0x000fec0003800000 */
.L_x_24772:
[----:B-----5:R-:W-:-:S04]  /*2110*/  FADD.FTZ R111, R23, R111 ;  /* 0x0000006f176f7221 */ /* 0x020fc80000010000 */
[----:B------:R-:W-:-:S07]  /*2120*/  @P2 FADD.FTZ R111, R19, R111 ;  /* 0x0000006f136f2221 */ /* 0x000fce0000010000 */
.L_x_24774:
[----:B0----5:R-:W-:-:S07]  /*2130*/  MOV R15, R111 ;  /* 0x0000006f000f7202 */ /* 0x021fce0000000f00 */
.L_x_24775:
[----:B0-----:R-:W-:Y:S01]  /*2140*/  FADD.FTZ R126, RZ, R24 ;  /* 0x00000018ff7e7221 */ /* 0x001fe20000010000 */
        /* <DEDUP_REMOVED lines=34> */
[----:B-----5:R-:W-:-:S04]  /*2370*/  FADD.FTZ R128, R125, R108 ;  /* 0x0000006c7d807221 */ /* 0x020fc80000010000 */
        /* <DEDUP_REMOVED lines=89> */
.L_x_24788:
[----:B------:R-:W2:Y:S01]  /*2910*/  @!P3 S2R R128, SR_CgaCtaId ;  /* 0x000000000080b919 */ /* 0x000ea20000008800 */
[----:B------:R-:W-:Y:S01]  /*2920*/  ISETP.GT.U32.AND P4, PT, R112, 0x3, PT ;  /* 0x000000037000780c */ /* 0x000fe20003f84070 */
[----:B------:R-:W-:Y:S05]  /*2930*/  WARPSYNC.ALL ;  /* 0x0000000000007948 */ /* 0x000fea0003800000 */
[----:B------:R-:W-:Y:S02]  /*2940*/  @!P3 MOV R127, 0x400 ;  /* 0x00000400007fb802 */ /* 0x000fe40000000f00 */
[----:B------:R-:W-:-:S05]  /*2950*/  @!P3 IADD3 R0, R115, R125, RZ ;  /* 0x0000007d7300b210 */ /* 0x000fca0007ffe0ff */
[----:B------:R-:W3:Y:S01]  /*2960*/  @!P4 S2R R129, SR_CgaCtaId ;  /* 0x000000000081c919 */ /* 0x000ee20000008800 */
[----:B------:R-:W-:Y:S02]  /*2970*/  @!P4 IADD3 R125, R112, R125, RZ ;  /* 0x0000007d707dc210 */ /* 0x000fe40007ffe0ff */
[----:B--2---:R-:W-:Y:S02]  /*2980*/  @!P3 LEA R127, R128, R127, 0x18 ;  /* 0x0000007f807fb211 */ /* 0x004fe400078ec0ff */
[----:B------:R-:W-:Y:S02]  /*2990*/  @!P4 MOV R128, 0x400 ;  /* 0x000004000080c802 */ /* 0x000fe40000000f00 */
[----:B------:R-:W-:Y:S01]  /*29a0*/  @!P3 LEA R0, R0, R127, 0x3 ;  /* 0x0000007f0000b211 */ /* 0x000fe200078e18ff */
[----:B-1----:R-:W-:-:S05]  /*29b0*/  FADD.FTZ R127, R130, R131 ;  /* 0x00000083827f7221 */ /* 0x002fca0000010000 */
[----:B------:R-:W-:Y:S01]  /*29c0*/  @!P3 STS.64 [R0], R126 ;  /* 0x0000007e0000b388 */ /* 0x000fe20000000a00 */
[----:B------:R-:W-:Y:S01]  /*29d0*/  BAR.SYNC.DEFER_BLOCKING 0x0 ;  /* 0x0000000000007b1d */ /* 0x000fe20000010000 */
[----:B---3--:R-:W-:Y:S02]  /*29e0*/  @!P4 LEA R128, R129, R128, 0x18 ;  /* 0x000000808180c211 */ /* 0x008fe400078ec0ff */
[----:B------:R-:W-:Y:S02]  /*29f0*/  LOP3.LUT P3, RZ, R115, 0x1f, R2, 0xf8, !PT ;  /* 0x0000001f73ff7812 */ /* 0x000fe4000786f802 */
[----:B0-----:R-:W-:Y:S02]  /*2a00*/  @!P4 LEA R130, R125, R128, 0x3 ;  /* 0x000000807d82c211 */ /* 0x001fe400078e18ff */
[----:B------:R-:W-:Y:S01]  /*2a10*/  CS2R R128, SRZ ;  /* 0x0000000000807805 */ /* 0x000fe2000001ff00 */
[----:B------:R-:W-:-:S06]  /*2a20*/  HFMA2.MMA R125, -RZ, RZ, 0, 0 ;  /* 0x00000000ff7d7435 */ /* 0x000fcc00000001ff */
[----:B------:R-:W-:-:S04]  /*2a30*/  @!P4 MOV R125, 0x400 ;  /* 0x00000400007dc802 */ /* 0x000fc80000000f00 */
[-C--:B------:R-:W-:Y:S01]  /*2a40*/  I2FP.F32.S32 R135, R125.reuse ;  /* 0x0000007d00877245 */ /* 0x080fe20000201400 */
[----:B------:R-:W0:Y:S04]  /*2a50*/  SHFL.DOWN PT, R132, R125, 0x2, 0x1f ;  /* 0x08401f007d847f89 */ /* 0x000e2800000e0000 */
[----:B------:R-:W1:Y:S01]  /*2a60*/  @!P4 LDS.64 R128, [R130] ;  /* 0x000000008280c984 */ /* 0x000e620000000a00 */
[----:B0-----:R-:W-:Y:S02]  /*2a70*/  IADD3 R126, R132, R125, RZ ;  /* 0x0000007d847e7210 */ /* 0x001fe40007ffe0ff */
[----:B------:R-:W-:Y:S02]  /*2a80*/  I2FP.F32.S32 R132, R132 ;  /* 0x0000008400847245 */ /* 0x000fe40000201400 */
[----:B------:R-:W-:Y:S01]  /*2a90*/  I2FP.F32.S32 R127, R126 ;  /* 0x0000007e007f7245 */ /* 0x000fe20000201400 */
[----:B------:R-:W-:Y:S03]  /*2aa0*/  SHFL.DOWN PT, R137, R126, 0x1, 0x1f ;  /* 0x08201f007e897f89 */ /* 0x000fe600000e0000 */
        /* <DEDUP_REMOVED lines=16> */
[----:B------:R-:W-:Y:S02]  /*2bb0*/  FFMA.FTZ R0, R133, R128, R0 ;  /* 0x0000008085007223 */ /* 0x000fe40000010000 */
[----:B------:R-:W2:Y:S03]  /*2bc0*/  LDC R133, c[0x0][0x2d8] ;  /* 0x0000b600ff857b82 */ /* 0x000ea60000000800 */
        /* <DEDUP_REMOVED lines=11> */
[----:B------:R-:W2:Y:S01]  /*2c80*/  SHFL.IDX PT, R136, R130, RZ, 0x1f ;  /* 0x00001fff82887589 */ /* 0x000ea200000e0000 */
        /* <DEDUP_REMOVED lines=8> */
[----:B------:R-:W-:Y:S01]  /*2d10*/  FADD.FTZ R25, -R126, R26 ;  /* 0x0000001a7e197221 */ /* 0x000fe20000010100 */
[----:B--2---:R-:W-:Y:S01]  /*2d20*/  FFMA.FTZ R6, R136, UR8, R133 ;  /* 0x0000000888067c23 */ /* 0x004fe20008010085 */
[C---:B------:R-:W-:Y:S01]  /*2d30*/  FADD.FTZ R26, -R126.reuse, R27 ;  /* 0x0000001b7e1a7221 */ /* 0x040fe20000010100 */
        /* <DEDUP_REMOVED lines=8> */
[C---:B------:R-:W-:Y:S01]  /*2dc0*/  FADD.FTZ R146, -R126.reuse, R102 ;  /* 0x000000667e927221 */ /* 0x040fe20000010100 */
[----:B------:R-:W1:Y:S01]  /*2dd0*/  MUFU.RSQ R97, R93 ;  /* 0x0000005d00617308 */ /* 0x000e620000001400 */
        /* <DEDUP_REMOVED lines=17> */
[----:B------:R-:W-:Y:S01]  /*2ef0*/  FMUL.FTZ R25, R97, R25 ;  /* 0x0000001961197220 */ /* 0x000fe20000410000 */
[----:B0-----:R-:W-:-:S04]  /*2f00*/  @!P3 IMAD.WIDE R10, R116, 0x4, R8 ;  /* 0x00000004740ab825 */ /* 0x001fc800078e0208 */
[C---:B------:R-:W-:Y:S01]  /*2f10*/  FADD.FTZ R108, -R126.reuse, R109 ;  /* 0x0000006d7e6c7221 */ /* 0x040fe20000010100 */
[----:B------:R-:W-:Y:S01]  /*2f20*/  FADD.FTZ R110, -R126, R110 ;  /* 0x0000006e7e6e7221 */ /* 0x000fe20000010100 */
[C---:B------:R-:W-:Y:S01]  /*2f30*/  FMUL.FTZ R24, R97.reuse, R24 ;  /* 0x0000001861187220 */ /* 0x040fe20000410000 */
[----:B------:R-:W-:Y:S01]  /*2f40*/  LEA R6, P4, R124, UR10, 0x4 ;  /* 0x0000000a7c067c11 */ /* 0x000fe2000f8820ff */
[----:B------:R-:W-:Y:S01]  /*2f50*/  FADD.FTZ R126, -R126, R111 ;  /* 0x0000006f7e7e7221 */ /* 0x000fe20000010100 */
[C---:B------:R-:W-:Y:S01]  /*2f60*/  FMUL.FTZ R93, R97.reuse, R0 ;  /* 0x00000000615d7220 */ /* 0x040fe20000410000 */
[----:B------:R-:W-:Y:S01]  /*2f70*/  FMUL.FTZ R99, R97, R27 ;  /* 0x0000001b61637220 */ /* 0x000fe20000410000 */
[----:B------:R-:W-:Y:S01]  /*2f80*/  FFMA.FTZ R27, R59, R26, R91 ;  /* 0x0000001a3b1b7223 */ /* 0x000fe2000001005b */
[----:B--2---:R-:W-:-:S04]  /*2f90*/  @!P3 IMAD.WIDE R4, R116, 0x4, R4 ;  /* 0x000000047404b825 */ /* 0x004fc800078e0204 */
[----:B------:R-:W-:Y:S01]  /*2fa0*/  FFMA.FTZ R26, R58, R25, R90 ;  /* 0x000000193a1a7223 */ /* 0x000fe2000001005a */
[----:B------:R-:W-:Y:S01]  /*2fb0*/  FMUL.FTZ R137, R97, R110 ;  /* 0x0000006e61897220 */ /* 0x000fe20000410000 */
[----:B------:R-:W-:Y:S01]  /*2fc0*/  FFMA.FTZ R25, R57, R24, R89 ;  /* 0x0000001839197223 */ /* 0x000fe20000010059 */
[----:B------:R0:W-:Y:S01]  /*2fd0*/  @!P3 STG.E desc[UR4][R10.64], R125 ;  /* 0x0000007d0a00b986 */ /* 0x0001e2000c101904 */
[----:B------:R-:W-:Y:S01]  /*2fe0*/  LEA.HI.X R7, R124, UR11, RZ, 0x4, P4 ;  /* 0x0000000b7c077c11 */ /* 0x000fe2000a0f24ff */
[----:B------:R-:W-:Y:S01]  /*2ff0*/  FMUL.FTZ R110, R97, R126 ;  /* 0x0000007e616e7220 */ /* 0x000fe20000410000 */
[----:B------:R-:W-:Y:S01]  /*3000*/  FFMA.FTZ R24, R56, R93, R88 ;  /* 0x0000005d38187223 */ /* 0x000fe20000010058 */
[----:B------:R-:W-:Y:S01]  /*3010*/  LEA R8, P6, R123, UR10, 0x4 ;  /* 0x0000000a7b087c11 */ /* 0x000fe2000f8c20ff */
[C---:B------:R-:W-:Y:S01]  /*3020*/  FMUL.FTZ R124, R97.reuse, R127 ;  /* 0x0000007f617c7220 */ /* 0x040fe20000410000 */
[----:B------:R-:W-:Y:S01]  /*3030*/  FMUL.FTZ R101, R97, R128 ;  /* 0x0000008061657220 */ /* 0x000fe20000410000 */
[----:B------:R-:W-:Y:S01]  /*3040*/  LEA R126, P4, R121, UR10, 0x4 ;  /* 0x0000000a797e7c11 */ /* 0x000fe2000f8820ff */
[C---:B------:R-:W-:Y:S01]  /*3050*/  FMUL.FTZ R128, R97.reuse, R134 ;  /* 0x0000008661807220 */ /* 0x040fe20000410000 */
[----:B------:R-:W-:Y:S01]  /*3060*/  @!P3 STG.E desc[UR4][R4.64], R97 ;  /* 0x000000610400b986 */ /* 0x000fe2000c101904 */
[C---:B------:R-:W-:Y:S01]  /*3070*/  FMUL.FTZ R131, R97.reuse, R131 ;  /* 0x0000008361837220 */ /* 0x040fe20000410000 */
[C---:B------:R-:W-:Y:S01]  /*3080*/  FMUL.FTZ R130, R97.reuse, R130 ;  /* 0x0000008261827220 */ /* 0x040fe20000410000 */
[C---:B0-----:R-:W-:Y:S01]  /*3090*/  FMUL.FTZ R10, R97.reuse, R129 ;  /* 0x00000081610a7220 */ /* 0x041fe20000410000 */
[C---:B------:R-:W-:Y:S01]  /*30a0*/  FMUL.FTZ R103, R97.reuse, R132 ;  /* 0x0000008461677220 */ /* 0x040fe20000410000 */
[C---:B------:R-:W-:Y:S01]  /*30b0*/  FMUL.FTZ R129, R97.reuse, R92 ;  /* 0x0000005c61817220 */ /* 0x040fe20000410000 */
[C---:B------:R-:W-:Y:S01]  /*30c0*/  FMUL.FTZ R139, R97.reuse, R94 ;  /* 0x0000005e618b7220 */ /* 0x040fe20000410000 */
[----:B------:R-:W-:Y:S01]  /*30d0*/  LEA R134, P3, R122, UR10, 0x4 ;  /* 0x0000000a7a867c11 */ /* 0x000fe2000f8620ff */
[C---:B------:R-:W-:Y:S01]  /*30e0*/  FMUL.FTZ R136, R97.reuse, R136 ;  /* 0x0000008861887220 */ /* 0x040fe20000410000 */
[----:B------:R-:W-:Y:S01]  /*30f0*/  FMUL.FTZ R138, R97, R138 ;  /* 0x0000008a618a7220 */ /* 0x000fe20000410000 */
[----:B------:R-:W-:Y:S01]  /*3100*/  LEA.HI.X R9, R123, UR11, RZ, 0x4, P6 ;  /* 0x0000000b7b097c11 */ /* 0x000fe2000b0f24ff */
[----:B------:R-:W-:Y:S01]  /*3110*/  FFMA.FTZ R95, R55, R10, R87 ;  /* 0x0000000a375f7223 */ /* 0x000fe20000010057 */
[----:B------:R-:W-:Y:S01]  /*3120*/  FFMA.FTZ R94, R54, R101, R86 ;  /* 0x00000065365e7223 */ /* 0x000fe20000010056 */
[----:B------:R-:W-:Y:S01]  /*3130*/  FFMA.FTZ R93, R53, R124, R85 ;  /* 0x0000007c355d7223 */ /* 0x000fe20000010055 */
[----:B------:R-:W-:Y:S01]  /*3140*/  FFMA.FTZ R92, R52, R99, R84 ;  /* 0x00000063345c7223 */ /* 0x000fe20000010054 */
[----:B------:R0:W-:Y:S01]  /*3150*/  STG.E.128 desc[UR4][R6.64], R24 ;  /* 0x0000001806007986 */ /* 0x0001e2000c101d04 */
        /* <DEDUP_REMOVED lines=15> */
[----:B------:R-:W-:Y:S01]  /*3250*/  LEA.HI.X R135, R122, UR11, RZ, 0x4, P3 ;  /* 0x0000000b7a877c11 */ /* 0x000fe200098f24ff */
[----:B------:R-:W-:Y:S01]  /*3260*/  FFMA.FTZ R99, R51, R128, R83 ;  /* 0x0000008033637223 */ /* 0x000fe20000010053 */
[----:B0-----:R-:W-:Y:S01]  /*3270*/  LEA R24, P4, R120, UR10, 0x4 ;  /* 0x0000000a78187c11 */ /* 0x001fe2000f8820ff */
        /* <DEDUP_REMOVED lines=8> */
[----:B------:R-:W-:Y:S01]  /*3300*/  LEA R26, P3, R117, UR10, 0x4 ;  /* 0x0000000a751a7c11 */ /* 0x000fe2000f8620ff */
[----:B------:R-:W-:Y:S01]  /*3310*/  FFMA.FTZ R7, R43, R132, R75 ;  /* 0x000000842b077223 */ /* 0x000fe2000001004b */
[----:B------:R-:W-:Y:S01]  /*3320*/  LEA.HI.X R25, R120, UR11, RZ, 0x4, P4 ;  /* 0x0000000b78197c11 */ /* 0x000fe2000a0f24ff */
[----:B------:R-:W-:Y:S01]  /*3330*/  FFMA.FTZ R6, R42, R133, R74 ;  /* 0x000000852a067223 */ /* 0x000fe2000001004a */
[----:B------:R-:W-:Y:S01]  /*3340*/  FFMA.FTZ R5, R41, R140, R73 ;  /* 0x0000008c29057223 */ /* 0x000fe20000010049 */
[----:B------:R-:W-:Y:S01]  /*3350*/  FFMA.FTZ R4, R40, R11, R72 ;  /* 0x0000000b28047223 */ /* 0x000fe20000010048 */
[----:B------:R1:W-:Y:S01]  /*3360*/  STG.E.128 desc[UR4][R134.64], R96 ;  /* 0x0000006086007986 */ /* 0x0003e2000c101d04 */
[----:B------:R-:W-:Y:S01]  /*3370*/  LEA.HI.X R27, R117, UR11, RZ, 0x4, P3 ;  /* 0x0000000b751b7c11 */ /* 0x000fe200098f24ff */
[----:B------:R-:W-:Y:S01]  /*3380*/  FFMA.FTZ R11, R39, R148, R71 ;  /* 0x00000094270b7223 */ /* 0x000fe20000010047 */
[----:B------:R-:W-:Y:S01]  /*3390*/  FFMA.FTZ R10, R38, R109, R70 ;  /* 0x0000006d260a7223 */ /* 0x000fe20000010046 */
[----:B------:R-:W-:Y:S01]  /*33a0*/  STG.E.128 desc[UR4][R126.64], R100 ;  /* 0x000000647e007986 */ /* 0x000fe2000c101d04 */
[----:B------:R-:W-:-:S03]  /*33b0*/  IADD3 R116, R116, UR12, RZ ;  /* 0x0000000c74747c10 */ /* 0x000fc6000fffe0ff */
[----:B------:R2:W-:Y:S01]  /*33c0*/  STG.E.128 desc[UR4][R24.64], R4 ;  /* 0x0000000418007986 */ /* 0x0005e2000c101d04 */
[----:B------:R-:W-:Y:S02]  /*33d0*/  ISETP.GE.AND P3, PT, R116, UR13, PT ;  /* 0x0000000d74007c0c */ /* 0x000fe4000bf66270 */
[----:B0-----:R-:W-:Y:S01]  /*33e0*/  LEA R92, P4, R119, UR10, 0x4 ;  /* 0x0000000a775c7c11 */ /* 0x001fe2000f8820ff */
[----:B------:R-:W-:Y:S01]  /*33f0*/  FFMA.FTZ R9, R37, R0, R69 ;  /* 0x0000000025097223 */ /* 0x000fe20000010045 */
[----:B------:R-:W-:Y:S01]  /*3400*/  LEA R94, P6, R118, UR10, 0x4 ;  /* 0x0000000a765e7c11 */ /* 0x000fe2000f8c20ff */
[----:B------:R-:W-:Y:S01]  /*3410*/  FFMA.FTZ R8, R36, R105, R68 ;  /* 0x0000006924087223 */ /* 0x000fe20000010044 */
[----:B------:R-:W-:Y:S02]  /*3420*/  LEA.HI.X R93, R119, UR11, RZ, 0x4, P4 ;  /* 0x0000000b775d7c11 */ /* 0x000fe4000a0f24ff */
[----:B------:R-:W-:Y:S01]  /*3430*/  LEA.HI.X R95, R118, UR11, RZ, 0x4, P6 ;  /* 0x0000000b765f7c11 */ /* 0x000fe2000b0f24ff */
[----:B-1----:R-:W-:Y:S01]  /*3440*/  FFMA.FTZ R99, R35, R106, R67 ;  /* 0x0000006a23637223 */ /* 0x002fe20000010043 */
[----:B------:R-:W-:Y:S01]  /*3450*/  FFMA.FTZ R98, R34, R111, R66 ;  /* 0x0000006f22627223 */ /* 0x000fe20000010042 */
[----:B------:R-:W-:Y:S01]  /*3460*/  FFMA.FTZ R97, R33, R104, R65 ;  /* 0x0000006821617223 */ /* 0x000fe20000010041 */
[----:B------:R-:W-:Y:S01]  /*3470*/  FFMA.FTZ R96, R32, R107, R64 ;  /* 0x0000006b20607223 */ /* 0x000fe20000010040 */
[----:B------:R0:W-:Y:S01]  /*3480*/  STG.E.128 desc[UR4][R26.64], R8 ;  /* 0x000000081a007986 */ /* 0x0001e2000c101d04 */
[----:B------:R-:W-:Y:S01]  /*3490*/  SEL R0, RZ, 0x1, P2 ;  /* 0x00000001ff007807 */ /* 0x000fe20001000000 */
[----:B--2---:R-:W-:Y:S01]  /*34a0*/  FFMA.FTZ R7, R31, R110, R63 ;  /* 0x0000006e1f077223 */ /* 0x004fe2000001003f */
[----:B------:R-:W-:Y:S01]  /*34b0*/  FFMA.FTZ R6, R30, R137, R62 ;  /* 0x000000891e067223 */ /* 0x000fe2000001003e */
[----:B------:R-:W-:Y:S01]  /*34c0*/  FFMA.FTZ R5, R29, R108, R61 ;  /* 0x0000006c1d057223 */ /* 0x000fe2000001003d */
[----:B------:R-:W-:Y:S01]  /*34d0*/  FFMA.FTZ R4, R28, R125, R60 ;  /* 0x0000007d1c047223 */ /* 0x000fe2000001003c */
[----:B------:R0:W-:Y:S04]  /*34e0*/  STG.E.128 desc[UR4][R92.64], R96 ;  /* 0x000000605c007986 */ /* 0x0001e8000c101d04 */
[----:B------:R0:W-:Y:S01]  /*34f0*/  STG.E.128 desc[UR4][R94.64], R4 ;  /* 0x000000045e007986 */ /* 0x0001e2000c101d04 */
[----:B------:R-:W-:Y:S05]  /*3500*/  @!P3 BRA `(.L_x_24777) ;  /* 0xffffffcc00dcb947 */ /* 0x000fea000383ffff */
[----:B------:R-:W-:Y:S05]  /*3510*/  EXIT ;  /* 0x000000000000794d */ /* 0x000fea0003800000 */
.L_x_24776:
[----:B------:R-:W-:Y:S01]  /*3520*/  HFMA2.MMA R134, -RZ, RZ, 0, 5.9604644775390625e-08 ;  /* 0x00000001ff867435 */ /* 0x000fe200000001ff */
[----:B------:R-:W-:Y:S02]  /*3530*/  MOV R133, R0 ;  /* 0x0000000000857202 */ /* 0x000fe40000000f00 */
[----:B------:R-:W-:Y:S02]  /*3540*/  MOV R135, 0x1f ;  /* 0x0000001f00877802 */ /* 0x000fe40000000f00 */
[----:B------:R-:W-:-:S07]  /*3550*/  MOV R132, 0xffffffff ;  /* 0xffffffff00847802 */ /* 0x000fce0000000f00 */
[----:B------:R-:W-:Y:S05]  /*3560*/  WARPSYNC.COLLECTIVE R132, `(.L_x_24778) ;  /* 0x0000000084087348 */ /* 0x000fea0003c00000 */
[----:B------:R0:W1:Y:S02]  /*3570*/  SHFL.BFLY P4, R131, R133, R134, R135 ;  /* 0x0c00008685837389 */ /* 0x0000640000080087 */
[----:B01----:R-:W-:Y:S01]  /*3580*/  ENDCOLLECTIVE ;  /* 0x000000000000791b */ /* 0x003fe20003800000 */
.L_x_24778:
[----:B------:R-:W-:Y:S01]  /*3590*/  HFMA2.MMA R134, -RZ, RZ, 0, 1.1920928955078125e-07 ;  /* 0x00000002ff867435 */ /* 0x000fe200000001ff */
[----:B------:R-:W-:-:S05]  /*35a0*/  MOV R127, R131 ;  /* 0x00000083007f7202 */ /* 0x000fca0000000f00 */
[----:B------:R-:W-:-:S05]  /*35b0*/  FADD.FTZ R127, R0, R127 ;  /* 0x0000007f007f7221 */ /* 0x000fca0000010000 */
[----:B------:R-:W-:-:S07]  /*35c0*/  MOV R133, R127 ;  /* 0x0000007f00857202 */ /* 0x000fce0000000f00 */
[----:B------:R-:W-:Y:S05]  /*35d0*/  WARPSYNC.COLLECTIVE R132, `(.L_x_24779) ;  /* 0x0000000084087348 */ /* 0x000fea0003c00000 */
[----:B------:R0:W1:Y:S02]  /*35e0*/  SHFL.BFLY P4, R131, R133, R134, R135 ;  /* 0x0c00008685837389 */ /* 0x0000640000080087 */
[----:B01----:R-:W-:Y:S01]  /*35f0*/  ENDCOLLECTIVE ;  /* 0x000000000000791b */ /* 0x003fe20003800000 */
.L_x_24779:
[----:B------:R-:W-:Y:S01]  /*3600*/  HFMA2.MMA R134, -RZ, RZ, 0, 2.384185791015625e-07 ;  /* 0x00000004ff867435 */ /* 0x000fe200000001ff */
[----:B------:R-:W-:-:S05]  /*3610*/  MOV R126, R131 ;  /* 0x00000083007e7202 */ /* 0x000fca0000000f00 */
[----:B------:R-:W-:-:S05]  /*3620*/  FADD.FTZ R128, R127, R126 ;  /* 0x0000007e7f807221 */ /* 0x000fca0000010000 */
[----:B------:R-:W-:-:S07]  /*3630*/  MOV R133, R128 ;  /* 0x0000008000857202 */ /* 0x000fce0000000f00 */
[----:B------:R-:W-:Y:S05]  /*3640*/  WARPSYNC.COLLECTIVE R132, `(.L_x_24780) ;  /* 0x0000000084087348 */ /* 0x000fea0003c00000 */
[----:B------:R0:W1:Y:S02]  /*3650*/  SHFL.BFLY P4, R131, R133, R134, R135 ;  /* 0x0c00008685837389 */ /* 0x0000640000080087 */
[----:B01----:R-:W-:Y:S01]  /*3660*/  ENDCOLLECTIVE ;  /* 0x000000000000791b */ /* 0x003fe20003800000 */
.L_x_24780:
[----:B------:R-:W-:Y:S01]  /*3670*/  HFMA2.MMA R134, -RZ, RZ, 0, 4.76837158203125e-07 ;  /* 0x00000008ff867435 */ /* 0x000fe200000001ff */
[----:B------:R-:W-:-:S05]  /*3680*/  MOV R129, R131 ;  /* 0x0000008300817202 */ /* 0x000fca0000000f00 */
[----:B------:R-:W-:-:S05]  /*3690*/  FADD.FTZ R129, R128, R129 ;  /* 0x0000008180817221 */ /* 0x000fca0000010000 */
[----:B------:R-:W-:-:S07]  /*36a0*/  MOV R133, R129 ;  /* 0x0000008100857202 */ /* 0x000fce0000000f00 */
[----:B------:R-:W-:Y:S05]  /*36b0*/  WARPSYNC.COLLECTIVE R132, `(.L_x_24781) ;  /* 0x0000000084087348 */ /* 0x000fea0003c00000 */
[----:B------:R0:W1:Y:S02]  /*36c0*/  SHFL.BFLY P4, R131, R133, R134, R135 ;  /* 0x0c00008685837389 */ /* 0x0000640000080087 */
[----:B01----:R-:W-:Y:S01]  /*36d0*/  ENDCOLLECTIVE ;  /* 0x000000000000791b */ /* 0x003fe20003800000 */
.L_x_24781:
[----:B------:R-:W-:Y:S01]  /*36e0*/  HFMA2.MMA R134, -RZ, RZ, 0, 9.5367431640625e-07 ;  /* 0x00000010ff867435 */ /* 0x000fe200000001ff */
[----:B------:R-:W-:-:S05]  /*36f0*/  MOV R126, R131 ;  /* 0x00000083007e7202 */ /* 0x000fca0000000f00 */
[----:B------:R-:W-:-:S05]  /*3700*/  FADD.FTZ R130, R129, R126 ;  /* 0x0000007e81827221 */ /* 0x000fca0000010000 */
[----:B------:R-:W-:-:S07]  /*3710*/  MOV R133, R130 ;  /* 0x0000008200857202 */ /* 0x000fce0000000f00 */
[----:B------:R-:W-:Y:S05]  /*3720*/  WARPSYNC.COLLECTIVE R132, `(.L_x_24782) ;  /* 0x0000000084087348 */ /* 0x000fea0003c00000 */
[----:B------:R0:W1:Y:S02]  /*3730*/  SHFL.BFLY P4, R131, R133, R134, R135 ;  /* 0x0c00008685837389 */ /* 0x0000640000080087 */
[----:B01----:R-:W-:Y:S01]  /*3740*/  ENDCOLLECTIVE ;  /* 0x000000000000791b */ /* 0x003fe20003800000 */
.L_x_24782:
[----:B------:R-:W-:Y:S01]  /*3750*/  HFMA2.MMA R134, -RZ, RZ, 0, 5.9604644775390625e-08 ;  /* 0x00000001ff867435 */ /* 0x000fe200000001ff */
        /* <DEDUP_REMOVED lines=70> */
.L_x_24783:
[----:B------:R-:W-:Y:S01]  /*3bc0*/  HFMA2.MMA R134, -RZ, RZ, 0, 1.1920928955078125e-07 ;  /* 0x00000002ff867435 */ /* 0x000fe200000001ff */
[----:B------:R-:W-:-:S05]  /*3bd0*/  MOV R127, R131 ;  /* 0x00000083007f7202 */ /* 0x000fca0000000f00 */
[----:B------:R-:W-:-:S05]  /*3be0*/  FADD.FTZ R127, R0, R127 ;  /* 0x0000007f007f7221 */ /* 0x000fca0000010000 */
[----:B------:R-:W-:-:S07]  /*3bf0*/  MOV R133, R127 ;  /* 0x0000007f00857202 */ /* 0x000fce0000000f00 */
[----:B------:R-:W-:Y:S05]  /*3c00*/  WARPSYNC.COLLECTIVE R132, `(.L_x_24784) ;  /* 0x0000000084087348 */ /* 0x000fea0003c00000 */
[----:B------:R0:W1:Y:S02]  /*3c10*/  SHFL.BFLY P4, R131, R133, R134, R135 ;  /* 0x0c00008685837389 */ /* 0x0000640000080087 */
[----:B01----:R-:W-:Y:S01]  /*3c20*/  ENDCOLLECTIVE ;  /* 0x000000000000791b */ /* 0x003fe20003800000 */
.L_x_24784:
[----:B------:R-:W-:Y:S01]  /*3c30*/  HFMA2.MMA R134, -RZ, RZ, 0, 2.384185791015625e-07 ;  /* 0x00000004ff867435 */ /* 0x000fe200000001ff */
[----:B------:R-:W-:-:S05]  /*3c40*/  MOV R128, R131 ;  /* 0x0000008300807202 */ /* 0x000fca0000000f00 */
[----:B------:R-:W-:-:S05]  /*3c50*/  FADD.FTZ R128, R127, R128 ;  /* 0x000000807f807221 */ /* 0x000fca0000010000 */
[----:B------:R-:W-:-:S07]  /*3c60*/  MOV R133, R128 ;  /* 0x0000008000857202 */ /* 0x000fce0000000f00 */
[----:B------:R-:W-:Y:S05]  /*3c70*/  WARPSYNC.COLLECTIVE R132, `(.L_x_24785) ;  /* 0x0000000084087348 */ /* 0x000fea0003c00000 */
[----:B------:R0:W1:Y:S02]  /*3c80*/  SHFL.BFLY P4, R131, R133, R134, R135 ;  /* 0x0c00008685837389 */ /* 0x0000640000080087 */
[----:B01----:R-:W-:Y:S01]  /*3c90*/  ENDCOLLECTIVE ;  /* 0x000000000000791b */ /* 0x003fe20003800000 */
.L_x_24785:
[----:B------:R-:W-:Y:S01]  /*3ca0*/  HFMA2.MMA R134, -RZ, RZ, 0, 4.76837158203125e-07 ;  /* 0x00000008ff867435 */ /* 0x000fe200000001ff */
[----:B------:R-:W-:-:S05]  /*3cb0*/  MOV R129, R131 ;  /* 0x0000008300817202 */ /* 0x000fca0000000f00 */
[----:B------:R-:W-:-:S05]  /*3cc0*/  FADD.FTZ R129, R128, R129 ;  /* 0x0000008180817221 */ /* 0x000fca0000010000 */
[----:B------:R-:W-:-:S07]  /*3cd0*/  MOV R133, R129 ;  /* 0x0000008100857202 */ /* 0x000fce0000000f00 */
[----:B------:R-:W-:Y:S05]  /*3ce0*/  WARPSYNC.COLLECTIVE R132, `(.L_x_24786) ;  /* 0x0000000084087348 */ /* 0x000fea0003c00000 */
[----:B------:R0:W1:Y:S02]  /*3cf0*/  SHFL.BFLY P4, R131, R133, R134, R135 ;  /* 0x0c00008685837389 */ /* 0x0000640000080087 */
[----:B01----:R-:W-:Y:S01]  /*3d00*/  ENDCOLLECTIVE ;  /* 0x000000000000791b */ /* 0x003fe20003800000 */
.L_x_24786:
[----:B------:R-:W-:Y:S01]  /*3d10*/  HFMA2.MMA R134, -RZ, RZ, 0, 9.5367431640625e-07 ;  /* 0x00000010ff867435 */ /* 0x000fe200000001ff */
[----:B------:R-:W-:-:S05]  /*3d20*/  MOV R130, R131 ;  /* 0x0000008300827202 */ /* 0x000fca0000000f00 */
[----:B------:R-:W-:-:S05]  /*3d30*/  FADD.FTZ R130, R129, R130 ;  /* 0x0000008281827221 */ /* 0x000fca0000010000 */
[----:B------:R-:W-:-:S07]  /*3d40*/  MOV R133, R130 ;  /* 0x0000008200857202 */ /* 0x000fce0000000f00 */
[----:B------:R-:W-:Y:S05]  /*3d50*/  WARPSYNC.COLLECTIVE R132, `(.L_x_24787) ;  /* 0x0000000084087348 */ /* 0x000fea0003c00000 */
[----:B------:R0:W1:Y:S02]  /*3d60*/  SHFL.BFLY P4, R131, R133, R134, R135 ;  /* 0x0c00008685837389 */ /* 0x0000640000080087 */
[----:B01----:R-:W-:Y:S01]  /*3d70*/  ENDCOLLECTIVE ;  /* 0x000000000000791b */ /* 0x003fe20003800000 */
.L_x_24787:
[----:B------:R-:W-:Y:S05]  /*3d80*/  BRA `(.L_x_24788) ;  /* 0xffffffe800e07947 */ /* 0x000fea000383ffff */
.L_x_24789:
        /* <DEDUP_REMOVED lines=15> */
.L_x_27095:


//--------------------- .text._ZN10layer_norm31ln_parallel_residual_fwd_kernelINS_13Kernel_traitsIfffffjLj4096ELj1ELj1ELj4ELj16ENS_18Kernel_traits_baseILj4096EfffffjLj128EEEEELb1ELb0ELb0EEEvNS_9FwdParamsE --------------------------
	.section	.text._ZN10layer_norm31ln_parallel_residual_fwd_kernelINS_13Kernel_traitsIfffffjLj4096ELj1ELj1ELj4ELj16ENS_18Kernel_traits_baseILj4096EfffffjLj128EEEEELb1ELb0ELb0EEEvNS_9FwdParamsE,"ax",@progbits
	.align	128
        .global         _ZN10layer_norm31ln_parallel_residual_fwd_kernelINS_13Kernel_traitsIfffffjLj4096ELj1ELj1ELj4ELj16ENS_18Kernel_traits_baseILj4096EfffffjLj128EEEEELb1ELb0ELb0EEEvNS_9FwdParamsE
        .type           _ZN10layer_norm31ln_parallel_residual_fwd_kernelINS_13Kernel_traitsIfffffjLj4096ELj1ELj1ELj4ELj16ENS_18Kernel_traits_baseILj4096EfffffjLj128EEEEELb1ELb0ELb0EEEvNS_9FwdParamsE,@function
        .size           _ZN10layer_norm31ln_parallel_residual_fwd_kernelINS_13Kernel_traitsIfffffjLj4096ELj1ELj1ELj4ELj16ENS_18Kernel_traits_baseILj4096EfffffjLj128EEEEELb1ELb0ELb0EEEvNS_9FwdParamsE,(.L_x_27096 - _ZN10layer_norm31ln_parallel_residual_fwd_kernelINS_13Kernel_traitsIfffffjLj4096ELj1ELj1ELj4ELj16ENS_18Kernel_traits_baseILj4096EfffffjLj128EEEEELb1ELb0ELb0EEEvNS_9FwdParamsE)
        .other          _ZN10layer_norm31ln_parallel_residual_fwd_kernelINS_13Kernel_traitsIfffffjLj4096ELj1ELj1ELj4ELj16ENS_18Kernel_traits_baseILj4096EfffffjLj128EEEEELb1ELb0ELb0EEEvNS_9FwdParamsE,@"STO_CUDA_ENTRY STV_DEFAULT"
_ZN10layer_norm31ln_parallel_residual_fwd_kernelINS_13Kernel_traitsIfffffjLj4096ELj1ELj1ELj4ELj16ENS_18Kernel_traits_baseILj4096EfffffjLj128EEEEELb1ELb0ELb0EEEvNS_9FwdParamsE:
.text._ZN10layer_norm31ln_parallel_residual_fwd_kernelINS_13Kernel_traitsIfffffjLj4096ELj1ELj1ELj4ELj16ENS_18Kernel_traits_baseILj4096EfffffjLj128EEEEELb1ELb0ELb0EEEvNS_9FwdParamsE:
        /* <DEDUP_REMOVED lines=14> */
[----:B------:R-:W-:Y:S01]  /*00e0*/  IMAD.U32 R218, RZ, RZ, UR6 ;  /* 0x00000006ffda7e24 */ /* 0x000fe2000f8e00ff */
[----:B------:R-:W-:-:S06]  /*00f0*/  MOV R219, UR7 ;  /* 0x0000000700db7c02 */ /* 0x000fcc0008000f00 */
[----:B------:R-:W4:Y:S01]  /*0100*/  @P0 LDG.E.64 R218, desc[UR4][R218.64] ;  /* 0x00000004dada0981 */ /* 0x000f22000c1e1b00 */
[----:B------:R-:W0:Y:S01]  /*0110*/  S2UR UR6, SR_CTAID.X ;  /* 0x00000000000679c3 */ /* 0x000e220000002500 */
[----:B--2---:R-:W-:Y:S01]  /*0120*/  LOP3.LUT R213, R196, 0x7f, RZ, 0xc0, !PT ;  /* 0x0000007fc4d57812 */ /* 0x004fe200078ec0ff */
[----:B------:R-:W-:Y:S01]  /*0130*/  BSSY B0, `(.L_x_24790) ;  /* 0x000004e000007945 */ /* 0x000fe20003800000 */
[----:B------:R-:W-:Y:S02]  /*0140*/  LOP3.LUT R214, R214, 0xfffffff7, RZ, 0xc0, !PT ;  /* 0xfffffff7d6d67812 */ /* 0x000fe400078ec0ff */
[----:B-1----:R-:W-:-:S04]  /*0150*/  SHF.R.S32.HI R0, RZ, 0x1f, R13 ;  /* 0x0000001fff007819 */ /* 0x002fc8000001140d */
[----:B------:R-:W-:Y:S01]  /*0160*/  LEA.HI R0, R0, R13, RZ, 0x2 ;  /* 0x0000000d00007211 */ /* 0x000fe200078f10ff */
[----:B0-----:R-:W-:Y:S01]  /*0170*/  IMAD R211, R211, UR6, R196 ;  /* 0x00000006d3d37c24 */ /* 0x001fe2000f8e02c4 */
[----:B------:R-:W-:Y:S02]  /*0180*/  LEA.HI R212, R196, UR6, RZ, 0x19 ;  /* 0x00000006c4d47c11 */ /* 0x000fe4000f8fc8ff */
[----:B---3--:R-:W-:Y:S01]  /*0190*/  @P0 IADD3 R204, P1, R2, R5, RZ ;  /* 0x0000000502cc0210 */ /* 0x008fe20007f3e0ff */
[----:B------:R-:W-:-:S04]  /*01a0*/  IMAD.WIDE.U32 R4, R211, -0x326172a9, RZ ;  /* 0xcd9e8d57d3047825 */ /* 0x000fc800078e00ff */
[----:B------:R-:W-:Y:S02]  /*01b0*/  @P0 IMAD.X R205, RZ, RZ, R3, P1 ;  /* 0x000000ffffcd0224 */ /* 0x000fe400008e0603 */
[C---:B----4-:R-:W-:Y:S01]  /*01c0*/  VIADD R19, R219.reuse, 0xbb67ae85 ;  /* 0xbb67ae85db137836 */ /* 0x050fe20000000000 */
[C---:B------:R-:W-:Y:S01]  /*01d0*/  IADD3 R17, R218.reuse, 0x3c6ef372, RZ ;  /* 0x3c6ef372da117810 */ /* 0x040fe20007ffe0ff */
[----:B------:R-:W-:Y:S01]  /*01e0*/  VIADD R18, R218, 0x9e3779b9 ;  /* 0x9e3779b9da127836 */ /* 0x000fe20000000000 */
[--C-:B------:R-:W-:Y:S01]  /*01f0*/  SHF.R.U32.HI R209, RZ, 0x2, R205.reuse ;  /* 0x00000002ffd17819 */ /* 0x100fe200000116cd */
[C---:B------:R-:W-:Y:S01]  /*0200*/  VIADD R16, R219.reuse, 0x76cf5d0a ;  /* 0x76cf5d0adb107836 */ /* 0x040fe20000000000 */
[----:B------:R-:W-:Y:S01]  /*0210*/  SHF.R.U64 R210, R204, 0x2, R205 ;  /* 0x00000002ccd27819 */ /* 0x000fe200000012cd */
[----:B------:R-:W-:Y:S01]  /*0220*/  VIADD R15, R219, 0x32370b8f ;  /* 0x32370b8fdb0f7836 */ /* 0x000fe20000000000 */
[----:B------:R-:W-:Y:S01]  /*0230*/  LOP3.LUT R6, R5, R209, R218, 0x96, !PT ;  /* 0x000000d105067212 */ /* 0x000fe200078e96da */
[C---:B------:R-:W-:Y:S01]  /*0240*/  VIADD R12, R218.reuse, 0x78dde6e4 ;  /* 0x78dde6e4da0c7836 */ /* 0x040fe20000000000 */
[----:B------:R-:W-:Y:S01]  /*0250*/  IADD3 R13, R218, -0x255992d5, RZ ;  /* 0xdaa66d2bda0d7810 */ /* 0x000fe20007ffe0ff */
[----:B------:R-:W-:-:S04]  /*0260*/  IMAD.WIDE.U32 R2, R210, -0x2daee0ad, RZ ;  /* 0xd2511f53d2027825 */ /* 0x000fc800078e00ff */
[----:B------:R-:W-:Y:S01]  /*0270*/  IMAD.WIDE.U32 R6, R6, -0x2daee0ad, RZ ;  /* 0xd2511f5306067825 */ /* 0x000fe200078e00ff */
[----:B------:R-:W-:-:S04]  /*0280*/  LOP3.LUT R8, R3, R219, RZ, 0x3c, !PT ;  /* 0x000000db03087212 */ /* 0x000fc800078e3cff */
[----:B------:R-:W-:Y:S01]  /*0290*/  LOP3.LUT R10, R7, R2, R19, 0x96, !PT ;  /* 0x00000002070a7212 */ /* 0x000fe200078e9613 */
[----:B------:R-:W-:Y:S02]  /*02a0*/  IMAD.MOV.U32 R2, RZ, RZ, R213 ;  /* 0x000000ffff027224 */ /* 0x000fe400078e00d5 */
[----:B------:R-:W-:-:S03]  /*02b0*/  IMAD.WIDE.U32 R8, R8, -0x326172a9, RZ ;  /* 0xcd9e8d5708087825 */ /* 0x000fc600078e00ff */
[----:B------:R-:W-:Y:S01]  /*02c0*/  LOP3.LUT R3, R2, 0x7f, RZ, 0x3c, !PT ;  /* 0x0000007f02037812 */ /* 0x000fe200078e3cff */
[----:B------:R-:W-:Y:S01]  /*02d0*/  IMAD.WIDE.U32 R10, R10, -0x326172a9, RZ ;  /* 0xcd9e8d570a0a7825 */ /* 0x000fe200078e00ff */
[----:B------:R-:W-:Y:S02]  /*02e0*/  LOP3.LUT R4, R9, R18, R4, 0x96, !PT ;  /* 0x0000001209047212 */ /* 0x000fe400078e9604 */
[----:B------:R-:W-:Y:S02]  /*02f0*/  LEA.HI.SX32 R14, R0, R3, 0x1e ;  /* 0x00000003000e7211 */ /* 0x000fe400078ff2ff */
[----:B------:R-:W-:Y:S01]  /*0300*/  LOP3.LUT R8, R11, R8, R17, 0x96, !PT ;  /* 0x000000080b087212 */ /* 0x000fe200078e9611 */
[----:B------:R-:W-:Y:S01]  /*0310*/  IMAD.WIDE.U32 R4, R4, -0x2daee0ad, RZ ;  /* 0xd2511f5304047825 */ /* 0x000fe200078e00ff */
[C---:B------:R-:W-:Y:S02]  /*0320*/  LOP3.LUT P2, RZ, R14.reuse, 0xffffff80, RZ, 0xc0, !PT ;  /* 0xffffff800eff7812 */ /* 0x040fe4000784c0ff */
[----:B------:R-:W-:Y:S01]  /*0330*/  ISETP.GE.U32.AND P5, PT, R14, 0x100, PT ;  /* 0x000001000e00780c */ /* 0x000fe20003fa6070 */
[----:B------:R-:W-:Y:S01]  /*0340*/  IMAD.WIDE.U32 R8, R8, -0x2daee0ad, RZ ;  /* 0xd2511f5308087825 */ /* 0x000fe200078e00ff */
[----:B------:R-:W-:-:S02]  /*0350*/  ISETP.GE.U32.AND P4, PT, R14, 0x180, PT ;  /* 0x000001800e00780c */ /* 0x000fc40003f86070 */
[----:B------:R-:W-:Y:S01]  /*0360*/  LOP3.LUT R5, R5, R6, R16, 0x96, !PT ;  /* 0x0000000605057212 */ /* 0x000fe200078e9610 */
[----:B------:R-:W-:Y:S01]  /*0370*/  VIADD R11, R219, 0xed9eba14 ;  /* 0xed9eba14db0b7836 */ /* 0x000fe20000000000 */
[----:B------:R-:W-:Y:S02]  /*0380*/  ISETP.GE.U32.AND P3, PT, R14, 0x200, PT ;  /* 0x000002000e00780c */ /* 0x000fe40003f66070 */
[----:B------:R-:W-:Y:S01]  /*0390*/  LOP3.LUT R6, R9, R4, R15, 0x96, !PT ;  /* 0x0000000409067212 */ /* 0x000fe200078e960f */
[----:B------:R-:W-:Y:S02]  /*03a0*/  IMAD.WIDE.U32 R4, R5, -0x326172a9, RZ ;  /* 0xcd9e8d5705047825 */ /* 0x000fe400078e00ff */
[----:B------:R-:W-:Y:S02]  /*03b0*/  @P2 LOP3.LUT R214, R214, 0x8, RZ, 0xfc, !PT ;  /* 0x00000008d6d62812 */ /* 0x000fe400078efcff */
[----:B------:R-:W-:Y:S01]  /*03c0*/  IMAD.WIDE.U32 R6, R6, -0x326172a9, RZ ;  /* 0xcd9e8d5706067825 */ /* 0x000fe200078e00ff */
[----:B------:R-:W-:-:S02]  /*03d0*/  LOP3.LUT R5, R5, R10, R13, 0x96, !PT ;  /* 0x0000000a05057212 */ /* 0x000fc400078e960d */
[----:B------:R-:W-:Y:S02]  /*03e0*/  LOP3.LUT R214, R214, 0xfffff7ff, RZ, 0xc0, !PT ;  /* 0xfffff7ffd6d67812 */ /* 0x000fe400078ec0ff */
[----:B------:R-:W-:Y:S01]  /*03f0*/  LOP3.LUT R116, R7, R4, R12, 0x96, !PT ;  /* 0x0000000407747212 */ /* 0x000fe200078e960c */
[----:B------:R-:W-:Y:S01]  /*0400*/  IMAD.WIDE.U32 R4, R5, -0x2daee0ad, RZ ;  /* 0xd2511f5305047825 */ /* 0x000fe200078e00ff */
[----:B------:R-:W-:-:S04]  /*0410*/  @P5 LOP3.LUT R214, R214, 0x800, RZ, 0xfc, !PT ;  /* 0x00000800d6d65812 */ /* 0x000fc800078efcff */
[----:B------:R-:W-:-:S04]  /*0420*/  LOP3.LUT R214, R214, 0xfffffbff, RZ, 0xc0, !PT ;  /* 0xfffffbffd6d67812 */ /* 0x000fc800078ec0ff */
[----:B------:R-:W-:-:S04]  /*0430*/  @P4 LOP3.LUT R214, R214, 0x400, RZ, 0xfc, !PT ;  /* 0x00000400d6d64812 */ /* 0x000fc800078efcff */
[----:B------:R-:W-:-:S04]  /*0440*/  LOP3.LUT R214, R214, 0xfffffdff, RZ, 0xc0, !PT ;  /* 0xfffffdffd6d67812 */ /* 0x000fc800078ec0ff */
[----:B------:R-:W-:Y:S01]  /*0450*/  @P3 LOP3.LUT R214, R214, 0x200, RZ, 0xfc, !PT ;  /* 0x00000200d6d63812 */ /* 0x000fe200078efcff */
        /* <DEDUP_REMOVED lines=13> */
[----:B------:R-:W-:-:S03]  /*0530*/  CS2R R24, SRZ ;  /* 0x0000000000187805 */ /* 0x000fc6000001ff00 */
        /* <DEDUP_REMOVED lines=8> */
[----:B------:R-:W5:Y:S03]  /*05c0*/  LDG.E.128 R28, desc[UR4][R28.64] ;  /* 0x000000041c1c7981 */ /* 0x000f66000c1e1d00 */
[----:B------:R-:W-:Y:S01]  /*05d0*/  @P1 IADD3.X R39, R3, UR9, RZ, P2, !PT ;  /* 0x0000000903271c10 */ /* 0x000fe200097fe4ff */
[----:B------:R-:W5:Y:S04]  /*05e0*/  LDG.E.128 R32, desc[UR4][R32.64] ;  /* 0x0000000420207981 */ /* 0x000f68000c1e1d00 */
[----:B------:R0:W5:Y:S01]  /*05f0*/  @P1 LDG.E.128 R24, desc[UR4][R38.64] ;  /* 0x0000000426181981 */ /* 0x000162000c1e1d00 */
[----:B------:R-:W-:-:S07]  /*0600*/  LOP3.LUT R2, R2, 0x80, RZ, 0xfc, !PT ;  /* 0x0000008002027812 */ /* 0x000fce00078efcff */
.L_x_24791:
[----:B------:R-:W-:Y:S05]  /*0610*/  BSYNC B0 ;  /* 0x0000000000007941 */ /* 0x000fea0003800000 */
.L_x_24790:
[----:B------:R-:W-:Y:S04]  /*0620*/  BSSY B0, `(.L_x_24792) ;  /* 0x000001c000007945 */ /* 0x000fe80003800000 */
[----:B------:R-:W-:Y:S05]  /*0630*/  @!P5 BRA `(.L_x_24793) ;  /* 0x000000000068d947 */ /* 0x000fea0003800000 */
[----:B------:R-:W-:Y:S01]  /*0640*/  ULDC.64 UR6, c[0x0][0x2c8] ;  /* 0x0000b20000067ab9 */ /* 0x000fe20000000a00 */
[----:B------:R-:W1:Y:S01]  /*0650*/  LDC.64 R44, c[0x0][0x260] ;  /* 0x00009800ff2c7b82 */ /* 0x000e620000000a00 */
[----:B------:R-:W-:Y:S01]  /*0660*/  ISETP.NE.U32.AND P0, PT, RZ, UR6, PT ;  /* 0x00000006ff007c0c */ /* 0x000fe2000bf05070 */
[----:B------:R-:W-:Y:S01]  /*0670*/  ULDC.64 UR8, c[0x0][0x2d0] ;  /* 0x0000b40000087ab9 */ /* 0x000fe20000000a00 */
[----:B------:R-:W-:Y:S02]  /*0680*/  SHF.L.U32 R54, R2, 0x4, RZ ;  /* 0x0000000402367819 */ /* 0x000fe400000006ff */
[----:B0-----:R-:W-:Y:S02]  /*0690*/  CS2R R38, SRZ ;  /* 0x0000000000267805 */ /* 0x001fe4000001ff00 */
[----:B------:R-:W-:Y:S02]  /*06a0*/  ISETP.NE.AND.EX P0, PT, RZ, UR7, PT, P0 ;  /* 0x00000007ff007c0c */ /* 0x000fe4000bf05300 */
[----:B------:R-:W-:-:S02]  /*06b0*/  CS2R R36, SRZ ;  /* 0x0000000000247805 */ /* 0x000fc4000001ff00 */
[----:B------:R-:W-:Y:S02]  /*06c0*/  ISETP.NE.U32.AND P1, PT, RZ, UR8, PT ;  /* 0x00000008ff007c0c */ /* 0x000fe4000bf25070 */
[----:B------:R-:W-:Y:S02]  /*06d0*/  CS2R R42, SRZ ;  /* 0x00000000002a7805 */ /* 0x000fe4000001ff00 */
[C---:B------:R-:W-:Y:S02]  /*06e0*/  SHF.L.U64.HI R3, R2.reuse, 0x4, RZ ;  /* 0x0000000402037819 */ /* 0x040fe400000102ff */
[----:B------:R-:W-:Y:S02]  /*06f0*/  CS2R R40, SRZ ;  /* 0x0000000000287805 */ /* 0x000fe4000001ff00 */
[----:B------:R-:W-:Y:S02]  /*0700*/  ISETP.NE.AND.EX P1, PT, RZ, UR9, PT, P1 ;  /* 0x00000009ff007c0c */ /* 0x000fe4000bf25310 */
[----:B------:R-:W-:-:S04]  /*0710*/  @P0 LEA R52, P2, R2, UR6, 0x4 ;  /* 0x0000000602340c11 */ /* 0x000fc8000f8420ff */
[C---:B------:R-:W-:Y:S01]  /*0720*/  @P0 LEA.HI.X R53, R2.reuse, UR7, RZ, 0x4, P2 ;  /* 0x0000000702350c11 */ /* 0x040fe200090f24ff */
[----:B------:R-:W-:Y:S01]  /*0730*/  ULDC.64 UR6, c[0x0][0x268] ;  /* 0x00009a0000067ab9 */ /* 0x000fe20000000a00 */
[----:B-1----:R-:W-:Y:S01]  /*0740*/  IMAD.WIDE.U32 R44, R2, 0x10, R44 ;  /* 0x00000010022c7825 */ /* 0x002fe200078e002c */
        /* <DEDUP_REMOVED lines=8> */
[----:B------:R-:W-:-:S07]  /*07d0*/  VIADD R2, R2, 0x80 ;  /* 0x0000008002027836 */ /* 0x000fce0000000000 */
.L_x_24793:
[----:B------:R-:W-:Y:S05]  /*07e0*/  BSYNC B0 ;  /* 0x0000000000007941 */ /* 0x000fea0003800000 */
.L_x_24792:
[----:B------:R-:W-:Y:S04]  /*07f0*/  BSSY B0, `(.L_x_24794) ;  /* 0x000001c000007945 */ /* 0x000fe80003800000 */
[----:B------:R-:W-:Y:S05]  /*0800*/  @!P4 BRA `(.L_x_24795) ;  /* 0x000000000068c947 */ /* 0x000fea0003800000 */
[----:B------:R-:W-:Y:S01]  /*0810*/  ULDC.64 UR6, c[0x0][0x2c8] ;  /* 0x0000b20000067ab9 */ /* 0x000fe20000000a00 */
[----:B------:R-:W2:Y:S01]  /*0820*/  LDC.64 R60, c[0x0][0x260] ;  /* 0x00009800ff3c7b82 */ /* 0x000ea20000000a00 */
[----:B------:R-:W-:Y:S01]  /*0830*/  ISETP.NE.U32.AND P0, PT, RZ, UR6, PT ;  /* 0x00000006ff007c0c */ /* 0x000fe2000bf05070 */
[----:B------:R-:W-:Y:S01]  /*0840*/  ULDC.64 UR8, c[0x0][0x2d0] ;  /* 0x0000b40000087ab9 */ /* 0x000fe20000000a00 */
[----:B------:R-:W-:Y:S01]  /*0850*/  IMAD.SHL.U32 R70, R2, 0x10, RZ ;  /* 0x0000001002467824 */ /* 0x000fe200078e00ff */
[----:B------:R-:W-:Y:S02]  /*0860*/  ISETP.NE.U32.AND P1, PT, RZ, UR8, PT ;  /* 0x00000008ff007c0c */ /* 0x000fe4000bf25070 */
[----:B-1----:R-:W-:Y:S02]  /*0870*/  CS2R R54, SRZ ;  /* 0x0000000000367805 */ /* 0x002fe4000001ff00 */
        /* <DEDUP_REMOVED lines=9> */
[----:B--2---:R-:W-:Y:S01]  /*0910*/  IMAD.WIDE.U32 R60, R2, 0x10, R60 ;  /* 0x00000010023c7825 */ /* 0x004fe200078e003c */
        /* <DEDUP_REMOVED lines=9> */
.L_x_24795:
[----:B------:R-:W-:Y:S05]  /*09b0*/  BSYNC B0 ;  /* 0x0000000000007941 */ /* 0x000fea0003800000 */
.L_x_24794:
        /* <DEDUP_REMOVED lines=18> */
[----:B---3--:R-:W-:Y:S01]  /*0ae0*/  IMAD.WIDE.U32 R76, R2, 0x10, R76 ;  /* 0x00000010024c7825 */ /* 0x008fe200078e004c */
        /* <DEDUP_REMOVED lines=9> */
.L_x_24797:
[----:B------:R-:W-:Y:S05]  /*0b80*/  BSYNC B0 ;  /* 0x0000000000007941 */ /* 0x000fea0003800000 */
.L_x_24796:
[----:B------:R-:W-:Y:S01]  /*0b90*/  ISETP.GE.U32.AND P0, PT, R14, 0x280, PT ;  /* 0x000002800e00780c */ /* 0x000fe20003f06070 */
[----:B------:R-:W-:Y:S01]  /*0ba0*/  IMAD.WIDE.U32 R116, R116, -0x2daee0ad, RZ ;  /* 0xd2511f5374747825 */ /* 0x000fe200078e00ff */
[----:B------:R-:W-:Y:S01]  /*0bb0*/  LOP3.LUT R5, R5, R8, R11, 0x96, !PT ;  /* 0x0000000805057212 */ /* 0x000fe200078e960b */
[----:B------:R-:W-:Y:S01]  /*0bc0*/  BSSY B0, `(.L_x_24798) ;  /* 0x0000022000007945 */ /* 0x000fe20003800000 */
[----:B------:R-:W-:Y:S01]  /*0bd0*/  LOP3.LUT R214, R214, 0xfffffeff, RZ, 0xc0, !PT ;  /* 0xfffffeffd6d67812 */ /* 0x000fe200078ec0ff */
[----:B------:R-:W-:Y:S02]  /*0be0*/  VIADD R10, R219, 0xa9066899 ;  /* 0xa9066899db0a7836 */ /* 0x000fe40000000000 */
[----:B------:R-:W-:-:S03]  /*0bf0*/  VIADD R9, R218, 0x1715609d ;  /* 0x1715609dda097836 */ /* 0x000fc60000000000 */
[----:B------:R-:W-:Y:S01]  /*0c00*/  LOP3.LUT R132, R117, R4, R10, 0x96, !PT ;  /* 0x0000000475847212 */ /* 0x000fe200078e960a */
[----:B------:R-:W-:Y:S02]  /*0c10*/  IMAD.WIDE.U32 R4, R5, -0x326172a9, RZ ;  /* 0xcd9e8d5705047825 */ /* 0x000fe400078e00ff */
        /* <DEDUP_REMOVED lines=19> */
[----:B------:R-:W-:Y:S02]  /*0d50*/  CS2R R90, SRZ ;  /* 0x00000000005a7805 */ /* 0x000fe4000001ff00 */
[----:B------:R-:W-:Y:S01]  /*0d60*/  CS2R R88, SRZ ;  /* 0x0000000000587805 */ /* 0x000fe2000001ff00 */
[----:B----4-:R-:W-:Y:S01]  /*0d70*/  IMAD.WIDE.U32 R94, R2, 0x10, R94 ;  /* 0x00000010025e7825 */ /* 0x010fe200078e005e */
[----:B------:R-:W5:Y:S01]  /*0d80*/  LDG.E.128 R96, desc[UR4][R96.64] ;  /* 0x0000000460607981 */ /* 0x000f62000c1e1d00 */
[----:B------:R-:W-:-:S04]  /*0d90*/  @P1 IADD3 R100, P0, R100, UR8, RZ ;  /* 0x0000000864641c10 */ /* 0x000fc8000ff1e0ff */
[----:B------:R-:W5:Y:S01]  /*0da0*/  LDG.E.128 R92, desc[UR4][R94.64] ;  /* 0x000000045e5c7981 */ /* 0x000f62000c1e1d00 */
[----:B------:R-:W-:-:S05]  /*0db0*/  @P1 IADD3.X R101, R3, UR9, RZ, P0, !PT ;  /* 0x0000000903651c10 */ /* 0x000fca00087fe4ff */
[----:B------:R3:W5:Y:S01]  /*0dc0*/  @P1 LDG.E.128 R88, desc[UR4][R100.64] ;  /* 0x0000000464581981 */ /* 0x000762000c1e1d00 */
[----:B------:R-:W-:-:S07]  /*0dd0*/  VIADD R2, R2, 0x80 ;  /* 0x0000008002027836 */ /* 0x000fce0000000000 */
.L_x_24799:
[----:B------:R-:W-:Y:S05]  /*0de0*/  BSYNC B0 ;  /* 0x0000000000007941 */ /* 0x000fea0003800000 */
.L_x_24798:
        /* <DEDUP_REMOVED lines=11> */
[C---:B------:R-:W-:Y:S01]  /*0ea0*/  SHF.L.U32 R120, R2.reuse, 0x4, RZ ;  /* 0x0000000402787819 */ /* 0x040fe200000006ff */
[----:B------:R-:W-:Y:S01]  /*0eb0*/  ULDC.64 UR6, c[0x0][0x268] ;  /* 0x00009a0000067ab9 */ /* 0x000fe20000000a00 */
[----:B------:R-:W-:Y:S01]  /*0ec0*/  SHF.L.U64.HI R3, R2, 0x4, RZ ;  /* 0x0000000402037819 */ /* 0x000fe200000102ff */
[----:B------:R-:W-:Y:S01]  /*0ed0*/  ULDC.64 UR8, c[0x0][0x2d0] ;  /* 0x0000b40000087ab9 */ /* 0x000fe20000000a00 */
[----:B------:R-:W-:Y:S01]  /*0ee0*/  IADD3 R112, P0, R120, UR6, RZ ;  /* 0x0000000678707c10 */ /* 0x000fe2000ff1e0ff */
[----:B------:R-:W4:Y:S01]  /*0ef0*/  LDC.64 R108, c[0x0][0x260] ;  /* 0x00009800ff6c7b82 */ /* 0x000f220000000a00 */
[----:B------:R-:W-:Y:S02]  /*0f00*/  CS2R R102, SRZ ;  /* 0x0000000000667805 */ /* 0x000fe4000001ff00 */
[----:B---3--:R-:W-:Y:S02]  /*0f10*/  CS2R R100, SRZ ;  /* 0x0000000000647805 */ /* 0x008fe4000001ff00 */
        /* <DEDUP_REMOVED lines=9> */
[----:B------:R-:W-:Y:S01]  /*0fb0*/  ISETP.NE.U32.AND P1, PT, RZ, UR6, PT ;  /* 0x00000006ff007c0c */ /* 0x000fe2000bf25070 */
[----:B----4-:R-:W-:Y:S02]  /*0fc0*/  IMAD.WIDE.U32 R108, R2, 0x10, R108 ;  /* 0x00000010026c7825 */ /* 0x010fe400078e006c */
[----:B------:R4:W5:Y:S01]  /*0fd0*/  @P0 LDG.E.128 R104, desc[UR4][R120.64] ;  /* 0x0000000478680981 */ /* 0x000962000c1e1d00 */
[----:B------:R-:W-:-:S03]  /*0fe0*/  ISETP.NE.AND.EX P1, PT, RZ, UR7, PT, P1 ;  /* 0x00000007ff007c0c */ /* 0x000fc6000bf25310 */
[----:B------:R-:W5:Y:S10]  /*0ff0*/  LDG.E.128 R108, desc[UR4][R108.64] ;  /* 0x000000046c6c7981 */ /* 0x000f74000c1e1d00 */
[----:B------:R-:W-:-:S04]  /*1000*/  @P1 LEA R118, P2, R2, UR6, 0x4 ;  /* 0x0000000602761c11 */ /* 0x000fc8000f8420ff */
[----:B------:R-:W-:-:S05]  /*1010*/  @P1 LEA.HI.X R119, R2, UR7, RZ, 0x4, P2 ;  /* 0x0000000702771c11 */ /* 0x000fca00090f24ff */
[----:B------:R4:W5:Y:S01]  /*1020*/  @P1 LDG.E.128 R100, desc[UR4][R118.64] ;  /* 0x0000000476641981 */ /* 0x000962000c1e1d00 */
[----:B------:R-:W-:-:S07]  /*1030*/  VIADD R2, R2, 0x80 ;  /* 0x0000008002027836 */ /* 0x000fce0000000000 */
.L_x_24801:
[----:B------:R-:W-:Y:S05]  /*1040*/  BSYNC B0 ;  /* 0x0000000000007941 */ /* 0x000fea0003800000 */
.L_x_24800:
[----:B------:R-:W-:Y:S01]  /*1050*/  ISETP.GE.U32.AND P0, PT, R14, 0x380, PT ;  /* 0x000003800e00780c */ /* 0x000fe20003f06070 */
[----:B------:R-:W-:Y:S01]  /*1060*/  IMAD.WIDE.U32 R148, R148, -0x2daee0ad, RZ ;  /* 0xd2511f5394947825 */ /* 0x000fe200078e00ff */
[----:B------:R-:W-:Y:S01]  /*1070*/  LOP3.LUT R150, R5, R116, R7, 0x96, !PT ;  /* 0x0000007405967212 */ /* 0x000fe200078e9607 */
[----:B------:R-:W-:Y:S01]  /*1080*/  BSSY B0, `(.L_x_24802) ;  /* 0x0000022000007945 */ /* 0x000fe20003800000 */
[----:B------:R-:W-:Y:S01]  /*1090*/  LOP3.LUT R214, R214, 0xffffffbf, RZ, 0xc0, !PT ;  /* 0xffffffbfd6d67812 */ /* 0x000fe200078ec0ff */
[----:B------:R-:W-:Y:S02]  /*10a0*/  VIADD R6, R219, 0x1fd5c5a3 ;  /* 0x1fd5c5a3db067836 */ /* 0x000fe40000000000 */
[----:B------:R-:W-:Y:S02]  /*10b0*/  VIADD R5, R218, 0x5384540f ;  /* 0x5384540fda057836 */ /* 0x000fe40000000000 */
[----:B------:R-:W-:Y:S01]  /*10c0*/  IMAD.WIDE.U32 R150, R150, -0x326172a9, RZ ;  /* 0xcd9e8d5796967825 */ /* 0x000fe200078e00ff */
[----:B------:R-:W-:-:S03]  /*10d0*/  LOP3.LUT R201, R149, R4, R6, 0x96, !PT ;  /* 0x0000000495c97212 */ /* 0x000fc600078e9606 */
[----:B------:R-:W-:Y:S01]  /*10e0*/  @P0 LOP3.LUT R214, R214, 0x40, RZ, 0xfc, !PT ;  /* 0x00000040d6d60812 */ /* 0x000fe200078efcff */
[----:B------:R-:W-:Y:S06]  /*10f0*/  @!P0 BRA `(.L_x_24803) ;  /* 0x0000000000688947 */ /* 0x000fec0003800000 */
[C---:B------:R-:W-:Y:S01]  /*1100*/  SHF.L.U32 R136, R2.reuse, 0x4, RZ ;  /* 0x0000000402887819 */ /* 0x040fe200000006ff */
[----:B------:R-:W-:Y:S01]  /*1110*/  ULDC.64 UR6, c[0x0][0x268] ;  /* 0x00009a0000067ab9 */ /* 0x000fe20000000a00 */
[----:B------:R-:W-:Y:S01]  /*1120*/  SHF.L.U64.HI R3, R2, 0x4, RZ ;  /* 0x0000000402037819 */ /* 0x000fe200000102ff */
[----:B------:R-:W0:Y:S01]  /*1130*/  LDC.64 R124, c[0x0][0x260] ;  /* 0x00009800ff7c7b82 */ /* 0x000e220000000a00 */
[----:B------:R-:W-:Y:S02]  /*1140*/  IADD3 R128, P0, R136, UR6, RZ ;  /* 0x0000000688807c10 */ /* 0x000fe4000ff1e0ff */
[----:B----4-:R-:W-:Y:S02]  /*1150*/  CS2R R118, SRZ ;  /* 0x0000000000767805 */ /* 0x010fe4000001ff00 */
[----:B------:R-:W-:Y:S02]  /*1160*/  CS2R R116, SRZ ;  /* 0x0000000000747805 */ /* 0x000fe4000001ff00 */
[----:B------:R-:W-:Y:S01]  /*1170*/  IADD3.X R129, R3, UR7, RZ, P0, !PT ;  /* 0x0000000703817c10 */ /* 0x000fe200087fe4ff */
[----:B------:R-:W-:-:S02]  /*1180*/  ULDC.64 UR6, c[0x0][0x2d0] ;  /* 0x0000b40000067ab9 */ /* 0x000fc40000000a00 */
[----:B------:R-:W-:Y:S02]  /*1190*/  ISETP.NE.U32.AND P0, PT, RZ, UR6, PT ;  /* 0x00000006ff007c0c */ /* 0x000fe4000bf05070 */
[----:B------:R-:W-:Y:S02]  /*11a0*/  CS2R R122, SRZ ;  /* 0x00000000007a7805 */ /* 0x000fe4000001ff00 */
[----:B------:R-:W-:Y:S01]  /*11b0*/  CS2R R120, SRZ ;  /* 0x0000000000787805 */ /* 0x000fe2000001ff00 */
[----:B------:R-:W5:Y:S01]  /*11c0*/  LDG.E.128 R128, desc[UR4][R128.64] ;  /* 0x0000000480807981 */ /* 0x000f62000c1e1d00 */
[----:B------:R-:W-:-:S13]  /*11d0*/  ISETP.NE.AND.EX P0, PT, RZ, UR7, PT, P0 ;  /* 0x00000007ff007c0c */ /* 0x000fda000bf05300 */
[----:B------:R-:W-:-:S04]  /*11e0*/  @P0 IADD3 R136, P1, R136, UR6, RZ ;  /* 0x0000000688880c10 */ /* 0x000fc8000ff3e0ff */
[----:B------:R-:W-:Y:S01]  /*11f0*/  @P0 IADD3.X R137, R3, UR7, RZ, P1, !PT ;  /* 0x0000000703890c10 */ /* 0x000fe20008ffe4ff */
[----:B------:R-:W-:Y:S02]  /*1200*/  ULDC.64 UR6, c[0x0][0x2c8] ;  /* 0x0000b20000067ab9 */ /* 0x000fe40000000a00 */
[----:B------:R-:W-:Y:S01]  /*1210*/  ISETP.NE.U32.AND P1, PT, RZ, UR6, PT ;  /* 0x00000006ff007c0c */ /* 0x000fe2000bf25070 */
[----:B0-----:R-:W-:Y:S01]  /*1220*/  IMAD.WIDE.U32 R124, R2, 0x10, R124 ;  /* 0x00000010027c7825 */ /* 0x001fe200078e007c */
[----:B------:R0:W5:Y:S02]  /*1230*/  @P0 LDG.E.128 R120, desc[UR4][R136.64] ;  /* 0x0000000488780981 */ /* 0x000164000c1e1d00 */
[----:B------:R-:W-:-:S03]  /*1240*/  ISETP.NE.AND.EX P1, PT, RZ, UR7, PT, P1 ;  /* 0x00000007ff007c0c */ /* 0x000fc6000bf25310 */
[----:B------:R-:W5:Y:S10]  /*1250*/  LDG.E.128 R124, desc[UR4][R124.64] ;  /* 0x000000047c7c7981 */ /* 0x000f74000c1e1d00 */
[----:B------:R-:W-:-:S04]  /*1260*/  @P1 LEA R134, P2, R2, UR6, 0x4 ;  /* 0x0000000602861c11 */ /* 0x000fc8000f8420ff */
[----:B------:R-:W-:-:S05]  /*1270*/  @P1 LEA.HI.X R135, R2, UR7, RZ, 0x4, P2 ;  /* 0x0000000702871c11 */ /* 0x000fca00090f24ff */
[----:B------:R0:W5:Y:S01]  /*1280*/  @P1 LDG.E.128 R116, desc[UR4][R134.64] ;  /* 0x0000000486741981 */ /* 0x000162000c1e1d00 */
[----:B------:R-:W-:-:S07]  /*1290*/  VIADD R2, R2, 0x80 ;  /* 0x0000008002027836 */ /* 0x000fce0000000000 */
.L_x_24803:
[----:B------:R-:W-:Y:S05]  /*12a0*/  BSYNC B0 ;  /* 0x0000000000007941 */ /* 0x000fea0003800000 */
.L_x_24802:
[----:B------:R-:W-:Y:S01]  /*12b0*/  ISETP.GE.U32.AND P0, PT, R14, 0x400, PT ;  /* 0x000004000e00780c */ /* 0x000fe20003f06070 */
[----:B------:R-:W-:Y:S01]  /*12c0*/  BSSY B0, `(.L_x_24804) ;  /* 0x000001e000007945 */ /* 0x000fe20003800000 */
[----:B------:R-:W-:Y:S02]  /*12d0*/  LOP3.LUT R214, R214, 0xffffffdf, RZ, 0xc0, !PT ;  /* 0xffffffdfd6d67812 */ /* 0x000fe400078ec0ff */
[----:B------:R-:W-:-:S09]  /*12e0*/  LOP3.LUT R156, R151, R132, R5, 0x96, !PT ;  /* 0x00000084979c7212 */ /* 0x000fd200078e9605 */
[----:B------:R-:W-:Y:S01]  /*12f0*/  @P0 LOP3.LUT R214, R214, 0x20, RZ, 0xfc, !PT ;  /* 0x00000020d6d60812 */ /* 0x000fe200078efcff */
[----:B------:R-:W-:Y:S06]  /*1300*/  @!P0 BRA `(.L_x_24805) ;  /* 0x0000000000648947 */ /* 0x000fec0003800000 */
[----:B------:R-:W-:Y:S01]  /*1310*/  IMAD.SHL.U32 R154, R2, 0x10, RZ ;  /* 0x00000010029a7824 */ /* 0x000fe200078e00ff */
[----:B------:R-:W-:Y:S01]  /*1320*/  ULDC.64 UR6, c[0x0][0x268] ;  /* 0x00009a0000067ab9 */ /* 0x000fe20000000a00 */
[----:B------:R-:W-:Y:S01]  /*1330*/  SHF.R.U32.HI R3, RZ, 0x1c, R2 ;  /* 0x0000001cff037819 */ /* 0x000fe20000011602 */
[----:B------:R-:W1:Y:S01]  /*1340*/  LDC.64 R140, c[0x0][0x260] ;  /* 0x00009800ff8c7b82 */ /* 0x000e620000000a00 */
[----:B0-----:R-:W-:Y:S02]  /*1350*/  CS2R R134, SRZ ;  /* 0x0000000000867805 */ /* 0x001fe4000001ff00 */
[----:B------:R-:W-:Y:S02]  /*1360*/  IADD3 R144, P0, R154, UR6, RZ ;  /* 0x000000069a907c10 */ /* 0x000fe4000ff1e0ff */
        /* <DEDUP_REMOVED lines=12> */
[----:B-1----:R-:W-:Y:S01]  /*1430*/  IMAD.WIDE.U32 R140, R2, 0x10, R140 ;  /* 0x00000010028c7825 */ /* 0x002fe200078e008c */
[----:B------:R0:W5:Y:S02]  /*1440*/  @P0 LDG.E.128 R136, desc[UR4][R154.64] ;  /* 0x000000049a880981 */ /* 0x000164000c1e1d00 */
[----:B------:R-:W-:-:S03]  /*1450*/  ISETP.NE.AND.EX P1, PT, RZ, UR7, PT, P1 ;  /* 0x00000007ff007c0c */ /* 0x000fc6000bf25310 */
[----:B------:R-:W5:Y:S10]  /*1460*/  LDG.E.128 R140, desc[UR4][R140.64] ;  /* 0x000000048c8c7981 */ /* 0x000f74000c1e1d00 */
[----:B------:R-:W-:-:S04]  /*1470*/  @P1 LEA R152, P2, R2, UR6, 0x4 ;  /* 0x0000000602981c11 */ /* 0x000fc8000f8420ff */
[----:B------:R-:W-:-:S05]  /*1480*/  @P1 LEA.HI.X R153, R2, UR7, RZ, 0x4, P2 ;  /* 0x0000000702991c11 */ /* 0x000fca00090f24ff */
[----:B------:R0:W5:Y:S04]  /*1490*/  @P1 LDG.E.128 R132, desc[UR4][R152.64] ;  /* 0x0000000498841981 */ /* 0x000168000c1e1d00 */
.L_x_24805:
[----:B------:R-:W-:Y:S05]  /*14a0*/  BSYNC B0 ;  /* 0x0000000000007941 */ /* 0x000fea0003800000 */
.L_x_24804:
[----:B------:R-:W-:Y:S01]  /*14b0*/  ULDC UR6, c[0x0][0x214] ;  /* 0x0000850000067ab9 */ /* 0x000fe20000000800 */
[----:B------:R-:W-:Y:S01]  /*14c0*/  VIADD R4, R219, 0xdb3d7428 ;  /* 0xdb3d7428db047836 */ /* 0x000fe20000000000 */
[----:B------:R-:W-:Y:S01]  /*14d0*/  ISETP.GE.AND P0, PT, R212, UR6, PT ;  /* 0x00000006d4007c0c */ /* 0x000fe2000bf06270 */
[----:B------:R-:W-:Y:S01]  /*14e0*/  IMAD.HI.U32 R2, R201, -0x326172a9, RZ ;  /* 0xcd9e8d57c9027827 */ /* 0x000fe200078e00ff */
[----:B------:R-:W-:-:S11]  /*14f0*/  IADD3 R3, R218, -0xe443238, RZ ;  /* 0xf1bbcdc8da037810 */ /* 0x000fd60007ffe0ff */
[----:B------:R-:W-:Y:S05]  /*1500*/  @P0 EXIT ;  /* 0x000000000000094d */ /* 0x000fea0003800000 */
[----:B------:R-:W-:Y:S01]  /*1510*/  SHF.R.S32.HI R151, RZ, 0x2, R0 ;  /* 0x00000002ff977819 */ /* 0x000fe20000011400 */
[----:B------:R-:W-:Y:S01]  /*1520*/  IMAD.HI.U32 R149, R156, -0x2daee0ad, RZ ;  /* 0xd2511f539c957827 */ /* 0x000fe200078e00ff */
[C---:B0-----:R-:W-:Y:S01]  /*1530*/  LOP3.LUT R153, R196.reuse, 0x60, RZ, 0xc0, !PT ;  /* 0x00000060c4997812 */ /* 0x041fe200078ec0ff */
[----:B------:R-:W-:Y:S01]  /*1540*/  ULDC.U8 UR6, c[0x0][0x2a0] ;  /* 0x0000a80000067ab9 */ /* 0x000fe20000000000 */
[----:B------:R-:W-:Y:S01]  /*1550*/  LOP3.LUT R0, R151, 0x7f, RZ, 0xc0, !PT ;  /* 0x0000007f97007812 */ /* 0x000fe200078ec0ff */
[----:B------:R-:W-:Y:S01]  /*1560*/  IMAD.SHL.U32 R152, R196, 0x20, RZ ;  /* 0x00000020c4987824 */ /* 0x000fe200078e00ff */
[----:B------:R-:W-:Y:S01]  /*1570*/  SHF.R.U32.HI R151, RZ, 0x2, R151 ;  /* 0x00000002ff977819 */ /* 0x000fe20000011697 */
[----:B------:R-:W-:Y:S01]  /*1580*/  IMAD R201, R201, -0x326172a9, RZ ;  /* 0xcd9e8d57c9c97824 */ /* 0x000fe200078e02ff */
[----:B------:R-:W-:Y:S01]  /*1590*/  VIADDMNMX R153, R0, -R153, RZ, !PT ;  /* 0x8000009900997246 */ /* 0x000fe200078001ff */
[----:B------:R-:W-:Y:S01]  /*15a0*/  HFMA2.MMA R203, -RZ, RZ, 0, 0 ;  /* 0x00000000ffcb7435 */ /* 0x000fe200000001ff */
[----:B------:R-:W-:Y:S01]  /*15b0*/  LOP3.LUT R208, R149, R148, R4, 0x96, !PT ;  /* 0x0000009495d07212 */ /* 0x000fe200078e9604 */
[----:B------:R-:W-:Y:S01]  /*15c0*/  IMAD R149, R156, -0x2daee0ad, RZ ;  /* 0xd2511f539c957824 */ /* 0x000fe200078e02ff */
[----:B------:R-:W-:Y:S01]  /*15d0*/  LOP3.LUT R148, R151, 0x3fffffe0, RZ, 0xc0, !PT ;  /* 0x3fffffe097947812 */ /* 0x000fe200078ec0ff */
[----:B------:R-:W-:Y:S01]  /*15e0*/  IMAD.MOV.U32 R188, RZ, RZ, 0x1 ;  /* 0x00000001ffbc7424 */ /* 0x000fe200078e00ff */
[----:B------:R-:W-:Y:S01]  /*15f0*/  VIMNMX R153, R153, 0x20, PT ;  /* 0x0000002099997848 */ /* 0x000fe20003fe0100 */
[----:B------:R-:W-:Y:S01]  /*1600*/  ULDC UR18, c[0x0][0x218] ;  /* 0x0000860000127ab9 */ /* 0x000fe20000000800 */
[----:B------:R-:W-:Y:S01]  /*1610*/  LOP3.LUT R155, R152, 0x3e0, RZ, 0xc0, !PT ;  /* 0x000003e0989b7812 */ /* 0x000fe200078ec0ff */
[----:B------:R-:W-:Y:S01]  /*1620*/  ULDC UR7, c[0x0][0x290] ;  /* 0x0000a40000077ab9 */ /* 0x000fe20000000800 */
[----:B------:R-:W-:Y:S01]  /*1630*/  IADD3 R153, R153, R148, RZ ;  /* 0x0000009499997210 */ /* 0x000fe20007ffe0ff */
[----:B------:R-:W-:Y:S01]  /*1640*/  ULDC.64 UR8, c[0x0][0x230] ;  /* 0x00008c0000087ab9 */ /* 0x000fe20000000a00 */
[----:B------:R-:W-:Y:S01]  /*1650*/  VIADDMNMX R155, R0, -R155, RZ, !PT ;  /* 0x8000009b009b7246 */ /* 0x000fe200078001ff */
[----:B------:R-:W-:Y:S01]  /*1660*/  VIADD R0, R219, 0x96a522ad ;  /* 0x96a522addb007836 */ /* 0x000fe20000000000 */
[----:B------:R-:W-:Y:S01]  /*1670*/  ISETP.NE.AND P0, PT, RZ, UR6, PT ;  /* 0x00000006ff007c0c */ /* 0x000fe2000bf05270 */
[----:B------:R-:W-:Y:S01]  /*1680*/  IMAD.SHL.U32 R153, R153, 0x4, RZ ;  /* 0x0000000499997824 */ /* 0x000fe200078e00ff */
[----:B------:R-:W-:Y:S01]  /*1690*/  LOP3.LUT R206, R2, R150, R3, 0x96, !PT ;  /* 0x0000009602ce7212 */ /* 0x000fe200078e9603 */
[----:B------:R-:W-:Y:S01]  /*16a0*/  VIADD R2, R218, 0x8ff34781 ;  /* 0x8ff34781da027836 */ /* 0x000fe20000000000 */
[----:B------:R-:W-:Y:S01]  /*16b0*/  VIMNMX R155, R155, 0x20, PT ;  /* 0x000000209b9b7848 */ /* 0x000fe20003fe0100 */
[----:B------:R-:W-:Y:S01]  /*16c0*/  IMAD.HI.U32 R150, R208, -0x326172a9, RZ ;  /* 0xcd9e8d57d0967827 */ /* 0x000fe200078e00ff */
[----:B------:R-:W-:Y:S01]  /*16d0*/  I2FP.F32.U32 R153, R153 ;  /* 0x0000009900997245 */ /* 0x000fe20000201000 */
[----:B------:R-:W-:Y:S01]  /*16e0*/  ULDC.64 UR10, c[0x0][0x238] ;  /* 0x00008e00000a7ab9 */ /* 0x000fe20000000a00 */
[----:B------:R-:W-:Y:S01]  /*16f0*/  LOP3.LUT R214, R214, 0xffffffef, RZ, 0xc0, !PT ;  /* 0xffffffefd6d67812 */ /* 0x000fe200078ec0ff */
[----:B------:R-:W-:Y:S01]  /*1700*/  IMAD.HI.U32 R202, R206, -0x2daee0ad, RZ ;  /* 0xd2511f53ceca7827 */ /* 0x000fe200078e00ff */
[----:B------:R0:W0:Y:S01]  /*1710*/  MUFU.RCP R207, R153 ;  /* 0x0000009900cf7308 */ /* 0x0000220000001000 */
[----:B------:R-:W-:Y:S01]  /*1720*/  LOP3.LUT R201, R150, R201, R2, 0x96, !PT ;  /* 0x000000c996c97212 */ /* 0x000fe200078e9602 */
[----:B------:R-:W-:Y:S01]  /*1730*/  ULDC.64 UR12, c[0x0][0x240] ;  /* 0x00009000000c7ab9 */ /* 0x000fe20000000a00 */
[----:B------:R-:W-:Y:S01]  /*1740*/  IMAD.IADD R155, R148, 0x1, R155 ;  /* 0x00000001949b7824 */ /* 0x000fe200078e029b */
[----:B------:R-:W-:Y:S01]  /*1750*/  LOP3.LUT R202, R202, R149, R0, 0x96, !PT ;  /* 0x00000095caca7212 */ /* 0x000fe200078e9600 */
[----:B------:R-:W-:Y:S01]  /*1760*/  IMAD R208, R208, -0x326172a9, RZ ;  /* 0xcd9e8d57d0d07824 */ /* 0x000fe200078e02ff */
[----:B------:R-:W-:Y:S01]  /*1770*/  LOP3.LUT R204, R204, 0x3, RZ, 0xc0, !PT ;  /* 0x00000003cccc7812 */ /* 0x000fe200078ec0ff */
[----:B------:R-:W-:Y:S01]  /*1780*/  IMAD R206, R206, -0x2daee0ad, RZ ;  /* 0xd2511f53cece7824 */ /* 0x000fe200078e02ff */
[----:B------:R-:W-:Y:S01]  /*1790*/  @P0 LOP3.LUT R214, R214, 0x10, RZ, 0xfc, !PT ;  /* 0x00000010d6d60812 */ /* 0x000fe200078efcff */
[----:B------:R-:W-:Y:S01]  /*17a0*/  IMAD.SHL.U32 R205, R155, 0x4, RZ ;  /* 0x000000049bcd7824 */ /* 0x000fe200078e00ff */
[----:B------:R-:W-:Y:S01]  /*17b0*/  ULDC.64 UR14, c[0x0][0x248] ;  /* 0x00009200000e7ab9 */ /* 0x000fe20000000a00 */
[----:B------:R-:W-:-:S05]  /*17c0*/  ULDC.64 UR16, c[0x0][0x210] ;  /* 0x0000840000107ab9 */ /* 0x000fca0000000a00 */
.L_x_25358:
        /* <DEDUP_REMOVED lines=34> */
.L_x_24809:
[----:B------:R-:W-:-:S07]  /*19f0*/  IMAD.MOV.U32 R222, RZ, RZ, R208 ;  /* 0x000000ffffde7224 */ /* 0x000fce00078e00d0 */
.L_x_24810:
[----:B------:R-:W-:Y:S05]  /*1a00*/  BSYNC B1 ;  /* 0x0000000000017941 */ /* 0x000fea0003800000 */
.L_x_24808:
        /* <DEDUP_REMOVED lines=16> */
.L_x_24814:
[----:B------:R-:W-:Y:S05]  /*1b10*/  BSYNC B2 ;  /* 0x0000000000027941 */ /* 0x000fea0003800000 */
.L_x_24813:
        /* <DEDUP_REMOVED lines=44> */
.L_x_24812:
[----:B------:R-:W-:Y:S05]  /*1de0*/  BSYNC B1 ;  /* 0x0000000000017941 */ /* 0x000fea0003800000 */
.L_x_24811:
        /* <DEDUP_REMOVED lines=18> */
.L_x_24815:
        /* <DEDUP_REMOVED lines=12> */
.L_x_24818:
[----:B------:R-:W-:-:S07]  /*1fd0*/  IMAD.MOV.U32 R204, RZ, RZ, R208 ;  /* 0x000000ffffcc7224 */ /* 0x000fce00078e00d0 */
.L_x_24819:
[----:B------:R-:W-:Y:S05]  /*1fe0*/  BSYNC B1 ;  /* 0x0000000000017941 */ /* 0x000fea0003800000 */
.L_x_24817:
        /* <DEDUP_REMOVED lines=16> */
.L_x_24823:
[----:B------:R-:W-:Y:S05]  /*20f0*/  BSYNC B2 ;  /* 0x0000000000027941 */ /* 0x000fea0003800000 */
.L_x_24822:
        /* <DEDUP_REMOVED lines=42> */
[----:B------:R-:W-:Y:S02]  /*23a0*/  IMAD.MOV.U32 R208, RZ, RZ, R194 ;  /* 0x000000ffffd07224 */ /* 0x000fe400078e00c2 */
[----:B------:R-:W-:-:S07]  /*23b0*/  IMAD.MOV.U32 R190, RZ, RZ, RZ ;  /* 0x000000ffffbe7224 */ /* 0x000fce00078e00ff */
.L_x_24821:
[----:B------:R-:W-:Y:S05]  /*23c0*/  BSYNC B1 ;  /* 0x0000000000017941 */ /* 0x000fea0003800000 */
.L_x_24820:
        /* <DEDUP_REMOVED lines=8> */
.L_x_24816:
        /* <DEDUP_REMOVED lines=12> */
.L_x_24825:
[----:B------:R-:W-:-:S07]  /*2510*/  MOV R204, R208 ;  /* 0x000000d000cc7202 */ /* 0x000fce0000000f00 */
.L_x_24826:
[----:B------:R-:W-:Y:S05]  /*2520*/  BSYNC B1 ;  /* 0x0000000000017941 */ /* 0x000fea0003800000 */
.L_x_24824:
        /* <DEDUP_REMOVED lines=16> */
.L_x_24830:
[----:B------:R-:W-:Y:S05]  /*2630*/  BSYNC B2 ;  /* 0x0000000000027941 */ /* 0x000fea0003800000 */
.L_x_24829:
        /* <DEDUP_REMOVED lines=44> */
.L_x_24828:
[----:B------:R-:W-:Y:S05]  /*2900*/  BSYNC B1 ;  /* 0x0000000000017941 */ /* 0x000fea0003800000 */
.L_x_24827:
        /* <DEDUP_REMOVED lines=11> */
.L_x_24831:
        /* <DEDUP_REMOVED lines=12> */
.L_x_24834:
[----:B------:R-:W-:-:S07]  /*2a80*/  IMAD.MOV.U32 R199, RZ, RZ, R208 ;  /* 0x000000ffffc77224 */ /* 0x000fce00078e00d0 */
.L_x_24835:
[----:B------:R-:W-:Y:S05]  /*2a90*/  BSYNC B1 ;  /* 0x0000000000017941 */ /* 0x000fea0003800000 */
.L_x_24833:
        /* <DEDUP_REMOVED lines=16> */
.L_x_24839:
[----:B------:R-:W-:Y:S05]  /*2ba0*/  BSYNC B2 ;  /* 0x0000000000027941 */ /* 0x000fea0003800000 */
.L_x_24838:
        /* <DEDUP_REMOVED lines=44> */
.L_x_24837:
[----:B------:R-:W-:Y:S05]  /*2e70*/  BSYNC B1 ;  /* 0x0000000000017941 */ /* 0x000fea0003800000 */
.L_x_24836:
        /* <DEDUP_REMOVED lines=8> */
.L_x_24832:
        /* <DEDUP_REMOVED lines=12> */
.L_x_24841:
[----:B------:R-:W-:-:S07]  /*2fc0*/  MOV R204, R208 ;  /* 0x000000d000cc7202 */ /* 0x000fce0000000f00 */
.L_x_24842:
[----:B------:R-:W-:Y:S05]  /*2fd0*/  BSYNC B1 ;  /* 0x0000000000017941 */ /* 0x000fea0003800000 */
.L_x_24840:
        /* <DEDUP_REMOVED lines=16> */
.L_x_24846:
[----:B------:R-:W-:Y:S05]  /*30e0*/  BSYNC B2 ;  /* 0x0000000000027941 */ /* 0x000fea0003800000 */
.L_x_24845:
        /* <DEDUP_REMOVED lines=44> */
.L_x_24844:
[----:B------:R-:W-:Y:S05]  /*33b0*/  BSYNC B1 ;  /* 0x0000000000017941 */ /* 0x000fea0003800000 */
.L_x_24843:
        /* <DEDUP_REMOVED lines=11> */
.L_x_24847:
        /* <DEDUP_REMOVED lines=12> */
.L_x_24850:
[----:B------:R-:W-:-:S07]  /*3530*/  IMAD.MOV.U32 R198, RZ, RZ, R208 ;  /* 0x000000ffffc67224 */ /* 0x000fce00078e00d0 */
.L_x_24851:
[----:B------:R-:W-:Y:S05]  /*3540*/  BSYNC B1 ;  /* 0x0000000000017941 */ /* 0x000fea0003800000 */
.L_x_24849:
        /* <DEDUP_REMOVED lines=16> */
.L_x_24855:
[----:B------:R-:W-:Y:S05]  /*3650*/  BSYNC B2 ;  /* 0x0000000000027941 */ /* 0x000fea0003800000 */
.L_x_24854:
        /* <DEDUP_REMOVED lines=44> */
.L_x_24853:
[----:B------:R-:W-:Y:S05]  /*3920*/  BSYNC B1 ;  /* 0x0000000000017941 */ /* 0x000fea0003800000 */
.L_x_24852:
        /* <DEDUP_REMOVED lines=8> */
.L_x_24848:
        /* <DEDUP_REMOVED lines=12> */
.L_x_24857:
[----:B------:R-:W-:-:S07]  /*3a70*/  MOV R204, R208 ;  /* 0x000000d000cc7202 */ /* 0x000fce0000000f00 */
.L_x_24858:
[----:B------:R-:W-:Y:S05]  /*3a80*/  BSYNC B1 ;  /* 0x0000000000017941 */ /* 0x000fea0003800000 */
.L_x_24856:
        /* <DEDUP_REMOVED lines=16> */
.L_x_24862:
[----:B------:R-:W-:Y:S05]  /*3b90*/  BSYNC B2 ;  /* 0x0000000000027941 */ /* 0x000fea0003800000 */
.L_x_24861:
        /* <DEDUP_REMOVED lines=44> */
.L_x_24860:
[----:B------:R-:W-:Y:S05]  /*3e60*/  BSYNC B1 ;  /* 0x0000000000017941 */ /* 0x000fea0003800000 */
.L_x_24859:
        /* <DEDUP_REMOVED lines=11> */
.L_x_24863:
        /* <DEDUP_REMOVED lines=12> */
.L_x_24866:
[----:B------:R-:W-:-:S07]  /*3fe0*/  IMAD.MOV.U32 R197, RZ, RZ, R208 ;  /* 0x000000ffffc57224 */ /* 0x000fce00078e00d0 */
.L_x_24867:
[----:B------:R-:W-:Y:S05]  /*3ff0*/  BSYNC B1 ;  /* 0x0000000000017941 */ /* 0x000fea0003800000 */
.L_x_24865:
        /* <DEDUP_REMOVED lines=16> */
.L_x_24871:
[----:B------:R-:W-:Y:S05]  /*4100*/  BSYNC B2 ;  /* 0x0000000000027941 */ /* 0x000fea0003800000 */
.L_x_24870:
        /* <DEDUP_REMOVED lines=44> */
.L_x_24869:
[----:B------:R-:W-:Y:S05]  /*43d0*/  BSYNC B1 ;  /* 0x0000000000017941 */ /* 0x000fea0003800000 */
.L_x_24868:
        /* <DEDUP_REMOVED lines=8> */
.L_x_24864:
[----:B------:R-:W-:Y:S02]  /*4460*/  LOP3.LUT P0, RZ, R214, 0x1, RZ, 0xc0, !PT ;  /* 0x00000001d6ff7812 */ /* 0x000fe4000780c0ff */
        /* <DEDUP_REMOVED lines=26> */
.L_x_24872:
[----:B01----:R-:W-:-:S07]  /*4610*/  VIADD R189, R215, 0x80 ;  /* 0x00000080d7bd7836 */ /* 0x003fce0000000000 */
.L_x_24807:
[----:B------:R-:W-:Y:S05]  /*4620*/  BSYNC B0 ;  /* 0x0000000000007941 */ /* 0x000fea0003800000 */
.L_x_24806:
        /* <DEDUP_REMOVED lines=29> */
.L_x_24876:
[----:B------:R-:W-:-:S07]  /*4800*/  IMAD.MOV.U32 R222, RZ, RZ, R208 ;  /* 0x000000ffffde7224 */ /* 0x000fce00078e00d0 */
.L_x_24877:
[----:B------:R-:W-:Y:S05]  /*4810*/  BSYNC B1 ;  /* 0x0000000000017941 */ /* 0x000fea0003800000 */
.L_x_24875:
        /* <DEDUP_REMOVED lines=16> */
.L_x_24881:
[----:B------:R-:W-:Y:S05]  /*4920*/  BSYNC B2 ;  /* 0x0000000000027941 */ /* 0x000fea0003800000 */
.L_x_24880:
        /* <DEDUP_REMOVED lines=44> */
.L_x_24879:
[----:B------:R-:W-:Y:S05]  /*4bf0*/  BSYNC B1 ;  /* 0x0000000000017941 */ /* 0x000fea0003800000 */
.L_x_24878:
        /* <DEDUP_REMOVED lines=18> */
.L_x_24882:
        /* <DEDUP_REMOVED lines=12> */
.L_x_24885:
[----:B------:R-:W-:-:S07]  /*4de0*/  IMAD.MOV.U32 R204, RZ, RZ, R208 ;  /* 0x000000ffffcc7224 */ /* 0x000fce00078e00d0 */
.L_x_24886:
[----:B------:R-:W-:Y:S05]  /*4df0*/  BSYNC B1 ;  /* 0x0000000000017941 */ /* 0x000fea0003800000 */
.L_x_24884:
        /* <DEDUP_REMOVED lines=16> */
.L_x_24890:
[----:B------:R-:W-:Y:S05]  /*4f00*/  BSYNC B2 ;  /* 0x0000000000027941 */ /* 0x000fea0003800000 */
.L_x_24889:
        /* <DEDUP_REMOVED lines=44> */
.L_x_24888:
[----:B------:R-:W-:Y:S05]  /*51d0*/  BSYNC B1 ;  /* 0x0000000000017941 */ /* 0x000fea0003800000 */
.L_x_24887:
        /* <DEDUP_REMOVED lines=8> */
.L_x_24883:
        /* <DEDUP_REMOVED lines=12> */
.L_x_24892:
[----:B------:R-:W-:-:S07]  /*5320*/  MOV R204, R208 ;  /* 0x000000d000cc7202 */ /* 0x000fce0000000f00 */
.L_x_24893:
[----:B------:R-:W-:Y:S05]  /*5330*/  BSYNC B1 ;  /* 0x0000000000017941 */ /* 0x000fea0003800000 */
.L_x_24891:
        /* <DEDUP_REMOVED lines=16> */
.L_x_24897:
[----:B------:R-:W-:Y:S05]  /*5440*/  BSYNC B2 ;  /* 0x0000000000027941 */ /* 0x000fea0003800000 */
.L_x_24896:
        /* <DEDUP_REMOVED lines=44> */
.L_x_24895:
[----:B------:R-:W-:Y:S05]  /*5710*/  BSYNC B1 ;  /* 0x0000000000017941 */ /* 0x000fea0003800000 */
.L_x_24894:
        /* <DEDUP_REMOVED lines=11> */
.L_x_24898:
        /* <DEDUP_REMOVED lines=12> */
.L_x_24901:
[----:B------:R-:W-:-:S07]  /*5890*/  IMAD.MOV.U32 R199, RZ, RZ, R208 ;  /* 0x000000ffffc77224 */ /* 0x000fce00078e00d0 */
.L_x_24902:
[----:B------:R-:W-:Y:S05]  /*58a0*/  BSYNC B1 ;  /* 0x0000000000017941 */ /* 0x000fea0003800000 */
.L_x_24900:
        /* <DEDUP_REMOVED lines=16> */
.L_x_24906:
[----:B------:R-:W-:Y:S05]  /*59b0*/  BSYNC B2 ;  /* 0x0000000000027941 */ /* 0x000fea0003800000 */
.L_x_24905:
        /* <DEDUP_REMOVED lines=44> */
.L_x_24904:
[----:B------:R-:W-:Y:S05]  /*5c80*/  BSYNC B1 ;  /* 0x0000000000017941 */ /* 0x000fea0003800000 */
.L_x_24903:
        /* <DEDUP_REMOVED lines=8> */
.L_x_24899:
        /* <DEDUP_REMOVED lines=12> */
.L_x_24908:
[----:B------:R-:W-:-:S07]  /*5dd0*/  IMAD.MOV.U32 R204, RZ, RZ, R208 ;  /* 0x000000ffffcc7224 */ /* 0x000fce00078e00d0 */
.L_x_24909:
[----:B------:R-:W-:Y:S05]  /*5de0*/  BSYNC B1 ;  /* 0x0000000000017941 */ /* 0x000fea0003800000 */
.L_x_24907:
        /* <DEDUP_REMOVED lines=16> */
.L_x_24913:
[----:B------:R-:W-:Y:S05]  /*5ef0*/  BSYNC B2 ;  /* 0x0000000000027941 */ /* 0x000fea0003800000 */
.L_x_24912:
        /* <DEDUP_REMOVED lines=44> */
.L_x_24911:
[----:B------:R-:W-:Y:S05]  /*61c0*/  BSYNC B1 ;  /* 0x0000000000017941 */ /* 0x000fea0003800000 */
.L_x_24910:
        /* <DEDUP_REMOVED lines=11> */
.L_x_24914:
        /* <DEDUP_REMOVED lines=12> */
.L_x_24917:
[----:B------:R-:W-:-:S07]  /*6340*/  IMAD.MOV.U32 R198, RZ, RZ, R208 ;  /* 0x000000ffffc67224 */ /* 0x000fce00078e00d0 */
.L_x_24918:
[----:B------:R-:W-:Y:S05]  /*6350*/  BSYNC B1 ;  /* 0x0000000000017941 */ /* 0x000fea0003800000 */
.L_x_24916:
        /* <DEDUP_REMOVED lines=16> */
.L_x_24922:
[----:B------:R-:W-:Y:S05]  /*6460*/  BSYNC B2 ;  /* 0x0000000000027941 */ /* 0x000fea0003800000 */
.L_x_24921:
        /* <DEDUP_REMOVED lines=44> */
.L_x_24920:
[----:B------:R-:W-:Y:S05]  /*6730*/  BSYNC B1 ;  /* 0x0000000000017941 */ /* 0x000fea0003800000 */
.L_x_24919:
        /* <DEDUP_REMOVED lines=8> */
.L_x_24915:
        /* <DEDUP_REMOVED lines=12> */
.L_x_24924:
[----:B------:R-:W-:-:S07]  /*6880*/  IMAD.MOV.U32 R204, RZ, RZ, R208 ;  /* 0x000000ffffcc7224 */ /* 0x000fce00078e00d0 */
.L_x_24925:
[----:B------:R-:W-:Y:S05]  /*6890*/  BSYNC B1 ;  /* 0x0000000000017941 */ /* 0x000fea0003800000 */
.L_x_24923:
        /* <DEDUP_REMOVED lines=16> */
.L_x_24929:
[----:B------:R-:W-:Y:S05]  /*69a0*/  BSYNC B2 ;  /* 0x0000000000027941 */ /* 0x000fea0003800000 */
.L_x_24928:
        /* <DEDUP_REMOVED lines=44> */
.L_x_24927:
[----:B------:R-:W-:Y:S05]  /*6c70*/  BSYNC B1 ;  /* 0x0000000000017941 */ /* 0x000fea0003800000 */
.L_x_24926:
        /* <DEDUP_REMOVED lines=11> */
.L_x_24930:
        /* <DEDUP_REMOVED lines=12> */
.L_x_24933:
[----:B------:R-:W-:-:S07]  /*6df0*/  MOV R197, R208 ;  /* 0x000000d000c57202 */ /* 0x000fce0000000f00 */
.L_x_24934:
[----:B------:R-:W-:Y:S05]  /*6e00*/  BSYNC B1 ;  /* 0x0000000000017941 */ /* 0x000fea0003800000 */
.L_x_24932:
        /* <DEDUP_REMOVED lines=16> */
.L_x_24938:
[----:B------:R-:W-:Y:S05]  /*6f10*/  BSYNC B2 ;  /* 0x0000000000027941 */ /* 0x000fea0003800000 */
.L_x_24937:
        /* <DEDUP_REMOVED lines=44> */
.L_x_24936:
[----:B------:R-:W-:Y:S05]  /*71e0*/  BSYNC B1 ;  /* 0x0000000000017941 */ /* 0x000fea0003800000 */
.L_x_24935:
        /* <DEDUP_REMOVED lines=8> */
.L_x_24931:
        /* <DEDUP_REMOVED lines=27> */
.L_x_24939:
[----:B------:R-:W-:-:S07]  /*7420*/  VIADD R189, R189, 0x80 ;  /* 0x00000080bdbd7836 */ /* 0x000fce0000000000 */
.L_x_24874:
[----:B------:R-:W-:Y:S05]  /*7430*/  BSYNC B0 ;  /* 0x0000000000007941 */ /* 0x000fea0003800000 */
.L_x_24873:
        /* <DEDUP_REMOVED lines=29> */
.L_x_24943:
[----:B------:R-:W-:-:S07]  /*7610*/  IMAD.MOV.U32 R222, RZ, RZ, R208 ;  /* 0x000000ffffde7224 */ /* 0x000fce00078e00d0 */
.L_x_24944:
[----:B------:R-:W-:Y:S05]  /*7620*/  BSYNC B1 ;  /* 0x0000000000017941 */ /* 0x000fea0003800000 */
.L_x_24942:
        /* <DEDUP_REMOVED lines=16> */
.L_x_24948:
[----:B------:R-:W-:Y:S05]  /*7730*/  BSYNC B2 ;  /* 0x0000000000027941 */ /* 0x000fea0003800000 */
.L_x_24947:
        /* <DEDUP_REMOVED lines=44> */
.L_x_24946:
[----:B------:R-:W-:Y:S05]  /*7a00*/  BSYNC B1 ;  /* 0x0000000000017941 */ /* 0x000fea0003800000 */
.L_x_24945:
        /* <DEDUP_REMOVED lines=18> */
.L_x_24949:
        /* <DEDUP_REMOVED lines=12> */
.L_x_24952:
[----:B------:R-:W-:-:S07]  /*7bf0*/  IMAD.MOV.U32 R204, RZ, RZ, R208 ;  /* 0x000000ffffcc7224 */ /* 0x000fce00078e00d0 */
.L_x_24953:
[----:B------:R-:W-:Y:S05]  /*7c00*/  BSYNC B1 ;  /* 0x0000000000017941 */ /* 0x000fea0003800000 */
.L_x_24951:
        /* <DEDUP_REMOVED lines=16> */
.L_x_24957:
[----:B------:R-:W-:Y:S05]  /*7d10*/  BSYNC B2 ;  /* 0x0000000000027941 */ /* 0x000fea0003800000 */
.L_x_24956:
        /* <DEDUP_REMOVED lines=44> */
.L_x_24955:
[----:B------:R-:W-:Y:S05]  /*7fe0*/  BSYNC B1 ;  /* 0x0000000000017941 */ /* 0x000fea0003800000 */
.L_x_24954:
        /* <DEDUP_REMOVED lines=8> */
.L_x_24950:
        /* <DEDUP_REMOVED lines=12> */
.L_x_24959:
[----:B------:R-:W-:-:S07]  /*8130*/  IMAD.MOV.U32 R204, RZ, RZ, R208 ;  /* 0x000000ffffcc7224 */ /* 0x000fce00078e00d0 */
.L_x_24960:
[----:B------:R-:W-:Y:S05]  /*8140*/  BSYNC B1 ;  /* 0x0000000000017941 */ /* 0x000fea0003800000 */
.L_x_24958:
        /* <DEDUP_REMOVED lines=16> */
.L_x_24964:
[----:B------:R-:W-:Y:S05]  /*8250*/  BSYNC B2 ;  /* 0x0000000000027941 */ /* 0x000fea0003800000 */
.L_x_24963:
        /* <DEDUP_REMOVED lines=44> */
.L_x_24962:
[----:B------:R-:W-:Y:S05]  /*8520*/  BSYNC B1 ;  /* 0x0000000000017941 */ /* 0x000fea0003800000 */
.L_x_24961:
        /* <DEDUP_REMOVED lines=11> */
.L_x_24965:
        /* <DEDUP_REMOVED lines=12> */
.L_x_24968:
[----:B------:R-:W-:-:S07]  /*86a0*/  MOV R199, R208 ;  /* 0x000000d000c77202 */ /* 0x000fce0000000f00 */
.L_x_24969:
[----:B------:R-:W-:Y:S05]  /*86b0*/  BSYNC B1 ;  /* 0x0000000000017941 */ /* 0x000fea0003800000 */
.L_x_24967:
        /* <DEDUP_REMOVED lines=16> */
.L_x_24973:
[----:B------:R-:W-:Y:S05]  /*87c0*/  BSYNC B2 ;  /* 0x0000000000027941 */ /* 0x000fea0003800000 */
.L_x_24972:
        /* <DEDUP_REMOVED lines=44> */
.L_x_24971:
[----:B------:R-:W-:Y:S05]  /*8a90*/  BSYNC B1 ;  /* 0x0000000000017941 */ /* 0x000fea0003800000 */
.L_x_24970:
        /* <DEDUP_REMOVED lines=8> */
.L_x_24966:
        /* <DEDUP_REMOVED lines=12> */
.L_x_24975:
[----:B------:R-:W-:-:S07]  /*8be0*/  MOV R204, R208 ;  /* 0x000000d000cc7202 */ /* 0x000fce0000000f00 */
.L_x_24976:
[----:B------:R-:W-:Y:S05]  /*8bf0*/  BSYNC B1 ;  /* 0x0000000000017941 */ /* 0x000fea0003800000 */
.L_x_24974:
        /* <DEDUP_REMOVED lines=16> */
.L_x_24980:
[----:B------:R-:W-:Y:S05]  /*8d00*/  BSYNC B2 ;  /* 0x0000000000027941 */ /* 0x000fea0003800000 */
.L_x_24979:
        /* <DEDUP_REMOVED lines=44> */
.L_x_24978:
[----:B------:R-:W-:Y:S05]  /*8fd0*/  BSYNC B1 ;  /* 0x0000000000017941 */ /* 0x000fea0003800000 */
.L_x_24977:
        /* <DEDUP_REMOVED lines=11> */
.L_x_24981:
        /* <DEDUP_REMOVED lines=12> */
.L_x_24984:
[----:B------:R-:W-:-:S07]  /*9150*/  IMAD.MOV.U32 R198, RZ, RZ, R208 ;  /* 0x000000ffffc67224 */ /* 0x000fce00078e00d0 */
.L_x_24985:
[----:B------:R-:W-:Y:S05]  /*9160*/  BSYNC B1 ;  /* 0x0000000000017941 */ /* 0x000fea0003800000 */
.L_x_24983:
        /* <DEDUP_REMOVED lines=16> */
.L_x_24989:
[----:B------:R-:W-:Y:S05]  /*9270*/  BSYNC B2 ;  /* 0x0000000000027941 */ /* 0x000fea0003800000 */
.L_x_24988:
        /* <DEDUP_REMOVED lines=44> */
.L_x_24987:
[----:B------:R-:W-:Y:S05]  /*9540*/  BSYNC B1 ;  /* 0x0000000000017941 */ /* 0x000fea0003800000 */
.L_x_24986:
        /* <DEDUP_REMOVED lines=8> */
.L_x_24982:
        /* <DEDUP_REMOVED lines=12> */
.L_x_24991:
[----:B------:R-:W-:-:S07]  /*9690*/  IMAD.MOV.U32 R204, RZ, RZ, R208 ;  /* 0x000000ffffcc7224 */ /* 0x000fce00078e00d0 */
.L_x_24992:
[----:B------:R-:W-:Y:S05]  /*96a0*/  BSYNC B1 ;  /* 0x0000000000017941 */ /* 0x000fea0003800000 */
.L_x_24990:
        /* <DEDUP_REMOVED lines=16> */
.L_x_24996:
[----:B------:R-:W-:Y:S05]  /*97b0*/  BSYNC B2 ;  /* 0x0000000000027941 */ /* 0x000fea0003800000 */
.L_x_24995:
        /* <DEDUP_REMOVED lines=44> */
.L_x_24994:
[----:B------:R-:W-:Y:S05]  /*9a80*/  BSYNC B1 ;  /* 0x0000000000017941 */ /* 0x000fea0003800000 */
.L_x_24993:
        /* <DEDUP_REMOVED lines=11> */
.L_x_24997:
        /* <DEDUP_REMOVED lines=12> */
.L_x_25000:
[----:B------:R-:W-:-:S07]  /*9c00*/  IMAD.MOV.U32 R197, RZ, RZ, R208 ;  /* 0x000000ffffc57224 */ /* 0x000fce00078e00d0 */
.L_x_25001:
[----:B------:R-:W-:Y:S05]  /*9c10*/  BSYNC B1 ;  /* 0x0000000000017941 */ /* 0x000fea0003800000 */
.L_x_24999:
        /* <DEDUP_REMOVED lines=16> */
.L_x_25005:
[----:B------:R-:W-:Y:S05]  /*9d20*/  BSYNC B2 ;  /* 0x0000000000027941 */ /* 0x000fea0003800000 */
.L_x_25004:
        /* <DEDUP_REMOVED lines=44> */
.L_x_25003:
[----:B------:R-:W-:Y:S05]  /*9ff0*/  BSYNC B1 ;  /* 0x0000000000017941 */ /* 0x000fea0003800000 */
.L_x_25002:
        /* <DEDUP_REMOVED lines=8> */
.L_x_24998:
        /* <DEDUP_REMOVED lines=27> */
.L_x_25006:
[----:B------:R-:W-:-:S07]  /*a230*/  IADD3 R189, R189, 0x80, RZ ;  /* 0x00000080bdbd7810 */ /* 0x000fce0007ffe0ff */
.L_x_24941:
[----:B------:R-:W-:Y:S05]  /*a240*/  BSYNC B0 ;  /* 0x0000000000007941 */ /* 0x000fea0003800000 */
.L_x_24940:
        /* <DEDUP_REMOVED lines=29> */
.L_x_25010:
[----:B------:R-:W-:-:S07]  /*a420*/  IMAD.MOV.U32 R222, RZ, RZ, R208 ;  /* 0x000000ffffde7224 */ /* 0x000fce00078e00d0 */
.L_x_25011:
[----:B------:R-:W-:Y:S05]  /*a430*/  BSYNC B1 ;  /* 0x0000000000017941 */ /* 0x000fea0003800000 */
.L_x_25009:
        /* <DEDUP_REMOVED lines=16> */
.L_x_25015:
[----:B------:R-:W-:Y:S05]  /*a540*/  BSYNC B2 ;  /* 0x0000000000027941 */ /* 0x000fea0003800000 */
.L_x_25014:
        /* <DEDUP_REMOVED lines=44> */
.L_x_25013:
[----:B------:R-:W-:Y:S05]  /*a810*/  BSYNC B1 ;  /* 0x0000000000017941 */ /* 0x000fea0003800000 */
.L_x_25012:
        /* <DEDUP_REMOVED lines=18> */
.L_x_25016:
        /* <DEDUP_REMOVED lines=12> */
.L_x_25019:
[----:B------:R-:W-:-:S07]  /*aa00*/  IMAD.MOV.U32 R204, RZ, RZ, R208 ;  /* 0x000000ffffcc7224 */ /* 0x000fce00078e00d0 */
.L_x_25020:
[----:B------:R-:W-:Y:S05]  /*aa10*/  BSYNC B1 ;  /* 0x0000000000017941 */ /* 0x000fea0003800000 */
.L_x_25018:
        /* <DEDUP_REMOVED lines=16> */
.L_x_25024:
[----:B------:R-:W-:Y:S05]  /*ab20*/  BSYNC B2 ;  /* 0x0000000000027941 */ /* 0x000fea0003800000 */
.L_x_25023:
        /* <DEDUP_REMOVED lines=44> */
.L_x_25022:
[----:B------:R-:W-:Y:S05]  /*adf0*/  BSYNC B1 ;  /* 0x0000000000017941 */ /* 0x000fea0003800000 */
.L_x_25021:
        /* <DEDUP_REMOVED lines=8> */
.L_x_25017:
        /* <DEDUP_REMOVED lines=12> */
.L_x_25026:
[----:B------:R-:W-:-:S07]  /*af40*/  IMAD.MOV.U32 R204, RZ, RZ, R208 ;  /* 0x000000ffffcc7224 */ /* 0x000fce00078e00d0 */
.L_x_25027:
[----:B------:R-:W-:Y:S05]  /*af50*/  BSYNC B1 ;  /* 0x0000000000017941 */ /* 0x000fea0003800000 */
.L_x_25025:
        /* <DEDUP_REMOVED lines=16> */
.L_x_25031:
[----:B------:R-:W-:Y:S05]  /*b060*/  BSYNC B2 ;  /* 0x0000000000027941 */ /* 0x000fea0003800000 */
.L_x_25030:
        /* <DEDUP_REMOVED lines=44> */
.L_x_25029:
[----:B------:R-:W-:Y:S05]  /*b330*/  BSYNC B1 ;  /* 0x0000000000017941 */ /* 0x000fea0003800000 */
.L_x_25028:
        /* <DEDUP_REMOVED lines=11> */
.L_x_25032:
        /* <DEDUP_REMOVED lines=12> */
.L_x_25035:
[----:B------:R-:W-:-:S07]  /*b4b0*/  IMAD.MOV.U32 R199, RZ, RZ, R208 ;  /* 0x000000ffffc77224 */ /* 0x000fce00078e00d0 */
.L_x_25036:
[----:B------:R-:W-:Y:S05]  /*b4c0*/  BSYNC B1 ;  /* 0x0000000000017941 */ /* 0x000fea0003800000 */
.L_x_25034:
        /* <DEDUP_REMOVED lines=16> */
.L_x_25040:
[----:B------:R-:W-:Y:S05]  /*b5d0*/  BSYNC B2 ;  /* 0x0000000000027941 */ /* 0x000fea0003800000 */
.L_x_25039:
        /* <DEDUP_REMOVED lines=44> */
.L_x_25038:
[----:B------:R-:W-:Y:S05]  /*b8a0*/  BSYNC B1 ;  /* 0x0000000000017941 */ /* 0x000fea0003800000 */
.L_x_25037:
        /* <DEDUP_REMOVED lines=8> */
.L_x_25033:
        /* <DEDUP_REMOVED lines=12> */
.L_x_25042:
[----:B------:R-:W-:-:S07]  /*b9f0*/  IMAD.MOV.U32 R204, RZ, RZ, R208 ;  /* 0x000000ffffcc7224 */ /* 0x000fce00078e00d0 */
.L_x_25043:
[----:B------:R-:W-:Y:S05]  /*ba00*/  BSYNC B1 ;  /* 0x0000000000017941 */ /* 0x000fea0003800000 */
.L_x_25041:
        /* <DEDUP_REMOVED lines=16> */
.L_x_25047:
[----:B------:R-:W-:Y:S05]  /*bb10*/  BSYNC B2 ;  /* 0x0000000000027941 */ /* 0x000fea0003800000 */
.L_x_25046:
        /* <DEDUP_REMOVED lines=44> */
.L_x_25045:
[----:B------:R-:W-:Y:S05]  /*bde0*/  BSYNC B1 ;  /* 0x0000000000017941 */ /* 0x000fea0003800000 */
.L_x_25044:
        /* <DEDUP_REMOVED lines=11> */
.L_x_25048:
        /* <DEDUP_REMOVED lines=12> */
.L_x_25051:
[----:B------:R-:W-:-:S07]  /*bf60*/  MOV R198, R208 ;  /* 0x000000d000c67202 */ /* 0x000fce0000000f00 */
.L_x_25052:
[----:B------:R-:W-:Y:S05]  /*bf70*/  BSYNC B1 ;  /* 0x0000000000017941 */ /* 0x000fea0003800000 */
.L_x_25050:
        /* <DEDUP_REMOVED lines=16> */
.L_x_25056:
[----:B------:R-:W-:Y:S05]  /*c080*/  BSYNC B2 ;  /* 0x0000000000027941 */ /* 0x000fea0003800000 */
.L_x_25055:
        /* <DEDUP_REMOVED lines=44> */
.L_x_25054:
[----:B------:R-:W-:Y:S05]  /*c350*/  BSYNC B1 ;  /* 0x0000000000017941 */ /* 0x000fea0003800000 */
.L_x_25053:
        /* <DEDUP_REMOVED lines=8> */
.L_x_25049:
        /* <DEDUP_REMOVED lines=12> */
.L_x_25058:
[----:B------:R-:W-:-:S07]  /*c4a0*/  MOV R204, R208 ;  /* 0x000000d000cc7202 */ /* 0x000fce0000000f00 */
.L_x_25059:
[----:B------:R-:W-:Y:S05]  /*c4b0*/  BSYNC B1 ;  /* 0x0000000000017941 */ /* 0x000fea0003800000 */
.L_x_25057:
        /* <DEDUP_REMOVED lines=16> */
.L_x_25063:
[----:B------:R-:W-:Y:S05]  /*c5c0*/  BSYNC B2 ;  /* 0x0000000000027941 */ /* 0x000fea0003800000 */
.L_x_25062:
        /* <DEDUP_REMOVED lines=44> */
.L_x_25061:
[----:B------:R-:W-:Y:S05]  /*c890*/  BSYNC B1 ;  /* 0x0000000000017941 */ /* 0x000fea0003800000 */
.L_x_25060:
        /* <DEDUP_REMOVED lines=11> */
.L_x_25064:
        /* <DEDUP_REMOVED lines=12> */
.L_x_25067:
[----:B------:R-:W-:-:S07]  /*ca10*/  IMAD.MOV.U32 R197, RZ, RZ, R208 ;  /* 0x000000ffffc57224 */ /* 0x000fce00078e00d0 */
.L_x_25068:
[----:B------:R-:W-:Y:S05]  /*ca20*/  BSYNC B1 ;  /* 0x0000000000017941 */ /* 0x000fea0003800000 */
.L_x_25066:
        /* <DEDUP_REMOVED lines=16> */
.L_x_25072:
[----:B------:R-:W-:Y:S05]  /*cb30*/  BSYNC B2 ;  /* 0x0000000000027941 */ /* 0x000fea0003800000 */
.L_x_25071:
        /* <DEDUP_REMOVED lines=44> */
.L_x_25070:
[----:B------:R-:W-:Y:S05]  /*ce00*/  BSYNC B1 ;  /* 0x0000000000017941 */ /* 0x000fea0003800000 */
.L_x_25069:
        /* <DEDUP_REMOVED lines=8> */
.L_x_25065:
        /* <DEDUP_REMOVED lines=27> */
.L_x_25073:
[----:B------:R-:W-:-:S07]  /*d040*/  VIADD R189, R189, 0x80 ;  /* 0x00000080bdbd7836 */ /* 0x000fce0000000000 */
.L_x_25008:
[----:B------:R-:W-:Y:S05]  /*d050*/  BSYNC B0 ;  /* 0x0000000000007941 */ /* 0x000fea0003800000 */
.L_x_25007:
        /* <DEDUP_REMOVED lines=29> */
.L_x_25077:
[----:B------:R-:W-:-:S07]  /*d230*/  MOV R222, R208 ;  /* 0x000000d000de7202 */ /* 0x000fce0000000f00 */
.L_x_25078:
[----:B------:R-:W-:Y:S05]  /*d240*/  BSYNC B1 ;  /* 0x0000000000017941 */ /* 0x000fea0003800000 */
.L_x_25076:
        /* <DEDUP_REMOVED lines=16> */
.L_x_25082:
[----:B------:R-:W-:Y:S05]  /*d350*/  BSYNC B2 ;  /* 0x0000000000027941 */ /* 0x000fea0003800000 */
.L_x_25081:
        /* <DEDUP_REMOVED lines=44> */
.L_x_25080:
[----:B------:R-:W-:Y:S05]  /*d620*/  BSYNC B1 ;  /* 0x0000000000017941 */ /* 0x000fea0003800000 */
.L_x_25079:
        /* <DEDUP_REMOVED lines=18> */
.L_x_25083:
        /* <DEDUP_REMOVED lines=12> */
.L_x_25086:
[----:B------:R-:W-:-:S07]  /*d810*/  MOV R204, R208 ;  /* 0x000000d000cc7202 */ /* 0x000fce0000000f00 */
.L_x_25087:
[----:B------:R-:W-:Y:S05]  /*d820*/  BSYNC B1 ;  /* 0x0000000000017941 */ /* 0x000fea0003800000 */
.L_x_25085:
        /* <DEDUP_REMOVED lines=16> */
.L_x_25091:
[----:B------:R-:W-:Y:S05]  /*d930*/  BSYNC B2 ;  /* 0x0000000000027941 */ /* 0x000fea0003800000 */
.L_x_25090:
        /* <DEDUP_REMOVED lines=44> */
.L_x_25089:
[----:B------:R-:W-:Y:S05]  /*dc00*/  BSYNC B1 ;  /* 0x0000000000017941 */ /* 0x000fea0003800000 */
.L_x_25088:
        /* <DEDUP_REMOVED lines=8> */
.L_x_25084:
        /* <DEDUP_REMOVED lines=12> */
.L_x_25093:
[----:B------:R-:W-:-:S07]  /*dd50*/  MOV R204, R208 ;  /* 0x000000d000cc7202 */ /* 0x000fce0000000f00 */
.L_x_25094:
[----:B------:R-:W-:Y:S05]  /*dd60*/  BSYNC B1 ;  /* 0x0000000000017941 */ /* 0x000fea0003800000 */
.L_x_25092:
        /* <DEDUP_REMOVED lines=16> */
.L_x_25098:
[----:B------:R-:W-:Y:S05]  /*de70*/  BSYNC B2 ;  /* 0x0000000000027941 */ /* 0x000fea0003800000 */
.L_x_25097:
        /* <DEDUP_REMOVED lines=44> */
.L_x_25096:
[----:B------:R-:W-:Y:S05]  /*e140*/  BSYNC B1 ;  /* 0x0000000000017941 */ /* 0x000fea0003800000 */
.L_x_25095:
        /* <DEDUP_REMOVED lines=11> */
.L_x_25099:
        /* <DEDUP_REMOVED lines=12> */
.L_x_25102:
[----:B------:R-:W-:-:S07]  /*e2c0*/  IMAD.MOV.U32 R199, RZ, RZ, R208 ;  /* 0x000000ffffc77224 */ /* 0x000fce00078e00d0 */
.L_x_25103:
[----:B------:R-:W-:Y:S05]  /*e2d0*/  BSYNC B1 ;  /* 0x0000000000017941 */ /* 0x000fea0003800000 */
.L_x_25101:
        /* <DEDUP_REMOVED lines=16> */
.L_x_25107:
[----:B------:R-:W-:Y:S05]  /*e3e0*/  BSYNC B2 ;  /* 0x0000000000027941 */ /* 0x000fea0003800000 */
.L_x_25106:
        /* <DEDUP_REMOVED lines=44> */
.L_x_25105:
[----:B------:R-:W-:Y:S05]  /*e6b0*/  BSYNC B1 ;  /* 0x0000000000017941 */ /* 0x000fea0003800000 */
.L_x_25104:
        /* <DEDUP_REMOVED lines=8> */
.L_x_25100:
        /* <DEDUP_REMOVED lines=12> */
.L_x_25109:
[----:B------:R-:W-:-:S07]  /*e800*/  IMAD.MOV.U32 R204, RZ, RZ, R208 ;  /* 0x000000ffffcc7224 */ /* 0x000fce00078e00d0 */
.L_x_25110:
[----:B------:R-:W-:Y:S05]  /*e810*/  BSYNC B1 ;  /* 0x0000000000017941 */ /* 0x000fea0003800000 */
.L_x_25108:
        /* <DEDUP_REMOVED lines=16> */
.L_x_25114:
[----:B------:R-:W-:Y:S05]  /*e920*/  BSYNC B2 ;  /* 0x0000000000027941 */ /* 0x000fea0003800000 */
.L_x_25113:
        /* <DEDUP_REMOVED lines=44> */
.L_x_25112:
[----:B------:R-:W-:Y:S05]  /*ebf0*/  BSYNC B1 ;  /* 0x0000000000017941 */ /* 0x000fea0003800000 */
.L_x_25111:
        /* <DEDUP_REMOVED lines=11> */
.L_x_25115:
        /* <DEDUP_REMOVED lines=12> */
.L_x_25118:
[----:B------:R-:W-:-:S07]  /*ed70*/  IMAD.MOV.U32 R198, RZ, RZ, R208 ;  /* 0x000000ffffc67224 */ /* 0x000fce00078e00d0 */
.L_x_25119:
[----:B------:R-:W-:Y:S05]  /*ed80*/  BSYNC B1 ;  /* 0x0000000000017941 */ /* 0x000fea0003800000 */
.L_x_25117:
        /* <DEDUP_REMOVED lines=16> */
.L_x_25123:
[----:B------:R-:W-:Y:S05]  /*ee90*/  BSYNC B2 ;  /* 0x0000000000027941 */ /* 0x000fea0003800000 */
.L_x_25122:
        /* <DEDUP_REMOVED lines=44> */
.L_x_25121:
[----:B------:R-:W-:Y:S05]  /*f160*/  BSYNC B1 ;  /* 0x0000000000017941 */ /* 0x000fea0003800000 */
.L_x_25120:
        /* <DEDUP_REMOVED lines=8> */
.L_x_25116:
        /* <DEDUP_REMOVED lines=12> */
.L_x_25125:
[----:B------:R-:W-:-:S07]  /*f2b0*/  IMAD.MOV.U32 R204, RZ, RZ, R208 ;  /* 0x000000ffffcc7224 */ /* 0x000fce00078e00d0 */
.L_x_25126:
[----:B------:R-:W-:Y:S05]  /*f2c0*/  BSYNC B1 ;  /* 0x0000000000017941 */ /* 0x000fea0003800000 */
.L_x_25124:
        /* <DEDUP_REMOVED lines=16> */
.L_x_25130:
[----:B------:R-:W-:Y:S05]  /*f3d0*/  BSYNC B2 ;  /* 0x0000000000027941 */ /* 0x000fea0003800000 */
.L_x_25129:
        /* <DEDUP_REMOVED lines=44> */
.L_x_25128:
[----:B------:R-:W-:Y:S05]  /*f6a0*/  BSYNC B1 ;  /* 0x0000000000017941 */ /* 0x000fea0003800000 */
.L_x_25127:
        /* <DEDUP_REMOVED lines=11> */
.L_x_25131:
        /* <DEDUP_REMOVED lines=12> */
.L_x_25134:
[----:B------:R-:W-:-:S07]  /*f820*/  MOV R197, R208 ;  /* 0x000000d000c57202 */ /* 0x000fce0000000f00 */
.L_x_25135:
[----:B------:R-:W-:Y:S05]  /*f830*/  BSYNC B1 ;  /* 0x0000000000017941 */ /* 0x000fea0003800000 */
.L_x_25133:
        /* <DEDUP_REMOVED lines=16> */
.L_x_25139:
[----:B------:R-:W-:Y:S05]  /*f940*/  BSYNC B2 ;  /* 0x0000000000027941 */ /* 0x000fea0003800000 */
.L_x_25138:
        /* <DEDUP_REMOVED lines=44> */
.L_x_25137:
[----:B------:R-:W-:Y:S05]  /*fc10*/  BSYNC B1 ;  /* 0x0000000000017941 */ /* 0x000fea0003800000 */
.L_x_25136:
        /* <DEDUP_REMOVED lines=8> */
.L_x_25132:
        /* <DEDUP_REMOVED lines=27> */
.L_x_25140:
[----:B------:R-:W-:-:S07]  /*fe50*/  VIADD R189, R189, 0x80 ;  /* 0x00000080bdbd7836 */ /* 0x000fce0000000000 */
.L_x_25075:
[----:B------:R-:W-:Y:S05]  /*fe60*/  BSYNC B0 ;  /* 0x0000000000007941 */ /* 0x000fea0003800000 */
.L_x_25074:
        /* <DEDUP_REMOVED lines=29> */
.L_x_25144:
[----:B------:R-:W-:-:S07]  /*10040*/  IMAD.MOV.U32 R222, RZ, RZ, R208 ;  /* 0x000000ffffde7224 */ /* 0x000fce00078e00d0 */
.L_x_25145:
[----:B------:R-:W-:Y:S05]  /*10050*/  BSYNC B1 ;  /* 0x0000000000017941 */ /* 0x000fea0003800000 */
.L_x_25143:
        /* <DEDUP_REMOVED lines=16> */
.L_x_25149:
[----:B------:R-:W-:Y:S05]  /*10160*/  BSYNC B2 ;  /* 0x0000000000027941 */ /* 0x000fea0003800000 */
.L_x_25148:
        /* <DEDUP_REMOVED lines=44> */
.L_x_25147:
[----:B------:R-:W-:Y:S05]  /*10430*/  BSYNC B1 ;  /* 0x0000000000017941 */ /* 0x000fea0003800000 */
.L_x_25146:
        /* <DEDUP_REMOVED lines=18> */
.L_x_25150:
        /* <DEDUP_REMOVED lines=12> */
.L_x_25153:
[----:B------:R-:W-:-:S07]  /*10620*/  IMAD.MOV.U32 R204, RZ, RZ, R208 ;  /* 0x000000ffffcc7224 */ /* 0x000fce00078e00d0 */
.L_x_25154:
[----:B------:R-:W-:Y:S05]  /*10630*/  BSYNC B1 ;  /* 0x0000000000017941 */ /* 0x000fea0003800000 */
.L_x_25152:
        /* <DEDUP_REMOVED lines=16> */
.L_x_25158:
[----:B------:R-:W-:Y:S05]  /*10740*/  BSYNC B2 ;  /* 0x0000000000027941 */ /* 0x000fea0003800000 */
.L_x_25157:
        /* <DEDUP_REMOVED lines=44> */
.L_x_25156:
[----:B------:R-:W-:Y:S05]  /*10a10*/  BSYNC B1 ;  /* 0x0000000000017941 */ /* 0x000fea0003800000 */
.L_x_25155:
        /* <DEDUP_REMOVED lines=8> */
.L_x_25151:
        /* <DEDUP_REMOVED lines=12> */
.L_x_25160:
[----:B------:R-:W-:-:S07]  /*10b60*/  IMAD.MOV.U32 R204, RZ, RZ, R208 ;  /* 0x000000ffffcc7224 */ /* 0x000fce00078e00d0 */
.L_x_25161:
[----:B------:R-:W-:Y:S05]  /*10b70*/  BSYNC B1 ;  /* 0x0000000000017941 */ /* 0x000fea0003800000 */
.L_x_25159:
        /* <DEDUP_REMOVED lines=16> */
.L_x_25165:
[----:B------:R-:W-:Y:S05]  /*10c80*/  BSYNC B2 ;  /* 0x0000000000027941 */ /* 0x000fea0003800000 */
.L_x_25164:
        /* <DEDUP_REMOVED lines=44> */
.L_x_25163:
[----:B------:R-:W-:Y:S05]  /*10f50*/  BSYNC B1 ;  /* 0x0000000000017941 */ /* 0x000fea0003800000 */
.L_x_25162:
        /* <DEDUP_REMOVED lines=11> */
.L_x_25166:
        /* <DEDUP_REMOVED lines=12> */
.L_x_25169:
[----:B------:R-:W-:-:S07]  /*110d0*/  MOV R199, R208 ;  /* 0x000000d000c77202 */ /* 0x000fce0000000f00 */
.L_x_25170:
[----:B------:R-:W-:Y:S05]  /*110e0*/  BSYNC B1 ;  /* 0x0000000000017941 */ /* 0x000fea0003800000 */
.L_x_25168:
        /* <DEDUP_REMOVED lines=16> */
.L_x_25174:
[----:B------:R-:W-:Y:S05]  /*111f0*/  BSYNC B2 ;  /* 0x0000000000027941 */ /* 0x000fea0003800000 */
.L_x_25173:
        /* <DEDUP_REMOVED lines=44> */
.L_x_25172:
[----:B------:R-:W-:Y:S05]  /*114c0*/  BSYNC B1 ;  /* 0x0000000000017941 */ /* 0x000fea0003800000 */
.L_x_25171:
        /* <DEDUP_REMOVED lines=8> */
.L_x_25167:
        /* <DEDUP_REMOVED lines=12> */
.L_x_25176:
[----:B------:R-:W-:-:S07]  /*11610*/  MOV R204, R208 ;  /* 0x000000d000cc7202 */ /* 0x000fce0000000f00 */
.L_x_25177:
[----:B------:R-:W-:Y:S05]  /*11620*/  BSYNC B1 ;  /* 0x0000000000017941 */ /* 0x000fea0003800000 */
.L_x_25175:
        /* <DEDUP_REMOVED lines=16> */
.L_x_25181:
[----:B------:R-:W-:Y:S05]  /*11730*/  BSYNC B2 ;  /* 0x0000000000027941 */ /* 0x000fea0003800000 */
.L_x_25180:
        /* <DEDUP_REMOVED lines=44> */
.L_x_25179:
[----:B------:R-:W-:Y:S05]  /*11a00*/  BSYNC B1 ;  /* 0x0000000000017941 */ /* 0x000fea0003800000 */
.L_x_25178:
        /* <DEDUP_REMOVED lines=11> */
.L_x_25182:
        /* <DEDUP_REMOVED lines=12> */
.L_x_25185:
[----:B------:R-:W-:-:S07]  /*11b80*/  IMAD.MOV.U32 R198, RZ, RZ, R208 ;  /* 0x000000ffffc67224 */ /* 0x000fce00078e00d0 */
.L_x_25186:
[----:B------:R-:W-:Y:S05]  /*11b90*/  BSYNC B1 ;  /* 0x0000000000017941 */ /* 0x000fea0003800000 */
.L_x_25184:
        /* <DEDUP_REMOVED lines=16> */
.L_x_25190:
[----:B------:R-:W-:Y:S05]  /*11ca0*/  BSYNC B2 ;  /* 0x0000000000027941 */ /* 0x000fea0003800000 */
.L_x_25189:
        /* <DEDUP_REMOVED lines=44> */
.L_x_25188:
[----:B------:R-:W-:Y:S05]  /*11f70*/  BSYNC B1 ;  /* 0x0000000000017941 */ /* 0x000fea0003800000 */
.L_x_25187:
        /* <DEDUP_REMOVED lines=8> */
.L_x_25183:
        /* <DEDUP_REMOVED lines=12> */
.L_x_25192:
[----:B------:R-:W-:-:S07]  /*120c0*/  IMAD.MOV.U32 R204, RZ, RZ, R208 ;  /* 0x000000ffffcc7224 */ /* 0x000fce00078e00d0 */
.L_x_25193:
[----:B------:R-:W-:Y:S05]  /*120d0*/  BSYNC B1 ;  /* 0x0000000000017941 */ /* 0x000fea0003800000 */
.L_x_25191:
        /* <DEDUP_REMOVED lines=16> */
.L_x_25197:
[----:B------:R-:W-:Y:S05]  /*121e0*/  BSYNC B2 ;  /* 0x0000000000027941 */ /* 0x000fea0003800000 */
.L_x_25196:
        /* <DEDUP_REMOVED lines=44> */
.L_x_25195:
[----:B------:R-:W-:Y:S05]  /*124b0*/  BSYNC B1 ;  /* 0x0000000000017941 */ /* 0x000fea0003800000 */
.L_x_25194:
        /* <DEDUP_REMOVED lines=11> */
.L_x_25198:
        /* <DEDUP_REMOVED lines=12> */
.L_x_25201:
[----:B------:R-:W-:-:S07]  /*12630*/  IMAD.MOV.U32 R197, RZ, RZ, R208 ;  /* 0x000000ffffc57224 */ /* 0x000fce00078e00d0 */
.L_x_25202:
[----:B------:R-:W-:Y:S05]  /*12640*/  BSYNC B1 ;  /* 0x0000000000017941 */ /* 0x000fea0003800000 */
.L_x_25200:
        /* <DEDUP_REMOVED lines=16> */
.L_x_25206:
[----:B------:R-:W-:Y:S05]  /*12750*/  BSYNC B2 ;  /* 0x0000000000027941 */ /* 0x000fea0003800000 */
.L_x_25205:
        /* <DEDUP_REMOVED lines=44> */
.L_x_25204:
[----:B------:R-:W-:Y:S05]  /*12a20*/  BSYNC B1 ;  /* 0x0000000000017941 */ /* 0x000fea0003800000 */
.L_x_25203:
        /* <DEDUP_REMOVED lines=8> */
.L_x_25199:
        /* <DEDUP_REMOVED lines=27> */
.L_x_25207:
[----:B------:R-:W-:-:S07]  /*12c60*/  IADD3 R189, R189, 0x80, RZ ;  /* 0x00000080bdbd7810 */ /* 0x000fce0007ffe0ff */
.L_x_25142:
[----:B------:R-:W-:Y:S05]  /*12c70*/  BSYNC B0 ;  /* 0x0000000000007941 */ /* 0x000fea0003800000 */
.L_x_25141:
        /* <DEDUP_REMOVED lines=29> */
.L_x_25211:
[----:B------:R-:W-:-:S07]  /*12e50*/  IMAD.MOV.U32 R222, RZ, RZ, R208 ;  /* 0x000000ffffde7224 */ /* 0x000fce00078e00d0 */
.L_x_25212:
[----:B------:R-:W-:Y:S05]  /*12e60*/  BSYNC B1 ;  /* 0x0000000000017941 */ /* 0x000fea0003800000 */
.L_x_25210:
        /* <DEDUP_REMOVED lines=16> */
.L_x_25216:
[----:B------:R-:W-:Y:S05]  /*12f70*/  BSYNC B2 ;  /* 0x0000000000027941 */ /* 0x000fea0003800000 */
.L_x_25215:
        /* <DEDUP_REMOVED lines=44> */
.L_x_25214:
[----:B------:R-:W-:Y:S05]  /*13240*/  BSYNC B1 ;  /* 0x0000000000017941 */ /* 0x000fea0003800000 */
.L_x_25213:
        /* <DEDUP_REMOVED lines=18> */
.L_x_25217:
        /* <DEDUP_REMOVED lines=12> */
.L_x_25220:
[----:B------:R-:W-:-:S07]  /*13430*/  IMAD.MOV.U32 R204, RZ, RZ, R208 ;  /* 0x000000ffffcc7224 */ /* 0x000fce00078e00d0 */
.L_x_25221:
[----:B------:R-:W-:Y:S05]  /*13440*/  BSYNC B1 ;  /* 0x0000000000017941 */ /* 0x000fea0003800000 */
.L_x_25219:
        /* <DEDUP_REMOVED lines=16> */
.L_x_25225:
[----:B------:R-:W-:Y:S05]  /*13550*/  BSYNC B2 ;  /* 0x0000000000027941 */ /* 0x000fea0003800000 */
.L_x_25224:
        /* <DEDUP_REMOVED lines=44> */
.L_x_25223:
[----:B------:R-:W-:Y:S05]  /*13820*/  BSYNC B1 ;  /* 0x0000000000017941 */ /* 0x000fea0003800000 */
.L_x_25222:
        /* <DEDUP_REMOVED lines=8> */
.L_x_25218:
        /* <DEDUP_REMOVED lines=12> */
.L_x_25227:
[----:B------:R-:W-:-:S07]  /*13970*/  IMAD.MOV.U32 R204, RZ, RZ, R208 ;  /* 0x000000ffffcc7224 */ /* 0x000fce00078e00d0 */
.L_x_25228:
[----:B------:R-:W-:Y:S05]  /*13980*/  BSYNC B1 ;  /* 0x0000000000017941 */ /* 0x000fea0003800000 */
.L_x_25226:
        /* <DEDUP_REMOVED lines=16> */
.L_x_25232:
[----:B------:R-:W-:Y:S05]  /*13a90*/  BSYNC B2 ;  /* 0x0000000000027941 */ /* 0x000fea0003800000 */
.L_x_25231:
        /* <DEDUP_REMOVED lines=44> */
.L_x_25230:
[----:B------:R-:W-:Y:S05]  /*13d60*/  BSYNC B1 ;  /* 0x0000000000017941 */ /* 0x000fea0003800000 */
.L_x_25229:
        /* <DEDUP_REMOVED lines=11> */
.L_x_25233:
        /* <DEDUP_REMOVED lines=12> */
.L_x_25236:
[----:B------:R-:W-:-:S07]  /*13ee0*/  IMAD.MOV.U32 R199, RZ, RZ, R208 ;  /* 0x000000ffffc77224 */ /* 0x000fce00078e00d0 */
.L_x_25237:
[----:B------:R-:W-:Y:S05]  /*13ef0*/  BSYNC B1 ;  /* 0x0000000000017941 */ /* 0x000fea0003800000 */
.L_x_25235:
        /* <DEDUP_REMOVED lines=16> */
.L_x_25241:
[----:B------:R-:W-:Y:S05]  /*14000*/  BSYNC B2 ;  /* 0x0000000000027941 */ /* 0x000fea0003800000 */
.L_x_25240:
        /* <DEDUP_REMOVED lines=44> */
.L_x_25239:
[----:B------:R-:W-:Y:S05]  /*142d0*/  BSYNC B1 ;  /* 0x0000000000017941 */ /* 0x000fea0003800000 */
.L_x_25238:
        /* <DEDUP_REMOVED lines=8> */
.L_x_25234:
        /* <DEDUP_REMOVED lines=12> */
.L_x_25243:
[----:B------:R-:W-:-:S07]  /*14420*/  IMAD.MOV.U32 R204, RZ, RZ, R208 ;  /* 0x000000ffffcc7224 */ /* 0x000fce00078e00d0 */
.L_x_25244:
[----:B------:R-:W-:Y:S05]  /*14430*/  BSYNC B1 ;  /* 0x0000000000017941 */ /* 0x000fea0003800000 */
.L_x_25242:
        /* <DEDUP_REMOVED lines=16> */
.L_x_25248:
[----:B------:R-:W-:Y:S05]  /*14540*/  BSYNC B2 ;  /* 0x0000000000027941 */ /* 0x000fea0003800000 */
.L_x_25247:
        /* <DEDUP_REMOVED lines=44> */
.L_x_25246:
[----:B------:R-:W-:Y:S05]  /*14810*/  BSYNC B1 ;  /* 0x0000000000017941 */ /* 0x000fea0003800000 */
.L_x_25245:
        /* <DEDUP_REMOVED lines=11> */
.L_x_25249:
        /* <DEDUP_REMOVED lines=12> */
.L_x_25252:
[----:B------:R-:W-:-:S07]  /*14990*/  MOV R198, R208 ;  /* 0x000000d000c67202 */ /* 0x000fce0000000f00 */
.L_x_25253:
[----:B------:R-:W-:Y:S05]  /*149a0*/  BSYNC B1 ;  /* 0x0000000000017941 */ /* 0x000fea0003800000 */
.L_x_25251:
        /* <DEDUP_REMOVED lines=16> */
.L_x_25257:
[----:B------:R-:W-:Y:S05]  /*14ab0*/  BSYNC B2 ;  /* 0x0000000000027941 */ /* 0x000fea0003800000 */
.L_x_25256:
        /* <DEDUP_REMOVED lines=44> */
.L_x_25255:
[----:B------:R-:W-:Y:S05]  /*14d80*/  BSYNC B1 ;  /* 0x0000000000017941 */ /* 0x000fea0003800000 */
.L_x_25254:
        /* <DEDUP_REMOVED lines=8> */
.L_x_25250:
        /* <DEDUP_REMOVED lines=12> */
.L_x_25259:
[----:B------:R-:W-:-:S07]  /*14ed0*/  MOV R204, R208 ;  /* 0x000000d000cc7202 */ /* 0x000fce0000000f00 */
.L_x_25260:
[----:B------:R-:W-:Y:S05]  /*14ee0*/  BSYNC B1 ;  /* 0x0000000000017941 */ /* 0x000fea0003800000 */
.L_x_25258:
        /* <DEDUP_REMOVED lines=16> */
.L_x_25264:
[----:B------:R-:W-:Y:S05]  /*14ff0*/  BSYNC B2 ;  /* 0x0000000000027941 */ /* 0x000fea0003800000 */
.L_x_25263:
        /* <DEDUP_REMOVED lines=44> */
.L_x_25262:
[----:B------:R-:W-:Y:S05]  /*152c0*/  BSYNC B1 ;  /* 0x0000000000017941 */ /* 0x000fea0003800000 */
.L_x_25261:
        /* <DEDUP_REMOVED lines=11> */
.L_x_25265:
        /* <DEDUP_REMOVED lines=12> */
.L_x_25268:
[----:B------:R-:W-:-:S07]  /*15440*/  IMAD.MOV.U32 R197, RZ, RZ, R208 ;  /* 0x000000ffffc57224 */ /* 0x000fce00078e00d0 */
.L_x_25269:
[----:B------:R-:W-:Y:S05]  /*15450*/  BSYNC B1 ;  /* 0x0000000000017941 */ /* 0x000fea0003800000 */
.L_x_25267:
        /* <DEDUP_REMOVED lines=16> */
.L_x_25273:
[----:B------:R-:W-:Y:S05]  /*15560*/  BSYNC B2 ;  /* 0x0000000000027941 */ /* 0x000fea0003800000 */
.L_x_25272:
        /* <DEDUP_REMOVED lines=44> */
.L_x_25271:
[----:B------:R-:W-:Y:S05]  /*15830*/  BSYNC B1 ;  /* 0x0000000000017941 */ /* 0x000fea0003800000 */
.L_x_25270:
        /* <DEDUP_REMOVED lines=8> */
.L_x_25266:
        /* <DEDUP_REMOVED lines=27> */
.L_x_25274:
[----:B------:R-:W-:-:S07]  /*15a70*/  VIADD R189, R189, 0x80 ;  /* 0x00000080bdbd7836 */ /* 0x000fce0000000000 */
.L_x_25209:
[----:B------:R-:W-:Y:S05]  /*15a80*/  BSYNC B0 ;  /* 0x0000000000007941 */ /* 0x000fea0003800000 */
.L_x_25208:
        /* <DEDUP_REMOVED lines=29> */
.L_x_25278:
[----:B------:R-:W-:-:S07]  /*15c60*/  MOV R222, R208 ;  /* 0x000000d000de7202 */ /* 0x000fce0000000f00 */
.L_x_25279:
[----:B------:R-:W-:Y:S05]  /*15c70*/  BSYNC B1 ;  /* 0x0000000000017941 */ /* 0x000fea0003800000 */
.L_x_25277:
        /* <DEDUP_REMOVED lines=16> */
.L_x_25283:
[----:B------:R-:W-:Y:S05]  /*15d80*/  BSYNC B2 ;  /* 0x0000000000027941 */ /* 0x000fea0003800000 */
.L_x_25282:
        /* <DEDUP_REMOVED lines=44> */
.L_x_25281:
[----:B------:R-:W-:Y:S05]  /*16050*/  BSYNC B1 ;  /* 0x0000000000017941 */ /* 0x000fea0003800000 */
.L_x_25280:
        /* <DEDUP_REMOVED lines=18> */
.L_x_25284:
        /* <DEDUP_REMOVED lines=12> */
.L_x_25287:
[----:B------:R-:W-:-:S07]  /*16240*/  MOV R204, R208 ;  /* 0x000000d000cc7202 */ /* 0x000fce0000000f00 */
.L_x_25288:
[----:B------:R-:W-:Y:S05]  /*16250*/  BSYNC B1 ;  /* 0x0000000000017941 */ /* 0x000fea0003800000 */
.L_x_25286:
        /* <DEDUP_REMOVED lines=16> */
.L_x_25292:
[----:B------:R-:W-:Y:S05]  /*16360*/  BSYNC B2 ;  /* 0x0000000000027941 */ /* 0x000fea0003800000 */
.L_x_25291:
        /* <DEDUP_REMOVED lines=44> */
.L_x_25290:
[----:B------:R-:W-:Y:S05]  /*16630*/  BSYNC B1 ;  /* 0x0000000000017941 */ /* 0x000fea0003800000 */
.L_x_25289:
        /* <DEDUP_REMOVED lines=8> */
.L_x_25285:
        /* <DEDUP_REMOVED lines=12> */
.L_x_25294:
[----:B------:R-:W-:-:S07]  /*16780*/  MOV R204, R208 ;  /* 0x000000d000cc7202 */ /* 0x000fce0000000f00 */
.L_x_25295:
[----:B------:R-:W-:Y:S05]  /*16790*/  BSYNC B1 ;  /* 0x0000000000017941 */ /* 0x000fea0003800000 */
.L_x_25293:
        /* <DEDUP_REMOVED lines=16> */
.L_x_25299:
[----:B------:R-:W-:Y:S05]  /*168a0*/  BSYNC B2 ;  /* 0x0000000000027941 */ /* 0x000fea0003800000 */
.L_x_25298:
        /* <DEDUP_REMOVED lines=44> */
.L_x_25297:
[----:B------:R-:W-:Y:S05]  /*16b70*/  BSYNC B1 ;  /* 0x0000000000017941 */ /* 0x000fea0003800000 */
.L_x_25296:
        /* <DEDUP_REMOVED lines=11> */
.L_x_25300:
        /* <DEDUP_REMOVED lines=12> */
.L_x_25303:
[----:B------:R-:W-:-:S07]  /*16cf0*/  IMAD.MOV.U32 R199, RZ, RZ, R208 ;  /* 0x000000ffffc77224 */ /* 0x000fce00078e00d0 */
.L_x_25304:
[----:B------:R-:W-:Y:S05]  /*16d00*/  BSYNC B1 ;  /* 0x0000000000017941 */ /* 0x000fea0003800000 */
.L_x_25302:
        /* <DEDUP_REMOVED lines=16> */
.L_x_25308:
[----:B------:R-:W-:Y:S05]  /*16e10*/  BSYNC B2 ;  /* 0x0000000000027941 */ /* 0x000fea0003800000 */
.L_x_25307:
        /* <DEDUP_REMOVED lines=44> */
.L_x_25306:
[----:B------:R-:W-:Y:S05]  /*170e0*/  BSYNC B1 ;  /* 0x0000000000017941 */ /* 0x000fea0003800000 */
.L_x_25305:
        /* <DEDUP_REMOVED lines=8> */
.L_x_25301:
        /* <DEDUP_REMOVED lines=12> */
.L_x_25310:
[----:B------:R-:W-:-:S07]  /*17230*/  IMAD.MOV.U32 R204, RZ, RZ, R208 ;  /* 0x000000ffffcc7224 */ /* 0x000fce00078e00d0 */
.L_x_25311:
[----:B------:R-:W-:Y:S05]  /*17240*/  BSYNC B1 ;  /* 0x0000000000017941 */ /* 0x000fea0003800000 */
.L_x_25309:
        /* <DEDUP_REMOVED lines=16> */
.L_x_25315:
[----:B------:R-:W-:Y:S05]  /*17350*/  BSYNC B2 ;  /* 0x0000000000027941 */ /* 0x000fea0003800000 */
.L_x_25314:
        /* <DEDUP_REMOVED lines=44> */
.L_x_25313:
[----:B------:R-:W-:Y:S05]  /*17620*/  BSYNC B1 ;  /* 0x0000000000017941 */ /* 0x000fea0003800000 */
.L_x_25312:
        /* <DEDUP_REMOVED lines=11> */
.L_x_25316:
        /* <DEDUP_REMOVED lines=12> */
.L_x_25319:
[----:B------:R-:W-:-:S07]  /*177a0*/  IMAD.MOV.U32 R198, RZ, RZ, R208 ;  /* 0x000000ffffc67224 */ /* 0x000fce00078e00d0 */
.L_x_25320:
[----:B------:R-:W-:Y:S05]  /*177b0*/  BSYNC B1 ;  /* 0x0000000000017941 */ /* 0x000fea0003800000 */
.L_x_25318:
        /* <DEDUP_REMOVED lines=16> */
.L_x_25324:
[----:B------:R-:W-:Y:S05]  /*178c0*/  BSYNC B2 ;  /* 0x0000000000027941 */ /* 0x000fea0003800000 */
.L_x_25323:
        /* <DEDUP_REMOVED lines=44> */
.L_x_25322:
[----:B------:R-:W-:Y:S05]  /*17b90*/  BSYNC B1 ;  /* 0x0000000000017941 */ /* 0x000fea0003800000 */
.L_x_25321:
        /* <DEDUP_REMOVED lines=8> */
.L_x_25317:
        /* <DEDUP_REMOVED lines=12> */
.L_x_25326:
[----:B------:R-:W-:-:S07]  /*17ce0*/  IMAD.MOV.U32 R204, RZ, RZ, R208 ;  /* 0x000000ffffcc7224 */ /* 0x000fce00078e00d0 */
.L_x_25327:
[----:B------:R-:W-:Y:S05]  /*17cf0*/  BSYNC B1 ;  /* 0x0000000000017941 */ /* 0x000fea0003800000 */
.L_x_25325:
        /* <DEDUP_REMOVED lines=16> */
.L_x_25331:
[----:B------:R-:W-:Y:S05]  /*17e00*/  BSYNC B2 ;  /* 0x0000000000027941 */ /* 0x000fea0003800000 */
.L_x_25330:
        /* <DEDUP_REMOVED lines=44> */
.L_x_25329:
[----:B------:R-:W-:Y:S05]  /*180d0*/  BSYNC B1 ;  /* 0x0000000000017941 */ /* 0x000fea0003800000 */
.L_x_25328:
        /* <DEDUP_REMOVED lines=11> */
.L_x_25332:
        /* <DEDUP_REMOVED lines=12> */
.L_x_25335:
[----:B------:R-:W-:-:S07]  /*18250*/  MOV R197, R208 ;  /* 0x000000d000c57202 */ /* 0x000fce0000000f00 */
.L_x_25336:
[----:B------:R-:W-:Y:S05]  /*18260*/  BSYNC B1 ;  /* 0x0000000000017941 */ /* 0x000fea0003800000 */
.L_x_25334:
        /* <DEDUP_REMOVED lines=16> */
.L_x_25340:
[----:B------:R-:W-:Y:S05]  /*18370*/  BSYNC B2 ;  /* 0x0000000000027941 */ /* 0x000fea0003800000 */
.L_x_25339:
        /* <DEDUP_REMOVED lines=44> */
.L_x_25338:
[----:B------:R-:W-:Y:S05]  /*18640*/  BSYNC B1 ;  /* 0x0000000000017941 */ /* 0x000fea0003800000 */
.L_x_25337:
        /* <DEDUP_REMOVED lines=8> */
.L_x_25333:
        /* <DEDUP_REMOVED lines=16> */
[----:B0-----:R-:W-:Y:S01]  /*187d0*/  IADD3 R190, P0, R220, UR14, RZ ;  /* 0x0000000edcbe7c10 */ /* 0x001fe2000ff1e0ff */
[----:B------:R-:W-:Y:S01]  /*187e0*/  IMAD.U32 R192, R198, 0x10000, RZ ;  /* 0x00010000c6c07824 */ /* 0x000fe200078e00ff */
[----:B------:R-:W-:Y:S02]  /*187f0*/  LOP3.LUT R194, R199, 0xff, RZ, 0xc0, !PT ;  /* 0x000000ffc7c27812 */ /* 0x000fe400078ec0ff */
[----:B------:R-:W-:Y:S02]  /*18800*/  IADD3.X R191, R189, UR15, RZ, P0, !PT ;  /* 0x0000000fbdbf7c10 */ /* 0x000fe400087fe4ff */
[----:B------:R-:W-:Y:S02]  /*18810*/  LOP3.LUT R189, R197, 0xffff, RZ, 0xc0, !PT ;  /* 0x0000ffffc5bd7812 */ /* 0x000fe400078ec0ff */
[----:B------:R-:W-:-:S05]  /*18820*/  LOP3.LUT R192, R192, 0xff0000, RZ, 0xc0, !PT ;  /* 0x00ff0000c0c07812 */ /* 0x000fca00078ec0ff */
[----:B------:R-:W-:Y:S01]  /*18830*/  IMAD R189, R189, 0x1000000, R192 ;  /* 0x01000000bdbd7824 */ /* 0x000fe200078e02c0 */
[----:B------:R-:W-:-:S04]  /*18840*/  LOP3.LUT R192, R200, 0xff, RZ, 0xc0, !PT ;  /* 0x000000ffc8c07812 */ /* 0x000fc800078ec0ff */
[----:B------:R-:W-:-:S05]  /*18850*/  LEA R189, R194, R189, 0x8 ;  /* 0x000000bdc2bd7211 */ /* 0x000fca00078e40ff */
[----:B------:R-:W-:-:S05]  /*18860*/  IMAD.IADD R189, R189, 0x1, R192 ;  /* 0x00000001bdbd7824 */ /* 0x000fca00078e02c0 */
[----:B------:R0:W-:Y:S02]  /*18870*/  STG.E desc[UR4][R190.64], R189 ;  /* 0x000000bdbe007986 */ /* 0x0001e4000c101904 */
.L_x_25276:
[----:B------:R-:W-:Y:S05]  /*18880*/  BSYNC B0 ;  /* 0x0000000000007941 */ /* 0x000fea0003800000 */
.L_x_25275:
[----:B01----:R-:W-:Y:S01]  /*18890*/  FADD.FTZ R190, RZ, R156 ;  /* 0x0000009cffbe7221 */ /* 0x003fe20000010000 */
        /* <DEDUP_REMOVED lines=11> */
[----:B------:R-:W-:Y:S02]  /*18950*/  LOP3.LUT P6, RZ, R196, 0x1f, RZ, 0xc0, !PT ;  /* 0x0000001fc4ff7812 */ /* 0x000fe400078cc0ff */
[----:B------:R-:W-:Y:S02]  /*18960*/  FSEL R189, R190, RZ, P0 ;  /* 0x000000ffbebd7208 */ /* 0x000fe40000000000 */
        /* <DEDUP_REMOVED lines=32> */
[----:B------:R-:W-:-:S03]  /*18b70*/  LOP3.LUT R190, R191, 0x7fffffc, RZ, 0xc0, !PT ;  /* 0x07fffffcbfbe7812 */ /* 0x000fc600078ec0ff */
[----:B------:R-:W-:Y:S02]  /*18b80*/  FADD.FTZ R192, R184, R189 ;  /* 0x000000bdb8c07221 */ /* 0x000fe40000010000 */
[----:B------:R-:W-:Y:S01]  /*18b90*/  @!P5 VIADD R190, R190, 0x4 ;  /* 0x00000004bebed836 */ /* 0x000fe20000000000 */
[----:B------:R-:W-:Y:S01]  /*18ba0*/  ISETP.GT.U32.AND P5, PT, R14, 0x3ff, PT ;  /* 0x000003ff0e00780c */ /* 0x000fe20003fa4070 */
[----:B------:R-:W-:-:S04]  /*18bb0*/  FADD.FTZ R193, R185, R192 ;  /* 0x000000c0b9c17221 */ /* 0x000fc80000010000 */
[----:B------:R-:W-:-:S08]  /*18bc0*/  FADD.FTZ R188, R186, R193 ;  /* 0x000000c1babc7221 */ /* 0x000fd00000010000 */
        /* <DEDUP_REMOVED lines=91> */
.L_x_25369:
[----:B------:R-:W-:Y:S01]  /*19180*/  LOP3.LUT P0, RZ, R196, 0x1f, RZ, 0xc0, !PT ;  /* 0x0000001fc4ff7812 */ /* 0x000fe2000780c0ff */
[----:B------:R-:W-:Y:S05]  /*19190*/  WARPSYNC.ALL ;  /* 0x0000000000007948 */ /* 0x000fea0003800000 */
[----:B------:R-:W-:-:S07]  /*191a0*/  LOP3.LUT R191, R191, 0x3, RZ, 0xc0, !PT ;  /* 0x00000003bfbf7812 */ /* 0x000fce00078ec0ff */
[----:B------:R-:W2:Y:S01]  /*191b0*/  @!P0 S2R R192, SR_CgaCtaId ;  /* 0x0000000000c08919 */ /* 0x000ea20000008800 */
[----:B------:R-:W-:-:S04]  /*191c0*/  @!P0 MOV R189, 0x400 ;  /* 0x0000040000bd8802 */ /* 0x000fc80000000f00 */
        /* <DEDUP_REMOVED lines=11> */
[C---:B------:R-:W-:Y:S02]  /*19280*/  LOP3.LUT P1, RZ, R214.reuse, 0x10, RZ, 0xc0, !PT ;  /* 0x00000010d6ff7812 */ /* 0x040fe4000782c0ff */
[----:B------:R-:W-:-:S03]  /*19290*/  LOP3.LUT P2, RZ, R214, 0x8, RZ, 0xc0, !PT ;  /* 0x00000008d6ff7812 */ /* 0x000fc6000784c0ff */
[----:B------:R-:W-:Y:S01]  /*192a0*/  BSSY B0, `(.L_x_25342) ;  /* 0x0000050000007945 */ /* 0x000fe20003800000 */
[----:B-1----:R-:W-:Y:S02]  /*192b0*/  @!P0 LEA R193, R189, R188, 0x18 ;  /* 0x000000bcbdc18211 */ /* 0x002fe400078ec0ff */
[----:B------:R-:W-:Y:S02]  /*192c0*/  CS2R R188, SRZ ;  /* 0x0000000000bc7805 */ /* 0x000fe4000001ff00 */
[----:B------:R-:W-:Y:S01]  /*192d0*/  @!P0 LEA R192, R190, R193, 0x3 ;  /* 0x000000c1bec08211 */ /* 0x000fe200078e18ff */
[----:B------:R-:W-:Y:S02]  /*192e0*/  IMAD.MOV.U32 R190, RZ, RZ, RZ ;  /* 0x000000ffffbe7224 */ /* 0x000fe400078e00ff */
[----:B------:R-:W-:Y:S02]  /*192f0*/  @!P0 IMAD.MOV.U32 R190, RZ, RZ, R205 ;  /* 0x000000ffffbe8224 */ /* 0x000fe400078e00cd */
[----:B------:R-:W-:Y:S01]  /*19300*/  @!P0 LDS.64 R188, [R192] ;  /* 0x00000000c0bc8984 */ /* 0x000fe20000000a00 */
[----:B------:R-:W-:-:S03]  /*19310*/  LOP3.LUT P0, RZ, R191, 0x1f, R196, 0xf8, !PT ;  /* 0x0000001fbfff7812 */ /* 0x000fc6000780f8c4 */
        /* <DEDUP_REMOVED lines=24> */
[----:B0-----:R-:W-:Y:S01]  /*194a0*/  FMUL.FTZ R193, R190, R223 ;  /* 0x000000dfbec17220 */ /* 0x001fe20000410000 */
[----:B------:R-:W-:-:S03]  /*194b0*/  FADD.FTZ R190, R221, -R190 ;  /* 0x800000beddbe7221 */ /* 0x000fc60000010000 */
[----:B------:R-:W-:Y:S01]  /*194c0*/  FFMA.FTZ R192, R216, R221, R193 ;  /* 0x000000ddd8c07223 */ /* 0x000fe200000100c1 */
[----:B------:R-:W-:-:S03]  /*194d0*/  FMUL.FTZ R193, R190, R190 ;  /* 0x000000bebec17220 */ /* 0x000fc60000410000 */
[----:B-1----:R-:W-:Y:S01]  /*194e0*/  FMUL.FTZ R192, R195, R192 ;  /* 0x000000c0c3c07220 */ /* 0x002fe20000410000 */
[----:B------:R-:W-:Y:S02]  /*194f0*/  FMUL.FTZ R193, R216, R193 ;  /* 0x000000c1d8c17220 */ /* 0x000fe40000410000 */
[----:B------:R-:W0:Y:S02]  /*19500*/  LDC R216, c[0x0][0x2d8] ;  /* 0x0000b600ffd87b82 */ /* 0x000e240000000800 */
[----:B------:R-:W-:Y:S01]  /*19510*/  FMUL.FTZ R193, R193, R223 ;  /* 0x000000dfc1c17220 */ /* 0x000fe20000410000 */
[----:B--2---:R-:W-:Y:S01]  /*19520*/  FADD.FTZ R190, R188, R189 ;  /* 0x000000bdbcbe7221 */ /* 0x004fe20000010000 */
[----:B------:R-:W1:Y:S03]  /*19530*/  SHFL.IDX PT, R217, R192, RZ, 0x1f ;  /* 0x00001fffc0d97589 */ /* 0x000e6600000e0000 */
[----:B------:R-:W-:Y:S01]  /*19540*/  FFMA.FTZ R193, R195, R193, R190 ;  /* 0x000000c1c3c17223 */ /* 0x000fe200000100be */
[----:B------:R-:W2:Y:S05]  /*19550*/  @!P0 LDC.64 R188, c[0x0][0x258] ;  /* 0x00009600ffbc8b82 */ /* 0x000eaa0000000a00 */
[----:B------:R-:W0:Y:S03]  /*19560*/  SHFL.IDX PT, R193, R193, RZ, 0x1f ;  /* 0x00001fffc1c17589 */ /* 0x000e2600000e0000 */
[----:B------:R-:W3:Y:S01]  /*19570*/  @!P0 LDC.64 R190, c[0x0][0x250] ;  /* 0x00009400ffbe8b82 */ /* 0x000ee20000000a00 */
[----:B-1----:R-:W-:Y:S01]  /*19580*/  FMUL.FTZ R194, R217, R217 ;  /* 0x000000d9d9c27220 */ /* 0x002fe20000410000 */
[----:B--2---:R-:W-:-:S04]  /*19590*/  @!P0 IMAD.WIDE R188, R212, 0x4, R188 ;  /* 0x00000004d4bc8825 */ /* 0x004fc800078e02bc */
[----:B------:R-:W-:Y:S01]  /*195a0*/  FSEL R195, R194, RZ, P1 ;  /* 0x000000ffc2c37208 */ /* 0x000fe20000800000 */
[----:B0-----:R-:W-:Y:S01]  /*195b0*/  FFMA.FTZ R192, R193, UR7, R216 ;  /* 0x00000007c1c07c23 */ /* 0x001fe200080100d8 */
[----:B---3--:R-:W-:-:S04]  /*195c0*/  @!P0 IMAD.WIDE R190, R212, 0x4, R190 ;  /* 0x00000004d4be8825 */ /* 0x008fc800078e02be */
[----:B------:R-:W-:-:S04]  /*195d0*/  FADD.FTZ R192, R192, R195 ;  /* 0x000000c3c0c07221 */ /* 0x000fc80000010000 */
[----:B------:R-:W0:Y:S01]  /*195e0*/  MUFU.RSQ R216, R192 ;  /* 0x000000c000d87308 */ /* 0x000e220000001400 */
[----:B------:R1:W-:Y:S04]  /*195f0*/  @!P0 STG.E desc[UR4][R190.64], R217 ;  /* 0x000000d9be008986 */ /* 0x0003e8000c101904 */
[----:B0-----:R1:W-:Y:S01]  /*19600*/  @!P0 STG.E desc[UR4][R188.64], R216 ;  /* 0x000000d8bc008986 */ /* 0x0013e2000c101904 */
[----:B------:R-:W-:Y:S05]  /*19610*/  @!P2 BRA `(.L_x_25343) ;  /* 0x000000000060a947 */ /* 0x000fea0003800000 */
[----:B------:R-:W0:Y:S01]  /*19620*/  LDC.64 R222, c[0x0][0x2b8] ;  /* 0x0000ae00ffde7b82 */ /* 0x000e220000000a00 */
[----:B-1----:R-:W-:-:S05]  /*19630*/  FSEL R188, R217, RZ, !P1 ;  /* 0x000000ffd9bc7208 */ /* 0x002fca0004800000 */
        /* <DEDUP_REMOVED lines=9> */
[-C--:B-----5:R-:W-:Y:S01]  /*196d0*/  FFMA.FTZ R191, R31, R190.reuse, R23 ;  /* 0x000000be1fbf7223 */ /* 0x0a0fe20000010017 */
[----:B------:R-:W-:Y:S01]  /*196e0*/  FFMA.FTZ R195, R35, R190, R27 ;  /* 0x000000be23c37223 */ /* 0x000fe2000001001b */
[-C--:B------:R-:W-:Y:S01]  /*196f0*/  FFMA.FTZ R190, R30, R193.reuse, R22 ;  /* 0x000000c11ebe7223 */ /* 0x080fe20000010016 */
[----:B------:R-:W-:Y:S01]  /*19700*/  FFMA.FTZ R194, R34, R193, R26 ;  /* 0x000000c122c27223 */ /* 0x000fe2000001001a */
[-C--:B------:R-:W-:Y:S01]  /*19710*/  FFMA.FTZ R189, R29, R188.reuse, R21 ;  /* 0x000000bc1dbd7223 */ /* 0x080fe20000010015 */
[----:B------:R-:W-:Y:S01]  /*19720*/  FFMA.FTZ R193, R33, R188, R25 ;  /* 0x000000bc21c17223 */ /* 0x000fe20000010019 */
[-C--:B------:R-:W-:Y:S01]  /*19730*/  FFMA.FTZ R188, R28, R225.reuse, R20 ;  /* 0x000000e11cbc7223 */ /* 0x080fe20000010014 */
[----:B------:R-:W-:Y:S01]  /*19740*/  FFMA.FTZ R192, R32, R225, R24 ;  /* 0x000000e120c07223 */ /* 0x000fe20000010018 */
[----:B0-----:R-:W-:-:S05]  /*19750*/  IMAD.WIDE.U32 R222, R215, 0x10, R222 ;  /* 0x00000010d7de7825 */ /* 0x001fca00078e00de */
[----:B------:R0:W-:Y:S01]  /*19760*/  STG.E.128 desc[UR4][R222.64], R188 ;  /* 0x000000bcde007986 */ /* 0x0001e2000c101d04 */
[----:B-1----:R-:W-:-:S04]  /*19770*/  IMAD.WIDE.U32 R220, R215, 0x10, R220 ;  /* 0x00000010d7dc7825 */ /* 0x002fc800078e00dc */
[----:B------:R-:W-:Y:S01]  /*19780*/  VIADD R215, R215, 0x80 ;  /* 0x00000080d7d77836 */ /* 0x000fe20000000000 */
[----:B------:R0:W-:Y:S06]  /*19790*/  STG.E.128 desc[UR4][R220.64], R192 ;  /* 0x000000c0dc007986 */ /* 0x0001ec000c101d04 */
.L_x_25343:
[----:B------:R-:W-:Y:S05]  /*197a0*/  BSYNC B0 ;  /* 0x0000000000007941 */ /* 0x000fea0003800000 */
.L_x_25342:
[----:B------:R-:W-:Y:S01]  /*197b0*/  LOP3.LUT P0, RZ, R214, 0x800, RZ, 0xc0, !PT ;  /* 0x00000800d6ff7812 */ /* 0x000fe2000780c0ff */
[----:B------:R-:W-:-:S12]  /*197c0*/  BSSY B0, `(.L_x_25344) ;  /* 0x000001a000007945 */ /* 0x000fd80003800000 */
[----:B------:R-:W-:Y:S05]  /*197d0*/  @!P0 BRA `(.L_x_25345) ;  /* 0x0000000000608947 */ /* 0x000fea0003800000 */
[----:B0-----:R-:W0:Y:S01]  /*197e0*/  LDC.64 R222, c[0x0][0x2b8] ;  /* 0x0000ae00ffde7b82 */ /* 0x001e220000000a00 */
[----:B------:R-:W-:-:S05]  /*197f0*/  FSEL R193, R217, RZ, !P1 ;  /* 0x000000ffd9c17208 */ /* 0x000fca0004800000 */
[--C-:B-1----:R-:W-:Y:S01]  /*19800*/  FADD.FTZ R189, R160, -R193.reuse ;  /* 0x800000c1a0bd7221 */ /* 0x102fe20000010000 */
        /* <DEDUP_REMOVED lines=8> */
[----:B-----5:R-:W-:Y:S01]  /*19890*/  FFMA.FTZ R189, R45, R188, R37 ;  /* 0x000000bc2dbd7223 */ /* 0x020fe20000010025 */
        /* <DEDUP_REMOVED lines=12> */
.L_x_25345:
[----:B------:R-:W-:Y:S05]  /*19960*/  BSYNC B0 ;  /* 0x0000000000007941 */ /* 0x000fea0003800000 */
.L_x_25344:
[----:B------:R-:W-:Y:S01]  /*19970*/  LOP3.LUT P0, RZ, R214, 0x400, RZ, 0xc0, !PT ;  /* 0x00000400d6ff7812 */ /* 0x000fe2000780c0ff */
[----:B------:R-:W-:-:S12]  /*19980*/  BSSY B0, `(.L_x_25346) ;  /* 0x000001a000007945 */ /* 0x000fd80003800000 */
[----:B------:R-:W-:Y:S05]  /*19990*/  @!P0 BRA `(.L_x_25347) ;  /* 0x0000000000608947 */ /* 0x000fea0003800000 */
[----:B0-2---:R-:W0:Y:S01]  /*199a0*/  LDC.64 R222, c[0x0][0x2b8] ;  /* 0x0000ae00ffde7b82 */ /* 0x005e220000000a00 */
        /* <DEDUP_REMOVED lines=23> */
.L_x_25347:
[----:B------:R-:W-:Y:S05]  /*19b20*/  BSYNC B0 ;  /* 0x0000000000007941 */ /* 0x000fea0003800000 */
.L_x_25346:
[----:B------:R-:W-:Y:S01]  /*19b30*/  LOP3.LUT P0, RZ, R214, 0x200, RZ, 0xc0, !PT ;  /* 0x00000200d6ff7812 */ /* 0x000fe2000780c0ff */
[----:B------:R-:W-:-:S12]  /*19b40*/  BSSY B0, `(.L_x_25348) ;  /* 0x000001a000007945 */ /* 0x000fd80003800000 */
[----:B------:R-:W-:Y:S05]  /*19b50*/  @!P0 BRA `(.L_x_25349) ;  /* 0x0000000000608947 */ /* 0x000fea0003800000 */
[----:B0-23--:R-:W0:Y:S01]  /*19b60*/  LDC.64 R222, c[0x0][0x2b8] ;  /* 0x0000ae00ffde7b82 */ /* 0x00de220000000a00 */
        /* <DEDUP_REMOVED lines=23> */
.L_x_25349:
[----:B------:R-:W-:Y:S05]  /*19ce0*/  BSYNC B0 ;  /* 0x0000000000007941 */ /* 0x000fea0003800000 */
.L_x_25348:
        /* <DEDUP_REMOVED lines=27> */
.L_x_25351:
[----:B------:R-:W-:Y:S05]  /*19ea0*/  BSYNC B0 ;  /* 0x0000000000007941 */ /* 0x000fea0003800000 */
.L_x_25350:
        /* <DEDUP_REMOVED lines=27> */
.L_x_25353:
[----:B------:R-:W-:Y:S05]  /*1a060*/  BSYNC B0 ;  /* 0x0000000000007941 */ /* 0x000fea0003800000 */
.L_x_25352:
[----:B------:R-:W-:Y:S01]  /*1a070*/  LOP3.LUT P0, RZ, R214, 0x40, RZ, 0xc0, !PT ;  /* 0x00000040d6ff7812 */ /* 0x000fe2000780c0ff */
[----:B------:R-:W-:-:S12]  /*1a080*/  BSSY B0, `(.L_x_25354) ;  /* 0x000001b000007945 */ /* 0x000fd80003800000 */
[----:B------:R-:W-:Y:S05]  /*1a090*/  @!P0 BRA `(.L_x_25355) ;  /* 0x0000000000648947 */ /* 0x000fea0003800000 */
[----:B0-23--:R-:W0:Y:S01]  /*1a0a0*/  LDC.64 R222, c[0x0][0x2b8] ;  /* 0x0000ae00ffde7b82 */ /* 0x00de220000000a00 */
[----:B------:R-:W-:-:S04]  /*1a0b0*/  LOP3.LUT P0, RZ, R214, 0x10, RZ, 0xc0, !PT ;  /* 0x00000010d6ff7812 */ /* 0x000fc8000780c0ff */
[----:B------:R-:W-:-:S03]  /*1a0c0*/  FSEL R193, R217, RZ, !P0 ;  /* 0x000000ffd9c17208 */ /* 0x000fc60004000000 */
[----:B------:R-:W2:Y:S02]  /*1a0d0*/  LDC.64 R220, c[0x0][0x2c0] ;  /* 0x0000b000ffdc7b82 */ /* 0x000ea40000000a00 */
        /* <DEDUP_REMOVED lines=15> */
[----:B0-----:R-:W-:-:S04]  /*1a1d0*/  IMAD.WIDE.U32 R222, R215, 0x10, R222 ;  /* 0x00000010d7de7825 */ /* 0x001fc800078e00de */
[----:B------:R-:W-:-:S05]  /*1a1e0*/  FFMA.FTZ R188, R124, R225, R116 ;  /* 0x000000e17cbc7223 */ /* 0x000fca0000010074 */
[----:B------:R0:W-:Y:S01]  /*1a1f0*/  STG.E.128 desc[UR4][R222.64], R188 ;  /* 0x000000bcde007986 */ /* 0x0001e2000c101d04 */
[----:B--2---:R-:W-:-:S04]  /*1a200*/  IMAD.WIDE.U32 R220, R215, 0x10, R220 ;  /* 0x00000010d7dc7825 */ /* 0x004fc800078e00dc */
[----:B------:R-:W-:Y:S01]  /*1a210*/  VIADD R215, R215, 0x80 ;  /* 0x00000080d7d77836 */ /* 0x000fe20000000000 */
[----:B------:R0:W-:Y:S06]  /*1a220*/  STG.E.128 desc[UR4][R220.64], R192 ;  /* 0x000000c0dc007986 */ /* 0x0001ec000c101d04 */
.L_x_25355:
[----:B------:R-:W-:Y:S05]  /*1a230*/  BSYNC B0 ;  /* 0x0000000000007941 */ /* 0x000fea0003800000 */
.L_x_25354:
[----:B------:R-:W-:Y:S01]  /*1a240*/  LOP3.LUT P0, RZ, R214, 0x20, RZ, 0xc0, !PT ;  /* 0x00000020d6ff7812 */ /* 0x000fe2000780c0ff */
[----:B------:R-:W-:-:S12]  /*1a250*/  BSSY B0, `(.L_x_25356) ;  /* 0x000001a000007945 */ /* 0x000fd80003800000 */
[----:B------:R-:W-:Y:S05]  /*1a260*/  @!P0 BRA `(.L_x_25357) ;  /* 0x0000000000608947 */ /* 0x000fea0003800000 */
[----:B0123--:R-:W0:Y:S01]  /*1a270*/  LDC.64 R188, c[0x0][0x2b8] ;  /* 0x0000ae00ffbc7b82 */ /* 0x00fe220000000a00 */
        /* <DEDUP_REMOVED lines=11> */
[-C--:B-----5:R-:W-:Y:S01]  /*1a330*/  FFMA.FTZ R191, R143, R190.reuse, R135 ;  /* 0x000000be8fbf7223 */ /* 0x0a0fe20000010087 */
[----:B------:R-:W-:Y:S01]  /*1a340*/  FFMA.FTZ R195, R147, R190, R139 ;  /* 0x000000be93c37223 */ /* 0x000fe2000001008b */
[-C--:B------:R-:W-:Y:S01]  /*1a350*/  FFMA.FTZ R190, R142, R193.reuse, R134 ;  /* 0x000000c18ebe7223 */ /* 0x080fe20000010086 */
[----:B------:R-:W-:Y:S01]  /*1a360*/  FFMA.FTZ R194, R146, R193, R138 ;  /* 0x000000c192c27223 */ /* 0x000fe2000001008a */
[----:B0-----:R-:W-:-:S04]  /*1a370*/  IMAD.WIDE.U32 R216, R215, 0x10, R188 ;  /* 0x00000010d7d87825 */ /* 0x001fc800078e00bc */
[-C--:B------:R-:W-:Y:S01]  /*1a380*/  FFMA.FTZ R189, R141, R192.reuse, R133 ;  /* 0x000000c08dbd7223 */ /* 0x080fe20000010085 */
[----:B------:R-:W-:Y:S01]  /*1a390*/  FFMA.FTZ R193, R145, R192, R137 ;  /* 0x000000c091c17223 */ /* 0x000fe20000010089 */
[-C--:B------:R-:W-:Y:S01]  /*1a3a0*/  FFMA.FTZ R188, R140, R223.reuse, R132 ;  /* 0x000000df8cbc7223 */ /* 0x080fe20000010084 */
[----:B------:R-:W-:Y:S01]  /*1a3b0*/  FFMA.FTZ R192, R144, R223, R136 ;  /* 0x000000df90c07223 */ /* 0x000fe20000010088 */
[----:B-1----:R-:W-:-:S03]  /*1a3c0*/  IMAD.WIDE.U32 R220, R215, 0x10, R220 ;  /* 0x00000010d7dc7825 */ /* 0x002fc600078e00dc */
[----:B------:R0:W-:Y:S04]  /*1a3d0*/  STG.E.128 desc[UR4][R216.64], R188 ;  /* 0x000000bcd8007986 */ /* 0x0001e8000c101d04 */
[----:B------:R0:W-:Y:S02]  /*1a3e0*/  STG.E.128 desc[UR4][R220.64], R192 ;  /* 0x000000c0dc007986 */ /* 0x0001e4000c101d04 */
.L_x_25357:
[----:B------:R-:W-:Y:S05]  /*1a3f0*/  BSYNC B0 ;  /* 0x0000000000007941 */ /* 0x000fea0003800000 */
.L_x_25356:
[----:B------:R-:W-:Y:S02]  /*1a400*/  LOP3.LUT P0, RZ, R214, 0x2, RZ, 0xc0, !PT ;  /* 0x00000002d6ff7812 */ /* 0x000fe4000780c0ff */
[----:B------:R-:W-:Y:S02]  /*1a410*/  IADD3 R212, R212, UR16, RZ ;  /* 0x00000010d4d47c10 */ /* 0x000fe4000fffe0ff */
[----:B0123--:R-:W-:Y:S02]  /*1a420*/  SEL R188, RZ, 0x1, P0 ;  /* 0x00000001ffbc7807 */ /* 0x00ffe40000000000 */
[----:B------:R-:W-:-:S13]  /*1a430*/  ISETP.GE.AND P0, PT, R212, UR17, PT ;  /* 0x00000011d4007c0c */ /* 0x000fda000bf06270 */
[----:B------:R-:W-:Y:S05]  /*1a440*/  @!P0 BRA `(.L_x_25358) ;  /* 0xfffffe7000e08947 */ /* 0x000fea000383ffff */
[----:B------:R-:W-:Y:S05]  /*1a450*/  EXIT ;  /* 0x000000000000794d */ /* 0x000fea0003800000 */
.L_x_25341:
[----:B------:R-:W-:Y:S01]  /*1a460*/  HFMA2.MMA R222, -RZ, RZ, 0, 1.847743988037109375e-06 ;  /* 0x0000001fffde7435 */ /* 0x000fe200000001ff */
[----:B------:R-:W-:Y:S01]  /*1a470*/  IMAD.MOV.U32 R220, RZ, RZ, R189 ;  /* 0x000000ffffdc7224 */ /* 0x000fe200078e00bd */
[----:B------:R-:W-:Y:S01]  /*1a480*/  P2R R223, PR, RZ, 0x20 ;  /* 0x00000020ffdf7803 */ /* 0x000fe20000000000 */
[----:B------:R-:W-:Y:S01]  /*1a490*/  IMAD.MOV.U32 R221, RZ, RZ, 0x1 ;  /* 0x00000001ffdd7424 */ /* 0x000fe200078e00ff */
[----:B------:R-:W-:Y:S01]  /*1a4a0*/  LOP3.LUT P5, RZ, R214, 0x8, RZ, 0xc0, !PT ;  /* 0x00000008d6ff7812 */ /* 0x000fe200078ac0ff */
[----:B------:R-:W-:-:S12]  /*1a4b0*/  IMAD.MOV.U32 R217, RZ, RZ, -0x1 ;  /* 0xffffffffffd97424 */ /* 0x000fd800078e00ff */
[----:B--2345:R-:W-:Y:S05]  /*1a4c0*/  WARPSYNC.COLLECTIVE R217, `(.L_x_25359) ;  /* 0x00000000d9087348 */ /* 0x03cfea0003c00000 */
[----:B------:R0:W1:Y:S02]  /*1a4d0*/  SHFL.BFLY P6, R216, R220, R221, R222 ;  /* 0x0c0000dddcd87389 */ /* 0x00006400000c00de */
[----:B012345:R-:W-:Y:S01]  /*1a4e0*/  ENDCOLLECTIVE ;  /* 0x000000000000791b */ /* 0x03ffe20003800000 */
.L_x_25359:
[----:B------:R-:W-:Y:S02]  /*1a4f0*/  IMAD.MOV.U32 R221, RZ, RZ, 0x2 ;  /* 0x00000002ffdd7424 */ /* 0x000fe400078e00ff */
[----:B------:R-:W-:-:S04]  /*1a500*/  IMAD.MOV.U32 R188, RZ, RZ, R216 ;  /* 0x000000ffffbc7224 */ /* 0x000fc800078e00d8 */
[----:B------:R-:W-:-:S05]  /*1a510*/  FADD.FTZ R192, R189, R188 ;  /* 0x000000bcbdc07221 */ /* 0x000fca0000010000 */
[----:B------:R-:W-:-:S07]  /*1a520*/  MOV R220, R192 ;  /* 0x000000c000dc7202 */ /* 0x000fce0000000f00 */
[----:B------:R-:W-:Y:S05]  /*1a530*/  WARPSYNC.COLLECTIVE R217, `(.L_x_25360) ;  /* 0x00000000d9087348 */ /* 0x000fea0003c00000 */
[----:B------:R0:W1:Y:S02]  /*1a540*/  SHFL.BFLY P6, R216, R220, R221, R222 ;  /* 0x0c0000dddcd87389 */ /* 0x00006400000c00de */
[----:B01----:R-:W-:Y:S01]  /*1a550*/  ENDCOLLECTIVE ;  /* 0x000000000000791b */ /* 0x003fe20003800000 */
.L_x_25360:
[----:B------:R-:W-:Y:S02]  /*1a560*/  IMAD.MOV.U32 R221, RZ, RZ, 0x4 ;  /* 0x00000004ffdd7424 */ /* 0x000fe400078e00ff */
[----:B------:R-:W-:-:S04]  /*1a570*/  IMAD.MOV.U32 R193, RZ, RZ, R216 ;  /* 0x000000ffffc17224 */ /* 0x000fc800078e00d8 */
[----:B------:R-:W-:-:S05]  /*1a580*/  FADD.FTZ R193, R192, R193 ;  /* 0x000000c1c0c17221 */ /* 0x000fca0000010000 */
[----:B------:R-:W-:-:S07]  /*1a590*/  MOV R220, R193 ;  /* 0x000000c100dc7202 */ /* 0x000fce0000000f00 */
[----:B------:R-:W-:Y:S05]  /*1a5a0*/  WARPSYNC.COLLECTIVE R217, `(.L_x_25361) ;  /* 0x00000000d9087348 */ /* 0x000fea0003c00000 */
[----:B------:R0:W1:Y:S02]  /*1a5b0*/  SHFL.BFLY P6, R216, R220, R221, R222 ;  /* 0x0c0000dddcd87389 */ /* 0x00006400000c00de */
[----:B01----:R-:W-:Y:S01]  /*1a5c0*/  ENDCOLLECTIVE ;  /* 0x000000000000791b */ /* 0x003fe20003800000 */
.L_x_25361:
[----:B------:R-:W-:Y:S02]  /*1a5d0*/  IMAD.MOV.U32 R221, RZ, RZ, 0x8 ;  /* 0x00000008ffdd7424 */ /* 0x000fe400078e00ff */
[----:B------:R-:W-:-:S04]  /*1a5e0*/  IMAD.MOV.U32 R188, RZ, RZ, R216 ;  /* 0x000000ffffbc7224 */ /* 0x000fc800078e00d8 */
[----:B------:R-:W-:-:S05]  /*1a5f0*/  FADD.FTZ R194, R193, R188 ;  /* 0x000000bcc1c27221 */ /* 0x000fca0000010000 */
[----:B------:R-:W-:-:S07]  /*1a600*/  MOV R220, R194 ;  /* 0x000000c200dc7202 */ /* 0x000fce0000000f00 */
[----:B------:R-:W-:Y:S05]  /*1a610*/  WARPSYNC.COLLECTIVE R217, `(.L_x_25362) ;  /* 0x00000000d9087348 */ /* 0x000fea0003c00000 */
[----:B------:R0:W1:Y:S02]  /*1a620*/  SHFL.BFLY P6, R216, R220, R221, R222 ;  /* 0x0c0000dddcd87389 */ /* 0x00006400000c00de */
[----:B01----:R-:W-:Y:S01]  /*1a630*/  ENDCOLLECTIVE ;  /* 0x000000000000791b */ /* 0x003fe20003800000 */
.L_x_25362:
[----:B------:R-:W-:Y:S02]  /*1a640*/  IMAD.MOV.U32 R221, RZ, RZ, 0x10 ;  /* 0x00000010ffdd7424 */ /* 0x000fe400078e00ff */
[----:B------:R-:W-:-:S04]  /*1a650*/  IMAD.MOV.U32 R195, RZ, RZ, R216 ;  /* 0x000000ffffc37224 */ /* 0x000fc800078e00d8 */
[----:B------:R-:W-:-:S05]  /*1a660*/  FADD.FTZ R195, R194, R195 ;  /* 0x000000c3c2c37221 */ /* 0x000fca0000010000 */
[----:B------:R-:W-:-:S07]  /*1a670*/  MOV R220, R195 ;  /* 0x000000c300dc7202 */ /* 0x000fce0000000f00 */
[----:B------:R-:W-:Y:S05]  /*1a680*/  WARPSYNC.COLLECTIVE R217, `(.L_x_25363) ;  /* 0x00000000d9087348 */ /* 0x000fea0003c00000 */
[----:B------:R0:W1:Y:S02]  /*1a690*/  SHFL.BFLY P6, R216, R220, R221, R222 ;  /* 0x0c0000dddcd87389 */ /* 0x00006400000c00de */
[----:B01----:R-:W-:Y:S01]  /*1a6a0*/  ENDCOLLECTIVE ;  /* 0x000000000000791b */ /* 0x003fe20003800000 */
.L_x_25363:
[----:B------:R-:W-:Y:S02]  /*1a6b0*/  IMAD.MOV.U32 R221, RZ, RZ, 0x1 ;  /* 0x00000001ffdd7424 */ /* 0x000fe400078e00ff */
[----:B------:R-:W-:Y:S01]  /*1a6c0*/  IMAD.MOV.U32 R188, RZ, RZ, R216 ;  /* 0x000000ffffbc7224 */ /* 0x000fe200078e00d8 */
        /* <DEDUP_REMOVED lines=73> */
.L_x_25364:
[----:B------:R-:W-:Y:S02]  /*1ab60*/  IMAD.MOV.U32 R221, RZ, RZ, 0x2 ;  /* 0x00000002ffdd7424 */ /* 0x000fe400078e00ff */
[----:B------:R-:W-:-:S04]  /*1ab70*/  IMAD.MOV.U32 R192, RZ, RZ, R216 ;  /* 0x000000ffffc07224 */ /* 0x000fc800078e00d8 */
[----:B------:R-:W-:-:S05]  /*1ab80*/  FADD.FTZ R192, R189, R192 ;  /* 0x000000c0bdc07221 */ /* 0x000fca0000010000 */
[----:B------:R-:W-:-:S07]  /*1ab90*/  MOV R220, R192 ;  /* 0x000000c000dc7202 */ /* 0x000fce0000000f00 */
[----:B------:R-:W-:Y:S05]  /*1aba0*/  WARPSYNC.COLLECTIVE R217, `(.L_x_25365) ;  /* 0x00000000d9087348 */ /* 0x000fea0003c00000 */
[----:B------:R0:W1:Y:S02]  /*1abb0*/  SHFL.BFLY P6, R216, R220, R221, R222 ;  /* 0x0c0000dddcd87389 */ /* 0x00006400000c00de */
[----:B01----:R-:W-:Y:S01]  /*1abc0*/  ENDCOLLECTIVE ;  /* 0x000000000000791b */ /* 0x003fe20003800000 */
.L_x_25365:
[----:B------:R-:W-:Y:S02]  /*1abd0*/  IMAD.MOV.U32 R221, RZ, RZ, 0x4 ;  /* 0x00000004ffdd7424 */ /* 0x000fe400078e00ff */
[----:B------:R-:W-:-:S04]  /*1abe0*/  IMAD.MOV.U32 R193, RZ, RZ, R216 ;  /* 0x000000ffffc17224 */ /* 0x000fc800078e00d8 */
[----:B------:R-:W-:-:S05]  /*1abf0*/  FADD.FTZ R193, R192, R193 ;  /* 0x000000c1c0c17221 */ /* 0x000fca0000010000 */
[----:B------:R-:W-:-:S07]  /*1ac00*/  MOV R220, R193 ;  /* 0x000000c100dc7202 */ /* 0x000fce0000000f00 */
[----:B------:R-:W-:Y:S05]  /*1ac10*/  WARPSYNC.COLLECTIVE R217, `(.L_x_25366) ;  /* 0x00000000d9087348 */ /* 0x000fea0003c00000 */
[----:B------:R0:W1:Y:S02]  /*1ac20*/  SHFL.BFLY P6, R216, R220, R221, R222 ;  /* 0x0c0000dddcd87389 */ /* 0x00006400000c00de */
[----:B01----:R-:W-:Y:S01]  /*1ac30*/  ENDCOLLECTIVE ;  /* 0x000000000000791b */ /* 0x003fe20003800000 */
.L_x_25366:
[----:B------:R-:W-:Y:S02]  /*1ac40*/  IMAD.MOV.U32 R221, RZ, RZ, 0x8 ;  /* 0x00000008ffdd7424 */ /* 0x000fe400078e00ff */
[----:B------:R-:W-:-:S04]  /*1ac50*/  IMAD.MOV.U32 R194, RZ, RZ, R216 ;  /* 0x000000ffffc27224 */ /* 0x000fc800078e00d8 */
[----:B------:R-:W-:-:S05]  /*1ac60*/  FADD.FTZ R194, R193, R194 ;  /* 0x000000c2c1c27221 */ /* 0x000fca0000010000 */
[----:B------:R-:W-:-:S07]  /*1ac70*/  MOV R220, R194 ;  /* 0x000000c200dc7202 */ /* 0x000fce0000000f00 */
[----:B------:R-:W-:Y:S05]  /*1ac80*/  WARPSYNC.COLLECTIVE R217, `(.L_x_25367) ;  /* 0x00000000d9087348 */ /* 0x000fea0003c00000 */
[----:B------:R0:W1:Y:S02]  /*1ac90*/  SHFL.BFLY P6, R216, R220, R221, R222 ;  /* 0x0c0000dddcd87389 */ /* 0x00006400000c00de */
[----:B01----:R-:W-:Y:S01]  /*1aca0*/  ENDCOLLECTIVE ;  /* 0x000000000000791b */ /* 0x003fe20003800000 */
.L_x_25367:
[----:B------:R-:W-:Y:S02]  /*1acb0*/  IMAD.MOV.U32 R221, RZ, RZ, 0x10 ;  /* 0x00000010ffdd7424 */ /* 0x000fe400078e00ff */
[----:B------:R-:W-:-:S04]  /*1acc0*/  IMAD.MOV.U32 R195, RZ, RZ, R216 ;  /* 0x000000ffffc37224 */ /* 0x000fc800078e00d8 */
[----:B------:R-:W-:-:S05]  /*1acd0*/  FADD.FTZ R195, R194, R195 ;  /* 0x000000c3c2c37221 */ /* 0x000fca0000010000 */
[----:B------:R-:W-:-:S07]  /*1ace0*/  MOV R220, R195 ;  /* 0x000000c300dc7202 */ /* 0x000fce0000000f00 */
[----:B------:R-:W-:Y:S05]  /*1acf0*/  WARPSYNC.COLLECTIVE R217, `(.L_x_25368) ;  /* 0x00000000d9087348 */ /* 0x000fea0003c00000 */
[----:B------:R0:W1:Y:S02]  /*1ad00*/  SHFL.BFLY P6, R216, R220, R221, R222 ;  /* 0x0c0000dddcd87389 */ /* 0x00006400000c00de */
[----:B01----:R-:W-:Y:S01]  /*1ad10*/  ENDCOLLECTIVE ;  /* 0x000000000000791b */ /* 0x003fe20003800000 */
.L_x_25368:
[----:B------:R-:W-:Y:S05]  /*1ad20*/  BRA `(.L_x_25369) ;  /* 0xffffffe400147947 */ /* 0x000fea000383ffff */
.L_x_25370:
        /* <DEDUP_REMOVED lines=13> */
.L_x_27096:


//--------------------- .text._ZN10layer_norm31ln_parallel_residual_fwd_kernelINS_13Kernel_traitsIfffffjLj4096ELj1ELj1ELj4ELj16ENS_18Kernel_traits_baseILj4096EfffffjLj128EEEEELb1ELb0ELb1EEEvNS_9FwdParamsE --------------------------
	.section	.text._ZN10layer_norm31ln_parallel_residual_fwd_kernelINS_13Kernel_traitsIfffffjLj4096ELj1ELj1ELj4ELj16ENS_18Kernel_traits_baseILj4096EfffffjLj128EEEEELb1ELb0ELb1EEEvNS_9FwdParamsE,"ax",@progbits
	.align	128
        .global         _ZN10layer_norm31ln_parallel_residual_fwd_kernelINS_13Kernel_traitsIfffffjLj4096ELj1ELj1ELj4ELj16ENS_18Kernel_traits_baseILj4096EfffffjLj128EEEEELb1ELb0ELb1EEEvNS_9FwdParamsE
        .type           _ZN10layer_norm31ln_parallel_residual_fwd_kernelINS_13Kernel_traitsIfffffjLj4096ELj1ELj1ELj4ELj16ENS_18Kernel_traits_baseILj4096EfffffjLj128EEEEELb1ELb0ELb1EEEvNS_9FwdParamsE,@function
        .size           _ZN10layer_norm31ln_parallel_residual_fwd_kernelINS_13Kernel_traitsIfffffjLj4096ELj1ELj1ELj4ELj16ENS_18Kernel_traits_baseILj4096EfffffjLj128EEEEELb1ELb0ELb1EEEvNS_9FwdParamsE,(.L_x_27097 - _ZN10layer_norm31ln_parallel_residual_fwd_kernelINS_13Kernel_traitsIfffffjLj4096ELj1ELj1ELj4ELj16ENS_18Kernel_traits_baseILj4096EfffffjLj128EEEEELb1ELb0ELb1EEEvNS_9FwdParamsE)
        .other          _ZN10layer_norm31ln_parallel_residual_fwd_kernelINS_13Kernel_traitsIfffffjLj4096ELj1ELj1ELj4ELj16ENS_18Kernel_traits_baseILj4096EfffffjLj128EEEEELb1ELb0ELb1EEEvNS_9FwdParamsE,@"STO_CUDA_ENTRY STV_DEFAULT"
_ZN10layer_norm31ln_parallel_residual_fwd_kernelINS_13Kernel_traitsIfffffjLj4096ELj1ELj1ELj4ELj16ENS_18Kernel_traits_baseILj4096EfffffjLj128EEEEELb1ELb0ELb1EEEvNS_9FwdParamsE:
.text._ZN10layer_norm31ln_parallel_residual_fwd_kernelINS_13Kernel_traitsIfffffjLj4096ELj1ELj1ELj4ELj16ENS_18Kernel_traits_baseILj4096EfffffjLj128EEEEELb1ELb0ELb1EEEvNS_9FwdParamsE:
[----:B------:R-:W-:Y:S01]  /*0000*/  LDC R1, c[0x0][0x28] ;  /* 0x00000a00ff017b82 */ /* 0x000fe20000000800 */
[----:B------:R-:W0:Y:S01]  /*0010*/  S2R R199, SR_TID.X ;  /* 0x0000000000c77919 */ /* 0x000e220000002100 */
[----:B------:R-:W-:Y:S01]  /*0020*/  ULDC.64 UR4, c[0x0][0x2c8] ;  /* 0x0000b20000047ab9 */ /* 0x000fe20000000a00 */
[----:B------:R-:W-:Y:S01]  /*0030*/  ULDC.64 UR6, c[0x0][0x2d0] ;  /* 0x0000b40000067ab9 */ /* 0x000fe20000000a00 */
[----:B------:R-:W-:-:S04]  /*0040*/  ISETP.NE.U32.AND P0, PT, RZ, UR4, PT ;  /* 0x00000004ff007c0c */ /* 0x000fc8000bf05070 */
[----:B------:R-:W1:Y:S01]  /*0050*/  LDC R202, c[0x0][0x2e8] ;  /* 0x0000ba00ffca7b82 */ /* 0x000e620000000800 */
[----:B------:R-:W-:Y:S02]  /*0060*/  ISETP.NE.U32.AND P1, PT, RZ, UR6, PT ;  /* 0x00000006ff007c0c */ /* 0x000fe4000bf25070 */
[----:B------:R-:W-:Y:S02]  /*0070*/  CS2R R184, SRZ ;  /* 0x0000000000b87805 */ /* 0x000fe4000001ff00 */
[----:B------:R-:W-:Y:S02]  /*0080*/  ISETP.NE.AND.EX P0, PT, RZ, UR5, PT, P0 ;  /* 0x00000005ff007c0c */ /* 0x000fe4000bf05300 */
[----:B------:R-:W-:Y:S02]  /*0090*/  CS2R R186, SRZ ;  /* 0x0000000000ba7805 */ /* 0x000fe4000001ff00 */
[----:B------:R-:W-:Y:S01]  /*00a0*/  ISETP.NE.AND.EX P1, PT, RZ, UR7, PT, P1 ;  /* 0x00000007ff007c0c */ /* 0x000fe2000bf25310 */
[----:B------:R-:W1:Y:S01]  /*00b0*/  LDC R203, c[0x0][0x2ec] ;  /* 0x0000bb00ffcb7b82 */ /* 0x000e620000000800 */
        /* <DEDUP_REMOVED lines=8> */
[----:B------:R-:W2:Y:S01]  /*0140*/  LDC R198, c[0x0][RZ] ;  /* 0x00000000ffc67b82 */ /* 0x000ea20000000800 */
[----:B------:R-:W-:Y:S02]  /*0150*/  CS2R R180, SRZ ;  /* 0x0000000000b47805 */ /* 0x000fe4000001ff00 */
[----:B------:R-:W-:Y:S02]  /*0160*/  CS2R R182, SRZ ;  /* 0x0000000000b67805 */ /* 0x000fe4000001ff00 */
[----:B------:R-:W-:Y:S02]  /*0170*/  CS2R R176, SRZ ;  /* 0x0000000000b07805 */ /* 0x000fe4000001ff00 */
[----:B------:R-:W-:Y:S02]  /*0180*/  CS2R R178, SRZ ;  /* 0x0000000000b27805 */ /* 0x000fe4000001ff00 */
[----:B------:R-:W-:-:S02]  /*0190*/  CS2R R172, SRZ ;  /* 0x0000000000ac7805 */ /* 0x000fc4000001ff00 */
[----:B------:R-:W-:Y:S01]  /*01a0*/  CS2R R174, SRZ ;  /* 0x0000000000ae7805 */ /* 0x000fe2000001ff00 */
[----:B------:R-:W3:Y:S01]  /*01b0*/  LDC.64 R60, c[0x0][0x260] ;  /* 0x00009800ff3c7b82 */ /* 0x000ee20000000a00 */
[----:B0-----:R-:W-:-:S04]  /*01c0*/  LOP3.LUT R201, R199, 0x7f, RZ, 0xc0, !PT ;  /* 0x0000007fc7c97812 */ /* 0x001fc800078ec0ff */
[C---:B------:R-:W-:Y:S01]  /*01d0*/  LOP3.LUT R89, R201.reuse, 0x80, RZ, 0xfc, !PT ;  /* 0x00000080c9597812 */ /* 0x040fe200078efcff */
[C---:B------:R-:W-:Y:S01]  /*01e0*/  IMAD.SHL.U32 R6, R201.reuse, 0x10, RZ ;  /* 0x00000010c9067824 */ /* 0x040fe200078e00ff */
[C---:B------:R-:W-:Y:S02]  /*01f0*/  LOP3.LUT R85, R201.reuse, 0x100, RZ, 0xfc, !PT ;  /* 0x00000100c9557812 */ /* 0x040fe400078efcff */
[----:B------:R-:W-:Y:S01]  /*0200*/  @P0 LEA R4, P3, R201, UR4, 0x4 ;  /* 0x00000004c9040c11 */ /* 0x000fe2000f8620ff */
[C---:B------:R-:W-:Y:S01]  /*0210*/  IMAD.SHL.U32 R10, R89.reuse, 0x10, RZ ;  /* 0x00000010590a7824 */ /* 0x040fe200078e00ff */
[----:B------:R-:W-:Y:S01]  /*0220*/  @P0 LEA R8, P6, R89, UR4, 0x4 ;  /* 0x0000000459080c11 */ /* 0x000fe2000f8c20ff */
[C---:B------:R-:W-:Y:S01]  /*0230*/  IMAD.SHL.U32 R14, R85.reuse, 0x10, RZ ;  /* 0x00000010550e7824 */ /* 0x040fe200078e00ff */
[----:B------:R-:W-:Y:S01]  /*0240*/  @P0 LEA R12, P5, R85, UR4, 0x4 ;  /* 0x00000004550c0c11 */ /* 0x000fe2000f8a20ff */
[----:B------:R-:W-:Y:S01]  /*0250*/  @P0 IMAD.X R5, RZ, RZ, UR5, P3 ;  /* 0x00000005ff050e24 */ /* 0x000fe200098e06ff */
[----:B------:R-:W-:-:S02]  /*0260*/  LOP3.LUT R81, R201, 0x180, RZ, 0xfc, !PT ;  /* 0x00000180c9517812 */ /* 0x000fc400078efcff */
[C---:B------:R-:W-:Y:S01]  /*0270*/  LOP3.LUT R73, R201.reuse, 0x280, RZ, 0xfc, !PT ;  /* 0x00000280c9497812 */ /* 0x040fe200078efcff */
[----:B------:R-:W-:Y:S01]  /*0280*/  @P0 IMAD.X R13, RZ, RZ, UR5, P5 ;  /* 0x00000005ff0d0e24 */ /* 0x000fe2000a8e06ff */
[C---:B------:R-:W-:Y:S02]  /*0290*/  LOP3.LUT R69, R201.reuse, 0x300, RZ, 0xfc, !PT ;  /* 0x00000300c9457812 */ /* 0x040fe400078efcff */
[----:B------:R-:W-:Y:S01]  /*02a0*/  LOP3.LUT R77, R201, 0x200, RZ, 0xfc, !PT ;  /* 0x00000200c94d7812 */ /* 0x000fe200078efcff */
[----:B------:R-:W-:Y:S01]  /*02b0*/  IMAD.SHL.U32 R26, R73, 0x10, RZ ;  /* 0x00000010491a7824 */ /* 0x000fe200078e00ff */
[----:B------:R-:W-:Y:S02]  /*02c0*/  LOP3.LUT R65, R201, 0x380, RZ, 0xfc, !PT ;  /* 0x00000380c9417812 */ /* 0x000fe400078efcff */
[----:B------:R-:W-:Y:S01]  /*02d0*/  @P0 IADD3.X R9, RZ, UR5, RZ, P6, !PT ;  /* 0x00000005ff090c10 */ /* 0x000fe2000b7fe4ff */
[----:B------:R-:W-:Y:S01]  /*02e0*/  IMAD.SHL.U32 R22, R77, 0x10, RZ ;  /* 0x000000104d167824 */ /* 0x000fe200078e00ff */
[----:B------:R-:W-:Y:S01]  /*02f0*/  @P0 LEA R16, P2, R81, UR4, 0x4 ;  /* 0x0000000451100c11 */ /* 0x000fe2000f8420ff */
[----:B------:R-:W-:Y:S01]  /*0300*/  IMAD.SHL.U32 R34, R65, 0x10, RZ ;  /* 0x0000001041227824 */ /* 0x000fe200078e00ff */
[----:B------:R-:W-:-:S02]  /*0310*/  @P0 LEA R24, P3, R73, UR4, 0x4 ;  /* 0x0000000449180c11 */ /* 0x000fc4000f8620ff */
[----:B------:R-:W-:Y:S01]  /*0320*/  @P0 LEA R28, P6, R69, UR4, 0x4 ;  /* 0x00000004451c0c11 */ /* 0x000fe2000f8c20ff */
[----:B------:R-:W-:Y:S01]  /*0330*/  @P0 IMAD.X R17, RZ, RZ, UR5, P2 ;  /* 0x00000005ff110e24 */ /* 0x000fe200090e06ff */
[----:B------:R-:W-:Y:S01]  /*0340*/  @P0 LEA R20, P4, R77, UR4, 0x4 ;  /* 0x000000044d140c11 */ /* 0x000fe2000f8820ff */
[----:B------:R-:W-:Y:S01]  /*0350*/  @P0 IMAD.X R25, RZ, RZ, UR5, P3 ;  /* 0x00000005ff190e24 */ /* 0x000fe200098e06ff */
[----:B------:R-:W-:Y:S01]  /*0360*/  @P0 LEA R32, P5, R65, UR4, 0x4 ;  /* 0x0000000441200c11 */ /* 0x000fe2000f8a20ff */
[----:B------:R-:W-:Y:S01]  /*0370*/  @P0 IMAD.X R29, RZ, RZ, UR5, P6 ;  /* 0x00000005ff1d0e24 */ /* 0x000fe2000b0e06ff */
[----:B------:R-:W-:Y:S02]  /*0380*/  @P0 IADD3.X R21, RZ, UR5, RZ, P4, !PT ;  /* 0x00000005ff150c10 */ /* 0x000fe4000a7fe4ff */
[----:B------:R-:W-:Y:S01]  /*0390*/  @P0 IADD3.X R33, RZ, UR5, RZ, P5, !PT ;  /* 0x00000005ff210c10 */ /* 0x000fe2000affe4ff */
[----:B------:R-:W-:Y:S01]  /*03a0*/  ULDC.64 UR4, c[0x0][0x268] ;  /* 0x00009a0000047ab9 */ /* 0x000fe20000000a00 */
[----:B------:R-:W-:-:S02]  /*03b0*/  SHF.L.U32 R18, R81, 0x4, RZ ;  /* 0x0000000451127819 */ /* 0x000fc400000006ff */
[----:B------:R-:W-:Y:S02]  /*03c0*/  IADD3 R100, P5, R26, UR4, RZ ;  /* 0x000000041a647c10 */ /* 0x000fe4000ffbe0ff */
[----:B------:R-:W-:Y:S02]  /*03d0*/  IADD3 R104, P4, R22, UR4, RZ ;  /* 0x0000000416687c10 */ /* 0x000fe4000ff9e0ff */
[----:B------:R-:W-:Y:S01]  /*03e0*/  IADD3 R120, P2, R6, UR4, RZ ;  /* 0x0000000406787c10 */ /* 0x000fe2000ff5e0ff */
[----:B------:R-:W-:Y:S01]  /*03f0*/  IMAD.X R101, RZ, RZ, UR5, P5 ;  /* 0x00000005ff657e24 */ /* 0x000fe2000a8e06ff */
[----:B------:R-:W-:Y:S02]  /*0400*/  IADD3 R116, P6, R10, UR4, RZ ;  /* 0x000000040a747c10 */ /* 0x000fe4000ffde0ff */
[----:B------:R-:W-:Y:S01]  /*0410*/  IADD3.X R105, RZ, UR5, RZ, P4, !PT ;  /* 0x00000005ff697c10 */ /* 0x000fe2000a7fe4ff */
[----:B------:R-:W-:Y:S01]  /*0420*/  IMAD.X R121, RZ, RZ, UR5, P2 ;  /* 0x00000005ff797e24 */ /* 0x000fe200090e06ff */
[----:B------:R-:W-:-:S02]  /*0430*/  @P1 IADD3 R6, P4, R6, UR6, RZ ;  /* 0x0000000606061c10 */ /* 0x000fc4000ff9e0ff */
[----:B------:R-:W-:Y:S02]  /*0440*/  @P1 IADD3 R10, P5, R10, UR6, RZ ;  /* 0x000000060a0a1c10 */ /* 0x000fe4000ffbe0ff */
[----:B------:R-:W-:Y:S01]  /*0450*/  IADD3 R112, P2, R14, UR4, RZ ;  /* 0x000000040e707c10 */ /* 0x000fe2000ff5e0ff */
[----:B------:R-:W-:Y:S01]  /*0460*/  @P1 IMAD.X R7, RZ, RZ, UR7, P4 ;  /* 0x00000007ff071e24 */ /* 0x000fe2000a0e06ff */
[C---:B------:R-:W-:Y:S01]  /*0470*/  IADD3 R108, P3, R18.reuse, UR4, RZ ;  /* 0x00000004126c7c10 */ /* 0x040fe2000ff7e0ff */
[----:B------:R-:W-:Y:S01]  /*0480*/  @P1 IMAD.X R11, RZ, RZ, UR7, P5 ;  /* 0x00000007ff0b1e24 */ /* 0x000fe2000a8e06ff */
[----:B------:R-:W-:Y:S01]  /*0490*/  SHF.L.U32 R30, R69, 0x4, RZ ;  /* 0x00000004451e7819 */ /* 0x000fe200000006ff */
[----:B------:R-:W-:Y:S01]  /*04a0*/  IMAD.X R113, RZ, RZ, UR5, P2 ;  /* 0x00000005ff717e24 */ /* 0x000fe200090e06ff */
[----:B------:R-:W-:Y:S01]  /*04b0*/  @P1 IADD3 R18, P4, R18, UR6, RZ ;  /* 0x0000000612121c10 */ /* 0x000fe2000ff9e0ff */
[----:B------:R-:W-:Y:S01]  /*04c0*/  IMAD.X R109, RZ, RZ, UR5, P3 ;  /* 0x00000005ff6d7e24 */ /* 0x000fe200098e06ff */
[----:B------:R-:W-:-:S02]  /*04d0*/  @P1 IADD3 R22, P5, R22, UR6, RZ ;  /* 0x0000000616161c10 */ /* 0x000fc4000ffbe0ff */
[----:B------:R-:W-:Y:S01]  /*04e0*/  IADD3 R92, P2, R34, UR4, RZ ;  /* 0x00000004225c7c10 */ /* 0x000fe2000ff5e0ff */
[----:B------:R-:W-:Y:S01]  /*04f0*/  @P1 IMAD.X R19, RZ, RZ, UR7, P4 ;  /* 0x00000007ff131e24 */ /* 0x000fe2000a0e06ff */
[----:B------:R-:W-:Y:S01]  /*0500*/  @P1 IADD3 R14, P3, R14, UR6, RZ ;  /* 0x000000060e0e1c10 */ /* 0x000fe2000ff7e0ff */
[----:B------:R-:W-:Y:S01]  /*0510*/  @P1 IMAD.X R23, RZ, RZ, UR7, P5 ;  /* 0x00000007ff171e24 */ /* 0x000fe2000a8e06ff */
[----:B------:R-:W-:Y:S02]  /*0520*/  IADD3.X R117, RZ, UR5, RZ, P6, !PT ;  /* 0x00000005ff757c10 */ /* 0x000fe4000b7fe4ff */
[----:B------:R-:W-:Y:S01]  /*0530*/  IADD3 R96, P6, R30, UR4, RZ ;  /* 0x000000041e607c10 */ /* 0x000fe2000ffde0ff */
[----:B------:R-:W-:Y:S01]  /*0540*/  ULDC.U8 UR4, c[0x0][0x2f4] ;  /* 0x0000bd0000047ab9 */ /* 0x000fe20000000000 */
[----:B------:R-:W-:Y:S02]  /*0550*/  IADD3.X R93, RZ, UR5, RZ, P2, !PT ;  /* 0x00000005ff5d7c10 */ /* 0x000fe400097fe4ff */
[----:B------:R-:W-:-:S02]  /*0560*/  @P1 IADD3.X R15, RZ, UR7, RZ, P3, !PT ;  /* 0x00000007ff0f1c10 */ /* 0x000fc40009ffe4ff */
[----:B------:R-:W-:Y:S02]  /*0570*/  CS2R R138, SRZ ;  /* 0x00000000008a7805 */ /* 0x000fe4000001ff00 */
[----:B------:R-:W-:Y:S02]  /*0580*/  @P1 IADD3 R30, P4, R30, UR6, RZ ;  /* 0x000000061e1e1c10 */ /* 0x000fe4000ff9e0ff */
[----:B------:R-:W-:Y:S02]  /*0590*/  CS2R R136, SRZ ;  /* 0x0000000000887805 */ /* 0x000fe4000001ff00 */
[----:B------:R-:W-:Y:S02]  /*05a0*/  @P1 IADD3 R34, P5, R34, UR6, RZ ;  /* 0x0000000622221c10 */ /* 0x000fe4000ffbe0ff */
[----:B------:R-:W-:Y:S02]  /*05b0*/  CS2R R134, SRZ ;  /* 0x0000000000867805 */ /* 0x000fe4000001ff00 */
[----:B------:R-:W-:Y:S01]  /*05c0*/  ISETP.NE.AND P2, PT, RZ, UR4, PT ;  /* 0x00000004ff007c0c */ /* 0x000fe2000bf45270 */
[----:B------:R-:W-:Y:S01]  /*05d0*/  @P1 IMAD.X R31, RZ, RZ, UR7, P4 ;  /* 0x00000007ff1f1e24 */ /* 0x000fe2000a0e06ff */
[----:B------:R-:W-:Y:S01]  /*05e0*/  @P1 IADD3 R26, P3, R26, UR6, RZ ;  /* 0x000000061a1a1c10 */ /* 0x000fe2000ff7e0ff */
[----:B------:R-:W-:Y:S01]  /*05f0*/  @P1 IMAD.X R35, RZ, RZ, UR7, P5 ;  /* 0x00000007ff231e24 */ /* 0x000fe2000a8e06ff */
[----:B------:R-:W-:-:S02]  /*0600*/  CS2R R132, SRZ ;  /* 0x0000000000847805 */ /* 0x000fc4000001ff00 */
[----:B------:R-:W-:Y:S02]  /*0610*/  CS2R R128, SRZ ;  /* 0x0000000000807805 */ /* 0x000fe4000001ff00 */
[----:B------:R-:W-:Y:S01]  /*0620*/  @P1 IADD3.X R27, RZ, UR7, RZ, P3, !PT ;  /* 0x00000007ff1b1c10 */ /* 0x000fe20009ffe4ff */
[----:B------:R-:W-:Y:S01]  /*0630*/  ULDC.64 UR6, c[0x0][0x2e0] ;  /* 0x0000b80000067ab9 */ /* 0x000fe20000000a00 */
[----:B------:R-:W-:Y:S02]  /*0640*/  CS2R R130, SRZ ;  /* 0x0000000000827805 */ /* 0x000fe4000001ff00 */
[----:B------:R-:W-:Y:S01]  /*0650*/  MOV R204, UR6 ;  /* 0x0000000600cc7c02 */ /* 0x000fe20008000f00 */
[----:B------:R-:W-:Y:S01]  /*0660*/  IMAD.U32 R205, RZ, RZ, UR7 ;  /* 0x00000007ffcd7e24 */ /* 0x000fe2000f8e00ff */
[----:B------:R-:W-:Y:S02]  /*0670*/  CS2R R124, SRZ ;  /* 0x00000000007c7805 */ /* 0x000fe4000001ff00 */
[----:B------:R-:W-:Y:S01]  /*0680*/  CS2R R126, SRZ ;  /* 0x00000000007e7805 */ /* 0x000fe2000001ff00 */
[----:B------:R-:W-:Y:S01]  /*0690*/  IMAD.X R97, RZ, RZ, UR5, P6 ;  /* 0x00000005ff617e24 */ /* 0x000fe2000b0e06ff */
[----:B------:R-:W-:-:S02]  /*06a0*/  ULDC.64 UR4, c[0x0][0x208] ;  /* 0x0000820000047ab9 */ /* 0x000fc40000000a00 */
[----:B-1----:R0:W5:Y:S04]  /*06b0*/  @P2 LDG.E.64 R2, desc[UR4][R202.64] ;  /* 0x00000004ca022981 */ /* 0x002168000c1e1b00 */
[----:B------:R-:W5:Y:S04]  /*06c0*/  @P2 LDG.E.64 R204, desc[UR4][R204.64] ;  /* 0x00000004cccc2981 */ /* 0x000f68000c1e1b00 */
        /* <DEDUP_REMOVED lines=8> */
[----:B------:R-:W2:Y:S01]  /*0750*/  S2UR UR6, SR_CTAID.X ;  /* 0x00000000000679c3 */ /* 0x000ea20000002500 */
        /* <DEDUP_REMOVED lines=8> */
[----:B------:R0:W5:Y:S04]  /*07e0*/  @P0 LDG.E.128 R184, desc[UR4][R4.64] ;  /* 0x0000000404b80981 */ /* 0x000168000c1e1d00 */
[----:B------:R0:W5:Y:S04]  /*07f0*/  @P0 LDG.E.128 R180, desc[UR4][R8.64] ;  /* 0x0000000408b40981 */ /* 0x000168000c1e1d00 */
[----:B------:R0:W5:Y:S04]  /*0800*/  @P0 LDG.E.128 R176, desc[UR4][R12.64] ;  /* 0x000000040cb00981 */ /* 0x000168000c1e1d00 */
[----:B------:R0:W5:Y:S01]  /*0810*/  @P0 LDG.E.128 R172, desc[UR4][R16.64] ;  /* 0x0000000410ac0981 */ /* 0x000162000c1e1d00 */
[----:B--2---:R-:W-:Y:S01]  /*0820*/  IMAD R198, R198, UR6, R199 ;  /* 0x00000006c6c67c24 */ /* 0x004fe2000f8e02c7 */
[----:B------:R-:W-:Y:S01]  /*0830*/  LEA.HI R199, R199, UR6, RZ, 0x19 ;  /* 0x00000006c7c77c11 */ /* 0x000fe2000f8fc8ff */
[----:B------:R-:W-:Y:S01]  /*0840*/  ULDC UR6, c[0x0][0x214] ;  /* 0x0000850000067ab9 */ /* 0x000fe20000000800 */
[----:B------:R0:W5:Y:S04]  /*0850*/  @P0 LDG.E.128 R168, desc[UR4][R20.64] ;  /* 0x0000000414a80981 */ /* 0x000168000c1e1d00 */
[----:B------:R0:W5:Y:S04]  /*0860*/  @P0 LDG.E.128 R164, desc[UR4][R24.64] ;  /* 0x0000000418a40981 */ /* 0x000168000c1e1d00 */
[----:B------:R0:W5:Y:S04]  /*0870*/  @P0 LDG.E.128 R160, desc[UR4][R28.64] ;  /* 0x000000041ca00981 */ /* 0x000168000c1e1d00 */
[----:B------:R0:W5:Y:S01]  /*0880*/  @P0 LDG.E.128 R156, desc[UR4][R32.64] ;  /* 0x00000004209c0981 */ /* 0x000162000c1e1d00 */
[----:B------:R-:W-:Y:S01]  /*0890*/  ISETP.GE.AND P0, PT, R199, UR6, PT ;  /* 0x00000006c7007c0c */ /* 0x000fe2000bf06270 */
[----:B---3--:R-:W-:-:S04]  /*08a0*/  IMAD.WIDE.U32 R88, R89, 0x10, R60 ;  /* 0x0000001059587825 */ /* 0x008fc800078e003c */
[----:B------:R-:W-:-:S04]  /*08b0*/  IMAD.WIDE.U32 R84, R85, 0x10, R60 ;  /* 0x0000001055547825 */ /* 0x000fc800078e003c */
[----:B------:R-:W-:-:S04]  /*08c0*/  IMAD.WIDE.U32 R80, R81, 0x10, R60 ;  /* 0x0000001051507825 */ /* 0x000fc800078e003c */
[----:B------:R-:W-:-:S04]  /*08d0*/  IMAD.WIDE.U32 R76, R77, 0x10, R60 ;  /* 0x000000104d4c7825 */ /* 0x000fc800078e003c */
[----:B------:R-:W-:-:S04]  /*08e0*/  IMAD.WIDE.U32 R72, R73, 0x10, R60 ;  /* 0x0000001049487825 */ /* 0x000fc800078e003c */
[----:B------:R-:W-:-:S04]  /*08f0*/  IMAD.WIDE.U32 R68, R69, 0x10, R60 ;  /* 0x0000001045447825 */ /* 0x000fc800078e003c */
[----:B------:R-:W-:Y:S01]  /*0900*/  IMAD.WIDE.U32 R64, R65, 0x10, R60 ;  /* 0x0000001041407825 */ /* 0x000fe200078e003c */
[----:B0-----:R-:W-:Y:S06]  /*0910*/  @P0 EXIT ;  /* 0x000000000000094d */ /* 0x001fec0003800000 */
[----:B------:R-:W-:Y:S01]  /*0920*/  IMAD.WIDE.U32 R60, R201, 0x10, R60 ;  /* 0x00000010c93c7825 */ /* 0x000fe200078e003c */
[----:B------:R-:W5:Y:S01]  /*0930*/  LDG.E.128 R120, desc[UR4][R120.64] ;  /* 0x0000000478787981 */ /* 0x000f62000c1e1d00 */
[----:B------:R-:W0:Y:S03]  /*0940*/  @P2 LDC R5, c[0x0][0x2f0] ;  /* 0x0000bc00ff052b82 */ /* 0x000e260000000800 */
        /* <DEDUP_REMOVED lines=13> */
[----:B------:R-:W5:Y:S02]  /*0a20*/  LDG.E.128 R64, desc[UR4][R64.64] ;  /* 0x0000000440407981 */ /* 0x000f64000c1e1d00 */
[----:B-----5:R-:W-:Y:S01]  /*0a30*/  IADD3 R18, R205, -0x4498517b, RZ ;  /* 0xbb67ae85cd127810 */ /* 0x020fe20007ffe0ff */
[----:B------:R-:W-:-:S02]  /*0a40*/  VIADD R17, R204, 0x9e3779b9 ;  /* 0x9e3779b9cc117836 */ /* 0x000fc40000000000 */
[----:B------:R-:W-:Y:S01]  /*0a50*/  VIADD R16, R204, 0x3c6ef372 ;  /* 0x3c6ef372cc107836 */ /* 0x000fe20000000000 */
[----:B------:R-:W5:Y:S01]  /*0a60*/  LDG.E.128 R60, desc[UR4][R60.64] ;  /* 0x000000043c3c7981 */ /* 0x000f62000c1e1d00 */
[----:B0-----:R-:W-:Y:S01]  /*0a70*/  @P2 IADD3 R202, P0, R2, R5, RZ ;  /* 0x0000000502ca2210 */ /* 0x001fe20007f1e0ff */
[----:B------:R-:W-:Y:S01]  /*0a80*/  IMAD.WIDE.U32 R4, R198, -0x326172a9, RZ ;  /* 0xcd9e8d57c6047825 */ /* 0x000fe200078e00ff */
[C---:B------:R-:W-:Y:S01]  /*0a90*/  IADD3 R15, R205.reuse, 0x76cf5d0a, RZ ;  /* 0x76cf5d0acd0f7810 */ /* 0x040fe20007ffe0ff */
[----:B------:R-:W-:Y:S01]  /*0aa0*/  ULDC.64 UR6, c[0x0][0x228] ;  /* 0x00008a0000067ab9 */ /* 0x000fe20000000a00 */
[C---:B------:R-:W-:Y:S01]  /*0ab0*/  IADD3 R12, R204.reuse, 0x78dde6e4, RZ ;  /* 0x78dde6e4cc0c7810 */ /* 0x040fe20007ffe0ff */
[----:B------:R-:W-:Y:S01]  /*0ac0*/  @P2 IMAD.X R203, RZ, RZ, R3, P0 ;  /* 0x000000ffffcb2224 */ /* 0x000fe200000e0603 */
[----:B------:R-:W-:Y:S01]  /*0ad0*/  ISETP.NE.U32.AND P0, PT, RZ, UR6, PT ;  /* 0x00000006ff007c0c */ /* 0x000fe2000bf05070 */
[C---:B------:R-:W-:Y:S01]  /*0ae0*/  VIADD R14, R205.reuse, 0x32370b8f ;  /* 0x32370b8fcd0e7836 */ /* 0x040fe20000000000 */
[----:B------:R-:W-:Y:S01]  /*0af0*/  ULDC.U8 UR6, c[0x0][0x2a0] ;  /* 0x0000a80000067ab9 */ /* 0x000fe20000000000 */
[----:B------:R-:W-:Y:S01]  /*0b00*/  VIADD R13, R204, 0xdaa66d2b ;  /* 0xdaa66d2bcc0d7836 */ /* 0x000fe20000000000 */
[--C-:B------:R-:W-:Y:S01]  /*0b10*/  SHF.R.U64 R197, R202, 0x2, R203.reuse ;  /* 0x00000002cac57819 */ /* 0x100fe200000012cb */
[C---:B------:R-:W-:Y:S01]  /*0b20*/  VIADD R11, R205.reuse, 0xed9eba14 ;  /* 0xed9eba14cd0b7836 */ /* 0x040fe20000000000 */
[----:B------:R-:W-:Y:S01]  /*0b30*/  SHF.R.U32.HI R195, RZ, 0x2, R203 ;  /* 0x00000002ffc37819 */ /* 0x000fe200000116cb */
[----:B------:R-:W-:Y:S01]  /*0b40*/  VIADD R10, R205, 0xa9066899 ;  /* 0xa9066899cd0a7836 */ /* 0x000fe20000000000 */
[----:B------:R-:W-:Y:S01]  /*0b50*/  ISETP.NE.AND P1, PT, RZ, UR6, PT ;  /* 0x00000006ff007c0c */ /* 0x000fe2000bf25270 */
[----:B------:R-:W-:Y:S01]  /*0b60*/  IMAD.WIDE.U32 R2, R197, -0x2daee0ad, RZ ;  /* 0xd2511f53c5027825 */ /* 0x000fe200078e00ff */
[----:B------:R-:W-:Y:S01]  /*0b70*/  LOP3.LUT R6, R5, R195, R204, 0x96, !PT ;  /* 0x000000c305067212 */ /* 0x000fe200078e96cc */
[----:B------:R-:W-:Y:S01]  /*0b80*/  HFMA2.MMA R218, -RZ, RZ, 0, 5.9604644775390625e-08 ;  /* 0x00000001ffda7435 */ /* 0x000fe200000001ff */
[----:B------:R-:W-:Y:S01]  /*0b90*/  LOP3.LUT R200, R200, 0xfffffffb, RZ, 0xc0, !PT ;  /* 0xfffffffbc8c87812 */ /* 0x000fe200078ec0ff */
[----:B------:R-:W-:Y:S01]  /*0ba0*/  ULDC UR16, c[0x0][0x290] ;  /* 0x0000a40000107ab9 */ /* 0x000fe20000000800 */
[----:B------:R-:W-:Y:S01]  /*0bb0*/  LOP3.LUT R8, R3, R205, RZ, 0x3c, !PT ;  /* 0x000000cd03087212 */ /* 0x000fe200078e3cff */
[----:B------:R-:W-:Y:S01]  /*0bc0*/  IMAD.WIDE.U32 R6, R6, -0x2daee0ad, RZ ;  /* 0xd2511f5306067825 */ /* 0x000fe200078e00ff */
[----:B------:R-:W-:Y:S01]  /*0bd0*/  LOP3.LUT R202, R202, 0x3, RZ, 0xc0, !PT ;  /* 0x00000003caca7812 */ /* 0x000fe200078ec0ff */
[----:B------:R-:W-:Y:S01]  /*0be0*/  ULDC.64 UR24, c[0x0][0x228] ;  /* 0x00008a0000187ab9 */ /* 0x000fe20000000a00 */
[----:B------:R-:W-:Y:S01]  /*0bf0*/  ISETP.NE.AND.EX P0, PT, RZ, UR7, PT, P0 ;  /* 0x00000007ff007c0c */ /* 0x000fe2000bf05300 */
[----:B------:R-:W-:Y:S01]  /*0c00*/  IMAD.WIDE.U32 R8, R8, -0x326172a9, RZ ;  /* 0xcd9e8d5708087825 */ /* 0x000fe200078e00ff */
[----:B------:R-:W-:Y:S01]  /*0c10*/  LOP3.LUT R5, R7, R2, R18, 0x96, !PT ;  /* 0x0000000207057212 */ /* 0x000fe200078e9612 */
[----:B------:R-:W-:Y:S01]  /*0c20*/  ULDC UR7, c[0x0][0x218] ;  /* 0x0000860000077ab9 */ /* 0x000fe20000000800 */
[----:B------:R-:W-:Y:S01]  /*0c30*/  @P1 LOP3.LUT R200, R200, 0x4, RZ, 0xfc, !PT ;  /* 0x00000004c8c81812 */ /* 0x000fe200078efcff */
        /* <DEDUP_REMOVED lines=16> */
[----:B------:R-:W-:Y:S01]  /*0d40*/  IMAD.WIDE.U32 R4, R5, -0x326172a9, RZ ;  /* 0xcd9e8d5705047825 */ /* 0x000fe200078e00ff */
[----:B------:R-:W-:-:S03]  /*0d50*/  IADD3 R9, R204, 0x1715609d, RZ ;  /* 0x1715609dcc097810 */ /* 0x000fc60007ffe0ff */
        /* <DEDUP_REMOVED lines=14> */
[----:B------:R-:W-:Y:S01]  /*0e40*/  IMAD.WIDE.U32 R20, R20, -0x2daee0ad, RZ ;  /* 0xd2511f5314147825 */ /* 0x000fe200078e00ff */
[C---:B------:R-:W-:Y:S02]  /*0e50*/  IADD3 R6, R205.reuse, 0x1fd5c5a3, RZ ;  /* 0x1fd5c5a3cd067810 */ /* 0x040fe40007ffe0ff */
[----:B------:R-:W-:Y:S01]  /*0e60*/  IADD3 R3, R205, -0x24c28bd8, RZ ;  /* 0xdb3d7428cd037810 */ /* 0x000fe20007ffe0ff */
[----:B------:R-:W-:Y:S01]  /*0e70*/  IMAD.WIDE.U32 R22, R22, -0x326172a9, RZ ;  /* 0xcd9e8d5716167825 */ /* 0x000fe200078e00ff */
[----:B------:R-:W-:-:S03]  /*0e80*/  LOP3.LUT R21, R21, R2, R6, 0x96, !PT ;  /* 0x0000000215157212 */ /* 0x000fc600078e9606 */
[----:B------:R-:W-:Y:S01]  /*0e90*/  VIADD R2, R205, 0x96a522ad ;  /* 0x96a522adcd027836 */ /* 0x000fe20000000000 */
[----:B------:R-:W-:Y:S01]  /*0ea0*/  LOP3.LUT R193, R23, R4, R5, 0x96, !PT ;  /* 0x0000000417c17212 */ /* 0x000fe200078e9605 */
[----:B------:R-:W-:Y:S02]  /*0eb0*/  VIADD R4, R204, 0xf1bbcdc8 ;  /* 0xf1bbcdc8cc047836 */ /* 0x000fe40000000000 */
[----:B------:R-:W-:-:S04]  /*0ec0*/  IMAD.HI.U32 R19, R21, -0x326172a9, RZ ;  /* 0xcd9e8d5715137827 */ /* 0x000fc800078e00ff */
[----:B------:R-:W-:Y:S01]  /*0ed0*/  IMAD.HI.U32 R0, R193, -0x2daee0ad, RZ ;  /* 0xd2511f53c1007827 */ /* 0x000fe200078e00ff */
[----:B------:R-:W-:-:S03]  /*0ee0*/  LOP3.LUT R22, R19, R22, R4, 0x96, !PT ;  /* 0x0000001613167212 */ /* 0x000fc600078e9604 */
[----:B------:R-:W-:Y:S01]  /*0ef0*/  IMAD R193, R193, -0x2daee0ad, RZ ;  /* 0xd2511f53c1c17824 */ /* 0x000fe200078e02ff */
[----:B------:R-:W-:Y:S01]  /*0f00*/  LOP3.LUT R196, R0, R20, R3, 0x96, !PT ;  /* 0x0000001400c47212 */ /* 0x000fe200078e9603 */
[----:B------:R-:W-:-:S04]  /*0f10*/  IMAD.HI.U32 R19, R22, -0x2daee0ad, RZ ;  /* 0xd2511f5316137827 */ /* 0x000fc800078e00ff */
[----:B------:R-:W-:Y:S01]  /*0f20*/  IMAD R21, R21, -0x326172a9, RZ ;  /* 0xcd9e8d5715157824 */ /* 0x000fe200078e02ff */
[----:B------:R-:W-:Y:S01]  /*0f30*/  LOP3.LUT R193, R19, R193, R2, 0x96, !PT ;  /* 0x000000c113c17212 */ /* 0x000fe200078e9602 */
[----:B------:R-:W-:-:S04]  /*0f40*/  IMAD.HI.U32 R20, R196, -0x326172a9, RZ ;  /* 0xcd9e8d57c4147827 */ /* 0x000fc800078e00ff */
[----:B------:R-:W-:Y:S02]  /*0f50*/  VIADD R0, R204, 0x8ff34781 ;  /* 0x8ff34781cc007836 */ /* 0x000fe40000000000 */
[----:B------:R-:W-:Y:S02]  /*0f60*/  IMAD R194, R22, -0x2daee0ad, RZ ;  /* 0xd2511f5316c27824 */ /* 0x000fe400078e02ff */
[----:B------:R-:W-:Y:S01]  /*0f70*/  IMAD R196, R196, -0x326172a9, RZ ;  /* 0xcd9e8d57c4c47824 */ /* 0x000fe200078e02ff */
[----:B------:R-:W-:Y:S01]  /*0f80*/  LOP3.LUT R19, R20, R21, R0, 0x96, !PT ;  /* 0x0000001514137212 */ /* 0x000fe200078e9600 */
[----:B------:R-:W-:-:S07]  /*0f90*/  IMAD.MOV.U32 R20, RZ, RZ, RZ ;  /* 0x000000ffff147224 */ /* 0x000fce00078e00ff */
.L_x_25892:
[----:B-1----:R-:W0:Y:S01]  /*0fa0*/  @P0 LDC.64 R28, c[0x0][0x228] ;  /* 0x00008a00ff1c0b82 */ /* 0x002e220000000a00 */
        /* <DEDUP_REMOVED lines=10> */
[----:B-----5:R0:W5:Y:S01]  /*1050*/  @P1 LDG.E.128 R56, desc[UR4][R30.64] ;  /* 0x000000041e381981 */ /* 0x020162000c1e1d00 */
        /* <DEDUP_REMOVED lines=16> */
.L_x_25372:
[----:B------:R-:W-:-:S07]  /*1160*/  MOV R36, R196 ;  /* 0x000000c400247202 */ /* 0x000fce0000000f00 */
.L_x_25373:
[----:B------:R-:W-:Y:S05]  /*1170*/  BSYNC B0 ;  /* 0x0000000000007941 */ /* 0x000fea0003800000 */
.L_x_25371:
        /* <DEDUP_REMOVED lines=16> */
.L_x_25377:
[----:B------:R-:W-:Y:S05]  /*1280*/  BSYNC B1 ;  /* 0x0000000000017941 */ /* 0x000fea0003800000 */
.L_x_25376:
        /* <DEDUP_REMOVED lines=44> */
.L_x_25375:
[----:B------:R-:W-:Y:S05]  /*1550*/  BSYNC B0 ;  /* 0x0000000000007941 */ /* 0x000fea0003800000 */
.L_x_25374:
        /* <DEDUP_REMOVED lines=17> */
.L_x_25378:
        /* <DEDUP_REMOVED lines=12> */
.L_x_25381:
[----:B------:R-:W-:-:S07]  /*1730*/  MOV R21, R196 ;  /* 0x000000c400157202 */ /* 0x000fce0000000f00 */
.L_x_25382:
[----:B------:R-:W-:Y:S05]  /*1740*/  BSYNC B0 ;  /* 0x0000000000007941 */ /* 0x000fea0003800000 */
.L_x_25380:
        /* <DEDUP_REMOVED lines=16> */
.L_x_25386:
[----:B------:R-:W-:Y:S05]  /*1850*/  BSYNC B1 ;  /* 0x0000000000017941 */ /* 0x000fea0003800000 */
.L_x_25385:
        /* <DEDUP_REMOVED lines=44> */
.L_x_25384:
[----:B------:R-:W-:Y:S05]  /*1b20*/  BSYNC B0 ;  /* 0x0000000000007941 */ /* 0x000fea0003800000 */
.L_x_25383:
        /* <DEDUP_REMOVED lines=8> */
.L_x_25379:
        /* <DEDUP_REMOVED lines=12> */
.L_x_25388:
[----:B------:R-:W-:-:S07]  /*1c70*/  MOV R36, R196 ;  /* 0x000000c400247202 */ /* 0x000fce0000000f00 */
.L_x_25389:
[----:B------:R-:W-:Y:S05]  /*1c80*/  BSYNC B0 ;  /* 0x0000000000007941 */ /* 0x000fea0003800000 */
.L_x_25387:
        /* <DEDUP_REMOVED lines=16> */
.L_x_25393:
[----:B------:R-:W-:Y:S05]  /*1d90*/  BSYNC B1 ;  /* 0x0000000000017941 */ /* 0x000fea0003800000 */
.L_x_25392:
        /* <DEDUP_REMOVED lines=44> */
.L_x_25391:
[----:B------:R-:W-:Y:S05]  /*2060*/  BSYNC B0 ;  /* 0x0000000000007941 */ /* 0x000fea0003800000 */
.L_x_25390:
        /* <DEDUP_REMOVED lines=11> */
.L_x_25394:
        /* <DEDUP_REMOVED lines=12> */
.L_x_25397:
[----:B------:R-:W-:-:S07]  /*21e0*/  IMAD.MOV.U32 R22, RZ, RZ, R196 ;  /* 0x000000ffff167224 */ /* 0x000fce00078e00c4 */
.L_x_25398:
[----:B------:R-:W-:Y:S05]  /*21f0*/  BSYNC B0 ;  /* 0x0000000000007941 */ /* 0x000fea0003800000 */
.L_x_25396:
        /* <DEDUP_REMOVED lines=16> */
.L_x_25402:
[----:B------:R-:W-:Y:S05]  /*2300*/  BSYNC B1 ;  /* 0x0000000000017941 */ /* 0x000fea0003800000 */
.L_x_25401:
        /* <DEDUP_REMOVED lines=44> */
.L_x_25400:
[----:B------:R-:W-:Y:S05]  /*25d0*/  BSYNC B0 ;  /* 0x0000000000007941 */ /* 0x000fea0003800000 */
.L_x_25399:
        /* <DEDUP_REMOVED lines=8> */
.L_x_25395:
        /* <DEDUP_REMOVED lines=12> */
.L_x_25404:
[----:B------:R-:W-:-:S07]  /*2720*/  IMAD.MOV.U32 R36, RZ, RZ, R196 ;  /* 0x000000ffff247224 */ /* 0x000fce00078e00c4 */
.L_x_25405:
[----:B------:R-:W-:Y:S05]  /*2730*/  BSYNC B0 ;  /* 0x0000000000007941 */ /* 0x000fea0003800000 */
.L_x_25403:
        /* <DEDUP_REMOVED lines=16> */
.L_x_25409:
[----:B------:R-:W-:Y:S05]  /*2840*/  BSYNC B1 ;  /* 0x0000000000017941 */ /* 0x000fea0003800000 */
.L_x_25408:
        /* <DEDUP_REMOVED lines=44> */
.L_x_25407:
[----:B------:R-:W-:Y:S05]  /*2b10*/  BSYNC B0 ;  /* 0x0000000000007941 */ /* 0x000fea0003800000 */
.L_x_25406:
        /* <DEDUP_REMOVED lines=11> */
.L_x_25410:
        /* <DEDUP_REMOVED lines=12> */
.L_x_25413:
[----:B------:R-:W-:-:S07]  /*2c90*/  IMAD.MOV.U32 R23, RZ, RZ, R196 ;  /* 0x000000ffff177224 */ /* 0x000fce00078e00c4 */
.L_x_25414:
[----:B------:R-:W-:Y:S05]  /*2ca0*/  BSYNC B0 ;  /* 0x0000000000007941 */ /* 0x000fea0003800000 */
.L_x_25412:
        /* <DEDUP_REMOVED lines=16> */
.L_x_25418:
[----:B------:R-:W-:Y:S05]  /*2db0*/  BSYNC B1 ;  /* 0x0000000000017941 */ /* 0x000fea0003800000 */
.L_x_25417:
        /* <DEDUP_REMOVED lines=44> */
.L_x_25416:
[----:B------:R-:W-:Y:S05]  /*3080*/  BSYNC B0 ;  /* 0x0000000000007941 */ /* 0x000fea0003800000 */
.L_x_25415:
        /* <DEDUP_REMOVED lines=8> */
.L_x_25411:
        /* <DEDUP_REMOVED lines=12> */
.L_x_25420:
[----:B------:R-:W-:-:S07]  /*31d0*/  IMAD.MOV.U32 R36, RZ, RZ, R196 ;  /* 0x000000ffff247224 */ /* 0x000fce00078e00c4 */
.L_x_25421:
[----:B------:R-:W-:Y:S05]  /*31e0*/  BSYNC B0 ;  /* 0x0000000000007941 */ /* 0x000fea0003800000 */
.L_x_25419:
        /* <DEDUP_REMOVED lines=16> */
.L_x_25425:
[----:B------:R-:W-:Y:S05]  /*32f0*/  BSYNC B1 ;  /* 0x0000000000017941 */ /* 0x000fea0003800000 */
.L_x_25424:
        /* <DEDUP_REMOVED lines=44> */
.L_x_25423:
[----:B------:R-:W-:Y:S05]  /*35c0*/  BSYNC B0 ;  /* 0x0000000000007941 */ /* 0x000fea0003800000 */
.L_x_25422:
        /* <DEDUP_REMOVED lines=11> */
.L_x_25426:
        /* <DEDUP_REMOVED lines=12> */
.L_x_25429:
[----:B------:R-:W-:-:S07]  /*3740*/  MOV R25, R196 ;  /* 0x000000c400197202 */ /* 0x000fce0000000f00 */
.L_x_25430:
[----:B------:R-:W-:Y:S05]  /*3750*/  BSYNC B0 ;  /* 0x0000000000007941 */ /* 0x000fea0003800000 */
.L_x_25428:
        /* <DEDUP_REMOVED lines=18> */
.L_x_25434:
[----:B------:R-:W-:Y:S05]  /*3880*/  BSYNC B1 ;  /* 0x0000000000017941 */ /* 0x000fea0003800000 */
.L_x_25433:
        /* <DEDUP_REMOVED lines=44> */
.L_x_25432:
[----:B------:R-:W-:Y:S05]  /*3b50*/  BSYNC B0 ;  /* 0x0000000000007941 */ /* 0x000fea0003800000 */
.L_x_25431:
        /* <DEDUP_REMOVED lines=8> */
.L_x_25427:
[----:B------:R-:W-:Y:S01]  /*3be0*/  ISETP.NE.AND P6, PT, R24, RZ, PT ;  /* 0x000000ff1800720c */ /* 0x000fe20003fc5270 */
[C---:B------:R-:W-:Y:S01]  /*3bf0*/  IMAD.SHL.U32 R36, R215.reuse, 0x4, RZ ;  /* 0x00000004d7247824 */ /* 0x040fe200078e00ff */
[----:B------:R-:W-:Y:S01]  /*3c00*/  SEL R24, RZ, 0x1000000, P5 ;  /* 0x01000000ff187807 */ /* 0x000fe20002800000 */
[----:B------:R-:W0:Y:S01]  /*3c10*/  @P0 LDC.64 R28, c[0x0][0x228] ;  /* 0x00008a00ff1c0b82 */ /* 0x000e220000000a00 */
[----:B------:R-:W-:Y:S02]  /*3c20*/  SEL R25, RZ, 0x10000, P4 ;  /* 0x00010000ff197807 */ /* 0x000fe40002000000 */
[----:B------:R-:W-:Y:S02]  /*3c30*/  SEL R27, RZ, 0x100, P3 ;  /* 0x00000100ff1b7807 */ /* 0x000fe40001800000 */
[----:B------:R-:W-:Y:S02]  /*3c40*/  LEA R26, P3, R215, UR10, 0x4 ;  /* 0x0000000ad71a7c11 */ /* 0x000fe4000f8620ff */
[----:B------:R-:W-:Y:S01]  /*3c50*/  IADD3 R24, R27, R24, R25 ;  /* 0x000000181b187210 */ /* 0x000fe20007ffe019 */
[----:B------:R-:W1:Y:S01]  /*3c60*/  @P1 LDC.64 R30, c[0x0][0x230] ;  /* 0x00008c00ff1e1b82 */ /* 0x000e620000000a00 */
[----:B------:R-:W-:-:S02]  /*3c70*/  SEL R25, RZ, 0x1, P6 ;  /* 0x00000001ff197807 */ /* 0x000fc40003000000 */
[C---:B------:R-:W-:Y:S02]  /*3c80*/  LEA.HI.X R27, R215.reuse, UR11, RZ, 0x4, P3 ;  /* 0x0000000bd71b7c11 */ /* 0x040fe400098f24ff */
        /* <DEDUP_REMOVED lines=22> */
.L_x_25435:
[----:B------:R1:W5:Y:S04]  /*3df0*/  @P0 LDG.E.128 R52, desc[UR4][R28.64] ;  /* 0x000000041c340981 */ /* 0x000368000c1e1d00 */
[----:B------:R1:W5:Y:S04]  /*3e00*/  @P1 LDG.E.128 R56, desc[UR4][R30.64] ;  /* 0x000000041e381981 */ /* 0x000368000c1e1d00 */
[----:B0-----:R-:W5:Y:S01]  /*3e10*/  LDG.E.128 R24, desc[UR4][R24.64] ;  /* 0x0000000418187981 */ /* 0x001f62000c1e1d00 */
[C---:B------:R-:W-:Y:S01]  /*3e20*/  ISETP.NE.AND P3, PT, R34.reuse, 0x1, PT ;  /* 0x000000012200780c */ /* 0x040fe20003f65270 */
[----:B------:R-:W-:Y:S01]  /*3e30*/  BSSY B0, `(.L_x_25436) ;  /* 0x000000e000007945 */ /* 0x000fe20003800000 */
[----:B------:R-:W-:Y:S01]  /*3e40*/  IADD3 R32, R34, 0x1, RZ ;  /* 0x0000000122207810 */ /* 0x000fe20007ffe0ff */
[----:B------:R-:W0:Y:S02]  /*3e50*/  S2R R216, SR_TID.X ;  /* 0x0000000000d87919 */ /* 0x000e240000002100 */
[----:B0-----:R-:W-:-:S08]  /*3e60*/  LOP3.LUT R201, R216, 0x7f, RZ, 0xc0, !PT ;  /* 0x0000007fd8c97812 */ /* 0x001fd000078ec0ff */
        /* <DEDUP_REMOVED lines=9> */
.L_x_25437:
[----:B------:R-:W-:-:S07]  /*3f00*/  IMAD.MOV.U32 R36, RZ, RZ, R196 ;  /* 0x000000ffff247224 */ /* 0x000fce00078e00c4 */
.L_x_25438:
[----:B------:R-:W-:Y:S05]  /*3f10*/  BSYNC B0 ;  /* 0x0000000000007941 */ /* 0x000fea0003800000 */
.L_x_25436:
        /* <DEDUP_REMOVED lines=16> */
.L_x_25442:
[----:B------:R-:W-:Y:S05]  /*4020*/  BSYNC B1 ;  /* 0x0000000000017941 */ /* 0x000fea0003800000 */
.L_x_25441:
        /* <DEDUP_REMOVED lines=44> */
.L_x_25440:
[----:B------:R-:W-:Y:S05]  /*42f0*/  BSYNC B0 ;  /* 0x0000000000007941 */ /* 0x000fea0003800000 */
.L_x_25439:
        /* <DEDUP_REMOVED lines=13> */
.L_x_25443:
        /* <DEDUP_REMOVED lines=12> */
.L_x_25446:
[----:B------:R-:W-:-:S07]  /*4490*/  MOV R21, R196 ;  /* 0x000000c400157202 */ /* 0x000fce0000000f00 */
.L_x_25447:
[----:B------:R-:W-:Y:S05]  /*44a0*/  BSYNC B0 ;  /* 0x0000000000007941 */ /* 0x000fea0003800000 */
.L_x_25445:
        /* <DEDUP_REMOVED lines=16> */
.L_x_25451:
[----:B------:R-:W-:Y:S05]  /*45b0*/  BSYNC B1 ;  /* 0x0000000000017941 */ /* 0x000fea0003800000 */
.L_x_25450:
        /* <DEDUP_REMOVED lines=44> */
.L_x_25449:
[----:B------:R-:W-:Y:S05]  /*4880*/  BSYNC B0 ;  /* 0x0000000000007941 */ /* 0x000fea0003800000 */
.L_x_25448:
        /* <DEDUP_REMOVED lines=8> */
.L_x_25444:
        /* <DEDUP_REMOVED lines=12> */
.L_x_25453:
[----:B------:R-:W-:-:S07]  /*49d0*/  MOV R36, R196 ;  /* 0x000000c400247202 */ /* 0x000fce0000000f00 */
.L_x_25454:
[----:B------:R-:W-:Y:S05]  /*49e0*/  BSYNC B0 ;  /* 0x0000000000007941 */ /* 0x000fea0003800000 */
.L_x_25452:
        /* <DEDUP_REMOVED lines=16> */
.L_x_25458:
[----:B------:R-:W-:Y:S05]  /*4af0*/  BSYNC B1 ;  /* 0x0000000000017941 */ /* 0x000fea0003800000 */
.L_x_25457:
        /* <DEDUP_REMOVED lines=44> */
.L_x_25456:
[----:B------:R-:W-:Y:S05]  /*4dc0*/  BSYNC B0 ;  /* 0x0000000000007941 */ /* 0x000fea0003800000 */
.L_x_25455:
        /* <DEDUP_REMOVED lines=11> */
.L_x_25459:
        /* <DEDUP_REMOVED lines=12> */
.L_x_25462:
[----:B------:R-:W-:-:S07]  /*4f40*/  IMAD.MOV.U32 R22, RZ, RZ, R196 ;  /* 0x000000ffff167224 */ /* 0x000fce00078e00c4 */
.L_x_25463:
[----:B------:R-:W-:Y:S05]  /*4f50*/  BSYNC B0 ;  /* 0x0000000000007941 */ /* 0x000fea0003800000 */
.L_x_25461:
        /* <DEDUP_REMOVED lines=16> */
.L_x_25467:
[----:B------:R-:W-:Y:S05]  /*5060*/  BSYNC B1 ;  /* 0x0000000000017941 */ /* 0x000fea0003800000 */
.L_x_25466:
        /* <DEDUP_REMOVED lines=44> */
.L_x_25465:
[----:B------:R-:W-:Y:S05]  /*5330*/  BSYNC B0 ;  /* 0x0000000000007941 */ /* 0x000fea0003800000 */
.L_x_25464:
        /* <DEDUP_REMOVED lines=8> */
.L_x_25460:
        /* <DEDUP_REMOVED lines=12> */
.L_x_25469:
[----:B------:R-:W-:-:S07]  /*5480*/  IMAD.MOV.U32 R34, RZ, RZ, R196 ;  /* 0x000000ffff227224 */ /* 0x000fce00078e00c4 */
.L_x_25470:
[----:B------:R-:W-:Y:S05]  /*5490*/  BSYNC B0 ;  /* 0x0000000000007941 */ /* 0x000fea0003800000 */
.L_x_25468:
        /* <DEDUP_REMOVED lines=16> */
.L_x_25474:
[----:B------:R-:W-:Y:S05]  /*55a0*/  BSYNC B1 ;  /* 0x0000000000017941 */ /* 0x000fea0003800000 */
.L_x_25473:
        /* <DEDUP_REMOVED lines=44> */
.L_x_25472:
[----:B------:R-:W-:Y:S05]  /*5870*/  BSYNC B0 ;  /* 0x0000000000007941 */ /* 0x000fea0003800000 */
.L_x_25471:
        /* <DEDUP_REMOVED lines=11> */
.L_x_25475:
        /* <DEDUP_REMOVED lines=12> */
.L_x_25478:
[----:B------:R-:W-:-:S07]  /*59f0*/  IMAD.MOV.U32 R23, RZ, RZ, R196 ;  /* 0x000000ffff177224 */ /* 0x000fce00078e00c4 */
.L_x_25479:
[----:B------:R-:W-:Y:S05]  /*5a00*/  BSYNC B0 ;  /* 0x0000000000007941 */ /* 0x000fea0003800000 */
.L_x_25477:
        /* <DEDUP_REMOVED lines=16> */
.L_x_25483:
[----:B------:R-:W-:Y:S05]  /*5b10*/  BSYNC B1 ;  /* 0x0000000000017941 */ /* 0x000fea0003800000 */
.L_x_25482:
        /* <DEDUP_REMOVED lines=44> */
.L_x_25481:
[----:B------:R-:W-:Y:S05]  /*5de0*/  BSYNC B0 ;  /* 0x0000000000007941 */ /* 0x000fea0003800000 */
.L_x_25480:
        /* <DEDUP_REMOVED lines=8> */
.L_x_25476:
        /* <DEDUP_REMOVED lines=12> */
.L_x_25485:
[----:B------:R-:W-:-:S07]  /*5f30*/  IMAD.MOV.U32 R26, RZ, RZ, R196 ;  /* 0x000000ffff1a7224 */ /* 0x000fce00078e00c4 */
.L_x_25486:
[----:B------:R-:W-:Y:S05]  /*5f40*/  BSYNC B0 ;  /* 0x0000000000007941 */ /* 0x000fea0003800000 */
.L_x_25484:
        /* <DEDUP_REMOVED lines=16> */
.L_x_25490:
[----:B------:R-:W-:Y:S05]  /*6050*/  BSYNC B1 ;  /* 0x0000000000017941 */ /* 0x000fea0003800000 */
.L_x_25489:
        /* <DEDUP_REMOVED lines=44> */
.L_x_25488:
[----:B------:R-:W-:Y:S05]  /*6320*/  BSYNC B0 ;  /* 0x0000000000007941 */ /* 0x000fea0003800000 */
.L_x_25487:
        /* <DEDUP_REMOVED lines=11> */
.L_x_25491:
        /* <DEDUP_REMOVED lines=12> */
.L_x_25494:
[----:B------:R-:W-:-:S07]  /*64a0*/  MOV R32, R196 ;  /* 0x000000c400207202 */ /* 0x000fce0000000f00 */
.L_x_25495:
[----:B------:R-:W-:Y:S05]  /*64b0*/  BSYNC B0 ;  /* 0x0000000000007941 */ /* 0x000fea0003800000 */
.L_x_25493:
        /* <DEDUP_REMOVED lines=18> */
.L_x_25499:
[----:B------:R-:W-:Y:S05]  /*65e0*/  BSYNC B1 ;  /* 0x0000000000017941 */ /* 0x000fea0003800000 */
.L_x_25498:
        /* <DEDUP_REMOVED lines=44> */
.L_x_25497:
[----:B------:R-:W-:Y:S05]  /*68b0*/  BSYNC B0 ;  /* 0x0000000000007941 */ /* 0x000fea0003800000 */
.L_x_25496:
        /* <DEDUP_REMOVED lines=8> */
.L_x_25492:
        /* <DEDUP_REMOVED lines=31> */
.L_x_25500:
        /* <DEDUP_REMOVED lines=15> */
.L_x_25502:
[----:B------:R-:W-:-:S07]  /*6c20*/  MOV R32, R196 ;  /* 0x000000c400207202 */ /* 0x000fce0000000f00 */
.L_x_25503:
[----:B------:R-:W-:Y:S05]  /*6c30*/  BSYNC B0 ;  /* 0x0000000000007941 */ /* 0x000fea0003800000 */
.L_x_25501:
        /* <DEDUP_REMOVED lines=16> */
.L_x_25507:
[----:B------:R-:W-:Y:S05]  /*6d40*/  BSYNC B1 ;  /* 0x0000000000017941 */ /* 0x000fea0003800000 */
.L_x_25506:
        /* <DEDUP_REMOVED lines=44> */
.L_x_25505:
[----:B------:R-:W-:Y:S05]  /*7010*/  BSYNC B0 ;  /* 0x0000000000007941 */ /* 0x000fea0003800000 */
.L_x_25504:
        /* <DEDUP_REMOVED lines=13> */
.L_x_25508:
        /* <DEDUP_REMOVED lines=12> */
.L_x_25511:
[----:B------:R-:W-:-:S07]  /*71b0*/  IMAD.MOV.U32 R21, RZ, RZ, R196 ;  /* 0x000000ffff157224 */ /* 0x000fce00078e00c4 */
.L_x_25512:
[----:B------:R-:W-:Y:S05]  /*71c0*/  BSYNC B0 ;  /* 0x0000000000007941 */ /* 0x000fea0003800000 */
.L_x_25510:
        /* <DEDUP_REMOVED lines=16> */
.L_x_25516:
[----:B------:R-:W-:Y:S05]  /*72d0*/  BSYNC B1 ;  /* 0x0000000000017941 */ /* 0x000fea0003800000 */
.L_x_25515:
        /* <DEDUP_REMOVED lines=44> */
.L_x_25514:
[----:B------:R-:W-:Y:S05]  /*75a0*/  BSYNC B0 ;  /* 0x0000000000007941 */ /* 0x000fea0003800000 */
.L_x_25513:
        /* <DEDUP_REMOVED lines=8> */
.L_x_25509:
        /* <DEDUP_REMOVED lines=12> */
.L_x_25518:
[----:B------:R-:W-:-:S07]  /*76f0*/  IMAD.MOV.U32 R24, RZ, RZ, R196 ;  /* 0x000000ffff187224 */ /* 0x000fce00078e00c4 */
.L_x_25519:
[----:B------:R-:W-:Y:S05]  /*7700*/  BSYNC B0 ;  /* 0x0000000000007941 */ /* 0x000fea0003800000 */
.L_x_25517:
        /* <DEDUP_REMOVED lines=16> */
.L_x_25523:
[----:B------:R-:W-:Y:S05]  /*7810*/  BSYNC B1 ;  /* 0x0000000000017941 */ /* 0x000fea0003800000 */
.L_x_25522:
        /* <DEDUP_REMOVED lines=44> */
.L_x_25521:
[----:B------:R-:W-:Y:S05]  /*7ae0*/  BSYNC B0 ;  /* 0x0000000000007941 */ /* 0x000fea0003800000 */
.L_x_25520:
        /* <DEDUP_REMOVED lines=11> */
.L_x_25524:
        /* <DEDUP_REMOVED lines=12> */
.L_x_25527:
[----:B------:R-:W-:-:S07]  /*7c60*/  IMAD.MOV.U32 R22, RZ, RZ, R196 ;  /* 0x000000ffff167224 */ /* 0x000fce00078e00c4 */
.L_x_25528:
[----:B------:R-:W-:Y:S05]  /*7c70*/  BSYNC B0 ;  /* 0x0000000000007941 */ /* 0x000fea0003800000 */
.L_x_25526:
        /* <DEDUP_REMOVED lines=16> */
.L_x_25532:
[----:B------:R-:W-:Y:S05]  /*7d80*/  BSYNC B1 ;  /* 0x0000000000017941 */ /* 0x000fea0003800000 */
.L_x_25531:
        /* <DEDUP_REMOVED lines=44> */
.L_x_25530:
[----:B------:R-:W-:Y:S05]  /*8050*/  BSYNC B0 ;  /* 0x0000000000007941 */ /* 0x000fea0003800000 */
.L_x_25529:
        /* <DEDUP_REMOVED lines=8> */
.L_x_25525:
        /* <DEDUP_REMOVED lines=12> */
.L_x_25534:
[----:B------:R-:W-:-:S07]  /*81a0*/  IMAD.MOV.U32 R30, RZ, RZ, R196 ;  /* 0x000000ffff1e7224 */ /* 0x000fce00078e00c4 */
.L_x_25535:
[----:B------:R-:W-:Y:S05]  /*81b0*/  BSYNC B0 ;  /* 0x0000000000007941 */ /* 0x000fea0003800000 */
.L_x_25533:
        /* <DEDUP_REMOVED lines=16> */
.L_x_25539:
[----:B------:R-:W-:Y:S05]  /*82c0*/  BSYNC B1 ;  /* 0x0000000000017941 */ /* 0x000fea0003800000 */
.L_x_25538:
        /* <DEDUP_REMOVED lines=44> */
.L_x_25537:
[----:B------:R-:W-:Y:S05]  /*8590*/  BSYNC B0 ;  /* 0x0000000000007941 */ /* 0x000fea0003800000 */
.L_x_25536:
        /* <DEDUP_REMOVED lines=11> */
.L_x_25540:
        /* <DEDUP_REMOVED lines=12> */
.L_x_25543:
[----:B------:R-:W-:-:S07]  /*8710*/  MOV R23, R196 ;  /* 0x000000c400177202 */ /* 0x000fce0000000f00 */
.L_x_25544:
[----:B------:R-:W-:Y:S05]  /*8720*/  BSYNC B0 ;  /* 0x0000000000007941 */ /* 0x000fea0003800000 */
.L_x_25542:
        /* <DEDUP_REMOVED lines=16> */
.L_x_25548:
[----:B------:R-:W-:Y:S05]  /*8830*/  BSYNC B1 ;  /* 0x0000000000017941 */ /* 0x000fea0003800000 */
.L_x_25547:
        /* <DEDUP_REMOVED lines=44> */
.L_x_25546:
[----:B------:R-:W-:Y:S05]  /*8b00*/  BSYNC B0 ;  /* 0x0000000000007941 */ /* 0x000fea0003800000 */
.L_x_25545:
        /* <DEDUP_REMOVED lines=8> */
.L_x_25541:
        /* <DEDUP_REMOVED lines=12> */
.L_x_25550:
[----:B------:R-:W-:-:S07]  /*8c50*/  MOV R26, R196 ;  /* 0x000000c4001a7202 */ /* 0x000fce0000000f00 */
.L_x_25551:
[----:B------:R-:W-:Y:S05]  /*8c60*/  BSYNC B0 ;  /* 0x0000000000007941 */ /* 0x000fea0003800000 */
.L_x_25549:
        /* <DEDUP_REMOVED lines=16> */
.L_x_25555:
[----:B------:R-:W-:Y:S05]  /*8d70*/  BSYNC B1 ;  /* 0x0000000000017941 */ /* 0x000fea0003800000 */
.L_x_25554:
        /* <DEDUP_REMOVED lines=44> */
.L_x_25553:
[----:B------:R-:W-:Y:S05]  /*9040*/  BSYNC B0 ;  /* 0x0000000000007941 */ /* 0x000fea0003800000 */
.L_x_25552:
        /* <DEDUP_REMOVED lines=11> */
.L_x_25556:
        /* <DEDUP_REMOVED lines=12> */
.L_x_25559:
[----:B------:R-:W-:-:S07]  /*91c0*/  IMAD.MOV.U32 R24, RZ, RZ, R196 ;  /* 0x000000ffff187224 */ /* 0x000fce00078e00c4 */
.L_x_25560:
[----:B------:R-:W-:Y:S05]  /*91d0*/  BSYNC B0 ;  /* 0x0000000000007941 */ /* 0x000fea0003800000 */
.L_x_25558:
        /* <DEDUP_REMOVED lines=18> */
.L_x_25564:
[----:B------:R-:W-:Y:S05]  /*9300*/  BSYNC B1 ;  /* 0x0000000000017941 */ /* 0x000fea0003800000 */
.L_x_25563:
        /* <DEDUP_REMOVED lines=44> */
.L_x_25562:
[----:B------:R-:W-:Y:S05]  /*95d0*/  BSYNC B0 ;  /* 0x0000000000007941 */ /* 0x000fea0003800000 */
.L_x_25561:
        /* <DEDUP_REMOVED lines=8> */
.L_x_25557:
        /* <DEDUP_REMOVED lines=29> */
.L_x_25565:
        /* <DEDUP_REMOVED lines=15> */
.L_x_25567:
[----:B------:R-:W-:-:S07]  /*9920*/  MOV R36, R196 ;  /* 0x000000c400247202 */ /* 0x000fce0000000f00 */
.L_x_25568:
[----:B------:R-:W-:Y:S05]  /*9930*/  BSYNC B0 ;  /* 0x0000000000007941 */ /* 0x000fea0003800000 */
.L_x_25566:
        /* <DEDUP_REMOVED lines=16> */
.L_x_25572:
[----:B------:R-:W-:Y:S05]  /*9a40*/  BSYNC B1 ;  /* 0x0000000000017941 */ /* 0x000fea0003800000 */
.L_x_25571:
        /* <DEDUP_REMOVED lines=44> */
.L_x_25570:
[----:B------:R-:W-:Y:S05]  /*9d10*/  BSYNC B0 ;  /* 0x0000000000007941 */ /* 0x000fea0003800000 */
.L_x_25569:
        /* <DEDUP_REMOVED lines=13> */
.L_x_25573:
        /* <DEDUP_REMOVED lines=12> */
.L_x_25576:
[----:B------:R-:W-:-:S07]  /*9eb0*/  IMAD.MOV.U32 R21, RZ, RZ, R196 ;  /* 0x000000ffff157224 */ /* 0x000fce00078e00c4 */
.L_x_25577:
[----:B------:R-:W-:Y:S05]  /*9ec0*/  BSYNC B0 ;  /* 0x0000000000007941 */ /* 0x000fea0003800000 */
.L_x_25575:
        /* <DEDUP_REMOVED lines=16> */
.L_x_25581:
[----:B------:R-:W-:Y:S05]  /*9fd0*/  BSYNC B1 ;  /* 0x0000000000017941 */ /* 0x000fea0003800000 */
.L_x_25580:
        /* <DEDUP_REMOVED lines=44> */
.L_x_25579:
[----:B------:R-:W-:Y:S05]  /*a2a0*/  BSYNC B0 ;  /* 0x0000000000007941 */ /* 0x000fea0003800000 */
.L_x_25578:
        /* <DEDUP_REMOVED lines=8> */
.L_x_25574:
        /* <DEDUP_REMOVED lines=12> */
.L_x_25583:
[----:B------:R-:W-:-:S07]  /*a3f0*/  MOV R24, R196 ;  /* 0x000000c400187202 */ /* 0x000fce0000000f00 */
.L_x_25584:
[----:B------:R-:W-:Y:S05]  /*a400*/  BSYNC B0 ;  /* 0x0000000000007941 */ /* 0x000fea0003800000 */
.L_x_25582:
        /* <DEDUP_REMOVED lines=16> */
.L_x_25588:
[----:B------:R-:W-:Y:S05]  /*a510*/  BSYNC B1 ;  /* 0x0000000000017941 */ /* 0x000fea0003800000 */
.L_x_25587:
        /* <DEDUP_REMOVED lines=40> */
[----:B------:R-:W-:Y:S02]  /*a7a0*/  LOP3.LUT R19, R33, R38, R0, 0x96, !PT ;  /* 0x0000002621137212 */ /* 0x000fe400078e9600 */
[----:B------:R-:W-:Y:S01]  /*a7b0*/  MOV R196, R32 ;  /* 0x0000002000c47202 */ /* 0x000fe20000000f00 */
[----:B------:R-:W-:Y:S01]  /*a7c0*/  IMAD.MOV.U32 R194, RZ, RZ, R30 ;  /* 0x000000ffffc27224 */ /* 0x000fe200078e001e */
[----:B------:R-:W-:-:S07]  /*a7d0*/  LOP3.LUT R193, R31, R28, R2, 0x96, !PT ;  /* 0x0000001c1fc17212 */ /* 0x000fce00078e9602 */
.L_x_25586:
[----:B------:R-:W-:Y:S05]  /*a7e0*/  BSYNC B0 ;  /* 0x0000000000007941 */ /* 0x000fea0003800000 */
.L_x_25585:
        /* <DEDUP_REMOVED lines=11> */
.L_x_25589:
        /* <DEDUP_REMOVED lines=12> */
.L_x_25592:
[----:B------:R-:W-:-:S07]  /*a960*/  IMAD.MOV.U32 R22, RZ, RZ, R196 ;  /* 0x000000ffff167224 */ /* 0x000fce00078e00c4 */
.L_x_25593:
[----:B------:R-:W-:Y:S05]  /*a970*/  BSYNC B0 ;  /* 0x0000000000007941 */ /* 0x000fea0003800000 */
.L_x_25591:
        /* <DEDUP_REMOVED lines=16> */
.L_x_25597:
[----:B------:R-:W-:Y:S05]  /*aa80*/  BSYNC B1 ;  /* 0x0000000000017941 */ /* 0x000fea0003800000 */
.L_x_25596:
        /* <DEDUP_REMOVED lines=44> */
.L_x_25595:
[----:B------:R-:W-:Y:S05]  /*ad50*/  BSYNC B0 ;  /* 0x0000000000007941 */ /* 0x000fea0003800000 */
.L_x_25594:
        /* <DEDUP_REMOVED lines=8> */
.L_x_25590:
        /* <DEDUP_REMOVED lines=12> */
.L_x_25599:
[----:B------:R-:W-:-:S07]  /*aea0*/  MOV R34, R196 ;  /* 0x000000c400227202 */ /* 0x000fce0000000f00 */
.L_x_25600:
[----:B------:R-:W-:Y:S05]  /*aeb0*/  BSYNC B0 ;  /* 0x0000000000007941 */ /* 0x000fea0003800000 */
.L_x_25598:
        /* <DEDUP_REMOVED lines=16> */
.L_x_25604:
[----:B------:R-:W-:Y:S05]  /*afc0*/  BSYNC B1 ;  /* 0x0000000000017941 */ /* 0x000fea0003800000 */
.L_x_25603:
        /* <DEDUP_REMOVED lines=44> */
.L_x_25602:
[----:B------:R-:W-:Y:S05]  /*b290*/  BSYNC B0 ;  /* 0x0000000000007941 */ /* 0x000fea0003800000 */
.L_x_25601:
        /* <DEDUP_REMOVED lines=11> */
.L_x_25605:
        /* <DEDUP_REMOVED lines=12> */
.L_x_25608:
[----:B------:R-:W-:-:S07]  /*b410*/  IMAD.MOV.U32 R23, RZ, RZ, R196 ;  /* 0x000000ffff177224 */ /* 0x000fce00078e00c4 */
.L_x_25609:
[----:B------:R-:W-:Y:S05]  /*b420*/  BSYNC B0 ;  /* 0x0000000000007941 */ /* 0x000fea0003800000 */
.L_x_25607:
        /* <DEDUP_REMOVED lines=16> */
.L_x_25613:
[----:B------:R-:W-:Y:S05]  /*b530*/  BSYNC B1 ;  /* 0x0000000000017941 */ /* 0x000fea0003800000 */
.L_x_25612:
        /* <DEDUP_REMOVED lines=44> */
.L_x_25611:
[----:B------:R-:W-:Y:S05]  /*b800*/  BSYNC B0 ;  /* 0x0000000000007941 */ /* 0x000fea0003800000 */
.L_x_25610:
        /* <DEDUP_REMOVED lines=8> */
.L_x_25606:
        /* <DEDUP_REMOVED lines=12> */
.L_x_25615:
[----:B------:R-:W-:-:S07]  /*b950*/  MOV R26, R196 ;  /* 0x000000c4001a7202 */ /* 0x000fce0000000f00 */
.L_x_25616:
[----:B------:R-:W-:Y:S05]  /*b960*/  BSYNC B0 ;  /* 0x0000000000007941 */ /* 0x000fea0003800000 */
.L_x_25614:
        /* <DEDUP_REMOVED lines=16> */
.L_x_25620:
[----:B------:R-:W-:Y:S05]  /*ba70*/  BSYNC B1 ;  /* 0x0000000000017941 */ /* 0x000fea0003800000 */
.L_x_25619:
        /* <DEDUP_REMOVED lines=44> */
.L_x_25618:
[----:B------:R-:W-:Y:S05]  /*bd40*/  BSYNC B0 ;  /* 0x0000000000007941 */ /* 0x000fea0003800000 */
.L_x_25617:
        /* <DEDUP_REMOVED lines=11> */
.L_x_25621:
        /* <DEDUP_REMOVED lines=12> */
.L_x_25624:
[----:B------:R-:W-:-:S07]  /*bec0*/  IMAD.MOV.U32 R32, RZ, RZ, R196 ;  /* 0x000000ffff207224 */ /* 0x000fce00078e00c4 */
.L_x_25625:
[----:B------:R-:W-:Y:S05]  /*bed0*/  BSYNC B0 ;  /* 0x0000000000007941 */ /* 0x000fea0003800000 */
.L_x_25623:
        /* <DEDUP_REMOVED lines=18> */
.L_x_25629:
[----:B------:R-:W-:Y:S05]  /*c000*/  BSYNC B1 ;  /* 0x0000000000017941 */ /* 0x000fea0003800000 */
.L_x_25628:
        /* <DEDUP_REMOVED lines=44> */
.L_x_25627:
[----:B------:R-:W-:Y:S05]  /*c2d0*/  BSYNC B0 ;  /* 0x0000000000007941 */ /* 0x000fea0003800000 */
.L_x_25626:
        /* <DEDUP_REMOVED lines=8> */
.L_x_25622:
[----:B------:R-:W-:Y:S01]  /*c360*/  SEL R28, RZ, 0x1000000, P5 ;  /* 0x01000000ff1c7807 */ /* 0x000fe20002800000 */
[C---:B------:R-:W-:Y:S01]  /*c370*/  IMAD.WIDE.U32 R190, R211.reuse, 0x10, R220 ;  /* 0x00000010d3be7825 */ /* 0x040fe200078e00dc */
        /* <DEDUP_REMOVED lines=27> */
.L_x_25630:
        /* <DEDUP_REMOVED lines=15> */
.L_x_25632:
[----:B------:R-:W-:-:S07]  /*c620*/  MOV R190, R196 ;  /* 0x000000c400be7202 */ /* 0x000fce0000000f00 */
.L_x_25633:
[----:B------:R-:W-:Y:S05]  /*c630*/  BSYNC B0 ;  /* 0x0000000000007941 */ /* 0x000fea0003800000 */
.L_x_25631:
        /* <DEDUP_REMOVED lines=16> */
.L_x_25637:
[----:B------:R-:W-:Y:S05]  /*c740*/  BSYNC B1 ;  /* 0x0000000000017941 */ /* 0x000fea0003800000 */
.L_x_25636:
        /* <DEDUP_REMOVED lines=44> */
.L_x_25635:
[----:B------:R-:W-:Y:S05]  /*ca10*/  BSYNC B0 ;  /* 0x0000000000007941 */ /* 0x000fea0003800000 */
.L_x_25634:
        /* <DEDUP_REMOVED lines=13> */
.L_x_25638:
        /* <DEDUP_REMOVED lines=12> */
.L_x_25641:
[----:B------:R-:W-:-:S07]  /*cbb0*/  IMAD.MOV.U32 R21, RZ, RZ, R196 ;  /* 0x000000ffff157224 */ /* 0x000fce00078e00c4 */
.L_x_25642:
[----:B------:R-:W-:Y:S05]  /*cbc0*/  BSYNC B0 ;  /* 0x0000000000007941 */ /* 0x000fea0003800000 */
.L_x_25640:
        /* <DEDUP_REMOVED lines=16> */
.L_x_25646:
[----:B------:R-:W-:Y:S05]  /*ccd0*/  BSYNC B1 ;  /* 0x0000000000017941 */ /* 0x000fea0003800000 */
.L_x_25645:
        /* <DEDUP_REMOVED lines=44> */
.L_x_25644:
[----:B------:R-:W-:Y:S05]  /*cfa0*/  BSYNC B0 ;  /* 0x0000000000007941 */ /* 0x000fea0003800000 */
.L_x_25643:
        /* <DEDUP_REMOVED lines=8> */
.L_x_25639:
        /* <DEDUP_REMOVED lines=12> */
.L_x_25648:
[----:B------:R-:W-:-:S07]  /*d0f0*/  MOV R24, R196 ;  /* 0x000000c400187202 */ /* 0x000fce0000000f00 */
.L_x_25649:
[----:B------:R-:W-:Y:S05]  /*d100*/  BSYNC B0 ;  /* 0x0000000000007941 */ /* 0x000fea0003800000 */
.L_x_25647:
        /* <DEDUP_REMOVED lines=16> */
.L_x_25653:
[----:B------:R-:W-:Y:S05]  /*d210*/  BSYNC B1 ;  /* 0x0000000000017941 */ /* 0x000fea0003800000 */
.L_x_25652:
        /* <DEDUP_REMOVED lines=44> */
.L_x_25651:
[----:B------:R-:W-:Y:S05]  /*d4e0*/  BSYNC B0 ;  /* 0x0000000000007941 */ /* 0x000fea0003800000 */
.L_x_25650:
        /* <DEDUP_REMOVED lines=11> */
.L_x_25654:
        /* <DEDUP_REMOVED lines=12> */
.L_x_25657:
[----:B------:R-:W-:-:S07]  /*d660*/  IMAD.MOV.U32 R22, RZ, RZ, R196 ;  /* 0x000000ffff167224 */ /* 0x000fce00078e00c4 */
.L_x_25658:
[----:B------:R-:W-:Y:S05]  /*d670*/  BSYNC B0 ;  /* 0x0000000000007941 */ /* 0x000fea0003800000 */
.L_x_25656:
        /* <DEDUP_REMOVED lines=16> */
.L_x_25662:
[----:B------:R-:W-:Y:S05]  /*d780*/  BSYNC B1 ;  /* 0x0000000000017941 */ /* 0x000fea0003800000 */
.L_x_25661:
        /* <DEDUP_REMOVED lines=44> */
.L_x_25660:
[----:B------:R-:W-:Y:S05]  /*da50*/  BSYNC B0 ;  /* 0x0000000000007941 */ /* 0x000fea0003800000 */
.L_x_25659:
        /* <DEDUP_REMOVED lines=8> */
.L_x_25655:
        /* <DEDUP_REMOVED lines=12> */
.L_x_25664:
[----:B------:R-:W-:-:S07]  /*dba0*/  MOV R190, R196 ;  /* 0x000000c400be7202 */ /* 0x000fce0000000f00 */
.L_x_25665:
[----:B------:R-:W-:Y:S05]  /*dbb0*/  BSYNC B0 ;  /* 0x0000000000007941 */ /* 0x000fea0003800000 */
.L_x_25663:
        /* <DEDUP_REMOVED lines=16> */
.L_x_25669:
[----:B------:R-:W-:Y:S05]  /*dcc0*/  BSYNC B1 ;  /* 0x0000000000017941 */ /* 0x000fea0003800000 */
.L_x_25668:
        /* <DEDUP_REMOVED lines=44> */
.L_x_25667:
[----:B------:R-:W-:Y:S05]  /*df90*/  BSYNC B0 ;  /* 0x0000000000007941 */ /* 0x000fea0003800000 */
.L_x_25666:
        /* <DEDUP_REMOVED lines=11> */
.L_x_25670:
        /* <DEDUP_REMOVED lines=12> */
.L_x_25673:
[----:B------:R-:W-:-:S07]  /*e110*/  IMAD.MOV.U32 R23, RZ, RZ, R196 ;  /* 0x000000ffff177224 */ /* 0x000fce00078e00c4 */
.L_x_25674:
[----:B------:R-:W-:Y:S05]  /*e120*/  BSYNC B0 ;  /* 0x0000000000007941 */ /* 0x000fea0003800000 */
.L_x_25672:
        /* <DEDUP_REMOVED lines=16> */
.L_x_25678:
[----:B------:R-:W-:Y:S05]  /*e230*/  BSYNC B1 ;  /* 0x0000000000017941 */ /* 0x000fea0003800000 */
.L_x_25677:
        /* <DEDUP_REMOVED lines=44> */
.L_x_25676:
[----:B------:R-:W-:Y:S05]  /*e500*/  BSYNC B0 ;  /* 0x0000000000007941 */ /* 0x000fea0003800000 */
.L_x_25675:
        /* <DEDUP_REMOVED lines=8> */
.L_x_25671:
        /* <DEDUP_REMOVED lines=12> */
.L_x_25680:
[----:B------:R-:W-:-:S07]  /*e650*/  MOV R26, R196 ;  /* 0x000000c4001a7202 */ /* 0x000fce0000000f00 */
.L_x_25681:
[----:B------:R-:W-:Y:S05]  /*e660*/  BSYNC B0 ;  /* 0x0000000000007941 */ /* 0x000fea0003800000 */
.L_x_25679:
        /* <DEDUP_REMOVED lines=16> */
.L_x_25685:
[----:B------:R-:W-:Y:S05]  /*e770*/  BSYNC B1 ;  /* 0x0000000000017941 */ /* 0x000fea0003800000 */
.L_x_25684:
        /* <DEDUP_REMOVED lines=44> */
.L_x_25683:
[----:B------:R-:W-:Y:S05]  /*ea40*/  BSYNC B0 ;  /* 0x0000000000007941 */ /* 0x000fea0003800000 */
.L_x_25682:
        /* <DEDUP_REMOVED lines=11> */
.L_x_25686:
        /* <DEDUP_REMOVED lines=12> */
.L_x_25689:
[----:B------:R-:W-:-:S07]  /*ebc0*/  IMAD.MOV.U32 R192, RZ, RZ, R196 ;  /* 0x000000ffffc07224 */ /* 0x000fce00078e00c4 */
.L_x_25690:
[----:B------:R-:W-:Y:S05]  /*ebd0*/  BSYNC B0 ;  /* 0x0000000000007941 */ /* 0x000fea0003800000 */
.L_x_25688:
        /* <DEDUP_REMOVED lines=18> */
.L_x_25694:
[----:B------:R-:W-:Y:S05]  /*ed00*/  BSYNC B1 ;  /* 0x0000000000017941 */ /* 0x000fea0003800000 */
.L_x_25693:
        /* <DEDUP_REMOVED lines=44> */
.L_x_25692:
[----:B------:R-:W-:Y:S05]  /*efd0*/  BSYNC B0 ;  /* 0x0000000000007941 */ /* 0x000fea0003800000 */
.L_x_25691:
        /* <DEDUP_REMOVED lines=8> */
.L_x_25687:
        /* <DEDUP_REMOVED lines=29> */
.L_x_25695:
        /* <DEDUP_REMOVED lines=15> */
.L_x_25697:
[----:B------:R-:W-:-:S07]  /*f320*/  MOV R207, R196 ;  /* 0x000000c400cf7202 */ /* 0x000fce0000000f00 */
.L_x_25698:
[----:B------:R-:W-:Y:S05]  /*f330*/  BSYNC B0 ;  /* 0x0000000000007941 */ /* 0x000fea0003800000 */
.L_x_25696:
        /* <DEDUP_REMOVED lines=16> */
.L_x_25702:
[----:B------:R-:W-:Y:S05]  /*f440*/  BSYNC B1 ;  /* 0x0000000000017941 */ /* 0x000fea0003800000 */
.L_x_25701:
        /* <DEDUP_REMOVED lines=44> */
.L_x_25700:
[----:B------:R-:W-:Y:S05]  /*f710*/  BSYNC B0 ;  /* 0x0000000000007941 */ /* 0x000fea0003800000 */
.L_x_25699:
        /* <DEDUP_REMOVED lines=13> */
.L_x_25703:
        /* <DEDUP_REMOVED lines=12> */
.L_x_25706:
[----:B------:R-:W-:-:S07]  /*f8b0*/  IMAD.MOV.U32 R21, RZ, RZ, R196 ;  /* 0x000000ffff157224 */ /* 0x000fce00078e00c4 */
.L_x_25707:
[----:B------:R-:W-:Y:S05]  /*f8c0*/  BSYNC B0 ;  /* 0x0000000000007941 */ /* 0x000fea0003800000 */
.L_x_25705:
        /* <DEDUP_REMOVED lines=16> */
.L_x_25711:
[----:B------:R-:W-:Y:S05]  /*f9d0*/  BSYNC B1 ;  /* 0x0000000000017941 */ /* 0x000fea0003800000 */
.L_x_25710:
        /* <DEDUP_REMOVED lines=44> */
.L_x_25709:
[----:B------:R-:W-:Y:S05]  /*fca0*/  BSYNC B0 ;  /* 0x0000000000007941 */ /* 0x000fea0003800000 */
.L_x_25708:
        /* <DEDUP_REMOVED lines=8> */
.L_x_25704:
        /* <DEDUP_REMOVED lines=12> */
.L_x_25713:
[----:B------:R-:W-:-:S07]  /*fdf0*/  MOV R24, R196 ;  /* 0x000000c400187202 */ /* 0x000fce0000000f00 */
.L_x_25714:
[----:B------:R-:W-:Y:S05]  /*fe00*/  BSYNC B0 ;  /* 0x0000000000007941 */ /* 0x000fea0003800000 */
.L_x_25712:
        /* <DEDUP_REMOVED lines=16> */
.L_x_25718:
[----:B------:R-:W-:Y:S05]  /*ff10*/  BSYNC B1 ;  /* 0x0000000000017941 */ /* 0x000fea0003800000 */
.L_x_25717:
        /* <DEDUP_REMOVED lines=44> */
.L_x_25716:
[----:B------:R-:W-:Y:S05]  /*101e0*/  BSYNC B0 ;  /* 0x0000000000007941 */ /* 0x000fea0003800000 */
.L_x_25715:
        /* <DEDUP_REMOVED lines=11> */
.L_x_25719:
        /* <DEDUP_REMOVED lines=12> */
.L_x_25722:
[----:B------:R-:W-:-:S07]  /*10360*/  IMAD.MOV.U32 R22, RZ, RZ, R196 ;  /* 0x000000ffff167224 */ /* 0x000fce00078e00c4 */
.L_x_25723:
[----:B------:R-:W-:Y:S05]  /*10370*/  BSYNC B0 ;  /* 0x0000000000007941 */ /* 0x000fea0003800000 */
.L_x_25721:
        /* <DEDUP_REMOVED lines=16> */
.L_x_25727:
[----:B------:R-:W-:Y:S05]  /*10480*/  BSYNC B1 ;  /* 0x0000000000017941 */ /* 0x000fea0003800000 */
.L_x_25726:
        /* <DEDUP_REMOVED lines=44> */
.L_x_25725:
[----:B------:R-:W-:Y:S05]  /*10750*/  BSYNC B0 ;  /* 0x0000000000007941 */ /* 0x000fea0003800000 */
.L_x_25724:
        /* <DEDUP_REMOVED lines=8> */
.L_x_25720:
        /* <DEDUP_REMOVED lines=12> */
.L_x_25729:
[----:B------:R-:W-:-:S07]  /*108a0*/  MOV R202, R196 ;  /* 0x000000c400ca7202 */ /* 0x000fce0000000f00 */
.L_x_25730:
[----:B------:R-:W-:Y:S05]  /*108b0*/  BSYNC B0 ;  /* 0x0000000000007941 */ /* 0x000fea0003800000 */
.L_x_25728:
        /* <DEDUP_REMOVED lines=16> */
.L_x_25734:
[----:B------:R-:W-:Y:S05]  /*109c0*/  BSYNC B1 ;  /* 0x0000000000017941 */ /* 0x000fea0003800000 */
.L_x_25733:
        /* <DEDUP_REMOVED lines=44> */
.L_x_25732:
[----:B------:R-:W-:Y:S05]  /*10c90*/  BSYNC B0 ;  /* 0x0000000000007941 */ /* 0x000fea0003800000 */
.L_x_25731:
        /* <DEDUP_REMOVED lines=11> */
.L_x_25735:
        /* <DEDUP_REMOVED lines=12> */
.L_x_25738:
[----:B------:R-:W-:-:S07]  /*10e10*/  IMAD.MOV.U32 R23, RZ, RZ, R196 ;  /* 0x000000ffff177224 */ /* 0x000fce00078e00c4 */
.L_x_25739:
[----:B------:R-:W-:Y:S05]  /*10e20*/  BSYNC B0 ;  /* 0x0000000000007941 */ /* 0x000fea0003800000 */
.L_x_25737:
        /* <DEDUP_REMOVED lines=16> */
.L_x_25743:
[----:B------:R-:W-:Y:S05]  /*10f30*/  BSYNC B1 ;  /* 0x0000000000017941 */ /* 0x000fea0003800000 */
.L_x_25742:
        /* <DEDUP_REMOVED lines=44> */
.L_x_25741:
[----:B------:R-:W-:Y:S05]  /*11200*/  BSYNC B0 ;  /* 0x0000000000007941 */ /* 0x000fea0003800000 */
.L_x_25740:
        /* <DEDUP_REMOVED lines=8> */
.L_x_25736:
        /* <DEDUP_REMOVED lines=12> */
.L_x_25745:
[----:B------:R-:W-:-:S07]  /*11350*/  MOV R26, R196 ;  /* 0x000000c4001a7202 */ /* 0x000fce0000000f00 */
.L_x_25746:
[----:B------:R-:W-:Y:S05]  /*11360*/  BSYNC B0 ;  /* 0x0000000000007941 */ /* 0x000fea0003800000 */
.L_x_25744:
        /* <DEDUP_REMOVED lines=16> */
.L_x_25750:
[----:B------:R-:W-:Y:S05]  /*11470*/  BSYNC B1 ;  /* 0x0000000000017941 */ /* 0x000fea0003800000 */
.L_x_25749:
        /* <DEDUP_REMOVED lines=44> */
.L_x_25748:
[----:B------:R-:W-:Y:S05]  /*11740*/  BSYNC B0 ;  /* 0x0000000000007941 */ /* 0x000fea0003800000 */
.L_x_25747:
        /* <DEDUP_REMOVED lines=11> */
.L_x_25751:
        /* <DEDUP_REMOVED lines=12> */
.L_x_25754:
[----:B------:R-:W-:-:S07]  /*118c0*/  IMAD.MOV.U32 R202, RZ, RZ, R196 ;  /* 0x000000ffffca7224 */ /* 0x000fce00078e00c4 */
.L_x_25755:
[----:B------:R-:W-:Y:S05]  /*118d0*/  BSYNC B0 ;  /* 0x0000000000007941 */ /* 0x000fea0003800000 */
.L_x_25753:
        /* <DEDUP_REMOVED lines=18> */
.L_x_25759:
[----:B------:R-:W-:Y:S05]  /*11a00*/  BSYNC B1 ;  /* 0x0000000000017941 */ /* 0x000fea0003800000 */
.L_x_25758:
        /* <DEDUP_REMOVED lines=44> */
.L_x_25757:
[----:B------:R-:W-:Y:S05]  /*11cd0*/  BSYNC B0 ;  /* 0x0000000000007941 */ /* 0x000fea0003800000 */
.L_x_25756:
        /* <DEDUP_REMOVED lines=8> */
.L_x_25752:
        /* <DEDUP_REMOVED lines=8> */
[----:B------:R-:W-:Y:S02]  /*11de0*/  IADD3 R190, R202, R190, R191 ;  /* 0x000000becabe7210 */ /* 0x000fe40007ffe0bf */
        /* <DEDUP_REMOVED lines=20> */
.L_x_25760:
        /* <DEDUP_REMOVED lines=15> */
.L_x_25762:
[----:B------:R-:W-:-:S07]  /*12020*/  MOV R202, R196 ;  /* 0x000000c400ca7202 */ /* 0x000fce0000000f00 */
.L_x_25763:
[----:B------:R-:W-:Y:S05]  /*12030*/  BSYNC B0 ;  /* 0x0000000000007941 */ /* 0x000fea0003800000 */
.L_x_25761:
        /* <DEDUP_REMOVED lines=16> */
.L_x_25767:
[----:B------:R-:W-:Y:S05]  /*12140*/  BSYNC B1 ;  /* 0x0000000000017941 */ /* 0x000fea0003800000 */
.L_x_25766:
        /* <DEDUP_REMOVED lines=44> */
.L_x_25765:
[----:B------:R-:W-:Y:S05]  /*12410*/  BSYNC B0 ;  /* 0x0000000000007941 */ /* 0x000fea0003800000 */
.L_x_25764:
        /* <DEDUP_REMOVED lines=13> */
.L_x_25768:
        /* <DEDUP_REMOVED lines=12> */
.L_x_25771:
[----:B------:R-:W-:-:S07]  /*125b0*/  IMAD.MOV.U32 R21, RZ, RZ, R196 ;  /* 0x000000ffff157224 */ /* 0x000fce00078e00c4 */
.L_x_25772:
[----:B------:R-:W-:Y:S05]  /*125c0*/  BSYNC B0 ;  /* 0x0000000000007941 */ /* 0x000fea0003800000 */
.L_x_25770:
        /* <DEDUP_REMOVED lines=16> */
.L_x_25776:
[----:B------:R-:W-:Y:S05]  /*126d0*/  BSYNC B1 ;  /* 0x0000000000017941 */ /* 0x000fea0003800000 */
.L_x_25775:
        /* <DEDUP_REMOVED lines=44> */
.L_x_25774:
[----:B------:R-:W-:Y:S05]  /*129a0*/  BSYNC B0 ;  /* 0x0000000000007941 */ /* 0x000fea0003800000 */
.L_x_25773:
        /* <DEDUP_REMOVED lines=8> */
.L_x_25769:
        /* <DEDUP_REMOVED lines=12> */
.L_x_25778:
[----:B------:R-:W-:-:S07]  /*12af0*/  MOV R202, R196 ;  /* 0x000000c400ca7202 */ /* 0x000fce0000000f00 */
.L_x_25779:
[----:B------:R-:W-:Y:S05]  /*12b00*/  BSYNC B0 ;  /* 0x0000000000007941 */ /* 0x000fea0003800000 */
.L_x_25777:
        /* <DEDUP_REMOVED lines=16> */
.L_x_25783:
[----:B------:R-:W-:Y:S05]  /*12c10*/  BSYNC B1 ;  /* 0x0000000000017941 */ /* 0x000fea0003800000 */
.L_x_25782:
        /* <DEDUP_REMOVED lines=44> */
.L_x_25781:
[----:B------:R-:W-:Y:S05]  /*12ee0*/  BSYNC B0 ;  /* 0x0000000000007941 */ /* 0x000fea0003800000 */
.L_x_25780:
        /* <DEDUP_REMOVED lines=11> */
.L_x_25784:
        /* <DEDUP_REMOVED lines=12> */
.L_x_25787:
[----:B------:R-:W-:-:S07]  /*13060*/  IMAD.MOV.U32 R22, RZ, RZ, R196 ;  /* 0x000000ffff167224 */ /* 0x000fce00078e00c4 */
.L_x_25788:
[----:B------:R-:W-:Y:S05]  /*13070*/  BSYNC B0 ;  /* 0x0000000000007941 */ /* 0x000fea0003800000 */
.L_x_25786:
        /* <DEDUP_REMOVED lines=16> */
.L_x_25792:
[----:B------:R-:W-:Y:S05]  /*13180*/  BSYNC B1 ;  /* 0x0000000000017941 */ /* 0x000fea0003800000 */
.L_x_25791:
        /* <DEDUP_REMOVED lines=44> */
.L_x_25790:
[----:B------:R-:W-:Y:S05]  /*13450*/  BSYNC B0 ;  /* 0x0000000000007941 */ /* 0x000fea0003800000 */
.L_x_25789:
        /* <DEDUP_REMOVED lines=8> */
.L_x_25785:
        /* <DEDUP_REMOVED lines=12> */
.L_x_25794:
[----:B------:R-:W-:-:S07]  /*135a0*/  MOV R202, R196 ;  /* 0x000000c400ca7202 */ /* 0x000fce0000000f00 */
.L_x_25795:
[----:B------:R-:W-:Y:S05]  /*135b0*/  BSYNC B0 ;  /* 0x0000000000007941 */ /* 0x000fea0003800000 */
.L_x_25793:
        /* <DEDUP_REMOVED lines=16> */
.L_x_25799:
[----:B------:R-:W-:Y:S05]  /*136c0*/  BSYNC B1 ;  /* 0x0000000000017941 */ /* 0x000fea0003800000 */
.L_x_25798:
        /* <DEDUP_REMOVED lines=44> */
.L_x_25797:
[----:B------:R-:W-:Y:S05]  /*13990*/  BSYNC B0 ;  /* 0x0000000000007941 */ /* 0x000fea0003800000 */
.L_x_25796:
        /* <DEDUP_REMOVED lines=11> */
.L_x_25800:
        /* <DEDUP_REMOVED lines=12> */
.L_x_25803:
[----:B------:R-:W-:-:S07]  /*13b10*/  IMAD.MOV.U32 R23, RZ, RZ, R196 ;  /* 0x000000ffff177224 */ /* 0x000fce00078e00c4 */
.L_x_25804:
[----:B------:R-:W-:Y:S05]  /*13b20*/  BSYNC B0 ;  /* 0x0000000000007941 */ /* 0x000fea0003800000 */
.L_x_25802:
        /* <DEDUP_REMOVED lines=16> */
.L_x_25808:
[----:B------:R-:W-:Y:S05]  /*13c30*/  BSYNC B1 ;  /* 0x0000000000017941 */ /* 0x000fea0003800000 */
.L_x_25807:
        /* <DEDUP_REMOVED lines=44> */
.L_x_25806:
[----:B------:R-:W-:Y:S05]  /*13f00*/  BSYNC B0 ;  /* 0x0000000000007941 */ /* 0x000fea0003800000 */
.L_x_25805:
        /* <DEDUP_REMOVED lines=8> */
.L_x_25801:
        /* <DEDUP_REMOVED lines=12> */
.L_x_25810:
[----:B------:R-:W-:-:S07]  /*14050*/  MOV R202, R196 ;  /* 0x000000c400ca7202 */ /* 0x000fce0000000f00 */
.L_x_25811:
[----:B------:R-:W-:Y:S05]  /*14060*/  BSYNC B0 ;  /* 0x0000000000007941 */ /* 0x000fea0003800000 */
.L_x_25809:
        /* <DEDUP_REMOVED lines=16> */
.L_x_25815:
[----:B------:R-:W-:Y:S05]  /*14170*/  BSYNC B1 ;  /* 0x0000000000017941 */ /* 0x000fea0003800000 */
.L_x_25814:
        /* <DEDUP_REMOVED lines=44> */
.L_x_25813:
[----:B------:R-:W-:Y:S05]  /*14440*/  BSYNC B0 ;  /* 0x0000000000007941 */ /* 0x000fea0003800000 */
.L_x_25812:
        /* <DEDUP_REMOVED lines=11> */
.L_x_25816:
        /* <DEDUP_REMOVED lines=12> */
.L_x_25819:
[----:B------:R-:W-:-:S07]  /*145c0*/  IMAD.MOV.U32 R202, RZ, RZ, R196 ;  /* 0x000000ffffca7224 */ /* 0x000fce00078e00c4 */
.L_x_25820:
[----:B------:R-:W-:Y:S05]  /*145d0*/  BSYNC B0 ;  /* 0x0000000000007941 */ /* 0x000fea0003800000 */
.L_x_25818:
        /* <DEDUP_REMOVED lines=18> */
.L_x_25824:
[----:B------:R-:W-:Y:S05]  /*14700*/  BSYNC B1 ;  /* 0x0000000000017941 */ /* 0x000fea0003800000 */
.L_x_25823:
        /* <DEDUP_REMOVED lines=44> */
.L_x_25822:
[----:B------:R-:W-:Y:S05]  /*149d0*/  BSYNC B0 ;  /* 0x0000000000007941 */ /* 0x000fea0003800000 */
.L_x_25821:
        /* <DEDUP_REMOVED lines=8> */
.L_x_25817:
        /* <DEDUP_REMOVED lines=29> */
.L_x_25825:
        /* <DEDUP_REMOVED lines=15> */
.L_x_25827:
[----:B------:R-:W-:-:S07]  /*14d20*/  MOV R202, R196 ;  /* 0x000000c400ca7202 */ /* 0x000fce0000000f00 */
.L_x_25828:
[----:B------:R-:W-:Y:S05]  /*14d30*/  BSYNC B0 ;  /* 0x0000000000007941 */ /* 0x000fea0003800000 */
.L_x_25826:
        /* <DEDUP_REMOVED lines=16> */
.L_x_25832:
[----:B------:R-:W-:Y:S05]  /*14e40*/  BSYNC B1 ;  /* 0x0000000000017941 */ /* 0x000fea0003800000 */
.L_x_25831:
        /* <DEDUP_REMOVED lines=44> */
.L_x_25830:
[----:B------:R-:W-:Y:S05]  /*15110*/  BSYNC B0 ;  /* 0x0000000000007941 */ /* 0x000fea0003800000 */
.L_x_25829:
        /* <DEDUP_REMOVED lines=13> */
.L_x_25833:
        /* <DEDUP_REMOVED lines=12> */
.L_x_25836:
[----:B------:R-:W-:-:S07]  /*152b0*/  IMAD.MOV.U32 R21, RZ, RZ, R196 ;  /* 0x000000ffff157224 */ /* 0x000fce00078e00c4 */
.L_x_25837:
[----:B------:R-:W-:Y:S05]  /*152c0*/  BSYNC B0 ;  /* 0x0000000000007941 */ /* 0x000fea0003800000 */
.L_x_25835:
        /* <DEDUP_REMOVED lines=16> */
.L_x_25841:
[----:B------:R-:W-:Y:S05]  /*153d0*/  BSYNC B1 ;  /* 0x0000000000017941 */ /* 0x000fea0003800000 */
.L_x_25840:
        /* <DEDUP_REMOVED lines=44> */
.L_x_25839:
[----:B------:R-:W-:Y:S05]  /*156a0*/  BSYNC B0 ;  /* 0x0000000000007941 */ /* 0x000fea0003800000 */
.L_x_25838:
        /* <DEDUP_REMOVED lines=8> */
.L_x_25834:
        /* <DEDUP_REMOVED lines=12> */
.L_x_25843:
[----:B------:R-:W-:-:S07]  /*157f0*/  MOV R202, R196 ;  /* 0x000000c400ca7202 */ /* 0x000fce0000000f00 */
.L_x_25844:
[----:B------:R-:W-:Y:S05]  /*15800*/  BSYNC B0 ;  /* 0x0000000000007941 */ /* 0x000fea0003800000 */
.L_x_25842:
        /* <DEDUP_REMOVED lines=16> */
.L_x_25848:
[----:B------:R-:W-:Y:S05]  /*15910*/  BSYNC B1 ;  /* 0x0000000000017941 */ /* 0x000fea0003800000 */
.L_x_25847:
        /* <DEDUP_REMOVED lines=44> */
.L_x_25846:
[----:B------:R-:W-:Y:S05]  /*15be0*/  BSYNC B0 ;  /* 0x0000000000007941 */ /* 0x000fea0003800000 */
.L_x_25845:
        /* <DEDUP_REMOVED lines=11> */
.L_x_25849:
        /* <DEDUP_REMOVED lines=12> */
.L_x_25852:
[----:B------:R-:W-:-:S07]  /*15d60*/  IMAD.MOV.U32 R22, RZ, RZ, R196 ;  /* 0x000000ffff167224 */ /* 0x000fce00078e00c4 */
.L_x_25853:
[----:B------:R-:W-:Y:S05]  /*15d70*/  BSYNC B0 ;  /* 0x0000000000007941 */ /* 0x000fea0003800000 */
.L_x_25851:
        /* <DEDUP_REMOVED lines=16> */
.L_x_25857:
[----:B------:R-:W-:Y:S05]  /*15e80*/  BSYNC B1 ;  /* 0x0000000000017941 */ /* 0x000fea0003800000 */
.L_x_25856:
        /* <DEDUP_REMOVED lines=44> */
.L_x_25855:
[----:B------:R-:W-:Y:S05]  /*16150*/  BSYNC B0 ;  /* 0x0000000000007941 */ /* 0x000fea0003800000 */
.L_x_25854:
        /* <DEDUP_REMOVED lines=8> */
.L_x_25850:
        /* <DEDUP_REMOVED lines=12> */
.L_x_25859:
[----:B------:R-:W-:-:S07]  /*162a0*/  MOV R202, R196 ;  /* 0x000000c400ca7202 */ /* 0x000fce0000000f00 */
.L_x_25860:
[----:B------:R-:W-:Y:S05]  /*162b0*/  BSYNC B0 ;  /* 0x0000000000007941 */ /* 0x000fea0003800000 */
.L_x_25858:
        /* <DEDUP_REMOVED lines=16> */
.L_x_25864:
[----:B------:R-:W-:Y:S05]  /*163c0*/  BSYNC B1 ;  /* 0x0000000000017941 */ /* 0x000fea0003800000 */
.L_x_25863:
        /* <DEDUP_REMOVED lines=44> */
.L_x_25862:
[----:B------:R-:W-:Y:S05]  /*16690*/  BSYNC B0 ;  /* 0x0000000000007941 */ /* 0x000fea0003800000 */
.L_x_25861:
        /* <DEDUP_REMOVED lines=11> */
.L_x_25865:
        /* <DEDUP_REMOVED lines=12> */
.L_x_25868:
[----:B------:R-:W-:-:S07]  /*16810*/  IMAD.MOV.U32 R23, RZ, RZ, R196 ;  /* 0x000000ffff177224 */ /* 0x000fce00078e00c4 */
.L_x_25869:
[----:B------:R-:W-:Y:S05]  /*16820*/  BSYNC B0 ;  /* 0x0000000000007941 */ /* 0x000fea0003800000 */
.L_x_25867:
        /* <DEDUP_REMOVED lines=16> */
.L_x_25873:
[----:B------:R-:W-:Y:S05]  /*16930*/  BSYNC B1 ;  /* 0x0000000000017941 */ /* 0x000fea0003800000 */
.L_x_25872:
        /* <DEDUP_REMOVED lines=44> */
.L_x_25871:
[----:B------:R-:W-:Y:S05]  /*16c00*/  BSYNC B0 ;  /* 0x0000000000007941 */ /* 0x000fea0003800000 */
.L_x_25870:
        /* <DEDUP_REMOVED lines=8> */
.L_x_25866:
        /* <DEDUP_REMOVED lines=12> */
.L_x_25875:
[----:B------:R-:W-:-:S07]  /*16d50*/  MOV R202, R196 ;  /* 0x000000c400ca7202 */ /* 0x000fce0000000f00 */
.L_x_25876:
[----:B------:R-:W-:Y:S05]  /*16d60*/  BSYNC B0 ;  /* 0x0000000000007941 */ /* 0x000fea0003800000 */
.L_x_25874:
        /* <DEDUP_REMOVED lines=16> */
.L_x_25880:
[----:B------:R-:W-:Y:S05]  /*16e70*/  BSYNC B1 ;  /* 0x0000000000017941 */ /* 0x000fea0003800000 */
.L_x_25879:
        /* <DEDUP_REMOVED lines=44> */
.L_x_25878:
[----:B------:R-:W-:Y:S05]  /*17140*/  BSYNC B0 ;  /* 0x0000000000007941 */ /* 0x000fea0003800000 */
.L_x_25877:
        /* <DEDUP_REMOVED lines=11> */
.L_x_25881:
        /* <DEDUP_REMOVED lines=12> */
.L_x_25884:
[----:B------:R-:W-:-:S07]  /*172c0*/  IMAD.MOV.U32 R219, RZ, RZ, R196 ;  /* 0x000000ffffdb7224 */ /* 0x000fce00078e00c4 */
.L_x_25885:
[----:B------:R-:W-:Y:S05]  /*172d0*/  BSYNC B0 ;  /* 0x0000000000007941 */ /* 0x000fea0003800000 */
.L_x_25883:
        /* <DEDUP_REMOVED lines=16> */
.L_x_25889:
[----:B------:R-:W-:Y:S05]  /*173e0*/  BSYNC B1 ;  /* 0x0000000000017941 */ /* 0x000fea0003800000 */
.L_x_25888:
        /* <DEDUP_REMOVED lines=44> */
.L_x_25887:
[----:B------:R-:W-:Y:S05]  /*176b0*/  BSYNC B0 ;  /* 0x0000000000007941 */ /* 0x000fea0003800000 */
.L_x_25886:
        /* <DEDUP_REMOVED lines=8> */
.L_x_25882:
[----:B------:R-:W-:Y:S01]  /*17740*/  FADD.FTZ R212, RZ, R48 ;  /* 0x00000030ffd47221 */ /* 0x000fe20000010000 */
[----:B------:R-:W-:Y:S01]  /*17750*/  LOP3.LUT P1, RZ, R200, 0x1, RZ, 0xc0, !PT ;  /* 0x00000001c8ff7812 */ /* 0x000fe2000782c0ff */
[----:B------:R-:W-:Y:S01]  /*17760*/  IMAD.WIDE.U32 R220, R207, 0x10, R220 ;  /* 0x00000010cfdc7825 */ /* 0x000fe200078e00dc */
[----:B------:R-:W-:-:S03]  /*17770*/  LOP3.LUT P2, RZ, R216, 0x1f, RZ, 0xc0, !PT ;  /* 0x0000001fd8ff7812 */ /* 0x000fc6000784c0ff */
[----:B------:R-:W-:Y:S01]  /*17780*/  FADD.FTZ R213, R212, R49 ;  /* 0x00000031d4d57221 */ /* 0x000fe20000010000 */
[----:B------:R-:W-:Y:S01]  /*17790*/  SEL R219, RZ, 0x1, P1 ;  /* 0x00000001ffdb7807 */ /* 0x000fe20000800000 */
[----:B------:R-:W-:Y:S01]  /*177a0*/  IMAD.WIDE.U32 R208, R207, 0x4, R208 ;  /* 0x00000004cfd07825 */ /* 0x000fe200078e00d0 */
[----:B------:R0:W-:Y:S03]  /*177b0*/  STG.E.128 desc[UR4][R220.64], R188 ;  /* 0x000000bcdc007986 */ /* 0x0001e6000c101d04 */
        /* <DEDUP_REMOVED lines=26> */
[----:B------:R-:W-:-:S03]  /*17960*/  SEL R217, RZ, 0x100, P3 ;  /* 0x00000100ffd97807 */ /* 0x000fc60001800000 */
[----:B------:R-:W-:Y:S01]  /*17970*/  FADD.FTZ R223, R224, R25 ;  /* 0x00000019e0df7221 */ /* 0x000fe20000010000 */
[----:B------:R-:W-:-:S03]  /*17980*/  IADD3 R212, R217, R212, R213 ;  /* 0x000000d4d9d47210 */ /* 0x000fc60007ffe0d5 */
[----:B------:R-:W-:Y:S01]  /*17990*/  FADD.FTZ R224, R223, R26 ;  /* 0x0000001adfe07221 */ /* 0x000fe20000010000 */
[----:B------:R-:W-:-:S03]  /*179a0*/  IADD3 R219, R212, R219, RZ ;  /* 0x000000dbd4db7210 */ /* 0x000fc60007ffe0ff */
[----:B------:R-:W-:Y:S02]  /*179b0*/  FADD.FTZ R213, R224, R27 ;  /* 0x0000001be0d57221 */ /* 0x000fe40000010000 */
[----:B------:R0:W-:Y:S02]  /*179c0*/  STG.E desc[UR4][R208.64], R219 ;  /* 0x000000dbd0007986 */ /* 0x0001e4000c101904 */
[----:B------:R-:W-:Y:S01]  /*179d0*/  FADD.FTZ R212, R213, R188 ;  /* 0x000000bcd5d47221 */ /* 0x000fe20000010000 */
[----:B------:R-:W-:-:S03]  /*179e0*/  SHF.R.U32.HI R213, RZ, 0x5, R216 ;  /* 0x00000005ffd57819 */ /* 0x000fc600000116d8 */
[----:B------:R-:W-:Y:S01]  /*179f0*/  FADD.FTZ R217, R212, R189 ;  /* 0x000000bdd4d97221 */ /* 0x000fe20000010000 */
[----:B------:R-:W-:-:S03]  /*17a00*/  LOP3.LUT R212, R213, 0x7fffffc, RZ, 0xc0, !PT ;  /* 0x07fffffcd5d47812 */ /* 0x000fc600078ec0ff */
[----:B------:R-:W-:Y:S01]  /*17a10*/  FADD.FTZ R218, R217, R190 ;  /* 0x000000bed9da7221 */ /* 0x000fe20000010000 */
[----:B------:R-:W-:Y:S06]  /*17a20*/  @!P0 BRA `(.L_x_25890) ;  /* 0x00000000002c8947 */ /* 0x000fec0003800000 */
[----:B0-----:R-:W0:Y:S01]  /*17a30*/  LDC.64 R208, c[0x0][0x248] ;  /* 0x00009200ffd07b82 */ /* 0x001e220000000a00 */
        /* <DEDUP_REMOVED lines=10> */
.L_x_25890:
        /* <DEDUP_REMOVED lines=88> */
.L_x_25903:
[----:B------:R-:W2:Y:S01]  /*18060*/  @!P2 S2R R218, SR_CgaCtaId ;  /* 0x0000000000daa919 */ /* 0x000ea20000008800 */
[----:B------:R-:W-:Y:S01]  /*18070*/  LOP3.LUT R221, R216, 0x1f, RZ, 0xc0, !PT ;  /* 0x0000001fd8dd7812 */ /* 0x000fe200078ec0ff */
[----:B------:R-:W-:Y:S05]  /*18080*/  WARPSYNC.ALL ;  /* 0x0000000000007948 */ /* 0x000fea0003800000 */
[----:B------:R-:W-:Y:S02]  /*18090*/  ISETP.GT.U32.AND P3, PT, R221, 0x3, PT ;  /* 0x00000003dd00780c */ /* 0x000fe40003f64070 */
[----:B------:R-:W-:Y:S02]  /*180a0*/  @!P2 MOV R209, 0x400 ;  /* 0x0000040000d1a802 */ /* 0x000fe40000000f00 */
[----:B------:R-:W-:-:S02]  /*180b0*/  LOP3.LUT R217, R213, 0x3, RZ, 0xc0, !PT ;  /* 0x00000003d5d97812 */ /* 0x000fc400078ec0ff */
[----:B------:R-:W-:-:S07]  /*180c0*/  LOP3.LUT P4, RZ, R200, 0x4, RZ, 0xc0, !PT ;  /* 0x00000004c8ff7812 */ /* 0x000fce000788c0ff */
[----:B------:R-:W0:Y:S01]  /*180d0*/  @!P3 S2R R220, SR_CgaCtaId ;  /* 0x0000000000dcb919 */ /* 0x000e220000008800 */
        /* <DEDUP_REMOVED lines=8> */
[----:B------:R-:W-:Y:S02]  /*18160*/  LOP3.LUT P2, RZ, R217, 0x1f, R216, 0xf8, !PT ;  /* 0x0000001fd9ff7812 */ /* 0x000fe4000784f8d8 */
[----:B0-----:R-:W-:-:S05]  /*18170*/  @!P3 LEA R219, R220, R213, 0x18 ;  /* 0x000000d5dcdbb211 */ /* 0x001fca00078ec0ff */
[----:B------:R-:W-:Y:S01]  /*18180*/  @!P3 IMAD R220, R212, 0x8, R219 ;  /* 0x00000008d4dcb824 */ /* 0x000fe200078e02db */
[----:B------:R-:W-:Y:S01]  /*18190*/  CS2R R212, SRZ ;  /* 0x0000000000d47805 */ /* 0x000fe2000001ff00 */
[----:B------:R-:W-:-:S06]  /*181a0*/  HFMA2.MMA R219, -RZ, RZ, 0, 0 ;  /* 0x00000000ffdb7435 */ /* 0x000fcc00000001ff */
[----:B------:R-:W-:-:S05]  /*181b0*/  @!P3 IMAD.MOV.U32 R219, RZ, RZ, 0x400 ;  /* 0x00000400ffdbb424 */ /* 0x000fca00078e00ff */
[----:B------:R-:W0:Y:S01]  /*181c0*/  SHFL.DOWN PT, R224, R219, 0x2, 0x1f ;  /* 0x08401f00dbe07f89 */ /* 0x000e2200000e0000 */
[----:B------:R-:W-:-:S03]  /*181d0*/  I2FP.F32.S32 R225, R219 ;  /* 0x000000db00e17245 */ /* 0x000fc60000201400 */
        /* <DEDUP_REMOVED lines=44> */
[C---:B------:R-:W-:Y:S01]  /*184a0*/  FADD.FTZ R250, -R208.reuse, R44 ;  /* 0x0000002cd0fa7221 */ /* 0x040fe20000010100 */
[C---:B------:R-:W-:Y:S01]  /*184b0*/  FADD.FTZ R246, -R208.reuse, R45 ;  /* 0x0000002dd0f67221 */ /* 0x040fe20000010100 */
[C---:B------:R-:W-:Y:S01]  /*184c0*/  FADD.FTZ R238, -R208.reuse, R46 ;  /* 0x0000002ed0ee7221 */ /* 0x040fe20000010100 */
        /* <DEDUP_REMOVED lines=29> */
[----:B------:R-:W1:Y:S01]  /*186a0*/  LDC.64 R208, c[0x0][0x2b8] ;  /* 0x0000ae00ffd07b82 */ /* 0x000e620000000a00 */
[----:B0-----:R-:W-:Y:S01]  /*186b0*/  @!P2 IMAD.WIDE R44, R199, 0x4, R44 ;  /* 0x00000004c72ca825 */ /* 0x001fe200078e022c */
[----:B------:R-:W-:-:S03]  /*186c0*/  SHF.L.U32 R36, R215, 0x4, RZ ;  /* 0x00000004d7247819 */ /* 0x000fc600000006ff */
[C---:B------:R-:W-:Y:S01]  /*186d0*/  FMUL.FTZ R29, R35.reuse, R49 ;  /* 0x00000031231d7220 */ /* 0x040fe20000410000 */
[----:B------:R-:W-:Y:S01]  /*186e0*/  FMUL.FTZ R26, R35, R252 ;  /* 0x000000fc231a7220 */ /* 0x000fe20000410000 */
[----:B--2---:R-:W-:Y:S01]  /*186f0*/  @!P2 IMAD.WIDE R24, R199, 0x4, R40 ;  /* 0x00000004c718a825 */ /* 0x004fe200078e0228 */
[----:B------:R-:W-:Y:S03]  /*18700*/  @!P2 STG.E desc[UR4][R44.64], R213 ;  /* 0x000000d52c00a986 */ /* 0x000fe6000c101904 */
[C---:B------:R-:W-:Y:S01]  /*18710*/  FMUL.FTZ R49, R35.reuse, R38 ;  /* 0x0000002623317220 */ /* 0x040fe20000410000 */
[----:B------:R-:W0:Y:S01]  /*18720*/  LDC.64 R230, c[0x0][0x2c0] ;  /* 0x0000b000ffe67b82 */ /* 0x000e220000000a00 */
[C---:B------:R-:W-:Y:S01]  /*18730*/  FMUL.FTZ R33, R35.reuse, R48 ;  /* 0x0000003023217220 */ /* 0x040fe20000410000 */
[----:B------:R2:W-:Y:S01]  /*18740*/  @!P2 STG.E desc[UR4][R24.64], R35 ;  /* 0x000000231800a986 */ /* 0x0005e2000c101904 */
[C---:B------:R-:W-:Y:S01]  /*18750*/  FMUL.FTZ R28, R35.reuse, R212 ;  /* 0x000000d4231c7220 */ /* 0x040fe20000410000 */
[C---:B------:R-:W-:Y:S01]  /*18760*/  FMUL.FTZ R233, R35.reuse, R220 ;  /* 0x000000dc23e97220 */ /* 0x040fe20000410000 */
[----:B------:R-:W-:Y:S01]  /*18770*/  SHF.R.U32.HI R215, RZ, 0x1c, R215 ;  /* 0x0000001cffd77819 */ /* 0x000fe200000116d7 */
[C---:B------:R-:W-:Y:S01]  /*18780*/  FMUL.FTZ R241, R35.reuse, R46 ;  /* 0x0000002e23f17220 */ /* 0x040fe20000410000 */
[C---:B------:R-:W-:Y:S01]  /*18790*/  IADD3 R38, P2, R36.reuse, UR18, RZ ;  /* 0x0000001224267c10 */ /* 0x040fe2000ff5e0ff */
[C---:B------:R-:W-:Y:S01]  /*187a0*/  FMUL.FTZ R220, R35.reuse, R27 ;  /* 0x0000001b23dc7220 */ /* 0x040fe20000410000 */
[----:B------:R-:W-:Y:S01]  /*187b0*/  IADD3 R36, P3, R36, UR20, RZ ;  /* 0x0000001424247c10 */ /* 0x000fe2000ff7e0ff */
[C---:B------:R-:W-:Y:S01]  /*187c0*/  FMUL.FTZ R43, R35.reuse, R250 ;  /* 0x000000fa232b7220 */ /* 0x040fe20000410000 */
        /* <DEDUP_REMOVED lines=8> */
[C---:B------:R-:W-:Y:S01]  /*18850*/  FMUL.FTZ R191, R35.reuse, R232 ;  /* 0x000000e823bf7220 */ /* 0x040fe20000410000 */
[----:B------:R-:W-:Y:S01]  /*18860*/  FMUL.FTZ R223, R35, R218 ;  /* 0x000000da23df7220 */ /* 0x000fe20000410000 */
[----:B------:R-:W-:Y:S01]  /*18870*/  IADD3.X R39, R215, UR19, RZ, P2, !PT ;  /* 0x00000013d7277c10 */ /* 0x000fe200097fe4ff */
[-C--:B--2---:R-:W-:Y:S01]  /*18880*/  FFMA.FTZ R25, R61, R28.reuse, R185 ;  /* 0x0000001c3d197223 */ /* 0x084fe200000100b9 */
        /* <DEDUP_REMOVED lines=25> */
[----:B------:R1:W-:Y:S01]  /*18a20*/  STG.E.128 desc[UR4][R38.64], R24 ;  /* 0x0000001826007986 */ /* 0x0003e2000c101d04 */
[----:B0-----:R-:W-:-:S03]  /*18a30*/  IMAD.WIDE.U32 R238, R203, 0x10, R230 ;  /* 0x00000010cbee7825 */ /* 0x001fc600078e00e6 */
[----:B------:R0:W-:Y:S01]  /*18a40*/  STG.E.128 desc[UR4][R36.64], R28 ;  /* 0x0000001c24007986 */ /* 0x0001e2000c101d04 */
[----:B------:R-:W-:-:S03]  /*18a50*/  IMAD.WIDE.U32 R234, R206, 0x10, R208 ;  /* 0x00000010ceea7825 */ /* 0x000fc600078e00d0 */
[----:B------:R2:W-:Y:S01]  /*18a60*/  STG.E.128 desc[UR4][R244.64], R32 ;  /* 0x00000020f4007986 */ /* 0x0005e2000c101d04 */
[----:B------:R-:W-:-:S04]  /*18a70*/  IMAD.WIDE.U32 R242, R206, 0x10, R230 ;  /* 0x00000010cef27825 */ /* 0x000fc800078e00e6 */
[----:B------:R-:W-:-:S04]  /*18a80*/  IMAD.WIDE.U32 R224, R211, 0x10, R208 ;  /* 0x00000010d3e07825 */ /* 0x000fc800078e00d0 */
[----:B------:R-:W-:-:S04]  /*18a90*/  IMAD.WIDE.U32 R226, R211, 0x10, R230 ;  /* 0x00000010d3e27825 */ /* 0x000fc800078e00e6 */
        /* <DEDUP_REMOVED lines=21> */
[----:B------:R1:W-:Y:S01]  /*18bf0*/  STG.E.128 desc[UR4][R234.64], R36 ;  /* 0x00000024ea007986 */ /* 0x0003e2000c101d04 */
[----:B------:R-:W-:-:S03]  /*18c00*/  IMAD.WIDE.U32 R188, R214, 0x10, R208 ;  /* 0x00000010d6bc7825 */ /* 0x000fc600078e00d0 */
[----:B------:R2:W-:Y:S01]  /*18c10*/  STG.E.128 desc[UR4][R242.64], R40 ;  /* 0x00000028f2007986 */ /* 0x0005e2000c101d04 */
[----:B------:R-:W-:-:S03]  /*18c20*/  IMAD.WIDE.U32 R228, R214, 0x10, R230 ;  /* 0x00000010d6e47825 */ /* 0x000fc600078e00e6 */
[----:B------:R3:W-:Y:S01]  /*18c30*/  STG.E.128 desc[UR4][R224.64], R24 ;  /* 0x00000018e0007986 */ /* 0x0007e2000c101d04 */
[----:B------:R-:W-:-:S03]  /*18c40*/  IMAD.WIDE.U32 R216, R222, 0x10, R208 ;  /* 0x00000010ded87825 */ /* 0x000fc600078e00d0 */
[----:B------:R4:W-:Y:S01]  /*18c50*/  STG.E.128 desc[UR4][R226.64], R28 ;  /* 0x0000001ce2007986 */ /* 0x0009e2000c101d04 */
[----:B------:R-:W-:-:S04]  /*18c60*/  IMAD.WIDE.U32 R214, R222, 0x10, R230 ;  /* 0x00000010ded67825 */ /* 0x000fc800078e00e6 */
        /* <DEDUP_REMOVED lines=8> */
[----:B--2---:R-:W-:Y:S01]  /*18cf0*/  FFMA.FTZ R43, R75, R46, R167 ;  /* 0x0000002e4b2b7223 */ /* 0x004fe200000100a7 */
[-C--:B------:R-:W-:Y:S01]  /*18d00*/  FFMA.FTZ R42, R74, R45.reuse, R166 ;  /* 0x0000002d4a2a7223 */ /* 0x080fe200000100a6 */
[----:B------:R-:W-:Y:S01]  /*18d10*/  FFMA.FTZ R46, R102, R45, R134 ;  /* 0x0000002d662e7223 */ /* 0x000fe20000010086 */
[-C--:B------:R-:W-:Y:S01]  /*18d20*/  FFMA.FTZ R41, R73, R44.reuse, R165 ;  /* 0x0000002c49297223 */ /* 0x080fe200000100a5 */
[----:B------:R-:W-:Y:S01]  /*18d30*/  FFMA.FTZ R45, R101, R44, R133 ;  /* 0x0000002c652d7223 */ /* 0x000fe20000010085 */
[-C--:B------:R-:W-:Y:S01]  /*18d40*/  FFMA.FTZ R40, R72, R51.reuse, R164 ;  /* 0x0000003348287223 */ /* 0x080fe200000100a4 */
[----:B------:R-:W-:Y:S01]  /*18d50*/  FFMA.FTZ R44, R100, R51, R132 ;  /* 0x00000033642c7223 */ /* 0x000fe20000010084 */
[----:B------:R-:W-:Y:S01]  /*18d60*/  FFMA.FTZ R37, R105, R190, R137 ;  /* 0x000000be69257223 */ /* 0x000fe20000010089 */
[-C--:B------:R-:W-:Y:S01]  /*18d70*/  FFMA.FTZ R51, R71, R50.reuse, R163 ;  /* 0x0000003247337223 */ /* 0x080fe200000100a3 */
[----:B------:R-:W-:Y:S01]  /*18d80*/  FFMA.FTZ R191, R99, R50, R131 ;  /* 0x0000003263bf7223 */ /* 0x000fe20000010083 */
[----:B------:R0:W-:Y:S01]  /*18d90*/  STG.E.128 desc[UR4][R188.64], R32 ;  /* 0x00000020bc007986 */ /* 0x0001e2000c101d04 */
[-C--:B------:R-:W-:Y:S01]  /*18da0*/  FFMA.FTZ R50, R70, R49.reuse, R162 ;  /* 0x0000003146327223 */ /* 0x080fe200000100a2 */
[----:B------:R-:W-:Y:S01]  /*18db0*/  FFMA.FTZ R190, R98, R49, R130 ;  /* 0x0000003162be7223 */ /* 0x000fe20000010082 */
[----:B------:R-:W-:Y:S01]  /*18dc0*/  FFMA.FTZ R49, R69, R48, R161 ;  /* 0x0000003045317223 */ /* 0x000fe200000100a1 */
[----:B------:R-:W-:Y:S01]  /*18dd0*/  IMAD.WIDE.U32 R212, R210, 0x10, R208 ;  /* 0x00000010d2d47825 */ /* 0x000fe200078e00d0 */
[----:B------:R1:W-:Y:S03]  /*18de0*/  STG.E.128 desc[UR4][R228.64], R36 ;  /* 0x00000024e4007986 */ /* 0x0003e6000c101d04 */
[----:B---3--:R-:W-:Y:S01]  /*18df0*/  FFMA.FTZ R27, R67, R220, R159 ;  /* 0x000000dc431b7223 */ /* 0x008fe2000001009f */
[----:B------:R-:W-:Y:S01]  /*18e00*/  FFMA.FTZ R26, R66, R221, R158 ;  /* 0x000000dd421a7223 */ /* 0x000fe2000001009e */
[----:B------:R-:W-:-:S04]  /*18e10*/  IMAD.WIDE.U32 R210, R210, 0x10, R230 ;  /* 0x00000010d2d27825 */ /* 0x000fc800078e00e6 */
[----:B------:R-:W-:Y:S01]  /*18e20*/  FFMA.FTZ R25, R65, R218, R157 ;  /* 0x000000da41197223 */ /* 0x000fe2000001009d */
[----:B------:R-:W-:Y:S01]  /*18e30*/  FFMA.FTZ R24, R64, R219, R156 ;  /* 0x000000db40187223 */ /* 0x000fe2000001009c */
[----:B------:R1:W-:Y:S01]  /*18e40*/  STG.E.128 desc[UR4][R216.64], R40 ;  /* 0x00000028d8007986 */ /* 0x0003e2000c101d04 */
[----:B------:R-:W-:-:S04]  /*18e50*/  IMAD.WIDE.U32 R208, R207, 0x10, R208 ;  /* 0x00000010cfd07825 */ /* 0x000fc800078e00d0 */
[----:B----4-:R-:W-:Y:S01]  /*18e60*/  FFMA.FTZ R31, R95, R220, R127 ;  /* 0x000000dc5f1f7223 */ /* 0x010fe2000001007f */
[----:B------:R-:W-:Y:S01]  /*18e70*/  FFMA.FTZ R30, R94, R221, R126 ;  /* 0x000000dd5e1e7223 */ /* 0x000fe2000001007e */
[----:B------:R-:W-:Y:S01]  /*18e80*/  FFMA.FTZ R29, R93, R218, R125 ;  /* 0x000000da5d1d7223 */ /* 0x000fe2000001007d */
[----:B------:R-:W-:-:S04]  /*18e90*/  IMAD.WIDE.U32 R206, R207, 0x10, R230 ;  /* 0x00000010cfce7825 */ /* 0x000fc800078e00e6 */
[----:B------:R-:W-:Y:S01]  /*18ea0*/  FFMA.FTZ R28, R92, R219, R124 ;  /* 0x000000db5c1c7223 */ /* 0x000fe2000001007c */
[----:B0-----:R-:W-:Y:S01]  /*18eb0*/  FFMA.FTZ R189, R97, R48, R129 ;  /* 0x0000003061bd7223 */ /* 0x001fe20000010081 */
[-C--:B------:R-:W-:Y:S01]  /*18ec0*/  FFMA.FTZ R48, R68, R223.reuse, R160 ;  /* 0x000000df44307223 */ /* 0x080fe200000100a0 */
[----:B------:R-:W-:Y:S01]  /*18ed0*/  FFMA.FTZ R188, R96, R223, R128 ;  /* 0x000000df60bc7223 */ /* 0x000fe20000010080 */
[----:B------:R1:W-:Y:S01]  /*18ee0*/  STG.E.128 desc[UR4][R214.64], R44 ;  /* 0x0000002cd6007986 */ /* 0x0003e2000c101d04 */
[----:B------:R-:W-:Y:S01]  /*18ef0*/  VIADD R199, R199, UR22 ;  /* 0x00000016c7c77c36 */ /* 0x000fe20008000000 */
[----:B------:R-:W-:Y:S02]  /*18f00*/  SEL R218, RZ, 0x1, P1 ;  /* 0x00000001ffda7807 */ /* 0x000fe40000800000 */
[----:B------:R1:W-:Y:S02]  /*18f10*/  STG.E.128 desc[UR4][R212.64], R48 ;  /* 0x00000030d4007986 */ /* 0x0003e4000c101d04 */
[----:B------:R-:W-:-:S02]  /*18f20*/  ISETP.GE.AND P2, PT, R199, UR23, PT ;  /* 0x00000017c7007c0c */ /* 0x000fc4000bf46270 */
[----:B------:R1:W-:Y:S04]  /*18f30*/  STG.E.128 desc[UR4][R210.64], R188 ;  /* 0x000000bcd2007986 */ /* 0x0003e8000c101d04 */
[----:B------:R1:W-:Y:S04]  /*18f40*/  STG.E.128 desc[UR4][R208.64], R24 ;  /* 0x00000018d0007986 */ /* 0x0003e8000c101d04 */
[----:B------:R1:W-:Y:S03]  /*18f50*/  STG.E.128 desc[UR4][R206.64], R28 ;  /* 0x0000001cce007986 */ /* 0x0003e6000c101d04 */
[----:B------:R-:W-:Y:S05]  /*18f60*/  @!P2 BRA `(.L_x_25892) ;  /* 0xfffffe80000ca947 */ /* 0x000fea000383ffff */
[----:B------:R-:W-:Y:S05]  /*18f70*/  EXIT ;  /* 0x000000000000794d */ /* 0x000fea0003800000 */
.L_x_25891:
[----:B------:R-:W-:Y:S01]  /*18f80*/  HFMA2.MMA R228, -RZ, RZ, 0, 1.847743988037109375e-06 ;  /* 0x0000001fffe47435 */ /* 0x000fe200000001ff */
[----:B------:R-:W-:Y:S01]  /*18f90*/  MOV R226, R218 ;  /* 0x000000da00e27202 */ /* 0x000fe20000000f00 */
[----:B------:R-:W-:Y:S02]  /*18fa0*/  IMAD.MOV.U32 R225, RZ, RZ, 0x1 ;  /* 0x00000001ffe17424 */ /* 0x000fe400078e00ff */
[----:B------:R-:W-:-:S07]  /*18fb0*/  IMAD.MOV.U32 R223, RZ, RZ, -0x1 ;  /* 0xffffffffffdf7424 */ /* 0x000fce00078e00ff */
[----:B01----:R-:W-:Y:S05]  /*18fc0*/  WARPSYNC.COLLECTIVE R223, `(.L_x_25893) ;  /* 0x00000000df087348 */ /* 0x003fea0003c00000 */
[----:B------:R2:W3:Y:S02]  /*18fd0*/  SHFL.BFLY P3, R224, R226, R225, R228 ;  /* 0x0c0000e1e2e07389 */ /* 0x0004e400000600e4 */
[----:B0123--:R-:W-:Y:S01]  /*18fe0*/  ENDCOLLECTIVE ;  /* 0x000000000000791b */ /* 0x00ffe20003800000 */
.L_x_25893:
[----:B------:R-:W-:Y:S01]  /*18ff0*/  HFMA2.MMA R225, -RZ, RZ, 0, 1.1920928955078125e-07 ;  /* 0x00000002ffe17435 */ /* 0x000fe200000001ff */
[----:B------:R-:W-:-:S05]  /*19000*/  MOV R209, R224 ;  /* 0x000000e000d17202 */ /* 0x000fca0000000f00 */
[----:B------:R-:W-:-:S04]  /*19010*/  FADD.FTZ R217, R218, R209 ;  /* 0x000000d1dad97221 */ /* 0x000fc80000010000 */
[----:B------:R-:W-:-:S07]  /*19020*/  IMAD.MOV.U32 R226, RZ, RZ, R217 ;  /* 0x000000ffffe27224 */ /* 0x000fce00078e00d9 */
[----:B------:R-:W-:Y:S05]  /*19030*/  WARPSYNC.COLLECTIVE R223, `(.L_x_25894) ;  /* 0x00000000df087348 */ /* 0x000fea0003c00000 */
[----:B------:R0:W1:Y:S02]  /*19040*/  SHFL.BFLY P3, R224, R226, R225, R228 ;  /* 0x0c0000e1e2e07389 */ /* 0x00006400000600e4 */
[----:B01----:R-:W-:Y:S01]  /*19050*/  ENDCOLLECTIVE ;  /* 0x000000000000791b */ /* 0x003fe20003800000 */
.L_x_25894:
[----:B------:R-:W-:Y:S02]  /*19060*/  IMAD.MOV.U32 R225, RZ, RZ, 0x4 ;  /* 0x00000004ffe17424 */ /* 0x000fe400078e00ff */
[----:B------:R-:W-:-:S04]  /*19070*/  IMAD.MOV.U32 R208, RZ, RZ, R224 ;  /* 0x000000ffffd07224 */ /* 0x000fc800078e00e0 */
[----:B------:R-:W-:-:S05]  /*19080*/  FADD.FTZ R219, R217, R208 ;  /* 0x000000d0d9db7221 */ /* 0x000fca0000010000 */
[----:B------:R-:W-:-:S07]  /*19090*/  MOV R226, R219 ;  /* 0x000000db00e27202 */ /* 0x000fce0000000f00 */
[----:B------:R-:W-:Y:S05]  /*190a0*/  WARPSYNC.COLLECTIVE R223, `(.L_x_25895) ;  /* 0x00000000df087348 */ /* 0x000fea0003c00000 */
[----:B------:R0:W1:Y:S02]  /*190b0*/  SHFL.BFLY P3, R224, R226, R225, R228 ;  /* 0x0c0000e1e2e07389 */ /* 0x00006400000600e4 */
[----:B01----:R-:W-:Y:S01]  /*190c0*/  ENDCOLLECTIVE ;  /* 0x000000000000791b */ /* 0x003fe20003800000 */
.L_x_25895:
[----:B------:R-:W-:Y:S01]  /*190d0*/  HFMA2.MMA R225, -RZ, RZ, 0, 4.76837158203125e-07 ;  /* 0x00000008ffe17435 */ /* 0x000fe200000001ff */
[----:B------:R-:W-:-:S05]  /*190e0*/  MOV R208, R224 ;  /* 0x000000e000d07202 */ /* 0x000fca0000000f00 */
[----:B------:R-:W-:-:S04]  /*190f0*/  FADD.FTZ R220, R219, R208 ;  /* 0x000000d0dbdc7221 */ /* 0x000fc80000010000 */
[----:B------:R-:W-:-:S07]  /*19100*/  IMAD.MOV.U32 R226, RZ, RZ, R220 ;  /* 0x000000ffffe27224 */ /* 0x000fce00078e00dc */
[----:B------:R-:W-:Y:S05]  /*19110*/  WARPSYNC.COLLECTIVE R223, `(.L_x_25896) ;  /* 0x00000000df087348 */ /* 0x000fea0003c00000 */
[----:B------:R0:W1:Y:S02]  /*19120*/  SHFL.BFLY P3, R224, R226, R225, R228 ;  /* 0x0c0000e1e2e07389 */ /* 0x00006400000600e4 */
[----:B01----:R-:W-:Y:S01]  /*19130*/  ENDCOLLECTIVE ;  /* 0x000000000000791b */ /* 0x003fe20003800000 */
.L_x_25896:
[----:B------:R-:W-:Y:S02]  /*19140*/  IMAD.MOV.U32 R225, RZ, RZ, 0x10 ;  /* 0x00000010ffe17424 */ /* 0x000fe400078e00ff */
[----:B------:R-:W-:-:S04]  /*19150*/  IMAD.MOV.U32 R209, RZ, RZ, R224 ;  /* 0x000000ffffd17224 */ /* 0x000fc800078e00e0 */
[----:B------:R-:W-:-:S05]  /*19160*/  FADD.FTZ R221, R220, R209 ;  /* 0x000000d1dcdd7221 */ /* 0x000fca0000010000 */
[----:B------:R-:W-:-:S07]  /*19170*/  MOV R226, R221 ;  /* 0x000000dd00e27202 */ /* 0x000fce0000000f00 */
[----:B------:R-:W-:Y:S05]  /*19180*/  WARPSYNC.COLLECTIVE R223, `(.L_x_25897) ;  /* 0x00000000df087348 */ /* 0x000fea0003c00000 */
[----:B------:R0:W1:Y:S02]  /*19190*/  SHFL.BFLY P3, R224, R226, R225, R228 ;  /* 0x0c0000e1e2e07389 */ /* 0x00006400000600e4 */
[----:B01----:R-:W-:Y:S01]  /*191a0*/  ENDCOLLECTIVE ;  /* 0x000000000000791b */ /* 0x003fe20003800000 */
.L_x_25897:
        /* <DEDUP_REMOVED lines=72> */
.L_x_25898:
[----:B------:R-:W-:Y:S02]  /*19630*/  IMAD.MOV.U32 R225, RZ, RZ, 0x2 ;  /* 0x00000002ffe17424 */ /* 0x000fe400078e00ff */
[----:B------:R-:W-:-:S04]  /*19640*/  IMAD.MOV.U32 R218, RZ, RZ, R224 ;  /* 0x000000ffffda7224 */ /* 0x000fc800078e00e0 */
[----:B------:R-:W-:-:S05]  /*19650*/  FADD.FTZ R218, R209, R218 ;  /* 0x000000dad1da7221 */ /* 0x000fca0000010000 */
[----:B------:R-:W-:-:S07]  /*19660*/  MOV R226, R218 ;  /* 0x000000da00e27202 */ /* 0x000fce0000000f00 */
[----:B------:R-:W-:Y:S05]  /*19670*/  WARPSYNC.COLLECTIVE R223, `(.L_x_25899) ;  /* 0x00000000df087348 */ /* 0x000fea0003c00000 */
[----:B------:R0:W1:Y:S02]  /*19680*/  SHFL.BFLY P3, R224, R226, R225, R228 ;  /* 0x0c0000e1e2e07389 */ /* 0x00006400000600e4 */
[----:B01----:R-:W-:Y:S01]  /*19690*/  ENDCOLLECTIVE ;  /* 0x000000000000791b */ /* 0x003fe20003800000 */
.L_x_25899:
[----:B------:R-:W-:Y:S01]  /*196a0*/  HFMA2.MMA R225, -RZ, RZ, 0, 2.384185791015625e-07 ;  /* 0x00000004ffe17435 */ /* 0x000fe200000001ff */
[----:B------:R-:W-:-:S05]  /*196b0*/  MOV R217, R224 ;  /* 0x000000e000d97202 */ /* 0x000fca0000000f00 */
[----:B------:R-:W-:-:S04]  /*196c0*/  FADD.FTZ R217, R218, R217 ;  /* 0x000000d9dad97221 */ /* 0x000fc80000010000 */
[----:B------:R-:W-:-:S07]  /*196d0*/  IMAD.MOV.U32 R226, RZ, RZ, R217 ;  /* 0x000000ffffe27224 */ /* 0x000fce00078e00d9 */
[----:B------:R-:W-:Y:S05]  /*196e0*/  WARPSYNC.COLLECTIVE R223, `(.L_x_25900) ;  /* 0x00000000df087348 */ /* 0x000fea0003c00000 */
[----:B------:R0:W1:Y:S02]  /*196f0*/  SHFL.BFLY P3, R224, R226, R225, R228 ;  /* 0x0c0000e1e2e07389 */ /* 0x00006400000600e4 */
[----:B01----:R-:W-:Y:S01]  /*19700*/  ENDCOLLECTIVE ;  /* 0x000000000000791b */ /* 0x003fe20003800000 */
.L_x_25900:
[----:B------:R-:W-:Y:S02]  /*19710*/  IMAD.MOV.U32 R225, RZ, RZ, 0x8 ;  /* 0x00000008ffe17424 */ /* 0x000fe400078e00ff */
[----:B------:R-:W-:-:S04]  /*19720*/  IMAD.MOV.U32 R220, RZ, RZ, R224 ;  /* 0x000000ffffdc7224 */ /* 0x000fc800078e00e0 */
[----:B------:R-:W-:-:S05]  /*19730*/  FADD.FTZ R220, R217, R220 ;  /* 0x000000dcd9dc7221 */ /* 0x000fca0000010000 */
[----:B------:R-:W-:-:S07]  /*19740*/  MOV R226, R220 ;  /* 0x000000dc00e27202 */ /* 0x000fce0000000f00 */
[----:B------:R-:W-:Y:S05]  /*19750*/  WARPSYNC.COLLECTIVE R223, `(.L_x_25901) ;  /* 0x00000000df087348 */ /* 0x000fea0003c00000 */
[----:B------:R0:W1:Y:S02]  /*19760*/  SHFL.BFLY P3, R224, R226, R225, R228 ;  /* 0x0c0000e1e2e07389 */ /* 0x00006400000600e4 */
[----:B01----:R-:W-:Y:S01]  /*19770*/  ENDCOLLECTIVE ;  /* 0x000000000000791b */ /* 0x003fe20003800000 */
.L_x_25901:
[----:B------:R-:W-:Y:S01]  /*19780*/  HFMA2.MMA R225, -RZ, RZ, 0, 9.5367431640625e-07 ;  /* 0x00000010ffe17435 */ /* 0x000fe200000001ff */
[----:B------:R-:W-:-:S05]  /*19790*/  MOV R219, R224 ;  /* 0x000000e000db7202 */ /* 0x000fca0000000f00 */
[----:B------:R-:W-:-:S04]  /*197a0*/  FADD.FTZ R219, R220, R219 ;  /* 0x000000dbdcdb7221 */ /* 0x000fc80000010000 */
[----:B------:R-:W-:-:S07]  /*197b0*/  IMAD.MOV.U32 R226, RZ, RZ, R219 ;  /* 0x000000ffffe27224 */ /* 0x000fce00078e00db */
[----:B------:R-:W-:Y:S05]  /*197c0*/  WARPSYNC.COLLECTIVE R223, `(.L_x_25902) ;  /* 0x00000000df087348 */ /* 0x000fea0003c00000 */
[----:B------:R0:W1:Y:S02]  /*197d0*/  SHFL.BFLY P3, R224, R226, R225, R228 ;  /* 0x0c0000e1e2e07389 */ /* 0x00006400000600e4 */
[----:B01----:R-:W-:Y:S01]  /*197e0*/  ENDCOLLECTIVE ;  /* 0x000000000000791b */ /* 0x003fe20003800000 */
.L_x_25902:
[----:B------:R-:W-:Y:S05]  /*197f0*/  BRA `(.L_x_25903) ;  /* 0xffffffe800187947 */ /* 0x000fea000383ffff */
.L_x_25904:
        /* <DEDUP_REMOVED lines=16> */
.L_x_27097:


//--------------------- .text._ZN10layer_norm31ln_parallel_residual_fwd_kernelINS_13Kernel_traitsIfffffjLj4096ELj1ELj1ELj4ELj16ENS_18Kernel_traits_baseILj4096EfffffjLj128EEEEELb1ELb1ELb0EEEvNS_9FwdParamsE --------------------------
	.section	.text._ZN10layer_norm31ln_parallel_residual_fwd_kernelINS_13Kernel_traitsIfffffjLj4096ELj1ELj1ELj4ELj16ENS_18Kernel_traits_baseILj4096EfffffjLj128EEEEELb1ELb1ELb0EEEvNS_9FwdParamsE,"ax",@progbits
	.align	128
        .global         _ZN10layer_norm31ln_parallel_residual_fwd_kernelINS_13Kernel_traitsIfffffjLj4096ELj1ELj1ELj4ELj16ENS_18Kernel_traits_baseILj4096EfffffjLj128EEEEELb1ELb1ELb0EEEvNS_9FwdParamsE
        .type           _ZN10layer_norm31ln_parallel_residual_fwd_kernelINS_13Kernel_traitsIfffffjLj4096ELj1ELj1ELj4ELj16ENS_18Kernel_traits_baseILj4096EfffffjLj128EEEEELb1ELb1ELb0EEEvNS_9FwdParamsE,@function
        .size           _ZN10layer_norm31ln_parallel_residual_fwd_kernelINS_13Kernel_traitsIfffffjLj4096ELj1ELj1ELj4ELj16ENS_18Kernel_traits_baseILj4096EfffffjLj128EEEEELb1ELb1ELb0EEEvNS_9FwdParamsE,(.L_x_27098 - _ZN10layer_norm31ln_parallel_residual_fwd_kernelINS_13Kernel_traitsIfffffjLj4096ELj1ELj1ELj4ELj16ENS_18Kernel_traits_baseILj4096EfffffjLj128EEEEELb1ELb1ELb0EEEvNS_9FwdParamsE)
        .other          _ZN10layer_norm31ln_parallel_residual_fwd_kernelINS_13Kernel_traitsIfffffjLj4096ELj1ELj1ELj4ELj16ENS_18Kernel_traits_baseILj4096EfffffjLj128EEEEELb1ELb1ELb0EEEvNS_9FwdParamsE,@"STO_CUDA_ENTRY STV_DEFAULT"
_ZN10layer_norm31ln_parallel_residual_fwd_kernelINS_13Kernel_traitsIfffffjLj4096ELj1ELj1ELj4ELj16ENS_18Kernel_traits_baseILj4096EfffffjLj128EEEEELb1ELb1ELb0EEEvNS_9FwdParamsE:
.text._ZN10layer_norm31ln_parallel_residual_fwd_kernelINS_13Kernel_traitsIfffffjLj4096ELj1ELj1ELj4ELj16ENS_18Kernel_traits_baseILj4096EfffffjLj128EEEEELb1ELb1ELb0EEEvNS_9FwdParamsE:
        /* <DEDUP_REMOVED lines=11> */
[----:B0-----:R-:W-:Y:S01]  /*00b0*/  @P0 IMAD.MOV.U32 R6, RZ, RZ, R0 ;  /* 0x000000ffff060224 */ /* 0x001fe200078e0000 */
[----:B------:R-:W0:Y:S06]  /*00c0*/  S2R R14, SR_TID.X ;  /* 0x00000000000e7919 */ /* 0x000e2c0000002100 */
[----:B------:R-:W4:Y:S01]  /*00d0*/  S2UR UR8, SR_CTAID.X ;  /* 0x00000000000879c3 */ /* 0x000f220000002500 */
[----:B-1----:R-:W3:Y:S01]  /*00e0*/  @P0 LDG.E.64 R4, desc[UR4][R6.64] ;  /* 0x0000000406040981 */ /* 0x002ee2000c1e1b00 */
[----:B------:R-:W-:Y:S06]  /*00f0*/  BSSY B0, `(.L_x_25905) ;  /* 0x0000054000007945 */ /* 0x000fec0003800000 */
[----:B------:R-:W4:Y:S08]  /*0100*/  LDC R125, c[0x0][RZ] ;  /* 0x00000000ff7d7b82 */ /* 0x000f300000000800 */
[----:B------:R-:W1:Y:S01]  /*0110*/  LDC R11, c[0x0][0x218] ;  /* 0x00008600ff0b7b82 */ /* 0x000e620000000800 */
[C---:B0-----:R-:W-:Y:S01]  /*0120*/  LOP3.LUT R127, R14.reuse, 0x7f, RZ, 0xc0, !PT ;  /* 0x0000007f0e7f7812 */ /* 0x041fe200078ec0ff */
[----:B----4-:R-:W-:Y:S01]  /*0130*/  IMAD R125, R125, UR8, R14 ;  /* 0x000000087d7d7c24 */ /* 0x010fe2000f8e020e */
[----:B------:R-:W-:-:S02]  /*0140*/  LEA.HI R126, R14, UR8, RZ, 0x19 ;  /* 0x000000080e7e7c11 */ /* 0x000fc4000f8fc8ff */
[----:B--2---:R-:W-:Y:S02]  /*0150*/  @P0 R2UR UR6, R2 ;  /* 0x00000000020602ca */ /* 0x004fe400000e0000 */
[----:B------:R-:W-:-:S11]  /*0160*/  @P0 R2UR UR7, R3 ;  /* 0x00000000030702ca */ /* 0x000fd600000e0000 */
[----:B------:R-:W-:Y:S02]  /*0170*/  UIADD3 UR20, UR6, -0x61c88647, URZ ;  /* 0x9e3779b906147890 */ /* 0x000fe4000fffe03f */
[----:B------:R-:W-:Y:S01]  /*0180*/  UIADD3 UR21, UR7, -0x4498517b, URZ ;  /* 0xbb67ae8507157890 */ /* 0x000fe2000fffe03f */
[----:B---3--:R-:W-:Y:S01]  /*0190*/  @P0 IADD3 R0, P1, R4, R9, RZ ;  /* 0x0000000904000210 */ /* 0x008fe20007f3e0ff */
[----:B------:R-:W-:Y:S02]  /*01a0*/  UIADD3 UR22, UR6, 0x3c6ef372, URZ ;  /* 0x3c6ef37206167890 */ /* 0x000fe4000fffe03f */
[----:B------:R-:W-:Y:S01]  /*01b0*/  UIADD3 UR23, UR7, 0x76cf5d0a, URZ ;  /* 0x76cf5d0a07177890 */ /* 0x000fe2000fffe03f */
[----:B------:R-:W-:Y:S01]  /*01c0*/  @P0 IADD3.X R7, RZ, R5, RZ, P1, !PT ;  /* 0x00000005ff070210 */ /* 0x000fe20000ffe4ff */
[----:B------:R-:W-:Y:S01]  /*01d0*/  IMAD.WIDE.U32 R4, R125, -0x326172a9, RZ ;  /* 0xcd9e8d577d047825 */ /* 0x000fe200078e00ff */
[----:B------:R-:W-:Y:S02]  /*01e0*/  UIADD3 UR25, UR7, 0x32370b8f, URZ ;  /* 0x32370b8f07197890 */ /* 0x000fe4000fffe03f */
[--C-:B------:R-:W-:Y:S01]  /*01f0*/  SHF.R.U32.HI R15, RZ, 0x2, R7.reuse ;  /* 0x00000002ff0f7819 */ /* 0x100fe20000011607 */
[----:B------:R-:W-:Y:S01]  /*0200*/  UIADD3 UR24, UR6, -0x255992d5, URZ ;  /* 0xdaa66d2b06187890 */ /* 0x000fe2000fffe03f */
[----:B------:R-:W-:Y:S01]  /*0210*/  SHF.R.U64 R124, R0, 0x2, R7 ;  /* 0x00000002007c7819 */ /* 0x000fe20000001207 */
[----:B------:R-:W-:-:S02]  /*0220*/  UIADD3 UR26, UR6, 0x78dde6e4, URZ ;  /* 0x78dde6e4061a7890 */ /* 0x000fc4000fffe03f */
[----:B------:R-:W-:Y:S01]  /*0230*/  LOP3.LUT R6, R5, UR6, R15, 0x96, !PT ;  /* 0x0000000605067c12 */ /* 0x000fe2000f8e960f */
[----:B------:R-:W-:Y:S01]  /*0240*/  UIADD3 UR27, UR7, -0x126145ec, URZ ;  /* 0xed9eba14071b7890 */ /* 0x000fe2000fffe03f */
[----:B------:R-:W-:Y:S01]  /*0250*/  IMAD.WIDE.U32 R2, R124, -0x2daee0ad, RZ ;  /* 0xd2511f537c027825 */ /* 0x000fe200078e00ff */
[----:B------:R-:W-:Y:S02]  /*0260*/  UIADD3 UR29, UR7, -0x56f99767, URZ ;  /* 0xa9066899071d7890 */ /* 0x000fe4000fffe03f */
[----:B------:R-:W-:Y:S01]  /*0270*/  UIADD3 UR28, UR6, 0x1715609d, URZ ;  /* 0x1715609d061c7890 */ /* 0x000fe2000fffe03f */
[----:B------:R-:W-:Y:S01]  /*0280*/  IMAD.WIDE.U32 R6, R6, -0x2daee0ad, RZ ;  /* 0xd2511f5306067825 */ /* 0x000fe200078e00ff */
[----:B------:R-:W-:Y:S01]  /*0290*/  LOP3.LUT R3, R3, UR7, RZ, 0x3c, !PT ;  /* 0x0000000703037c12 */ /* 0x000fe2000f8e3cff */
[----:B------:R-:W-:Y:S02]  /*02a0*/  UIADD3 UR30, UR6, -0x4ab325aa, URZ ;  /* 0xb54cda56061e7890 */ /* 0x000fe4000fffe03f */
[----:B------:R-:W-:Y:S01]  /*02b0*/  UIADD3 UR31, UR7, 0x646e171e, URZ ;  /* 0x646e171e071f7890 */ /* 0x000fe2000fffe03f */
[----:B------:R-:W-:Y:S01]  /*02c0*/  LOP3.LUT R8, R7, UR21, R2, 0x96, !PT ;  /* 0x0000001507087c12 */ /* 0x000fe2000f8e9602 */
[----:B------:R-:W-:Y:S01]  /*02d0*/  IMAD.WIDE.U32 R2, R3, -0x326172a9, RZ ;  /* 0xcd9e8d5703027825 */ /* 0x000fe200078e00ff */
[----:B------:R-:W-:-:S02]  /*02e0*/  UIADD3 UR32, UR6, 0x5384540f, URZ ;  /* 0x5384540f06207890 */ /* 0x000fc4000fffe03f */
[----:B------:R-:W-:Y:S01]  /*02f0*/  UIADD3 UR33, UR7, 0x1fd5c5a3, URZ ;  /* 0x1fd5c5a307217890 */ /* 0x000fe2000fffe03f */
[----:B------:R-:W-:Y:S01]  /*0300*/  IMAD.WIDE.U32 R8, R8, -0x326172a9, RZ ;  /* 0xcd9e8d5708087825 */ /* 0x000fe200078e00ff */
[----:B------:R-:W-:Y:S01]  /*0310*/  LOP3.LUT R3, R3, UR20, R4, 0x96, !PT ;  /* 0x0000001403037c12 */ /* 0x000fe2000f8e9604 */
[----:B------:R-:W-:Y:S02]  /*0320*/  UIADD3 UR34, UR6, -0xe443238, URZ ;  /* 0xf1bbcdc806227890 */ /* 0x000fe4000fffe03f */
[----:B------:R-:W-:Y:S01]  /*0330*/  UIADD3 UR35, UR7, -0x24c28bd8, URZ ;  /* 0xdb3d742807237890 */ /* 0x000fe2000fffe03f */
[----:B------:R-:W-:Y:S01]  /*0340*/  LOP3.LUT R4, R9, UR22, R2, 0x96, !PT ;  /* 0x0000001609047c12 */ /* 0x000fe2000f8e9602 */
[----:B------:R-:W-:Y:S01]  /*0350*/  IMAD.WIDE.U32 R2, R3, -0x2daee0ad, RZ ;  /* 0xd2511f5303027825 */ /* 0x000fe200078e00ff */
[----:B------:R-:W-:Y:S02]  /*0360*/  UIADD3 UR36, UR6, -0x700cb87f, URZ ;  /* 0x8ff3478106247890 */ /* 0x000fe4000fffe03f */
[----:B------:R-:W-:Y:S01]  /*0370*/  UIADD3 UR37, UR7, -0x695add53, URZ ;  /* 0x96a522ad07257890 */ /* 0x000fe2000fffe03f */
[----:B------:R-:W-:Y:S01]  /*0380*/  IMAD.WIDE.U32 R4, R4, -0x2daee0ad, RZ ;  /* 0xd2511f5304047825 */ /* 0x000fe200078e00ff */
[----:B------:R-:W-:-:S04]  /*0390*/  LOP3.LUT R3, R3, UR23, R6, 0x96, !PT ;  /* 0x0000001703037c12 */ /* 0x000fc8000f8e9606 */
[----:B------:R-:W-:Y:S01]  /*03a0*/  LOP3.LUT R6, R5, UR25, R2, 0x96, !PT ;  /* 0x0000001905067c12 */ /* 0x000fe2000f8e9602 */
[----:B------:R-:W-:-:S04]  /*03b0*/  IMAD.WIDE.U32 R2, R3, -0x326172a9, RZ ;  /* 0xcd9e8d5703027825 */ /* 0x000fc800078e00ff */
[----:B------:R-:W-:Y:S01]  /*03c0*/  IMAD.WIDE.U32 R6, R6, -0x326172a9, RZ ;  /* 0xcd9e8d5706067825 */ /* 0x000fe200078e00ff */
[----:B------:R-:W-:-:S04]  /*03d0*/  LOP3.LUT R3, R3, UR24, R8, 0x96, !PT ;  /* 0x0000001803037c12 */ /* 0x000fc8000f8e9608 */
[----:B------:R-:W-:Y:S02]  /*03e0*/  LOP3.LUT R8, R7, UR26, R2, 0x96, !PT ;  /* 0x0000001a07087c12 */ /* 0x000fe4000f8e9602 */
[----:B-1----:R-:W-:-:S03]  /*03f0*/  SHF.R.S32.HI R2, RZ, 0x1f, R11 ;  /* 0x0000001fff027819 */ /* 0x002fc6000001140b */
[----:B------:R-:W-:Y:S01]  /*0400*/  IMAD.WIDE.U32 R8, R8, -0x2daee0ad, RZ ;  /* 0xd2511f5308087825 */ /* 0x000fe200078e00ff */
[----:B------:R-:W-:-:S03]  /*0410*/  LEA.HI R80, R2, R11, RZ, 0x2 ;  /* 0x0000000b02507211 */ /* 0x000fc600078f10ff */
[----:B------:R-:W-:Y:S02]  /*0420*/  IMAD.MOV.U32 R11, RZ, RZ, R127 ;  /* 0x000000ffff0b7224 */ /* 0x000fe400078e007f */
[----:B------:R-:W-:-:S03]  /*0430*/  IMAD.WIDE.U32 R2, R3, -0x2daee0ad, RZ ;  /* 0xd2511f5303027825 */ /* 0x000fc600078e00ff */
[----:B------:R-:W-:Y:S02]  /*0440*/  LOP3.LUT R13, R11, 0x7f, RZ, 0x3c, !PT ;  /* 0x0000007f0b0d7812 */ /* 0x000fe400078e3cff */
[----:B------:R-:W-:Y:S02]  /*0450*/  LOP3.LUT R3, R3, UR27, R4, 0x96, !PT ;  /* 0x0000001b03037c12 */ /* 0x000fe4000f8e9604 */
[----:B------:R-:W-:Y:S02]  /*0460*/  LEA.HI.SX32 R13, R80, R13, 0x1e ;  /* 0x0000000d500d7211 */ /* 0x000fe400078ff2ff */
[----:B------:R-:W-:Y:S01]  /*0470*/  LOP3.LUT R4, R9, UR29, R2, 0x96, !PT ;  /* 0x0000001d09047c12 */ /* 0x000fe2000f8e9602 */
[----:B------:R-:W-:Y:S01]  /*0480*/  IMAD.WIDE.U32 R2, R3, -0x326172a9, RZ ;  /* 0xcd9e8d5703027825 */ /* 0x000fe200078e00ff */
[C---:B------:R-:W-:Y:S02]  /*0490*/  LOP3.LUT P6, RZ, R13.reuse, 0xffffff80, RZ, 0xc0, !PT ;  /* 0xffffff800dff7812 */ /* 0x040fe400078cc0ff */
[C---:B------:R-:W-:Y:S01]  /*04a0*/  ISETP.GE.U32.AND P5, PT, R13.reuse, 0x100, PT ;  /* 0x000001000d00780c */ /* 0x040fe20003fa6070 */
[----:B------:R-:W-:Y:S01]  /*04b0*/  IMAD.WIDE.U32 R4, R4, -0x326172a9, RZ ;  /* 0xcd9e8d5704047825 */ /* 0x000fe200078e00ff */
[----:B------:R-:W-:-:S02]  /*04c0*/  ISETP.GE.U32.AND P4, PT, R13, 0x180, PT ;  /* 0x000001800d00780c */ /* 0x000fc40003f86070 */
[C---:B------:R-:W-:Y:S02]  /*04d0*/  ISETP.GE.U32.AND P3, PT, R13.reuse, 0x200, PT ;  /* 0x000002000d00780c */ /* 0x040fe40003f66070 */
[----:B------:R-:W-:Y:S02]  /*04e0*/  ISETP.GE.U32.AND P2, PT, R13, 0x280, PT ;  /* 0x000002800d00780c */ /* 0x000fe40003f46070 */
[----:B------:R-:W-:Y:S02]  /*04f0*/  P2R R135, PR, RZ, 0x40 ;  /* 0x00000040ff877803 */ /* 0x000fe40000000000 */
[----:B------:R-:W-:Y:S02]  /*0500*/  P2R R134, PR, RZ, 0x20 ;  /* 0x00000020ff867803 */ /* 0x000fe40000000000 */
[----:B------:R-:W-:Y:S02]  /*0510*/  P2R R133, PR, RZ, 0x10 ;  /* 0x00000010ff857803 */ /* 0x000fe40000000000 */
[----:B------:R-:W-:-:S02]  /*0520*/  P2R R132, PR, RZ, 0x8 ;  /* 0x00000008ff847803 */ /* 0x000fc40000000000 */
[----:B------:R-:W-:Y:S02]  /*0530*/  LOP3.LUT R10, R3, UR28, R6, 0x96, !PT ;  /* 0x0000001c030a7c12 */ /* 0x000fe4000f8e9606 */
[----:B------:R-:W-:Y:S02]  /*0540*/  P2R R131, PR, RZ, 0x4 ;  /* 0x00000004ff837803 */ /* 0x000fe40000000000 */
[----:B------:R-:W-:Y:S01]  /*0550*/  LOP3.LUT R12, R5, UR30, R2, 0x96, !PT ;  /* 0x0000001e050c7c12 */ /* 0x000fe2000f8e9602 */
        /* <DEDUP_REMOVED lines=13> */
.L_x_25906:
[----:B------:R-:W-:Y:S05]  /*0630*/  BSYNC B0 ;  /* 0x0000000000007941 */ /* 0x000fea0003800000 */
.L_x_25905:
[----:B------:R-:W-:Y:S04]  /*0640*/  BSSY B0, `(.L_x_25907) ;  /* 0x000000e000007945 */ /* 0x000fe80003800000 */
[----:B------:R-:W-:Y:S05]  /*0650*/  @!P5 BRA `(.L_x_25908) ;  /* 0x000000000030d947 */ /* 0x000fea0003800000 */
[----:B------:R-:W1:Y:S01]  /*0660*/  LDC.64 R6, c[0x0][0x260] ;  /* 0x00009800ff067b82 */ /* 0x000e620000000a00 */
[----:B------:R-:W-:Y:S01]  /*0670*/  ULDC.64 UR8, c[0x0][0x2c8] ;  /* 0x0000b20000087ab9 */ /* 0x000fe20000000a00 */
[----:B------:R-:W-:Y:S02]  /*0680*/  CS2R R26, SRZ ;  /* 0x00000000001a7805 */ /* 0x000fe4000001ff00 */
[----:B------:R-:W-:Y:S02]  /*0690*/  ISETP.NE.U32.AND P0, PT, RZ, UR8, PT ;  /* 0x00000008ff007c0c */ /* 0x000fe4000bf05070 */
[----:B------:R-:W-:Y:S02]  /*06a0*/  CS2R R24, SRZ ;  /* 0x0000000000187805 */ /* 0x000fe4000001ff00 */
[----:B------:R-:W-:-:S13]  /*06b0*/  ISETP.NE.AND.EX P0, PT, RZ, UR9, PT, P0 ;  /* 0x00000009ff007c0c */ /* 0x000fda000bf05300 */
[----:B0-----:R-:W-:-:S04]  /*06c0*/  @P0 LEA R2, P1, R11, UR8, 0x4 ;  /* 0x000000080b020c11 */ /* 0x001fc8000f8220ff */
[C---:B------:R-:W-:Y:S01]  /*06d0*/  @P0 LEA.HI.X R3, R11.reuse, UR9, RZ, 0x4, P1 ;  /* 0x000000090b030c11 */ /* 0x040fe200088f24ff */
[----:B-1----:R-:W-:-:S04]  /*06e0*/  IMAD.WIDE.U32 R6, R11, 0x10, R6 ;  /* 0x000000100b067825 */ /* 0x002fc800078e0006 */
[----:B------:R1:W5:Y:S04]  /*06f0*/  @P0 LDG.E.128 R24, desc[UR4][R2.64] ;  /* 0x0000000402180981 */ /* 0x000368000c1e1d00 */
[----:B------:R1:W5:Y:S01]  /*0700*/  LDG.E.128 R28, desc[UR4][R6.64] ;  /* 0x00000004061c7981 */ /* 0x000362000c1e1d00 */
[----:B------:R-:W-:-:S07]  /*0710*/  VIADD R11, R11, 0x80 ;  /* 0x000000800b0b7836 */ /* 0x000fce0000000000 */
.L_x_25908:
[----:B------:R-:W-:Y:S05]  /*0720*/  BSYNC B0 ;  /* 0x0000000000007941 */ /* 0x000fea0003800000 */
.L_x_25907:
[----:B------:R-:W-:Y:S04]  /*0730*/  BSSY B0, `(.L_x_25909) ;  /* 0x000000e000007945 */ /* 0x000fe80003800000 */
[----:B------:R-:W-:Y:S05]  /*0740*/  @!P4 BRA `(.L_x_25910) ;  /* 0x000000000030c947 */ /* 0x000fea0003800000 */
[----:B-1----:R-:W1:Y:S01]  /*0750*/  LDC.64 R6, c[0x0][0x260] ;  /* 0x00009800ff067b82 */ /* 0x002e620000000a00 */
        /* <DEDUP_REMOVED lines=11> */
.L_x_25910:
[----:B------:R-:W-:Y:S05]  /*0810*/  BSYNC B0 ;  /* 0x0000000000007941 */ /* 0x000fea0003800000 */
.L_x_25909:
[----:B------:R-:W-:Y:S04]  /*0820*/  BSSY B0, `(.L_x_25911) ;  /* 0x000000e000007945 */ /* 0x000fe80003800000 */
[----:B------:R-:W-:Y:S05]  /*0830*/  @!P3 BRA `(.L_x_25912) ;  /* 0x000000000030b947 */ /* 0x000fea0003800000 */
[----:B-12---:R-:W1:Y:S01]  /*0840*/  LDC.64 R6, c[0x0][0x260] ;  /* 0x00009800ff067b82 */ /* 0x006e620000000a00 */
        /* <DEDUP_REMOVED lines=10> */
[----:B------:R-:W-:-:S07]  /*08f0*/  IADD3 R11, R11, 0x80, RZ ;  /* 0x000000800b0b7810 */ /* 0x000fce0007ffe0ff */
.L_x_25912:
[----:B------:R-:W-:Y:S05]  /*0900*/  BSYNC B0 ;  /* 0x0000000000007941 */ /* 0x000fea0003800000 */
.L_x_25911:
[----:B------:R-:W-:Y:S04]  /*0910*/  BSSY B0, `(.L_x_25913) ;  /* 0x000000e000007945 */ /* 0x000fe80003800000 */
[----:B------:R-:W-:Y:S05]  /*0920*/  @!P2 BRA `(.L_x_25914) ;  /* 0x000000000030a947 */ /* 0x000fea0003800000 */
[----:B-123--:R-:W1:Y:S01]  /*0930*/  LDC.64 R6, c[0x0][0x260] ;  /* 0x00009800ff067b82 */ /* 0x00ee620000000a00 */
        /* <DEDUP_REMOVED lines=11> */
.L_x_25914:
[----:B------:R-:W-:Y:S05]  /*09f0*/  BSYNC B0 ;  /* 0x0000000000007941 */ /* 0x000fea0003800000 */
.L_x_25913:
[----:B------:R-:W-:Y:S01]  /*0a00*/  ISETP.GE.U32.AND P0, PT, R13, 0x300, PT ;  /* 0x000003000d00780c */ /* 0x000fe20003f06070 */
[----:B01234-:R-:W-:Y:S01]  /*0a10*/  IMAD.WIDE.U32 R2, R10, -0x2daee0ad, RZ ;  /* 0xd2511f530a027825 */ /* 0x01ffe200078e00ff */
[----:B------:R-:W-:Y:S02]  /*0a20*/  BSSY B0, `(.L_x_25915) ;  /* 0x0000012000007945 */ /* 0x000fe40003800000 */
[----:B------:R-:W-:Y:S01]  /*0a30*/  P2R R130, PR, RZ, 0x1 ;  /* 0x00000001ff827803 */ /* 0x000fe20000000000 */
[----:B------:R-:W-:Y:S01]  /*0a40*/  IMAD.WIDE.U32 R6, R12, -0x2daee0ad, RZ ;  /* 0xd2511f530c067825 */ /* 0x000fe200078e00ff */
[----:B------:R-:W-:-:S04]  /*0a50*/  LOP3.LUT R10, R3, UR31, R8, 0x96, !PT ;  /* 0x0000001f030a7c12 */ /* 0x000fc8000f8e9608 */
[----:B------:R-:W-:-:S03]  /*0a60*/  LOP3.LUT R12, R7, UR33, R2, 0x96, !PT ;  /* 0x00000021070c7c12 */ /* 0x000fc6000f8e9602 */
[----:B------:R-:W-:Y:S05]  /*0a70*/  @!P0 BRA `(.L_x_25916) ;  /* 0x0000000000308947 */ /* 0x000fea0003800000 */
[----:B------:R-:W0:Y:S01]  /*0a80*/  LDC.64 R8, c[0x0][0x260] ;  /* 0x00009800ff087b82 */ /* 0x000e220000000a00 */
[----:B------:R-:W-:Y:S01]  /*0a90*/  ULDC.64 UR8, c[0x0][0x2c8] ;  /* 0x0000b20000087ab9 */ /* 0x000fe20000000a00 */
[----:B------:R-:W-:Y:S02]  /*0aa0*/  CS2R R58, SRZ ;  /* 0x00000000003a7805 */ /* 0x000fe4000001ff00 */
[----:B------:R-:W-:Y:S02]  /*0ab0*/  ISETP.NE.U32.AND P0, PT, RZ, UR8, PT ;  /* 0x00000008ff007c0c */ /* 0x000fe4000bf05070 */
[----:B------:R-:W-:Y:S02]  /*0ac0*/  CS2R R56, SRZ ;  /* 0x0000000000387805 */ /* 0x000fe4000001ff00 */
[----:B------:R-:W-:-:S13]  /*0ad0*/  ISETP.NE.AND.EX P0, PT, RZ, UR9, PT, P0 ;  /* 0x00000009ff007c0c */ /* 0x000fda000bf05300 */
[----:B------:R-:W-:-:S04]  /*0ae0*/  @P0 LEA R2, P1, R11, UR8, 0x4 ;  /* 0x000000080b020c11 */ /* 0x000fc8000f8220ff */
[C---:B------:R-:W-:Y:S01]  /*0af0*/  @P0 LEA.HI.X R3, R11.reuse, UR9, RZ, 0x4, P1 ;  /* 0x000000090b030c11 */ /* 0x040fe200088f24ff */
[----:B0-----:R-:W-:-:S04]  /*0b00*/  IMAD.WIDE.U32 R8, R11, 0x10, R8 ;  /* 0x000000100b087825 */ /* 0x001fc800078e0008 */
[----:B------:R0:W5:Y:S04]  /*0b10*/  @P0 LDG.E.128 R56, desc[UR4][R2.64] ;  /* 0x0000000402380981 */ /* 0x000168000c1e1d00 */
[----:B------:R0:W5:Y:S01]  /*0b20*/  LDG.E.128 R60, desc[UR4][R8.64] ;  /* 0x00000004083c7981 */ /* 0x000162000c1e1d00 */
[----:B------:R-:W-:-:S07]  /*0b30*/  VIADD R11, R11, 0x80 ;  /* 0x000000800b0b7836 */ /* 0x000fce0000000000 */
.L_x_25916:
[----:B------:R-:W-:Y:S05]  /*0b40*/  BSYNC B0 ;  /* 0x0000000000007941 */ /* 0x000fea0003800000 */
.L_x_25915:
[----:B------:R-:W-:Y:S01]  /*0b50*/  ISETP.GE.U32.AND P0, PT, R13, 0x380, PT ;  /* 0x000003800d00780c */ /* 0x000fe20003f06070 */
[----:B0-----:R-:W-:Y:S01]  /*0b60*/  IMAD.WIDE.U32 R2, R10, -0x326172a9, RZ ;  /* 0xcd9e8d570a027825 */ /* 0x001fe200078e00ff */
[----:B------:R-:W-:Y:S02]  /*0b70*/  BSSY B0, `(.L_x_25917) ;  /* 0x0000012000007945 */ /* 0x000fe40003800000 */
[----:B------:R-:W-:Y:S01]  /*0b80*/  P2R R129, PR, RZ, 0x1 ;  /* 0x00000001ff817803 */ /* 0x000fe20000000000 */
[----:B------:R-:W-:Y:S01]  /*0b90*/  IMAD.HI.U32 R5, R12, -0x326172a9, RZ ;  /* 0xcd9e8d570c057827 */ /* 0x000fe200078e00ff */
        /* <DEDUP_REMOVED lines=15> */
.L_x_25918:
[----:B------:R-:W-:Y:S05]  /*0c90*/  BSYNC B0 ;  /* 0x0000000000007941 */ /* 0x000fea0003800000 */
.L_x_25917:
[----:B------:R-:W-:Y:S01]  /*0ca0*/  ISETP.GE.U32.AND P0, PT, R13, 0x400, PT ;  /* 0x000004000d00780c */ /* 0x000fe20003f06070 */
[----:B------:R-:W-:Y:S01]  /*0cb0*/  BSSY B0, `(.L_x_25919) ;  /* 0x000000f000007945 */ /* 0x000fe20003800000 */
[----:B0-----:R-:W-:Y:S02]  /*0cc0*/  IMAD.HI.U32 R5, R8, -0x2daee0ad, RZ ;  /* 0xd2511f5308057827 */ /* 0x001fe400078e00ff */
[----:B------:R-:W-:-:S09]  /*0cd0*/  P2R R128, PR, RZ, 0x1 ;  /* 0x00000001ff807803 */ /* 0x000fd20000000000 */
[----:B------:R-:W-:Y:S05]  /*0ce0*/  @!P0 BRA `(.L_x_25920) ;  /* 0x00000000002c8947 */ /* 0x000fea0003800000 */
        /* <DEDUP_REMOVED lines=8> */
[----:B------:R-:W-:-:S05]  /*0d70*/  @P0 LEA.HI.X R3, R11, UR9, RZ, 0x4, P1 ;  /* 0x000000090b030c11 */ /* 0x000fca00088f24ff */
[----:B------:R0:W5:Y:S04]  /*0d80*/  @P0 LDG.E.128 R72, desc[UR4][R2.64] ;  /* 0x0000000402480981 */ /* 0x000168000c1e1d00 */
[----:B------:R-:W5:Y:S02]  /*0d90*/  LDG.E.128 R76, desc[UR4][R76.64] ;  /* 0x000000044c4c7981 */ /* 0x000f64000c1e1d00 */
.L_x_25920:
[----:B------:R-:W-:Y:S05]  /*0da0*/  BSYNC B0 ;  /* 0x0000000000007941 */ /* 0x000fea0003800000 */
.L_x_25919:
[----:B------:R-:W-:Y:S01]  /*0db0*/  ULDC UR8, c[0x0][0x214] ;  /* 0x0000850000087ab9 */ /* 0x000fe20000000800 */
[----:B------:R-:W-:Y:S02]  /*0dc0*/  LOP3.LUT R6, R5, UR35, R6, 0x96, !PT ;  /* 0x0000002305067c12 */ /* 0x000fe4000f8e9606 */
[----:B------:R-:W-:-:S13]  /*0dd0*/  ISETP.GE.AND P0, PT, R126, UR8, PT ;  /* 0x000000087e007c0c */ /* 0x000fda000bf06270 */
[----:B------:R-:W-:Y:S05]  /*0de0*/  @P0 EXIT ;  /* 0x000000000000094d */ /* 0x000fea0003800000 */
[----:B------:R-:W-:Y:S01]  /*0df0*/  SHF.R.S32.HI R80, RZ, 0x2, R80 ;  /* 0x00000002ff507819 */ /* 0x000fe20000011450 */
[----:B------:R-:W-:Y:S01]  /*0e00*/  IMAD R12, R12, -0x326172a9, RZ ;  /* 0xcd9e8d570c0c7824 */ /* 0x000fe200078e02ff */
[----:B0-----:R-:W-:Y:S01]  /*0e10*/  LOP3.LUT R3, R14, 0x60, RZ, 0xc0, !PT ;  /* 0x000000600e037812 */ /* 0x001fe200078ec0ff */
[----:B------:R-:W-:Y:S01]  /*0e20*/  IMAD.HI.U32 R7, R6, -0x326172a9, RZ ;  /* 0xcd9e8d5706077827 */ /* 0x000fe200078e00ff */
[----:B------:R-:W-:Y:S01]  /*0e30*/  LOP3.LUT R2, R80, 0x7f, RZ, 0xc0, !PT ;  /* 0x0000007f50027812 */ /* 0x000fe200078ec0ff */
[----:B------:R-:W-:Y:S01]  /*0e40*/  HFMA2.MMA R120, -RZ, RZ, 0, 5.9604644775390625e-08 ;  /* 0x00000001ff787435 */ /* 0x000fe200000001ff */
[----:B------:R-:W-:Y:S01]  /*0e50*/  SHF.R.U32.HI R80, RZ, 0x2, R80 ;  /* 0x00000002ff507819 */ /* 0x000fe20000011650 */
[----:B------:R-:W-:Y:S01]  /*0e60*/  IMAD R11, R8, -0x2daee0ad, RZ ;  /* 0xd2511f53080b7824 */ /* 0x000fe200078e02ff */
[----:B------:R-:W-:Y:S01]  /*0e70*/  VIADDMNMX R3, R2, -R3, RZ, !PT ;  /* 0x8000000302037246 */ /* 0x000fe200078001ff */
[----:B------:R-:W-:Y:S01]  /*0e80*/  IMAD R10, R6, -0x326172a9, RZ ;  /* 0xcd9e8d57060a7824 */ /* 0x000fe200078e02ff */
[----:B------:R-:W-:Y:S01]  /*0e90*/  LOP3.LUT R80, R80, 0x3fffffe0, RZ, 0xc0, !PT ;  /* 0x3fffffe050507812 */ /* 0x000fe200078ec0ff */
[----:B------:R-:W-:Y:S01]  /*0ea0*/  IMAD R8, R81, -0x2daee0ad, RZ ;  /* 0xd2511f5351087824 */ /* 0x000fe200078e02ff */
[----:B------:R-:W-:Y:S01]  /*0eb0*/  VIMNMX R3, R3, 0x20, PT ;  /* 0x0000002003037848 */ /* 0x000fe20003fe0100 */
[----:B------:R-:W-:Y:S01]  /*0ec0*/  IMAD.MOV.U32 R6, RZ, RZ, RZ ;  /* 0x000000ffff067224 */ /* 0x000fe200078e00ff */
[----:B------:R-:W-:Y:S01]  /*0ed0*/  SHF.L.U32 R4, R14, 0x5, RZ ;  /* 0x000000050e047819 */ /* 0x000fe200000006ff */
[----:B------:R-:W-:Y:S01]  /*0ee0*/  ULDC.U8 UR10, c[0x0][0x2a0] ;  /* 0x0000a800000a7ab9 */ /* 0x000fe20000000000 */
[----:B------:R-:W-:Y:S01]  /*0ef0*/  LOP3.LUT R12, R7, UR36, R12, 0x96, !PT ;  /* 0x00000024070c7c12 */ /* 0x000fe2000f8e960c */
[----:B------:R-:W-:Y:S01]  /*0f00*/  IMAD.IADD R3, R3, 0x1, R80 ;  /* 0x0000000103037824 */ /* 0x000fe200078e0250 */
[----:B------:R-:W-:Y:S01]  /*0f10*/  LOP3.LUT R5, R4, 0x3e0, RZ, 0xc0, !PT ;  /* 0x000003e004057812 */ /* 0x000fe200078ec0ff */
[----:B------:R-:W-:Y:S01]  /*0f20*/  ULDC UR38, c[0x0][0x218] ;  /* 0x0000860000267ab9 */ /* 0x000fe20000000800 */
[----:B------:R-:W-:Y:S01]  /*0f30*/  LOP3.LUT R9, R0, 0x3, RZ, 0xc0, !PT ;  /* 0x0000000300097812 */ /* 0x000fe200078ec0ff */
[----:B------:R-:W-:Y:S01]  /*0f40*/  IMAD.SHL.U32 R3, R3, 0x4, RZ ;  /* 0x0000000403037824 */ /* 0x000fe200078e00ff */
[----:B------:R-:W-:Y:S01]  /*0f50*/  VIADDMNMX R5, R2, -R5, RZ, !PT ;  /* 0x8000000502057246 */ /* 0x000fe200078001ff */
[----:B------:R-:W-:Y:S01]  /*0f60*/  IMAD.HI.U32 R2, R81, -0x2daee0ad, RZ ;  /* 0xd2511f5351027827 */ /* 0x000fe200078e00ff */
[----:B------:R-:W-:Y:S01]  /*0f70*/  ULDC UR11, c[0x0][0x290] ;  /* 0x0000a400000b7ab9 */ /* 0x000fe20000000800 */
[----:B------:R-:W-:Y:S01]  /*0f80*/  ULDC.64 UR8, c[0x0][0x230] ;  /* 0x00008c0000087ab9 */ /* 0x000fe20000000a00 */
[----:B------:R-:W-:Y:S01]  /*0f90*/  I2FP.F32.U32 R3, R3 ;  /* 0x0000000300037245 */ /* 0x000fe20000201000 */
[----:B------:R-:W-:Y:S01]  /*0fa0*/  UISETP.NE.AND UP0, UPT, UR10, URZ, UPT ;  /* 0x0000003f0a00728c */ /* 0x000fe2000bf05270 */
[----:B------:R-:W-:Y:S01]  /*0fb0*/  VIMNMX R5, R5, 0x20, PT ;  /* 0x0000002005057848 */ /* 0x000fe20003fe0100 */
[----:B------:R-:W-:Y:S01]  /*0fc0*/  ULDC.64 UR12, c[0x0][0x238] ;  /* 0x00008e00000c7ab9 */ /* 0x000fe20000000a00 */
[----:B------:R0:W1:Y:S01]  /*0fd0*/  MUFU.RCP R7, R3 ;  /* 0x0000000300077308 */ /* 0x0000620000001000 */
[----:B------:R-:W-:Y:S01]  /*0fe0*/  LOP3.LUT R11, R2, UR37, R11, 0x96, !PT ;  /* 0x00000025020b7c12 */ /* 0x000fe2000f8e960b */
[----:B------:R-:W-:Y:S01]  /*0ff0*/  ULDC.64 UR14, c[0x0][0x240] ;  /* 0x00009000000e7ab9 */ /* 0x000fe20000000a00 */
[----:B------:R-:W-:Y:S01]  /*1000*/  IMAD.IADD R5, R80, 0x1, R5 ;  /* 0x0000000150057824 */ /* 0x000fe200078e0205 */
[----:B------:R-:W-:Y:S01]  /*1010*/  ULDC.64 UR16, c[0x0][0x248] ;  /* 0x0000920000107ab9 */ /* 0x000fe20000000a00 */
[----:B------:R-:W-:-:S02]  /*1020*/  ULDC.64 UR18, c[0x0][0x210] ;  /* 0x0000840000127ab9 */ /* 0x000fc40000000a00 */
[----:B------:R-:W-:-:S07]  /*1030*/  IMAD.SHL.U32 R5, R5, 0x4, RZ ;  /* 0x0000000405057824 */ /* 0x000fce00078e00ff */
.L_x_26473:
[----:B------:R-:W-:Y:S01]  /*1040*/  IMAD R121, R126, UR38, RZ ;  /* 0x000000267e797c24 */ /* 0x000fe2000f8e02ff */
[----:B------:R-:W-:Y:S01]  /*1050*/  ISETP.NE.AND P0, PT, R135, RZ, PT ;  /* 0x000000ff8700720c */ /* 0x000fe20003f05270 */
[----:B------:R-:W-:Y:S03]  /*1060*/  BSSY B0, `(.L_x_25921) ;  /* 0x00002d3000007945 */ /* 0x000fe60003800000 */
[----:B------:R-:W-:-:S04]  /*1070*/  SHF.R.S32.HI R122, RZ, 0x1f, R121 ;  /* 0x0000001fff7a7819 */ /* 0x000fc80000011479 */
[----:B------:R-:W-:-:S04]  /*1080*/  LEA.HI R122, R122, R121, RZ, 0x2 ;  /* 0x000000797a7a7211 */ /* 0x000fc800078f10ff */
[----:B------:R-:W-:-:S05]  /*1090*/  LEA.HI.SX32 R136, R122, R127, 0x1e ;  /* 0x0000007f7a887211 */ /* 0x000fca00078ff2ff */
[----:B------:R-:W-:Y:S01]  /*10a0*/  IMAD.MOV.U32 R121, RZ, RZ, R136 ;  /* 0x000000ffff797224 */ /* 0x000fe200078e0088 */
[----:B------:R-:W-:Y:S06]  /*10b0*/  @!P0 BRA `(.L_x_25922) ;  /* 0x0000002c00348947 */ /* 0x000fec0003800000 */
[----:B------:R-:W2:Y:S01]  /*10c0*/  LDC.64 R122, c[0x0][0x228] ;  /* 0x00008a00ff7a7b82 */ /* 0x000ea20000000a00 */
[----:B------:R-:W-:-:S04]  /*10d0*/  ISETP.NE.U32.AND P0, PT, RZ, UR8, PT ;  /* 0x00000008ff007c0c */ /* 0x000fc8000bf05070 */
[----:B------:R-:W-:-:S03]  /*10e0*/  ISETP.NE.AND.EX P0, PT, RZ, UR9, PT, P0 ;  /* 0x00000009ff007c0c */ /* 0x000fc6000bf05300 */
[----:B------:R-:W3:Y:S10]  /*10f0*/  LDC.64 R88, c[0x0][0x220] ;  /* 0x00008800ff587b82 */ /* 0x000ef40000000a00 */
[----:B------:R-:W-:-:S04]  /*1100*/  @P0 LEA R138, P1, R136, UR8, 0x4 ;  /* 0x00000008888a0c11 */ /* 0x000fc8000f8220ff */
[----:B------:R-:W-:Y:S02]  /*1110*/  @P0 LEA.HI.X R139, R136, UR9, RZ, 0x4, P1 ;  /* 0x00000009888b0c11 */ /* 0x000fe400088f24ff */
[----:B--2---:R-:W-:-:S03]  /*1120*/  ISETP.NE.U32.AND P1, PT, R122, RZ, PT ;  /* 0x000000ff7a00720c */ /* 0x004fc60003f25070 */
[----:B------:R2:W5:Y:S01]  /*1130*/  @P0 LDG.E.128 R80, desc[UR4][R138.64] ;  /* 0x000000048a500981 */ /* 0x000562000c1e1d00 */
[----:B------:R-:W-:Y:S01]  /*1140*/  ISETP.NE.AND.EX P1, PT, R123, RZ, PT, P1 ;  /* 0x000000ff7b00720c */ /* 0x000fe20003f25310 */
[----:B---3--:R-:W-:-:S06]  /*1150*/  IMAD.WIDE.U32 R88, R136, 0x10, R88 ;  /* 0x0000001088587825 */ /* 0x008fcc00078e0058 */
[----:B------:R-:W5:Y:S06]  /*1160*/  LDG.E.128 R88, desc[UR4][R88.64] ;  /* 0x0000000458587981 */ /* 0x000f6c000c1e1d00 */
[----:B------:R-:W-:-:S04]  /*1170*/  @P1 LEA R140, P2, R136, R122, 0x4 ;  /* 0x0000007a888c1211 */ /* 0x000fc800078420ff */
[----:B------:R-:W-:-:S05]  /*1180*/  @P1 LEA.HI.X R141, R136, R123, RZ, 0x4, P2 ;  /* 0x0000007b888d1211 */ /* 0x000fca00010f24ff */
        /* <DEDUP_REMOVED lines=13> */
.L_x_25924:
[----:B------:R-:W-:-:S07]  /*1260*/  MOV R142, R10 ;  /* 0x0000000a008e7202 */ /* 0x000fce0000000f00 */
.L_x_25925:
[----:B------:R-:W-:Y:S05]  /*1270*/  BSYNC B1 ;  /* 0x0000000000017941 */ /* 0x000fea0003800000 */
.L_x_25923:
        /* <DEDUP_REMOVED lines=16> */
.L_x_25929:
[----:B------:R-:W-:Y:S05]  /*1380*/  BSYNC B2 ;  /* 0x0000000000027941 */ /* 0x000fea0003800000 */
.L_x_25928:
[----:B------:R-:W-:Y:S01]  /*1390*/  IMAD.HI.U32 R8, R125, -0x326172a9, RZ ;  /* 0xcd9e8d577d087827 */ /* 0x000fe200078e00ff */
[----:B------:R-:W-:-:S03]  /*13a0*/  LOP3.LUT R9, R9, UR7, R6, 0x96, !PT ;  /* 0x0000000709097c12 */ /* 0x000fc6000f8e9606 */
[----:B------:R-:W-:Y:S01]  /*13b0*/  IMAD R121, R125, -0x326172a9, RZ ;  /* 0xcd9e8d577d797824 */ /* 0x000fe200078e02ff */
[----:B------:R-:W-:Y:S01]  /*13c0*/  LOP3.LUT R8, R8, UR6, R15, 0x96, !PT ;  /* 0x0000000608087c12 */ /* 0x000fe2000f8e960f */
[----:B------:R-:W-:-:S04]  /*13d0*/  IMAD.WIDE.U32 R10, R9, -0x326172a9, RZ ;  /* 0xcd9e8d57090a7825 */ /* 0x000fc800078e00ff */
[----:B------:R-:W-:Y:S02]  /*13e0*/  IMAD R9, R124, -0x2daee0ad, RZ ;  /* 0xd2511f537c097824 */ /* 0x000fe400078e02ff */
        /* <DEDUP_REMOVED lines=37> */
.L_x_25927:
[----:B------:R-:W-:Y:S05]  /*1640*/  BSYNC B1 ;  /* 0x0000000000017941 */ /* 0x000fea0003800000 */
.L_x_25926:
[----:B------:R-:W2:Y:S01]  /*1650*/  LDC R121, c[0x0][0x298] ;  /* 0x0000a600ff797b82 */ /* 0x000ea20000000800 */
[----:B------:R-:W-:Y:S01]  /*1660*/  ISETP.NE.U32.AND P2, PT, R122, RZ, PT ;  /* 0x000000ff7a00720c */ /* 0x000fe20003f45070 */
[----:B------:R-:W-:Y:S01]  /*1670*/  IMAD.MOV.U32 R140, RZ, RZ, 0x2f800000 ;  /* 0x2f800000ff8c7424 */ /* 0x000fe200078e00ff */
[----:B------:R-:W-:Y:S02]  /*1680*/  I2FP.F32.U32 R9, R142 ;  /* 0x0000008e00097245 */ /* 0x000fe40000201000 */
[----:B------:R-:W-:-:S03]  /*1690*/  ISETP.NE.AND.EX P2, PT, R123, RZ, PT, P2 ;  /* 0x000000ff7b00720c */ /* 0x000fc60003f45320 */
[----:B------:R-:W3:Y:S01]  /*16a0*/  LDC R137, c[0x0][0x294] ;  /* 0x0000a500ff897b82 */ /* 0x000ee20000000800 */
[----:B------:R-:W-:Y:S01]  /*16b0*/  FFMA.FTZ R138, R9, R140, 1.1641532182693481445e-10 ;  /* 0x2f000000098a7423 */ /* 0x000fe2000001008c */
[----:B--2--5:R-:W-:-:S04]  /*16c0*/  FMUL.FTZ R88, R88, R121 ;  /* 0x0000007958587220 */ /* 0x024fc80000410000 */
[----:B---3--:R-:W-:-:S04]  /*16d0*/  FSETP.GTU.FTZ.AND P3, PT, R138, R137, PT ;  /* 0x000000898a00720b */ /* 0x008fc80003f7c000 */
        /* <DEDUP_REMOVED lines=8> */
.L_x_25930:
        /* <DEDUP_REMOVED lines=12> */
.L_x_25933:
[----:B------:R-:W-:-:S07]  /*1820*/  IMAD.MOV.U32 R4, RZ, RZ, R10 ;  /* 0x000000ffff047224 */ /* 0x000fce00078e000a */
.L_x_25934:
[----:B------:R-:W-:Y:S05]  /*1830*/  BSYNC B1 ;  /* 0x0000000000017941 */ /* 0x000fea0003800000 */
.L_x_25932:
        /* <DEDUP_REMOVED lines=16> */
.L_x_25938:
[----:B------:R-:W-:Y:S05]  /*1940*/  BSYNC B2 ;  /* 0x0000000000027941 */ /* 0x000fea0003800000 */
.L_x_25937:
        /* <DEDUP_REMOVED lines=42> */
.L_x_25936:
[----:B------:R-:W-:Y:S05]  /*1bf0*/  BSYNC B1 ;  /* 0x0000000000017941 */ /* 0x000fea0003800000 */
.L_x_25935:
        /* <DEDUP_REMOVED lines=8> */
.L_x_25931:
        /* <DEDUP_REMOVED lines=12> */
.L_x_25940:
[----:B------:R-:W-:-:S07]  /*1d40*/  IMAD.MOV.U32 R142, RZ, RZ, R10 ;  /* 0x000000ffff8e7224 */ /* 0x000fce00078e000a */
.L_x_25941:
[----:B------:R-:W-:Y:S05]  /*1d50*/  BSYNC B1 ;  /* 0x0000000000017941 */ /* 0x000fea0003800000 */
.L_x_25939:
        /* <DEDUP_REMOVED lines=16> */
.L_x_25945:
[----:B------:R-:W-:Y:S05]  /*1e60*/  BSYNC B2 ;  /* 0x0000000000027941 */ /* 0x000fea0003800000 */
.L_x_25944:
        /* <DEDUP_REMOVED lines=42> */
.L_x_25943:
[----:B------:R-:W-:Y:S05]  /*2110*/  BSYNC B1 ;  /* 0x0000000000017941 */ /* 0x000fea0003800000 */
.L_x_25942:
        /* <DEDUP_REMOVED lines=11> */
.L_x_25946:
        /* <DEDUP_REMOVED lines=12> */
.L_x_25949:
[----:B0-----:R-:W-:-:S07]  /*2290*/  IMAD.MOV.U32 R3, RZ, RZ, R10 ;  /* 0x000000ffff037224 */ /* 0x001fce00078e000a */
.L_x_25950:
[----:B------:R-:W-:Y:S05]  /*22a0*/  BSYNC B1 ;  /* 0x0000000000017941 */ /* 0x000fea0003800000 */
.L_x_25948:
        /* <DEDUP_REMOVED lines=16> */
.L_x_25954:
[----:B------:R-:W-:Y:S05]  /*23b0*/  BSYNC B2 ;  /* 0x0000000000027941 */ /* 0x000fea0003800000 */
.L_x_25953:
        /* <DEDUP_REMOVED lines=42> */
.L_x_25952:
[----:B------:R-:W-:Y:S05]  /*2660*/  BSYNC B1 ;  /* 0x0000000000017941 */ /* 0x000fea0003800000 */
.L_x_25951:
        /* <DEDUP_REMOVED lines=8> */
.L_x_25947:
        /* <DEDUP_REMOVED lines=12> */
.L_x_25956:
[----:B------:R-:W-:-:S07]  /*27b0*/  IMAD.MOV.U32 R142, RZ, RZ, R10 ;  /* 0x000000ffff8e7224 */ /* 0x000fce00078e000a */
.L_x_25957:
[----:B------:R-:W-:Y:S05]  /*27c0*/  BSYNC B1 ;  /* 0x0000000000017941 */ /* 0x000fea0003800000 */
.L_x_25955:
        /* <DEDUP_REMOVED lines=16> */
.L_x_25961:
[----:B------:R-:W-:Y:S05]  /*28d0*/  BSYNC B2 ;  /* 0x0000000000027941 */ /* 0x000fea0003800000 */
.L_x_25960:
        /* <DEDUP_REMOVED lines=42> */
.L_x_25959:
[----:B------:R-:W-:Y:S05]  /*2b80*/  BSYNC B1 ;  /* 0x0000000000017941 */ /* 0x000fea0003800000 */
.L_x_25958:
        /* <DEDUP_REMOVED lines=11> */
.L_x_25962:
        /* <DEDUP_REMOVED lines=12> */
.L_x_25965:
[----:B------:R-:W-:-:S07]  /*2d00*/  IMAD.MOV.U32 R2, RZ, RZ, R10 ;  /* 0x000000ffff027224 */ /* 0x000fce00078e000a */
.L_x_25966:
[----:B------:R-:W-:Y:S05]  /*2d10*/  BSYNC B1 ;  /* 0x0000000000017941 */ /* 0x000fea0003800000 */
.L_x_25964:
        /* <DEDUP_REMOVED lines=16> */
.L_x_25970:
[----:B------:R-:W-:Y:S05]  /*2e20*/  BSYNC B2 ;  /* 0x0000000000027941 */ /* 0x000fea0003800000 */
.L_x_25969:
        /* <DEDUP_REMOVED lines=42> */
.L_x_25968:
[----:B------:R-:W-:Y:S05]  /*30d0*/  BSYNC B1 ;  /* 0x0000000000017941 */ /* 0x000fea0003800000 */
.L_x_25967:
        /* <DEDUP_REMOVED lines=8> */
.L_x_25963:
        /* <DEDUP_REMOVED lines=12> */
.L_x_25972:
[----:B------:R-:W-:-:S07]  /*3220*/  IMAD.MOV.U32 R142, RZ, RZ, R10 ;  /* 0x000000ffff8e7224 */ /* 0x000fce00078e000a */
.L_x_25973:
[----:B------:R-:W-:Y:S05]  /*3230*/  BSYNC B1 ;  /* 0x0000000000017941 */ /* 0x000fea0003800000 */
.L_x_25971:
        /* <DEDUP_REMOVED lines=16> */
.L_x_25977:
[----:B------:R-:W-:Y:S05]  /*3340*/  BSYNC B2 ;  /* 0x0000000000027941 */ /* 0x000fea0003800000 */
.L_x_25976:
        /* <DEDUP_REMOVED lines=42> */
.L_x_25975:
[----:B------:R-:W-:Y:S05]  /*35f0*/  BSYNC B1 ;  /* 0x0000000000017941 */ /* 0x000fea0003800000 */
.L_x_25974:
        /* <DEDUP_REMOVED lines=11> */
.L_x_25978:
        /* <DEDUP_REMOVED lines=12> */
.L_x_25981:
[----:B------:R-:W-:-:S07]  /*3770*/  IMAD.MOV.U32 R0, RZ, RZ, R10 ;  /* 0x000000ffff007224 */ /* 0x000fce00078e000a */
.L_x_25982:
[----:B------:R-:W-:Y:S05]  /*3780*/  BSYNC B1 ;  /* 0x0000000000017941 */ /* 0x000fea0003800000 */
.L_x_25980:
        /* <DEDUP_REMOVED lines=16> */
.L_x_25986:
[----:B------:R-:W-:Y:S05]  /*3890*/  BSYNC B2 ;  /* 0x0000000000027941 */ /* 0x000fea0003800000 */
.L_x_25985:
        /* <DEDUP_REMOVED lines=42> */
.L_x_25984:
[----:B------:R-:W-:Y:S05]  /*3b40*/  BSYNC B1 ;  /* 0x0000000000017941 */ /* 0x000fea0003800000 */
.L_x_25983:
        /* <DEDUP_REMOVED lines=8> */
.L_x_25979:
        /* <DEDUP_REMOVED lines=17> */
[----:B--2---:R-:W-:Y:S02]  /*3ce0*/  LOP3.LUT R121, R0, 0xffff, RZ, 0xc0, !PT ;  /* 0x0000ffff00797812 */ /* 0x004fe400078ec0ff */
[----:B------:R-:W-:Y:S02]  /*3cf0*/  LOP3.LUT R138, R137, 0xff0000, RZ, 0xc0, !PT ;  /* 0x00ff0000898a7812 */ /* 0x000fe400078ec0ff */
[----:B------:R-:W-:Y:S02]  /*3d00*/  LOP3.LUT R140, R3, 0xff, RZ, 0xc0, !PT ;  /* 0x000000ff038c7812 */ /* 0x000fe400078ec0ff */
[----:B------:R-:W-:Y:S01]  /*3d10*/  IADD3 R122, P0, R141, UR16, RZ ;  /* 0x000000108d7a7c10 */ /* 0x000fe2000ff1e0ff */
[----:B------:R-:W-:Y:S01]  /*3d20*/  IMAD R121, R121, 0x1000000, R138 ;  /* 0x0100000079797824 */ /* 0x000fe200078e028a */
[----:B------:R-:W-:-:S02]  /*3d30*/  LOP3.LUT R138, R4, 0xff, RZ, 0xc0, !PT ;  /* 0x000000ff048a7812 */ /* 0x000fc400078ec0ff */
[----:B------:R-:W-:Y:S01]  /*3d40*/  IADD3.X R123, R143, UR17, RZ, P0, !PT ;  /* 0x000000118f7b7c10 */ /* 0x000fe200087fe4ff */
[----:B------:R-:W-:-:S04]  /*3d50*/  IMAD R121, R140, 0x100, R121 ;  /* 0x000001008c797824 */ /* 0x000fc800078e0279 */
[----:B------:R-:W-:-:S05]  /*3d60*/  IMAD.IADD R121, R121, 0x1, R138 ;  /* 0x0000000179797824 */ /* 0x000fca00078e028a */
[----:B------:R3:W-:Y:S02]  /*3d70*/  STG.E desc[UR4][R122.64], R121 ;  /* 0x000000797a007986 */ /* 0x0007e4000c101904 */
.L_x_25987:
[----:B--23--:R-:W-:-:S07]  /*3d80*/  IADD3 R121, R136, 0x80, RZ ;  /* 0x0000008088797810 */ /* 0x00cfce0007ffe0ff */
.L_x_25922:
[----:B------:R-:W-:Y:S05]  /*3d90*/  BSYNC B0 ;  /* 0x0000000000007941 */ /* 0x000fea0003800000 */
.L_x_25921:
[----:B------:R-:W-:Y:S01]  /*3da0*/  ISETP.NE.AND P0, PT, R134, RZ, PT ;  /* 0x000000ff8600720c */ /* 0x000fe20003f05270 */
[----:B------:R-:W-:-:S12]  /*3db0*/  BSSY B0, `(.L_x_25988) ;  /* 0x00002ce000007945 */ /* 0x000fd80003800000 */
[----:B------:R-:W-:Y:S05]  /*3dc0*/  @!P0 BRA `(.L_x_25989) ;  /* 0x0000002c00308947 */ /* 0x000fea0003800000 */
        /* <DEDUP_REMOVED lines=26> */
.L_x_25991:
[----:B------:R-:W-:-:S07]  /*3f70*/  IMAD.MOV.U32 R142, RZ, RZ, R10 ;  /* 0x000000ffff8e7224 */ /* 0x000fce00078e000a */
.L_x_25992:
[----:B------:R-:W-:Y:S05]  /*3f80*/  BSYNC B1 ;  /* 0x0000000000017941 */ /* 0x000fea0003800000 */
.L_x_25990:
        /* <DEDUP_REMOVED lines=16> */
.L_x_25996:
[----:B------:R-:W-:Y:S05]  /*4090*/  BSYNC B2 ;  /* 0x0000000000027941 */ /* 0x000fea0003800000 */
.L_x_25995:
        /* <DEDUP_REMOVED lines=42> */
.L_x_25994:
[----:B------:R-:W-:Y:S05]  /*4340*/  BSYNC B1 ;  /* 0x0000000000017941 */ /* 0x000fea0003800000 */
.L_x_25993:
[----:B------:R-:W2:Y:S01]  /*4350*/  LDC R137, c[0x0][0x298] ;  /* 0x0000a600ff897b82 */ /* 0x000ea20000000800 */
[----:B------:R-:W-:Y:S01]  /*4360*/  HFMA2.MMA R141, -RZ, RZ, 0.1171875, 0 ;  /* 0x2f800000ff8d7435 */ /* 0x000fe200000001ff */
[----:B------:R-:W-:Y:S02]  /*4370*/  ISETP.NE.U32.AND P2, PT, R122, RZ, PT ;  /* 0x000000ff7a00720c */ /* 0x000fe40003f45070 */
[----:B------:R-:W-:Y:S02]  /*4380*/  I2FP.F32.U32 R138, R142 ;  /* 0x0000008e008a7245 */ /* 0x000fe40000201000 */
[----:B------:R-:W-:Y:S02]  /*4390*/  ISETP.NE.AND.EX P2, PT, R123, RZ, PT, P2 ;  /* 0x000000ff7b00720c */ /* 0x000fe40003f45320 */
[----:B------:R-:W3:Y:S03]  /*43a0*/  LDC R140, c[0x0][0x294] ;  /* 0x0000a500ff8c7b82 */ /* 0x000ee60000000800 */
        /* <DEDUP_REMOVED lines=11> */
.L_x_25997:
        /* <DEDUP_REMOVED lines=12> */
.L_x_26000:
[----:B------:R-:W-:-:S07]  /*4520*/  IMAD.MOV.U32 R4, RZ, RZ, R10 ;  /* 0x000000ffff047224 */ /* 0x000fce00078e000a */
.L_x_26001:
[----:B------:R-:W-:Y:S05]  /*4530*/  BSYNC B1 ;  /* 0x0000000000017941 */ /* 0x000fea0003800000 */
.L_x_25999:
        /* <DEDUP_REMOVED lines=16> */
.L_x_26005:
[----:B------:R-:W-:Y:S05]  /*4640*/  BSYNC B2 ;  /* 0x0000000000027941 */ /* 0x000fea0003800000 */
.L_x_26004:
        /* <DEDUP_REMOVED lines=42> */
.L_x_26003:
[----:B------:R-:W-:Y:S05]  /*48f0*/  BSYNC B1 ;  /* 0x0000000000017941 */ /* 0x000fea0003800000 */
.L_x_26002:
        /* <DEDUP_REMOVED lines=8> */
.L_x_25998:
        /* <DEDUP_REMOVED lines=12> */
.L_x_26007:
[----:B------:R-:W-:-:S07]  /*4a40*/  IMAD.MOV.U32 R143, RZ, RZ, R10 ;  /* 0x000000ffff8f7224 */ /* 0x000fce00078e000a */
.L_x_26008:
[----:B------:R-:W-:Y:S05]  /*4a50*/  BSYNC B1 ;  /* 0x0000000000017941 */ /* 0x000fea0003800000 */
.L_x_26006:
        /* <DEDUP_REMOVED lines=16> */
.L_x_26012:
[----:B------:R-:W-:Y:S05]  /*4b60*/  BSYNC B2 ;  /* 0x0000000000027941 */ /* 0x000fea0003800000 */
.L_x_26011:
        /* <DEDUP_REMOVED lines=42> */
.L_x_26010:
[----:B------:R-:W-:Y:S05]  /*4e10*/  BSYNC B1 ;  /* 0x0000000000017941 */ /* 0x000fea0003800000 */
.L_x_26009:
        /* <DEDUP_REMOVED lines=11> */
.L_x_26013:
        /* <DEDUP_REMOVED lines=12> */
.L_x_26016:
[----:B0-----:R-:W-:-:S07]  /*4f90*/  IMAD.MOV.U32 R3, RZ, RZ, R10 ;  /* 0x000000ffff037224 */ /* 0x001fce00078e000a */
.L_x_26017:
[----:B------:R-:W-:Y:S05]  /*4fa0*/  BSYNC B1 ;  /* 0x0000000000017941 */ /* 0x000fea0003800000 */
.L_x_26015:
        /* <DEDUP_REMOVED lines=16> */
.L_x_26021:
[----:B------:R-:W-:Y:S05]  /*50b0*/  BSYNC B2 ;  /* 0x0000000000027941 */ /* 0x000fea0003800000 */
.L_x_26020:
        /* <DEDUP_REMOVED lines=42> */
.L_x_26019:
[----:B------:R-:W-:Y:S05]  /*5360*/  BSYNC B1 ;  /* 0x0000000000017941 */ /* 0x000fea0003800000 */
.L_x_26018:
        /* <DEDUP_REMOVED lines=8> */
.L_x_26014:
        /* <DEDUP_REMOVED lines=12> */
.L_x_26023:
[----:B------:R-:W-:-:S07]  /*54b0*/  MOV R143, R10 ;  /* 0x0000000a008f7202 */ /* 0x000fce0000000f00 */
.L_x_26024:
[----:B------:R-:W-:Y:S05]  /*54c0*/  BSYNC B1 ;  /* 0x0000000000017941 */ /* 0x000fea0003800000 */
.L_x_26022:
        /* <DEDUP_REMOVED lines=16> */
.L_x_26028:
[----:B------:R-:W-:Y:S05]  /*55d0*/  BSYNC B2 ;  /* 0x0000000000027941 */ /* 0x000fea0003800000 */
.L_x_26027:
        /* <DEDUP_REMOVED lines=42> */
.L_x_26026:
[----:B------:R-:W-:Y:S05]  /*5880*/  BSYNC B1 ;  /* 0x0000000000017941 */ /* 0x000fea0003800000 */
.L_x_26025:
        /* <DEDUP_REMOVED lines=11> */
.L_x_26029:
        /* <DEDUP_REMOVED lines=12> */
.L_x_26032:
[----:B------:R-:W-:-:S07]  /*5a00*/  MOV R2, R10 ;  /* 0x0000000a00027202 */ /* 0x000fce0000000f00 */
.L_x_26033:
[----:B------:R-:W-:Y:S05]  /*5a10*/  BSYNC B1 ;  /* 0x0000000000017941 */ /* 0x000fea0003800000 */
.L_x_26031:
        /* <DEDUP_REMOVED lines=16> */
.L_x_26037:
[----:B------:R-:W-:Y:S05]  /*5b20*/  BSYNC B2 ;  /* 0x0000000000027941 */ /* 0x000fea0003800000 */
.L_x_26036:
        /* <DEDUP_REMOVED lines=42> */
.L_x_26035:
[----:B------:R-:W-:Y:S05]  /*5dd0*/  BSYNC B1 ;  /* 0x0000000000017941 */ /* 0x000fea0003800000 */
.L_x_26034:
        /* <DEDUP_REMOVED lines=8> */
.L_x_26030:
        /* <DEDUP_REMOVED lines=12> */
.L_x_26039:
[----:B------:R-:W-:-:S07]  /*5f20*/  IMAD.MOV.U32 R143, RZ, RZ, R10 ;  /* 0x000000ffff8f7224 */ /* 0x000fce00078e000a */
.L_x_26040:
[----:B------:R-:W-:Y:S05]  /*5f30*/  BSYNC B1 ;  /* 0x0000000000017941 */ /* 0x000fea0003800000 */
.L_x_26038:
        /* <DEDUP_REMOVED lines=16> */
.L_x_26044:
[----:B------:R-:W-:Y:S05]  /*6040*/  BSYNC B2 ;  /* 0x0000000000027941 */ /* 0x000fea0003800000 */
.L_x_26043:
        /* <DEDUP_REMOVED lines=42> */
.L_x_26042:
[----:B------:R-:W-:Y:S05]  /*62f0*/  BSYNC B1 ;  /* 0x0000000000017941 */ /* 0x000fea0003800000 */
.L_x_26041:
        /* <DEDUP_REMOVED lines=11> */
.L_x_26045:
        /* <DEDUP_REMOVED lines=12> */
.L_x_26048:
[----:B------:R-:W-:-:S07]  /*6470*/  IMAD.MOV.U32 R0, RZ, RZ, R10 ;  /* 0x000000ffff007224 */ /* 0x000fce00078e000a */
.L_x_26049:
[----:B------:R-:W-:Y:S05]  /*6480*/  BSYNC B1 ;  /* 0x0000000000017941 */ /* 0x000fea0003800000 */
.L_x_26047:
        /* <DEDUP_REMOVED lines=16> */
.L_x_26053:
[----:B------:R-:W-:Y:S05]  /*6590*/  BSYNC B2 ;  /* 0x0000000000027941 */ /* 0x000fea0003800000 */
.L_x_26052:
        /* <DEDUP_REMOVED lines=42> */
.L_x_26051:
[----:B------:R-:W-:Y:S05]  /*6840*/  BSYNC B1 ;  /* 0x0000000000017941 */ /* 0x000fea0003800000 */
.L_x_26050:
        /* <DEDUP_REMOVED lines=8> */
.L_x_26046:
        /* <DEDUP_REMOVED lines=16> */
[----:B--2---:R-:W-:Y:S02]  /*69d0*/  SHF.L.U32 R138, R2, 0x10, RZ ;  /* 0x00000010028a7819 */ /* 0x004fe400000006ff */
        /* <DEDUP_REMOVED lines=10> */
.L_x_26054:
[----:B------:R-:W-:-:S07]  /*6a80*/  VIADD R121, R121, 0x80 ;  /* 0x0000008079797836 */ /* 0x000fce0000000000 */
.L_x_25989:
[----:B------:R-:W-:Y:S05]  /*6a90*/  BSYNC B0 ;  /* 0x0000000000007941 */ /* 0x000fea0003800000 */
.L_x_25988:
[----:B------:R-:W-:Y:S01]  /*6aa0*/  ISETP.NE.AND P0, PT, R133, RZ, PT ;  /* 0x000000ff8500720c */ /* 0x000fe20003f05270 */
[----:B------:R-:W-:-:S12]  /*6ab0*/  BSSY B0, `(.L_x_26055) ;  /* 0x00002ce000007945 */ /* 0x000fd80003800000 */
[----:B------:R-:W-:Y:S05]  /*6ac0*/  @!P0 BRA `(.L_x_26056) ;  /* 0x0000002c00308947 */ /* 0x000fea0003800000 */
[----:B--23--:R-:W2:Y:S01]  /*6ad0*/  LDC.64 R122, c[0x0][0x228] ;  /* 0x00008a00ff7a7b82 */ /* 0x00cea20000000a00 */
        /* <DEDUP_REMOVED lines=25> */
.L_x_26058:
[----:B------:R-:W-:-:S07]  /*6c70*/  MOV R142, R10 ;  /* 0x0000000a008e7202 */ /* 0x000fce0000000f00 */
.L_x_26059:
[----:B------:R-:W-:Y:S05]  /*6c80*/  BSYNC B1 ;  /* 0x0000000000017941 */ /* 0x000fea0003800000 */
.L_x_26057:
        /* <DEDUP_REMOVED lines=16> */
.L_x_26063:
[----:B------:R-:W-:Y:S05]  /*6d90*/  BSYNC B2 ;  /* 0x0000000000027941 */ /* 0x000fea0003800000 */
.L_x_26062:
        /* <DEDUP_REMOVED lines=42> */
.L_x_26061:
[----:B------:R-:W-:Y:S05]  /*7040*/  BSYNC B1 ;  /* 0x0000000000017941 */ /* 0x000fea0003800000 */
.L_x_26060:
        /* <DEDUP_REMOVED lines=17> */
.L_x_26064:
        /* <DEDUP_REMOVED lines=12> */
.L_x_26067:
[----:B------:R-:W-:-:S07]  /*7220*/  IMAD.MOV.U32 R4, RZ, RZ, R10 ;  /* 0x000000ffff047224 */ /* 0x000fce00078e000a */
.L_x_26068:
[----:B------:R-:W-:Y:S05]  /*7230*/  BSYNC B1 ;  /* 0x0000000000017941 */ /* 0x000fea0003800000 */
.L_x_26066:
        /* <DEDUP_REMOVED lines=16> */
.L_x_26072:
[----:B------:R-:W-:Y:S05]  /*7340*/  BSYNC B2 ;  /* 0x0000000000027941 */ /* 0x000fea0003800000 */
.L_x_26071:
        /* <DEDUP_REMOVED lines=42> */
.L_x_26070:
[----:B------:R-:W-:Y:S05]  /*75f0*/  BSYNC B1 ;  /* 0x0000000000017941 */ /* 0x000fea0003800000 */
.L_x_26069:
        /* <DEDUP_REMOVED lines=8> */
.L_x_26065:
        /* <DEDUP_REMOVED lines=12> */
.L_x_26074:
[----:B------:R-:W-:-:S07]  /*7740*/  IMAD.MOV.U32 R143, RZ, RZ, R10 ;  /* 0x000000ffff8f7224 */ /* 0x000fce00078e000a */
.L_x_26075:
[----:B------:R-:W-:Y:S05]  /*7750*/  BSYNC B1 ;  /* 0x0000000000017941 */ /* 0x000fea0003800000 */
.L_x_26073:
        /* <DEDUP_REMOVED lines=16> */
.L_x_26079:
[----:B------:R-:W-:Y:S05]  /*7860*/  BSYNC B2 ;  /* 0x0000000000027941 */ /* 0x000fea0003800000 */
.L_x_26078:
        /* <DEDUP_REMOVED lines=42> */
.L_x_26077:
[----:B------:R-:W-:Y:S05]  /*7b10*/  BSYNC B1 ;  /* 0x0000000000017941 */ /* 0x000fea0003800000 */
.L_x_26076:
        /* <DEDUP_REMOVED lines=11> */
.L_x_26080:
        /* <DEDUP_REMOVED lines=12> */
.L_x_26083:
[----:B0-----:R-:W-:-:S07]  /*7c90*/  IMAD.MOV.U32 R3, RZ, RZ, R10 ;  /* 0x000000ffff037224 */ /* 0x001fce00078e000a */
.L_x_26084:
[----:B------:R-:W-:Y:S05]  /*7ca0*/  BSYNC B1 ;  /* 0x0000000000017941 */ /* 0x000fea0003800000 */
.L_x_26082:
        /* <DEDUP_REMOVED lines=16> */
.L_x_26088:
[----:B------:R-:W-:Y:S05]  /*7db0*/  BSYNC B2 ;  /* 0x0000000000027941 */ /* 0x000fea0003800000 */
.L_x_26087:
        /* <DEDUP_REMOVED lines=42> */
.L_x_26086:
[----:B------:R-:W-:Y:S05]  /*8060*/  BSYNC B1 ;  /* 0x0000000000017941 */ /* 0x000fea0003800000 */
.L_x_26085:
        /* <DEDUP_REMOVED lines=8> */
.L_x_26081:
        /* <DEDUP_REMOVED lines=12> */
.L_x_26090:
[----:B------:R-:W-:-:S07]  /*81b0*/  MOV R143, R10 ;  /* 0x0000000a008f7202 */ /* 0x000fce0000000f00 */
.L_x_26091:
[----:B------:R-:W-:Y:S05]  /*81c0*/  BSYNC B1 ;  /* 0x0000000000017941 */ /* 0x000fea0003800000 */
.L_x_26089:
        /* <DEDUP_REMOVED lines=16> */
.L_x_26095:
[----:B------:R-:W-:Y:S05]  /*82d0*/  BSYNC B2 ;  /* 0x0000000000027941 */ /* 0x000fea0003800000 */
.L_x_26094:
        /* <DEDUP_REMOVED lines=42> */
.L_x_26093:
[----:B------:R-:W-:Y:S05]  /*8580*/  BSYNC B1 ;  /* 0x0000000000017941 */ /* 0x000fea0003800000 */
.L_x_26092:
        /* <DEDUP_REMOVED lines=11> */
.L_x_26096:
        /* <DEDUP_REMOVED lines=12> */
.L_x_26099:
[----:B------:R-:W-:-:S07]  /*8700*/  MOV R2, R10 ;  /* 0x0000000a00027202 */ /* 0x000fce0000000f00 */
.L_x_26100:
[----:B------:R-:W-:Y:S05]  /*8710*/  BSYNC B1 ;  /* 0x0000000000017941 */ /* 0x000fea0003800000 */
.L_x_26098:
        /* <DEDUP_REMOVED lines=16> */
.L_x_26104:
[----:B------:R-:W-:Y:S05]  /*8820*/  BSYNC B2 ;  /* 0x0000000000027941 */ /* 0x000fea0003800000 */
.L_x_26103:
        /* <DEDUP_REMOVED lines=42> */
.L_x_26102:
[----:B------:R-:W-:Y:S05]  /*8ad0*/  BSYNC B1 ;  /* 0x0000000000017941 */ /* 0x000fea0003800000 */
.L_x_26101:
        /* <DEDUP_REMOVED lines=8> */
.L_x_26097:
        /* <DEDUP_REMOVED lines=12> */
.L_x_26106:
[----:B------:R-:W-:-:S07]  /*8c20*/  IMAD.MOV.U32 R143, RZ, RZ, R10 ;  /* 0x000000ffff8f7224 */ /* 0x000fce00078e000a */
.L_x_26107:
[----:B------:R-:W-:Y:S05]  /*8c30*/  BSYNC B1 ;  /* 0x0000000000017941 */ /* 0x000fea0003800000 */
.L_x_26105:
        /* <DEDUP_REMOVED lines=16> */
.L_x_26111:
[----:B------:R-:W-:Y:S05]  /*8d40*/  BSYNC B2 ;  /* 0x0000000000027941 */ /* 0x000fea0003800000 */
.L_x_26110:
        /* <DEDUP_REMOVED lines=42> */
.L_x_26109:
[----:B------:R-:W-:Y:S05]  /*8ff0*/  BSYNC B1 ;  /* 0x0000000000017941 */ /* 0x000fea0003800000 */
.L_x_26108:
        /* <DEDUP_REMOVED lines=11> */
.L_x_26112:
        /* <DEDUP_REMOVED lines=12> */
.L_x_26115:
[----:B------:R-:W-:-:S07]  /*9170*/  IMAD.MOV.U32 R0, RZ, RZ, R10 ;  /* 0x000000ffff007224 */ /* 0x000fce00078e000a */
.L_x_26116:
[----:B------:R-:W-:Y:S05]  /*9180*/  BSYNC B1 ;  /* 0x0000000000017941 */ /* 0x000fea0003800000 */
.L_x_26114:
        /* <DEDUP_REMOVED lines=16> */
.L_x_26120:
[----:B------:R-:W-:Y:S05]  /*9290*/  BSYNC B2 ;  /* 0x0000000000027941 */ /* 0x000fea0003800000 */
.L_x_26119:
        /* <DEDUP_REMOVED lines=42> */
.L_x_26118:
[----:B------:R-:W-:Y:S05]  /*9540*/  BSYNC B1 ;  /* 0x0000000000017941 */ /* 0x000fea0003800000 */
.L_x_26117:
        /* <DEDUP_REMOVED lines=8> */
.L_x_26113:
        /* <DEDUP_REMOVED lines=27> */
.L_x_26121:
[----:B------:R-:W-:-:S07]  /*9780*/  VIADD R121, R121, 0x80 ;  /* 0x0000008079797836 */ /* 0x000fce0000000000 */
.L_x_26056:
[----:B------:R-:W-:Y:S05]  /*9790*/  BSYNC B0 ;  /* 0x0000000000007941 */ /* 0x000fea0003800000 */
.L_x_26055:
        /* <DEDUP_REMOVED lines=29> */
.L_x_26125:
[----:B------:R-:W-:-:S07]  /*9970*/  MOV R142, R10 ;  /* 0x0000000a008e7202 */ /* 0x000fce0000000f00 */
.L_x_26126:
[----:B------:R-:W-:Y:S05]  /*9980*/  BSYNC B1 ;  /* 0x0000000000017941 */ /* 0x000fea0003800000 */
.L_x_26124:
        /* <DEDUP_REMOVED lines=16> */
.L_x_26130:
[----:B------:R-:W-:Y:S05]  /*9a90*/  BSYNC B2 ;  /* 0x0000000000027941 */ /* 0x000fea0003800000 */
.L_x_26129:
        /* <DEDUP_REMOVED lines=42> */
.L_x_26128:
[----:B------:R-:W-:Y:S05]  /*9d40*/  BSYNC B1 ;  /* 0x0000000000017941 */ /* 0x000fea0003800000 */
.L_x_26127:
        /* <DEDUP_REMOVED lines=17> */
.L_x_26131:
        /* <DEDUP_REMOVED lines=12> */
.L_x_26134:
[----:B------:R-:W-:-:S07]  /*9f20*/  IMAD.MOV.U32 R4, RZ, RZ, R10 ;  /* 0x000000ffff047224 */ /* 0x000fce00078e000a */
.L_x_26135:
[----:B------:R-:W-:Y:S05]  /*9f30*/  BSYNC B1 ;  /* 0x0000000000017941 */ /* 0x000fea0003800000 */
.L_x_26133:
        /* <DEDUP_REMOVED lines=16> */
.L_x_26139:
[----:B------:R-:W-:Y:S05]  /*a040*/  BSYNC B2 ;  /* 0x0000000000027941 */ /* 0x000fea0003800000 */
.L_x_26138:
        /* <DEDUP_REMOVED lines=42> */
.L_x_26137:
[----:B------:R-:W-:Y:S05]  /*a2f0*/  BSYNC B1 ;  /* 0x0000000000017941 */ /* 0x000fea0003800000 */
.L_x_26136:
        /* <DEDUP_REMOVED lines=8> */
.L_x_26132:
        /* <DEDUP_REMOVED lines=12> */
.L_x_26141:
[----:B------:R-:W-:-:S07]  /*a440*/  IMAD.MOV.U32 R143, RZ, RZ, R10 ;  /* 0x000000ffff8f7224 */ /* 0x000fce00078e000a */
.L_x_26142:
[----:B------:R-:W-:Y:S05]  /*a450*/  BSYNC B1 ;  /* 0x0000000000017941 */ /* 0x000fea0003800000 */
.L_x_26140:
        /* <DEDUP_REMOVED lines=16> */
.L_x_26146:
[----:B------:R-:W-:Y:S05]  /*a560*/  BSYNC B2 ;  /* 0x0000000000027941 */ /* 0x000fea0003800000 */
.L_x_26145:
        /* <DEDUP_REMOVED lines=42> */
.L_x_26144:
[----:B------:R-:W-:Y:S05]  /*a810*/  BSYNC B1 ;  /* 0x0000000000017941 */ /* 0x000fea0003800000 */
.L_x_26143:
        /* <DEDUP_REMOVED lines=11> */
.L_x_26147:
        /* <DEDUP_REMOVED lines=12> */
.L_x_26150:
[----:B0-----:R-:W-:-:S07]  /*a990*/  IMAD.MOV.U32 R3, RZ, RZ, R10 ;  /* 0x000000ffff037224 */ /* 0x001fce00078e000a */
.L_x_26151:
[----:B------:R-:W-:Y:S05]  /*a9a0*/  BSYNC B1 ;  /* 0x0000000000017941 */ /* 0x000fea0003800000 */
.L_x_26149:
        /* <DEDUP_REMOVED lines=16> */
.L_x_26155:
[----:B------:R-:W-:Y:S05]  /*aab0*/  BSYNC B2 ;  /* 0x0000000000027941 */ /* 0x000fea0003800000 */
.L_x_26154:
        /* <DEDUP_REMOVED lines=42> */
.L_x_26153:
[----:B------:R-:W-:Y:S05]  /*ad60*/  BSYNC B1 ;  /* 0x0000000000017941 */ /* 0x000fea0003800000 */
.L_x_26152:
        /* <DEDUP_REMOVED lines=8> */
.L_x_26148:
        /* <DEDUP_REMOVED lines=12> */
.L_x_26157:
[----:B------:R-:W-:-:S07]  /*aeb0*/  MOV R143, R10 ;  /* 0x0000000a008f7202 */ /* 0x000fce0000000f00 */
.L_x_26158:
[----:B------:R-:W-:Y:S05]  /*aec0*/  BSYNC B1 ;  /* 0x0000000000017941 */ /* 0x000fea0003800000 */
.L_x_26156:
        /* <DEDUP_REMOVED lines=16> */
.L_x_26162:
[----:B------:R-:W-:Y:S05]  /*afd0*/  BSYNC B2 ;  /* 0x0000000000027941 */ /* 0x000fea0003800000 */
.L_x_26161:
        /* <DEDUP_REMOVED lines=42> */
.L_x_26160:
[----:B------:R-:W-:Y:S05]  /*b280*/  BSYNC B1 ;  /* 0x0000000000017941 */ /* 0x000fea0003800000 */
.L_x_26159:
        /* <DEDUP_REMOVED lines=11> */
.L_x_26163:
        /* <DEDUP_REMOVED lines=12> */
.L_x_26166:
[----:B------:R-:W-:-:S07]  /*b400*/  MOV R2, R10 ;  /* 0x0000000a00027202 */ /* 0x000fce0000000f00 */
.L_x_26167:
[----:B------:R-:W-:Y:S05]  /*b410*/  BSYNC B1 ;  /* 0x0000000000017941 */ /* 0x000fea0003800000 */
.L_x_26165:
        /* <DEDUP_REMOVED lines=16> */
.L_x_26171:
[----:B------:R-:W-:Y:S05]  /*b520*/  BSYNC B2 ;  /* 0x0000000000027941 */ /* 0x000fea0003800000 */
.L_x_26170:
        /* <DEDUP_REMOVED lines=42> */
.L_x_26169:
[----:B------:R-:W-:Y:S05]  /*b7d0*/  BSYNC B1 ;  /* 0x0000000000017941 */ /* 0x000fea0003800000 */
.L_x_26168:
        /* <DEDUP_REMOVED lines=8> */
.L_x_26164:
        /* <DEDUP_REMOVED lines=12> */
.L_x_26173:
[----:B------:R-:W-:-:S07]  /*b920*/  IMAD.MOV.U32 R143, RZ, RZ, R10 ;  /* 0x000000ffff8f7224 */ /* 0x000fce00078e000a */
.L_x_26174:
[----:B------:R-:W-:Y:S05]  /*b930*/  BSYNC B1 ;  /* 0x0000000000017941 */ /* 0x000fea0003800000 */
.L_x_26172:
        /* <DEDUP_REMOVED lines=16> */
.L_x_26178:
[----:B------:R-:W-:Y:S05]  /*ba40*/  BSYNC B2 ;  /* 0x0000000000027941 */ /* 0x000fea0003800000 */
.L_x_26177:
        /* <DEDUP_REMOVED lines=42> */
.L_x_26176:
[----:B------:R-:W-:Y:S05]  /*bcf0*/  BSYNC B1 ;  /* 0x0000000000017941 */ /* 0x000fea0003800000 */
.L_x_26175:
        /* <DEDUP_REMOVED lines=11> */
.L_x_26179:
        /* <DEDUP_REMOVED lines=12> */
.L_x_26182:
[----:B------:R-:W-:-:S07]  /*be70*/  IMAD.MOV.U32 R0, RZ, RZ, R10 ;  /* 0x000000ffff007224 */ /* 0x000fce00078e000a */
.L_x_26183:
[----:B------:R-:W-:Y:S05]  /*be80*/  BSYNC B1 ;  /* 0x0000000000017941 */ /* 0x000fea0003800000 */
.L_x_26181:
        /* <DEDUP_REMOVED lines=16> */
.L_x_26187:
[----:B------:R-:W-:Y:S05]  /*bf90*/  BSYNC B2 ;  /* 0x0000000000027941 */ /* 0x000fea0003800000 */
.L_x_26186:
        /* <DEDUP_REMOVED lines=42> */
.L_x_26185:
[----:B------:R-:W-:Y:S05]  /*c240*/  BSYNC B1 ;  /* 0x0000000000017941 */ /* 0x000fea0003800000 */
.L_x_26184:
        /* <DEDUP_REMOVED lines=8> */
.L_x_26180:
        /* <DEDUP_REMOVED lines=27> */
.L_x_26188:
[----:B------:R-:W-:-:S07]  /*c480*/  VIADD R121, R121, 0x80 ;  /* 0x0000008079797836 */ /* 0x000fce0000000000 */
.L_x_26123:
[----:B------:R-:W-:Y:S05]  /*c490*/  BSYNC B0 ;  /* 0x0000000000007941 */ /* 0x000fea0003800000 */
.L_x_26122:
        /* <DEDUP_REMOVED lines=29> */
.L_x_26192:
[----:B------:R-:W-:-:S07]  /*c670*/  MOV R142, R10 ;  /* 0x0000000a008e7202 */ /* 0x000fce0000000f00 */
.L_x_26193:
[----:B------:R-:W-:Y:S05]  /*c680*/  BSYNC B1 ;  /* 0x0000000000017941 */ /* 0x000fea0003800000 */
.L_x_26191:
        /* <DEDUP_REMOVED lines=16> */
.L_x_26197:
[----:B------:R-:W-:Y:S05]  /*c790*/  BSYNC B2 ;  /* 0x0000000000027941 */ /* 0x000fea0003800000 */
.L_x_26196:
        /* <DEDUP_REMOVED lines=42> */
.L_x_26195:
[----:B------:R-:W-:Y:S05]  /*ca40*/  BSYNC B1 ;  /* 0x0000000000017941 */ /* 0x000fea0003800000 */
.L_x_26194:
        /* <DEDUP_REMOVED lines=17> */
.L_x_26198:
        /* <DEDUP_REMOVED lines=12> */
.L_x_26201:
[----:B------:R-:W-:-:S07]  /*cc20*/  IMAD.MOV.U32 R4, RZ, RZ, R10 ;  /* 0x000000ffff047224 */ /* 0x000fce00078e000a */
.L_x_26202:
[----:B------:R-:W-:Y:S05]  /*cc30*/  BSYNC B1 ;  /* 0x0000000000017941 */ /* 0x000fea0003800000 */
.L_x_26200:
        /* <DEDUP_REMOVED lines=16> */
.L_x_26206:
[----:B------:R-:W-:Y:S05]  /*cd40*/  BSYNC B2 ;  /* 0x0000000000027941 */ /* 0x000fea0003800000 */
.L_x_26205:
        /* <DEDUP_REMOVED lines=42> */
.L_x_26204:
[----:B------:R-:W-:Y:S05]  /*cff0*/  BSYNC B1 ;  /* 0x0000000000017941 */ /* 0x000fea0003800000 */
.L_x_26203:
        /* <DEDUP_REMOVED lines=8> */
.L_x_26199:
        /* <DEDUP_REMOVED lines=12> */
.L_x_26208:
[----:B------:R-:W-:-:S07]  /*d140*/  IMAD.MOV.U32 R143, RZ, RZ, R10 ;  /* 0x000000ffff8f7224 */ /* 0x000fce00078e000a */
.L_x_26209:
[----:B------:R-:W-:Y:S05]  /*d150*/  BSYNC B1 ;  /* 0x0000000000017941 */ /* 0x000fea0003800000 */
.L_x_26207:
        /* <DEDUP_REMOVED lines=16> */
.L_x_26213:
[----:B------:R-:W-:Y:S05]  /*d260*/  BSYNC B2 ;  /* 0x0000000000027941 */ /* 0x000fea0003800000 */
.L_x_26212:
        /* <DEDUP_REMOVED lines=42> */
.L_x_26211:
[----:B------:R-:W-:Y:S05]  /*d510*/  BSYNC B1 ;  /* 0x0000000000017941 */ /* 0x000fea0003800000 */
.L_x_26210:
        /* <DEDUP_REMOVED lines=11> */
.L_x_26214:
        /* <DEDUP_REMOVED lines=12> */
.L_x_26217:
[----:B0-----:R-:W-:-:S07]  /*d690*/  IMAD.MOV.U32 R3, RZ, RZ, R10 ;  /* 0x000000ffff037224 */ /* 0x001fce00078e000a */
.L_x_26218:
[----:B------:R-:W-:Y:S05]  /*d6a0*/  BSYNC B1 ;  /* 0x0000000000017941 */ /* 0x000fea0003800000 */
.L_x_26216:
        /* <DEDUP_REMOVED lines=16> */
.L_x_26222:
[----:B------:R-:W-:Y:S05]  /*d7b0*/  BSYNC B2 ;  /* 0x0000000000027941 */ /* 0x000fea0003800000 */
.L_x_26221:
        /* <DEDUP_REMOVED lines=42> */
.L_x_26220:
[----:B------:R-:W-:Y:S05]  /*da60*/  BSYNC B1 ;  /* 0x0000000000017941 */ /* 0x000fea0003800000 */
.L_x_26219:
        /* <DEDUP_REMOVED lines=8> */
.L_x_26215:
        /* <DEDUP_REMOVED lines=12> */
.L_x_26224:
[----:B------:R-:W-:-:S07]  /*dbb0*/  MOV R143, R10 ;  /* 0x0000000a008f7202 */ /* 0x000fce0000000f00 */
.L_x_26225:
[----:B------:R-:W-:Y:S05]  /*dbc0*/  BSYNC B1 ;  /* 0x0000000000017941 */ /* 0x000fea0003800000 */
.L_x_26223:
        /* <DEDUP_REMOVED lines=16> */
.L_x_26229:
[----:B------:R-:W-:Y:S05]  /*dcd0*/  BSYNC B2 ;  /* 0x0000000000027941 */ /* 0x000fea0003800000 */
.L_x_26228:
        /* <DEDUP_REMOVED lines=42> */
.L_x_26227:
[----:B------:R-:W-:Y:S05]  /*df80*/  BSYNC B1 ;  /* 0x0000000000017941 */ /* 0x000fea0003800000 */
.L_x_26226:
        /* <DEDUP_REMOVED lines=11> */
.L_x_26230:
        /* <DEDUP_REMOVED lines=12> */
.L_x_26233:
[----:B------:R-:W-:-:S07]  /*e100*/  MOV R2, R10 ;  /* 0x0000000a00027202 */ /* 0x000fce0000000f00 */
.L_x_26234:
[----:B------:R-:W-:Y:S05]  /*e110*/  BSYNC B1 ;  /* 0x0000000000017941 */ /* 0x000fea0003800000 */
.L_x_26232:
        /* <DEDUP_REMOVED lines=16> */
.L_x_26238:
[----:B------:R-:W-:Y:S05]  /*e220*/  BSYNC B2 ;  /* 0x0000000000027941 */ /* 0x000fea0003800000 */
.L_x_26237:
        /* <DEDUP_REMOVED lines=42> */
.L_x_26236:
[----:B------:R-:W-:Y:S05]  /*e4d0*/  BSYNC B1 ;  /* 0x0000000000017941 */ /* 0x000fea0003800000 */
.L_x_26235:
        /* <DEDUP_REMOVED lines=8> */
.L_x_26231:
        /* <DEDUP_REMOVED lines=12> */
.L_x_26240:
[----:B------:R-:W-:-:S07]  /*e620*/  IMAD.MOV.U32 R143, RZ, RZ, R10 ;  /* 0x000000ffff8f7224 */ /* 0x000fce00078e000a */
.L_x_26241:
[----:B------:R-:W-:Y:S05]  /*e630*/  BSYNC B1 ;  /* 0x0000000000017941 */ /* 0x000fea0003800000 */
.L_x_26239:
        /* <DEDUP_REMOVED lines=16> */
.L_x_26245:
[----:B------:R-:W-:Y:S05]  /*e740*/  BSYNC B2 ;  /* 0x0000000000027941 */ /* 0x000fea0003800000 */
.L_x_26244:
        /* <DEDUP_REMOVED lines=42> */
.L_x_26243:
[----:B------:R-:W-:Y:S05]  /*e9f0*/  BSYNC B1 ;  /* 0x0000000000017941 */ /* 0x000fea0003800000 */
.L_x_26242:
        /* <DEDUP_REMOVED lines=11> */
.L_x_26246:
        /* <DEDUP_REMOVED lines=12> */
.L_x_26249:
[----:B------:R-:W-:-:S07]  /*eb70*/  IMAD.MOV.U32 R0, RZ, RZ, R10 ;  /* 0x000000ffff007224 */ /* 0x000fce00078e000a */
.L_x_26250:
[----:B------:R-:W-:Y:S05]  /*eb80*/  BSYNC B1 ;  /* 0x0000000000017941 */ /* 0x000fea0003800000 */
.L_x_26248:
        /* <DEDUP_REMOVED lines=16> */
.L_x_26254:
[----:B------:R-:W-:Y:S05]  /*ec90*/  BSYNC B2 ;  /* 0x0000000000027941 */ /* 0x000fea0003800000 */
.L_x_26253:
        /* <DEDUP_REMOVED lines=42> */
.L_x_26252:
[----:B------:R-:W-:Y:S05]  /*ef40*/  BSYNC B1 ;  /* 0x0000000000017941 */ /* 0x000fea0003800000 */
.L_x_26251:
        /* <DEDUP_REMOVED lines=8> */
.L_x_26247:
        /* <DEDUP_REMOVED lines=27> */
.L_x_26255:
[----:B------:R-:W-:-:S07]  /*f180*/  VIADD R121, R121, 0x80 ;  /* 0x0000008079797836 */ /* 0x000fce0000000000 */
.L_x_26190:
[----:B------:R-:W-:Y:S05]  /*f190*/  BSYNC B0 ;  /* 0x0000000000007941 */ /* 0x000fea0003800000 */
.L_x_26189:
        /* <DEDUP_REMOVED lines=29> */
.L_x_26259:
[----:B------:R-:W-:-:S07]  /*f370*/  MOV R142, R10 ;  /* 0x0000000a008e7202 */ /* 0x000fce0000000f00 */
.L_x_26260:
[----:B------:R-:W-:Y:S05]  /*f380*/  BSYNC B1 ;  /* 0x0000000000017941 */ /* 0x000fea0003800000 */
.L_x_26258:
        /* <DEDUP_REMOVED lines=16> */
.L_x_26264:
[----:B------:R-:W-:Y:S05]  /*f490*/  BSYNC B2 ;  /* 0x0000000000027941 */ /* 0x000fea0003800000 */
.L_x_26263:
        /* <DEDUP_REMOVED lines=42> */
.L_x_26262:
[----:B------:R-:W-:Y:S05]  /*f740*/  BSYNC B1 ;  /* 0x0000000000017941 */ /* 0x000fea0003800000 */
.L_x_26261:
        /* <DEDUP_REMOVED lines=17> */
.L_x_26265:
        /* <DEDUP_REMOVED lines=12> */
.L_x_26268:
[----:B------:R-:W-:-:S07]  /*f920*/  IMAD.MOV.U32 R4, RZ, RZ, R10 ;  /* 0x000000ffff047224 */ /* 0x000fce00078e000a */
.L_x_26269:
[----:B------:R-:W-:Y:S05]  /*f930*/  BSYNC B1 ;  /* 0x0000000000017941 */ /* 0x000fea0003800000 */
.L_x_26267:
        /* <DEDUP_REMOVED lines=16> */
.L_x_26273:
[----:B------:R-:W-:Y:S05]  /*fa40*/  BSYNC B2 ;  /* 0x0000000000027941 */ /* 0x000fea0003800000 */
.L_x_26272:
        /* <DEDUP_REMOVED lines=42> */
.L_x_26271:
[----:B------:R-:W-:Y:S05]  /*fcf0*/  BSYNC B1 ;  /* 0x0000000000017941 */ /* 0x000fea0003800000 */
.L_x_26270:
        /* <DEDUP_REMOVED lines=8> */
.L_x_26266:
        /* <DEDUP_REMOVED lines=12> */
.L_x_26275:
[----:B------:R-:W-:-:S07]  /*fe40*/  IMAD.MOV.U32 R143, RZ, RZ, R10 ;  /* 0x000000ffff8f7224 */ /* 0x000fce00078e000a */
.L_x_26276:
[----:B------:R-:W-:Y:S05]  /*fe50*/  BSYNC B1 ;  /* 0x0000000000017941 */ /* 0x000fea0003800000 */
.L_x_26274:
        /* <DEDUP_REMOVED lines=16> */
.L_x_26280:
[----:B------:R-:W-:Y:S05]  /*ff60*/  BSYNC B2 ;  /* 0x0000000000027941 */ /* 0x000fea0003800000 */
.L_x_26279:
        /* <DEDUP_REMOVED lines=42> */
.L_x_26278:
[----:B------:R-:W-:Y:S05]  /*10210*/  BSYNC B1 ;  /* 0x0000000000017941 */ /* 0x000fea0003800000 */
.L_x_26277:
        /* <DEDUP_REMOVED lines=11> */
.L_x_26281:
        /* <DEDUP_REMOVED lines=12> */
.L_x_26284:
[----:B0-----:R-:W-:-:S07]  /*10390*/  IMAD.MOV.U32 R3, RZ, RZ, R10 ;  /* 0x000000ffff037224 */ /* 0x001fce00078e000a */
.L_x_26285:
[----:B------:R-:W-:Y:S05]  /*103a0*/  BSYNC B1 ;  /* 0x0000000000017941 */ /* 0x000fea0003800000 */
.L_x_26283:
        /* <DEDUP_REMOVED lines=16> */
.L_x_26289:
[----:B------:R-:W-:Y:S05]  /*104b0*/  BSYNC B2 ;  /* 0x0000000000027941 */ /* 0x000fea0003800000 */
.L_x_26288:
        /* <DEDUP_REMOVED lines=42> */
.L_x_26287:
[----:B------:R-:W-:Y:S05]  /*10760*/  BSYNC B1 ;  /* 0x0000000000017941 */ /* 0x000fea0003800000 */
.L_x_26286:
        /* <DEDUP_REMOVED lines=8> */
.L_x_26282:
        /* <DEDUP_REMOVED lines=12> */
.L_x_26291:
[----:B------:R-:W-:-:S07]  /*108b0*/  MOV R143, R10 ;  /* 0x0000000a008f7202 */ /* 0x000fce0000000f00 */
.L_x_26292:
[----:B------:R-:W-:Y:S05]  /*108c0*/  BSYNC B1 ;  /* 0x0000000000017941 */ /* 0x000fea0003800000 */
.L_x_26290:
        /* <DEDUP_REMOVED lines=16> */
.L_x_26296:
[----:B------:R-:W-:Y:S05]  /*109d0*/  BSYNC B2 ;  /* 0x0000000000027941 */ /* 0x000fea0003800000 */
.L_x_26295:
        /* <DEDUP_REMOVED lines=42> */
.L_x_26294:
[----:B------:R-:W-:Y:S05]  /*10c80*/  BSYNC B1 ;  /* 0x0000000000017941 */ /* 0x000fea0003800000 */
.L_x_26293:
        /* <DEDUP_REMOVED lines=11> */
.L_x_26297:
        /* <DEDUP_REMOVED lines=12> */
.L_x_26300:
[----:B------:R-:W-:-:S07]  /*10e00*/  MOV R2, R10 ;  /* 0x0000000a00027202 */ /* 0x000fce0000000f00 */
.L_x_26301:
[----:B------:R-:W-:Y:S05]  /*10e10*/  BSYNC B1 ;  /* 0x0000000000017941 */ /* 0x000fea0003800000 */
.L_x_26299:
        /* <DEDUP_REMOVED lines=16> */
.L_x_26305:
[----:B------:R-:W-:Y:S05]  /*10f20*/  BSYNC B2 ;  /* 0x0000000000027941 */ /* 0x000fea0003800000 */
.L_x_26304:
        /* <DEDUP_REMOVED lines=42> */
.L_x_26303:
[----:B------:R-:W-:Y:S05]  /*111d0*/  BSYNC B1 ;  /* 0x0000000000017941 */ /* 0x000fea0003800000 */
.L_x_26302:
        /* <DEDUP_REMOVED lines=8> */
.L_x_26298:
        /* <DEDUP_REMOVED lines=12> */
.L_x_26307:
[----:B------:R-:W-:-:S07]  /*11320*/  IMAD.MOV.U32 R143, RZ, RZ, R10 ;  /* 0x000000ffff8f7224 */ /* 0x000fce00078e000a */
.L_x_26308:
[----:B------:R-:W-:Y:S05]  /*11330*/  BSYNC B1 ;  /* 0x0000000000017941 */ /* 0x000fea0003800000 */
.L_x_26306:
        /* <DEDUP_REMOVED lines=16> */
.L_x_26312:
[----:B------:R-:W-:Y:S05]  /*11440*/  BSYNC B2 ;  /* 0x0000000000027941 */ /* 0x000fea0003800000 */
.L_x_26311:
        /* <DEDUP_REMOVED lines=42> */
.L_x_26310:
[----:B------:R-:W-:Y:S05]  /*116f0*/  BSYNC B1 ;  /* 0x0000000000017941 */ /* 0x000fea0003800000 */
.L_x_26309:
        /* <DEDUP_REMOVED lines=11> */
.L_x_26313:
        /* <DEDUP_REMOVED lines=12> */
.L_x_26316:
[----:B------:R-:W-:-:S07]  /*11870*/  IMAD.MOV.U32 R0, RZ, RZ, R10 ;  /* 0x000000ffff007224 */ /* 0x000fce00078e000a */
.L_x_26317:
[----:B------:R-:W-:Y:S05]  /*11880*/  BSYNC B1 ;  /* 0x0000000000017941 */ /* 0x000fea0003800000 */
.L_x_26315:
        /* <DEDUP_REMOVED lines=16> */
.L_x_26321:
[----:B------:R-:W-:Y:S05]  /*11990*/  BSYNC B2 ;  /* 0x0000000000027941 */ /* 0x000fea0003800000 */
.L_x_26320:
        /* <DEDUP_REMOVED lines=42> */
.L_x_26319:
[----:B------:R-:W-:Y:S05]  /*11c40*/  BSYNC B1 ;  /* 0x0000000000017941 */ /* 0x000fea0003800000 */
.L_x_26318:
        /* <DEDUP_REMOVED lines=8> */
.L_x_26314:
        /* <DEDUP_REMOVED lines=27> */
.L_x_26322:
[----:B------:R-:W-:-:S07]  /*11e80*/  VIADD R121, R121, 0x80 ;  /* 0x0000008079797836 */ /* 0x000fce0000000000 */
.L_x_26257:
[----:B------:R-:W-:Y:S05]  /*11e90*/  BSYNC B0 ;  /* 0x0000000000007941 */ /* 0x000fea0003800000 */
.L_x_26256:
        /* <DEDUP_REMOVED lines=29> */
.L_x_26326:
[----:B------:R-:W-:-:S07]  /*12070*/  MOV R142, R10 ;  /* 0x0000000a008e7202 */ /* 0x000fce0000000f00 */
.L_x_26327:
[----:B------:R-:W-:Y:S05]  /*12080*/  BSYNC B1 ;  /* 0x0000000000017941 */ /* 0x000fea0003800000 */
.L_x_26325:
        /* <DEDUP_REMOVED lines=16> */
.L_x_26331:
[----:B------:R-:W-:Y:S05]  /*12190*/  BSYNC B2 ;  /* 0x0000000000027941 */ /* 0x000fea0003800000 */
.L_x_26330:
        /* <DEDUP_REMOVED lines=42> */
.L_x_26329:
[----:B------:R-:W-:Y:S05]  /*12440*/  BSYNC B1 ;  /* 0x0000000000017941 */ /* 0x000fea0003800000 */
.L_x_26328:
        /* <DEDUP_REMOVED lines=17> */
.L_x_26332:
        /* <DEDUP_REMOVED lines=12> */
.L_x_26335:
[----:B------:R-:W-:-:S07]  /*12620*/  IMAD.MOV.U32 R4, RZ, RZ, R10 ;  /* 0x000000ffff047224 */ /* 0x000fce00078e000a */
.L_x_26336:
[----:B------:R-:W-:Y:S05]  /*12630*/  BSYNC B1 ;  /* 0x0000000000017941 */ /* 0x000fea0003800000 */
.L_x_26334:
        /* <DEDUP_REMOVED lines=16> */
.L_x_26340:
[----:B------:R-:W-:Y:S05]  /*12740*/  BSYNC B2 ;  /* 0x0000000000027941 */ /* 0x000fea0003800000 */
.L_x_26339:
        /* <DEDUP_REMOVED lines=42> */
.L_x_26338:
[----:B------:R-:W-:Y:S05]  /*129f0*/  BSYNC B1 ;  /* 0x0000000000017941 */ /* 0x000fea0003800000 */
.L_x_26337:
        /* <DEDUP_REMOVED lines=8> */
.L_x_26333:
        /* <DEDUP_REMOVED lines=12> */
.L_x_26342:
[----:B------:R-:W-:-:S07]  /*12b40*/  IMAD.MOV.U32 R143, RZ, RZ, R10 ;  /* 0x000000ffff8f7224 */ /* 0x000fce00078e000a */
.L_x_26343:
[----:B------:R-:W-:Y:S05]  /*12b50*/  BSYNC B1 ;  /* 0x0000000000017941 */ /* 0x000fea0003800000 */
.L_x_26341:
        /* <DEDUP_REMOVED lines=16> */
.L_x_26347:
[----:B------:R-:W-:Y:S05]  /*12c60*/  BSYNC B2 ;  /* 0x0000000000027941 */ /* 0x000fea0003800000 */
.L_x_26346:
        /* <DEDUP_REMOVED lines=42> */
.L_x_26345:
[----:B------:R-:W-:Y:S05]  /*12f10*/  BSYNC B1 ;  /* 0x0000000000017941 */ /* 0x000fea0003800000 */
.L_x_26344:
        /* <DEDUP_REMOVED lines=11> */
.L_x_26348:
        /* <DEDUP_REMOVED lines=12> */
.L_x_26351:
[----:B0-----:R-:W-:-:S07]  /*13090*/  IMAD.MOV.U32 R3, RZ, RZ, R10 ;  /* 0x000000ffff037224 */ /* 0x001fce00078e000a */
.L_x_26352:
[----:B------:R-:W-:Y:S05]  /*130a0*/  BSYNC B1 ;  /* 0x0000000000017941 */ /* 0x000fea0003800000 */
.L_x_26350:
        /* <DEDUP_REMOVED lines=16> */
.L_x_26356:
[----:B------:R-:W-:Y:S05]  /*131b0*/  BSYNC B2 ;  /* 0x0000000000027941 */ /* 0x000fea0003800000 */
.L_x_26355:
        /* <DEDUP_REMOVED lines=42> */
.L_x_26354:
[----:B------:R-:W-:Y:S05]  /*13460*/  BSYNC B1 ;  /* 0x0000000000017941 */ /* 0x000fea0003800000 */
.L_x_26353:
        /* <DEDUP_REMOVED lines=8> */
.L_x_26349:
        /* <DEDUP_REMOVED lines=12> */
.L_x_26358:
[----:B------:R-:W-:-:S07]  /*135b0*/  MOV R143, R10 ;  /* 0x0000000a008f7202 */ /* 0x000fce0000000f00 */
.L_x_26359:
[----:B------:R-:W-:Y:S05]  /*135c0*/  BSYNC B1 ;  /* 0x0000000000017941 */ /* 0x000fea0003800000 */
.L_x_26357:
        /* <DEDUP_REMOVED lines=16> */
.L_x_26363:
[----:B------:R-:W-:Y:S05]  /*136d0*/  BSYNC B2 ;  /* 0x0000000000027941 */ /* 0x000fea0003800000 */
.L_x_26362:
        /* <DEDUP_REMOVED lines=42> */
.L_x_26361:
[----:B------:R-:W-:Y:S05]  /*13980*/  BSYNC B1 ;  /* 0x0000000000017941 */ /* 0x000fea0003800000 */
.L_x_26360:
        /* <DEDUP_REMOVED lines=11> */
.L_x_26364:
        /* <DEDUP_REMOVED lines=12> */
.L_x_26367:
[----:B------:R-:W-:-:S07]  /*13b00*/  MOV R2, R10 ;  /* 0x0000000a00027202 */ /* 0x000fce0000000f00 */
.L_x_26368:
[----:B------:R-:W-:Y:S05]  /*13b10*/  BSYNC B1 ;  /* 0x0000000000017941 */ /* 0x000fea0003800000 */
.L_x_26366:
        /* <DEDUP_REMOVED lines=16> */
.L_x_26372:
[----:B------:R-:W-:Y:S05]  /*13c20*/  BSYNC B2 ;  /* 0x0000000000027941 */ /* 0x000fea0003800000 */
.L_x_26371:
        /* <DEDUP_REMOVED lines=42> */
.L_x_26370:
[----:B------:R-:W-:Y:S05]  /*13ed0*/  BSYNC B1 ;  /* 0x0000000000017941 */ /* 0x000fea0003800000 */
.L_x_26369:
        /* <DEDUP_REMOVED lines=8> */
.L_x_26365:
        /* <DEDUP_REMOVED lines=12> */
.L_x_26374:
[----:B------:R-:W-:-:S07]  /*14020*/  IMAD.MOV.U32 R143, RZ, RZ, R10 ;  /* 0x000000ffff8f7224 */ /* 0x000fce00078e000a */
.L_x_26375:
[----:B------:R-:W-:Y:S05]  /*14030*/  BSYNC B1 ;  /* 0x0000000000017941 */ /* 0x000fea0003800000 */
.L_x_26373:
        /* <DEDUP_REMOVED lines=16> */
.L_x_26379:
[----:B------:R-:W-:Y:S05]  /*14140*/  BSYNC B2 ;  /* 0x0000000000027941 */ /* 0x000fea0003800000 */
.L_x_26378:
        /* <DEDUP_REMOVED lines=42> */
.L_x_26377:
[----:B------:R-:W-:Y:S05]  /*143f0*/  BSYNC B1 ;  /* 0x0000000000017941 */ /* 0x000fea0003800000 */
.L_x_26376:
        /* <DEDUP_REMOVED lines=11> */
.L_x_26380:
        /* <DEDUP_REMOVED lines=12> */
.L_x_26383:
[----:B------:R-:W-:-:S07]  /*14570*/  IMAD.MOV.U32 R0, RZ, RZ, R10 ;  /* 0x000000ffff007224 */ /* 0x000fce00078e000a */
.L_x_26384:
[----:B------:R-:W-:Y:S05]  /*14580*/  BSYNC B1 ;  /* 0x0000000000017941 */ /* 0x000fea0003800000 */
.L_x_26382:
        /* <DEDUP_REMOVED lines=16> */
.L_x_26388:
[----:B------:R-:W-:Y:S05]  /*14690*/  BSYNC B2 ;  /* 0x0000000000027941 */ /* 0x000fea0003800000 */
.L_x_26387:
        /* <DEDUP_REMOVED lines=42> */
.L_x_26386:
[----:B------:R-:W-:Y:S05]  /*14940*/  BSYNC B1 ;  /* 0x0000000000017941 */ /* 0x000fea0003800000 */
.L_x_26385:
        /* <DEDUP_REMOVED lines=8> */
.L_x_26381:
        /* <DEDUP_REMOVED lines=27> */
.L_x_26389:
[----:B------:R-:W-:-:S07]  /*14b80*/  VIADD R121, R121, 0x80 ;  /* 0x0000008079797836 */ /* 0x000fce0000000000 */
.L_x_26324:
[----:B------:R-:W-:Y:S05]  /*14b90*/  BSYNC B0 ;  /* 0x0000000000007941 */ /* 0x000fea0003800000 */
.L_x_26323:
        /* <DEDUP_REMOVED lines=29> */
.L_x_26393:
[----:B------:R-:W-:-:S07]  /*14d70*/  MOV R142, R10 ;  /* 0x0000000a008e7202 */ /* 0x000fce0000000f00 */
.L_x_26394:
[----:B------:R-:W-:Y:S05]  /*14d80*/  BSYNC B1 ;  /* 0x0000000000017941 */ /* 0x000fea0003800000 */
.L_x_26392:
        /* <DEDUP_REMOVED lines=16> */
.L_x_26398:
[----:B------:R-:W-:Y:S05]  /*14e90*/  BSYNC B2 ;  /* 0x0000000000027941 */ /* 0x000fea0003800000 */
.L_x_26397:
        /* <DEDUP_REMOVED lines=42> */
.L_x_26396:
[----:B------:R-:W-:Y:S05]  /*15140*/  BSYNC B1 ;  /* 0x0000000000017941 */ /* 0x000fea0003800000 */
.L_x_26395:
        /* <DEDUP_REMOVED lines=17> */
.L_x_26399:
        /* <DEDUP_REMOVED lines=12> */
.L_x_26402:
[----:B------:R-:W-:-:S07]  /*15320*/  IMAD.MOV.U32 R4, RZ, RZ, R10 ;  /* 0x000000ffff047224 */ /* 0x000fce00078e000a */
.L_x_26403:
[----:B------:R-:W-:Y:S05]  /*15330*/  BSYNC B1 ;  /* 0x0000000000017941 */ /* 0x000fea0003800000 */
.L_x_26401:
        /* <DEDUP_REMOVED lines=16> */
.L_x_26407:
[----:B------:R-:W-:Y:S05]  /*15440*/  BSYNC B2 ;  /* 0x0000000000027941 */ /* 0x000fea0003800000 */
.L_x_26406:
        /* <DEDUP_REMOVED lines=42> */
.L_x_26405:
[----:B------:R-:W-:Y:S05]  /*156f0*/  BSYNC B1 ;  /* 0x0000000000017941 */ /* 0x000fea0003800000 */
.L_x_26404:
        /* <DEDUP_REMOVED lines=8> */
.L_x_26400:
        /* <DEDUP_REMOVED lines=12> */
.L_x_26409:
[----:B------:R-:W-:-:S07]  /*15840*/  IMAD.MOV.U32 R143, RZ, RZ, R10 ;  /* 0x000000ffff8f7224 */ /* 0x000fce00078e000a */
.L_x_26410:
[----:B------:R-:W-:Y:S05]  /*15850*/  BSYNC B1 ;  /* 0x0000000000017941 */ /* 0x000fea0003800000 */
.L_x_26408:
        /* <DEDUP_REMOVED lines=16> */
.L_x_26414:
[----:B------:R-:W-:Y:S05]  /*15960*/  BSYNC B2 ;  /* 0x0000000000027941 */ /* 0x000fea0003800000 */
.L_x_26413:
        /* <DEDUP_REMOVED lines=42> */
.L_x_26412:
[----:B------:R-:W-:Y:S05]  /*15c10*/  BSYNC B1 ;  /* 0x0000000000017941 */ /* 0x000fea0003800000 */
.L_x_26411:
        /* <DEDUP_REMOVED lines=11> */
.L_x_26415:
        /* <DEDUP_REMOVED lines=12> */
.L_x_26418:
[----:B0-----:R-:W-:-:S07]  /*15d90*/  IMAD.MOV.U32 R3, RZ, RZ, R10 ;  /* 0x000000ffff037224 */ /* 0x001fce00078e000a */
.L_x_26419:
[----:B------:R-:W-:Y:S05]  /*15da0*/  BSYNC B1 ;  /* 0x0000000000017941 */ /* 0x000fea0003800000 */
.L_x_26417:
        /* <DEDUP_REMOVED lines=16> */
.L_x_26423:
[----:B------:R-:W-:Y:S05]  /*15eb0*/  BSYNC B2 ;  /* 0x0000000000027941 */ /* 0x000fea0003800000 */
.L_x_26422:
        /* <DEDUP_REMOVED lines=42> */
.L_x_26421:
[----:B------:R-:W-:Y:S05]  /*16160*/  BSYNC B1 ;  /* 0x0000000000017941 */ /* 0x000fea0003800000 */
.L_x_26420:
        /* <DEDUP_REMOVED lines=8> */
.L_x_26416:
        /* <DEDUP_REMOVED lines=12> */
.L_x_26425:
[----:B------:R-:W-:-:S07]  /*162b0*/  MOV R143, R10 ;  /* 0x0000000a008f7202 */ /* 0x000fce0000000f00 */
.L_x_26426:
[----:B------:R-:W-:Y:S05]  /*162c0*/  BSYNC B1 ;  /* 0x0000000000017941 */ /* 0x000fea0003800000 */
.L_x_26424:
        /* <DEDUP_REMOVED lines=16> */
.L_x_26430:
[----:B------:R-:W-:Y:S05]  /*163d0*/  BSYNC B2 ;  /* 0x0000000000027941 */ /* 0x000fea0003800000 */
.L_x_26429:
        /* <DEDUP_REMOVED lines=42> */
.L_x_26428:
[----:B------:R-:W-:Y:S05]  /*16680*/  BSYNC B1 ;  /* 0x0000000000017941 */ /* 0x000fea0003800000 */
.L_x_26427:
        /* <DEDUP_REMOVED lines=11> */
.L_x_26431:
        /* <DEDUP_REMOVED lines=12> */
.L_x_26434:
[----:B------:R-:W-:-:S07]  /*16800*/  MOV R2, R10 ;  /* 0x0000000a00027202 */ /* 0x000fce0000000f00 */
.L_x_26435:
[----:B------:R-:W-:Y:S05]  /*16810*/  BSYNC B1 ;  /* 0x0000000000017941 */ /* 0x000fea0003800000 */
.L_x_26433:
        /* <DEDUP_REMOVED lines=16> */
.L_x_26439:
[----:B------:R-:W-:Y:S05]  /*16920*/  BSYNC B2 ;  /* 0x0000000000027941 */ /* 0x000fea0003800000 */
.L_x_26438:
        /* <DEDUP_REMOVED lines=42> */
.L_x_26437:
[----:B------:R-:W-:Y:S05]  /*16bd0*/  BSYNC B1 ;  /* 0x0000000000017941 */ /* 0x000fea0003800000 */
.L_x_26436:
        /* <DEDUP_REMOVED lines=8> */
.L_x_26432:
        /* <DEDUP_REMOVED lines=12> */
.L_x_26441:
[----:B------:R-:W-:-:S07]  /*16d20*/  IMAD.MOV.U32 R143, RZ, RZ, R10 ;  /* 0x000000ffff8f7224 */ /* 0x000fce00078e000a */
.L_x_26442:
[----:B------:R-:W-:Y:S05]  /*16d30*/  BSYNC B1 ;  /* 0x0000000000017941 */ /* 0x000fea0003800000 */
.L_x_26440:
        /* <DEDUP_REMOVED lines=16> */
.L_x_26446:
[----:B------:R-:W-:Y:S05]  /*16e40*/  BSYNC B2 ;  /* 0x0000000000027941 */ /* 0x000fea0003800000 */
.L_x_26445:
        /* <DEDUP_REMOVED lines=42> */
.L_x_26444:
[----:B------:R-:W-:Y:S05]  /*170f0*/  BSYNC B1 ;  /* 0x0000000000017941 */ /* 0x000fea0003800000 */
.L_x_26443:
        /* <DEDUP_REMOVED lines=11> */
.L_x_26447:
        /* <DEDUP_REMOVED lines=12> */
.L_x_26450:
[----:B------:R-:W-:-:S07]  /*17270*/  IMAD.MOV.U32 R0, RZ, RZ, R10 ;  /* 0x000000ffff007224 */ /* 0x000fce00078e000a */
.L_x_26451:
[----:B------:R-:W-:Y:S05]  /*17280*/  BSYNC B1 ;  /* 0x0000000000017941 */ /* 0x000fea0003800000 */
.L_x_26449:
        /* <DEDUP_REMOVED lines=16> */
.L_x_26455:
[----:B------:R-:W-:Y:S05]  /*17390*/  BSYNC B2 ;  /* 0x0000000000027941 */ /* 0x000fea0003800000 */
.L_x_26454:
        /* <DEDUP_REMOVED lines=42> */
.L_x_26453:
[----:B------:R-:W-:Y:S05]  /*17640*/  BSYNC B1 ;  /* 0x0000000000017941 */ /* 0x000fea0003800000 */
.L_x_26452:
        /* <DEDUP_REMOVED lines=8> */
.L_x_26448:
        /* <DEDUP_REMOVED lines=8> */
[----:B------:R-:W-:Y:S02]  /*17750*/  LEA.HI.X R123, R121, UR13, RZ, 0x4, P0 ;  /* 0x0000000d797b7c11 */ /* 0x000fe400080f24ff */
[----:B------:R-:W-:Y:S01]  /*17760*/  SHF.R.U32.HI R121, RZ, 0x1e, R121 ;  /* 0x0000001eff797819 */ /* 0x000fe20000011679 */
[----:B------:R-:W-:Y:S01]  /*17770*/  IMAD.IADD R137, R137, 0x1, R142 ;  /* 0x0000000189897824 */ /* 0x000fe200078e028e */
[----:B------:R-:W-:Y:S01]  /*17780*/  IADD3 R138, P0, R143, UR14, RZ ;  /* 0x0000000e8f8a7c10 */ /* 0x000fe2000ff1e0ff */
[----:B------:R4:W-:Y:S03]  /*17790*/  STG.E.128 desc[UR4][R122.64], R116 ;  /* 0x000000747a007986 */ /* 0x0009e6000c101d04 */
[----:B------:R-:W-:-:S05]  /*177a0*/  IADD3.X R139, R121, UR15, RZ, P0, !PT ;  /* 0x0000000f798b7c10 */ /* 0x000fca00087fe4ff */
[----:B------:R4:W-:Y:S01]  /*177b0*/  STG.E desc[UR4][R138.64], R137 ;  /* 0x000000898a007986 */ /* 0x0009e2000c101904 */
[----:B------:R-:W-:Y:S05]  /*177c0*/  @!P1 BRA `(.L_x_26391) ;  /* 0x00000000002c9947 */ /* 0x000fea0003800000 */
[----:B----4-:R-:W-:Y:S02]  /*177d0*/  IADD3 R122, P0, R143, UR16, RZ ;  /* 0x000000108f7a7c10 */ /* 0x010fe4000ff1e0ff */
[----:B------:R-:W-:Y:S02]  /*177e0*/  SHF.L.U32 R137, R2, 0x10, RZ ;  /* 0x0000001002897819 */ /* 0x000fe400000006ff */
[----:B------:R-:W-:Y:S02]  /*177f0*/  IADD3.X R123, R121, UR17, RZ, P0, !PT ;  /* 0x00000011797b7c10 */ /* 0x000fe400087fe4ff */
[----:B------:R-:W-:Y:S02]  /*17800*/  LOP3.LUT R121, R0, 0xffff, RZ, 0xc0, !PT ;  /* 0x0000ffff00797812 */ /* 0x000fe400078ec0ff */
[----:B------:R-:W-:Y:S02]  /*17810*/  LOP3.LUT R138, R137, 0xff0000, RZ, 0xc0, !PT ;  /* 0x00ff0000898a7812 */ /* 0x000fe400078ec0ff */
[----:B------:R-:W-:-:S03]  /*17820*/  LOP3.LUT R140, R3, 0xff, RZ, 0xc0, !PT ;  /* 0x000000ff038c7812 */ /* 0x000fc600078ec0ff */
[----:B------:R-:W-:Y:S01]  /*17830*/  IMAD R121, R121, 0x1000000, R138 ;  /* 0x0100000079797824 */ /* 0x000fe200078e028a */
[----:B------:R-:W-:-:S03]  /*17840*/  LOP3.LUT R138, R4, 0xff, RZ, 0xc0, !PT ;  /* 0x000000ff048a7812 */ /* 0x000fc600078ec0ff */
[----:B------:R-:W-:-:S05]  /*17850*/  IMAD R121, R140, 0x100, R121 ;  /* 0x000001008c797824 */ /* 0x000fca00078e0279 */
[----:B------:R-:W-:-:S05]  /*17860*/  IADD3 R121, R121, R138, RZ ;  /* 0x0000008a79797210 */ /* 0x000fca0007ffe0ff */
[----:B------:R2:W-:Y:S02]  /*17870*/  STG.E desc[UR4][R122.64], R121 ;  /* 0x000000797a007986 */ /* 0x0005e4000c101904 */
.L_x_26391:
[----:B------:R-:W-:Y:S05]  /*17880*/  BSYNC B0 ;  /* 0x0000000000007941 */ /* 0x000fea0003800000 */
.L_x_26390:
[----:B--234-:R-:W-:Y:S01]  /*17890*/  FADD.FTZ R122, RZ, R88 ;  /* 0x00000058ff7a7221 */ /* 0x01cfe20000010000 */
[----:B------:R-:W-:Y:S01]  /*178a0*/  ISETP.NE.AND P0, PT, R135, RZ, PT ;  /* 0x000000ff8700720c */ /* 0x000fe20003f05270 */
[----:B------:R-:W-:Y:S01]  /*178b0*/  UMOV UR10, 0xffffffff ;  /* 0xffffffff000a7882 */ /* 0x000fe20000000000 */
[----:B------:R-:W-:Y:S01]  /*178c0*/  ISETP.GT.U32.AND P1, PT, R13, 0x1ff, PT ;  /* 0x000001ff0d00780c */ /* 0x000fe20003f24070 */
[----:B------:R-:W-:Y:S01]  /*178d0*/  FADD.FTZ R121, R89, R122 ;  /* 0x0000007a59797221 */ /* 0x000fe20000010000 */
[C---:B------:R-:W-:Y:S02]  /*178e0*/  ISETP.GT.U32.AND P2, PT, R13.reuse, 0x27f, PT ;  /* 0x0000027f0d00780c */ /* 0x040fe40003f44070 */
[C---:B------:R-:W-:Y:S01]  /*178f0*/  ISETP.GT.U32.AND P3, PT, R13.reuse, 0x2ff, PT ;  /* 0x000002ff0d00780c */ /* 0x040fe20003f64070 */
[----:B------:R-:W-:Y:S01]  /*17900*/  FADD.FTZ R122, R90, R121 ;  /* 0x000000795a7a7221 */ /* 0x000fe20000010000 */
[----:B------:R-:W-:Y:S02]  /*17910*/  ISETP.GT.U32.AND P4, PT, R13, 0x37f, PT ;  /* 0x0000037f0d00780c */ /* 0x000fe40003f84070 */
[----:B------:R-:W-:Y:S01]  /*17920*/  LOP3.LUT P5, RZ, R120, 0xff, RZ, 0xc0, !PT ;  /* 0x000000ff78ff7812 */ /* 0x000fe200078ac0ff */
[----:B------:R-:W-:Y:S01]  /*17930*/  FADD.FTZ R122, R91, R122 ;  /* 0x0000007a5b7a7221 */ /* 0x000fe20000010000 */
[----:B------:R-:W-:-:S02]  /*17940*/  LOP3.LUT P6, RZ, R14, 0x1f, RZ, 0xc0, !PT ;  /* 0x0000001f0eff7812 */ /* 0x000fc400078cc0ff */
[----:B------:R-:W-:Y:S02]  /*17950*/  P2R R137, PR, RZ, 0x20 ;  /* 0x00000020ff897803 */ /* 0x000fe40000000000 */
[----:B------:R-:W-:Y:S02]  /*17960*/  FSEL R121, R122, RZ, P0 ;  /* 0x000000ff7a797208 */ /* 0x000fe40000000000 */
[----:B------:R-:W-:-:S03]  /*17970*/  ISETP.GT.U32.AND P0, PT, R13, 0xff, PT ;  /* 0x000000ff0d00780c */ /* 0x000fc60003f04070 */
        /* <DEDUP_REMOVED lines=34> */
[----:B------:R-:W-:Y:S01]  /*17ba0*/  P2R R120, PR, RZ, 0x40 ;  /* 0x00000040ff787803 */ /* 0x000fe20000000000 */
[----:B------:R-:W-:Y:S06]  /*17bb0*/  BRA.DIV UR10, `(.L_x_26456) ;  /* 0x000000160a1c7947 */ /* 0x000fec000b800000 */
[----:B------:R-:W2:Y:S01]  /*17bc0*/  SHFL.BFLY PT, R120, R121, 0x1, 0x1f ;  /* 0x0c201f0079787f89 */ /* 0x000ea200000e0000 */
[----:B------:R-:W-:Y:S02]  /*17bd0*/  ISETP.NE.AND P6, PT, R142, RZ, PT ;  /* 0x000000ff8e00720c */ /* 0x000fe40003fc5270 */
[----:B------:R-:W-:Y:S02]  /*17be0*/  P2R R143, PR, RZ, 0x20 ;  /* 0x00000020ff8f7803 */ /* 0x000fe40000000000 */
[----:B------:R-:W-:Y:S01]  /*17bf0*/  ISETP.NE.AND P5, PT, R135, RZ, PT ;  /* 0x000000ff8700720c */ /* 0x000fe20003fa5270 */
        /* <DEDUP_REMOVED lines=85> */
.L_x_26484:
[----:B------:R-:W-:Y:S01]  /*18150*/  LOP3.LUT P0, RZ, R14, 0x1f, RZ, 0xc0, !PT ;  /* 0x0000001f0eff7812 */ /* 0x000fe2000780c0ff */
[----:B------:R-:W-:Y:S05]  /*18160*/  WARPSYNC.ALL ;  /* 0x0000000000007948 */ /* 0x000fea0003800000 */
[----:B------:R-:W-:-:S07]  /*18170*/  LOP3.LUT R123, R123, 0x3, RZ, 0xc0, !PT ;  /* 0x000000037b7b7812 */ /* 0x000fce00078ec0ff */
[----:B------:R-:W3:Y:S01]  /*18180*/  @!P0 S2R R138, SR_CgaCtaId ;  /* 0x00000000008a8919 */ /* 0x000ee20000008800 */
[----:B------:R-:W-:-:S04]  /*18190*/  @!P0 MOV R121, 0x400 ;  /* 0x0000040000798802 */ /* 0x000fc80000000f00 */
[----:B---3--:R-:W-:Y:S01]  /*181a0*/  @!P0 LEA R139, R138, R121, 0x18 ;  /* 0x000000798a8b8211 */ /* 0x008fe200078ec0ff */
[----:B------:R-:W-:Y:S02]  /*181b0*/  @!P0 IMAD.IADD R138, R122, 0x1, R123 ;  /* 0x000000017a8a8824 */ /* 0x000fe400078e027b */
[----:B--2---:R-:W-:-:S03]  /*181c0*/  FADD.FTZ R121, R141, R142 ;  /* 0x0000008e8d797221 */ /* 0x004fc60000010000 */
[----:B------:R-:W-:Y:S02]  /*181d0*/  @!P0 LEA R138, R138, R139, 0x3 ;  /* 0x0000008b8a8a8211 */ /* 0x000fe400078e18ff */
[----:B------:R-:W-:-:S03]  /*181e0*/  LOP3.LUT R139, R14, 0x1f, RZ, 0xc0, !PT ;  /* 0x0000001f0e8b7812 */ /* 0x000fc600078ec0ff */
[----:B------:R2:W-:Y:S01]  /*181f0*/  @!P0 STS.64 [R138], R120 ;  /* 0x000000788a008388 */ /* 0x0005e20000000a00 */
[----:B------:R-:W-:-:S13]  /*18200*/  ISETP.GT.U32.AND P0, PT, R139, 0x3, PT ;  /* 0x000000038b00780c */ /* 0x000fda0003f04070 */
[----:B--2---:R-:W2:Y:S01]  /*18210*/  @!P0 S2R R121, SR_CgaCtaId ;  /* 0x0000000000798919 */ /* 0x004ea20000008800 */
[----:B------:R-:W-:Y:S01]  /*18220*/  @!P0 MOV R120, 0x400 ;  /* 0x0000040000788802 */ /* 0x000fe20000000f00 */
[----:B------:R-:W-:Y:S01]  /*18230*/  @!P0 IMAD.IADD R122, R122, 0x1, R139 ;  /* 0x000000017a7a8824 */ /* 0x000fe200078e028b */
[----:B------:R-:W-:Y:S01]  /*18240*/  HFMA2.MMA R138, -RZ, RZ, 0, 0 ;  /* 0x00000000ff8a7435 */ /* 0x000fe200000001ff */
[----:B------:R-:W-:Y:S01]  /*18250*/  BAR.SYNC.DEFER_BLOCKING 0x0 ;  /* 0x0000000000007b1d */ /* 0x000fe20000010000 */
[----:B------:R-:W-:-:S04]  /*18260*/  ISETP.NE.AND P1, PT, R135, RZ, PT ;  /* 0x000000ff8700720c */ /* 0x000fc80003f25270 */
[----:B------:R-:W-:Y:S01]  /*18270*/  @!P0 IMAD.MOV.U32 R138, RZ, RZ, R5 ;  /* 0x000000ffff8a8224 */ /* 0x000fe200078e0005 */
[----:B------:R-:W-:Y:S04]  /*18280*/  BSSY B0, `(.L_x_26457) ;  /* 0x0000049000007945 */ /* 0x000fe80003800000 */
[----:B-1----:R-:W1:Y:S01]  /*18290*/  SHFL.DOWN PT, R141, R138, 0x2, 0x1f ;  /* 0x08401f008a8d7f89 */ /* 0x002e6200000e0000 */
[----:B------:R-:W-:Y:S02]  /*182a0*/  I2FP.F32.S32 R145, R138 ;  /* 0x0000008a00917245 */ /* 0x000fe40000201400 */
[----:B--2---:R-:W-:Y:S02]  /*182b0*/  @!P0 LEA R139, R121, R120, 0x18 ;  /* 0x00000078798b8211 */ /* 0x004fe400078ec0ff */
[----:B------:R-:W-:-:S03]  /*182c0*/  CS2R R120, SRZ ;  /* 0x0000000000787805 */ /* 0x000fc6000001ff00 */
[----:B------:R-:W-:Y:S01]  /*182d0*/  @!P0 IMAD R139, R122, 0x8, R139 ;  /* 0x000000087a8b8824 */ /* 0x000fe200078e028b */
[----:B-1----:R-:W-:Y:S01]  /*182e0*/  I2FP.F32.S32 R146, R141 ;  /* 0x0000008d00927245 */ /* 0x002fe20000201400 */
[----:B------:R-:W-:-:S03]  /*182f0*/  IMAD.IADD R144, R141, 0x1, R138 ;  /* 0x000000018d907824 */ /* 0x000fc600078e028a */
[----:B------:R-:W-:Y:S01]  /*18300*/  @!P0 LDS.64 R120, [R139] ;  /* 0x000000008b788984 */ /* 0x000fe20000000a00 */
[----:B------:R-:W-:Y:S02]  /*18310*/  PLOP3.LUT P0, PT, PT, PT, UP0, 0x40, 0x0 ;  /* 0x000000000000781c */ /* 0x000fe40003f0e808 */
[----:B------:R-:W-:Y:S01]  /*18320*/  I2FP.F32.S32 R122, R144 ;  /* 0x00000090007a7245 */ /* 0x000fe20000201400 */
[----:B------:R-:W1:Y:S03]  /*18330*/  SHFL.DOWN PT, R141, R144, 0x1, 0x1f ;  /* 0x08201f00908d7f89 */ /* 0x000e6600000e0000 */
[----:B------:R-:W2:Y:S01]  /*18340*/  MUFU.RCP R142, R122 ;  /* 0x0000007a008e7308 */ /* 0x000ea20000001000 */
[-C--:B-1----:R-:W-:Y:S02]  /*18350*/  IADD3 R138, R144, R141.reuse, RZ ;  /* 0x0000008d908a7210 */ /* 0x082fe40007ffe0ff */
[----:B------:R-:W-:Y:S01]  /*18360*/  I2FP.F32.S32 R149, R141 ;  /* 0x0000008d00957245 */ /* 0x000fe20000201400 */
[----:B------:R-:W1:Y:S04]  /*18370*/  SHFL.DOWN PT, R143, R120, 0x2, 0x1f ;  /* 0x08401f00788f7f89 */ /* 0x000e6800000e0000 */
[----:B------:R-:W3:Y:S01]  /*18380*/  SHFL.DOWN PT, R144, R121, 0x2, 0x1f ;  /* 0x08401f0079907f89 */ /* 0x000ee200000e0000 */
[----:B-1----:R-:W-:-:S04]  /*18390*/  FMUL.FTZ R140, R143, R146 ;  /* 0x000000928f8c7220 */ /* 0x002fc80000410000 */
[----:B------:R-:W-:Y:S01]  /*183a0*/  FFMA.FTZ R139, R145, R120, R140 ;  /* 0x00000078918b7223 */ /* 0x000fe2000001008c */
[----:B------:R-:W-:Y:S01]  /*183b0*/  FADD.FTZ R120, -R143, R120 ;  /* 0x000000788f787221 */ /* 0x000fe20000010100 */
[----:B------:R-:W-:Y:S01]  /*183c0*/  I2FP.F32.S32 R140, R138 ;  /* 0x0000008a008c7245 */ /* 0x000fe20000201400 */
[----:B---3--:R-:W-:Y:S01]  /*183d0*/  FADD.FTZ R143, R144, R121 ;  /* 0x00000079908f7221 */ /* 0x008fe20000010000 */
[----:B--2---:R-:W-:Y:S01]  /*183e0*/  FMUL.FTZ R147, R142, R139 ;  /* 0x0000008b8e937220 */ /* 0x004fe20000410000 */
[----:B------:R-:W-:-:S03]  /*183f0*/  FMUL.FTZ R120, R120, R120 ;  /* 0x0000007878787220 */ /* 0x000fc60000410000 */
[----:B------:R-:W1:Y:S01]  /*18400*/  MUFU.RCP R140, R140 ;  /* 0x0000008c008c7308 */ /* 0x000e620000001000 */
        /* <DEDUP_REMOVED lines=8> */
[----:B-1----:R-:W-:Y:S01]  /*18490*/  FMUL.FTZ R141, R140, R139 ;  /* 0x0000008b8c8d7220 */ /* 0x002fe20000410000 */
[----:B------:R-:W-:-:S04]  /*184a0*/  FMUL.FTZ R147, R147, R147 ;  /* 0x0000009393937220 */ /* 0x000fc80000410000 */
[----:B------:R-:W-:Y:S01]  /*184b0*/  FMUL.FTZ R147, R122, R147 ;  /* 0x000000937a937220 */ /* 0x000fe20000410000 */
[----:B------:R-:W1:Y:S01]  /*184c0*/  SHFL.IDX PT, R141, R141, RZ, 0x1f ;  /* 0x00001fff8d8d7589 */ /* 0x000e6200000e0000 */
[----:B---3--:R-:W-:Y:S02]  /*184d0*/  FADD.FTZ R143, R120, R143 ;  /* 0x0000008f788f7221 */ /* 0x008fe40000010000 */
[----:B------:R-:W-:-:S04]  /*184e0*/  FMUL.FTZ R147, R147, R149 ;  /* 0x0000009593937220 */ /* 0x000fc80000410000 */
[----:B------:R-:W-:Y:S02]  /*184f0*/  FFMA.FTZ R143, R140, R147, R143 ;  /* 0x000000938c8f7223 */ /* 0x000fe4000001008f */
[----:B------:R-:W2:Y:S04]  /*18500*/  LDC R140, c[0x0][0x2d8] ;  /* 0x0000b600ff8c7b82 */ /* 0x000ea80000000800 */
[----:B------:R-:W2:Y:S01]  /*18510*/  SHFL.IDX PT, R143, R143, RZ, 0x1f ;  /* 0x00001fff8f8f7589 */ /* 0x000ea200000e0000 */
[C---:B-1----:R-:W-:Y:S01]  /*18520*/  FSEL R138, R141.reuse, RZ, P0 ;  /* 0x000000ff8d8a7208 */ /* 0x042fe20000000000 */
[----:B------:R-:W-:Y:S01]  /*18530*/  FMUL.FTZ R139, R141, R141 ;  /* 0x0000008d8d8b7220 */ /* 0x000fe20000410000 */
[----:B------:R-:W-:-:S04]  /*18540*/  PLOP3.LUT P0, PT, PT, PT, UP0, 0x40, 0x0 ;  /* 0x000000000000781c */ /* 0x000fc80003f0e808 */
[----:B------:R-:W-:Y:S02]  /*18550*/  FSEL R139, R139, RZ, !P0 ;  /* 0x000000ff8b8b7208 */ /* 0x000fe40004000000 */
[----:B------:R-:W-:Y:S01]  /*18560*/  LOP3.LUT P0, RZ, R123, 0x1f, R14, 0xf8, !PT ;  /* 0x0000001f7bff7812 */ /* 0x000fe2000780f80e */
[----:B--2---:R-:W-:-:S04]  /*18570*/  FFMA.FTZ R140, R143, UR11, R140 ;  /* 0x0000000b8f8c7c23 */ /* 0x004fc8000801008c */
[----:B------:R-:W-:-:S08]  /*18580*/  FADD.FTZ R139, R140, R139 ;  /* 0x0000008b8c8b7221 */ /* 0x000fd00000010000 */
[----:B------:R-:W1:Y:S01]  /*18590*/  @!P0 LDC.64 R122, c[0x0][0x250] ;  /* 0x00009400ff7a8b82 */ /* 0x000e620000000a00 */
[----:B------:R-:W2:Y:S07]  /*185a0*/  MUFU.RSQ R139, R139 ;  /* 0x0000008b008b7308 */ /* 0x000eae0000001400 */
[----:B------:R-:W3:Y:S01]  /*185b0*/  @!P0 LDC.64 R120, c[0x0][0x258] ;  /* 0x00009600ff788b82 */ /* 0x000ee20000000a00 */
[----:B-1----:R-:W-:-:S05]  /*185c0*/  @!P0 IMAD.WIDE R122, R126, 0x4, R122 ;  /* 0x000000047e7a8825 */ /* 0x002fca00078e027a */
[----:B------:R1:W-:Y:S01]  /*185d0*/  @!P0 STG.E desc[UR4][R122.64], R141 ;  /* 0x0000008d7a008986 */ /* 0x0003e2000c101904 */
[----:B---3--:R-:W-:-:S05]  /*185e0*/  @!P0 IMAD.WIDE R120, R126, 0x4, R120 ;  /* 0x000000047e788825 */ /* 0x008fca00078e0278 */
[----:B--2---:R1:W-:Y:S01]  /*185f0*/  @!P0 STG.E desc[UR4][R120.64], R139 ;  /* 0x0000008b78008986 */ /* 0x0043e2000c101904 */
[----:B------:R-:W-:Y:S05]  /*18600*/  @!P1 BRA `(.L_x_26458) ;  /* 0x0000000000409947 */ /* 0x000fea0003800000 */
[----:B-1----:R-:W1:Y:S01]  /*18610*/  LDC.64 R140, c[0x0][0x2b8] ;  /* 0x0000ae00ff8c7b82 */ /* 0x002e620000000a00 */
        /* <DEDUP_REMOVED lines=12> */
[----:B-1----:R-:W-:-:S04]  /*186e0*/  IMAD.WIDE.U32 R140, R136, 0x10, R140 ;  /* 0x00000010888c7825 */ /* 0x002fc800078e008c */
[----:B------:R-:W-:Y:S01]  /*186f0*/  VIADD R136, R136, 0x80 ;  /* 0x0000008088887836 */ /* 0x000fe20000000000 */
[----:B------:R2:W-:Y:S06]  /*18700*/  STG.E.128 desc[UR4][R140.64], R120 ;  /* 0x000000788c007986 */ /* 0x0005ec000c101d04 */
.L_x_26458:
[----:B------:R-:W-:Y:S05]  /*18710*/  BSYNC B0 ;  /* 0x0000000000007941 */ /* 0x000fea0003800000 */
.L_x_26457:
[----:B------:R-:W-:Y:S01]  /*18720*/  ISETP.NE.AND P0, PT, R134, RZ, PT ;  /* 0x000000ff8600720c */ /* 0x000fe20003f05270 */
[----:B------:R-:W-:-:S12]  /*18730*/  BSSY B0, `(.L_x_26459) ;  /* 0x0000012000007945 */ /* 0x000fd80003800000 */
[----:B------:R-:W-:Y:S05]  /*18740*/  @!P0 BRA `(.L_x_26460) ;  /* 0x0000000000408947 */ /* 0x000fea0003800000 */
[----:B-12---:R-:W1:Y:S01]  /*18750*/  LDC.64 R140, c[0x0][0x2b8] ;  /* 0x0000ae00ff8c7b82 */ /* 0x006e620000000a00 */
        /* <DEDUP_REMOVED lines=15> */
.L_x_26460:
[----:B------:R-:W-:Y:S05]  /*18850*/  BSYNC B0 ;  /* 0x0000000000007941 */ /* 0x000fea0003800000 */
.L_x_26459:
[----:B------:R-:W-:Y:S01]  /*18860*/  ISETP.NE.AND P0, PT, R133, RZ, PT ;  /* 0x000000ff8500720c */ /* 0x000fe20003f05270 */
[----:B------:R-:W-:-:S12]  /*18870*/  BSSY B0, `(.L_x_26461) ;  /* 0x0000012000007945 */ /* 0x000fd80003800000 */
[----:B------:R-:W-:Y:S05]  /*18880*/  @!P0 BRA `(.L_x_26462) ;  /* 0x0000000000408947 */ /* 0x000fea0003800000 */
[----:B-123--:R-:W1:Y:S01]  /*18890*/  LDC.64 R140, c[0x0][0x2b8] ;  /* 0x0000ae00ff8c7b82 */ /* 0x00ee620000000a00 */
        /* <DEDUP_REMOVED lines=12> */
[C---:B-1----:R-:W-:Y:S01]  /*18960*/  IMAD.WIDE.U32 R140, R136.reuse, 0x10, R140 ;  /* 0x00000010888c7825 */ /* 0x042fe200078e008c */
[----:B------:R-:W-:-:S04]  /*18970*/  IADD3 R136, R136, 0x80, RZ ;  /* 0x0000008088887810 */ /* 0x000fc80007ffe0ff */
[----:B------:R4:W-:Y:S03]  /*18980*/  STG.E.128 desc[UR4][R140.64], R120 ;  /* 0x000000788c007986 */ /* 0x0009e6000c101d04 */
.L_x_26462:
[----:B------:R-:W-:Y:S05]  /*18990*/  BSYNC B0 ;  /* 0x0000000000007941 */ /* 0x000fea0003800000 */
.L_x_26461:
[----:B------:R-:W-:Y:S01]  /*189a0*/  ISETP.NE.AND P0, PT, R132, RZ, PT ;  /* 0x000000ff8400720c */ /* 0x000fe20003f05270 */
[----:B------:R-:W-:-:S12]  /*189b0*/  BSSY B0, `(.L_x_26463) ;  /* 0x0000012000007945 */ /* 0x000fd80003800000 */
[----:B------:R-:W-:Y:S05]  /*189c0*/  @!P0 BRA `(.L_x_26464) ;  /* 0x0000000000408947 */ /* 0x000fea0003800000 */
[----:B-1234-:R-:W1:Y:S01]  /*189d0*/  LDC.64 R140, c[0x0][0x2b8] ;  /* 0x0000ae00ff8c7b82 */ /* 0x01ee620000000a00 */
        /* <DEDUP_REMOVED lines=15> */
.L_x_26464:
[----:B------:R-:W-:Y:S05]  /*18ad0*/  BSYNC B0 ;  /* 0x0000000000007941 */ /* 0x000fea0003800000 */
.L_x_26463:
        /* <DEDUP_REMOVED lines=19> */
.L_x_26466:
[----:B------:R-:W-:Y:S05]  /*18c10*/  BSYNC B0 ;  /* 0x0000000000007941 */ /* 0x000fea0003800000 */
.L_x_26465:
        /* <DEDUP_REMOVED lines=19> */
.L_x_26468:
[----:B------:R-:W-:Y:S05]  /*18d50*/  BSYNC B0 ;  /* 0x0000000000007941 */ /* 0x000fea0003800000 */
.L_x_26467:
        /* <DEDUP_REMOVED lines=19> */
.L_x_26470:
[----:B------:R-:W-:Y:S05]  /*18e90*/  BSYNC B0 ;  /* 0x0000000000007941 */ /* 0x000fea0003800000 */
.L_x_26469:
        /* <DEDUP_REMOVED lines=12> */
[----:B-1----:R-:W-:-:S04]  /*18f60*/  IMAD.WIDE.U32 R138, R136, 0x10, R120 ;  /* 0x00000010888a7825 */ /* 0x002fc800078e0078 */
[----:B-----5:R-:W-:Y:S01]  /*18f70*/  FFMA.FTZ R120, R76, R123, R72 ;  /* 0x0000007b4c787223 */ /* 0x020fe20000010048 */
[----:B------:R-:W-:Y:S01]  /*18f80*/  FFMA.FTZ R123, R79, R122, R75 ;  /* 0x0000007a4f7b7223 */ /* 0x000fe2000001004b */
[----:B------:R-:W-:Y:S01]  /*18f90*/  FFMA.FTZ R121, R77, R140, R73 ;  /* 0x0000008c4d797223 */ /* 0x000fe20000010049 */
[----:B------:R-:W-:-:S05]  /*18fa0*/  FFMA.FTZ R122, R78, R141, R74 ;  /* 0x0000008d4e7a7223 */ /* 0x000fca000001004a */
[----:B------:R1:W-:Y:S02]  /*18fb0*/  STG.E.128 desc[UR4][R138.64], R120 ;  /* 0x000000788a007986 */ /* 0x0003e4000c101d04 */
.L_x_26472:
[----:B------:R-:W-:Y:S05]  /*18fc0*/  BSYNC B0 ;  /* 0x0000000000007941 */ /* 0x000fea0003800000 */
.L_x_26471:
[----:B------:R-:W-:Y:S01]  /*18fd0*/  ISETP.NE.AND P0, PT, R137, RZ, PT ;  /* 0x000000ff8900720c */ /* 0x000fe20003f05270 */
[----:B------:R-:W-:-:S03]  /*18fe0*/  VIADD R126, R126, UR18 ;  /* 0x000000127e7e7c36 */ /* 0x000fc60008000000 */
[----:B-1234-:R-:W-:Y:S02]  /*18ff0*/  SEL R120, RZ, 0x1, P0 ;  /* 0x00000001ff787807 */ /* 0x01efe40000000000 */
[----:B------:R-:W-:-:S13]  /*19000*/  ISETP.GE.AND P0, PT, R126, UR19, PT ;  /* 0x000000137e007c0c */ /* 0x000fda000bf06270 */
[----:B------:R-:W-:Y:S05]  /*19010*/  @!P0 BRA `(.L_x_26473) ;  /* 0xfffffe8000088947 */ /* 0x000fea000383ffff */
[----:B------:R-:W-:Y:S05]  /*19020*/  EXIT ;  /* 0x000000000000794d */ /* 0x000fea0003800000 */
.L_x_26456:
[----:B------:R-:W-:Y:S01]  /*19030*/  MOV R146, R121 ;  /* 0x0000007900927202 */ /* 0x000fe20000000f00 */
[----:B------:R-:W-:Y:S01]  /*19040*/  IMAD.MOV.U32 R145, RZ, RZ, 0x1 ;  /* 0x00000001ff917424 */ /* 0x000fe200078e00ff */
[----:B------:R-:W-:Y:S01]  /*19050*/  MOV R143, 0xffffffff ;  /* 0xffffffff008f7802 */ /* 0x000fe20000000f00 */
[----:B------:R-:W-:Y:S01]  /*19060*/  IMAD.MOV.U32 R148, RZ, RZ, 0x1f ;  /* 0x0000001fff947424 */ /* 0x000fe200078e00ff */
[----:B------:R-:W-:Y:S02]  /*19070*/  P2R R147, PR, RZ, 0x20 ;  /* 0x00000020ff937803 */ /* 0x000fe40000000000 */
[----:B------:R-:W-:-:S13]  /*19080*/  ISETP.NE.AND P5, PT, R135, RZ, PT ;  /* 0x000000ff8700720c */ /* 0x000fda0003fa5270 */
[----:B01---5:R-:W-:Y:S05]  /*19090*/  WARPSYNC.COLLECTIVE R143, `(.L_x_26474) ;  /* 0x000000008f087348 */ /* 0x023fea0003c00000 */
[----:B------:R2:W3:Y:S02]  /*190a0*/  SHFL.BFLY P6, R144, R146, R145, R148 ;  /* 0x0c00009192907389 */ /* 0x0004e400000c0094 */
[----:B0123-5:R-:W-:Y:S01]  /*190b0*/  ENDCOLLECTIVE ;  /* 0x000000000000791b */ /* 0x02ffe20003800000 */
.L_x_26474:
[----:B------:R-:W-:Y:S01]  /*190c0*/  HFMA2.MMA R145, -RZ, RZ, 0, 1.1920928955078125e-07 ;  /* 0x00000002ff917435 */ /* 0x000fe200000001ff */
[----:B------:R-:W-:-:S04]  /*190d0*/  IMAD.MOV.U32 R120, RZ, RZ, R144 ;  /* 0x000000ffff787224 */ /* 0x000fc800078e0090 */
[----:B------:R-:W-:-:S04]  /*190e0*/  FADD.FTZ R138, R121, R120 ;  /* 0x00000078798a7221 */ /* 0x000fc80000010000 */
[----:B------:R-:W-:-:S07]  /*190f0*/  IMAD.MOV.U32 R146, RZ, RZ, R138 ;  /* 0x000000ffff927224 */ /* 0x000fce00078e008a */
[----:B------:R-:W-:Y:S05]  /*19100*/  WARPSYNC.COLLECTIVE R143, `(.L_x_26475) ;  /* 0x000000008f087348 */ /* 0x000fea0003c00000 */
[----:B------:R0:W1:Y:S02]  /*19110*/  SHFL.BFLY P6, R144, R146, R145, R148 ;  /* 0x0c00009192907389 */ /* 0x00006400000c0094 */
[----:B01----:R-:W-:Y:S01]  /*19120*/  ENDCOLLECTIVE ;  /* 0x000000000000791b */ /* 0x003fe20003800000 */
.L_x_26475:
[----:B------:R-:W-:Y:S01]  /*19130*/  MOV R145, 0x4 ;  /* 0x0000000400917802 */ /* 0x000fe20000000f00 */
[----:B------:R-:W-:-:S04]  /*19140*/  IMAD.MOV.U32 R139, RZ, RZ, R144 ;  /* 0x000000ffff8b7224 */ /* 0x000fc800078e0090 */
[----:B------:R-:W-:-:S04]  /*19150*/  FADD.FTZ R139, R138, R139 ;  /* 0x0000008b8a8b7221 */ /* 0x000fc80000010000 */
[----:B------:R-:W-:-:S07]  /*19160*/  IMAD.MOV.U32 R146, RZ, RZ, R139 ;  /* 0x000000ffff927224 */ /* 0x000fce00078e008b */
[----:B------:R-:W-:Y:S05]  /*19170*/  WARPSYNC.COLLECTIVE R143, `(.L_x_26476) ;  /* 0x000000008f087348 */ /* 0x000fea0003c00000 */
[----:B------:R0:W1:Y:S02]  /*19180*/  SHFL.BFLY P6, R144, R146, R145, R148 ;  /* 0x0c00009192907389 */ /* 0x00006400000c0094 */
[----:B01----:R-:W-:Y:S01]  /*19190*/  ENDCOLLECTIVE ;  /* 0x000000000000791b */ /* 0x003fe20003800000 */
.L_x_26476:
[----:B------:R-:W-:Y:S01]  /*191a0*/  HFMA2.MMA R145, -RZ, RZ, 0, 4.76837158203125e-07 ;  /* 0x00000008ff917435 */ /* 0x000fe200000001ff */
[----:B------:R-:W-:-:S04]  /*191b0*/  IMAD.MOV.U32 R120, RZ, RZ, R144 ;  /* 0x000000ffff787224 */ /* 0x000fc800078e0090 */
[----:B------:R-:W-:-:S04]  /*191c0*/  FADD.FTZ R140, R139, R120 ;  /* 0x000000788b8c7221 */ /* 0x000fc80000010000 */
[----:B------:R-:W-:-:S07]  /*191d0*/  IMAD.MOV.U32 R146, RZ, RZ, R140 ;  /* 0x000000ffff927224 */ /* 0x000fce00078e008c */
[----:B------:R-:W-:Y:S05]  /*191e0*/  WARPSYNC.COLLECTIVE R143, `(.L_x_26477) ;  /* 0x000000008f087348 */ /* 0x000fea0003c00000 */
[----:B------:R0:W1:Y:S02]  /*191f0*/  SHFL.BFLY P6, R144, R146, R145, R148 ;  /* 0x0c00009192907389 */ /* 0x00006400000c0094 */
[----:B01----:R-:W-:Y:S01]  /*19200*/  ENDCOLLECTIVE ;  /* 0x000000000000791b */ /* 0x003fe20003800000 */
.L_x_26477:
[----:B------:R-:W-:Y:S01]  /*19210*/  MOV R145, 0x10 ;  /* 0x0000001000917802 */ /* 0x000fe20000000f00 */
[----:B------:R-:W-:-:S04]  /*19220*/  IMAD.MOV.U32 R141, RZ, RZ, R144 ;  /* 0x000000ffff8d7224 */ /* 0x000fc800078e0090 */
[----:B------:R-:W-:-:S04]  /*19230*/  FADD.FTZ R141, R140, R141 ;  /* 0x0000008d8c8d7221 */ /* 0x000fc80000010000 */
[----:B------:R-:W-:-:S07]  /*19240*/  IMAD.MOV.U32 R146, RZ, RZ, R141 ;  /* 0x000000ffff927224 */ /* 0x000fce00078e008d */
[----:B------:R-:W-:Y:S05]  /*19250*/  WARPSYNC.COLLECTIVE R143, `(.L_x_26478) ;  /* 0x000000008f087348 */ /* 0x000fea0003c00000 */
[----:B------:R0:W1:Y:S02]  /*19260*/  SHFL.BFLY P6, R144, R146, R145, R148 ;  /* 0x0c00009192907389 */ /* 0x00006400000c0094 */
[----:B01----:R-:W-:Y:S01]  /*19270*/  ENDCOLLECTIVE ;  /* 0x000000000000791b */ /* 0x003fe20003800000 */
.L_x_26478:
[----:B------:R-:W-:Y:S01]  /*19280*/  HFMA2.MMA R145, -RZ, RZ, 0, 5.9604644775390625e-08 ;  /* 0x00000001ff917435 */ /* 0x000fe200000001ff */
        /* <DEDUP_REMOVED lines=74> */
.L_x_26479:
[----:B------:R-:W-:Y:S01]  /*19730*/  MOV R145, 0x2 ;  /* 0x0000000200917802 */ /* 0x000fe20000000f00 */
[----:B------:R-:W-:-:S04]  /*19740*/  IMAD.MOV.U32 R138, RZ, RZ, R144 ;  /* 0x000000ffff8a7224 */ /* 0x000fc800078e0090 */
[----:B------:R-:W-:-:S04]  /*19750*/  FADD.FTZ R138, R121, R138 ;  /* 0x0000008a798a7221 */ /* 0x000fc80000010000 */
[----:B------:R-:W-:-:S07]  /*19760*/  IMAD.MOV.U32 R146, RZ, RZ, R138 ;  /* 0x000000ffff927224 */ /* 0x000fce00078e008a */
[----:B------:R-:W-:Y:S05]  /*19770*/  WARPSYNC.COLLECTIVE R143, `(.L_x_26480) ;  /* 0x000000008f087348 */ /* 0x000fea0003c00000 */
[----:B------:R0:W1:Y:S02]  /*19780*/  SHFL.BFLY P6, R144, R146, R145, R148 ;  /* 0x0c00009192907389 */ /* 0x00006400000c0094 */
[----:B01----:R-:W-:Y:S01]  /*19790*/  ENDCOLLECTIVE ;  /* 0x000000000000791b */ /* 0x003fe20003800000 */
.L_x_26480:
[----:B------:R-:W-:Y:S01]  /*197a0*/  HFMA2.MMA R145, -RZ, RZ, 0, 2.384185791015625e-07 ;  /* 0x00000004ff917435 */ /* 0x000fe200000001ff */
[----:B------:R-:W-:-:S04]  /*197b0*/  IMAD.MOV.U32 R139, RZ, RZ, R144 ;  /* 0x000000ffff8b7224 */ /* 0x000fc800078e0090 */
[----:B------:R-:W-:-:S04]  /*197c0*/  FADD.FTZ R139, R138, R139 ;  /* 0x0000008b8a8b7221 */ /* 0x000fc80000010000 */
[----:B------:R-:W-:-:S07]  /*197d0*/  IMAD.MOV.U32 R146, RZ, RZ, R139 ;  /* 0x000000ffff927224 */ /* 0x000fce00078e008b */
[----:B------:R-:W-:Y:S05]  /*197e0*/  WARPSYNC.COLLECTIVE R143, `(.L_x_26481) ;  /* 0x000000008f087348 */ /* 0x000fea0003c00000 */
[----:B------:R0:W1:Y:S02]  /*197f0*/  SHFL.BFLY P6, R144, R146, R145, R148 ;  /* 0x0c00009192907389 */ /* 0x00006400000c0094 */
[----:B01----:R-:W-:Y:S01]  /*19800*/  ENDCOLLECTIVE ;  /* 0x000000000000791b */ /* 0x003fe20003800000 */
.L_x_26481:
[----:B------:R-:W-:Y:S01]  /*19810*/  MOV R145, 0x8 ;  /* 0x0000000800917802 */ /* 0x000fe20000000f00 */
[----:B------:R-:W-:-:S04]  /*19820*/  IMAD.MOV.U32 R140, RZ, RZ, R144 ;  /* 0x000000ffff8c7224 */ /* 0x000fc800078e0090 */
[----:B------:R-:W-:-:S04]  /*19830*/  FADD.FTZ R140, R139, R140 ;  /* 0x0000008c8b8c7221 */ /* 0x000fc80000010000 */
[----:B------:R-:W-:-:S07]  /*19840*/  IMAD.MOV.U32 R146, RZ, RZ, R140 ;  /* 0x000000ffff927224 */ /* 0x000fce00078e008c */
[----:B------:R-:W-:Y:S05]  /*19850*/  WARPSYNC.COLLECTIVE R143, `(.L_x_26482) ;  /* 0x000000008f087348 */ /* 0x000fea0003c00000 */
[----:B------:R0:W1:Y:S02]  /*19860*/  SHFL.BFLY P6, R144, R146, R145, R148 ;  /* 0x0c00009192907389 */ /* 0x00006400000c0094 */
[----:B01----:R-:W-:Y:S01]  /*19870*/  ENDCOLLECTIVE ;  /* 0x000000000000791b */ /* 0x003fe20003800000 */
.L_x_26482:
[----:B------:R-:W-:Y:S01]  /*19880*/  HFMA2.MMA R145, -RZ, RZ, 0, 9.5367431640625e-07 ;  /* 0x00000010ff917435 */ /* 0x000fe200000001ff */
[----:B------:R-:W-:-:S04]  /*19890*/  IMAD.MOV.U32 R141, RZ, RZ, R144 ;  /* 0x000000ffff8d7224 */ /* 0x000fc800078e0090 */
[----:B------:R-:W-:-:S04]  /*198a0*/  FADD.FTZ R141, R140, R141 ;  /* 0x0000008d8c8d7221 */ /* 0x000fc80000010000 */
[----:B------:R-:W-:-:S07]  /*198b0*/  IMAD.MOV.U32 R146, RZ, RZ, R141 ;  /* 0x000000ffff927224 */ /* 0x000fce00078e008d */
[----:B------:R-:W-:Y:S05]  /*198c0*/  WARPSYNC.COLLECTIVE R143, `(.L_x_26483) ;  /* 0x000000008f087348 */ /* 0x000fea0003c00000 */
[----:B------:R0:W1:Y:S02]  /*198d0*/  SHFL.BFLY P6, R144, R146, R145, R148 ;  /* 0x0c00009192907389 */ /* 0x00006400000c0094 */
[----:B01----:R-:W-:Y:S01]  /*198e0*/  ENDCOLLECTIVE ;  /* 0x000000000000791b */ /* 0x003fe20003800000 */
.L_x_26483:
[----:B------:R-:W-:Y:S01]  /*198f0*/  IMAD.MOV.U32 R142, RZ, RZ, R144 ;  /* 0x000000ffff8e7224 */ /* 0x000fe200078e0090 */
[----:B------:R-:W-:Y:S06]  /*19900*/  BRA `(.L_x_26484) ;  /* 0xffffffe800107947 */ /* 0x000fec000383ffff */
.L_x_26485:
        /* <DEDUP_REMOVED lines=15> */
.L_x_27098:


//--------------------- .text._ZN10layer_norm31ln_parallel_residual_fwd_kernelINS_13Kernel_traitsIfffffjLj4096ELj1ELj1ELj4ELj16ENS_18Kernel_traits_baseILj4096EfffffjLj128EEEEELb1ELb1ELb1EEEvNS_9FwdParamsE --------------------------
	.section	.text._ZN10layer_norm31ln_parallel_residual_fwd_kernelINS_13Kernel_traitsIfffffjLj4096ELj1ELj1ELj4ELj16ENS_18Kernel_traits_baseILj4096EfffffjLj128EEEEELb1ELb1ELb1EEEvNS_9FwdParamsE,"ax",@progbits
	.align	128
        .global         _ZN10layer_norm31ln_parallel_residual_fwd_kernelINS_13Kernel_traitsIfffffjLj4096ELj1ELj1ELj4ELj16ENS_18Kernel_traits_baseILj4096EfffffjLj128EEEEELb1ELb1ELb1EEEvNS_9FwdParamsE
        .type           _ZN10layer_norm31ln_parallel_residual_fwd_kernelINS_13Kernel_traitsIfffffjLj4096ELj1ELj1ELj4ELj16ENS_18Kernel_traits_baseILj4096EfffffjLj128EEEEELb1ELb1ELb1EEEvNS_9FwdParamsE,@function
        .size           _ZN10layer_norm31ln_parallel_residual_fwd_kernelINS_13Kernel_traitsIfffffjLj4096ELj1ELj1ELj4ELj16ENS_18Kernel_traits_baseILj4096EfffffjLj128EEEEELb1ELb1ELb1EEEvNS_9FwdParamsE,(.L_x_27099 - _ZN10layer_norm31ln_parallel_residual_fwd_kernelINS_13Kernel_traitsIfffffjLj4096ELj1ELj1ELj4ELj16ENS_18Kernel_traits_baseILj4096EfffffjLj128EEEEELb1ELb1ELb1EEEvNS_9FwdParamsE)
        .other          _ZN10layer_norm31ln_parallel_residual_fwd_kernelINS_13Kernel_traitsIfffffjLj4096ELj1ELj1ELj4ELj16ENS_18Kernel_traits_baseILj4096EfffffjLj128EEEEELb1ELb1ELb1EEEvNS_9FwdParamsE,@"STO_CUDA_ENTRY STV_DEFAULT"
_ZN10layer_norm31ln_parallel_residual_fwd_kernelINS_13Kernel_traitsIfffffjLj4096ELj1ELj1ELj4ELj16ENS_18Kernel_traits_baseILj4096EfffffjLj128EEEEELb1ELb1ELb1EEEvNS_9FwdParamsE:
.text._ZN10layer_norm31ln_parallel_residual_fwd_kernelINS_13Kernel_traitsIfffffjLj4096ELj1ELj1ELj4ELj16ENS_18Kernel_traits_baseILj4096EfffffjLj128EEEEELb1ELb1ELb1EEEvNS_9FwdParamsE:
        /* <DEDUP_REMOVED lines=89> */
[----:B------:R-:W-:Y:S01]  /*0590*/  IMAD.WIDE.U32 R2, R3, -0x2daee0ad, RZ ;  /* 0xd2511f5303027825 */ /* 0x000fe200078e00ff */
[----:B------:R-:W-:-:S03]  /*05a0*/  LOP3.LUT R6, R6, 0x7f0, RZ, 0xc0, !PT ;  /* 0x000007f006067812 */ /* 0x000fc600078ec0ff */
[----:B------:R-:W-:Y:S01]  /*05b0*/  IMAD.WIDE.U32 R10, R10, -0x2daee0ad, RZ ;  /* 0xd2511f530a0a7825 */ /* 0x000fe200078e00ff */
[----:B------:R-:W-:-:S04]  /*05c0*/  LOP3.LUT R3, R3, UR36, R8, 0x96, !PT ;  /* 0x0000002403037c12 */ /* 0x000fc8000f8e9608 */
[----:B------:R-:W-:Y:S01]  /*05d0*/  LOP3.LUT R8, R11, UR38, R2, 0x96, !PT ;  /* 0x000000260b087c12 */ /* 0x000fe2000f8e9602 */
[----:B------:R-:W-:-:S04]  /*05e0*/  IMAD.WIDE.U32 R2, R3, -0x326172a9, RZ ;  /* 0xcd9e8d5703027825 */ /* 0x000fc800078e00ff */
[----:B------:R-:W-:Y:S01]  /*05f0*/  IMAD.HI.U32 R5, R8, -0x326172a9, RZ ;  /* 0xcd9e8d5708057827 */ /* 0x000fe200078e00ff */
[----:B------:R-:W-:-:S04]  /*0600*/  LOP3.LUT R4, R3, UR37, R4, 0x96, !PT ;  /* 0x0000002503047c12 */ /* 0x000fc8000f8e9604 */
[----:B------:R-:W-:Y:S01]  /*0610*/  LOP3.LUT R9, R5, UR39, R2, 0x96, !PT ;  /* 0x0000002705097c12 */ /* 0x000fe2000f8e9602 */
[----:B------:R-:W-:Y:S01]  /*0620*/  IMAD.HI.U32 R3, R4, -0x2daee0ad, RZ ;  /* 0xd2511f5304037827 */ /* 0x000fe200078e00ff */
[C---:B------:R-:W-:Y:S02]  /*0630*/  IADD3 R2, P2, R6.reuse, UR10, RZ ;  /* 0x0000000a06027c10 */ /* 0x040fe4000ff5e0ff */
[----:B------:R-:W-:Y:S02]  /*0640*/  IADD3 R6, P1, R6, UR12, RZ ;  /* 0x0000000c06067c10 */ /* 0x000fe4000ff3e0ff */
[----:B------:R-:W-:Y:S01]  /*0650*/  LOP3.LUT R10, R3, UR40, R10, 0x96, !PT ;  /* 0x00000028030a7c12 */ /* 0x000fe2000f8e960a */
[----:B------:R-:W-:Y:S02]  /*0660*/  IMAD.X R3, RZ, RZ, UR11, P2 ;  /* 0x0000000bff037e24 */ /* 0x000fe400090e06ff */
        /* <DEDUP_REMOVED lines=14> */
[----:B------:R-:W-:Y:S01]  /*0750*/  IMAD.HI.U32 R5, R9, -0x2daee0ad, RZ ;  /* 0xd2511f5309057827 */ /* 0x000fe200078e00ff */
[----:B------:R-:W-:Y:S01]  /*0760*/  ULDC.64 UR8, c[0x0][0x228] ;  /* 0x00008a0000087ab9 */ /* 0x000fe20000000a00 */
[----:B------:R-:W5:Y:S02]  /*0770*/  LDG.E.128 R80, desc[UR4][R6.64] ;  /* 0x0000000406507981 */ /* 0x000f64000c1e1d00 */
[----:B0-----:R-:W-:Y:S02]  /*0780*/  IMAD R3, R8, -0x326172a9, RZ ;  /* 0xcd9e8d5708037824 */ /* 0x001fe400078e02ff */
[C---:B------:R-:W-:Y:S01]  /*0790*/  IMAD.HI.U32 R2, R10.reuse, -0x326172a9, RZ ;  /* 0xcd9e8d570a027827 */ /* 0x040fe200078e00ff */
[----:B------:R-:W-:Y:S01]  /*07a0*/  ISETP.NE.U32.AND P0, PT, RZ, UR8, PT ;  /* 0x00000008ff007c0c */ /* 0x000fe2000bf05070 */
[----:B------:R-:W-:Y:S01]  /*07b0*/  HFMA2.MMA R129, -RZ, RZ, 0, 5.9604644775390625e-08 ;  /* 0x00000001ff817435 */ /* 0x000fe200000001ff */
[----:B------:R-:W5:Y:S01]  /*07c0*/  LDG.E.128 R76, desc[UR4][R6.64+0x800] ;  /* 0x00080004064c7981 */ /* 0x000f62000c1e1d00 */
[----:B------:R-:W-:Y:S01]  /*07d0*/  IMAD R8, R10, -0x326172a9, RZ ;  /* 0xcd9e8d570a087824 */ /* 0x000fe200078e02ff */
[----:B------:R-:W-:Y:S01]  /*07e0*/  LOP3.LUT R4, R5, UR42, R4, 0x96, !PT ;  /* 0x0000002a05047c12 */ /* 0x000fe2000f8e9604 */
[----:B------:R-:W-:Y:S01]  /*07f0*/  IMAD R10, R9, -0x2daee0ad, RZ ;  /* 0xd2511f53090a7824 */ /* 0x000fe200078e02ff */
[----:B------:R-:W5:Y:S01]  /*0800*/  LDG.E.128 R72, desc[UR4][R6.64+0x1000] ;  /* 0x0010000406487981 */ /* 0x000f62000c1e1d00 */
[----:B------:R-:W-:Y:S01]  /*0810*/  LOP3.LUT R3, R2, UR41, R3, 0x96, !PT ;  /* 0x0000002902037c12 */ /* 0x000fe2000f8e9603 */
[----:B------:R-:W-:Y:S01]  /*0820*/  ULDC.U8 UR12, c[0x0][0x2a0] ;  /* 0x0000a800000c7ab9 */ /* 0x000fe20000000000 */
[----:B------:R-:W-:Y:S01]  /*0830*/  MOV R5, R12 ;  /* 0x0000000c00057202 */ /* 0x000fe20000000f00 */
[----:B------:R-:W5:Y:S01]  /*0840*/  LDG.E.128 R68, desc[UR4][R6.64+0x1800] ;  /* 0x0018000406447981 */ /* 0x000f62000c1e1d00 */
[----:B------:R-:W-:Y:S01]  /*0850*/  LOP3.LUT R128, R128, 0x3, RZ, 0xc0, !PT ;  /* 0x0000000380807812 */ /* 0x000fe200078ec0ff */
[----:B------:R-:W-:Y:S01]  /*0860*/  IMAD.MOV.U32 R9, RZ, RZ, RZ ;  /* 0x000000ffff097224 */ /* 0x000fe200078e00ff */
[----:B------:R-:W-:Y:S01]  /*0870*/  LOP3.LUT R11, R0, 0x7f, RZ, 0xc0, !PT ;  /* 0x0000007f000b7812 */ /* 0x000fe200078ec0ff */
[----:B------:R-:W5:Y:S01]  /*0880*/  LDG.E.128 R64, desc[UR4][R6.64+0x2000] ;  /* 0x0020000406407981 */ /* 0x000f62000c1e1d00 */
[----:B------:R-:W-:-:S03]  /*0890*/  ISETP.NE.AND.EX P0, PT, RZ, UR9, PT, P0 ;  /* 0x00000009ff007c0c */ /* 0x000fc6000bf05300 */
        /* <DEDUP_REMOVED lines=10> */
[----:B------:R-:W-:Y:S01]  /*0940*/  ULDC.64 UR16, c[0x0][0x248] ;  /* 0x0000920000107ab9 */ /* 0x000fe20000000a00 */
[----:B------:R-:W-:Y:S01]  /*0950*/  ULDC.64 UR18, c[0x0][0x2b8] ;  /* 0x0000ae0000127ab9 */ /* 0x000fe20000000a00 */
[----:B------:R-:W-:Y:S01]  /*0960*/  ULDC.64 UR20, c[0x0][0x210] ;  /* 0x0000840000147ab9 */ /* 0x000fe20000000a00 */
[----:B0-----:R-:W-:-:S02]  /*0970*/  IMAD.MOV.U32 R6, RZ, RZ, R14 ;  /* 0x000000ffff067224 */ /* 0x001fc400078e000e */
[----:B------:R-:W-:-:S07]  /*0980*/  IMAD.MOV.U32 R7, RZ, RZ, R13 ;  /* 0x000000ffff077224 */ /* 0x000fce00078e000d */
.L_x_27007:
        /* <DEDUP_REMOVED lines=28> */
.L_x_26487:
[----:B------:R-:W-:-:S07]  /*0b50*/  MOV R26, R8 ;  /* 0x00000008001a7202 */ /* 0x000fce0000000f00 */
.L_x_26488:
[----:B------:R-:W-:Y:S05]  /*0b60*/  BSYNC B0 ;  /* 0x0000000000007941 */ /* 0x000fea0003800000 */
.L_x_26486:
        /* <DEDUP_REMOVED lines=16> */
.L_x_26492:
[----:B------:R-:W-:Y:S05]  /*0c70*/  BSYNC B1 ;  /* 0x0000000000017941 */ /* 0x000fea0003800000 */
.L_x_26491:
        /* <DEDUP_REMOVED lines=43> */
.L_x_26490:
[----:B------:R-:W-:Y:S05]  /*0f30*/  BSYNC B0 ;  /* 0x0000000000007941 */ /* 0x000fea0003800000 */
.L_x_26489:
        /* <DEDUP_REMOVED lines=17> */
.L_x_26493:
        /* <DEDUP_REMOVED lines=12> */
.L_x_26496:
[----:B------:R-:W-:-:S07]  /*1110*/  IMAD.MOV.U32 R13, RZ, RZ, R8 ;  /* 0x000000ffff0d7224 */ /* 0x000fce00078e0008 */
.L_x_26497:
[----:B------:R-:W-:Y:S05]  /*1120*/  BSYNC B0 ;  /* 0x0000000000007941 */ /* 0x000fea0003800000 */
.L_x_26495:
        /* <DEDUP_REMOVED lines=16> */
.L_x_26501:
[----:B------:R-:W-:Y:S05]  /*1230*/  BSYNC B1 ;  /* 0x0000000000017941 */ /* 0x000fea0003800000 */
.L_x_26500:
        /* <DEDUP_REMOVED lines=43> */
.L_x_26499:
[----:B------:R-:W-:Y:S05]  /*14f0*/  BSYNC B0 ;  /* 0x0000000000007941 */ /* 0x000fea0003800000 */
.L_x_26498:
        /* <DEDUP_REMOVED lines=8> */
.L_x_26494:
        /* <DEDUP_REMOVED lines=12> */
.L_x_26503:
[----:B------:R-:W-:-:S07]  /*1640*/  IMAD.MOV.U32 R26, RZ, RZ, R8 ;  /* 0x000000ffff1a7224 */ /* 0x000fce00078e0008 */
.L_x_26504:
[----:B------:R-:W-:Y:S05]  /*1650*/  BSYNC B0 ;  /* 0x0000000000007941 */ /* 0x000fea0003800000 */
.L_x_26502:
        /* <DEDUP_REMOVED lines=16> */
.L_x_26508:
[----:B------:R-:W-:Y:S05]  /*1760*/  BSYNC B1 ;  /* 0x0000000000017941 */ /* 0x000fea0003800000 */
.L_x_26507:
        /* <DEDUP_REMOVED lines=43> */
.L_x_26506:
[----:B------:R-:W-:Y:S05]  /*1a20*/  BSYNC B0 ;  /* 0x0000000000007941 */ /* 0x000fea0003800000 */
.L_x_26505:
        /* <DEDUP_REMOVED lines=11> */
.L_x_26509:
        /* <DEDUP_REMOVED lines=12> */
.L_x_26512:
[----:B------:R-:W-:-:S07]  /*1ba0*/  IMAD.MOV.U32 R14, RZ, RZ, R8 ;  /* 0x000000ffff0e7224 */ /* 0x000fce00078e0008 */
.L_x_26513:
[----:B------:R-:W-:Y:S05]  /*1bb0*/  BSYNC B0 ;  /* 0x0000000000007941 */ /* 0x000fea0003800000 */
.L_x_26511:
        /* <DEDUP_REMOVED lines=16> */
.L_x_26517:
[----:B------:R-:W-:Y:S05]  /*1cc0*/  BSYNC B1 ;  /* 0x0000000000017941 */ /* 0x000fea0003800000 */
.L_x_26516:
        /* <DEDUP_REMOVED lines=43> */
.L_x_26515:
[----:B------:R-:W-:Y:S05]  /*1f80*/  BSYNC B0 ;  /* 0x0000000000007941 */ /* 0x000fea0003800000 */
.L_x_26514:
        /* <DEDUP_REMOVED lines=8> */
.L_x_26510:
        /* <DEDUP_REMOVED lines=12> */
.L_x_26519:
[----:B------:R-:W-:-:S07]  /*20d0*/  IMAD.MOV.U32 R26, RZ, RZ, R8 ;  /* 0x000000ffff1a7224 */ /* 0x000fce00078e0008 */
.L_x_26520:
[----:B------:R-:W-:Y:S05]  /*20e0*/  BSYNC B0 ;  /* 0x0000000000007941 */ /* 0x000fea0003800000 */
.L_x_26518:
        /* <DEDUP_REMOVED lines=16> */
.L_x_26524:
[----:B------:R-:W-:Y:S05]  /*21f0*/  BSYNC B1 ;  /* 0x0000000000017941 */ /* 0x000fea0003800000 */
.L_x_26523:
        /* <DEDUP_REMOVED lines=43> */
.L_x_26522:
[----:B------:R-:W-:Y:S05]  /*24b0*/  BSYNC B0 ;  /* 0x0000000000007941 */ /* 0x000fea0003800000 */
.L_x_26521:
        /* <DEDUP_REMOVED lines=11> */
.L_x_26525:
        /* <DEDUP_REMOVED lines=12> */
.L_x_26528:
[----:B------:R-:W-:-:S07]  /*2630*/  IMAD.MOV.U32 R18, RZ, RZ, R8 ;  /* 0x000000ffff127224 */ /* 0x000fce00078e0008 */
.L_x_26529:
[----:B------:R-:W-:Y:S05]  /*2640*/  BSYNC B0 ;  /* 0x0000000000007941 */ /* 0x000fea0003800000 */
.L_x_26527:
        /* <DEDUP_REMOVED lines=16> */
.L_x_26533:
[----:B------:R-:W-:Y:S05]  /*2750*/  BSYNC B1 ;  /* 0x0000000000017941 */ /* 0x000fea0003800000 */
.L_x_26532:
        /* <DEDUP_REMOVED lines=43> */
.L_x_26531:
[----:B------:R-:W-:Y:S05]  /*2a10*/  BSYNC B0 ;  /* 0x0000000000007941 */ /* 0x000fea0003800000 */
.L_x_26530:
        /* <DEDUP_REMOVED lines=8> */
.L_x_26526:
        /* <DEDUP_REMOVED lines=12> */
.L_x_26535:
[----:B------:R-:W-:-:S07]  /*2b60*/  IMAD.MOV.U32 R18, RZ, RZ, R8 ;  /* 0x000000ffff127224 */ /* 0x000fce00078e0008 */
.L_x_26536:
[----:B------:R-:W-:Y:S05]  /*2b70*/  BSYNC B0 ;  /* 0x0000000000007941 */ /* 0x000fea0003800000 */
.L_x_26534:
        /* <DEDUP_REMOVED lines=16> */
.L_x_26540:
[----:B------:R-:W-:Y:S05]  /*2c80*/  BSYNC B1 ;  /* 0x0000000000017941 */ /* 0x000fea0003800000 */
.L_x_26539:
        /* <DEDUP_REMOVED lines=43> */
.L_x_26538:
[----:B------:R-:W-:Y:S05]  /*2f40*/  BSYNC B0 ;  /* 0x0000000000007941 */ /* 0x000fea0003800000 */
.L_x_26537:
        /* <DEDUP_REMOVED lines=11> */
.L_x_26541:
        /* <DEDUP_REMOVED lines=12> */
.L_x_26544:
[----:B------:R-:W-:-:S07]  /*30c0*/  IMAD.MOV.U32 R12, RZ, RZ, R8 ;  /* 0x000000ffff0c7224 */ /* 0x000fce00078e0008 */
.L_x_26545:
[----:B------:R-:W-:Y:S05]  /*30d0*/  BSYNC B0 ;  /* 0x0000000000007941 */ /* 0x000fea0003800000 */
.L_x_26543:
        /* <DEDUP_REMOVED lines=18> */
.L_x_26549:
[----:B------:R-:W-:Y:S05]  /*3200*/  BSYNC B1 ;  /* 0x0000000000017941 */ /* 0x000fea0003800000 */
.L_x_26548:
        /* <DEDUP_REMOVED lines=43> */
.L_x_26547:
[----:B------:R-:W-:Y:S05]  /*34c0*/  BSYNC B0 ;  /* 0x0000000000007941 */ /* 0x000fea0003800000 */
.L_x_26546:
        /* <DEDUP_REMOVED lines=8> */
.L_x_26542:
[----:B------:R-:W-:Y:S01]  /*3550*/  ISETP.NE.AND P6, PT, R16, RZ, PT ;  /* 0x000000ff1000720c */ /* 0x000fe20003fc5270 */
[----:B------:R-:W0:Y:S01]  /*3560*/  @P0 LDC.64 R20, c[0x0][0x228] ;  /* 0x00008a00ff140b82 */ /* 0x000e220000000a00 */
[----:B------:R-:W-:Y:S01]  /*3570*/  SEL R11, RZ, 0x1000000, P5 ;  /* 0x01000000ff0b7807 */ /* 0x000fe20002800000 */
[C---:B------:R-:W-:Y:S01]  /*3580*/  VIADD R122, R123.reuse, 0x80 ;  /* 0x000000807b7a7836 */ /* 0x040fe20000000000 */
[----:B------:R-:W-:Y:S02]  /*3590*/  SEL R16, RZ, 0x10000, P4 ;  /* 0x00010000ff107807 */ /* 0x000fe40002000000 */
[----:B------:R-:W-:Y:S02]  /*35a0*/  SEL R17, RZ, 0x100, P3 ;  /* 0x00000100ff117807 */ /* 0x000fe40001800000 */
[C---:B------:R-:W-:Y:S01]  /*35b0*/  LEA R18, P3, R123.reuse, UR12, 0x4 ;  /* 0x0000000c7b127c11 */ /* 0x040fe2000f8620ff */
[----:B------:R-:W1:Y:S01]  /*35c0*/  @P1 LDC.64 R22, c[0x0][0x230] ;  /* 0x00008c00ff161b82 */ /* 0x000e620000000a00 */
[----:B------:R-:W-:-:S02]  /*35d0*/  SHF.L.U32 R27, R123, 0x2, RZ ;  /* 0x000000027b1b7819 */ /* 0x000fc400000006ff */
[----:B------:R-:W-:Y:S02]  /*35e0*/  IADD3 R11, R17, R11, R16 ;  /* 0x0000000b110b7210 */ /* 0x000fe40007ffe010 */
[----:B------:R-:W-:Y:S02]  /*35f0*/  SEL R16, RZ, 0x1, P6 ;  /* 0x00000001ff107807 */ /* 0x000fe40003000000 */
[----:B------:R-:W-:Y:S02]  /*3600*/  LEA.HI.X R19, R123, UR13, RZ, 0x4, P3 ;  /* 0x0000000d7b137c11 */ /* 0x000fe400098f24ff */
[----:B------:R-:W-:Y:S01]  /*3610*/  SHF.R.U32.HI R29, RZ, 0x1e, R123 ;  /* 0x0000001eff1d7819 */ /* 0x000fe2000001167b */
[----:B------:R-:W-:Y:S01]  /*3620*/  IMAD.IADD R11, R11, 0x1, R16 ;  /* 0x000000010b0b7824 */ /* 0x000fe200078e0210 */
[----:B------:R-:W-:Y:S01]  /*3630*/  IADD3 R24, P3, R27, UR14, RZ ;  /* 0x0000000e1b187c10 */ /* 0x000fe2000ff7e0ff */
[----:B------:R2:W-:Y:S01]  /*3640*/  STG.E.128 desc[UR4][R18.64], R40 ;  /* 0x0000002812007986 */ /* 0x0005e2000c101d04 */
[----:B------:R-:W-:-:S02]  /*3650*/  IMAD.WIDE.U32 R16, R122, 0x10, R116 ;  /* 0x000000107a107825 */ /* 0x000fc400078e0074 */
[----:B------:R-:W-:Y:S02]  /*3660*/  IADD3.X R25, R29, UR15, RZ, P3, !PT ;  /* 0x0000000f1d197c10 */ /* 0x000fe40009ffe4ff */
[----:B0-----:R-:W-:-:S03]  /*3670*/  @P0 IMAD.WIDE.U32 R20, R122, 0x10, R20 ;  /* 0x000000107a140825 */ /* 0x001fc600078e0014 */
[----:B------:R2:W-:Y:S01]  /*3680*/  STG.E desc[UR4][R24.64], R11 ;  /* 0x0000000b18007986 */ /* 0x0005e2000c101904 */
[----:B-1----:R-:W-:Y:S01]  /*3690*/  @P1 IMAD.WIDE.U32 R22, R122, 0x10, R22 ;  /* 0x000000107a161825 */ /* 0x002fe200078e0016 */
[----:B------:R-:W-:Y:S06]  /*36a0*/  @!P0 BRA `(.L_x_26550) ;  /* 0x00000000002c8947 */ /* 0x000fec0003800000 */
[----:B--2---:R-:W-:Y:S02]  /*36b0*/  SHF.L.U32 R18, R2, 0x10, RZ ;  /* 0x0000001002127819 */ /* 0x004fe400000006ff */
[----:B------:R-:W-:Y:S02]  /*36c0*/  LOP3.LUT R11, R12, 0xffff, RZ, 0xc0, !PT ;  /* 0x0000ffff0c0b7812 */ /* 0x000fe400078ec0ff */
[----:B------:R-:W-:Y:S02]  /*36d0*/  LOP3.LUT R18, R18, 0xff0000, RZ, 0xc0, !PT ;  /* 0x00ff000012127812 */ /* 0x000fe400078ec0ff */
[----:B------:R-:W-:Y:S02]  /*36e0*/  LOP3.LUT R24, R14, 0xff, RZ, 0xc0, !PT ;  /* 0x000000ff0e187812 */ /* 0x000fe400078ec0ff */
[----:B------:R-:W-:Y:S01]  /*36f0*/  LOP3.LUT R28, R13, 0xff, RZ, 0xc0, !PT ;  /* 0x000000ff0d1c7812 */ /* 0x000fe200078ec0ff */
[----:B------:R-:W-:Y:S01]  /*3700*/  IMAD R11, R11, 0x1000000, R18 ;  /* 0x010000000b0b7824 */ /* 0x000fe200078e0212 */
[----:B------:R-:W-:-:S03]  /*3710*/  IADD3 R18, P3, R27, UR16, RZ ;  /* 0x000000101b127c10 */ /* 0x000fc6000ff7e0ff */
[----:B------:R-:W-:Y:S01]  /*3720*/  IMAD R11, R24, 0x100, R11 ;  /* 0x00000100180b7824 */ /* 0x000fe200078e020b */
[----:B------:R-:W-:-:S04]  /*3730*/  IADD3.X R19, R29, UR17, RZ, P3, !PT ;  /* 0x000000111d137c10 */ /* 0x000fc80009ffe4ff */
[----:B------:R-:W-:-:S05]  /*3740*/  IADD3 R11, R11, R28, RZ ;  /* 0x0000001c0b0b7210 */ /* 0x000fca0007ffe0ff */
[----:B------:R0:W-:Y:S02]  /*3750*/  STG.E desc[UR4][R18.64], R11 ;  /* 0x0000000b12007986 */ /* 0x0001e4000c101904 */
.L_x_26550:
[----:B------:R1:W5:Y:S04]  /*3760*/  @P0 LDG.E.128 R44, desc[UR4][R20.64] ;  /* 0x00000004142c0981 */ /* 0x000368000c1e1d00 */
[----:B------:R1:W5:Y:S04]  /*3770*/  @P1 LDG.E.128 R48, desc[UR4][R22.64] ;  /* 0x0000000416301981 */ /* 0x000368000c1e1d00 */
[----:B0-2---:R-:W5:Y:S01]  /*3780*/  LDG.E.128 R16, desc[UR4][R16.64] ;  /* 0x0000000410107981 */ /* 0x005f62000c1e1d00 */
[----:B------:R-:W-:Y:S01]  /*3790*/  ISETP.NE.AND P3, PT, R26, 0x1, PT ;  /* 0x000000011a00780c */ /* 0x000fe20003f65270 */
[----:B------:R-:W-:Y:S01]  /*37a0*/  BSSY B0, `(.L_x_26551) ;  /* 0x000000d000007945 */ /* 0x000fe20003800000 */
[----:B------:R-:W-:Y:S01]  /*37b0*/  LOP3.LUT R11, R0, 0x7f, RZ, 0xc0, !PT ;  /* 0x0000007f000b7812 */ /* 0x000fe200078ec0ff */
[----:B------:R-:W-:-:S10]  /*37c0*/  VIADD R24, R26, 0x1 ;  /* 0x000000011a187836 */ /* 0x000fd40000000000 */
        /* <DEDUP_REMOVED lines=9> */
.L_x_26552:
[----:B------:R-:W-:-:S07]  /*3860*/  IMAD.MOV.U32 R28, RZ, RZ, R8 ;  /* 0x000000ffff1c7224 */ /* 0x000fce00078e0008 */
.L_x_26553:
[----:B------:R-:W-:Y:S05]  /*3870*/  BSYNC B0 ;  /* 0x0000000000007941 */ /* 0x000fea0003800000 */
.L_x_26551:
        /* <DEDUP_REMOVED lines=16> */
.L_x_26557:
[----:B------:R-:W-:Y:S05]  /*3980*/  BSYNC B1 ;  /* 0x0000000000017941 */ /* 0x000fea0003800000 */
.L_x_26556:
        /* <DEDUP_REMOVED lines=44> */
.L_x_26555:
[----:B------:R-:W-:Y:S05]  /*3c50*/  BSYNC B0 ;  /* 0x0000000000007941 */ /* 0x000fea0003800000 */
.L_x_26554:
        /* <DEDUP_REMOVED lines=12> */
.L_x_26558:
        /* <DEDUP_REMOVED lines=12> */
.L_x_26561:
[----:B------:R-:W-:-:S07]  /*3de0*/  IMAD.MOV.U32 R13, RZ, RZ, R8 ;  /* 0x000000ffff0d7224 */ /* 0x000fce00078e0008 */
.L_x_26562:
[----:B------:R-:W-:Y:S05]  /*3df0*/  BSYNC B0 ;  /* 0x0000000000007941 */ /* 0x000fea0003800000 */
.L_x_26560:
        /* <DEDUP_REMOVED lines=16> */
.L_x_26566:
[----:B------:R-:W-:Y:S05]  /*3f00*/  BSYNC B1 ;  /* 0x0000000000017941 */ /* 0x000fea0003800000 */
.L_x_26565:
        /* <DEDUP_REMOVED lines=44> */
.L_x_26564:
[----:B------:R-:W-:Y:S05]  /*41d0*/  BSYNC B0 ;  /* 0x0000000000007941 */ /* 0x000fea0003800000 */
.L_x_26563:
        /* <DEDUP_REMOVED lines=8> */
.L_x_26559:
        /* <DEDUP_REMOVED lines=12> */
.L_x_26568:
[----:B------:R-:W-:-:S07]  /*4320*/  IMAD.MOV.U32 R16, RZ, RZ, R8 ;  /* 0x000000ffff107224 */ /* 0x000fce00078e0008 */
.L_x_26569:
[----:B------:R-:W-:Y:S05]  /*4330*/  BSYNC B0 ;  /* 0x0000000000007941 */ /* 0x000fea0003800000 */
.L_x_26567:
        /* <DEDUP_REMOVED lines=16> */
.L_x_26573:
[----:B------:R-:W-:Y:S05]  /*4440*/  BSYNC B1 ;  /* 0x0000000000017941 */ /* 0x000fea0003800000 */
.L_x_26572:
        /* <DEDUP_REMOVED lines=44> */
.L_x_26571:
[----:B------:R-:W-:Y:S05]  /*4710*/  BSYNC B0 ;  /* 0x0000000000007941 */ /* 0x000fea0003800000 */
.L_x_26570:
        /* <DEDUP_REMOVED lines=11> */
.L_x_26574:
        /* <DEDUP_REMOVED lines=12> */
.L_x_26577:
[----:B------:R-:W-:-:S07]  /*4890*/  MOV R14, R8 ;  /* 0x00000008000e7202 */ /* 0x000fce0000000f00 */
.L_x_26578:
[----:B------:R-:W-:Y:S05]  /*48a0*/  BSYNC B0 ;  /* 0x0000000000007941 */ /* 0x000fea0003800000 */
.L_x_26576:
        /* <DEDUP_REMOVED lines=16> */
.L_x_26582:
[----:B------:R-:W-:Y:S05]  /*49b0*/  BSYNC B1 ;  /* 0x0000000000017941 */ /* 0x000fea0003800000 */
.L_x_26581:
        /* <DEDUP_REMOVED lines=44> */
.L_x_26580:
[----:B------:R-:W-:Y:S05]  /*4c80*/  BSYNC B0 ;  /* 0x0000000000007941 */ /* 0x000fea0003800000 */
.L_x_26579:
        /* <DEDUP_REMOVED lines=8> */
.L_x_26575:
        /* <DEDUP_REMOVED lines=12> */
.L_x_26584:
[----:B------:R-:W-:-:S07]  /*4dd0*/  MOV R16, R8 ;  /* 0x0000000800107202 */ /* 0x000fce0000000f00 */
.L_x_26585:
[----:B------:R-:W-:Y:S05]  /*4de0*/  BSYNC B0 ;  /* 0x0000000000007941 */ /* 0x000fea0003800000 */
.L_x_26583:
        /* <DEDUP_REMOVED lines=16> */
.L_x_26589:
[----:B------:R-:W-:Y:S05]  /*4ef0*/  BSYNC B1 ;  /* 0x0000000000017941 */ /* 0x000fea0003800000 */
.L_x_26588:
        /* <DEDUP_REMOVED lines=44> */
.L_x_26587:
[----:B------:R-:W-:Y:S05]  /*51c0*/  BSYNC B0 ;  /* 0x0000000000007941 */ /* 0x000fea0003800000 */
.L_x_26586:
        /* <DEDUP_REMOVED lines=11> */
.L_x_26590:
        /* <DEDUP_REMOVED lines=12> */
.L_x_26593:
[----:B------:R-:W-:-:S07]  /*5340*/  IMAD.MOV.U32 R18, RZ, RZ, R8 ;  /* 0x000000ffff127224 */ /* 0x000fce00078e0008 */
.L_x_26594:
[----:B------:R-:W-:Y:S05]  /*5350*/  BSYNC B0 ;  /* 0x0000000000007941 */ /* 0x000fea0003800000 */
.L_x_26592:
        /* <DEDUP_REMOVED lines=16> */
.L_x_26598:
[----:B------:R-:W-:Y:S05]  /*5460*/  BSYNC B1 ;  /* 0x0000000000017941 */ /* 0x000fea0003800000 */
.L_x_26597:
        /* <DEDUP_REMOVED lines=44> */
.L_x_26596:
[----:B------:R-:W-:Y:S05]  /*5730*/  BSYNC B0 ;  /* 0x0000000000007941 */ /* 0x000fea0003800000 */
.L_x_26595:
        /* <DEDUP_REMOVED lines=8> */
.L_x_26591:
        /* <DEDUP_REMOVED lines=12> */
.L_x_26600:
[----:B------:R-:W-:-:S07]  /*5880*/  IMAD.MOV.U32 R16, RZ, RZ, R8 ;  /* 0x000000ffff107224 */ /* 0x000fce00078e0008 */
.L_x_26601:
[----:B------:R-:W-:Y:S05]  /*5890*/  BSYNC B0 ;  /* 0x0000000000007941 */ /* 0x000fea0003800000 */
.L_x_26599:
        /* <DEDUP_REMOVED lines=16> */
.L_x_26605:
[----:B------:R-:W-:Y:S05]  /*59a0*/  BSYNC B1 ;  /* 0x0000000000017941 */ /* 0x000fea0003800000 */
.L_x_26604:
        /* <DEDUP_REMOVED lines=44> */
.L_x_26603:
[----:B------:R-:W-:Y:S05]  /*5c70*/  BSYNC B0 ;  /* 0x0000000000007941 */ /* 0x000fea0003800000 */
.L_x_26602:
        /* <DEDUP_REMOVED lines=11> */
.L_x_26606:
        /* <DEDUP_REMOVED lines=12> */
.L_x_26609:
[----:B------:R-:W-:-:S07]  /*5df0*/  IMAD.MOV.U32 R12, RZ, RZ, R8 ;  /* 0x000000ffff0c7224 */ /* 0x000fce00078e0008 */
.L_x_26610:
[----:B------:R-:W-:Y:S05]  /*5e00*/  BSYNC B0 ;  /* 0x0000000000007941 */ /* 0x000fea0003800000 */
.L_x_26608:
        /* <DEDUP_REMOVED lines=18> */
.L_x_26614:
[----:B------:R-:W-:Y:S05]  /*5f30*/  BSYNC B1 ;  /* 0x0000000000017941 */ /* 0x000fea0003800000 */
.L_x_26613:
        /* <DEDUP_REMOVED lines=44> */
.L_x_26612:
[----:B------:R-:W-:Y:S05]  /*6200*/  BSYNC B0 ;  /* 0x0000000000007941 */ /* 0x000fea0003800000 */
.L_x_26611:
        /* <DEDUP_REMOVED lines=8> */
.L_x_26607:
[----:B------:R-:W0:Y:S01]  /*6290*/  LDC.64 R132, c[0x0][0x238] ;  /* 0x00008e00ff847b82 */ /* 0x000e220000000a00 */
[----:B------:R-:W-:Y:S02]  /*62a0*/  SEL R16, RZ, 0x1000000, P5 ;  /* 0x01000000ff107807 */ /* 0x000fe40002800000 */
[----:B------:R-:W-:Y:S02]  /*62b0*/  SEL R17, RZ, 0x10000, P4 ;  /* 0x00010000ff117807 */ /* 0x000fe40002000000 */
[----:B------:R-:W-:Y:S02]  /*62c0*/  SEL R18, RZ, 0x100, P3 ;  /* 0x00000100ff127807 */ /* 0x000fe40001800000 */
[----:B------:R-:W-:Y:S01]  /*62d0*/  ISETP.NE.AND P6, PT, R28, RZ, PT ;  /* 0x000000ff1c00720c */ /* 0x000fe20003fc5270 */
[----:B------:R-:W1:Y:S01]  /*62e0*/  LDC.64 R130, c[0x0][0x240] ;  /* 0x00009000ff827b82 */ /* 0x000e620000000a00 */
[----:B------:R-:W-:Y:S02]  /*62f0*/  IADD3 R16, R18, R16, R17 ;  /* 0x0000001012107210 */ /* 0x000fe40007ffe011 */
[----:B------:R-:W-:-:S02]  /*6300*/  SEL R17, RZ, 0x1, P6 ;  /* 0x00000001ff117807 */ /* 0x000fc40003000000 */
[----:B------:R-:W-:-:S03]  /*6310*/  IADD3 R120, R123, 0x100, RZ ;  /* 0x000001007b787810 */ /* 0x000fc60007ffe0ff */
[----:B------:R-:W-:Y:S01]  /*6320*/  IMAD.IADD R27, R16, 0x1, R17 ;  /* 0x00000001101b7824 */ /* 0x000fe200078e0211 */
        /* <DEDUP_REMOVED lines=17> */
[----:B------:R-:W-:-:S04]  /*6440*/  IMAD R20, R27, 0x100, R20 ;  /* 0x000001001b147824 */ /* 0x000fc800078e0214 */
[----:B------:R-:W-:Y:S02]  /*6450*/  IMAD.IADD R21, R20, 0x1, R21 ;  /* 0x0000000114157824 */ /* 0x000fe400078e0215 */
[----:B0-----:R-:W-:-:S05]  /*6460*/  IMAD.WIDE.U32 R18, R122, 0x4, R18 ;  /* 0x000000047a127825 */ /* 0x001fca00078e0012 */
[----:B------:R0:W-:Y:S02]  /*6470*/  STG.E desc[UR4][R18.64], R21 ;  /* 0x0000001512007986 */ /* 0x0001e4000c101904 */
.L_x_26615:
        /* <DEDUP_REMOVED lines=15> */
.L_x_26617:
[----:B------:R-:W-:-:S07]  /*6570*/  IMAD.MOV.U32 R20, RZ, RZ, R8 ;  /* 0x000000ffff147224 */ /* 0x000fce00078e0008 */
.L_x_26618:
[----:B------:R-:W-:Y:S05]  /*6580*/  BSYNC B0 ;  /* 0x0000000000007941 */ /* 0x000fea0003800000 */
.L_x_26616:
        /* <DEDUP_REMOVED lines=16> */
.L_x_26622:
[----:B------:R-:W-:Y:S05]  /*6690*/  BSYNC B1 ;  /* 0x0000000000017941 */ /* 0x000fea0003800000 */
.L_x_26621:
        /* <DEDUP_REMOVED lines=44> */
.L_x_26620:
[----:B------:R-:W-:Y:S05]  /*6960*/  BSYNC B0 ;  /* 0x0000000000007941 */ /* 0x000fea0003800000 */
.L_x_26619:
        /* <DEDUP_REMOVED lines=12> */
.L_x_26623:
        /* <DEDUP_REMOVED lines=12> */
.L_x_26626:
[----:B------:R-:W-:-:S07]  /*6af0*/  MOV R13, R8 ;  /* 0x00000008000d7202 */ /* 0x000fce0000000f00 */
.L_x_26627:
[----:B------:R-:W-:Y:S05]  /*6b00*/  BSYNC B0 ;  /* 0x0000000000007941 */ /* 0x000fea0003800000 */
.L_x_26625:
        /* <DEDUP_REMOVED lines=16> */
.L_x_26631:
[----:B------:R-:W-:Y:S05]  /*6c10*/  BSYNC B1 ;  /* 0x0000000000017941 */ /* 0x000fea0003800000 */
.L_x_26630:
        /* <DEDUP_REMOVED lines=44> */
.L_x_26629:
[----:B------:R-:W-:Y:S05]  /*6ee0*/  BSYNC B0 ;  /* 0x0000000000007941 */ /* 0x000fea0003800000 */
.L_x_26628:
        /* <DEDUP_REMOVED lines=8> */
.L_x_26624:
        /* <DEDUP_REMOVED lines=12> */
.L_x_26633:
[----:B------:R-:W-:-:S07]  /*7030*/  MOV R16, R8 ;  /* 0x0000000800107202 */ /* 0x000fce0000000f00 */
.L_x_26634:
[----:B------:R-:W-:Y:S05]  /*7040*/  BSYNC B0 ;  /* 0x0000000000007941 */ /* 0x000fea0003800000 */
.L_x_26632:
        /* <DEDUP_REMOVED lines=16> */
.L_x_26638:
[----:B------:R-:W-:Y:S05]  /*7150*/  BSYNC B1 ;  /* 0x0000000000017941 */ /* 0x000fea0003800000 */
.L_x_26637:
        /* <DEDUP_REMOVED lines=44> */
.L_x_26636:
[----:B------:R-:W-:Y:S05]  /*7420*/  BSYNC B0 ;  /* 0x0000000000007941 */ /* 0x000fea0003800000 */
.L_x_26635:
        /* <DEDUP_REMOVED lines=11> */
.L_x_26639:
        /* <DEDUP_REMOVED lines=12> */
.L_x_26642:
[----:B------:R-:W-:-:S07]  /*75a0*/  IMAD.MOV.U32 R14, RZ, RZ, R8 ;  /* 0x000000ffff0e7224 */ /* 0x000fce00078e0008 */
.L_x_26643:
[----:B------:R-:W-:Y:S05]  /*75b0*/  BSYNC B0 ;  /* 0x0000000000007941 */ /* 0x000fea0003800000 */
.L_x_26641:
        /* <DEDUP_REMOVED lines=16> */
.L_x_26647:
[----:B------:R-:W-:Y:S05]  /*76c0*/  BSYNC B1 ;  /* 0x0000000000017941 */ /* 0x000fea0003800000 */
.L_x_26646:
        /* <DEDUP_REMOVED lines=44> */
.L_x_26645:
[----:B------:R-:W-:Y:S05]  /*7990*/  BSYNC B0 ;  /* 0x0000000000007941 */ /* 0x000fea0003800000 */
.L_x_26644:
        /* <DEDUP_REMOVED lines=8> */
.L_x_26640:
        /* <DEDUP_REMOVED lines=12> */
.L_x_26649:
[----:B------:R-:W-:-:S07]  /*7ae0*/  IMAD.MOV.U32 R16, RZ, RZ, R8 ;  /* 0x000000ffff107224 */ /* 0x000fce00078e0008 */
.L_x_26650:
[----:B------:R-:W-:Y:S05]  /*7af0*/  BSYNC B0 ;  /* 0x0000000000007941 */ /* 0x000fea0003800000 */
.L_x_26648:
        /* <DEDUP_REMOVED lines=16> */
.L_x_26654:
[----:B------:R-:W-:Y:S05]  /*7c00*/  BSYNC B1 ;  /* 0x0000000000017941 */ /* 0x000fea0003800000 */
.L_x_26653:
        /* <DEDUP_REMOVED lines=44> */
.L_x_26652:
[----:B------:R-:W-:Y:S05]  /*7ed0*/  BSYNC B0 ;  /* 0x0000000000007941 */ /* 0x000fea0003800000 */
.L_x_26651:
        /* <DEDUP_REMOVED lines=11> */
.L_x_26655:
        /* <DEDUP_REMOVED lines=12> */
.L_x_26658:
[----:B------:R-:W-:-:S07]  /*8050*/  IMAD.MOV.U32 R2, RZ, RZ, R8 ;  /* 0x000000ffff027224 */ /* 0x000fce00078e0008 */
.L_x_26659:
[----:B------:R-:W-:Y:S05]  /*8060*/  BSYNC B0 ;  /* 0x0000000000007941 */ /* 0x000fea0003800000 */
.L_x_26657:
        /* <DEDUP_REMOVED lines=16> */
.L_x_26663:
[----:B------:R-:W-:Y:S05]  /*8170*/  BSYNC B1 ;  /* 0x0000000000017941 */ /* 0x000fea0003800000 */
.L_x_26662:
        /* <DEDUP_REMOVED lines=44> */
.L_x_26661:
[----:B------:R-:W-:Y:S05]  /*8440*/  BSYNC B0 ;  /* 0x0000000000007941 */ /* 0x000fea0003800000 */
.L_x_26660:
        /* <DEDUP_REMOVED lines=8> */
.L_x_26656:
        /* <DEDUP_REMOVED lines=12> */
.L_x_26665:
[----:B------:R-:W-:-:S07]  /*8590*/  IMAD.MOV.U32 R16, RZ, RZ, R8 ;  /* 0x000000ffff107224 */ /* 0x000fce00078e0008 */
.L_x_26666:
[----:B------:R-:W-:Y:S05]  /*85a0*/  BSYNC B0 ;  /* 0x0000000000007941 */ /* 0x000fea0003800000 */
.L_x_26664:
        /* <DEDUP_REMOVED lines=16> */
.L_x_26670:
[----:B------:R-:W-:Y:S05]  /*86b0*/  BSYNC B1 ;  /* 0x0000000000017941 */ /* 0x000fea0003800000 */
.L_x_26669:
        /* <DEDUP_REMOVED lines=44> */
.L_x_26668:
[----:B------:R-:W-:Y:S05]  /*8980*/  BSYNC B0 ;  /* 0x0000000000007941 */ /* 0x000fea0003800000 */
.L_x_26667:
        /* <DEDUP_REMOVED lines=11> */
.L_x_26671:
        /* <DEDUP_REMOVED lines=12> */
.L_x_26674:
[----:B------:R-:W-:-:S07]  /*8b00*/  MOV R12, R8 ;  /* 0x00000008000c7202 */ /* 0x000fce0000000f00 */
.L_x_26675:
[----:B------:R-:W-:Y:S05]  /*8b10*/  BSYNC B0 ;  /* 0x0000000000007941 */ /* 0x000fea0003800000 */
.L_x_26673:
        /* <DEDUP_REMOVED lines=18> */
.L_x_26679:
[----:B------:R-:W-:Y:S05]  /*8c40*/  BSYNC B1 ;  /* 0x0000000000017941 */ /* 0x000fea0003800000 */
.L_x_26678:
        /* <DEDUP_REMOVED lines=44> */
.L_x_26677:
[----:B------:R-:W-:Y:S05]  /*8f10*/  BSYNC B0 ;  /* 0x0000000000007941 */ /* 0x000fea0003800000 */
.L_x_26676:
        /* <DEDUP_REMOVED lines=8> */
.L_x_26672:
[----:B------:R-:W-:Y:S01]  /*8fa0*/  SEL R16, RZ, 0x1000000, P5 ;  /* 0x01000000ff107807 */ /* 0x000fe20002800000 */
[----:B------:R-:W-:Y:S01]  /*8fb0*/  IMAD.WIDE.U32 R24, R120, 0x4, R130 ;  /* 0x0000000478187825 */ /* 0x000fe200078e0082 */
[----:B------:R-:W-:Y:S01]  /*8fc0*/  SEL R17, RZ, 0x10000, P4 ;  /* 0x00010000ff117807 */ /* 0x000fe20002000000 */
[----:B------:R-:W0:Y:S01]  /*8fd0*/  @P0 LDC.64 R20, c[0x0][0x228] ;  /* 0x00008a00ff140b82 */ /* 0x000e220000000a00 */
[----:B------:R-:W-:Y:S01]  /*8fe0*/  SEL R18, RZ, 0x100, P3 ;  /* 0x00000100ff127807 */ /* 0x000fe20001800000 */
[----:B------:R-:W-:Y:S01]  /*8ff0*/  VIADD R121, R123, 0x180 ;  /* 0x000001807b797836 */ /* 0x000fe20000000000 */
[----:B------:R-:W-:Y:S02]  /*9000*/  ISETP.NE.AND P6, PT, R28, RZ, PT ;  /* 0x000000ff1c00720c */ /* 0x000fe40003fc5270 */
[----:B------:R-:W-:Y:S01]  /*9010*/  IADD3 R16, R18, R16, R17 ;  /* 0x0000001012107210 */ /* 0x000fe20007ffe011 */
[----:B------:R-:W-:Y:S01]  /*9020*/  IMAD.WIDE.U32 R18, R120, 0x10, R132 ;  /* 0x0000001078127825 */ /* 0x000fe200078e0084 */
[----:B------:R-:W-:Y:S01]  /*9030*/  SEL R17, RZ, 0x1, P6 ;  /* 0x00000001ff117807 */ /* 0x000fe20003000000 */
[----:B------:R-:W1:Y:S03]  /*9040*/  @P1 LDC.64 R22, c[0x0][0x230] ;  /* 0x00008c00ff161b82 */ /* 0x000e660000000a00 */
[----:B------:R-:W-:Y:S01]  /*9050*/  IADD3 R27, R16, R17, RZ ;  /* 0x00000011101b7210 */ /* 0x000fe20007ffe0ff */
[----:B------:R2:W-:Y:S01]  /*9060*/  STG.E.128 desc[UR4][R18.64], R32 ;  /* 0x0000002012007986 */ /* 0x0005e2000c101d04 */
[----:B------:R-:W-:-:S03]  /*9070*/  IMAD.WIDE.U32 R16, R121, 0x10, R116 ;  /* 0x0000001079107825 */ /* 0x000fc600078e0074 */
        /* <DEDUP_REMOVED lines=15> */
.L_x_26680:
        /* <DEDUP_REMOVED lines=15> */
.L_x_26682:
[----:B------:R-:W-:-:S07]  /*9260*/  MOV R20, R8 ;  /* 0x0000000800147202 */ /* 0x000fce0000000f00 */
.L_x_26683:
[----:B------:R-:W-:Y:S05]  /*9270*/  BSYNC B0 ;  /* 0x0000000000007941 */ /* 0x000fea0003800000 */
.L_x_26681:
        /* <DEDUP_REMOVED lines=16> */
.L_x_26687:
[----:B------:R-:W-:Y:S05]  /*9380*/  BSYNC B1 ;  /* 0x0000000000017941 */ /* 0x000fea0003800000 */
.L_x_26686:
        /* <DEDUP_REMOVED lines=44> */
.L_x_26685:
[----:B------:R-:W-:Y:S05]  /*9650*/  BSYNC B0 ;  /* 0x0000000000007941 */ /* 0x000fea0003800000 */
.L_x_26684:
        /* <DEDUP_REMOVED lines=12> */
.L_x_26688:
        /* <DEDUP_REMOVED lines=12> */
.L_x_26691:
[----:B------:R-:W-:-:S07]  /*97e0*/  MOV R13, R8 ;  /* 0x00000008000d7202 */ /* 0x000fce0000000f00 */
.L_x_26692:
[----:B------:R-:W-:Y:S05]  /*97f0*/  BSYNC B0 ;  /* 0x0000000000007941 */ /* 0x000fea0003800000 */
.L_x_26690:
        /* <DEDUP_REMOVED lines=16> */
.L_x_26696:
[----:B------:R-:W-:Y:S05]  /*9900*/  BSYNC B1 ;  /* 0x0000000000017941 */ /* 0x000fea0003800000 */
.L_x_26695:
        /* <DEDUP_REMOVED lines=44> */
.L_x_26694:
[----:B------:R-:W-:Y:S05]  /*9bd0*/  BSYNC B0 ;  /* 0x0000000000007941 */ /* 0x000fea0003800000 */
.L_x_26693:
        /* <DEDUP_REMOVED lines=8> */
.L_x_26689:
        /* <DEDUP_REMOVED lines=12> */
.L_x_26698:
[----:B------:R-:W-:-:S07]  /*9d20*/  IMAD.MOV.U32 R16, RZ, RZ, R8 ;  /* 0x000000ffff107224 */ /* 0x000fce00078e0008 */
.L_x_26699:
[----:B------:R-:W-:Y:S05]  /*9d30*/  BSYNC B0 ;  /* 0x0000000000007941 */ /* 0x000fea0003800000 */
.L_x_26697:
        /* <DEDUP_REMOVED lines=16> */
.L_x_26703:
[----:B------:R-:W-:Y:S05]  /*9e40*/  BSYNC B1 ;  /* 0x0000000000017941 */ /* 0x000fea0003800000 */
.L_x_26702:
        /* <DEDUP_REMOVED lines=44> */
.L_x_26701:
[----:B------:R-:W-:Y:S05]  /*a110*/  BSYNC B0 ;  /* 0x0000000000007941 */ /* 0x000fea0003800000 */
.L_x_26700:
        /* <DEDUP_REMOVED lines=11> */
.L_x_26704:
        /* <DEDUP_REMOVED lines=12> */
.L_x_26707:
[----:B------:R-:W-:-:S07]  /*a290*/  MOV R14, R8 ;  /* 0x00000008000e7202 */ /* 0x000fce0000000f00 */
.L_x_26708:
[----:B------:R-:W-:Y:S05]  /*a2a0*/  BSYNC B0 ;  /* 0x0000000000007941 */ /* 0x000fea0003800000 */
.L_x_26706:
        /* <DEDUP_REMOVED lines=16> */
.L_x_26712:
[----:B------:R-:W-:Y:S05]  /*a3b0*/  BSYNC B1 ;  /* 0x0000000000017941 */ /* 0x000fea0003800000 */
.L_x_26711:
        /* <DEDUP_REMOVED lines=44> */
.L_x_26710:
[----:B------:R-:W-:Y:S05]  /*a680*/  BSYNC B0 ;  /* 0x0000000000007941 */ /* 0x000fea0003800000 */
.L_x_26709:
        /* <DEDUP_REMOVED lines=8> */
.L_x_26705:
        /* <DEDUP_REMOVED lines=12> */
.L_x_26714:
[----:B------:R-:W-:-:S07]  /*a7d0*/  IMAD.MOV.U32 R16, RZ, RZ, R8 ;  /* 0x000000ffff107224 */ /* 0x000fce00078e0008 */
.L_x_26715:
[----:B------:R-:W-:Y:S05]  /*a7e0*/  BSYNC B0 ;  /* 0x0000000000007941 */ /* 0x000fea0003800000 */
.L_x_26713:
        /* <DEDUP_REMOVED lines=16> */
.L_x_26719:
[----:B------:R-:W-:Y:S05]  /*a8f0*/  BSYNC B1 ;  /* 0x0000000000017941 */ /* 0x000fea0003800000 */
.L_x_26718:
        /* <DEDUP_REMOVED lines=44> */
.L_x_26717:
[----:B------:R-:W-:Y:S05]  /*abc0*/  BSYNC B0 ;  /* 0x0000000000007941 */ /* 0x000fea0003800000 */
.L_x_26716:
        /* <DEDUP_REMOVED lines=11> */
.L_x_26720:
        /* <DEDUP_REMOVED lines=12> */
.L_x_26723:
[----:B------:R-:W-:-:S07]  /*ad40*/  MOV R2, R8 ;  /* 0x0000000800027202 */ /* 0x000fce0000000f00 */
.L_x_26724:
[----:B------:R-:W-:Y:S05]  /*ad50*/  BSYNC B0 ;  /* 0x0000000000007941 */ /* 0x000fea0003800000 */
.L_x_26722:
        /* <DEDUP_REMOVED lines=16> */
.L_x_26728:
[----:B------:R-:W-:Y:S05]  /*ae60*/  BSYNC B1 ;  /* 0x0000000000017941 */ /* 0x000fea0003800000 */
.L_x_26727:
        /* <DEDUP_REMOVED lines=44> */
.L_x_26726:
[----:B------:R-:W-:Y:S05]  /*b130*/  BSYNC B0 ;  /* 0x0000000000007941 */ /* 0x000fea0003800000 */
.L_x_26725:
        /* <DEDUP_REMOVED lines=8> */
.L_x_26721:
        /* <DEDUP_REMOVED lines=12> */
.L_x_26730:
[----:B------:R-:W-:-:S07]  /*b280*/  IMAD.MOV.U32 R16, RZ, RZ, R8 ;  /* 0x000000ffff107224 */ /* 0x000fce00078e0008 */
.L_x_26731:
[----:B------:R-:W-:Y:S05]  /*b290*/  BSYNC B0 ;  /* 0x0000000000007941 */ /* 0x000fea0003800000 */
.L_x_26729:
        /* <DEDUP_REMOVED lines=16> */
.L_x_26735:
[----:B------:R-:W-:Y:S05]  /*b3a0*/  BSYNC B1 ;  /* 0x0000000000017941 */ /* 0x000fea0003800000 */
.L_x_26734:
        /* <DEDUP_REMOVED lines=44> */
.L_x_26733:
[----:B------:R-:W-:Y:S05]  /*b670*/  BSYNC B0 ;  /* 0x0000000000007941 */ /* 0x000fea0003800000 */
.L_x_26732:
        /* <DEDUP_REMOVED lines=11> */
.L_x_26736:
        /* <DEDUP_REMOVED lines=12> */
.L_x_26739:
[----:B------:R-:W-:-:S07]  /*b7f0*/  MOV R12, R8 ;  /* 0x00000008000c7202 */ /* 0x000fce0000000f00 */
.L_x_26740:
[----:B------:R-:W-:Y:S05]  /*b800*/  BSYNC B0 ;  /* 0x0000000000007941 */ /* 0x000fea0003800000 */
.L_x_26738:
        /* <DEDUP_REMOVED lines=18> */
.L_x_26744:
[----:B------:R-:W-:Y:S05]  /*b930*/  BSYNC B1 ;  /* 0x0000000000017941 */ /* 0x000fea0003800000 */
.L_x_26743:
        /* <DEDUP_REMOVED lines=44> */
.L_x_26742:
[----:B------:R-:W-:Y:S05]  /*bc00*/  BSYNC B0 ;  /* 0x0000000000007941 */ /* 0x000fea0003800000 */
.L_x_26741:
        /* <DEDUP_REMOVED lines=8> */
.L_x_26737:
[----:B------:R-:W-:Y:S01]  /*bc90*/  SEL R20, RZ, 0x1000000, P5 ;  /* 0x01000000ff147807 */ /* 0x000fe20002800000 */
[----:B------:R-:W-:Y:S01]  /*bca0*/  IMAD.WIDE.U32 R26, R121, 0x10, R132 ;  /* 0x00000010791a7825 */ /* 0x000fe200078e0084 */
[----:B------:R-:W-:Y:S01]  /*bcb0*/  SEL R21, RZ, 0x10000, P4 ;  /* 0x00010000ff157807 */ /* 0x000fe20002000000 */
[----:B------:R-:W0:Y:S01]  /*bcc0*/  @P0 LDC.64 R18, c[0x0][0x228] ;  /* 0x00008a00ff120b82 */ /* 0x000e220000000a00 */
[----:B------:R-:W-:Y:S01]  /*bcd0*/  SEL R22, RZ, 0x100, P3 ;  /* 0x00000100ff167807 */ /* 0x000fe20001800000 */
[----:B------:R-:W-:Y:S01]  /*bce0*/  VIADD R124, R123, 0x200 ;  /* 0x000002007b7c7836 */ /* 0x000fe20000000000 */
[----:B------:R-:W-:Y:S01]  /*bcf0*/  ISETP.NE.AND P6, PT, R118, RZ, PT ;  /* 0x000000ff7600720c */ /* 0x000fe20003fc5270 */
[----:B------:R-:W-:Y:S01]  /*bd00*/  IMAD.WIDE.U32 R118, R121, 0x4, R130 ;  /* 0x0000000479767825 */ /* 0x000fe200078e0082 */
[----:B------:R-:W-:Y:S01]  /*bd10*/  IADD3 R20, R22, R20, R21 ;  /* 0x0000001416147210 */ /* 0x000fe20007ffe015 */
[----:B------:R1:W-:Y:S01]  /*bd20*/  STG.E.128 desc[UR4][R26.64], R28 ;  /* 0x0000001c1a007986 */ /* 0x0003e2000c101d04 */
        /* <DEDUP_REMOVED lines=19> */
.L_x_26745:
        /* <DEDUP_REMOVED lines=15> */
.L_x_26747:
[----:B------:R-:W-:-:S07]  /*bf50*/  IMAD.MOV.U32 R20, RZ, RZ, R8 ;  /* 0x000000ffff147224 */ /* 0x000fce00078e0008 */
.L_x_26748:
[----:B------:R-:W-:Y:S05]  /*bf60*/  BSYNC B0 ;  /* 0x0000000000007941 */ /* 0x000fea0003800000 */
.L_x_26746:
        /* <DEDUP_REMOVED lines=16> */
.L_x_26752:
[----:B------:R-:W-:Y:S05]  /*c070*/  BSYNC B1 ;  /* 0x0000000000017941 */ /* 0x000fea0003800000 */
.L_x_26751:
        /* <DEDUP_REMOVED lines=44> */
.L_x_26750:
[----:B------:R-:W-:Y:S05]  /*c340*/  BSYNC B0 ;  /* 0x0000000000007941 */ /* 0x000fea0003800000 */
.L_x_26749:
        /* <DEDUP_REMOVED lines=12> */
.L_x_26753:
        /* <DEDUP_REMOVED lines=12> */
.L_x_26756:
[----:B------:R-:W-:-:S07]  /*c4d0*/  MOV R13, R8 ;  /* 0x00000008000d7202 */ /* 0x000fce0000000f00 */
.L_x_26757:
[----:B------:R-:W-:Y:S05]  /*c4e0*/  BSYNC B0 ;  /* 0x0000000000007941 */ /* 0x000fea0003800000 */
.L_x_26755:
        /* <DEDUP_REMOVED lines=16> */
.L_x_26761:
[----:B------:R-:W-:Y:S05]  /*c5f0*/  BSYNC B1 ;  /* 0x0000000000017941 */ /* 0x000fea0003800000 */
.L_x_26760:
        /* <DEDUP_REMOVED lines=44> */
.L_x_26759:
[----:B------:R-:W-:Y:S05]  /*c8c0*/  BSYNC B0 ;  /* 0x0000000000007941 */ /* 0x000fea0003800000 */
.L_x_26758:
        /* <DEDUP_REMOVED lines=8> */
.L_x_26754:
        /* <DEDUP_REMOVED lines=12> */
.L_x_26763:
[----:B------:R-:W-:-:S07]  /*ca10*/  IMAD.MOV.U32 R16, RZ, RZ, R8 ;  /* 0x000000ffff107224 */ /* 0x000fce00078e0008 */
.L_x_26764:
[----:B------:R-:W-:Y:S05]  /*ca20*/  BSYNC B0 ;  /* 0x0000000000007941 */ /* 0x000fea0003800000 */
.L_x_26762:
        /* <DEDUP_REMOVED lines=16> */
.L_x_26768:
[----:B------:R-:W-:Y:S05]  /*cb30*/  BSYNC B1 ;  /* 0x0000000000017941 */ /* 0x000fea0003800000 */
.L_x_26767:
        /* <DEDUP_REMOVED lines=44> */
.L_x_26766:
[----:B------:R-:W-:Y:S05]  /*ce00*/  BSYNC B0 ;  /* 0x0000000000007941 */ /* 0x000fea0003800000 */
.L_x_26765:
        /* <DEDUP_REMOVED lines=11> */
.L_x_26769:
        /* <DEDUP_REMOVED lines=12> */
.L_x_26772:
[----:B------:R-:W-:-:S07]  /*cf80*/  MOV R14, R8 ;  /* 0x00000008000e7202 */ /* 0x000fce0000000f00 */
.L_x_26773:
[----:B------:R-:W-:Y:S05]  /*cf90*/  BSYNC B0 ;  /* 0x0000000000007941 */ /* 0x000fea0003800000 */
.L_x_26771:
        /* <DEDUP_REMOVED lines=16> */
.L_x_26777:
[----:B------:R-:W-:Y:S05]  /*d0a0*/  BSYNC B1 ;  /* 0x0000000000017941 */ /* 0x000fea0003800000 */
.L_x_26776:
        /* <DEDUP_REMOVED lines=44> */
.L_x_26775:
[----:B------:R-:W-:Y:S05]  /*d370*/  BSYNC B0 ;  /* 0x0000000000007941 */ /* 0x000fea0003800000 */
.L_x_26774:
        /* <DEDUP_REMOVED lines=8> */
.L_x_26770:
        /* <DEDUP_REMOVED lines=12> */
.L_x_26779:
[----:B------:R-:W-:-:S07]  /*d4c0*/  IMAD.MOV.U32 R16, RZ, RZ, R8 ;  /* 0x000000ffff107224 */ /* 0x000fce00078e0008 */
.L_x_26780:
[----:B------:R-:W-:Y:S05]  /*d4d0*/  BSYNC B0 ;  /* 0x0000000000007941 */ /* 0x000fea0003800000 */
.L_x_26778:
        /* <DEDUP_REMOVED lines=16> */
.L_x_26784:
[----:B------:R-:W-:Y:S05]  /*d5e0*/  BSYNC B1 ;  /* 0x0000000000017941 */ /* 0x000fea0003800000 */
.L_x_26783:
        /* <DEDUP_REMOVED lines=44> */
.L_x_26782:
[----:B------:R-:W-:Y:S05]  /*d8b0*/  BSYNC B0 ;  /* 0x0000000000007941 */ /* 0x000fea0003800000 */
.L_x_26781:
        /* <DEDUP_REMOVED lines=11> */
.L_x_26785:
        /* <DEDUP_REMOVED lines=12> */
.L_x_26788:
[----:B------:R-:W-:-:S07]  /*da30*/  MOV R2, R8 ;  /* 0x0000000800027202 */ /* 0x000fce0000000f00 */
.L_x_26789:
[----:B------:R-:W-:Y:S05]  /*da40*/  BSYNC B0 ;  /* 0x0000000000007941 */ /* 0x000fea0003800000 */
.L_x_26787:
        /* <DEDUP_REMOVED lines=16> */
.L_x_26793:
[----:B------:R-:W-:Y:S05]  /*db50*/  BSYNC B1 ;  /* 0x0000000000017941 */ /* 0x000fea0003800000 */
.L_x_26792:
        /* <DEDUP_REMOVED lines=44> */
.L_x_26791:
[----:B------:R-:W-:Y:S05]  /*de20*/  BSYNC B0 ;  /* 0x0000000000007941 */ /* 0x000fea0003800000 */
.L_x_26790:
        /* <DEDUP_REMOVED lines=8> */
.L_x_26786:
        /* <DEDUP_REMOVED lines=12> */
.L_x_26795:
[----:B------:R-:W-:-:S07]  /*df70*/  IMAD.MOV.U32 R16, RZ, RZ, R8 ;  /* 0x000000ffff107224 */ /* 0x000fce00078e0008 */
.L_x_26796:
[----:B------:R-:W-:Y:S05]  /*df80*/  BSYNC B0 ;  /* 0x0000000000007941 */ /* 0x000fea0003800000 */
.L_x_26794:
        /* <DEDUP_REMOVED lines=16> */
.L_x_26800:
[----:B------:R-:W-:Y:S05]  /*e090*/  BSYNC B1 ;  /* 0x0000000000017941 */ /* 0x000fea0003800000 */
.L_x_26799:
        /* <DEDUP_REMOVED lines=44> */
.L_x_26798:
[----:B------:R-:W-:Y:S05]  /*e360*/  BSYNC B0 ;  /* 0x0000000000007941 */ /* 0x000fea0003800000 */
.L_x_26797:
        /* <DEDUP_REMOVED lines=11> */
.L_x_26801:
        /* <DEDUP_REMOVED lines=12> */
.L_x_26804:
[----:B------:R-:W-:-:S07]  /*e4e0*/  MOV R12, R8 ;  /* 0x00000008000c7202 */ /* 0x000fce0000000f00 */
.L_x_26805:
[----:B------:R-:W-:Y:S05]  /*e4f0*/  BSYNC B0 ;  /* 0x0000000000007941 */ /* 0x000fea0003800000 */
.L_x_26803:
        /* <DEDUP_REMOVED lines=18> */
.L_x_26809:
[----:B------:R-:W-:Y:S05]  /*e620*/  BSYNC B1 ;  /* 0x0000000000017941 */ /* 0x000fea0003800000 */
.L_x_26808:
        /* <DEDUP_REMOVED lines=44> */
.L_x_26807:
[----:B------:R-:W-:Y:S05]  /*e8f0*/  BSYNC B0 ;  /* 0x0000000000007941 */ /* 0x000fea0003800000 */
.L_x_26806:
        /* <DEDUP_REMOVED lines=8> */
.L_x_26802:
[----:B------:R-:W-:Y:S01]  /*e980*/  SEL R16, RZ, 0x1000000, P5 ;  /* 0x01000000ff107807 */ /* 0x000fe20002800000 */
[----:B------:R-:W-:Y:S01]  /*e990*/  IMAD.WIDE.U32 R138, R124, 0x10, R132 ;  /* 0x000000107c8a7825 */ /* 0x000fe200078e0084 */
[----:B------:R-:W-:Y:S01]  /*e9a0*/  SEL R17, RZ, 0x10000, P4 ;  /* 0x00010000ff117807 */ /* 0x000fe20002000000 */
[----:B------:R-:W0:Y:S01]  /*e9b0*/  @P0 LDC.64 R20, c[0x0][0x228] ;  /* 0x00008a00ff140b82 */ /* 0x000e220000000a00 */
[----:B------:R-:W-:Y:S02]  /*e9c0*/  SEL R22, RZ, 0x100, P3 ;  /* 0x00000100ff167807 */ /* 0x000fe40001800000 */
[----:B------:R-:W-:Y:S01]  /*e9d0*/  ISETP.NE.AND P6, PT, R125, RZ, PT ;  /* 0x000000ff7d00720c */ /* 0x000fe20003fc5270 */
[----:B------:R1:W-:Y:S01]  /*e9e0*/  STG.E.128 desc[UR4][R138.64], R24 ;  /* 0x000000188a007986 */ /* 0x0003e2000c101d04 */
[----:B------:R-:W-:Y:S01]  /*e9f0*/  IADD3 R16, R22, R16, R17 ;  /* 0x0000001016107210 */ /* 0x000fe20007ffe011 */
[----:B------:R-:W-:Y:S01]  /*ea00*/  IMAD.WIDE.U32 R22, R124, 0x4, R130 ;  /* 0x000000047c167825 */ /* 0x000fe200078e0082 */
[----:B------:R-:W-:Y:S01]  /*ea10*/  SEL R17, RZ, 0x1, P6 ;  /* 0x00000001ff117807 */ /* 0x000fe20003000000 */
[----:B------:R-:W2:Y:S02]  /*ea20*/  @P1 LDC.64 R18, c[0x0][0x230] ;  /* 0x00008c00ff121b82 */ /* 0x000ea40000000a00 */
[----:B------:R-:W-:Y:S01]  /*ea30*/  VIADD R125, R123, 0x280 ;  /* 0x000002807b7d7836 */ /* 0x000fe20000000000 */
[----:B------:R-:W-:-:S03]  /*ea40*/  IADD3 R127, R16, R17, RZ ;  /* 0x00000011107f7210 */ /* 0x000fc60007ffe0ff */
[C---:B------:R-:W-:Y:S02]  /*ea50*/  IMAD.WIDE.U32 R16, R125.reuse, 0x10, R116 ;  /* 0x000000107d107825 */ /* 0x040fe400078e0074 */
[----:B------:R1:W-:Y:S02]  /*ea60*/  STG.E desc[UR4][R22.64], R127 ;  /* 0x0000007f16007986 */ /* 0x0003e4000c101904 */
        /* <DEDUP_REMOVED lines=14> */
.L_x_26810:
        /* <DEDUP_REMOVED lines=15> */
.L_x_26812:
[----:B------:R-:W-:-:S07]  /*ec40*/  IMAD.MOV.U32 R20, RZ, RZ, R8 ;  /* 0x000000ffff147224 */ /* 0x000fce00078e0008 */
.L_x_26813:
[----:B------:R-:W-:Y:S05]  /*ec50*/  BSYNC B0 ;  /* 0x0000000000007941 */ /* 0x000fea0003800000 */
.L_x_26811:
        /* <DEDUP_REMOVED lines=16> */
.L_x_26817:
[----:B------:R-:W-:Y:S05]  /*ed60*/  BSYNC B1 ;  /* 0x0000000000017941 */ /* 0x000fea0003800000 */
.L_x_26816:
        /* <DEDUP_REMOVED lines=44> */
.L_x_26815:
[----:B------:R-:W-:Y:S05]  /*f030*/  BSYNC B0 ;  /* 0x0000000000007941 */ /* 0x000fea0003800000 */
.L_x_26814:
        /* <DEDUP_REMOVED lines=12> */
.L_x_26818:
        /* <DEDUP_REMOVED lines=12> */
.L_x_26821:
[----:B------:R-:W-:-:S07]  /*f1c0*/  MOV R13, R8 ;  /* 0x00000008000d7202 */ /* 0x000fce0000000f00 */
.L_x_26822:
[----:B------:R-:W-:Y:S05]  /*f1d0*/  BSYNC B0 ;  /* 0x0000000000007941 */ /* 0x000fea0003800000 */
.L_x_26820:
        /* <DEDUP_REMOVED lines=16> */
.L_x_26826:
[----:B------:R-:W-:Y:S05]  /*f2e0*/  BSYNC B1 ;  /* 0x0000000000017941 */ /* 0x000fea0003800000 */
.L_x_26825:
        /* <DEDUP_REMOVED lines=44> */
.L_x_26824:
[----:B------:R-:W-:Y:S05]  /*f5b0*/  BSYNC B0 ;  /* 0x0000000000007941 */ /* 0x000fea0003800000 */
.L_x_26823:
        /* <DEDUP_REMOVED lines=8> */
.L_x_26819:
        /* <DEDUP_REMOVED lines=12> */
.L_x_26828:
[----:B------:R-:W-:-:S07]  /*f700*/  IMAD.MOV.U32 R16, RZ, RZ, R8 ;  /* 0x000000ffff107224 */ /* 0x000fce00078e0008 */
.L_x_26829:
[----:B------:R-:W-:Y:S05]  /*f710*/  BSYNC B0 ;  /* 0x0000000000007941 */ /* 0x000fea0003800000 */
.L_x_26827:
        /* <DEDUP_REMOVED lines=16> */
.L_x_26833:
[----:B------:R-:W-:Y:S05]  /*f820*/  BSYNC B1 ;  /* 0x0000000000017941 */ /* 0x000fea0003800000 */
.L_x_26832:
        /* <DEDUP_REMOVED lines=44> */
.L_x_26831:
[----:B------:R-:W-:Y:S05]  /*faf0*/  BSYNC B0 ;  /* 0x0000000000007941 */ /* 0x000fea0003800000 */
.L_x_26830:
        /* <DEDUP_REMOVED lines=11> */
.L_x_26834:
        /* <DEDUP_REMOVED lines=12> */
.L_x_26837:
[----:B------:R-:W-:-:S07]  /*fc70*/  MOV R14, R8 ;  /* 0x00000008000e7202 */ /* 0x000fce0000000f00 */
.L_x_26838:
[----:B------:R-:W-:Y:S05]  /*fc80*/  BSYNC B0 ;  /* 0x0000000000007941 */ /* 0x000fea0003800000 */
.L_x_26836:
        /* <DEDUP_REMOVED lines=16> */
.L_x_26842:
[----:B------:R-:W-:Y:S05]  /*fd90*/  BSYNC B1 ;  /* 0x0000000000017941 */ /* 0x000fea0003800000 */
.L_x_26841:
        /* <DEDUP_REMOVED lines=40> */
[----:B------:R-:W-:Y:S02]  /*10020*/  LOP3.LUT R3, R127, UR41, R22, 0x96, !PT ;  /* 0x000000297f037c12 */ /* 0x000fe4000f8e9616 */
[----:B------:R-:W-:Y:S01]  /*10030*/  MOV R8, R126 ;  /* 0x0000007e00087202 */ /* 0x000fe20000000f00 */
[----:B------:R-:W-:Y:S01]  /*10040*/  IMAD.MOV.U32 R10, RZ, RZ, R118 ;  /* 0x000000ffff0a7224 */ /* 0x000fe200078e0076 */
[----:B------:R-:W-:-:S07]  /*10050*/  LOP3.LUT R4, R119, UR42, R16, 0x96, !PT ;  /* 0x0000002a77047c12 */ /* 0x000fce000f8e9610 */
.L_x_26840:
[----:B------:R-:W-:Y:S05]  /*10060*/  BSYNC B0 ;  /* 0x0000000000007941 */ /* 0x000fea0003800000 */
.L_x_26839:
        /* <DEDUP_REMOVED lines=8> */
.L_x_26835:
        /* <DEDUP_REMOVED lines=12> */
.L_x_26844:
[----:B------:R-:W-:-:S07]  /*101b0*/  IMAD.MOV.U32 R16, RZ, RZ, R8 ;  /* 0x000000ffff107224 */ /* 0x000fce00078e0008 */
.L_x_26845:
[----:B------:R-:W-:Y:S05]  /*101c0*/  BSYNC B0 ;  /* 0x0000000000007941 */ /* 0x000fea0003800000 */
.L_x_26843:
        /* <DEDUP_REMOVED lines=16> */
.L_x_26849:
[----:B------:R-:W-:Y:S05]  /*102d0*/  BSYNC B1 ;  /* 0x0000000000017941 */ /* 0x000fea0003800000 */
.L_x_26848:
        /* <DEDUP_REMOVED lines=44> */
.L_x_26847:
[----:B------:R-:W-:Y:S05]  /*105a0*/  BSYNC B0 ;  /* 0x0000000000007941 */ /* 0x000fea0003800000 */
.L_x_26846:
        /* <DEDUP_REMOVED lines=11> */
.L_x_26850:
        /* <DEDUP_REMOVED lines=12> */
.L_x_26853:
[----:B------:R-:W-:-:S07]  /*10720*/  MOV R2, R8 ;  /* 0x0000000800027202 */ /* 0x000fce0000000f00 */
.L_x_26854:
[----:B------:R-:W-:Y:S05]  /*10730*/  BSYNC B0 ;  /* 0x0000000000007941 */ /* 0x000fea0003800000 */
.L_x_26852:
        /* <DEDUP_REMOVED lines=16> */
.L_x_26858:
[----:B------:R-:W-:Y:S05]  /*10840*/  BSYNC B1 ;  /* 0x0000000000017941 */ /* 0x000fea0003800000 */
.L_x_26857:
        /* <DEDUP_REMOVED lines=44> */
.L_x_26856:
[----:B------:R-:W-:Y:S05]  /*10b10*/  BSYNC B0 ;  /* 0x0000000000007941 */ /* 0x000fea0003800000 */
.L_x_26855:
        /* <DEDUP_REMOVED lines=8> */
.L_x_26851:
        /* <DEDUP_REMOVED lines=12> */
.L_x_26860:
[----:B------:R-:W-:-:S07]  /*10c60*/  IMAD.MOV.U32 R18, RZ, RZ, R8 ;  /* 0x000000ffff127224 */ /* 0x000fce00078e0008 */
.L_x_26861:
[----:B------:R-:W-:Y:S05]  /*10c70*/  BSYNC B0 ;  /* 0x0000000000007941 */ /* 0x000fea0003800000 */
.L_x_26859:
        /* <DEDUP_REMOVED lines=16> */
.L_x_26865:
[----:B------:R-:W-:Y:S05]  /*10d80*/  BSYNC B1 ;  /* 0x0000000000017941 */ /* 0x000fea0003800000 */
.L_x_26864:
        /* <DEDUP_REMOVED lines=44> */
.L_x_26863:
[----:B------:R-:W-:Y:S05]  /*11050*/  BSYNC B0 ;  /* 0x0000000000007941 */ /* 0x000fea0003800000 */
.L_x_26862:
        /* <DEDUP_REMOVED lines=11> */
.L_x_26866:
        /* <DEDUP_REMOVED lines=12> */
.L_x_26869:
[----:B------:R-:W-:-:S07]  /*111d0*/  MOV R12, R8 ;  /* 0x00000008000c7202 */ /* 0x000fce0000000f00 */
.L_x_26870:
[----:B------:R-:W-:Y:S05]  /*111e0*/  BSYNC B0 ;  /* 0x0000000000007941 */ /* 0x000fea0003800000 */
.L_x_26868:
        /* <DEDUP_REMOVED lines=18> */
.L_x_26874:
[----:B------:R-:W-:Y:S05]  /*11310*/  BSYNC B1 ;  /* 0x0000000000017941 */ /* 0x000fea0003800000 */
.L_x_26873:
        /* <DEDUP_REMOVED lines=44> */
.L_x_26872:
[----:B------:R-:W-:Y:S05]  /*115e0*/  BSYNC B0 ;  /* 0x0000000000007941 */ /* 0x000fea0003800000 */
.L_x_26871:
        /* <DEDUP_REMOVED lines=8> */
.L_x_26867:
        /* <DEDUP_REMOVED lines=29> */
.L_x_26875:
        /* <DEDUP_REMOVED lines=15> */
.L_x_26877:
[----:B------:R-:W-:-:S07]  /*11930*/  IMAD.MOV.U32 R118, RZ, RZ, R8 ;  /* 0x000000ffff767224 */ /* 0x000fce00078e0008 */
.L_x_26878:
[----:B------:R-:W-:Y:S05]  /*11940*/  BSYNC B0 ;  /* 0x0000000000007941 */ /* 0x000fea0003800000 */
.L_x_26876:
        /* <DEDUP_REMOVED lines=16> */
.L_x_26882:
[----:B------:R-:W-:Y:S05]  /*11a50*/  BSYNC B1 ;  /* 0x0000000000017941 */ /* 0x000fea0003800000 */
.L_x_26881:
        /* <DEDUP_REMOVED lines=44> */
.L_x_26880:
[----:B------:R-:W-:Y:S05]  /*11d20*/  BSYNC B0 ;  /* 0x0000000000007941 */ /* 0x000fea0003800000 */
.L_x_26879:
        /* <DEDUP_REMOVED lines=12> */
.L_x_26883:
        /* <DEDUP_REMOVED lines=12> */
.L_x_26886:
[----:B------:R-:W-:-:S07]  /*11eb0*/  MOV R13, R8 ;  /* 0x00000008000d7202 */ /* 0x000fce0000000f00 */
.L_x_26887:
[----:B------:R-:W-:Y:S05]  /*11ec0*/  BSYNC B0 ;  /* 0x0000000000007941 */ /* 0x000fea0003800000 */
.L_x_26885:
        /* <DEDUP_REMOVED lines=16> */
.L_x_26891:
[----:B------:R-:W-:Y:S05]  /*11fd0*/  BSYNC B1 ;  /* 0x0000000000017941 */ /* 0x000fea0003800000 */
.L_x_26890:
        /* <DEDUP_REMOVED lines=44> */
.L_x_26889:
[----:B------:R-:W-:Y:S05]  /*122a0*/  BSYNC B0 ;  /* 0x0000000000007941 */ /* 0x000fea0003800000 */
.L_x_26888:
        /* <DEDUP_REMOVED lines=8> */
.L_x_26884:
        /* <DEDUP_REMOVED lines=12> */
.L_x_26893:
[----:B------:R-:W-:-:S07]  /*123f0*/  IMAD.MOV.U32 R128, RZ, RZ, R8 ;  /* 0x000000ffff807224 */ /* 0x000fce00078e0008 */
.L_x_26894:
[----:B------:R-:W-:Y:S05]  /*12400*/  BSYNC B0 ;  /* 0x0000000000007941 */ /* 0x000fea0003800000 */
.L_x_26892:
        /* <DEDUP_REMOVED lines=16> */
.L_x_26898:
[----:B------:R-:W-:Y:S05]  /*12510*/  BSYNC B1 ;  /* 0x0000000000017941 */ /* 0x000fea0003800000 */
.L_x_26897:
        /* <DEDUP_REMOVED lines=44> */
.L_x_26896:
[----:B------:R-:W-:Y:S05]  /*127e0*/  BSYNC B0 ;  /* 0x0000000000007941 */ /* 0x000fea0003800000 */
.L_x_26895:
        /* <DEDUP_REMOVED lines=11> */
.L_x_26899:
        /* <DEDUP_REMOVED lines=12> */
.L_x_26902:
[----:B------:R-:W-:-:S07]  /*12960*/  MOV R14, R8 ;  /* 0x00000008000e7202 */ /* 0x000fce0000000f00 */
.L_x_26903:
[----:B------:R-:W-:Y:S05]  /*12970*/  BSYNC B0 ;  /* 0x0000000000007941 */ /* 0x000fea0003800000 */
.L_x_26901:
        /* <DEDUP_REMOVED lines=16> */
.L_x_26907:
[----:B------:R-:W-:Y:S05]  /*12a80*/  BSYNC B1 ;  /* 0x0000000000017941 */ /* 0x000fea0003800000 */
.L_x_26906:
        /* <DEDUP_REMOVED lines=44> */
.L_x_26905:
[----:B------:R-:W-:Y:S05]  /*12d50*/  BSYNC B0 ;  /* 0x0000000000007941 */ /* 0x000fea0003800000 */
.L_x_26904:
        /* <DEDUP_REMOVED lines=8> */
.L_x_26900:
        /* <DEDUP_REMOVED lines=12> */
.L_x_26909:
[----:B------:R-:W-:-:S07]  /*12ea0*/  IMAD.MOV.U32 R128, RZ, RZ, R8 ;  /* 0x000000ffff807224 */ /* 0x000fce00078e0008 */
.L_x_26910:
[----:B------:R-:W-:Y:S05]  /*12eb0*/  BSYNC B0 ;  /* 0x0000000000007941 */ /* 0x000fea0003800000 */
.L_x_26908:
        /* <DEDUP_REMOVED lines=16> */
.L_x_26914:
[----:B------:R-:W-:Y:S05]  /*12fc0*/  BSYNC B1 ;  /* 0x0000000000017941 */ /* 0x000fea0003800000 */
.L_x_26913:
        /* <DEDUP_REMOVED lines=44> */
.L_x_26912:
[----:B------:R-:W-:Y:S05]  /*13290*/  BSYNC B0 ;  /* 0x0000000000007941 */ /* 0x000fea0003800000 */
.L_x_26911:
        /* <DEDUP_REMOVED lines=11> */
.L_x_26915:
        /* <DEDUP_REMOVED lines=12> */
.L_x_26918:
[----:B------:R-:W-:-:S07]  /*13410*/  MOV R128, R8 ;  /* 0x0000000800807202 */ /* 0x000fce0000000f00 */
.L_x_26919:
[----:B------:R-:W-:Y:S05]  /*13420*/  BSYNC B0 ;  /* 0x0000000000007941 */ /* 0x000fea0003800000 */
.L_x_26917:
        /* <DEDUP_REMOVED lines=16> */
.L_x_26923:
[----:B------:R-:W-:Y:S05]  /*13530*/  BSYNC B1 ;  /* 0x0000000000017941 */ /* 0x000fea0003800000 */
.L_x_26922:
        /* <DEDUP_REMOVED lines=44> */
.L_x_26921:
[----:B------:R-:W-:Y:S05]  /*13800*/  BSYNC B0 ;  /* 0x0000000000007941 */ /* 0x000fea0003800000 */
.L_x_26920:
        /* <DEDUP_REMOVED lines=8> */
.L_x_26916:
        /* <DEDUP_REMOVED lines=12> */
.L_x_26925:
[----:B------:R-:W-:-:S07]  /*13950*/  IMAD.MOV.U32 R128, RZ, RZ, R8 ;  /* 0x000000ffff807224 */ /* 0x000fce00078e0008 */
.L_x_26926:
[----:B------:R-:W-:Y:S05]  /*13960*/  BSYNC B0 ;  /* 0x0000000000007941 */ /* 0x000fea0003800000 */
.L_x_26924:
        /* <DEDUP_REMOVED lines=16> */
.L_x_26930:
[----:B------:R-:W-:Y:S05]  /*13a70*/  BSYNC B1 ;  /* 0x0000000000017941 */ /* 0x000fea0003800000 */
.L_x_26929:
        /* <DEDUP_REMOVED lines=44> */
.L_x_26928:
[----:B------:R-:W-:Y:S05]  /*13d40*/  BSYNC B0 ;  /* 0x0000000000007941 */ /* 0x000fea0003800000 */
.L_x_26927:
        /* <DEDUP_REMOVED lines=11> */
.L_x_26931:
        /* <DEDUP_REMOVED lines=12> */
.L_x_26934:
[----:B------:R-:W-:-:S07]  /*13ec0*/  MOV R12, R8 ;  /* 0x00000008000c7202 */ /* 0x000fce0000000f00 */
.L_x_26935:
[----:B------:R-:W-:Y:S05]  /*13ed0*/  BSYNC B0 ;  /* 0x0000000000007941 */ /* 0x000fea0003800000 */
.L_x_26933:
        /* <DEDUP_REMOVED lines=18> */
.L_x_26939:
[----:B------:R-:W-:Y:S05]  /*14000*/  BSYNC B1 ;  /* 0x0000000000017941 */ /* 0x000fea0003800000 */
.L_x_26938:
        /* <DEDUP_REMOVED lines=44> */
.L_x_26937:
[----:B------:R-:W-:Y:S05]  /*142d0*/  BSYNC B0 ;  /* 0x0000000000007941 */ /* 0x000fea0003800000 */
.L_x_26936:
        /* <DEDUP_REMOVED lines=8> */
.L_x_26932:
        /* <DEDUP_REMOVED lines=29> */
.L_x_26940:
        /* <DEDUP_REMOVED lines=15> */
.L_x_26942:
[----:B------:R-:W-:-:S07]  /*14620*/  IMAD.MOV.U32 R128, RZ, RZ, R8 ;  /* 0x000000ffff807224 */ /* 0x000fce00078e0008 */
.L_x_26943:
[----:B------:R-:W-:Y:S05]  /*14630*/  BSYNC B0 ;  /* 0x0000000000007941 */ /* 0x000fea0003800000 */
.L_x_26941:
        /* <DEDUP_REMOVED lines=16> */
.L_x_26947:
[----:B------:R-:W-:Y:S05]  /*14740*/  BSYNC B1 ;  /* 0x0000000000017941 */ /* 0x000fea0003800000 */
.L_x_26946:
        /* <DEDUP_REMOVED lines=44> */
.L_x_26945:
[----:B------:R-:W-:Y:S05]  /*14a10*/  BSYNC B0 ;  /* 0x0000000000007941 */ /* 0x000fea0003800000 */
.L_x_26944:
        /* <DEDUP_REMOVED lines=12> */
.L_x_26948:
        /* <DEDUP_REMOVED lines=12> */
.L_x_26951:
[----:B------:R-:W-:-:S07]  /*14ba0*/  MOV R13, R8 ;  /* 0x00000008000d7202 */ /* 0x000fce0000000f00 */
.L_x_26952:
[----:B------:R-:W-:Y:S05]  /*14bb0*/  BSYNC B0 ;  /* 0x0000000000007941 */ /* 0x000fea0003800000 */
.L_x_26950:
        /* <DEDUP_REMOVED lines=16> */
.L_x_26956:
[----:B------:R-:W-:Y:S05]  /*14cc0*/  BSYNC B1 ;  /* 0x0000000000017941 */ /* 0x000fea0003800000 */
.L_x_26955:
        /* <DEDUP_REMOVED lines=44> */
.L_x_26954:
[----:B------:R-:W-:Y:S05]  /*14f90*/  BSYNC B0 ;  /* 0x0000000000007941 */ /* 0x000fea0003800000 */
.L_x_26953:
        /* <DEDUP_REMOVED lines=8> */
.L_x_26949:
        /* <DEDUP_REMOVED lines=12> */
.L_x_26958:
[----:B------:R-:W-:-:S07]  /*150e0*/  IMAD.MOV.U32 R128, RZ, RZ, R8 ;  /* 0x000000ffff807224 */ /* 0x000fce00078e0008 */
.L_x_26959:
[----:B------:R-:W-:Y:S05]  /*150f0*/  BSYNC B0 ;  /* 0x0000000000007941 */ /* 0x000fea0003800000 */
.L_x_26957:
        /* <DEDUP_REMOVED lines=16> */
.L_x_26963:
[----:B------:R-:W-:Y:S05]  /*15200*/  BSYNC B1 ;  /* 0x0000000000017941 */ /* 0x000fea0003800000 */
.L_x_26962:
        /* <DEDUP_REMOVED lines=44> */
.L_x_26961:
[----:B------:R-:W-:Y:S05]  /*154d0*/  BSYNC B0 ;  /* 0x0000000000007941 */ /* 0x000fea0003800000 */
.L_x_26960:
        /* <DEDUP_REMOVED lines=11> */
.L_x_26964:
        /* <DEDUP_REMOVED lines=12> */
.L_x_26967:
[----:B------:R-:W-:-:S07]  /*15650*/  MOV R14, R8 ;  /* 0x00000008000e7202 */ /* 0x000fce0000000f00 */
.L_x_26968:
[----:B------:R-:W-:Y:S05]  /*15660*/  BSYNC B0 ;  /* 0x0000000000007941 */ /* 0x000fea0003800000 */
.L_x_26966:
        /* <DEDUP_REMOVED lines=16> */
.L_x_26972:
[----:B------:R-:W-:Y:S05]  /*15770*/  BSYNC B1 ;  /* 0x0000000000017941 */ /* 0x000fea0003800000 */
.L_x_26971:
        /* <DEDUP_REMOVED lines=44> */
.L_x_26970:
[----:B------:R-:W-:Y:S05]  /*15a40*/  BSYNC B0 ;  /* 0x0000000000007941 */ /* 0x000fea0003800000 */
.L_x_26969:
        /* <DEDUP_REMOVED lines=8> */
.L_x_26965:
        /* <DEDUP_REMOVED lines=12> */
.L_x_26974:
[----:B------:R-:W-:-:S07]  /*15b90*/  IMAD.MOV.U32 R128, RZ, RZ, R8 ;  /* 0x000000ffff807224 */ /* 0x000fce00078e0008 */
.L_x_26975:
[----:B------:R-:W-:Y:S05]  /*15ba0*/  BSYNC B0 ;  /* 0x0000000000007941 */ /* 0x000fea0003800000 */
.L_x_26973:
        /* <DEDUP_REMOVED lines=16> */
.L_x_26979:
[----:B------:R-:W-:Y:S05]  /*15cb0*/  BSYNC B1 ;  /* 0x0000000000017941 */ /* 0x000fea0003800000 */
.L_x_26978:
        /* <DEDUP_REMOVED lines=44> */
.L_x_26977:
[----:B------:R-:W-:Y:S05]  /*15f80*/  BSYNC B0 ;  /* 0x0000000000007941 */ /* 0x000fea0003800000 */
.L_x_26976:
        /* <DEDUP_REMOVED lines=11> */
.L_x_26980:
        /* <DEDUP_REMOVED lines=12> */
.L_x_26983:
[----:B------:R-:W-:-:S07]  /*16100*/  MOV R128, R8 ;  /* 0x0000000800807202 */ /* 0x000fce0000000f00 */
.L_x_26984:
[----:B------:R-:W-:Y:S05]  /*16110*/  BSYNC B0 ;  /* 0x0000000000007941 */ /* 0x000fea0003800000 */
.L_x_26982:
        /* <DEDUP_REMOVED lines=16> */
.L_x_26988:
[----:B------:R-:W-:Y:S05]  /*16220*/  BSYNC B1 ;  /* 0x0000000000017941 */ /* 0x000fea0003800000 */
.L_x_26987:
        /* <DEDUP_REMOVED lines=44> */
.L_x_26986:
[----:B------:R-:W-:Y:S05]  /*164f0*/  BSYNC B0 ;  /* 0x0000000000007941 */ /* 0x000fea0003800000 */
.L_x_26985:
        /* <DEDUP_REMOVED lines=8> */
.L_x_26981:
        /* <DEDUP_REMOVED lines=12> */
.L_x_26990:
[----:B------:R-:W-:-:S07]  /*16640*/  IMAD.MOV.U32 R128, RZ, RZ, R8 ;  /* 0x000000ffff807224 */ /* 0x000fce00078e0008 */
.L_x_26991:
[----:B------:R-:W-:Y:S05]  /*16650*/  BSYNC B0 ;  /* 0x0000000000007941 */ /* 0x000fea0003800000 */
.L_x_26989:
        /* <DEDUP_REMOVED lines=16> */
.L_x_26995:
[----:B------:R-:W-:Y:S05]  /*16760*/  BSYNC B1 ;  /* 0x0000000000017941 */ /* 0x000fea0003800000 */
.L_x_26994:
        /* <DEDUP_REMOVED lines=44> */
.L_x_26993:
[----:B------:R-:W-:Y:S05]  /*16a30*/  BSYNC B0 ;  /* 0x0000000000007941 */ /* 0x000fea0003800000 */
.L_x_26992:
        /* <DEDUP_REMOVED lines=11> */
.L_x_26996:
        /* <DEDUP_REMOVED lines=12> */
.L_x_26999:
[----:B------:R-:W-:-:S07]  /*16bb0*/  MOV R12, R8 ;  /* 0x00000008000c7202 */ /* 0x000fce0000000f00 */
.L_x_27000:
[----:B------:R-:W-:Y:S05]  /*16bc0*/  BSYNC B0 ;  /* 0x0000000000007941 */ /* 0x000fea0003800000 */
.L_x_26998:
        /* <DEDUP_REMOVED lines=16> */
.L_x_27004:
[----:B------:R-:W-:Y:S05]  /*16cd0*/  BSYNC B1 ;  /* 0x0000000000017941 */ /* 0x000fea0003800000 */
.L_x_27003:
        /* <DEDUP_REMOVED lines=44> */
.L_x_27002:
[----:B------:R-:W-:Y:S05]  /*16fa0*/  BSYNC B0 ;  /* 0x0000000000007941 */ /* 0x000fea0003800000 */
.L_x_27001:
        /* <DEDUP_REMOVED lines=8> */
.L_x_26997:
[----:B------:R-:W-:Y:S01]  /*17030*/  FADD.FTZ R134, RZ, R40 ;  /* 0x00000028ff867221 */ /* 0x000fe20000010000 */
[----:B------:R-:W-:Y:S01]  /*17040*/  ISETP.NE.AND P1, PT, R137, RZ, PT ;  /* 0x000000ff8900720c */ /* 0x000fe20003f25270 */
[----:B------:R-:W-:Y:S01]  /*17050*/  IMAD.WIDE.U32 R132, R127, 0x10, R132 ;  /* 0x000000107f847825 */ /* 0x000fe200078e0084 */
[----:B------:R-:W-:-:S03]  /*17060*/  SEL R136, RZ, 0x100, P3 ;  /* 0x00000100ff887807 */ /* 0x000fc60001800000 */
[----:B------:R-:W-:Y:S01]  /*17070*/  FADD.FTZ R135, R134, R41 ;  /* 0x0000002986877221 */ /* 0x000fe20000010000 */
[----:B------:R-:W-:Y:S01]  /*17080*/  LOP3.LUT P2, RZ, R0, 0x1f, RZ, 0xc0, !PT ;  /* 0x0000001f00ff7812 */ /* 0x000fe2000784c0ff */
[----:B------:R0:W-:Y:S02]  /*17090*/  STG.E.128 desc[UR4][R132.64], R116 ;  /* 0x0000007484007986 */ /* 0x0001e4000c101d04 */
        /* <DEDUP_REMOVED lines=31> */
[----:B------:R-:W-:-:S04]  /*17290*/  IMAD.WIDE.U32 R136, R127, 0x4, R130 ;  /* 0x000000047f887825 */ /* 0x000fc800078e0082 */
[----:B------:R-:W-:Y:S01]  /*172a0*/  FADD.FTZ R131, R138, R19 ;  /* 0x000000138a837221 */ /* 0x000fe20000010000 */
[----:B------:R0:W-:Y:S03]  /*172b0*/  STG.E desc[UR4][R136.64], R135 ;  /* 0x0000008788007986 */ /* 0x0001e6000c101904 */
        /* <DEDUP_REMOVED lines=17> */
.L_x_27005:
[----:B------:R-:W-:Y:S01]  /*173d0*/  UMOV UR22, 0xffffffff ;  /* 0xffffffff00167882 */ /* 0x000fe20000000000 */
[----:B------:R-:W-:Y:S01]  /*173e0*/  @!P1 IADD3 R134, R134, 0x4, RZ ;  /* 0x0000000486869810 */ /* 0x000fe20007ffe0ff */
[----:B0-----:R-:W-:Y:S01]  /*173f0*/  FADD.FTZ R129, R130, R119 ;  /* 0x0000007782817221 */ /* 0x001fe20000010000 */
        /* <DEDUP_REMOVED lines=85> */
.L_x_27018:
[----:B------:R-:W2:Y:S01]  /*17950*/  @!P2 S2R R132, SR_CgaCtaId ;  /* 0x000000000084a919 */ /* 0x000ea20000008800 */
[----:B------:R-:W-:Y:S01]  /*17960*/  LOP3.LUT R133, R0, 0x1f, RZ, 0xc0, !PT ;  /* 0x0000001f00857812 */ /* 0x000fe200078ec0ff */
[----:B------:R-:W-:Y:S05]  /*17970*/  WARPSYNC.ALL ;  /* 0x0000000000007948 */ /* 0x000fea0003800000 */
[----:B------:R-:W-:Y:S02]  /*17980*/  ISETP.GT.U32.AND P3, PT, R133, 0x3, PT ;  /* 0x000000038500780c */ /* 0x000fe40003f64070 */
[----:B------:R-:W-:Y:S02]  /*17990*/  @!P2 MOV R129, 0x400 ;  /* 0x000004000081a802 */ /* 0x000fe40000000f00 */
[----:B------:R-:W-:Y:S01]  /*179a0*/  LOP3.LUT R135, R131, 0x3, RZ, 0xc0, !PT ;  /* 0x0000000383877812 */ /* 0x000fe200078ec0ff */
[----:B-1----:R-:W-:-:S08]  /*179b0*/  FADD.FTZ R131, R137, R138 ;  /* 0x0000008a89837221 */ /* 0x002fd00000010000 */
[----:B------:R-:W1:Y:S01]  /*179c0*/  @!P3 S2R R139, SR_CgaCtaId ;  /* 0x00000000008bb919 */ /* 0x000e620000008800 */
[----:B--2---:R-:W-:Y:S01]  /*179d0*/  @!P2 LEA R132, R132, R129, 0x18 ;  /* 0x000000818484a211 */ /* 0x004fe200078ec0ff */
[C---:B------:R-:W-:Y:S02]  /*179e0*/  @!P2 IMAD.IADD R129, R134.reuse, 0x1, R135 ;  /* 0x000000018681a824 */ /* 0x040fe400078e0287 */
[----:B------:R-:W-:-:S03]  /*179f0*/  @!P3 IMAD.IADD R134, R134, 0x1, R133 ;  /* 0x000000018686b824 */ /* 0x000fc600078e0285 */
[----:B------:R-:W-:Y:S02]  /*17a00*/  @!P2 LEA R129, R129, R132, 0x3 ;  /* 0x000000848181a211 */ /* 0x000fe400078e18ff */
[----:B------:R-:W-:-:S03]  /*17a10*/  @!P3 MOV R132, 0x400 ;  /* 0x000004000084b802 */ /* 0x000fc60000000f00 */
[----:B------:R-:W-:Y:S01]  /*17a20*/  @!P2 STS.64 [R129], R130 ;  /* 0x000000828100a388 */ /* 0x000fe20000000a00 */
[----:B------:R-:W-:Y:S01]  /*17a30*/  BAR.SYNC.DEFER_BLOCKING 0x0 ;  /* 0x0000000000007b1d */ /* 0x000fe20000010000 */
[----:B------:R-:W-:Y:S02]  /*17a40*/  PLOP3.LUT P2, PT, PT, PT, UP0, 0x40, 0x0 ;  /* 0x000000000000781c */ /* 0x000fe40003f4e808 */
[----:B-1----:R-:W-:Y:S02]  /*17a50*/  @!P3 LEA R139, R139, R132, 0x18 ;  /* 0x000000848b8bb211 */ /* 0x002fe400078ec0ff */
[----:B------:R-:W-:Y:S02]  /*17a60*/  CS2R R132, SRZ ;  /* 0x0000000000847805 */ /* 0x000fe4000001ff00 */
[----:B------:R-:W-:Y:S01]  /*17a70*/  @!P3 LEA R136, R134, R139, 0x3 ;  /* 0x0000008b8688b211 */ /* 0x000fe200078e18ff */
[----:B------:R-:W-:Y:S01]  /*17a80*/  IMAD.MOV.U32 R134, RZ, RZ, RZ ;  /* 0x000000ffff867224 */ /* 0x000fe200078e00ff */
[----:B------:R-:W-:-:S05]  /*17a90*/  @!P3 MOV R134, 0x400 ;  /* 0x000004000086b802 */ /* 0x000fca0000000f00 */
[----:B0-----:R-:W0:Y:S04]  /*17aa0*/  SHFL.DOWN PT, R137, R134, 0x2, 0x1f ;  /* 0x08401f0086897f89 */ /* 0x001e2800000e0000 */
[----:B------:R-:W1:Y:S01]  /*17ab0*/  @!P3 LDS.64 R132, [R136] ;  /* 0x000000008884b984 */ /* 0x000e620000000a00 */
[----:B------:R-:W-:Y:S01]  /*17ac0*/  PLOP3.LUT P3, PT, PT, PT, UP0, 0x40, 0x0 ;  /* 0x000000000000781c */ /* 0x000fe20003f6e808 */
[----:B0-----:R-:W-:Y:S01]  /*17ad0*/  IMAD.IADD R129, R137, 0x1, R134 ;  /* 0x0000000189817824 */ /* 0x001fe200078e0286 */
[----:B------:R-:W-:Y:S02]  /*17ae0*/  I2FP.F32.S32 R140, R137 ;  /* 0x00000089008c7245 */ /* 0x000fe40000201400 */
        /* <DEDUP_REMOVED lines=29> */
[----:B------:R-:W-:-:S04]  /*17cc0*/  FMUL.FTZ R134, R134, R142 ;  /* 0x0000008e86867220 */ /* 0x000fc80000410000 */
[----:B------:R-:W-:Y:S02]  /*17cd0*/  FFMA.FTZ R131, R136, R134, R131 ;  /* 0x0000008688837223 */ /* 0x000fe40000010083 */
[----:B------:R-:W1:Y:S04]  /*17ce0*/  LDC R136, c[0x0][0x2d8] ;  /* 0x0000b600ff887b82 */ /* 0x000e680000000800 */
[----:B------:R-:W1:Y:S01]  /*17cf0*/  SHFL.IDX PT, R131, R131, RZ, 0x1f ;  /* 0x00001fff83837589 */ /* 0x000e6200000e0000 */
[C---:B0-----:R-:W-:Y:S01]  /*17d00*/  FSEL R129, R130.reuse, RZ, P2 ;  /* 0x000000ff82817208 */ /* 0x041fe20001000000 */
[----:B------:R-:W-:Y:S01]  /*17d10*/  FMUL.FTZ R134, R130, R130 ;  /* 0x0000008282867220 */ /* 0x000fe20000410000 */
[----:B------:R-:W-:-:S03]  /*17d20*/  LOP3.LUT P2, RZ, R135, 0x1f, R0, 0xf8, !PT ;  /* 0x0000001f87ff7812 */ /* 0x000fc6000784f800 */
[C---:B------:R-:W-:Y:S01]  /*17d30*/  FADD.FTZ R144, -R129.reuse, R22 ;  /* 0x0000001681907221 */ /* 0x040fe20000010100 */
[C---:B------:R-:W-:Y:S01]  /*17d40*/  FADD.FTZ R146, -R129.reuse, R23 ;  /* 0x0000001781927221 */ /* 0x040fe20000010100 */
[C---:B------:R-:W-:Y:S01]  /*17d50*/  FADD.FTZ R42, -R129.reuse, R42 ;  /* 0x0000002a812a7221 */ /* 0x040fe20000010100 */
[----:B------:R-:W0:Y:S01]  /*17d60*/  LDC.64 R22, c[0x0][0x2b8] ;  /* 0x0000ae00ff167b82 */ /* 0x000e220000000a00 */
[C---:B------:R-:W-:Y:S01]  /*17d70*/  FADD.FTZ R40, -R129.reuse, R40 ;  /* 0x0000002881287221 */ /* 0x040fe20000010100 */
[C---:B------:R-:W-:Y:S01]  /*17d80*/  FADD.FTZ R41, -R129.reuse, R41 ;  /* 0x0000002981297221 */ /* 0x040fe20000010100 */
[C---:B------:R-:W-:Y:S01]  /*17d90*/  FADD.FTZ R43, -R129.reuse, R43 ;  /* 0x0000002b812b7221 */ /* 0x040fe20000010100 */
[----:B------:R-:W-:Y:S01]  /*17da0*/  FADD.FTZ R140, -R129, R20 ;  /* 0x00000014818c7221 */ /* 0x000fe20000010100 */
[----:B-1----:R-:W-:Y:S01]  /*17db0*/  FFMA.FTZ R135, R131, UR24, R136 ;  /* 0x0000001883877c23 */ /* 0x002fe20008010088 */
[----:B------:R-:W-:Y:S01]  /*17dc0*/  FSEL R136, R134, RZ, !P3 ;  /* 0x000000ff86887208 */ /* 0x000fe20005800000 */
[C---:B------:R-:W-:Y:S01]  /*17dd0*/  FADD.FTZ R131, -R129.reuse, R28 ;  /* 0x0000001c81837221 */ /* 0x040fe20000010100 */
[----:B------:R-:W1:Y:S01]  /*17de0*/  @!P2 LDC.64 R132, c[0x0][0x250] ;  /* 0x00009400ff84ab82 */ /* 0x000e620000000a00 */
[C---:B------:R-:W-:Y:S01]  /*17df0*/  FADD.FTZ R134, -R129.reuse, R29 ;  /* 0x0000001d81867221 */ /* 0x040fe20000010100 */
[----:B------:R-:W-:Y:S01]  /*17e00*/  FADD.FTZ R36, -R129, R36 ;  /* 0x0000002481247221 */ /* 0x000fe20000010100 */
[----:B------:R-:W-:Y:S01]  /*17e10*/  FADD.FTZ R135, R135, R136 ;  /* 0x0000008887877221 */ /* 0x000fe20000010000 */
[C---:B------:R-:W-:Y:S01]  /*17e20*/  FADD.FTZ R136, -R129.reuse, R25 ;  /* 0x0000001981887221 */ /* 0x040fe20000010100 */
[C---:B------:R-:W-:Y:S01]  /*17e30*/  FADD.FTZ R37, -R129.reuse, R37 ;  /* 0x0000002581257221 */ /* 0x040fe20000010100 */
[C---:B------:R-:W-:Y:S01]  /*17e40*/  FADD.FTZ R38, -R129.reuse, R38 ;  /* 0x0000002681267221 */ /* 0x040fe20000010100 */
[----:B------:R-:W2:Y:S01]  /*17e50*/  MUFU.RSQ R25, R135 ;  /* 0x0000008700197308 */ /* 0x000ea20000001400 */
        /* <DEDUP_REMOVED lines=16> */
[----:B-1----:R-:W-:-:S04]  /*17f60*/  @!P2 IMAD.WIDE R132, R15, 0x4, R132 ;  /* 0x000000040f84a825 */ /* 0x002fc800078e0284 */
[C---:B--2---:R-:W-:Y:S01]  /*17f70*/  FMUL.FTZ R17, R25.reuse, R42 ;  /* 0x0000002a19117220 */ /* 0x044fe20000410000 */
[C---:B------:R-:W-:Y:S01]  /*17f80*/  FMUL.FTZ R117, R25.reuse, R40 ;  /* 0x0000002819757220 */ /* 0x040fe20000410000 */
[C---:B------:R-:W-:Y:S01]  /*17f90*/  FMUL.FTZ R156, R25.reuse, R41 ;  /* 0x00000029199c7220 */ /* 0x040fe20000410000 */
[----:B------:R-:W-:Y:S01]  /*17fa0*/  FMUL.FTZ R158, R25, R43 ;  /* 0x0000002b199e7220 */ /* 0x000fe20000410000 */
[C---:B------:R-:W-:Y:S01]  /*17fb0*/  FADD.FTZ R138, -R129.reuse, R27 ;  /* 0x0000001b818a7221 */ /* 0x040fe20000010100 */
[C---:B------:R-:W-:Y:S01]  /*17fc0*/  FADD.FTZ R142, -R129.reuse, R21 ;  /* 0x00000015818e7221 */ /* 0x040fe20000010100 */
[C---:B------:R-:W-:Y:S01]  /*17fd0*/  FADD.FTZ R150, -R129.reuse, R19 ;  /* 0x0000001381967221 */ /* 0x040fe20000010100 */
[C---:B------:R-:W-:Y:S01]  /*17fe0*/  FADD.FTZ R118, -R129.reuse, R118 ;  /* 0x0000007681767221 */ /* 0x040fe20000010100 */
[----:B------:R-:W-:Y:S01]  /*17ff0*/  FADD.FTZ R116, -R129, R119 ;  /* 0x0000007781747221 */ /* 0x000fe20000010100 */
[----:B---3--:R-:W-:Y:S01]  /*18000*/  @!P2 IMAD.WIDE R28, R15, 0x4, R28 ;  /* 0x000000040f1ca825 */ /* 0x008fe200078e021c */
[----:B------:R1:W-:Y:S01]  /*18010*/  @!P2 STG.E desc[UR4][R132.64], R130 ;  /* 0x000000828400a986 */ /* 0x0003e2000c101904 */
[----:B------:R-:W-:-:S02]  /*18020*/  LEA.HI.X R21, R123, UR19, RZ, 0x4, P3 ;  /* 0x000000137b157c11 */ /* 0x000fc400098f24ff */
        /* <DEDUP_REMOVED lines=10> */
[C---:B-1----:R-:W-:Y:S01]  /*180d0*/  FMUL.FTZ R130, R25.reuse, R35 ;  /* 0x0000002319827220 */ /* 0x042fe20000410000 */
        /* <DEDUP_REMOVED lines=22> */
[----:B0-----:R-:W-:-:S04]  /*18240*/  IMAD.WIDE.U32 R132, R122, 0x10, R22 ;  /* 0x000000107a847825 */ /* 0x001fc800078e0016 */
[----:B------:R-:W-:Y:S01]  /*18250*/  FFMA.FTZ R35, R79, R42, R111 ;  /* 0x0000002a4f237223 */ /* 0x000fe2000001006f */
[----:B------:R-:W-:Y:S01]  /*18260*/  FFMA.FTZ R34, R78, R129, R110 ;  /* 0x000000814e227223 */ /* 0x000fe2000001006e */
[----:B------:R-:W-:Y:S01]  /*18270*/  FFMA.FTZ R33, R77, R40, R109 ;  /* 0x000000284d217223 */ /* 0x000fe2000001006d */
[----:B------:R-:W-:Y:S01]  /*18280*/  FFMA.FTZ R32, R76, R27, R108 ;  /* 0x0000001b4c207223 */ /* 0x000fe2000001006c */
[----:B------:R-:W-:-:S04]  /*18290*/  IMAD.WIDE.U32 R144, R120, 0x10, R22 ;  /* 0x0000001078907825 */ /* 0x000fc800078e0016 */
[----:B------:R-:W-:Y:S01]  /*182a0*/  FFMA.FTZ R27, R75, R130, R107 ;  /* 0x000000824b1b7223 */ /* 0x000fe2000001006b */
[----:B------:R-:W-:Y:S01]  /*182b0*/  FFMA.FTZ R26, R74, R123, R106 ;  /* 0x0000007b4a1a7223 */ /* 0x000fe2000001006a */
[----:B------:R-:W-:Y:S01]  /*182c0*/  FFMA.FTZ R24, R72, R37, R104 ;  /* 0x0000002548187223 */ /* 0x000fe20000010068 */
[----:B------:R0:W-:Y:S01]  /*182d0*/  STG.E.128 desc[UR4][R20.64], R16 ;  /* 0x0000001014007986 */ /* 0x0001e2000c101d04 */
[----:B------:R-:W-:-:S04]  /*182e0*/  IMAD.WIDE.U32 R116, R121, 0x10, R22 ;  /* 0x0000001079747825 */ /* 0x000fc800078e0016 */
[----:B-1----:R-:W-:Y:S01]  /*182f0*/  FFMA.FTZ R25, R73, R36, R105 ;  /* 0x0000002449197223 */ /* 0x002fe20000010069 */
[----:B------:R-:W-:Y:S01]  /*18300*/  FFMA.FTZ R29, R61, R142, R93 ;  /* 0x0000008e3d1d7223 */ /* 0x000fe2000001005d */
[----:B------:R-:W-:Y:S01]  /*18310*/  STG.E.128 desc[UR4][R132.64], R32 ;  /* 0x0000002084007986 */ /* 0x000fe2000c101d04 */
[----:B------:R-:W-:-:S04]  /*18320*/  IMAD.WIDE.U32 R118, R124, 0x10, R22 ;  /* 0x000000107c767825 */ /* 0x000fc800078e0016 */
[----:B------:R-:W-:Y:S01]  /*18330*/  FFMA.FTZ R28, R60, R39, R92 ;  /* 0x000000273c1c7223 */ /* 0x000fe2000001005c */
[----:B------:R-:W-:Y:S01]  /*18340*/  SEL R129, RZ, 0x1, P1 ;  /* 0x00000001ff817807 */ /* 0x000fe20000800000 */
[----:B------:R1:W-:Y:S01]  /*18350*/  STG.E.128 desc[UR4][R144.64], R24 ;  /* 0x0000001890007986 */ /* 0x0003e2000c101d04 */
[----:B------:R-:W-:-:S04]  /*18360*/  IMAD.WIDE.U32 R36, R125, 0x10, R22 ;  /* 0x000000107d247825 */ /* 0x000fc800078e0016 */
[----:B------:R-:W-:-:S04]  /*18370*/  IMAD.WIDE.U32 R120, R126, 0x10, R22 ;  /* 0x000000107e787825 */ /* 0x000fc800078e0016 */
[----:B------:R-:W-:-:S04]  /*18380*/  IMAD.WIDE.U32 R122, R127, 0x10, R22 ;  /* 0x000000107f7a7825 */ /* 0x000fc800078e0016 */
[----:B0-----:R-:W-:Y:S01]  /*18390*/  FFMA.FTZ R19, R71, R30, R103 ;  /* 0x0000001e47137223 */ /* 0x001fe20000010067 */
        /* <DEDUP_REMOVED lines=18> */
[----:B------:R-:W-:-:S03]  /*184c0*/  VIADD R15, R15, UR20 ;  /* 0x000000140f0f7c36 */ /* 0x000fc60008000000 */
[----:B------:R0:W-:Y:S02]  /*184d0*/  STG.E.128 desc[UR4][R118.64], R20 ;  /* 0x0000001476007986 */ /* 0x0001e4000c101d04 */
[----:B------:R-:W-:Y:S02]  /*184e0*/  ISETP.GE.AND P2, PT, R15, UR21, PT ;  /* 0x000000150f007c0c */ /* 0x000fe4000bf46270 */
[----:B------:R0:W-:Y:S04]  /*184f0*/  STG.E.128 desc[UR4][R36.64], R28 ;  /* 0x0000001c24007986 */ /* 0x0001e8000c101d04 */
[----:B------:R0:W-:Y:S04]  /*18500*/  STG.E.128 desc[UR4][R120.64], R24 ;  /* 0x0000001878007986 */ /* 0x0001e8000c101d04 */
[----:B------:R0:W-:Y:S03]  /*18510*/  STG.E.128 desc[UR4][R122.64], R32 ;  /* 0x000000207a007986 */ /* 0x0001e6000c101d04 */
[----:B------:R-:W-:Y:S05]  /*18520*/  @!P2 BRA `(.L_x_27007) ;  /* 0xfffffe840018a947 */ /* 0x000fea000383ffff */
[----:B------:R-:W-:Y:S05]  /*18530*/  EXIT ;  /* 0x000000000000794d */ /* 0x000fea0003800000 */
.L_x_27006:
[----:B------:R-:W-:Y:S01]  /*18540*/  HFMA2.MMA R142, -RZ, RZ, 0, 1.847743988037109375e-06 ;  /* 0x0000001fff8e7435 */ /* 0x000fe200000001ff */
[----:B------:R-:W-:Y:S01]  /*18550*/  MOV R140, R129 ;  /* 0x00000081008c7202 */ /* 0x000fe20000000f00 */
[----:B------:R-:W-:Y:S02]  /*18560*/  IMAD.MOV.U32 R141, RZ, RZ, 0x1 ;  /* 0x00000001ff8d7424 */ /* 0x000fe400078e00ff */
[----:B------:R-:W-:-:S07]  /*18570*/  IMAD.MOV.U32 R139, RZ, RZ, -0x1 ;  /* 0xffffffffff8b7424 */ /* 0x000fce00078e00ff */
[----:B------:R-:W-:Y:S05]  /*18580*/  WARPSYNC.COLLECTIVE R139, `(.L_x_27008) ;  /* 0x000000008b087348 */ /* 0x000fea0003c00000 */
[----:B------:R0:W1:Y:S02]  /*18590*/  SHFL.BFLY P3, R138, R140, R141, R142 ;  /* 0x0c00008d8c8a7389 */ /* 0x000064000006008e */
[----:B01----:R-:W-:Y:S01]  /*185a0*/  ENDCOLLECTIVE ;  /* 0x000000000000791b */ /* 0x003fe20003800000 */
.L_x_27008:
[----:B------:R-:W-:Y:S01]  /*185b0*/  HFMA2.MMA R141, -RZ, RZ, 0, 1.1920928955078125e-07 ;  /* 0x00000002ff8d7435 */ /* 0x000fe200000001ff */
[----:B------:R-:W-:-:S05]  /*185c0*/  MOV R130, R138 ;  /* 0x0000008a00827202 */ /* 0x000fca0000000f00 */
[----:B------:R-:W-:-:S04]  /*185d0*/  FADD.FTZ R132, R129, R130 ;  /* 0x0000008281847221 */ /* 0x000fc80000010000 */
[----:B------:R-:W-:-:S07]  /*185e0*/  IMAD.MOV.U32 R140, RZ, RZ, R132 ;  /* 0x000000ffff8c7224 */ /* 0x000fce00078e0084 */
[----:B------:R-:W-:Y:S05]  /*185f0*/  WARPSYNC.COLLECTIVE R139, `(.L_x_27009) ;  /* 0x000000008b087348 */ /* 0x000fea0003c00000 */
[----:B------:R0:W1:Y:S02]  /*18600*/  SHFL.BFLY P3, R138, R140, R141, R142 ;  /* 0x0c00008d8c8a7389 */ /* 0x000064000006008e */
[----:B01----:R-:W-:Y:S01]  /*18610*/  ENDCOLLECTIVE ;  /* 0x000000000000791b */ /* 0x003fe20003800000 */
.L_x_27009:
[----:B------:R-:W-:Y:S02]  /*18620*/  IMAD.MOV.U32 R141, RZ, RZ, 0x4 ;  /* 0x00000004ff8d7424 */ /* 0x000fe400078e00ff */
[----:B------:R-:W-:-:S04]  /*18630*/  IMAD.MOV.U32 R133, RZ, RZ, R138 ;  /* 0x000000ffff857224 */ /* 0x000fc800078e008a */
[----:B------:R-:W-:-:S05]  /*18640*/  FADD.FTZ R133, R132, R133 ;  /* 0x0000008584857221 */ /* 0x000fca0000010000 */
[----:B------:R-:W-:-:S07]  /*18650*/  MOV R140, R133 ;  /* 0x00000085008c7202 */ /* 0x000fce0000000f00 */
[----:B------:R-:W-:Y:S05]  /*18660*/  WARPSYNC.COLLECTIVE R139, `(.L_x_27010) ;  /* 0x000000008b087348 */ /* 0x000fea0003c00000 */
[----:B------:R0:W1:Y:S02]  /*18670*/  SHFL.BFLY P3, R138, R140, R141, R142 ;  /* 0x0c00008d8c8a7389 */ /* 0x000064000006008e */
[----:B01----:R-:W-:Y:S01]  /*18680*/  ENDCOLLECTIVE ;  /* 0x000000000000791b */ /* 0x003fe20003800000 */
.L_x_27010:
[----:B------:R-:W-:Y:S01]  /*18690*/  HFMA2.MMA R141, -RZ, RZ, 0, 4.76837158203125e-07 ;  /* 0x00000008ff8d7435 */ /* 0x000fe200000001ff */
[----:B------:R-:W-:-:S05]  /*186a0*/  MOV R130, R138 ;  /* 0x0000008a00827202 */ /* 0x000fca0000000f00 */
[----:B------:R-:W-:-:S04]  /*186b0*/  FADD.FTZ R135, R133, R130 ;  /* 0x0000008285877221 */ /* 0x000fc80000010000 */
[----:B------:R-:W-:-:S07]  /*186c0*/  IMAD.MOV.U32 R140, RZ, RZ, R135 ;  /* 0x000000ffff8c7224 */ /* 0x000fce00078e0087 */
[----:B------:R-:W-:Y:S05]  /*186d0*/  WARPSYNC.COLLECTIVE R139, `(.L_x_27011) ;  /* 0x000000008b087348 */ /* 0x000fea0003c00000 */
[----:B------:R0:W1:Y:S02]  /*186e0*/  SHFL.BFLY P3, R138, R140, R141, R142 ;  /* 0x0c00008d8c8a7389 */ /* 0x000064000006008e */
[----:B01----:R-:W-:Y:S01]  /*186f0*/  ENDCOLLECTIVE ;  /* 0x000000000000791b */ /* 0x003fe20003800000 */
.L_x_27011:
[----:B------:R-:W-:Y:S02]  /*18700*/  IMAD.MOV.U32 R141, RZ, RZ, 0x10 ;  /* 0x00000010ff8d7424 */ /* 0x000fe400078e00ff */
[----:B------:R-:W-:-:S04]  /*18710*/  IMAD.MOV.U32 R130, RZ, RZ, R138 ;  /* 0x000000ffff827224 */ /* 0x000fc800078e008a */
[----:B------:R-:W-:-:S05]  /*18720*/  FADD.FTZ R136, R135, R130 ;  /* 0x0000008287887221 */ /* 0x000fca0000010000 */
[----:B------:R-:W-:-:S07]  /*18730*/  MOV R140, R136 ;  /* 0x00000088008c7202 */ /* 0x000fce0000000f00 */
[----:B------:R-:W-:Y:S05]  /*18740*/  WARPSYNC.COLLECTIVE R139, `(.L_x_27012) ;  /* 0x000000008b087348 */ /* 0x000fea0003c00000 */
[----:B------:R0:W1:Y:S02]  /*18750*/  SHFL.BFLY P3, R138, R140, R141, R142 ;  /* 0x0c00008d8c8a7389 */ /* 0x000064000006008e */
[----:B01----:R-:W-:Y:S01]  /*18760*/  ENDCOLLECTIVE ;  /* 0x000000000000791b */ /* 0x003fe20003800000 */
.L_x_27012:
        /* <DEDUP_REMOVED lines=72> */
.L_x_27013:
[----:B------:R-:W-:Y:S02]  /*18bf0*/  IMAD.MOV.U32 R141, RZ, RZ, 0x2 ;  /* 0x00000002ff8d7424 */ /* 0x000fe400078e00ff */
[----:B------:R-:W-:-:S04]  /*18c00*/  IMAD.MOV.U32 R132, RZ, RZ, R138 ;  /* 0x000000ffff847224 */ /* 0x000fc800078e008a */
[----:B------:R-:W-:-:S05]  /*18c10*/  FADD.FTZ R132, R129, R132 ;  /* 0x0000008481847221 */ /* 0x000fca0000010000 */
[----:B------:R-:W-:-:S07]  /*18c20*/  MOV R140, R132 ;  /* 0x00000084008c7202 */ /* 0x000fce0000000f00 */
[----:B------:R-:W-:Y:S05]  /*18c30*/  WARPSYNC.COLLECTIVE R139, `(.L_x_27014) ;  /* 0x000000008b087348 */ /* 0x000fea0003c00000 */
[----:B------:R0:W1:Y:S02]  /*18c40*/  SHFL.BFLY P3, R138, R140, R141, R142 ;  /* 0x0c00008d8c8a7389 */ /* 0x000064000006008e */
[----:B01----:R-:W-:Y:S01]  /*18c50*/  ENDCOLLECTIVE ;  /* 0x000000000000791b */ /* 0x003fe20003800000 */
.L_x_27014:
[----:B------:R-:W-:Y:S01]  /*18c60*/  HFMA2.MMA R141, -RZ, RZ, 0, 2.384185791015625e-07 ;  /* 0x00000004ff8d7435 */ /* 0x000fe200000001ff */
[----:B------:R-:W-:-:S05]  /*18c70*/  MOV R133, R138 ;  /* 0x0000008a00857202 */ /* 0x000fca0000000f00 */
[----:B------:R-:W-:-:S04]  /*18c80*/  FADD.FTZ R133, R132, R133 ;  /* 0x0000008584857221 */ /* 0x000fc80000010000 */
[----:B------:R-:W-:-:S07]  /*18c90*/  IMAD.MOV.U32 R140, RZ, RZ, R133 ;  /* 0x000000ffff8c7224 */ /* 0x000fce00078e0085 */
[----:B------:R-:W-:Y:S05]  /*18ca0*/  WARPSYNC.COLLECTIVE R139, `(.L_x_27015) ;  /* 0x000000008b087348 */ /* 0x000fea0003c00000 */
[----:B------:R0:W1:Y:S02]  /*18cb0*/  SHFL.BFLY P3, R138, R140, R141, R142 ;  /* 0x0c00008d8c8a7389 */ /* 0x000064000006008e */
[----:B01----:R-:W-:Y:S01]  /*18cc0*/  ENDCOLLECTIVE ;  /* 0x000000000000791b */ /* 0x003fe20003800000 */
.L_x_27015:
[----:B------:R-:W-:Y:S02]  /*18cd0*/  IMAD.MOV.U32 R141, RZ, RZ, 0x8 ;  /* 0x00000008ff8d7424 */ /* 0x000fe400078e00ff */
[----:B------:R-:W-:-:S04]  /*18ce0*/  IMAD.MOV.U32 R136, RZ, RZ, R138 ;  /* 0x000000ffff887224 */ /* 0x000fc800078e008a */
[----:B------:R-:W-:-:S05]  /*18cf0*/  FADD.FTZ R136, R133, R136 ;  /* 0x0000008885887221 */ /* 0x000fca0000010000 */
[----:B------:R-:W-:-:S07]  /*18d00*/  MOV R140, R136 ;  /* 0x00000088008c7202 */ /* 0x000fce0000000f00 */
[----:B------:R-:W-:Y:S05]  /*18d10*/  WARPSYNC.COLLECTIVE R139, `(.L_x_27016) ;  /* 0x000000008b087348 */ /* 0x000fea0003c00000 */
[----:B------:R0:W1:Y:S02]  /*18d20*/  SHFL.BFLY P3, R138, R140, R141, R142 ;  /* 0x0c00008d8c8a7389 */ /* 0x000064000006008e */
[----:B01----:R-:W-:Y:S01]  /*18d30*/  ENDCOLLECTIVE ;  /* 0x000000000000791b */ /* 0x003fe20003800000 */
.L_x_27016:
[----:B------:R-:W-:Y:S01]  /*18d40*/  HFMA2.MMA R141, -RZ, RZ, 0, 9.5367431640625e-07 ;  /* 0x00000010ff8d7435 */ /* 0x000fe200000001ff */
[----:B------:R-:W-:-:S05]  /*18d50*/  MOV R135, R138 ;  /* 0x0000008a00877202 */ /* 0x000fca0000000f00 */
[----:B------:R-:W-:-:S04]  /*18d60*/  FADD.FTZ R137, R136, R135 ;  /* 0x0000008788897221 */ /* 0x000fc80000010000 */
[----:B------:R-:W-:-:S07]  /*18d70*/  IMAD.MOV.U32 R140, RZ, RZ, R137 ;  /* 0x000000ffff8c7224 */ /* 0x000fce00078e0089 */
[----:B------:R-:W-:Y:S05]  /*18d80*/  WARPSYNC.COLLECTIVE R139, `(.L_x_27017) ;  /* 0x000000008b087348 */ /* 0x000fea0003c00000 */
[----:B------:R0:W1:Y:S02]  /*18d90*/  SHFL.BFLY P3, R138, R140, R141, R142 ;  /* 0x0c00008d8c8a7389 */ /* 0x000064000006008e */
[----:B01----:R-:W-:Y:S01]  /*18da0*/  ENDCOLLECTIVE ;  /* 0x000000000000791b */ /* 0x003fe20003800000 */
.L_x_27017:
[----:B------:R-:W-:Y:S05]  /*18db0*/  BRA `(.L_x_27018) ;  /* 0xffffffe800e47947 */ /* 0x000fea000383ffff */
.L_x_27019:
        /* <DEDUP_REMOVED lines=12> */
.L_x_27099:


//--------------------- .nv.global.init           --------------------------
	.section	.nv.global.init,"aw",@progbits
	.align	4
.nv.global.init:
	.type		mrg32k3aM1SubSeq,@object
	.size		mrg32k3aM1SubSeq,(mrg32k3aM2SubSeq - mrg32k3aM1SubSeq)
mrg32k3aM1SubSeq:
        /*0000*/ 	.byte	0x0b, 0xcc, 0xee, 0x04, 0x73, 0x29, 0x8b, 0x6f, 0xf6, 0x53, 0x03, 0xf6, 0x23, 0xf6, 0xea, 0xda
        /* <DEDUP_REMOVED lines=125> */
	.type		mrg32k3aM2SubSeq,@object
	.size		mrg32k3aM2SubSeq,(mrg32k3aM1 - mrg32k3aM2SubSeq)
mrg32k3aM2SubSeq:
        /* <DEDUP_REMOVED lines=126> */
	.type		mrg32k3aM1,@object
	.size		mrg32k3aM1,(mrg32k3aM1Seq - mrg32k3aM1)
mrg32k3aM1:
        /* <DEDUP_REMOVED lines=144> */
	.type		mrg32k3aM1Seq,@object
	.size		mrg32k3aM1Seq,(mrg32k3aM2 - mrg32k3aM1Seq)
mrg32k3aM1Seq:
        /* <DEDUP_REMOVED lines=144> */
	.type		mrg32k3aM2,@object
	.size		mrg32k3aM2,(mrg32k3aM2Seq - mrg32k3aM2)
mrg32k3aM2:
        /* <DEDUP_REMOVED lines=144> */
	.type		mrg32k3aM2Seq,@object
	.size		mrg32k3aM2Seq,(precalc_xorwow_matrix - mrg32k3aM2Seq)
mrg32k3aM2Seq:
        /* <DEDUP_REMOVED lines=144> */
	.type		precalc_xorwow_matrix,@object
	.size		precalc_xorwow_matrix,(precalc_xorwow_offset_matrix - precalc_xorwow_matrix)
precalc_xorwow_matrix:
        /* <DEDUP_REMOVED lines=6400> */
	.type		precalc_xorwow_offset_matrix,@object
	.size		precalc_xorwow_offset_matrix,(.L_1 - precalc_xorwow_offset_matrix)
precalc_xorwow_offset_matrix:
        /* <DEDUP_REMOVED lines=6400> */
.L_1:


//--------------------- .nv.shared._ZN10layer_norm31ln_parallel_residual_fwd_kernelINS_13Kernel_traitsI13__nv_bfloat16S2_S2_S2_fjLj4096ELj1ELj1ELj4ELj16ENS_18Kernel_traits_baseILj4096ES2_S2_S2_S2_fjLj128EEEEELb0ELb0ELb0EEEvNS_9FwdParamsE --------------------------
	.section	.nv.shared._ZN10layer_norm31ln_parallel_residual_fwd_kernelINS_13Kernel_traitsI13__nv_bfloat16S2_S2_S2_fjLj4096ELj1ELj1ELj4ELj16ENS_18Kernel_traits_baseILj4096ES2_S2_S2_S2_fjLj128EEEEELb0ELb0ELb0EEEvNS_9FwdParamsE,"aw",@nobits
	.sectionflags	@""
	.align	16
	.zero		1024


//--------------------- .nv.shared.reserved.0     --------------------------
	.section	.nv.shared.reserved.0,"aw",@nobits
	.weak		__nv_reservedSMEM_offset_0_alias
	.size		__nv_reservedSMEM_offset_0_alias, 0, 0
	.other		__nv_reservedSMEM_offset_0_alias,@"STO_CUDA_RESERVED_SHARED STV_DEFAULT"
__nv_reservedSMEM_offset_0_alias:
	.zero		0


//--------------------- .nv.shared._ZN10layer_norm31ln_parallel_residual_fwd_kernelINS_13Kernel_traitsI13__nv_bfloat16S2_S2_S2_fjLj4096ELj1ELj1ELj4ELj16ENS_18Kernel_traits_baseILj4096ES2_S2_S2_S2_fjLj128EEEEELb0ELb0ELb1EEEvNS_9FwdParamsE --------------------------
	.section	.nv.shared._ZN10layer_norm31ln_parallel_residual_fwd_kernelINS_13Kernel_traitsI13__nv_bfloat16S2_S2_S2_fjLj4096ELj1ELj1ELj4ELj16ENS_18Kernel_traits_baseILj4096ES2_S2_S2_S2_fjLj128EEEEELb0ELb0ELb1EEEvNS_9FwdParamsE,"aw",@nobits
	.sectionflags	@""
	.align	16
	.zero		1024


//--------------------- .nv.shared._ZN10layer_norm31ln_parallel_residual_fwd_kernelINS_13Kernel_traitsI13__nv_bfloat16S2_S2_S2_fjLj4096ELj1ELj1ELj4ELj16ENS_18Kernel_traits_baseILj4096ES2_S2_S2_S2_fjLj128EEEEELb0ELb1ELb0EEEvNS_9FwdParamsE --------------------------
	.section	.nv.shared._ZN10layer_norm31ln_parallel_residual_fwd_kernelINS_13Kernel_traitsI13__nv_bfloat16S2_S2_S2_fjLj4096ELj1ELj1ELj4ELj16ENS_18Kernel_traits_baseILj4096ES2_S2_S2_S2_fjLj128EEEEELb0ELb1ELb0EEEvNS_9FwdParamsE,"aw",@nobits
	.sectionflags	@""
	.align	16
	.zero		1024


//--------------------- .nv.shared._ZN10layer_norm31ln_parallel_residual_fwd_kernelINS_13Kernel_traitsI13__nv_bfloat16S2_S2_S2_fjLj4096ELj1ELj1ELj4ELj16ENS_18Kernel_traits_baseILj4096ES2_S2_S2_S2_fjLj128EEEEELb0ELb1ELb1EEEvNS_9FwdParamsE --------------------------
	.section	.nv.shared._ZN10layer_norm31ln_parallel_residual_fwd_kernelINS_13Kernel_traitsI13__nv_bfloat16S2_S2_S2_fjLj4096ELj1ELj1ELj4ELj16ENS_18Kernel_traits_baseILj4096ES2_S2_S2_S2_fjLj128EEEEELb0ELb1ELb1EEEvNS_9FwdParamsE,"aw",@nobits
	.sectionflags	@""
	.align	16
	.zero		1024


//--------------------- .nv.shared._ZN10layer_norm31ln_parallel_residual_fwd_kernelINS_13Kernel_traitsI13__nv_bfloat16S2_S2_S2_fjLj4096ELj1ELj1ELj4ELj16ENS_18Kernel_traits_baseILj4096ES2_S2_S2_S2_fjLj128EEEEELb1ELb0ELb0EEEvNS_9FwdParamsE --------------------------
	.section	.nv.shared._ZN10layer_norm31ln_parallel_residual_fwd_kernelINS_13Kernel_traitsI13__nv_bfloat16S2_S2_S2_fjLj4096ELj1ELj1ELj4ELj16ENS_18Kernel_traits_baseILj4096ES2_S2_S2_S2_fjLj128EEEEELb1ELb0ELb0EEEvNS_9FwdParamsE,"aw",@nobits
	.sectionflags	@""
	.align	16
	.zero		1024


//--------------------- .nv.shared._ZN10layer_norm31ln_parallel_residual_fwd_kernelINS_13Kernel_traitsI13__nv_bfloat16S2_S2_S2_fjLj4096ELj1ELj1ELj4ELj16ENS_18Kernel_traits_baseILj4096ES2_S2_S2_S2_fjLj128EEEEELb1ELb0ELb1EEEvNS_9FwdParamsE --------------------------
	.section	.nv.shared._ZN10layer_norm31ln_parallel_residual_fwd_kernelINS_13Kernel_traitsI13__nv_bfloat16S2_S2_S2_fjLj4096ELj1ELj1ELj4ELj16ENS_18Kernel_traits_baseILj4096ES2_S2_S2_S2_fjLj128EEEEELb1ELb0ELb1EEEvNS_9FwdParamsE,"aw",@nobits
	.sectionflags	@""
	.align	16
	.zero		1024


//--------------------- .nv.shared._ZN10layer_norm31ln_parallel_residual_fwd_kernelINS_13Kernel_traitsI13__nv_bfloat16S2_S2_S2_fjLj4096ELj1ELj1ELj4ELj16ENS_18Kernel_traits_baseILj4096ES2_S2_S2_S2_fjLj128EEEEELb1ELb1ELb0EEEvNS_9FwdParamsE --------------------------
	.section	.nv.shared._ZN10layer_norm31ln_parallel_residual_fwd_kernelINS_13Kernel_traitsI13__nv_bfloat16S2_S2_S2_fjLj4096ELj1ELj1ELj4ELj16ENS_18Kernel_traits_baseILj4096ES2_S2_S2_S2_fjLj128EEEEELb1ELb1ELb0EEEvNS_9FwdParamsE,"aw",@nobits
	.sectionflags	@""
	.align	16
	.zero		1024


//--------------------- .nv.shared._ZN10layer_norm31ln_parallel_residual_fwd_kernelINS_13Kernel_traitsI13__nv_bfloat16S2_S2_S2_fjLj4096ELj1ELj1ELj4ELj16ENS_18Kernel_traits_baseILj4096ES2_S2_S2_S2_fjLj128EEEEELb1ELb1ELb1EEEvNS_9FwdParamsE --------------------------
	.section	.nv.shared._ZN10layer_norm31ln_parallel_residual_fwd_kernelINS_13Kernel_traitsI13__nv_bfloat16S2_S2_S2_fjLj4096ELj1ELj1ELj4ELj16ENS_18Kernel_traits_baseILj4096ES2_S2_S2_S2_fjLj128EEEEELb1ELb1ELb1EEEvNS_9FwdParamsE,"aw",@nobits
	.sectionflags	@""
	.align	16
	.zero		1024


//--------------------- .nv.shared._ZN10layer_norm31ln_parallel_residual_fwd_kernelINS_13Kernel_traitsI6__halfS2_S2_S2_fjLj4096ELj1ELj1ELj4ELj16ENS_18Kernel_traits_baseILj4096ES2_S2_S2_S2_fjLj128EEEEELb0ELb0ELb0EEEvNS_9FwdParamsE --------------------------
	.section	.nv.shared._ZN10layer_norm31ln_parallel_residual_fwd_kernelINS_13Kernel_traitsI6__halfS2_S2_S2_fjLj4096ELj1ELj1ELj4ELj16ENS_18Kernel_traits_baseILj4096ES2_S2_S2_S2_fjLj128EEEEELb0ELb0ELb0EEEvNS_9FwdParamsE,"aw",@nobits
	.sectionflags	@""
	.align	16
	.zero		1024


//--------------------- .nv.shared._ZN10layer_norm31ln_parallel_residual_fwd_kernelINS_13Kernel_traitsI6__halfS2_S2_S2_fjLj4096ELj1ELj1ELj4ELj16ENS_18Kernel_traits_baseILj4096ES2_S2_S2_S2_fjLj128EEEEELb0ELb0ELb1EEEvNS_9FwdParamsE --------------------------
	.section	.nv.shared._ZN10layer_norm31ln_parallel_residual_fwd_kernelINS_13Kernel_traitsI6__halfS2_S2_S2_fjLj4096ELj1ELj1ELj4ELj16ENS_18Kernel_traits_baseILj4096ES2_S2_S2_S2_fjLj128EEEEELb0ELb0ELb1EEEvNS_9FwdParamsE,"aw",@nobits
	.sectionflags	@""
	.align	16
	.zero		1024


//--------------------- .nv.shared._ZN10layer_norm31ln_parallel_residual_fwd_kernelINS_13Kernel_traitsI6__halfS2_S2_S2_fjLj4096ELj1ELj1ELj4ELj16ENS_18Kernel_traits_baseILj4096ES2_S2_S2_S2_fjLj128EEEEELb0ELb1ELb0EEEvNS_9FwdParamsE --------------------------
	.section	.nv.shared._ZN10layer_norm31ln_parallel_residual_fwd_kernelINS_13Kernel_traitsI6__halfS2_S2_S2_fjLj4096ELj1ELj1ELj4ELj16ENS_18Kernel_traits_baseILj4096ES2_S2_S2_S2_fjLj128EEEEELb0ELb1ELb0EEEvNS_9FwdParamsE,"aw",@nobits
	.sectionflags	@""
	.align	16
	.zero		1024


//--------------------- .nv.shared._ZN10layer_norm31ln_parallel_residual_fwd_kernelINS_13Kernel_traitsI6__halfS2_S2_S2_fjLj4096ELj1ELj1ELj4ELj16ENS_18Kernel_traits_baseILj4096ES2_S2_S2_S2_fjLj128EEEEELb0ELb1ELb1EEEvNS_9FwdParamsE --------------------------
	.section	.nv.shared._ZN10layer_norm31ln_parallel_residual_fwd_kernelINS_13Kernel_traitsI6__halfS2_S2_S2_fjLj4096ELj1ELj1ELj4ELj16ENS_18Kernel_traits_baseILj4096ES2_S2_S2_S2_fjLj128EEEEELb0ELb1ELb1EEEvNS_9FwdParamsE,"aw",@nobits
	.sectionflags	@""
	.align	16
	.zero		1024


//--------------------- .nv.shared._ZN10layer_norm31ln_parallel_residual_fwd_kernelINS_13Kernel_traitsI6__halfS2_S2_S2_fjLj4096ELj1ELj1ELj4ELj16ENS_18Kernel_traits_baseILj4096ES2_S2_S2_S2_fjLj128EEEEELb1ELb0ELb0EEEvNS_9FwdParamsE --------------------------
	.section	.nv.shared._ZN10layer_norm31ln_parallel_residual_fwd_kernelINS_13Kernel_traitsI6__halfS2_S2_S2_fjLj4096ELj1ELj1ELj4ELj16ENS_18Kernel_traits_baseILj4096ES2_S2_S2_S2_fjLj128EEEEELb1ELb0ELb0EEEvNS_9FwdParamsE,"aw",@nobits
	.sectionflags	@""
	.align	16
	.zero		1024


//--------------------- .nv.shared._ZN10layer_norm31ln_parallel_residual_fwd_kernelINS_13Kernel_traitsI6__halfS2_S2_S2_fjLj4096ELj1ELj1ELj4ELj16ENS_18Kernel_traits_baseILj4096ES2_S2_S2_S2_fjLj128EEEEELb1ELb0ELb1EEEvNS_9FwdParamsE --------------------------
	.section	.nv.shared._ZN10layer_norm31ln_parallel_residual_fwd_kernelINS_13Kernel_traitsI6__halfS2_S2_S2_fjLj4096ELj1ELj1ELj4ELj16ENS_18Kernel_traits_baseILj4096ES2_S2_S2_S2_fjLj128EEEEELb1ELb0ELb1EEEvNS_9FwdParamsE,"aw",@nobits
	.sectionflags	@""
	.align	16
	.zero		1024


//--------------------- .nv.shared._ZN10layer_norm31ln_parallel_residual_fwd_kernelINS_13Kernel_traitsI6__halfS2_S2_S2_fjLj4096ELj1ELj1ELj4ELj16ENS_18Kernel_traits_baseILj4096ES2_S2_S2_S2_fjLj128EEEEELb1ELb1ELb0EEEvNS_9FwdParamsE --------------------------
	.section	.nv.shared._ZN10layer_norm31ln_parallel_residual_fwd_kernelINS_13Kernel_traitsI6__halfS2_S2_S2_fjLj4096ELj1ELj1ELj4ELj16ENS_18Kernel_traits_baseILj4096ES2_S2_S2_S2_fjLj128EEEEELb1ELb1ELb0EEEvNS_9FwdParamsE,"aw",@nobits
	.sectionflags	@""
	.align	16
	.zero		1024


//--------------------- .nv.shared._ZN10layer_norm31ln_parallel_residual_fwd_kernelINS_13Kernel_traitsI6__halfS2_S2_S2_fjLj4096ELj1ELj1ELj4ELj16ENS_18Kernel_traits_baseILj4096ES2_S2_S2_S2_fjLj128EEEEELb1ELb1ELb1EEEvNS_9FwdParamsE --------------------------
	.section	.nv.shared._ZN10layer_norm31ln_parallel_residual_fwd_kernelINS_13Kernel_traitsI6__halfS2_S2_S2_fjLj4096ELj1ELj1ELj4ELj16ENS_18Kernel_traits_baseILj4096ES2_S2_S2_S2_fjLj128EEEEELb1ELb1ELb1EEEvNS_9FwdParamsE,"aw",@nobits
	.sectionflags	@""
	.align	16
	.zero		1024


//--------------------- .nv.shared._ZN10layer_norm31ln_parallel_residual_fwd_kernelINS_13Kernel_traitsIf13__nv_bfloat16S2_S2_fjLj4096ELj1ELj1ELj4ELj16ENS_18Kernel_traits_baseILj4096EfS2_S2_S2_fjLj128EEEEELb0ELb0ELb0EEEvNS_9FwdParamsE --------------------------
	.section	.nv.shared._ZN10layer_norm31ln_parallel_residual_fwd_kernelINS_13Kernel_traitsIf13__nv_bfloat16S2_S2_fjLj4096ELj1ELj1ELj4ELj16ENS_18Kernel_traits_baseILj4096EfS2_S2_S2_fjLj128EEEEELb0ELb0ELb0EEEvNS_9FwdParamsE,"aw",@nobits
	.sectionflags	@""
	.align	16
	.zero		1024


//--------------------- .nv.shared._ZN10layer_norm31ln_parallel_residual_fwd_kernelINS_13Kernel_traitsIf13__nv_bfloat16S2_S2_fjLj4096ELj1ELj1ELj4ELj16ENS_18Kernel_traits_baseILj4096EfS2_S2_S2_fjLj128EEEEELb0ELb0ELb1EEEvNS_9FwdParamsE --------------------------
	.section	.nv.shared._ZN10layer_norm31ln_parallel_residual_fwd_kernelINS_13Kernel_traitsIf13__nv_bfloat16S2_S2_fjLj4096ELj1ELj1ELj4ELj16ENS_18Kernel_traits_baseILj4096EfS2_S2_S2_fjLj128EEEEELb0ELb0ELb1EEEvNS_9FwdParamsE,"aw",@nobits
	.sectionflags	@""
	.align	16
	.zero		1024


//--------------------- .nv.shared._ZN10layer_norm31ln_parallel_residual_fwd_kernelINS_13Kernel_traitsIf13__nv_bfloat16S2_S2_fjLj4096ELj1ELj1ELj4ELj16ENS_18Kernel_traits_baseILj4096EfS2_S2_S2_fjLj128EEEEELb0ELb1ELb0EEEvNS_9FwdParamsE --------------------------
	.section	.nv.shared._ZN10layer_norm31ln_parallel_residual_fwd_kernelINS_13Kernel_traitsIf13__nv_bfloat16S2_S2_fjLj4096ELj1ELj1ELj4ELj16ENS_18Kernel_traits_baseILj4096EfS2_S2_S2_fjLj128EEEEELb0ELb1ELb0EEEvNS_9FwdParamsE,"aw",@nobits
	.sectionflags	@""
	.align	16
	.zero		1024


//--------------------- .nv.shared._ZN10layer_norm31ln_parallel_residual_fwd_kernelINS_13Kernel_traitsIf13__nv_bfloat16S2_S2_fjLj4096ELj1ELj1ELj4ELj16ENS_18Kernel_traits_baseILj4096EfS2_S2_S2_fjLj128EEEEELb0ELb1ELb1EEEvNS_9FwdParamsE --------------------------
	.section	.nv.shared._ZN10layer_norm31ln_parallel_residual_fwd_kernelINS_13Kernel_traitsIf13__nv_bfloat16S2_S2_fjLj4096ELj1ELj1ELj4ELj16ENS_18Kernel_traits_baseILj4096EfS2_S2_S2_fjLj128EEEEELb0ELb1ELb1EEEvNS_9FwdParamsE,"aw",@nobits
	.sectionflags	@""
	.align	16
	.zero		1024


//--------------------- .nv.shared._ZN10layer_norm31ln_parallel_residual_fwd_kernelINS_13Kernel_traitsIf13__nv_bfloat16S2_S2_fjLj4096ELj1ELj1ELj4ELj16ENS_18Kernel_traits_baseILj4096EfS2_S2_S2_fjLj128EEEEELb1ELb0ELb0EEEvNS_9FwdParamsE --------------------------
	.section	.nv.shared._ZN10layer_norm31ln_parallel_residual_fwd_kernelINS_13Kernel_traitsIf13__nv_bfloat16S2_S2_fjLj4096ELj1ELj1ELj4ELj16ENS_18Kernel_traits_baseILj4096EfS2_S2_S2_fjLj128EEEEELb1ELb0ELb0EEEvNS_9FwdParamsE,"aw",@nobits
	.sectionflags	@""
	.align	16
	.zero		1024


//--------------------- .nv.shared._ZN10layer_norm31ln_parallel_residual_fwd_kernelINS_13Kernel_traitsIf13__nv_bfloat16S2_S2_fjLj4096ELj1ELj1ELj4ELj16ENS_18Kernel_traits_baseILj4096EfS2_S2_S2_fjLj128EEEEELb1ELb0ELb1EEEvNS_9FwdParamsE --------------------------
	.section	.nv.shared._ZN10layer_norm31ln_parallel_residual_fwd_kernelINS_13Kernel_traitsIf13__nv_bfloat16S2_S2_fjLj4096ELj1ELj1ELj4ELj16ENS_18Kernel_traits_baseILj4096EfS2_S2_S2_fjLj128EEEEELb1ELb0ELb1EEEvNS_9FwdParamsE,"aw",@nobits
	.sectionflags	@""
	.align	16
	.zero		1024


//--------------------- .nv.shared._ZN10layer_norm31ln_parallel_residual_fwd_kernelINS_13Kernel_traitsIf13__nv_bfloat16S2_S2_fjLj4096ELj1ELj1ELj4ELj16ENS_18Kernel_traits_baseILj4096EfS2_S2_S2_fjLj128EEEEELb1ELb1ELb0EEEvNS_9FwdParamsE --------------------------
	.section	.nv.shared._ZN10layer_norm31ln_parallel_residual_fwd_kernelINS_13Kernel_traitsIf13__nv_bfloat16S2_S2_fjLj4096ELj1ELj1ELj4ELj16ENS_18Kernel_traits_baseILj4096EfS2_S2_S2_fjLj128EEEEELb1ELb1ELb0EEEvNS_9FwdParamsE,"aw",@nobits
	.sectionflags	@""
	.align	16
	.zero		1024


//--------------------- .nv.shared._ZN10layer_norm31ln_parallel_residual_fwd_kernelINS_13Kernel_traitsIf13__nv_bfloat16S2_S2_fjLj4096ELj1ELj1ELj4ELj16ENS_18Kernel_traits_baseILj4096EfS2_S2_S2_fjLj128EEEEELb1ELb1ELb1EEEvNS_9FwdParamsE --------------------------
	.section	.nv.shared._ZN10layer_norm31ln_parallel_residual_fwd_kernelINS_13Kernel_traitsIf13__nv_bfloat16S2_S2_fjLj4096ELj1ELj1ELj4ELj16ENS_18Kernel_traits_baseILj4096EfS2_S2_S2_fjLj128EEEEELb1ELb1ELb1EEEvNS_9FwdParamsE,"aw",@nobits
	.sectionflags	@""
	.align	16
	.zero		1024


//--------------------- .nv.shared._ZN10layer_norm31ln_parallel_residual_fwd_kernelINS_13Kernel_traitsI13__nv_bfloat16S2_fS2_fjLj4096ELj1ELj1ELj4ELj16ENS_18Kernel_traits_baseILj4096ES2_S2_fS2_fjLj128EEEEELb0ELb0ELb0EEEvNS_9FwdParamsE --------------------------
	.section	.nv.shared._ZN10layer_norm31ln_parallel_residual_fwd_kernelINS_13Kernel_traitsI13__nv_bfloat16S2_fS2_fjLj4096ELj1ELj1ELj4ELj16ENS_18Kernel_traits_baseILj4096ES2_S2_fS2_fjLj128EEEEELb0ELb0ELb0EEEvNS_9FwdParamsE,"aw",@nobits
	.sectionflags	@""
	.align	16
	.zero		1024


//--------------------- .nv.shared._ZN10layer_norm31ln_parallel_residual_fwd_kernelINS_13Kernel_traitsI13__nv_bfloat16S2_fS2_fjLj4096ELj1ELj1ELj4ELj16ENS_18Kernel_traits_baseILj4096ES2_S2_fS2_fjLj128EEEEELb0ELb0ELb1EEEvNS_9FwdParamsE --------------------------
	.section	.nv.shared._ZN10layer_norm31ln_parallel_residual_fwd_kernelINS_13Kernel_traitsI13__nv_bfloat16S2_fS2_fjLj4096ELj1ELj1ELj4ELj16ENS_18Kernel_traits_baseILj4096ES2_S2_fS2_fjLj128EEEEELb0ELb0ELb1EEEvNS_9FwdParamsE,"aw",@nobits
	.sectionflags	@""
	.align	16
	.zero		1024


//--------------------- .nv.shared._ZN10layer_norm31ln_parallel_residual_fwd_kernelINS_13Kernel_traitsI13__nv_bfloat16S2_fS2_fjLj4096ELj1ELj1ELj4ELj16ENS_18Kernel_traits_baseILj4096ES2_S2_fS2_fjLj128EEEEELb0ELb1ELb0EEEvNS_9FwdParamsE --------------------------
	.section	.nv.shared._ZN10layer_norm31ln_parallel_residual_fwd_kernelINS_13Kernel_traitsI13__nv_bfloat16S2_fS2_fjLj4096ELj1ELj1ELj4ELj16ENS_18Kernel_traits_baseILj4096ES2_S2_fS2_fjLj128EEEEELb0ELb1ELb0EEEvNS_9FwdParamsE,"aw",@nobits
	.sectionflags	@""
	.align	16
	.zero		1024


//--------------------- .nv.shared._ZN10layer_norm31ln_parallel_residual_fwd_kernelINS_13Kernel_traitsI13__nv_bfloat16S2_fS2_fjLj4096ELj1ELj1ELj4ELj16ENS_18Kernel_traits_baseILj4096ES2_S2_fS2_fjLj128EEEEELb0ELb1ELb1EEEvNS_9FwdParamsE --------------------------
	.section	.nv.shared._ZN10layer_norm31ln_parallel_residual_fwd_kernelINS_13Kernel_traitsI13__nv_bfloat16S2_fS2_fjLj4096ELj1ELj1ELj4ELj16ENS_18Kernel_traits_baseILj4096ES2_S2_fS2_fjLj128EEEEELb0ELb1ELb1EEEvNS_9FwdParamsE,"aw",@nobits
	.sectionflags	@""
	.align	16
	.zero		1024


//--------------------- .nv.shared._ZN10layer_norm31ln_parallel_residual_fwd_kernelINS_13Kernel_traitsI13__nv_bfloat16S2_fS2_fjLj4096ELj1ELj1ELj4ELj16ENS_18Kernel_traits_baseILj4096ES2_S2_fS2_fjLj128EEEEELb1ELb0ELb0EEEvNS_9FwdParamsE --------------------------
	.section	.nv.shared._ZN10layer_norm31ln_parallel_residual_fwd_kernelINS_13Kernel_traitsI13__nv_bfloat16S2_fS2_fjLj4096ELj1ELj1ELj4ELj16ENS_18Kernel_traits_baseILj4096ES2_S2_fS2_fjLj128EEEEELb1ELb0ELb0EEEvNS_9FwdParamsE,"aw",@nobits
	.sectionflags	@""
	.align	16
	.zero		1024


//--------------------- .nv.shared._ZN10layer_norm31ln_parallel_residual_fwd_kernelINS_13Kernel_traitsI13__nv_bfloat16S2_fS2_fjLj4096ELj1ELj1ELj4ELj16ENS_18Kernel_traits_baseILj4096ES2_S2_fS2_fjLj128EEEEELb1ELb0ELb1EEEvNS_9FwdParamsE --------------------------
	.section	.nv.shared._ZN10layer_norm31ln_parallel_residual_fwd_kernelINS_13Kernel_traitsI13__nv_bfloat16S2_fS2_fjLj4096ELj1ELj1ELj4ELj16ENS_18Kernel_traits_baseILj4096ES2_S2_fS2_fjLj128EEEEELb1ELb0ELb1EEEvNS_9FwdParamsE,"aw",@nobits
	.sectionflags	@""
	.align	16
	.zero		1024


//--------------------- .nv.shared._ZN10layer_norm31ln_parallel_residual_fwd_kernelINS_13Kernel_traitsI13__nv_bfloat16S2_fS2_fjLj4096ELj1ELj1ELj4ELj16ENS_18Kernel_traits_baseILj4096ES2_S2_fS2_fjLj128EEEEELb1ELb1ELb0EEEvNS_9FwdParamsE --------------------------
	.section	.nv.shared._ZN10layer_norm31ln_parallel_residual_fwd_kernelINS_13Kernel_traitsI13__nv_bfloat16S2_fS2_fjLj4096ELj1ELj1ELj4ELj16ENS_18Kernel_traits_baseILj4096ES2_S2_fS2_fjLj128EEEEELb1ELb1ELb0EEEvNS_9FwdParamsE,"aw",@nobits
	.sectionflags	@""
	.align	16
	.zero		1024


//--------------------- .nv.shared._ZN10layer_norm31ln_parallel_residual_fwd_kernelINS_13Kernel_traitsI13__nv_bfloat16S2_fS2_fjLj4096ELj1ELj1ELj4ELj16ENS_18Kernel_traits_baseILj4096ES2_S2_fS2_fjLj128EEEEELb1ELb1ELb1EEEvNS_9FwdParamsE --------------------------
	.section	.nv.shared._ZN10layer_norm31ln_parallel_residual_fwd_kernelINS_13Kernel_traitsI13__nv_bfloat16S2_fS2_fjLj4096ELj1ELj1ELj4ELj16ENS_18Kernel_traits_baseILj4096ES2_S2_fS2_fjLj128EEEEELb1ELb1ELb1EEEvNS_9FwdParamsE,"aw",@nobits
	.sectionflags	@""
	.align	16
	.zero		1024


//--------------------- .nv.shared._ZN10layer_norm31ln_parallel_residual_fwd_kernelINS_13Kernel_traitsIf13__nv_bfloat16fS2_fjLj4096ELj1ELj1ELj4ELj16ENS_18Kernel_traits_baseILj4096EfS2_fS2_fjLj128EEEEELb0ELb0ELb0EEEvNS_9FwdParamsE --------------------------
	.section	.nv.shared._ZN10layer_norm31ln_parallel_residual_fwd_kernelINS_13Kernel_traitsIf13__nv_bfloat16fS2_fjLj4096ELj1ELj1ELj4ELj16ENS_18Kernel_traits_baseILj4096EfS2_fS2_fjLj128EEEEELb0ELb0ELb0EEEvNS_9FwdParamsE,"aw",@nobits
	.sectionflags	@""
	.align	16
	.zero		1024


//--------------------- .nv.shared._ZN10layer_norm31ln_parallel_residual_fwd_kernelINS_13Kernel_traitsIf13__nv_bfloat16fS2_fjLj4096ELj1ELj1ELj4ELj16ENS_18Kernel_traits_baseILj4096EfS2_fS2_fjLj128EEEEELb0ELb0ELb1EEEvNS_9FwdParamsE --------------------------
	.section	.nv.shared._ZN10layer_norm31ln_parallel_residual_fwd_kernelINS_13Kernel_traitsIf13__nv_bfloat16fS2_fjLj4096ELj1ELj1ELj4ELj16ENS_18Kernel_traits_baseILj4096EfS2_fS2_fjLj128EEEEELb0ELb0ELb1EEEvNS_9FwdParamsE,"aw",@nobits
	.sectionflags	@""
	.align	16
	.zero		1024


//--------------------- .nv.shared._ZN10layer_norm31ln_parallel_residual_fwd_kernelINS_13Kernel_traitsIf13__nv_bfloat16fS2_fjLj4096ELj1ELj1ELj4ELj16ENS_18Kernel_traits_baseILj4096EfS2_fS2_fjLj128EEEEELb0ELb1ELb0EEEvNS_9FwdParamsE --------------------------
	.section	.nv.shared._ZN10layer_norm31ln_parallel_residual_fwd_kernelINS_13Kernel_traitsIf13__nv_bfloat16fS2_fjLj4096ELj1ELj1ELj4ELj16ENS_18Kernel_traits_baseILj4096EfS2_fS2_fjLj128EEEEELb0ELb1ELb0EEEvNS_9FwdParamsE,"aw",@nobits
	.sectionflags	@""
	.align	16
	.zero		1024


//--------------------- .nv.shared._ZN10layer_norm31ln_parallel_residual_fwd_kernelINS_13Kernel_traitsIf13__nv_bfloat16fS2_fjLj4096ELj1ELj1ELj4ELj16ENS_18Kernel_traits_baseILj4096EfS2_fS2_fjLj128EEEEELb0ELb1ELb1EEEvNS_9FwdParamsE --------------------------
	.section	.nv.shared._ZN10layer_norm31ln_parallel_residual_fwd_kernelINS_13Kernel_traitsIf13__nv_bfloat16fS2_fjLj4096ELj1ELj1ELj4ELj16ENS_18Kernel_traits_baseILj4096EfS2_fS2_fjLj128EEEEELb0ELb1ELb1EEEvNS_9FwdParamsE,"aw",@nobits
	.sectionflags	@""
	.align	16
	.zero		1024


//--------------------- .nv.shared._ZN10layer_norm31ln_parallel_residual_fwd_kernelINS_13Kernel_traitsIf13__nv_bfloat16fS2_fjLj4096ELj1ELj1ELj4ELj16ENS_18Kernel_traits_baseILj4096EfS2_fS2_fjLj128EEEEELb1ELb0ELb0EEEvNS_9FwdParamsE --------------------------
	.section	.nv.shared._ZN10layer_norm31ln_parallel_residual_fwd_kernelINS_13Kernel_traitsIf13__nv_bfloat16fS2_fjLj4096ELj1ELj1ELj4ELj16ENS_18Kernel_traits_baseILj4096EfS2_fS2_fjLj128EEEEELb1ELb0ELb0EEEvNS_9FwdParamsE,"aw",@nobits
	.sectionflags	@""
	.align	16
	.zero		1024


//--------------------- .nv.shared._ZN10layer_norm31ln_parallel_residual_fwd_kernelINS_13Kernel_traitsIf13__nv_bfloat16fS2_fjLj4096ELj1ELj1ELj4ELj16ENS_18Kernel_traits_baseILj4096EfS2_fS2_fjLj128EEEEELb1ELb0ELb1EEEvNS_9FwdParamsE --------------------------
	.section	.nv.shared._ZN10layer_norm31ln_parallel_residual_fwd_kernelINS_13Kernel_traitsIf13__nv_bfloat16fS2_fjLj4096ELj1ELj1ELj4ELj16ENS_18Kernel_traits_baseILj4096EfS2_fS2_fjLj128EEEEELb1ELb0ELb1EEEvNS_9FwdParamsE,"aw",@nobits
	.sectionflags	@""
	.align	16
	.zero		1024


//--------------------- .nv.shared._ZN10layer_norm31ln_parallel_residual_fwd_kernelINS_13Kernel_traitsIf13__nv_bfloat16fS2_fjLj4096ELj1ELj1ELj4ELj16ENS_18Kernel_traits_baseILj4096EfS2_fS2_fjLj128EEEEELb1ELb1ELb0EEEvNS_9FwdParamsE --------------------------
	.section	.nv.shared._ZN10layer_norm31ln_parallel_residual_fwd_kernelINS_13Kernel_traitsIf13__nv_bfloat16fS2_fjLj4096ELj1ELj1ELj4ELj16ENS_18Kernel_traits_baseILj4096EfS2_fS2_fjLj128EEEEELb1ELb1ELb0EEEvNS_9FwdParamsE,"aw",@nobits
	.sectionflags	@""
	.align	16
	.zero		1024


//--------------------- .nv.shared._ZN10layer_norm31ln_parallel_residual_fwd_kernelINS_13Kernel_traitsIf13__nv_bfloat16fS2_fjLj4096ELj1ELj1ELj4ELj16ENS_18Kernel_traits_baseILj4096EfS2_fS2_fjLj128EEEEELb1ELb1ELb1EEEvNS_9FwdParamsE --------------------------
	.section	.nv.shared._ZN10layer_norm31ln_parallel_residual_fwd_kernelINS_13Kernel_traitsIf13__nv_bfloat16fS2_fjLj4096ELj1ELj1ELj4ELj16ENS_18Kernel_traits_baseILj4096EfS2_fS2_fjLj128EEEEELb1ELb1ELb1EEEvNS_9FwdParamsE,"aw",@nobits
	.sectionflags	@""
	.align	16
	.zero		1024


//--------------------- .nv.shared._ZN10layer_norm31ln_parallel_residual_fwd_kernelINS_13Kernel_traitsIf6__halfS2_S2_fjLj4096ELj1ELj1ELj4ELj16ENS_18Kernel_traits_baseILj4096EfS2_S2_S2_fjLj128EEEEELb0ELb0ELb0EEEvNS_9FwdParamsE --------------------------
	.section	.nv.shared._ZN10layer_norm31ln_parallel_residual_fwd_kernelINS_13Kernel_traitsIf6__halfS2_S2_fjLj4096ELj1ELj1ELj4ELj16ENS_18Kernel_traits_baseILj4096EfS2_S2_S2_fjLj128EEEEELb0ELb0ELb0EEEvNS_9FwdParamsE,"aw",@nobits
	.sectionflags	@""
	.align	16
	.zero		1024


//--------------------- .nv.shared._ZN10layer_norm31ln_parallel_residual_fwd_kernelINS_13Kernel_traitsIf6__halfS2_S2_fjLj4096ELj1ELj1ELj4ELj16ENS_18Kernel_traits_baseILj4096EfS2_S2_S2_fjLj128EEEEELb0ELb0ELb1EEEvNS_9FwdParamsE --------------------------
	.section	.nv.shared._ZN10layer_norm31ln_parallel_residual_fwd_kernelINS_13Kernel_traitsIf6__halfS2_S2_fjLj4096ELj1ELj1ELj4ELj16ENS_18Kernel_traits_baseILj4096EfS2_S2_S2_fjLj128EEEEELb0ELb0ELb1EEEvNS_9FwdParamsE,"aw",@nobits
	.sectionflags	@""
	.align	16
	.zero		1024


//--------------------- .nv.shared._ZN10layer_norm31ln_parallel_residual_fwd_kernelINS_13Kernel_traitsIf6__halfS2_S2_fjLj4096ELj1ELj1ELj4ELj16ENS_18Kernel_traits_baseILj4096EfS2_S2_S2_fjLj128EEEEELb0ELb1ELb0EEEvNS_9FwdParamsE --------------------------
	.section	.nv.shared._ZN10layer_norm31ln_parallel_residual_fwd_kernelINS_13Kernel_traitsIf6__halfS2_S2_fjLj4096ELj1ELj1ELj4ELj16ENS_18Kernel_traits_baseILj4096EfS2_S2_S2_fjLj128EEEEELb0ELb1ELb0EEEvNS_9FwdParamsE,"aw",@nobits
	.sectionflags	@""
	.align	16
	.zero		1024


//--------------------- .nv.shared._ZN10layer_norm31ln_parallel_residual_fwd_kernelINS_13Kernel_traitsIf6__halfS2_S2_fjLj4096ELj1ELj1ELj4ELj16ENS_18Kernel_traits_baseILj4096EfS2_S2_S2_fjLj128EEEEELb0ELb1ELb1EEEvNS_9FwdParamsE --------------------------
	.section	.nv.shared._ZN10layer_norm31ln_parallel_residual_fwd_kernelINS_13Kernel_traitsIf6__halfS2_S2_fjLj4096ELj1ELj1ELj4ELj16ENS_18Kernel_traits_baseILj4096EfS2_S2_S2_fjLj128EEEEELb0ELb1ELb1EEEvNS_9FwdParamsE,"aw",@nobits
	.sectionflags	@""
	.align	16
	.zero		1024


//--------------------- .nv.shared._ZN10layer_norm31ln_parallel_residual_fwd_kernelINS_13Kernel_traitsIf6__halfS2_S2_fjLj4096ELj1ELj1ELj4ELj16ENS_18Kernel_traits_baseILj4096EfS2_S2_S2_fjLj128EEEEELb1ELb0ELb0EEEvNS_9FwdParamsE --------------------------
	.section	.nv.shared._ZN10layer_norm31ln_parallel_residual_fwd_kernelINS_13Kernel_traitsIf6__halfS2_S2_fjLj4096ELj1ELj1ELj4ELj16ENS_18Kernel_traits_baseILj4096EfS2_S2_S2_fjLj128EEEEELb1ELb0ELb0EEEvNS_9FwdParamsE,"aw",@nobits
	.sectionflags	@""
	.align	16
	.zero		1024


//--------------------- .nv.shared._ZN10layer_norm31ln_parallel_residual_fwd_kernelINS_13Kernel_traitsIf6__halfS2_S2_fjLj4096ELj1ELj1ELj4ELj16ENS_18Kernel_traits_baseILj4096EfS2_S2_S2_fjLj128EEEEELb1ELb0ELb1EEEvNS_9FwdParamsE --------------------------
	.section	.nv.shared._ZN10layer_norm31ln_parallel_residual_fwd_kernelINS_13Kernel_traitsIf6__halfS2_S2_fjLj4096ELj1ELj1ELj4ELj16ENS_18Kernel_traits_baseILj4096EfS2_S2_S2_fjLj128EEEEELb1ELb0ELb1EEEvNS_9FwdParamsE,"aw",@nobits
	.sectionflags	@""
	.align	16
	.zero		1024


//--------------------- .nv.shared._ZN10layer_norm31ln_parallel_residual_fwd_kernelINS_13Kernel_traitsIf6__halfS2_S2_fjLj4096ELj1ELj1ELj4ELj16ENS_18Kernel_traits_baseILj4096EfS2_S2_S2_fjLj128EEEEELb1ELb1ELb0EEEvNS_9FwdParamsE --------------------------
	.section	.nv.shared._ZN10layer_norm31ln_parallel_residual_fwd_kernelINS_13Kernel_traitsIf6__halfS2_S2_fjLj4096ELj1ELj1ELj4ELj16ENS_18Kernel_traits_baseILj4096EfS2_S2_S2_fjLj128EEEEELb1ELb1ELb0EEEvNS_9FwdParamsE,"aw",@nobits
	.sectionflags	@""
	.align	16
	.zero		1024


//--------------------- .nv.shared._ZN10layer_norm31ln_parallel_residual_fwd_kernelINS_13Kernel_traitsIf6__halfS2_S2_fjLj4096ELj1ELj1ELj4ELj16ENS_18Kernel_traits_baseILj4096EfS2_S2_S2_fjLj128EEEEELb1ELb1ELb1EEEvNS_9FwdParamsE --------------------------
	.section	.nv.shared._ZN10layer_norm31ln_parallel_residual_fwd_kernelINS_13Kernel_traitsIf6__halfS2_S2_fjLj4096ELj1ELj1ELj4ELj16ENS_18Kernel_traits_baseILj4096EfS2_S2_S2_fjLj128EEEEELb1ELb1ELb1EEEvNS_9FwdParamsE,"aw",@nobits
	.sectionflags	@""
	.align	16
	.zero		1024


//--------------------- .nv.shared._ZN10layer_norm31ln_parallel_residual_fwd_kernelINS_13Kernel_traitsI6__halfS2_fS2_fjLj4096ELj1ELj1ELj4ELj16ENS_18Kernel_traits_baseILj4096ES2_S2_fS2_fjLj128EEEEELb0ELb0ELb0EEEvNS_9FwdParamsE --------------------------
	.section	.nv.shared._ZN10layer_norm31ln_parallel_residual_fwd_kernelINS_13Kernel_traitsI6__halfS2_fS2_fjLj4096ELj1ELj1ELj4ELj16ENS_18Kernel_traits_baseILj4096ES2_S2_fS2_fjLj128EEEEELb0ELb0ELb0EEEvNS_9FwdParamsE,"aw",@nobits
	.sectionflags	@""
	.align	16
	.zero		1024


//--------------------- .nv.shared._ZN10layer_norm31ln_parallel_residual_fwd_kernelINS_13Kernel_traitsI6__halfS2_fS2_fjLj4096ELj1ELj1ELj4ELj16ENS_18Kernel_traits_baseILj4096ES2_S2_fS2_fjLj128EEEEELb0ELb0ELb1EEEvNS_9FwdParamsE --------------------------
	.section	.nv.shared._ZN10layer_norm31ln_parallel_residual_fwd_kernelINS_13Kernel_traitsI6__halfS2_fS2_fjLj4096ELj1ELj1ELj4ELj16ENS_18Kernel_traits_baseILj4096ES2_S2_fS2_fjLj128EEEEELb0ELb0ELb1EEEvNS_9FwdParamsE,"aw",@nobits
	.sectionflags	@""
	.align	16
	.zero		1024


//--------------------- .nv.shared._ZN10layer_norm31ln_parallel_residual_fwd_kernelINS_13Kernel_traitsI6__halfS2_fS2_fjLj4096ELj1ELj1ELj4ELj16ENS_18Kernel_traits_baseILj4096ES2_S2_fS2_fjLj128EEEEELb0ELb1ELb0EEEvNS_9FwdParamsE --------------------------
	.section	.nv.shared._ZN10layer_norm31ln_parallel_residual_fwd_kernelINS_13Kernel_traitsI6__halfS2_fS2_fjLj4096ELj1ELj1ELj4ELj16ENS_18Kernel_traits_baseILj4096ES2_S2_fS2_fjLj128EEEEELb0ELb1ELb0EEEvNS_9FwdParamsE,"aw",@nobits
	.sectionflags	@""
	.align	16
	.zero		1024


//--------------------- .nv.shared._ZN10layer_norm31ln_parallel_residual_fwd_kernelINS_13Kernel_traitsI6__halfS2_fS2_fjLj4096ELj1ELj1ELj4ELj16ENS_18Kernel_traits_baseILj4096ES2_S2_fS2_fjLj128EEEEELb0ELb1ELb1EEEvNS_9FwdParamsE --------------------------
	.section	.nv.shared._ZN10layer_norm31ln_parallel_residual_fwd_kernelINS_13Kernel_traitsI6__halfS2_fS2_fjLj4096ELj1ELj1ELj4ELj16ENS_18Kernel_traits_baseILj4096ES2_S2_fS2_fjLj128EEEEELb0ELb1ELb1EEEvNS_9FwdParamsE,"aw",@nobits
	.sectionflags	@""
	.align	16
	.zero		1024


//--------------------- .nv.shared._ZN10layer_norm31ln_parallel_residual_fwd_kernelINS_13Kernel_traitsI6__halfS2_fS2_fjLj4096ELj1ELj1ELj4ELj16ENS_18Kernel_traits_baseILj4096ES2_S2_fS2_fjLj128EEEEELb1ELb0ELb0EEEvNS_9FwdParamsE --------------------------
	.section	.nv.shared._ZN10layer_norm31ln_parallel_residual_fwd_kernelINS_13Kernel_traitsI6__halfS2_fS2_fjLj4096ELj1ELj1ELj4ELj16ENS_18Kernel_traits_baseILj4096ES2_S2_fS2_fjLj128EEEEELb1ELb0ELb0EEEvNS_9FwdParamsE,"aw",@nobits
	.sectionflags	@""
	.align	16
	.zero		1024


//--------------------- .nv.shared._ZN10layer_norm31ln_parallel_residual_fwd_kernelINS_13Kernel_traitsI6__halfS2_fS2_fjLj4096ELj1ELj1ELj4ELj16ENS_18Kernel_traits_baseILj4096ES2_S2_fS2_fjLj128EEEEELb1ELb0ELb1EEEvNS_9FwdParamsE --------------------------
	.section	.nv.shared._ZN10layer_norm31ln_parallel_residual_fwd_kernelINS_13Kernel_traitsI6__halfS2_fS2_fjLj4096ELj1ELj1ELj4ELj16ENS_18Kernel_traits_baseILj4096ES2_S2_fS2_fjLj128EEEEELb1ELb0ELb1EEEvNS_9FwdParamsE,"aw",@nobits
	.sectionflags	@""
	.align	16
	.zero		1024


//--------------------- .nv.shared._ZN10layer_norm31ln_parallel_residual_fwd_kernelINS_13Kernel_traitsI6__halfS2_fS2_fjLj4096ELj1ELj1ELj4ELj16ENS_18Kernel_traits_baseILj4096ES2_S2_fS2_fjLj128EEEEELb1ELb1ELb0EEEvNS_9FwdParamsE --------------------------
	.section	.nv.shared._ZN10layer_norm31ln_parallel_residual_fwd_kernelINS_13Kernel_traitsI6__halfS2_fS2_fjLj4096ELj1ELj1ELj4ELj16ENS_18Kernel_traits_baseILj4096ES2_S2_fS2_fjLj128EEEEELb1ELb1ELb0EEEvNS_9FwdParamsE,"aw",@nobits
	.sectionflags	@""
	.align	16
	.zero		1024


//--------------------- .nv.shared._ZN10layer_norm31ln_parallel_residual_fwd_kernelINS_13Kernel_traitsI6__halfS2_fS2_fjLj4096ELj1ELj1ELj4ELj16ENS_18Kernel_traits_baseILj4096ES2_S2_fS2_fjLj128EEEEELb1ELb1ELb1EEEvNS_9FwdParamsE --------------------------
	.section	.nv.shared._ZN10layer_norm31ln_parallel_residual_fwd_kernelINS_13Kernel_traitsI6__halfS2_fS2_fjLj4096ELj1ELj1ELj4ELj16ENS_18Kernel_traits_baseILj4096ES2_S2_fS2_fjLj128EEEEELb1ELb1ELb1EEEvNS_9FwdParamsE,"aw",@nobits
	.sectionflags	@""
	.align	16
	.zero		1024


//--------------------- .nv.shared._ZN10layer_norm31ln_parallel_residual_fwd_kernelINS_13Kernel_traitsIf6__halffS2_fjLj4096ELj1ELj1ELj4ELj16ENS_18Kernel_traits_baseILj4096EfS2_fS2_fjLj128EEEEELb0ELb0ELb0EEEvNS_9FwdParamsE --------------------------
	.section	.nv.shared._ZN10layer_norm31ln_parallel_residual_fwd_kernelINS_13Kernel_traitsIf6__halffS2_fjLj4096ELj1ELj1ELj4ELj16ENS_18Kernel_traits_baseILj4096EfS2_fS2_fjLj128EEEEELb0ELb0ELb0EEEvNS_9FwdParamsE,"aw",@nobits
	.sectionflags	@""
	.align	16
	.zero		1024


//--------------------- .nv.shared._ZN10layer_norm31ln_parallel_residual_fwd_kernelINS_13Kernel_traitsIf6__halffS2_fjLj4096ELj1ELj1ELj4ELj16ENS_18Kernel_traits_baseILj4096EfS2_fS2_fjLj128EEEEELb0ELb0ELb1EEEvNS_9FwdParamsE --------------------------
	.section	.nv.shared._ZN10layer_norm31ln_parallel_residual_fwd_kernelINS_13Kernel_traitsIf6__halffS2_fjLj4096ELj1ELj1ELj4ELj16ENS_18Kernel_traits_baseILj4096EfS2_fS2_fjLj128EEEEELb0ELb0ELb1EEEvNS_9FwdParamsE,"aw",@nobits
	.sectionflags	@""
	.align	16
	.zero		1024


//--------------------- .nv.shared._ZN10layer_norm31ln_parallel_residual_fwd_kernelINS_13Kernel_traitsIf6__halffS2_fjLj4096ELj1ELj1ELj4ELj16ENS_18Kernel_traits_baseILj4096EfS2_fS2_fjLj128EEEEELb0ELb1ELb0EEEvNS_9FwdParamsE --------------------------
	.section	.nv.shared._ZN10layer_norm31ln_parallel_residual_fwd_kernelINS_13Kernel_traitsIf6__halffS2_fjLj4096ELj1ELj1ELj4ELj16ENS_18Kernel_traits_baseILj4096EfS2_fS2_fjLj128EEEEELb0ELb1ELb0EEEvNS_9FwdParamsE,"aw",@nobits
	.sectionflags	@""
	.align	16
	.zero		1024


//--------------------- .nv.shared._ZN10layer_norm31ln_parallel_residual_fwd_kernelINS_13Kernel_traitsIf6__halffS2_fjLj4096ELj1ELj1ELj4ELj16ENS_18Kernel_traits_baseILj4096EfS2_fS2_fjLj128EEEEELb0ELb1ELb1EEEvNS_9FwdParamsE --------------------------
	.section	.nv.shared._ZN10layer_norm31ln_parallel_residual_fwd_kernelINS_13Kernel_traitsIf6__halffS2_fjLj4096ELj1ELj1ELj4ELj16ENS_18Kernel_traits_baseILj4096EfS2_fS2_fjLj128EEEEELb0ELb1ELb1EEEvNS_9FwdParamsE,"aw",@nobits
	.sectionflags	@""
	.align	16
	.zero		1024


//--------------------- .nv.shared._ZN10layer_norm31ln_parallel_residual_fwd_kernelINS_13Kernel_traitsIf6__halffS2_fjLj4096ELj1ELj1ELj4ELj16ENS_18Kernel_traits_baseILj4096EfS2_fS2_fjLj128EEEEELb1ELb0ELb0EEEvNS_9FwdParamsE --------------------------
	.section	.nv.shared._ZN10layer_norm31ln_parallel_residual_fwd_kernelINS_13Kernel_traitsIf6__halffS2_fjLj4096ELj1ELj1ELj4ELj16ENS_18Kernel_traits_baseILj4096EfS2_fS2_fjLj128EEEEELb1ELb0ELb0EEEvNS_9FwdParamsE,"aw",@nobits
	.sectionflags	@""
	.align	16
	.zero		1024


//--------------------- .nv.shared._ZN10layer_norm31ln_parallel_residual_fwd_kernelINS_13Kernel_traitsIf6__halffS2_fjLj4096ELj1ELj1ELj4ELj16ENS_18Kernel_traits_baseILj4096EfS2_fS2_fjLj128EEEEELb1ELb0ELb1EEEvNS_9FwdParamsE --------------------------
	.section	.nv.shared._ZN10layer_norm31ln_parallel_residual_fwd_kernelINS_13Kernel_traitsIf6__halffS2_fjLj4096ELj1ELj1ELj4ELj16ENS_18Kernel_traits_baseILj4096EfS2_fS2_fjLj128EEEEELb1ELb0ELb1EEEvNS_9FwdParamsE,"aw",@nobits
	.sectionflags	@""
	.align	16
	.zero		1024


//--------------------- .nv.shared._ZN10layer_norm31ln_parallel_residual_fwd_kernelINS_13Kernel_traitsIf6__halffS2_fjLj4096ELj1ELj1ELj4ELj16ENS_18Kernel_traits_baseILj4096EfS2_fS2_fjLj128EEEEELb1ELb1ELb0EEEvNS_9FwdParamsE --------------------------
	.section	.nv.shared._ZN10layer_norm31ln_parallel_residual_fwd_kernelINS_13Kernel_traitsIf6__halffS2_fjLj4096ELj1ELj1ELj4ELj16ENS_18Kernel_traits_baseILj4096EfS2_fS2_fjLj128EEEEELb1ELb1ELb0EEEvNS_9FwdParamsE,"aw",@nobits
	.sectionflags	@""
	.align	16
	.zero		1024


//--------------------- .nv.shared._ZN10layer_norm31ln_parallel_residual_fwd_kernelINS_13Kernel_traitsIf6__halffS2_fjLj4096ELj1ELj1ELj4ELj16ENS_18Kernel_traits_baseILj4096EfS2_fS2_fjLj128EEEEELb1ELb1ELb1EEEvNS_9FwdParamsE --------------------------
	.section	.nv.shared._ZN10layer_norm31ln_parallel_residual_fwd_kernelINS_13Kernel_traitsIf6__halffS2_fjLj4096ELj1ELj1ELj4ELj16ENS_18Kernel_traits_baseILj4096EfS2_fS2_fjLj128EEEEELb1ELb1ELb1EEEvNS_9FwdParamsE,"aw",@nobits
	.sectionflags	@""
	.align	16
	.zero		1024


//--------------------- .nv.shared._ZN10layer_norm31ln_parallel_residual_fwd_kernelINS_13Kernel_traitsI6__halfffffjLj4096ELj1ELj1ELj4ELj16ENS_18Kernel_traits_baseILj4096ES2_ffffjLj128EEEEELb0ELb0ELb0EEEvNS_9FwdParamsE --------------------------
	.section	.nv.shared._ZN10layer_norm31ln_parallel_residual_fwd_kernelINS_13Kernel_traitsI6__halfffffjLj4096ELj1ELj1ELj4ELj16ENS_18Kernel_traits_baseILj4096ES2_ffffjLj128EEEEELb0ELb0ELb0EEEvNS_9FwdParamsE,"aw",@nobits
	.sectionflags	@""
	.align	16
	.zero		1024


//--------------------- .nv.shared._ZN10layer_norm31ln_parallel_residual_fwd_kernelINS_13Kernel_traitsI6__halfffffjLj4096ELj1ELj1ELj4ELj16ENS_18Kernel_traits_baseILj4096ES2_ffffjLj128EEEEELb0ELb0ELb1EEEvNS_9FwdParamsE --------------------------
	.section	.nv.shared._ZN10layer_norm31ln_parallel_residual_fwd_kernelINS_13Kernel_traitsI6__halfffffjLj4096ELj1ELj1ELj4ELj16ENS_18Kernel_traits_baseILj4096ES2_ffffjLj128EEEEELb0ELb0ELb1EEEvNS_9FwdParamsE,"aw",@nobits
	.sectionflags	@""
	.align	16
	.zero		1024


//--------------------- .nv.shared._ZN10layer_norm31ln_parallel_residual_fwd_kernelINS_13Kernel_traitsI6__halfffffjLj4096ELj1ELj1ELj4ELj16ENS_18Kernel_traits_baseILj4096ES2_ffffjLj128EEEEELb0ELb1ELb0EEEvNS_9FwdParamsE --------------------------
	.section	.nv.shared._ZN10layer_norm31ln_parallel_residual_fwd_kernelINS_13Kernel_traitsI6__halfffffjLj4096ELj1ELj1ELj4ELj16ENS_18Kernel_traits_baseILj4096ES2_ffffjLj128EEEEELb0ELb1ELb0EEEvNS_9FwdParamsE,"aw",@nobits
	.sectionflags	@""
	.align	16
	.zero		1024


//--------------------- .nv.shared._ZN10layer_norm31ln_parallel_residual_fwd_kernelINS_13Kernel_traitsI6__halfffffjLj4096ELj1ELj1ELj4ELj16ENS_18Kernel_traits_baseILj4096ES2_ffffjLj128EEEEELb0ELb1ELb1EEEvNS_9FwdParamsE --------------------------
	.section	.nv.shared._ZN10layer_norm31ln_parallel_residual_fwd_kernelINS_13Kernel_traitsI6__halfffffjLj4096ELj1ELj1ELj4ELj16ENS_18Kernel_traits_baseILj4096ES2_ffffjLj128EEEEELb0ELb1ELb1EEEvNS_9FwdParamsE,"aw",@nobits
	.sectionflags	@""
	.align	16
	.zero		1024


//--------------------- .nv.shared._ZN10layer_norm31ln_parallel_residual_fwd_kernelINS_13Kernel_traitsI6__halfffffjLj4096ELj1ELj1ELj4ELj16ENS_18Kernel_traits_baseILj4096ES2_ffffjLj128EEEEELb1ELb0ELb0EEEvNS_9FwdParamsE --------------------------
	.section	.nv.shared._ZN10layer_norm31ln_parallel_residual_fwd_kernelINS_13Kernel_traitsI6__halfffffjLj4096ELj1ELj1ELj4ELj16ENS_18Kernel_traits_baseILj4096ES2_ffffjLj128EEEEELb1ELb0ELb0EEEvNS_9FwdParamsE,"aw",@nobits
	.sectionflags	@""
	.align	16
	.zero		1024


//--------------------- .nv.shared._ZN10layer_norm31ln_parallel_residual_fwd_kernelINS_13Kernel_traitsI6__halfffffjLj4096ELj1ELj1ELj4ELj16ENS_18Kernel_traits_baseILj4096ES2_ffffjLj128EEEEELb1ELb0ELb1EEEvNS_9FwdParamsE --------------------------
	.section	.nv.shared._ZN10layer_norm31ln_parallel_residual_fwd_kernelINS_13Kernel_traitsI6__halfffffjLj4096ELj1ELj1ELj4ELj16ENS_18Kernel_traits_baseILj4096ES2_ffffjLj128EEEEELb1ELb0ELb1EEEvNS_9FwdParamsE,"aw",@nobits
	.sectionflags	@""
	.align	16
	.zero		1024


//--------------------- .nv.shared._ZN10layer_norm31ln_parallel_residual_fwd_kernelINS_13Kernel_traitsI6__halfffffjLj4096ELj1ELj1ELj4ELj16ENS_18Kernel_traits_baseILj4096ES2_ffffjLj128EEEEELb1ELb1ELb0EEEvNS_9FwdParamsE --------------------------
	.section	.nv.shared._ZN10layer_norm31ln_parallel_residual_fwd_kernelINS_13Kernel_traitsI6__halfffffjLj4096ELj1ELj1ELj4ELj16ENS_18Kernel_traits_baseILj4096ES2_ffffjLj128EEEEELb1ELb1ELb0EEEvNS_9FwdParamsE,"aw",@nobits
	.sectionflags	@""
	.align	16
	.zero		1024


//--------------------- .nv.shared._ZN10layer_norm31ln_parallel_residual_fwd_kernelINS_13Kernel_traitsI6__halfffffjLj4096ELj1ELj1ELj4ELj16ENS_18Kernel_traits_baseILj4096ES2_ffffjLj128EEEEELb1ELb1ELb1EEEvNS_9FwdParamsE --------------------------
	.section	.nv.shared._ZN10layer_norm31ln_parallel_residual_fwd_kernelINS_13Kernel_traitsI6__halfffffjLj4096ELj1ELj1ELj4ELj16ENS_18Kernel_traits_baseILj4096ES2_ffffjLj128EEEEELb1ELb1ELb1EEEvNS_9FwdParamsE,"aw",@nobits
	.sectionflags	@""
	.align	16
	.zero		1024


//--------------------- .nv.shared._ZN10layer_norm31ln_parallel_residual_fwd_kernelINS_13Kernel_traitsIfffffjLj4096ELj1ELj1ELj4ELj16ENS_18Kernel_traits_baseILj4096EfffffjLj128EEEEELb0ELb0ELb0EEEvNS_9FwdParamsE --------------------------
	.section	.nv.shared._ZN10layer_norm31ln_parallel_residual_fwd_kernelINS_13Kernel_traitsIfffffjLj4096ELj1ELj1ELj4ELj16ENS_18Kernel_traits_baseILj4096EfffffjLj128EEEEELb0ELb0ELb0EEEvNS_9FwdParamsE,"aw",@nobits
	.sectionflags	@""
	.align	16
	.zero		1024


//--------------------- .nv.shared._ZN10layer_norm31ln_parallel_residual_fwd_kernelINS_13Kernel_traitsIfffffjLj4096ELj1ELj1ELj4ELj16ENS_18Kernel_traits_baseILj4096EfffffjLj128EEEEELb0ELb0ELb1EEEvNS_9FwdParamsE --------------------------
	.section	.nv.shared._ZN10layer_norm31ln_parallel_residual_fwd_kernelINS_13Kernel_traitsIfffffjLj4096ELj1ELj1ELj4ELj16ENS_18Kernel_traits_baseILj4096EfffffjLj128EEEEELb0ELb0ELb1EEEvNS_9FwdParamsE,"aw",@nobits
	.sectionflags	@""
	.align	16
	.zero		1024


//--------------------- .nv.shared._ZN10layer_norm31ln_parallel_residual_fwd_kernelINS_13Kernel_traitsIfffffjLj4096ELj1ELj1ELj4ELj16ENS_18Kernel_traits_baseILj4096EfffffjLj128EEEEELb0ELb1ELb0EEEvNS_9FwdParamsE --------------------------
	.section	.nv.shared._ZN10layer_norm31ln_parallel_residual_fwd_kernelINS_13Kernel_traitsIfffffjLj4096ELj1ELj1ELj4ELj16ENS_18Kernel_traits_baseILj4096EfffffjLj128EEEEELb0ELb1ELb0EEEvNS_9FwdParamsE,"aw",@nobits
	.sectionflags	@""
	.align	16
	.zero		1024


//--------------------- .nv.shared._ZN10layer_norm31ln_parallel_residual_fwd_kernelINS_13Kernel_traitsIfffffjLj4096ELj1ELj1ELj4ELj16ENS_18Kernel_traits_baseILj4096EfffffjLj128EEEEELb0ELb1ELb1EEEvNS_9FwdParamsE --------------------------
	.section	.nv.shared._ZN10layer_norm31ln_parallel_residual_fwd_kernelINS_13Kernel_traitsIfffffjLj4096ELj1ELj1ELj4ELj16ENS_18Kernel_traits_baseILj4096EfffffjLj128EEEEELb0ELb1ELb1EEEvNS_9FwdParamsE,"aw",@nobits
	.sectionflags	@""
	.align	16
	.zero		1024


//--------------------- .nv.shared._ZN10layer_norm31ln_parallel_residual_fwd_kernelINS_13Kernel_traitsIfffffjLj4096ELj1ELj1ELj4ELj16ENS_18Kernel_traits_baseILj4096EfffffjLj128EEEEELb1ELb0ELb0EEEvNS_9FwdParamsE --------------------------
	.section	.nv.shared._ZN10layer_norm31ln_parallel_residual_fwd_kernelINS_13Kernel_traitsIfffffjLj4096ELj1ELj1ELj4ELj16ENS_18Kernel_traits_baseILj4096EfffffjLj128EEEEELb1ELb0ELb0EEEvNS_9FwdParamsE,"aw",@nobits
	.sectionflags	@""
	.align	16
	.zero		1024


//--------------------- .nv.shared._ZN10layer_norm31ln_parallel_residual_fwd_kernelINS_13Kernel_traitsIfffffjLj4096ELj1ELj1ELj4ELj16ENS_18Kernel_traits_baseILj4096EfffffjLj128EEEEELb1ELb0ELb1EEEvNS_9FwdParamsE --------------------------
	.section	.nv.shared._ZN10layer_norm31ln_parallel_residual_fwd_kernelINS_13Kernel_traitsIfffffjLj4096ELj1ELj1ELj4ELj16ENS_18Kernel_traits_baseILj4096EfffffjLj128EEEEELb1ELb0ELb1EEEvNS_9FwdParamsE,"aw",@nobits
	.sectionflags	@""
	.align	16
	.zero		1024


//--------------------- .nv.shared._ZN10layer_norm31ln_parallel_residual_fwd_kernelINS_13Kernel_traitsIfffffjLj4096ELj1ELj1ELj4ELj16ENS_18Kernel_traits_baseILj4096EfffffjLj128EEEEELb1ELb1ELb0EEEvNS_9FwdParamsE --------------------------
	.section	.nv.shared._ZN10layer_norm31ln_parallel_residual_fwd_kernelINS_13Kernel_traitsIfffffjLj4096ELj1ELj1ELj4ELj16ENS_18Kernel_traits_baseILj4096EfffffjLj128EEEEELb1ELb1ELb0EEEvNS_9FwdParamsE,"aw",@nobits
	.sectionflags	@""
	.align	16
	.zero		1024


//--------------------- .nv.shared._ZN10layer_norm31ln_parallel_residual_fwd_kernelINS_13Kernel_traitsIfffffjLj4096ELj1ELj1ELj4ELj16ENS_18Kernel_traits_baseILj4096EfffffjLj128EEEEELb1ELb1ELb1EEEvNS_9FwdParamsE --------------------------
	.section	.nv.shared._ZN10layer_norm31ln_parallel_residual_fwd_kernelINS_13Kernel_traitsIfffffjLj4096ELj1ELj1ELj4ELj16ENS_18Kernel_traits_baseILj4096EfffffjLj128EEEEELb1ELb1ELb1EEEvNS_9FwdParamsE,"aw",@nobits
	.sectionflags	@""
	.align	16
	.zero		1024


//--------------------- .nv.constant0._ZN10layer_norm31ln_parallel_residual_fwd_kernelINS_13Kernel_traitsI13__nv_bfloat16S2_S2_S2_fjLj4096ELj1ELj1ELj4ELj16ENS_18Kernel_traits_baseILj4096ES2_S2_S2_S2_fjLj128EEEEELb0ELb0ELb0EEEvNS_9FwdParamsE --------------------------
	.section	.nv.constant0._ZN10layer_norm31ln_parallel_residual_fwd_kernelINS_13Kernel_traitsI13__nv_bfloat16S2_S2_S2_fjLj4096ELj1ELj1ELj4ELj16ENS_18Kernel_traits_baseILj4096ES2_S2_S2_S2_fjLj128EEEEELb0ELb0ELb0EEEvNS_9FwdParamsE,"a",@progbits
	.sectionflags	@""
	.align	4
.nv.constant0._ZN10layer_norm31ln_parallel_residual_fwd_kernelINS_13Kernel_traitsI13__nv_bfloat16S2_S2_S2_fjLj4096ELj1ELj1ELj4ELj16ENS_18Kernel_traits_baseILj4096ES2_S2_S2_S2_fjLj128EEEEELb0ELb0ELb0EEEvNS_9FwdParamsE:
	.zero		760


//--------------------- .nv.constant0._ZN10layer_norm31ln_parallel_residual_fwd_kernelINS_13Kernel_traitsI13__nv_bfloat16S2_S2_S2_fjLj4096ELj1ELj1ELj4ELj16ENS_18Kernel_traits_baseILj4096ES2_S2_S2_S2_fjLj128EEEEELb0ELb0ELb1EEEvNS_9FwdParamsE --------------------------
	.section	.nv.constant0._ZN10layer_norm31ln_parallel_residual_fwd_kernelINS_13Kernel_traitsI13__nv_bfloat16S2_S2_S2_fjLj4096ELj1ELj1ELj4ELj16ENS_18Kernel_traits_baseILj4096ES2_S2_S2_S2_fjLj128EEEEELb0ELb0ELb1EEEvNS_9FwdParamsE,"a",@progbits
	.sectionflags	@""
	.align	4
.nv.constant0._ZN10layer_norm31ln_parallel_residual_fwd_kernelINS_13Kernel_traitsI13__nv_bfloat16S2_S2_S2_fjLj4096ELj1ELj1ELj4ELj16ENS_18Kernel_traits_baseILj4096ES2_S2_S2_S2_fjLj128EEEEELb0ELb0ELb1EEEvNS_9FwdParamsE:
	.zero		760


//--------------------- .nv.constant0._ZN10layer_norm31ln_parallel_residual_fwd_kernelINS_13Kernel_traitsI13__nv_bfloat16S2_S2_S2_fjLj4096ELj1ELj1ELj4ELj16ENS_18Kernel_traits_baseILj4096ES2_S2_S2_S2_fjLj128EEEEELb0ELb1ELb0EEEvNS_9FwdParamsE --------------------------
	.section	.nv.constant0._ZN10layer_norm31ln_parallel_residual_fwd_kernelINS_13Kernel_traitsI13__nv_bfloat16S2_S2_S2_fjLj4096ELj1ELj1ELj4ELj16ENS_18Kernel_traits_baseILj4096ES2_S2_S2_S2_fjLj128EEEEELb0ELb1ELb0EEEvNS_9FwdParamsE,"a",@progbits
	.sectionflags	@""
	.align	4
.nv.constant0._ZN10layer_norm31ln_parallel_residual_fwd_kernelINS_13Kernel_traitsI13__nv_bfloat16S2_S2_S2_fjLj4096ELj1ELj1ELj4ELj16ENS_18Kernel_traits_baseILj4096ES2_S2_S2_S2_fjLj128EEEEELb0ELb1ELb0EEEvNS_9FwdParamsE:
	.zero		760


//--------------------- .nv.constant0._ZN10layer_norm31ln_parallel_residual_fwd_kernelINS_13Kernel_traitsI13__nv_bfloat16S2_S2_S2_fjLj4096ELj1ELj1ELj4ELj16ENS_18Kernel_traits_baseILj4096ES2_S2_S2_S2_fjLj128EEEEELb0ELb1ELb1EEEvNS_9FwdParamsE --------------------------
	.section	.nv.constant0._ZN10layer_norm31ln_parallel_residual_fwd_kernelINS_13Kernel_traitsI13__nv_bfloat16S2_S2_S2_fjLj4096ELj1ELj1ELj4ELj16ENS_18Kernel_traits_baseILj4096ES2_S2_S2_S2_fjLj128EEEEELb0ELb1ELb1EEEvNS_9FwdParamsE,"a",@progbits
	.sectionflags	@""
	.align	4
.nv.constant0._ZN10layer_norm31ln_parallel_residual_fwd_kernelINS_13Kernel_traitsI13__nv_bfloat16S2_S2_S2_fjLj4096ELj1ELj1ELj4ELj16ENS_18Kernel_traits_baseILj4096ES2_S2_S2_S2_fjLj128EEEEELb0ELb1ELb1EEEvNS_9FwdParamsE:
	.zero		760


//--------------------- .nv.constant0._ZN10layer_norm31ln_parallel_residual_fwd_kernelINS_13Kernel_traitsI13__nv_bfloat16S2_S2_S2_fjLj4096ELj1ELj1ELj4ELj16ENS_18Kernel_traits_baseILj4096ES2_S2_S2_S2_fjLj128EEEEELb1ELb0ELb0EEEvNS_9FwdParamsE --------------------------
	.section	.nv.constant0._ZN10layer_norm31ln_parallel_residual_fwd_kernelINS_13Kernel_traitsI13__nv_bfloat16S2_S2_S2_fjLj4096ELj1ELj1ELj4ELj16ENS_18Kernel_traits_baseILj4096ES2_S2_S2_S2_fjLj128EEEEELb1ELb0ELb0EEEvNS_9FwdParamsE,"a",@progbits
	.sectionflags	@""
	.align	4
.nv.constant0._ZN10layer_norm31ln_parallel_residual_fwd_kernelINS_13Kernel_traitsI13__nv_bfloat16S2_S2_S2_fjLj4096ELj1ELj1ELj4ELj16ENS_18Kernel_traits_baseILj4096ES2_S2_S2_S2_fjLj128EEEEELb1ELb0ELb0EEEvNS_9FwdParamsE:
	.zero		760


//--------------------- .nv.constant0._ZN10layer_norm31ln_parallel_residual_fwd_kernelINS_13Kernel_traitsI13__nv_bfloat16S2_S2_S2_fjLj4096ELj1ELj1ELj4ELj16ENS_18Kernel_traits_baseILj4096ES2_S2_S2_S2_fjLj128EEEEELb1ELb0ELb1EEEvNS_9FwdParamsE --------------------------
	.section	.nv.constant0._ZN10layer_norm31ln_parallel_residual_fwd_kernelINS_13Kernel_traitsI13__nv_bfloat16S2_S2_S2_fjLj4096ELj1ELj1ELj4ELj16ENS_18Kernel_traits_baseILj4096ES2_S2_S2_S2_fjLj128EEEEELb1ELb0ELb1EEEvNS_9FwdParamsE,"a",@progbits
	.sectionflags	@""
	.align	4
.nv.constant0._ZN10layer_norm31ln_parallel_residual_fwd_kernelINS_13Kernel_traitsI13__nv_bfloat16S2_S2_S2_fjLj4096ELj1ELj1ELj4ELj16ENS_18Kernel_traits_baseILj4096ES2_S2_S2_S2_fjLj128EEEEELb1ELb0ELb1EEEvNS_9FwdParamsE:
	.zero		760


//--------------------- .nv.constant0._ZN10layer_norm31ln_parallel_residual_fwd_kernelINS_13Kernel_traitsI13__nv_bfloat16S2_S2_S2_fjLj4096ELj1ELj1ELj4ELj16ENS_18Kernel_traits_baseILj4096ES2_S2_S2_S2_fjLj128EEEEELb1ELb1ELb0EEEvNS_9FwdParamsE --------------------------
	.section	.nv.constant0._ZN10layer_norm31ln_parallel_residual_fwd_kernelINS_13Kernel_traitsI13__nv_bfloat16S2_S2_S2_fjLj4096ELj1ELj1ELj4ELj16ENS_18Kernel_traits_baseILj4096ES2_S2_S2_S2_fjLj128EEEEELb1ELb1ELb0EEEvNS_9FwdParamsE,"a",@progbits
	.sectionflags	@""
	.align	4
.nv.constant0._ZN10layer_norm31ln_parallel_residual_fwd_kernelINS_13Kernel_traitsI13__nv_bfloat16S2_S2_S2_fjLj4096ELj1ELj1ELj4ELj16ENS_18Kernel_traits_baseILj4096ES2_S2_S2_S2_fjLj128EEEEELb1ELb1ELb0EEEvNS_9FwdParamsE:
	.zero		760


//--------------------- .nv.constant0._ZN10layer_norm31ln_parallel_residual_fwd_kernelINS_13Kernel_traitsI13__nv_bfloat16S2_S2_S2_fjLj4096ELj1ELj1ELj4ELj16ENS_18Kernel_traits_baseILj4096ES2_S2_S2_S2_fjLj128EEEEELb1ELb1ELb1EEEvNS_9FwdParamsE --------------------------
	.section	.nv.constant0._ZN10layer_norm31ln_parallel_residual_fwd_kernelINS_13Kernel_traitsI13__nv_bfloat16S2_S2_S2_fjLj4096ELj1ELj1ELj4ELj16ENS_18Kernel_traits_baseILj4096ES2_S2_S2_S2_fjLj128EEEEELb1ELb1ELb1EEEvNS_9FwdParamsE,"a",@progbits
	.sectionflags	@""
	.align	4
.nv.constant0._ZN10layer_norm31ln_parallel_residual_fwd_kernelINS_13Kernel_traitsI13__nv_bfloat16S2_S2_S2_fjLj4096ELj1ELj1ELj4ELj16ENS_18Kernel_traits_baseILj4096ES2_S2_S2_S2_fjLj128EEEEELb1ELb1ELb1EEEvNS_9FwdParamsE:
	.zero		760


//--------------------- .nv.constant0._ZN10layer_norm31ln_parallel_residual_fwd_kernelINS_13Kernel_traitsI6__halfS2_S2_S2_fjLj4096ELj1ELj1ELj4ELj16ENS_18Kernel_traits_baseILj4096ES2_S2_S2_S2_fjLj128EEEEELb0ELb0ELb0EEEvNS_9FwdParamsE --------------------------
	.section	.nv.constant0._ZN10layer_norm31ln_parallel_residual_fwd_kernelINS_13Kernel_traitsI6__halfS2_S2_S2_fjLj4096ELj1ELj1ELj4ELj16ENS_18Kernel_traits_baseILj4096ES2_S2_S2_S2_fjLj128EEEEELb0ELb0ELb0EEEvNS_9FwdParamsE,"a",@progbits
	.sectionflags	@""
	.align	4
.nv.constant0._ZN10layer_norm31ln_parallel_residual_fwd_kernelINS_13Kernel_traitsI6__halfS2_S2_S2_fjLj4096ELj1ELj1ELj4ELj16ENS_18Kernel_traits_baseILj4096ES2_S2_S2_S2_fjLj128EEEEELb0ELb0ELb0EEEvNS_9FwdParamsE:
	.zero		760


//--------------------- .nv.constant0._ZN10layer_norm31ln_parallel_residual_fwd_kernelINS_13Kernel_traitsI6__halfS2_S2_S2_fjLj4096ELj1ELj1ELj4ELj16ENS_18Kernel_traits_baseILj4096ES2_S2_S2_S2_fjLj128EEEEELb0ELb0ELb1EEEvNS_9FwdParamsE --------------------------
	.section	.nv.constant0._ZN10layer_norm31ln_parallel_residual_fwd_kernelINS_13Kernel_traitsI6__halfS2_S2_S2_fjLj4096ELj1ELj1ELj4ELj16ENS_18Kernel_traits_baseILj4096ES2_S2_S2_S2_fjLj128EEEEELb0ELb0ELb1EEEvNS_9FwdParamsE,"a",@progbits
	.sectionflags	@""
	.align	4
.nv.constant0._ZN10layer_norm31ln_parallel_residual_fwd_kernelINS_13Kernel_traitsI6__halfS2_S2_S2_fjLj4096ELj1ELj1ELj4ELj16ENS_18Kernel_traits_baseILj4096ES2_S2_S2_S2_fjLj128EEEEELb0ELb0ELb1EEEvNS_9FwdParamsE:
	.zero		760


//--------------------- .nv.constant0._ZN10layer_norm31ln_parallel_residual_fwd_kernelINS_13Kernel_traitsI6__halfS2_S2_S2_fjLj4096ELj1ELj1ELj4ELj16ENS_18Kernel_traits_baseILj4096ES2_S2_S2_S2_fjLj128EEEEELb0ELb1ELb0EEEvNS_9FwdParamsE --------------------------
	.section	.nv.constant0._ZN10layer_norm31ln_parallel_residual_fwd_kernelINS_13Kernel_traitsI6__halfS2_S2_S2_fjLj4096ELj1ELj1ELj4ELj16ENS_18Kernel_traits_baseILj4096ES2_S2_S2_S2_fjLj128EEEEELb0ELb1ELb0EEEvNS_9FwdParamsE,"a",@progbits
	.sectionflags	@""
	.align	4
.nv.constant0._ZN10layer_norm31ln_parallel_residual_fwd_kernelINS_13Kernel_traitsI6__halfS2_S2_S2_fjLj4096ELj1ELj1ELj4ELj16ENS_18Kernel_traits_baseILj4096ES2_S2_S2_S2_fjLj128EEEEELb0ELb1ELb0EEEvNS_9FwdParamsE:
	.zero		760


//--------------------- .nv.constant0._ZN10layer_norm31ln_parallel_residual_fwd_kernelINS_13Kernel_traitsI6__halfS2_S2_S2_fjLj4096ELj1ELj1ELj4ELj16ENS_18Kernel_traits_baseILj4096ES2_S2_S2_S2_fjLj128EEEEELb0ELb1ELb1EEEvNS_9FwdParamsE --------------------------
	.section	.nv.constant0._ZN10layer_norm31ln_parallel_residual_fwd_kernelINS_13Kernel_traitsI6__halfS2_S2_S2_fjLj4096ELj1ELj1ELj4ELj16ENS_18Kernel_traits_baseILj4096ES2_S2_S2_S2_fjLj128EEEEELb0ELb1ELb1EEEvNS_9FwdParamsE,"a",@progbits
	.sectionflags	@""
	.align	4
.nv.constant0._ZN10layer_norm31ln_parallel_residual_fwd_kernelINS_13Kernel_traitsI6__halfS2_S2_S2_fjLj4096ELj1ELj1ELj4ELj16ENS_18Kernel_traits_baseILj4096ES2_S2_S2_S2_fjLj128EEEEELb0ELb1ELb1EEEvNS_9FwdParamsE:
	.zero		760


//--------------------- .nv.constant0._ZN10layer_norm31ln_parallel_residual_fwd_kernelINS_13Kernel_traitsI6__halfS2_S2_S2_fjLj4096ELj1ELj1ELj4ELj16ENS_18Kernel_traits_baseILj4096ES2_S2_S2_S2_fjLj128EEEEELb1ELb0ELb0EEEvNS_9FwdParamsE --------------------------
	.section	.nv.constant0._ZN10layer_norm31ln_parallel_residual_fwd_kernelINS_13Kernel_traitsI6__halfS2_S2_S2_fjLj4096ELj1ELj1ELj4ELj16ENS_18Kernel_traits_baseILj4096ES2_S2_S2_S2_fjLj128EEEEELb1ELb0ELb0EEEvNS_9FwdParamsE,"a",@progbits
	.sectionflags	@""
	.align	4
.nv.constant0._ZN10layer_norm31ln_parallel_residual_fwd_kernelINS_13Kernel_traitsI6__halfS2_S2_S2_fjLj4096ELj1ELj1ELj4ELj16ENS_18Kernel_traits_baseILj4096ES2_S2_S2_S2_fjLj128EEEEELb1ELb0ELb0EEEvNS_9FwdParamsE:
	.zero		760


//--------------------- .nv.constant0._ZN10layer_norm31ln_parallel_residual_fwd_kernelINS_13Kernel_traitsI6__halfS2_S2_S2_fjLj4096ELj1ELj1ELj4ELj16ENS_18Kernel_traits_baseILj4096ES2_S2_S2_S2_fjLj128EEEEELb1ELb0ELb1EEEvNS_9FwdParamsE --------------------------
	.section	.nv.constant0._ZN10layer_norm31ln_parallel_residual_fwd_kernelINS_13Kernel_traitsI6__halfS2_S2_S2_fjLj4096ELj1ELj1ELj4ELj16ENS_18Kernel_traits_baseILj4096ES2_S2_S2_S2_fjLj128EEEEELb1ELb0ELb1EEEvNS_9FwdParamsE,"a",@progbits
	.sectionflags	@""
	.align	4
.nv.constant0._ZN10layer_norm31ln_parallel_residual_fwd_kernelINS_13Kernel_traitsI6__halfS2_S2_S2_fjLj4096ELj1ELj1ELj4ELj16ENS_18Kernel_traits_baseILj4096ES2_S2_S2_S2_fjLj128EEEEELb1ELb0ELb1EEEvNS_9FwdParamsE:
	.zero		760


//--------------------- .nv.constant0._ZN10layer_norm31ln_parallel_residual_fwd_kernelINS_13Kernel_traitsI6__halfS2_S2_S2_fjLj4096ELj1ELj1ELj4ELj16ENS_18Kernel_traits_baseILj4096ES2_S2_S2_S2_fjLj128EEEEELb1ELb1ELb0EEEvNS_9FwdParamsE --------------------------
	.section	.nv.constant0._ZN10layer_norm31ln_parallel_residual_fwd_kernelINS_13Kernel_traitsI6__halfS2_S2_S2_fjLj4096ELj1ELj1ELj4ELj16ENS_18Kernel_traits_baseILj4096ES2_S2_S2_S2_fjLj128EEEEELb1ELb1ELb0EEEvNS_9FwdParamsE,"a",@progbits
	.sectionflags	@""
	.align	4
.nv.constant0._ZN10layer_norm31ln_parallel_residual_fwd_kernelINS_13Kernel_traitsI6__halfS2_S2_S2_fjLj4096ELj1ELj1ELj4ELj16ENS_18Kernel_traits_baseILj4096ES2_S2_S2_S2_fjLj128EEEEELb1ELb1ELb0EEEvNS_9FwdParamsE:
	.zero		760


//--------------------- .nv.constant0._ZN10layer_norm31ln_parallel_residual_fwd_kernelINS_13Kernel_traitsI6__halfS2_S2_S2_fjLj4096ELj1ELj1ELj4ELj16ENS_18Kernel_traits_baseILj4096ES2_S2_S2_S2_fjLj128EEEEELb1ELb1ELb1EEEvNS_9FwdParamsE --------------------------
	.section	.nv.constant0._ZN10layer_norm31ln_parallel_residual_fwd_kernelINS_13Kernel_traitsI6__halfS2_S2_S2_fjLj4096ELj1ELj1ELj4ELj16ENS_18Kernel_traits_baseILj4096ES2_S2_S2_S2_fjLj128EEEEELb1ELb1ELb1EEEvNS_9FwdParamsE,"a",@progbits
	.sectionflags	@""
	.align	4
.nv.constant0._ZN10layer_norm31ln_parallel_residual_fwd_kernelINS_13Kernel_traitsI6__halfS2_S2_S2_fjLj4096ELj1ELj1ELj4ELj16ENS_18Kernel_traits_baseILj4096ES2_S2_S2_S2_fjLj128EEEEELb1ELb1ELb1EEEvNS_9FwdParamsE:
	.zero		760


//--------------------- .nv.constant0._ZN10layer_norm31ln_parallel_residual_fwd_kernelINS_13Kernel_traitsIf13__nv_bfloat16S2_S2_fjLj4096ELj1ELj1ELj4ELj16ENS_18Kernel_traits_baseILj4096EfS2_S2_S2_fjLj128EEEEELb0ELb0ELb0EEEvNS_9FwdParamsE --------------------------
	.section	.nv.constant0._ZN10layer_norm31ln_parallel_residual_fwd_kernelINS_13Kernel_traitsIf13__nv_bfloat16S2_S2_fjLj4096ELj1ELj1ELj4ELj16ENS_18Kernel_traits_baseILj4096EfS2_S2_S2_fjLj128EEEEELb0ELb0ELb0EEEvNS_9FwdParamsE,"a",@progbits
	.sectionflags	@""
	.align	4
.nv.constant0._ZN10layer_norm31ln_parallel_residual_fwd_kernelINS_13Kernel_traitsIf13__nv_bfloat16S2_S2_fjLj4096ELj1ELj1ELj4ELj16ENS_18Kernel_traits_baseILj4096EfS2_S2_S2_fjLj128EEEEELb0ELb0ELb0EEEvNS_9FwdParamsE:
	.zero		760


//--------------------- .nv.constant0._ZN10layer_norm31ln_parallel_residual_fwd_kernelINS_13Kernel_traitsIf13__nv_bfloat16S2_S2_fjLj4096ELj1ELj1ELj4ELj16ENS_18Kernel_traits_baseILj4096EfS2_S2_S2_fjLj128EEEEELb0ELb0ELb1EEEvNS_9FwdParamsE --------------------------
	.section	.nv.constant0._ZN10layer_norm31ln_parallel_residual_fwd_kernelINS_13Kernel_traitsIf13__nv_bfloat16S2_S2_fjLj4096ELj1ELj1ELj4ELj16ENS_18Kernel_traits_baseILj4096EfS2_S2_S2_fjLj128EEEEELb0ELb0ELb1EEEvNS_9FwdParamsE,"a",@progbits
	.sectionflags	@""
	.align	4
.nv.constant0._ZN10layer_norm31ln_parallel_residual_fwd_kernelINS_13Kernel_traitsIf13__nv_bfloat16S2_S2_fjLj4096ELj1ELj1ELj4ELj16ENS_18Kernel_traits_baseILj4096EfS2_S2_S2_fjLj128EEEEELb0ELb0ELb1EEEvNS_9FwdParamsE:
	.zero		760


//--------------------- .nv.constant0._ZN10layer_norm31ln_parallel_residual_fwd_kernelINS_13Kernel_traitsIf13__nv_bfloat16S2_S2_fjLj4096ELj1ELj1ELj4ELj16ENS_18Kernel_traits_baseILj4096EfS2_S2_S2_fjLj128EEEEELb0ELb1ELb0EEEvNS_9FwdParamsE --------------------------
	.section	.nv.constant0._ZN10layer_norm31ln_parallel_residual_fwd_kernelINS_13Kernel_traitsIf13__nv_bfloat16S2_S2_fjLj4096ELj1ELj1ELj4ELj16ENS_18Kernel_traits_baseILj4096EfS2_S2_S2_fjLj128EEEEELb0ELb1ELb0EEEvNS_9FwdParamsE,"a",@progbits
	.sectionflags	@""
	.align	4
.nv.constant0._ZN10layer_norm31ln_parallel_residual_fwd_kernelINS_13Kernel_traitsIf13__nv_bfloat16S2_S2_fjLj4096ELj1ELj1ELj4ELj16ENS_18Kernel_traits_baseILj4096EfS2_S2_S2_fjLj128EEEEELb0ELb1ELb0EEEvNS_9FwdParamsE:
	.zero		760


//--------------------- .nv.constant0._ZN10layer_norm31ln_parallel_residual_fwd_kernelINS_13Kernel_traitsIf13__nv_bfloat16S2_S2_fjLj4096ELj1ELj1ELj4ELj16ENS_18Kernel_traits_baseILj4096EfS2_S2_S2_fjLj128EEEEELb0ELb1ELb1EEEvNS_9FwdParamsE --------------------------
	.section	.nv.constant0._ZN10layer_norm31ln_parallel_residual_fwd_kernelINS_13Kernel_traitsIf13__nv_bfloat16S2_S2_fjLj4096ELj1ELj1ELj4ELj16ENS_18Kernel_traits_baseILj4096EfS2_S2_S2_fjLj128EEEEELb0ELb1ELb1EEEvNS_9FwdParamsE,"a",@progbits
	.sectionflags	@""
	.align	4
.nv.constant0._ZN10layer_norm31ln_parallel_residual_fwd_kernelINS_13Kernel_traitsIf13__nv_bfloat16S2_S2_fjLj4096ELj1ELj1ELj4ELj16ENS_18Kernel_traits_baseILj4096EfS2_S2_S2_fjLj128EEEEELb0ELb1ELb1EEEvNS_9FwdParamsE:
	.zero		760


//--------------------- .nv.constant0._ZN10layer_norm31ln_parallel_residual_fwd_kernelINS_13Kernel_traitsIf13__nv_bfloat16S2_S2_fjLj4096ELj1ELj1ELj4ELj16ENS_18Kernel_traits_baseILj4096EfS2_S2_S2_fjLj128EEEEELb1ELb0ELb0EEEvNS_9FwdParamsE --------------------------
	.section	.nv.constant0._ZN10layer_norm31ln_parallel_residual_fwd_kernelINS_13Kernel_traitsIf13__nv_bfloat16S2_S2_fjLj4096ELj1ELj1ELj4ELj16ENS_18Kernel_traits_baseILj4096EfS2_S2_S2_fjLj128EEEEELb1ELb0ELb0EEEvNS_9FwdParamsE,"a",@progbits
	.sectionflags	@""
	.align	4
.nv.constant0._ZN10layer_norm31ln_parallel_residual_fwd_kernelINS_13Kernel_traitsIf13__nv_bfloat16S2_S2_fjLj4096ELj1ELj1ELj4ELj16ENS_18Kernel_traits_baseILj4096EfS2_S2_S2_fjLj128EEEEELb1ELb0ELb0EEEvNS_9FwdParamsE:
	.zero		760


//--------------------- .nv.constant0._ZN10layer_norm31ln_parallel_residual_fwd_kernelINS_13Kernel_traitsIf13__nv_bfloat16S2_S2_fjLj4096ELj1ELj1ELj4ELj16ENS_18Kernel_traits_baseILj4096EfS2_S2_S2_fjLj128EEEEELb1ELb0ELb1EEEvNS_9FwdParamsE --------------------------
	.section	.nv.constant0._ZN10layer_norm31ln_parallel_residual_fwd_kernelINS_13Kernel_traitsIf13__nv_bfloat16S2_S2_fjLj4096ELj1ELj1ELj4ELj16ENS_18Kernel_traits_baseILj4096EfS2_S2_S2_fjLj128EEEEELb1ELb0ELb1EEEvNS_9FwdParamsE,"a",@progbits
	.sectionflags	@""
	.align	4
.nv.constant0._ZN10layer_norm31ln_parallel_residual_fwd_kernelINS_13Kernel_traitsIf13__nv_bfloat16S2_S2_fjLj4096ELj1ELj1ELj4ELj16ENS_18Kernel_traits_baseILj4096EfS2_S2_S2_fjLj128EEEEELb1ELb0ELb1EEEvNS_9FwdParamsE:
	.zero		760


//--------------------- .nv.constant0._ZN10layer_norm31ln_parallel_residual_fwd_kernelINS_13Kernel_traitsIf13__nv_bfloat16S2_S2_fjLj4096ELj1ELj1ELj4ELj16ENS_18Kernel_traits_baseILj4096EfS2_S2_S2_fjLj128EEEEELb1ELb1ELb0EEEvNS_9FwdParamsE --------------------------
	.section	.nv.constant0._ZN10layer_norm31ln_parallel_residual_fwd_kernelINS_13Kernel_traitsIf13__nv_bfloat16S2_S2_fjLj4096ELj1ELj1ELj4ELj16ENS_18Kernel_traits_baseILj4096EfS2_S2_S2_fjLj128EEEEELb1ELb1ELb0EEEvNS_9FwdParamsE,"a",@progbits
	.sectionflags	@""
	.align	4
.nv.constant0._ZN10layer_norm31ln_parallel_residual_fwd_kernelINS_13Kernel_traitsIf13__nv_bfloat16S2_S2_fjLj4096ELj1ELj1ELj4ELj16ENS_18Kernel_traits_baseILj4096EfS2_S2_S2_fjLj128EEEEELb1ELb1ELb0EEEvNS_9FwdParamsE:
	.zero		760


//--------------------- .nv.constant0._ZN10layer_norm31ln_parallel_residual_fwd_kernelINS_13Kernel_traitsIf13__nv_bfloat16S2_S2_fjLj4096ELj1ELj1ELj4ELj16ENS_18Kernel_traits_baseILj4096EfS2_S2_S2_fjLj128EEEEELb1ELb1ELb1EEEvNS_9FwdParamsE --------------------------
	.section	.nv.constant0._ZN10layer_norm31ln_parallel_residual_fwd_kernelINS_13Kernel_traitsIf13__nv_bfloat16S2_S2_fjLj4096ELj1ELj1ELj4ELj16ENS_18Kernel_traits_baseILj4096EfS2_S2_S2_fjLj128EEEEELb1ELb1ELb1EEEvNS_9FwdParamsE,"a",@progbits
	.sectionflags	@""
	.align	4
.nv.constant0._ZN10layer_norm31ln_parallel_residual_fwd_kernelINS_13Kernel_traitsIf13__nv_bfloat16S2_S2_fjLj4096ELj1ELj1ELj4ELj16ENS_18Kernel_traits_baseILj4096EfS2_S2_S2_fjLj128EEEEELb1ELb1ELb1EEEvNS_9FwdParamsE:
	.zero		760


//--------------------- .nv.constant0._ZN10layer_norm31ln_parallel_residual_fwd_kernelINS_13Kernel_traitsI13__nv_bfloat16S2_fS2_fjLj4096ELj1ELj1ELj4ELj16ENS_18Kernel_traits_baseILj4096ES2_S2_fS2_fjLj128EEEEELb0ELb0ELb0EEEvNS_9FwdParamsE --------------------------
	.section	.nv.constant0._ZN10layer_norm31ln_parallel_residual_fwd_kernelINS_13Kernel_traitsI13__nv_bfloat16S2_fS2_fjLj4096ELj1ELj1ELj4ELj16ENS_18Kernel_traits_baseILj4096ES2_S2_fS2_fjLj128EEEEELb0ELb0ELb0EEEvNS_9FwdParamsE,"a",@progbits
	.sectionflags	@""
	.align	4
.nv.constant0._ZN10layer_norm31ln_parallel_residual_fwd_kernelINS_13Kernel_traitsI13__nv_bfloat16S2_fS2_fjLj4096ELj1ELj1ELj4ELj16ENS_18Kernel_traits_baseILj4096ES2_S2_fS2_fjLj128EEEEELb0ELb0ELb0EEEvNS_9FwdParamsE:
	.zero		760


//--------------------- .nv.constant0._ZN10layer_norm31ln_parallel_residual_fwd_kernelINS_13Kernel_traitsI13__nv_bfloat16S2_fS2_fjLj4096ELj1ELj1ELj4ELj16ENS_18Kernel_traits_baseILj4096ES2_S2_fS2_fjLj128EEEEELb0ELb0ELb1EEEvNS_9FwdParamsE --------------------------
	.section	.nv.constant0._ZN10layer_norm31ln_parallel_residual_fwd_kernelINS_13Kernel_traitsI13__nv_bfloat16S2_fS2_fjLj4096ELj1ELj1ELj4ELj16ENS_18Kernel_traits_baseILj4096ES2_S2_fS2_fjLj128EEEEELb0ELb0ELb1EEEvNS_9FwdParamsE,"a",@progbits
	.sectionflags	@""
	.align	4
.nv.constant0._ZN10layer_norm31ln_parallel_residual_fwd_kernelINS_13Kernel_traitsI13__nv_bfloat16S2_fS2_fjLj4096ELj1ELj1ELj4ELj16ENS_18Kernel_traits_baseILj4096ES2_S2_fS2_fjLj128EEEEELb0ELb0ELb1EEEvNS_9FwdParamsE:
	.zero		760


//--------------------- .nv.constant0._ZN10layer_norm31ln_parallel_residual_fwd_kernelINS_13Kernel_traitsI13__nv_bfloat16S2_fS2_fjLj4096ELj1ELj1ELj4ELj16ENS_18Kernel_traits_baseILj4096ES2_S2_fS2_fjLj128EEEEELb0ELb1ELb0EEEvNS_9FwdParamsE --------------------------
	.section	.nv.constant0._ZN10layer_norm31ln_parallel_residual_fwd_kernelINS_13Kernel_traitsI13__nv_bfloat16S2_fS2_fjLj4096ELj1ELj1ELj4ELj16ENS_18Kernel_traits_baseILj4096ES2_S2_fS2_fjLj128EEEEELb0ELb1ELb0EEEvNS_9FwdParamsE,"a",@progbits
	.sectionflags	@""
	.align	4
.nv.constant0._ZN10layer_norm31ln_parallel_residual_fwd_kernelINS_13Kernel_traitsI13__nv_bfloat16S2_fS2_fjLj4096ELj1ELj1ELj4ELj16ENS_18Kernel_traits_baseILj4096ES2_S2_fS2_fjLj128EEEEELb0ELb1ELb0EEEvNS_9FwdParamsE:
	.zero		760


//--------------------- .nv.constant0._ZN10layer_norm31ln_parallel_residual_fwd_kernelINS_13Kernel_traitsI13__nv_bfloat16S2_fS2_fjLj4096ELj1ELj1ELj4ELj16ENS_18Kernel_traits_baseILj4096ES2_S2_fS2_fjLj128EEEEELb0ELb1ELb1EEEvNS_9FwdParamsE --------------------------
	.section	.nv.constant0._ZN10layer_norm31ln_parallel_residual_fwd_kernelINS_13Kernel_traitsI13__nv_bfloat16S2_fS2_fjLj4096ELj1ELj1ELj4ELj16ENS_18Kernel_traits_baseILj4096ES2_S2_fS2_fjLj128EEEEELb0ELb1ELb1EEEvNS_9FwdParamsE,"a",@progbits
	.sectionflags	@""
	.align	4
.nv.constant0._ZN10layer_norm31ln_parallel_residual_fwd_kernelINS_13Kernel_traitsI13__nv_bfloat16S2_fS2_fjLj4096ELj1ELj1ELj4ELj16ENS_18Kernel_traits_baseILj4096ES2_S2_fS2_fjLj128EEEEELb0ELb1ELb1EEEvNS_9FwdParamsE:
	.zero		760


//--------------------- .nv.constant0._ZN10layer_norm31ln_parallel_residual_fwd_kernelINS_13Kernel_traitsI13__nv_bfloat16S2_fS2_fjLj4096ELj1ELj1ELj4ELj16ENS_18Kernel_traits_baseILj4096ES2_S2_fS2_fjLj128EEEEELb1ELb0ELb0EEEvNS_9FwdParamsE --------------------------
	.section	.nv.constant0._ZN10layer_norm31ln_parallel_residual_fwd_kernelINS_13Kernel_traitsI13__nv_bfloat16S2_fS2_fjLj4096ELj1ELj1ELj4ELj16ENS_18Kernel_traits_baseILj4096ES2_S2_fS2_fjLj128EEEEELb1ELb0ELb0EEEvNS_9FwdParamsE,"a",@progbits
	.sectionflags	@""
	.align	4
.nv.constant0._ZN10layer_norm31ln_parallel_residual_fwd_kernelINS_13Kernel_traitsI13__nv_bfloat16S2_fS2_fjLj4096ELj1ELj1ELj4ELj16ENS_18Kernel_traits_baseILj4096ES2_S2_fS2_fjLj128EEEEELb1ELb0ELb0EEEvNS_9FwdParamsE:
	.zero		760


//--------------------- .nv.constant0._ZN10layer_norm31ln_parallel_residual_fwd_kernelINS_13Kernel_traitsI13__nv_bfloat16S2_fS2_fjLj4096ELj1ELj1ELj4ELj16ENS_18Kernel_traits_baseILj4096ES2_S2_fS2_fjLj128EEEEELb1ELb0ELb1EEEvNS_9FwdParamsE --------------------------
	.section	.nv.constant0._ZN10layer_norm31ln_parallel_residual_fwd_kernelINS_13Kernel_traitsI13__nv_bfloat16S2_fS2_fjLj4096ELj1ELj1ELj4ELj16ENS_18Kernel_traits_baseILj4096ES2_S2_fS2_fjLj128EEEEELb1ELb0ELb1EEEvNS_9FwdParamsE,"a",@progbits
	.sectionflags	@""
	.align	4
.nv.constant0._ZN10layer_norm31ln_parallel_residual_fwd_kernelINS_13Kernel_traitsI13__nv_bfloat16S2_fS2_fjLj4096ELj1ELj1ELj4ELj16ENS_18Kernel_traits_baseILj4096ES2_S2_fS2_fjLj128EEEEELb1ELb0ELb1EEEvNS_9FwdParamsE:
	.zero		760


//--------------------- .nv.constant0._ZN10layer_norm31ln_parallel_residual_fwd_kernelINS_13Kernel_traitsI13__nv_bfloat16S2_fS2_fjLj4096ELj1ELj1ELj4ELj16ENS_18Kernel_traits_baseILj4096ES2_S2_fS2_fjLj128EEEEELb1ELb1ELb0EEEvNS_9FwdParamsE --------------------------
	.section	.nv.constant0._ZN10layer_norm31ln_parallel_residual_fwd_kernelINS_13Kernel_traitsI13__nv_bfloat16S2_fS2_fjLj4096ELj1ELj1ELj4ELj16ENS_18Kernel_traits_baseILj4096ES2_S2_fS2_fjLj128EEEEELb1ELb1ELb0EEEvNS_9FwdParamsE,"a",@progbits
	.sectionflags	@""
	.align	4
.nv.constant0._ZN10layer_norm31ln_parallel_residual_fwd_kernelINS_13Kernel_traitsI13__nv_bfloat16S2_fS2_fjLj4096ELj1ELj1ELj4ELj16ENS_18Kernel_traits_baseILj4096ES2_S2_fS2_fjLj128EEEEELb1ELb1ELb0EEEvNS_9FwdParamsE:
	.zero		760


//--------------------- .nv.constant0._ZN10layer_norm31ln_parallel_residual_fwd_kernelINS_13Kernel_traitsI13__nv_bfloat16S2_fS2_fjLj4096ELj1ELj1ELj4ELj16ENS_18Kernel_traits_baseILj4096ES2_S2_fS2_fjLj128EEEEELb1ELb1ELb1EEEvNS_9FwdParamsE --------------------------
	.section	.nv.constant0._ZN10layer_norm31ln_parallel_residual_fwd_kernelINS_13Kernel_traitsI13__nv_bfloat16S2_fS2_fjLj4096ELj1ELj1ELj4ELj16ENS_18Kernel_traits_baseILj4096ES2_S2_fS2_fjLj128EEEEELb1ELb1ELb1EEEvNS_9FwdParamsE,"a",@progbits
	.sectionflags	@""
	.align	4
.nv.constant0._ZN10layer_norm31ln_parallel_residual_fwd_kernelINS_13Kernel_traitsI13__nv_bfloat16S2_fS2_fjLj4096ELj1ELj1ELj4ELj16ENS_18Kernel_traits_baseILj4096ES2_S2_fS2_fjLj128EEEEELb1ELb1ELb1EEEvNS_9FwdParamsE:
	.zero		760


//--------------------- .nv.constant0._ZN10layer_norm31ln_parallel_residual_fwd_kernelINS_13Kernel_traitsIf13__nv_bfloat16fS2_fjLj4096ELj1ELj1ELj4ELj16ENS_18Kernel_traits_baseILj4096EfS2_fS2_fjLj128EEEEELb0ELb0ELb0EEEvNS_9FwdParamsE --------------------------
	.section	.nv.constant0._ZN10layer_norm31ln_parallel_residual_fwd_kernelINS_13Kernel_traitsIf13__nv_bfloat16fS2_fjLj4096ELj1ELj1ELj4ELj16ENS_18Kernel_traits_baseILj4096EfS2_fS2_fjLj128EEEEELb0ELb0ELb0EEEvNS_9FwdParamsE,"a",@progbits
	.sectionflags	@""
	.align	4
.nv.constant0._ZN10layer_norm31ln_parallel_residual_fwd_kernelINS_13Kernel_traitsIf13__nv_bfloat16fS2_fjLj4096ELj1ELj1ELj4ELj16ENS_18Kernel_traits_baseILj4096EfS2_fS2_fjLj128EEEEELb0ELb0ELb0EEEvNS_9FwdParamsE:
	.zero		760


//--------------------- .nv.constant0._ZN10layer_norm31ln_parallel_residual_fwd_kernelINS_13Kernel_traitsIf13__nv_bfloat16fS2_fjLj4096ELj1ELj1ELj4ELj16ENS_18Kernel_traits_baseILj4096EfS2_fS2_fjLj128EEEEELb0ELb0ELb1EEEvNS_9FwdParamsE --------------------------
	.section	.nv.constant0._ZN10layer_norm31ln_parallel_residual_fwd_kernelINS_13Kernel_traitsIf13__nv_bfloat16fS2_fjLj4096ELj1ELj1ELj4ELj16ENS_18Kernel_traits_baseILj4096EfS2_fS2_fjLj128EEEEELb0ELb0ELb1EEEvNS_9FwdParamsE,"a",@progbits
	.sectionflags	@""
	.align	4
.nv.constant0._ZN10layer_norm31ln_parallel_residual_fwd_kernelINS_13Kernel_traitsIf13__nv_bfloat16fS2_fjLj4096ELj1ELj1ELj4ELj16ENS_18Kernel_traits_baseILj4096EfS2_fS2_fjLj128EEEEELb0ELb0ELb1EEEvNS_9FwdParamsE:
	.zero		760


//--------------------- .nv.constant0._ZN10layer_norm31ln_parallel_residual_fwd_kernelINS_13Kernel_traitsIf13__nv_bfloat16fS2_fjLj4096ELj1ELj1ELj4ELj16ENS_18Kernel_traits_baseILj4096EfS2_fS2_fjLj128EEEEELb0ELb1ELb0EEEvNS_9FwdParamsE --------------------------
	.section	.nv.constant0._ZN10layer_norm31ln_parallel_residual_fwd_kernelINS_13Kernel_traitsIf13__nv_bfloat16fS2_fjLj4096ELj1ELj1ELj4ELj16ENS_18Kernel_traits_baseILj4096EfS2_fS2_fjLj128EEEEELb0ELb1ELb0EEEvNS_9FwdParamsE,"a",@progbits
	.sectionflags	@""
	.align	4
.nv.constant0._ZN10layer_norm31ln_parallel_residual_fwd_kernelINS_13Kernel_traitsIf13__nv_bfloat16fS2_fjLj4096ELj1ELj1ELj4ELj16ENS_18Kernel_traits_baseILj4096EfS2_fS2_fjLj128EEEEELb0ELb1ELb0EEEvNS_9FwdParamsE:
	.zero		760


//--------------------- .nv.constant0._ZN10layer_norm31ln_parallel_residual_fwd_kernelINS_13Kernel_traitsIf13__nv_bfloat16fS2_fjLj4096ELj1ELj1ELj4ELj16ENS_18Kernel_traits_baseILj4096EfS2_fS2_fjLj128EEEEELb0ELb1ELb1EEEvNS_9FwdParamsE --------------------------
	.section	.nv.constant0._ZN10layer_norm31ln_parallel_residual_fwd_kernelINS_13Kernel_traitsIf13__nv_bfloat16fS2_fjLj4096ELj1ELj1ELj4ELj16ENS_18Kernel_traits_baseILj4096EfS2_fS2_fjLj128EEEEELb0ELb1ELb1EEEvNS_9FwdParamsE,"a",@progbits
	.sectionflags	@""
	.align	4
.nv.constant0._ZN10layer_norm31ln_parallel_residual_fwd_kernelINS_13Kernel_traitsIf13__nv_bfloat16fS2_fjLj4096ELj1ELj1ELj4ELj16ENS_18Kernel_traits_baseILj4096EfS2_fS2_fjLj128EEEEELb0ELb1ELb1EEEvNS_9FwdParamsE:
	.zero		760


//--------------------- .nv.constant0._ZN10layer_norm31ln_parallel_residual_fwd_kernelINS_13Kernel_traitsIf13__nv_bfloat16fS2_fjLj4096ELj1ELj1ELj4ELj16ENS_18Kernel_traits_baseILj4096EfS2_fS2_fjLj128EEEEELb1ELb0ELb0EEEvNS_9FwdParamsE --------------------------
	.section	.nv.constant0._ZN10layer_norm31ln_parallel_residual_fwd_kernelINS_13Kernel_traitsIf13__nv_bfloat16fS2_fjLj4096ELj1ELj1ELj4ELj16ENS_18Kernel_traits_baseILj4096EfS2_fS2_fjLj128EEEEELb1ELb0ELb0EEEvNS_9FwdParamsE,"a",@progbits
	.sectionflags	@""
	.align	4
.nv.constant0._ZN10layer_norm31ln_parallel_residual_fwd_kernelINS_13Kernel_traitsIf13__nv_bfloat16fS2_fjLj4096ELj1ELj1ELj4ELj16ENS_18Kernel_traits_baseILj4096EfS2_fS2_fjLj128EEEEELb1ELb0ELb0EEEvNS_9FwdParamsE:
	.zero		760


//--------------------- .nv.constant0._ZN10layer_norm31ln_parallel_residual_fwd_kernelINS_13Kernel_traitsIf13__nv_bfloat16fS2_fjLj4096ELj1ELj1ELj4ELj16ENS_18Kernel_traits_baseILj4096EfS2_fS2_fjLj128EEEEELb1ELb0ELb1EEEvNS_9FwdParamsE --------------------------
	.section	.nv.constant0._ZN10layer_norm31ln_parallel_residual_fwd_kernelINS_13Kernel_traitsIf13__nv_bfloat16fS2_fjLj4096ELj1ELj1ELj4ELj16ENS_18Kernel_traits_baseILj4096EfS2_fS2_fjLj128EEEEELb1ELb0ELb1EEEvNS_9FwdParamsE,"a",@progbits
	.sectionflags	@""
	.align	4
.nv.constant0._ZN10layer_norm31ln_parallel_residual_fwd_kernelINS_13Kernel_traitsIf13__nv_bfloat16fS2_fjLj4096ELj1ELj1ELj4ELj16ENS_18Kernel_traits_baseILj4096EfS2_fS2_fjLj128EEEEELb1ELb0ELb1EEEvNS_9FwdParamsE:
	.zero		760


//--------------------- .nv.constant0._ZN10layer_norm31ln_parallel_residual_fwd_kernelINS_13Kernel_traitsIf13__nv_bfloat16fS2_fjLj4096ELj1ELj1ELj4ELj16ENS_18Kernel_traits_baseILj4096EfS2_fS2_fjLj128EEEEELb1ELb1ELb0EEEvNS_9FwdParamsE --------------------------
	.section	.nv.constant0._ZN10layer_norm31ln_parallel_residual_fwd_kernelINS_13Kernel_traitsIf13__nv_bfloat16fS2_fjLj4096ELj1ELj1ELj4ELj16ENS_18Kernel_traits_baseILj4096EfS2_fS2_fjLj128EEEEELb1ELb1ELb0EEEvNS_9FwdParamsE,"a",@progbits
	.sectionflags	@""
	.align	4
.nv.constant0._ZN10layer_norm31ln_parallel_residual_fwd_kernelINS_13Kernel_traitsIf13__nv_bfloat16fS2_fjLj4096ELj1ELj1ELj4ELj16ENS_18Kernel_traits_baseILj4096EfS2_fS2_fjLj128EEEEELb1ELb1ELb0EEEvNS_9FwdParamsE:
	.zero		760


//--------------------- .nv.constant0._ZN10layer_norm31ln_parallel_residual_fwd_kernelINS_13Kernel_traitsIf13__nv_bfloat16fS2_fjLj4096ELj1ELj1ELj4ELj16ENS_18Kernel_traits_baseILj4096EfS2_fS2_fjLj128EEEEELb1ELb1ELb1EEEvNS_9FwdParamsE --------------------------
	.section	.nv.constant0._ZN10layer_norm31ln_parallel_residual_fwd_kernelINS_13Kernel_traitsIf13__nv_bfloat16fS2_fjLj4096ELj1ELj1ELj4ELj16ENS_18Kernel_traits_baseILj4096EfS2_fS2_fjLj128EEEEELb1ELb1ELb1EEEvNS_9FwdParamsE,"a",@progbits
	.sectionflags	@""
	.align	4
.nv.constant0._ZN10layer_norm31ln_parallel_residual_fwd_kernelINS_13Kernel_traitsIf13__nv_bfloat16fS2_fjLj4096ELj1ELj1ELj4ELj16ENS_18Kernel_traits_baseILj4096EfS2_fS2_fjLj128EEEEELb1ELb1ELb1EEEvNS_9FwdParamsE:
	.zero		760


//--------------------- .nv.constant0._ZN10layer_norm31ln_parallel_residual_fwd_kernelINS_13Kernel_traitsIf6__halfS2_S2_fjLj4096ELj1ELj1ELj4ELj16ENS_18Kernel_traits_baseILj4096EfS2_S2_S2_fjLj128EEEEELb0ELb0ELb0EEEvNS_9FwdParamsE --------------------------
	.section	.nv.constant0._ZN10layer_norm31ln_parallel_residual_fwd_kernelINS_13Kernel_traitsIf6__halfS2_S2_fjLj4096ELj1ELj1ELj4ELj16ENS_18Kernel_traits_baseILj4096EfS2_S2_S2_fjLj128EEEEELb0ELb0ELb0EEEvNS_9FwdParamsE,"a",@progbits
	.sectionflags	@""
	.align	4
.nv.constant0._ZN10layer_norm31ln_parallel_residual_fwd_kernelINS_13Kernel_traitsIf6__halfS2_S2_fjLj4096ELj1ELj1ELj4ELj16ENS_18Kernel_traits_baseILj4096EfS2_S2_S2_fjLj128EEEEELb0ELb0ELb0EEEvNS_9FwdParamsE:
	.zero		760


//--------------------- .nv.constant0._ZN10layer_norm31ln_parallel_residual_fwd_kernelINS_13Kernel_traitsIf6__halfS2_S2_fjLj4096ELj1ELj1ELj4ELj16ENS_18Kernel_traits_baseILj4096EfS2_S2_S2_fjLj128EEEEELb0ELb0ELb1EEEvNS_9FwdParamsE --------------------------
	.section	.nv.constant0._ZN10layer_norm31ln_parallel_residual_fwd_kernelINS_13Kernel_traitsIf6__halfS2_S2_fjLj4096ELj1ELj1ELj4ELj16ENS_18Kernel_traits_baseILj4096EfS2_S2_S2_fjLj128EEEEELb0ELb0ELb1EEEvNS_9FwdParamsE,"a",@progbits
	.sectionflags	@""
	.align	4
.nv.constant0._ZN10layer_norm31ln_parallel_residual_fwd_kernelINS_13Kernel_traitsIf6__halfS2_S2_fjLj4096ELj1ELj1ELj4ELj16ENS_18Kernel_traits_baseILj4096EfS2_S2_S2_fjLj128EEEEELb0ELb0ELb1EEEvNS_9FwdParamsE:
	.zero		760


//--------------------- .nv.constant0._ZN10layer_norm31ln_parallel_residual_fwd_kernelINS_13Kernel_traitsIf6__halfS2_S2_fjLj4096ELj1ELj1ELj4ELj16ENS_18Kernel_traits_baseILj4096EfS2_S2_S2_fjLj128EEEEELb0ELb1ELb0EEEvNS_9FwdParamsE --------------------------
	.section	.nv.constant0._ZN10layer_norm31ln_parallel_residual_fwd_kernelINS_13Kernel_traitsIf6__halfS2_S2_fjLj4096ELj1ELj1ELj4ELj16ENS_18Kernel_traits_baseILj4096EfS2_S2_S2_fjLj128EEEEELb0ELb1ELb0EEEvNS_9FwdParamsE,"a",@progbits
	.sectionflags	@""
	.align	4
.nv.constant0._ZN10layer_norm31ln_parallel_residual_fwd_kernelINS_13Kernel_traitsIf6__halfS2_S2_fjLj4096ELj1ELj1ELj4ELj16ENS_18Kernel_traits_baseILj4096EfS2_S2_S2_fjLj128EEEEELb0ELb1ELb0EEEvNS_9FwdParamsE:
	.zero		760


//--------------------- .nv.constant0._ZN10layer_norm31ln_parallel_residual_fwd_kernelINS_13Kernel_traitsIf6__halfS2_S2_fjLj4096ELj1ELj1ELj4ELj16ENS_18Kernel_traits_baseILj4096EfS2_S2_S2_fjLj128EEEEELb0ELb1ELb1EEEvNS_9FwdParamsE --------------------------
	.section	.nv.constant0._ZN10layer_norm31ln_parallel_residual_fwd_kernelINS_13Kernel_traitsIf6__halfS2_S2_fjLj4096ELj1ELj1ELj4ELj16ENS_18Kernel_traits_baseILj4096EfS2_S2_S2_fjLj128EEEEELb0ELb1ELb1EEEvNS_9FwdParamsE,"a",@progbits
	.sectionflags	@""
	.align	4
.nv.constant0._ZN10layer_norm31ln_parallel_residual_fwd_kernelINS_13Kernel_traitsIf6__halfS2_S2_fjLj4096ELj1ELj1ELj4ELj16ENS_18Kernel_traits_baseILj4096EfS2_S2_S2_fjLj128EEEEELb0ELb1ELb1EEEvNS_9FwdParamsE:
	.zero		760


//--------------------- .nv.constant0._ZN10layer_norm31ln_parallel_residual_fwd_kernelINS_13Kernel_traitsIf6__halfS2_S2_fjLj4096ELj1ELj1ELj4ELj16ENS_18Kernel_traits_baseILj4096EfS2_S2_S2_fjLj128EEEEELb1ELb0ELb0EEEvNS_9FwdParamsE --------------------------
	.section	.nv.constant0._ZN10layer_norm31ln_parallel_residual_fwd_kernelINS_13Kernel_traitsIf6__halfS2_S2_fjLj4096ELj1ELj1ELj4ELj16ENS_18Kernel_traits_baseILj4096EfS2_S2_S2_fjLj128EEEEELb1ELb0ELb0EEEvNS_9FwdParamsE,"a",@progbits
	.sectionflags	@""
	.align	4
.nv.constant0._ZN10layer_norm31ln_parallel_residual_fwd_kernelINS_13Kernel_traitsIf6__halfS2_S2_fjLj4096ELj1ELj1ELj4ELj16ENS_18Kernel_traits_baseILj4096EfS2_S2_S2_fjLj128EEEEELb1ELb0ELb0EEEvNS_9FwdParamsE:
	.zero		760


//--------------------- .nv.constant0._ZN10layer_norm31ln_parallel_residual_fwd_kernelINS_13Kernel_traitsIf6__halfS2_S2_fjLj4096ELj1ELj1ELj4ELj16ENS_18Kernel_traits_baseILj4096EfS2_S2_S2_fjLj128EEEEELb1ELb0ELb1EEEvNS_9FwdParamsE --------------------------
	.section	.nv.constant0._ZN10layer_norm31ln_parallel_residual_fwd_kernelINS_13Kernel_traitsIf6__halfS2_S2_fjLj4096ELj1ELj1ELj4ELj16ENS_18Kernel_traits_baseILj4096EfS2_S2_S2_fjLj128EEEEELb1ELb0ELb1EEEvNS_9FwdParamsE,"a",@progbits
	.sectionflags	@""
	.align	4
.nv.constant0._ZN10layer_norm31ln_parallel_residual_fwd_kernelINS_13Kernel_traitsIf6__halfS2_S2_fjLj4096ELj1ELj1ELj4ELj16ENS_18Kernel_traits_baseILj4096EfS2_S2_S2_fjLj128EEEEELb1ELb0ELb1EEEvNS_9FwdParamsE:
	.zero		760


//--------------------- .nv.constant0._ZN10layer_norm31ln_parallel_residual_fwd_kernelINS_13Kernel_traitsIf6__halfS2_S2_fjLj4096ELj1ELj1ELj4ELj16ENS_18Kernel_traits_baseILj4096EfS2_S2_S2_fjLj128EEEEELb1ELb1ELb0EEEvNS_9FwdParamsE --------------------------
	.section	.nv.constant0._ZN10layer_norm31ln_parallel_residual_fwd_kernelINS_13Kernel_traitsIf6__halfS2_S2_fjLj4096ELj1ELj1ELj4ELj16ENS_18Kernel_traits_baseILj4096EfS2_S2_S2_fjLj128EEEEELb1ELb1ELb0EEEvNS_9FwdParamsE,"a",@progbits
	.sectionflags	@""
	.align	4
.nv.constant0._ZN10layer_norm31ln_parallel_residual_fwd_kernelINS_13Kernel_traitsIf6__halfS2_S2_fjLj4096ELj1ELj1ELj4ELj16ENS_18Kernel_traits_baseILj4096EfS2_S2_S2_fjLj128EEEEELb1ELb1ELb0EEEvNS_9FwdParamsE:
	.zero		760


//--------------------- .nv.constant0._ZN10layer_norm31ln_parallel_residual_fwd_kernelINS_13Kernel_traitsIf6__halfS2_S2_fjLj4096ELj1ELj1ELj4ELj16ENS_18Kernel_traits_baseILj4096EfS2_S2_S2_fjLj128EEEEELb1ELb1ELb1EEEvNS_9FwdParamsE --------------------------
	.section	.nv.constant0._ZN10layer_norm31ln_parallel_residual_fwd_kernelINS_13Kernel_traitsIf6__halfS2_S2_fjLj4096ELj1ELj1ELj4ELj16ENS_18Kernel_traits_baseILj4096EfS2_S2_S2_fjLj128EEEEELb1ELb1ELb1EEEvNS_9FwdParamsE,"a",@progbits
	.sectionflags	@""
	.align	4
.nv.constant0._ZN10layer_norm31ln_parallel_residual_fwd_kernelINS_13Kernel_traitsIf6__halfS2_S2_fjLj4096ELj1ELj1ELj4ELj16ENS_18Kernel_traits_baseILj4096EfS2_S2_S2_fjLj128EEEEELb1ELb1ELb1EEEvNS_9FwdParamsE:
	.zero		760


//--------------------- .nv.constant0._ZN10layer_norm31ln_parallel_residual_fwd_kernelINS_13Kernel_traitsI6__halfS2_fS2_fjLj4096ELj1ELj1ELj4ELj16ENS_18Kernel_traits_baseILj4096ES2_S2_fS2_fjLj128EEEEELb0ELb0ELb0EEEvNS_9FwdParamsE --------------------------
	.section	.nv.constant0._ZN10layer_norm31ln_parallel_residual_fwd_kernelINS_13Kernel_traitsI6__halfS2_fS2_fjLj4096ELj1ELj1ELj4ELj16ENS_18Kernel_traits_baseILj4096ES2_S2_fS2_fjLj128EEEEELb0ELb0ELb0EEEvNS_9FwdParamsE,"a",@progbits
	.sectionflags	@""
	.align	4
.nv.constant0._ZN10layer_norm31ln_parallel_residual_fwd_kernelINS_13Kernel_traitsI6__halfS2_fS2_fjLj4096ELj1ELj1ELj4ELj16ENS_18Kernel_traits_baseILj4096ES2_S2_fS2_fjLj128EEEEELb0ELb0ELb0EEEvNS_9FwdParamsE:
	.zero		760


//--------------------- .nv.constant0._ZN10layer_norm31ln_parallel_residual_fwd_kernelINS_13Kernel_traitsI6__halfS2_fS2_fjLj4096ELj1ELj1ELj4ELj16ENS_18Kernel_traits_baseILj4096ES2_S2_fS2_fjLj128EEEEELb0ELb0ELb1EEEvNS_9FwdParamsE --------------------------
	.section	.nv.constant0._ZN10layer_norm31ln_parallel_residual_fwd_kernelINS_13Kernel_traitsI6__halfS2_fS2_fjLj4096ELj1ELj1ELj4ELj16ENS_18Kernel_traits_baseILj4096ES2_S2_fS2_fjLj128EEEEELb0ELb0ELb1EEEvNS_9FwdParamsE,"a",@progbits
	.sectionflags	@""
	.align	4
.nv.constant0._ZN10layer_norm31ln_parallel_residual_fwd_kernelINS_13Kernel_traitsI6__halfS2_fS2_fjLj4096ELj1ELj1ELj4ELj16ENS_18Kernel_traits_baseILj4096ES2_S2_fS2_fjLj128EEEEELb0ELb0ELb1EEEvNS_9FwdParamsE:
	.zero		760


//--------------------- .nv.constant0._ZN10layer_norm31ln_parallel_residual_fwd_kernelINS_13Kernel_traitsI6__halfS2_fS2_fjLj4096ELj1ELj1ELj4ELj16ENS_18Kernel_traits_baseILj4096ES2_S2_fS2_fjLj128EEEEELb0ELb1ELb0EEEvNS_9FwdParamsE --------------------------
	.section	.nv.constant0._ZN10layer_norm31ln_parallel_residual_fwd_kernelINS_13Kernel_traitsI6__halfS2_fS2_fjLj4096ELj1ELj1ELj4ELj16ENS_18Kernel_traits_baseILj4096ES2_S2_fS2_fjLj128EEEEELb0ELb1ELb0EEEvNS_9FwdParamsE,"a",@progbits
	.sectionflags	@""
	.align	4
.nv.constant0._ZN10layer_norm31ln_parallel_residual_fwd_kernelINS_13Kernel_traitsI6__halfS2_fS2_fjLj4096ELj1ELj1ELj4ELj16ENS_18Kernel_traits_baseILj4096ES2_S2_fS2_fjLj128EEEEELb0ELb1ELb0EEEvNS_9FwdParamsE:
	.zero		760


//--------------------- .nv.constant0._ZN10layer_norm31ln_parallel_residual_fwd_kernelINS_13Kernel_traitsI6__halfS2_fS2_fjLj4096ELj1ELj1ELj4ELj16ENS_18Kernel_traits_baseILj4096ES2_S2_fS2_fjLj128EEEEELb0ELb1ELb1EEEvNS_9FwdParamsE --------------------------
	.section	.nv.constant0._ZN10layer_norm31ln_parallel_residual_fwd_kernelINS_13Kernel_traitsI6__halfS2_fS2_fjLj4096ELj1ELj1ELj4ELj16ENS_18Kernel_traits_baseILj4096ES2_S2_fS2_fjLj128EEEEELb0ELb1ELb1EEEvNS_9FwdParamsE,"a",@progbits
	.sectionflags	@""
	.align	4
.nv.constant0._ZN10layer_norm31ln_parallel_residual_fwd_kernelINS_13Kernel_traitsI6__halfS2_fS2_fjLj4096ELj1ELj1ELj4ELj16ENS_18Kernel_traits_baseILj4096ES2_S2_fS2_fjLj128EEEEELb0ELb1ELb1EEEvNS_9FwdParamsE:
	.zero		760


//--------------------- .nv.constant0._ZN10layer_norm31ln_parallel_residual_fwd_kernelINS_13Kernel_traitsI6__halfS2_fS2_fjLj4096ELj1ELj1ELj4ELj16ENS_18Kernel_traits_baseILj4096ES2_S2_fS2_fjLj128EEEEELb1ELb0ELb0EEEvNS_9FwdParamsE --------------------------
	.section	.nv.constant0._ZN10layer_norm31ln_parallel_residual_fwd_kernelINS_13Kernel_traitsI6__halfS2_fS2_fjLj4096ELj1ELj1ELj4ELj16ENS_18Kernel_traits_baseILj4096ES2_S2_fS2_fjLj128EEEEELb1ELb0ELb0EEEvNS_9FwdParamsE,"a",@progbits
	.sectionflags	@""
	.align	4
.nv.constant0._ZN10layer_norm31ln_parallel_residual_fwd_kernelINS_13Kernel_traitsI6__halfS2_fS2_fjLj4096ELj1ELj1ELj4ELj16ENS_18Kernel_traits_baseILj4096ES2_S2_fS2_fjLj128EEEEELb1ELb0ELb0EEEvNS_9FwdParamsE:
	.zero		760


//--------------------- .nv.constant0._ZN10layer_norm31ln_parallel_residual_fwd_kernelINS_13Kernel_traitsI6__halfS2_fS2_fjLj4096ELj1ELj1ELj4ELj16ENS_18Kernel_traits_baseILj4096ES2_S2_fS2_fjLj128EEEEELb1ELb0ELb1EEEvNS_9FwdParamsE --------------------------
	.section	.nv.constant0._ZN10layer_norm31ln_parallel_residual_fwd_kernelINS_13Kernel_traitsI6__halfS2_fS2_fjLj4096ELj1ELj1ELj4ELj16ENS_18Kernel_traits_baseILj4096ES2_S2_fS2_fjLj128EEEEELb1ELb0ELb1EEEvNS_9FwdParamsE,"a",@progbits
	.sectionflags	@""
	.align	4
.nv.constant0._ZN10layer_norm31ln_parallel_residual_fwd_kernelINS_13Kernel_traitsI6__halfS2_fS2_fjLj4096ELj1ELj1ELj4ELj16ENS_18Kernel_traits_baseILj4096ES2_S2_fS2_fjLj128EEEEELb1ELb0ELb1EEEvNS_9FwdParamsE:
	.zero		760


//--------------------- .nv.constant0._ZN10layer_norm31ln_parallel_residual_fwd_kernelINS_13Kernel_traitsI6__halfS2_fS2_fjLj4096ELj1ELj1ELj4ELj16ENS_18Kernel_traits_baseILj4096ES2_S2_fS2_fjLj128EEEEELb1ELb1ELb0EEEvNS_9FwdParamsE --------------------------
	.section	.nv.constant0._ZN10layer_norm31ln_parallel_residual_fwd_kernelINS_13Kernel_traitsI6__halfS2_fS2_fjLj4096ELj1ELj1ELj4ELj16ENS_18Kernel_traits_baseILj4096ES2_S2_fS2_fjLj128EEEEELb1ELb1ELb0EEEvNS_9FwdParamsE,"a",@progbits
	.sectionflags	@""
	.align	4
.nv.constant0._ZN10layer_norm31ln_parallel_residual_fwd_kernelINS_13Kernel_traitsI6__halfS2_fS2_fjLj4096ELj1ELj1ELj4ELj16ENS_18Kernel_traits_baseILj4096ES2_S2_fS2_fjLj128EEEEELb1ELb1ELb0EEEvNS_9FwdParamsE:
	.zero		760


//--------------------- .nv.constant0._ZN10layer_norm31ln_parallel_residual_fwd_kernelINS_13Kernel_traitsI6__halfS2_fS2_fjLj4096ELj1ELj1ELj4ELj16ENS_18Kernel_traits_baseILj4096ES2_S2_fS2_fjLj128EEEEELb1ELb1ELb1EEEvNS_9FwdParamsE --------------------------
	.section	.nv.constant0._ZN10layer_norm31ln_parallel_residual_fwd_kernelINS_13Kernel_traitsI6__halfS2_fS2_fjLj4096ELj1ELj1ELj4ELj16ENS_18Kernel_traits_baseILj4096ES2_S2_fS2_fjLj128EEEEELb1ELb1ELb1EEEvNS_9FwdParamsE,"a",@progbits
	.sectionflags	@""
	.align	4
.nv.constant0._ZN10layer_norm31ln_parallel_residual_fwd_kernelINS_13Kernel_traitsI6__halfS2_fS2_fjLj4096ELj1ELj1ELj4ELj16ENS_18Kernel_traits_baseILj4096ES2_S2_fS2_fjLj128EEEEELb1ELb1ELb1EEEvNS_9FwdParamsE:
	.zero		760


//--------------------- .nv.constant0._ZN10layer_norm31ln_parallel_residual_fwd_kernelINS_13Kernel_traitsIf6__halffS2_fjLj4096ELj1ELj1ELj4ELj16ENS_18Kernel_traits_baseILj4096EfS2_fS2_fjLj128EEEEELb0ELb0ELb0EEEvNS_9FwdParamsE --------------------------
	.section	.nv.constant0._ZN10layer_norm31ln_parallel_residual_fwd_kernelINS_13Kernel_traitsIf6__halffS2_fjLj4096ELj1ELj1ELj4ELj16ENS_18Kernel_traits_baseILj4096EfS2_fS2_fjLj128EEEEELb0ELb0ELb0EEEvNS_9FwdParamsE,"a",@progbits
	.sectionflags	@""
	.align	4
.nv.constant0._ZN10layer_norm31ln_parallel_residual_fwd_kernelINS_13Kernel_traitsIf6__halffS2_fjLj4096ELj1ELj1ELj4ELj16ENS_18Kernel_traits_baseILj4096EfS2_fS2_fjLj128EEEEELb0ELb0ELb0EEEvNS_9FwdParamsE:
	.zero		760


//--------------------- .nv.constant0._ZN10layer_norm31ln_parallel_residual_fwd_kernelINS_13Kernel_traitsIf6__halffS2_fjLj4096ELj1ELj1ELj4ELj16ENS_18Kernel_traits_baseILj4096EfS2_fS2_fjLj128EEEEELb0ELb0ELb1EEEvNS_9FwdParamsE --------------------------
	.section	.nv.constant0._ZN10layer_norm31ln_parallel_residual_fwd_kernelINS_13Kernel_traitsIf6__halffS2_fjLj4096ELj1ELj1ELj4ELj16ENS_18Kernel_traits_baseILj4096EfS2_fS2_fjLj128EEEEELb0ELb0ELb1EEEvNS_9FwdParamsE,"a",@progbits
	.sectionflags	@""
	.align	4
.nv.constant0._ZN10layer_norm31ln_parallel_residual_fwd_kernelINS_13Kernel_traitsIf6__halffS2_fjLj4096ELj1ELj1ELj4ELj16ENS_18Kernel_traits_baseILj4096EfS2_fS2_fjLj128EEEEELb0ELb0ELb1EEEvNS_9FwdParamsE:
	.zero		760


//--------------------- .nv.constant0._ZN10layer_norm31ln_parallel_residual_fwd_kernelINS_13Kernel_traitsIf6__halffS2_fjLj4096ELj1ELj1ELj4ELj16ENS_18Kernel_traits_baseILj4096EfS2_fS2_fjLj128EEEEELb0ELb1ELb0EEEvNS_9FwdParamsE --------------------------
	.section	.nv.constant0._ZN10layer_norm31ln_parallel_residual_fwd_kernelINS_13Kernel_traitsIf6__halffS2_fjLj4096ELj1ELj1ELj4ELj16ENS_18Kernel_traits_baseILj4096EfS2_fS2_fjLj128EEEEELb0ELb1ELb0EEEvNS_9FwdParamsE,"a",@progbits
	.sectionflags	@""
	.align	4
.nv.constant0._ZN10layer_norm31ln_parallel_residual_fwd_kernelINS_13Kernel_traitsIf6__halffS2_fjLj4096ELj1ELj1ELj4ELj16ENS_18Kernel_traits_baseILj4096EfS2_fS2_fjLj128EEEEELb0ELb1ELb0EEEvNS_9FwdParamsE:
	.zero		760


//--------------------- .nv.constant0._ZN10layer_norm31ln_parallel_residual_fwd_kernelINS_13Kernel_traitsIf6__halffS2_fjLj4096ELj1ELj1ELj4ELj16ENS_18Kernel_traits_baseILj4096EfS2_fS2_fjLj128EEEEELb0ELb1ELb1EEEvNS_9FwdParamsE --------------------------
	.section	.nv.constant0._ZN10layer_norm31ln_parallel_residual_fwd_kernelINS_13Kernel_traitsIf6__halffS2_fjLj4096ELj1ELj1ELj4ELj16ENS_18Kernel_traits_baseILj4096EfS2_fS2_fjLj128EEEEELb0ELb1ELb1EEEvNS_9FwdParamsE,"a",@progbits
	.sectionflags	@""
	.align	4
.nv.constant0._ZN10layer_norm31ln_parallel_residual_fwd_kernelINS_13Kernel_traitsIf6__halffS2_fjLj4096ELj1ELj1ELj4ELj16ENS_18Kernel_traits_baseILj4096EfS2_fS2_fjLj128EEEEELb0ELb1ELb1EEEvNS_9FwdParamsE:
	.zero		760


//--------------------- .nv.constant0._ZN10layer_norm31ln_parallel_residual_fwd_kernelINS_13Kernel_traitsIf6__halffS2_fjLj4096ELj1ELj1ELj4ELj16ENS_18Kernel_traits_baseILj4096EfS2_fS2_fjLj128EEEEELb1ELb0ELb0EEEvNS_9FwdParamsE --------------------------
	.section	.nv.constant0._ZN10layer_norm31ln_parallel_residual_fwd_kernelINS_13Kernel_traitsIf6__halffS2_fjLj4096ELj1ELj1ELj4ELj16ENS_18Kernel_traits_baseILj4096EfS2_fS2_fjLj128EEEEELb1ELb0ELb0EEEvNS_9FwdParamsE,"a",@progbits
	.sectionflags	@""
	.align	4
.nv.constant0._ZN10layer_norm31ln_parallel_residual_fwd_kernelINS_13Kernel_traitsIf6__halffS2_fjLj4096ELj1ELj1ELj4ELj16ENS_18Kernel_traits_baseILj4096EfS2_fS2_fjLj128EEEEELb1ELb0ELb0EEEvNS_9FwdParamsE:
	.zero		760


//--------------------- .nv.constant0._ZN10layer_norm31ln_parallel_residual_fwd_kernelINS_13Kernel_traitsIf6__halffS2_fjLj4096ELj1ELj1ELj4ELj16ENS_18Kernel_traits_baseILj4096EfS2_fS2_fjLj128EEEEELb1ELb0ELb1EEEvNS_9FwdParamsE --------------------------
	.section	.nv.constant0._ZN10layer_norm31ln_parallel_residual_fwd_kernelINS_13Kernel_traitsIf6__halffS2_fjLj4096ELj1ELj1ELj4ELj16ENS_18Kernel_traits_baseILj4096EfS2_fS2_fjLj128EEEEELb1ELb0ELb1EEEvNS_9FwdParamsE,"a",@progbits
	.sectionflags	@""
	.align	4
.nv.constant0._ZN10layer_norm31ln_parallel_residual_fwd_kernelINS_13Kernel_traitsIf6__halffS2_fjLj4096ELj1ELj1ELj4ELj16ENS_18Kernel_traits_baseILj4096EfS2_fS2_fjLj128EEEEELb1ELb0ELb1EEEvNS_9FwdParamsE:
	.zero		760


//--------------------- .nv.constant0._ZN10layer_norm31ln_parallel_residual_fwd_kernelINS_13Kernel_traitsIf6__halffS2_fjLj4096ELj1ELj1ELj4ELj16ENS_18Kernel_traits_baseILj4096EfS2_fS2_fjLj128EEEEELb1ELb1ELb0EEEvNS_9FwdParamsE --------------------------
	.section	.nv.constant0._ZN10layer_norm31ln_parallel_residual_fwd_kernelINS_13Kernel_traitsIf6__halffS2_fjLj4096ELj1ELj1ELj4ELj16ENS_18Kernel_traits_baseILj4096EfS2_fS2_fjLj128EEEEELb1ELb1ELb0EEEvNS_9FwdParamsE,"a",@progbits
	.sectionflags	@""
	.align	4
.nv.constant0._ZN10layer_norm31ln_parallel_residual_fwd_kernelINS_13Kernel_traitsIf6__halffS2_fjLj4096ELj1ELj1ELj4ELj16ENS_18Kernel_traits_baseILj4096EfS2_fS2_fjLj128EEEEELb1ELb1ELb0EEEvNS_9FwdParamsE:
	.zero		760


//--------------------- .nv.constant0._ZN10layer_norm31ln_parallel_residual_fwd_kernelINS_13Kernel_traitsIf6__halffS2_fjLj4096ELj1ELj1ELj4ELj16ENS_18Kernel_traits_baseILj4096EfS2_fS2_fjLj128EEEEELb1ELb1ELb1EEEvNS_9FwdParamsE --------------------------
	.section	.nv.constant0._ZN10layer_norm31ln_parallel_residual_fwd_kernelINS_13Kernel_traitsIf6__halffS2_fjLj4096ELj1ELj1ELj4ELj16ENS_18Kernel_traits_baseILj4096EfS2_fS2_fjLj128EEEEELb1ELb1ELb1EEEvNS_9FwdParamsE,"a",@progbits
	.sectionflags	@""
	.align	4
.nv.constant0._ZN10layer_norm31ln_parallel_residual_fwd_kernelINS_13Kernel_traitsIf6__halffS2_fjLj4096ELj1ELj1ELj4ELj16ENS_18Kernel_traits_baseILj4096EfS2_fS2_fjLj128EEEEELb1ELb1ELb1EEEvNS_9FwdParamsE:
	.zero		760


//--------------------- .nv.constant0._ZN10layer_norm31ln_parallel_residual_fwd_kernelINS_13Kernel_traitsI6__halfffffjLj4096ELj1ELj1ELj4ELj16ENS_18Kernel_traits_baseILj4096ES2_ffffjLj128EEEEELb0ELb0ELb0EEEvNS_9FwdParamsE --------------------------
	.section	.nv.constant0._ZN10layer_norm31ln_parallel_residual_fwd_kernelINS_13Kernel_traitsI6__halfffffjLj4096ELj1ELj1ELj4ELj16ENS_18Kernel_traits_baseILj4096ES2_ffffjLj128EEEEELb0ELb0ELb0EEEvNS_9FwdParamsE,"a",@progbits
	.sectionflags	@""
	.align	4
.nv.constant0._ZN10layer_norm31ln_parallel_residual_fwd_kernelINS_13Kernel_traitsI6__halfffffjLj4096ELj1ELj1ELj4ELj16ENS_18Kernel_traits_baseILj4096ES2_ffffjLj128EEEEELb0ELb0ELb0EEEvNS_9FwdParamsE:
	.zero		760


//--------------------- .nv.constant0._ZN10layer_norm31ln_parallel_residual_fwd_kernelINS_13Kernel_traitsI6__halfffffjLj4096ELj1ELj1ELj4ELj16ENS_18Kernel_traits_baseILj4096ES2_ffffjLj128EEEEELb0ELb0ELb1EEEvNS_9FwdParamsE --------------------------
	.section	.nv.constant0._ZN10layer_norm31ln_parallel_residual_fwd_kernelINS_13Kernel_traitsI6__halfffffjLj4096ELj1ELj1ELj4ELj16ENS_18Kernel_traits_baseILj4096ES2_ffffjLj128EEEEELb0ELb0ELb1EEEvNS_9FwdParamsE,"a",@progbits
	.sectionflags	@""
	.align	4
.nv.constant0._ZN10layer_norm31ln_parallel_residual_fwd_kernelINS_13Kernel_traitsI6__halfffffjLj4096ELj1ELj1ELj4ELj16ENS_18Kernel_traits_baseILj4096ES2_ffffjLj128EEEEELb0ELb0ELb1EEEvNS_9FwdParamsE:
	.zero		760


//--------------------- .nv.constant0._ZN10layer_norm31ln_parallel_residual_fwd_kernelINS_13Kernel_traitsI6__halfffffjLj4096ELj1ELj1ELj4ELj16ENS_18Kernel_traits_baseILj4096ES2_ffffjLj128EEEEELb0ELb1ELb0EEEvNS_9FwdParamsE --------------------------
	.section	.nv.constant0._ZN10layer_norm31ln_parallel_residual_fwd_kernelINS_13Kernel_traitsI6__halfffffjLj4096ELj1ELj1ELj4ELj16ENS_18Kernel_traits_baseILj4096ES2_ffffjLj128EEEEELb0ELb1ELb0EEEvNS_9FwdParamsE,"a",@progbits
	.sectionflags	@""
	.align	4
.nv.constant0._ZN10layer_norm31ln_parallel_residual_fwd_kernelINS_13Kernel_traitsI6__halfffffjLj4096ELj1ELj1ELj4ELj16ENS_18Kernel_traits_baseILj4096ES2_ffffjLj128EEEEELb0ELb1ELb0EEEvNS_9FwdParamsE:
	.zero		760


//--------------------- .nv.constant0._ZN10layer_norm31ln_parallel_residual_fwd_kernelINS_13Kernel_traitsI6__halfffffjLj4096ELj1ELj1ELj4ELj16ENS_18Kernel_traits_baseILj4096ES2_ffffjLj128EEEEELb0ELb1ELb1EEEvNS_9FwdParamsE --------------------------
	.section	.nv.constant0._ZN10layer_norm31ln_parallel_residual_fwd_kernelINS_13Kernel_traitsI6__halfffffjLj4096ELj1ELj1ELj4ELj16ENS_18Kernel_traits_baseILj4096ES2_ffffjLj128EEEEELb0ELb1ELb1EEEvNS_9FwdParamsE,"a",@progbits
	.sectionflags	@""
	.align	4
.nv.constant0._ZN10layer_norm31ln_parallel_residual_fwd_kernelINS_13Kernel_traitsI6__halfffffjLj4096ELj1ELj1ELj4ELj16ENS_18Kernel_traits_baseILj4096ES2_ffffjLj128EEEEELb0ELb1ELb1EEEvNS_9FwdParamsE:
	.zero		760


//--------------------- .nv.constant0._ZN10layer_norm31ln_parallel_residual_fwd_kernelINS_13Kernel_traitsI6__halfffffjLj4096ELj1ELj1ELj4ELj16ENS_18Kernel_traits_baseILj4096ES2_ffffjLj128EEEEELb1ELb0ELb0EEEvNS_9FwdParamsE --------------------------
	.section	.nv.constant0._ZN10layer_norm31ln_parallel_residual_fwd_kernelINS_13Kernel_traitsI6__halfffffjLj4096ELj1ELj1ELj4ELj16ENS_18Kernel_traits_baseILj4096ES2_ffffjLj128EEEEELb1ELb0ELb0EEEvNS_9FwdParamsE,"a",@progbits
	.sectionflags	@""
	.align	4
.nv.constant0._ZN10layer_norm31ln_parallel_residual_fwd_kernelINS_13Kernel_traitsI6__halfffffjLj4096ELj1ELj1ELj4ELj16ENS_18Kernel_traits_baseILj4096ES2_ffffjLj128EEEEELb1ELb0ELb0EEEvNS_9FwdParamsE:
	.zero		760


//--------------------- .nv.constant0._ZN10layer_norm31ln_parallel_residual_fwd_kernelINS_13Kernel_traitsI6__halfffffjLj4096ELj1ELj1ELj4ELj16ENS_18Kernel_traits_baseILj4096ES2_ffffjLj128EEEEELb1ELb0ELb1EEEvNS_9FwdParamsE --------------------------
	.section	.nv.constant0._ZN10layer_norm31ln_parallel_residual_fwd_kernelINS_13Kernel_traitsI6__halfffffjLj4096ELj1ELj1ELj4ELj16ENS_18Kernel_traits_baseILj4096ES2_ffffjLj128EEEEELb1ELb0ELb1EEEvNS_9FwdParamsE,"a",@progbits
	.sectionflags	@""
	.align	4
.nv.constant0._ZN10layer_norm31ln_parallel_residual_fwd_kernelINS_13Kernel_traitsI6__halfffffjLj4096ELj1ELj1ELj4ELj16ENS_18Kernel_traits_baseILj4096ES2_ffffjLj128EEEEELb1ELb0ELb1EEEvNS_9FwdParamsE:
	.zero		760


//--------------------- .nv.constant0._ZN10layer_norm31ln_parallel_residual_fwd_kernelINS_13Kernel_traitsI6__halfffffjLj4096ELj1ELj1ELj4ELj16ENS_18Kernel_traits_baseILj4096ES2_ffffjLj128EEEEELb1ELb1ELb0EEEvNS_9FwdParamsE --------------------------
	.section	.nv.constant0._ZN10layer_norm31ln_parallel_residual_fwd_kernelINS_13Kernel_traitsI6__halfffffjLj4096ELj1ELj1ELj4ELj16ENS_18Kernel_traits_baseILj4096ES2_ffffjLj128EEEEELb1ELb1ELb0EEEvNS_9FwdParamsE,"a",@progbits
	.sectionflags	@""
	.align	4
.nv.constant0._ZN10layer_norm31ln_parallel_residual_fwd_kernelINS_13Kernel_traitsI6__halfffffjLj4096ELj1ELj1ELj4ELj16ENS_18Kernel_traits_baseILj4096ES2_ffffjLj128EEEEELb1ELb1ELb0EEEvNS_9FwdParamsE:
	.zero		760


//--------------------- .nv.constant0._ZN10layer_norm31ln_parallel_residual_fwd_kernelINS_13Kernel_traitsI6__halfffffjLj4096ELj1ELj1ELj4ELj16ENS_18Kernel_traits_baseILj4096ES2_ffffjLj128EEEEELb1ELb1ELb1EEEvNS_9FwdParamsE --------------------------
	.section	.nv.constant0._ZN10layer_norm31ln_parallel_residual_fwd_kernelINS_13Kernel_traitsI6__halfffffjLj4096ELj1ELj1ELj4ELj16ENS_18Kernel_traits_baseILj4096ES2_ffffjLj128EEEEELb1ELb1ELb1EEEvNS_9FwdParamsE,"a",@progbits
	.sectionflags	@""
	.align	4
.nv.constant0._ZN10layer_norm31ln_parallel_residual_fwd_kernelINS_13Kernel_traitsI6__halfffffjLj4096ELj1ELj1ELj4ELj16ENS_18Kernel_traits_baseILj4096ES2_ffffjLj128EEEEELb1ELb1ELb1EEEvNS_9FwdParamsE:
	.zero		760


//--------------------- .nv.constant0._ZN10layer_norm31ln_parallel_residual_fwd_kernelINS_13Kernel_traitsIfffffjLj4096ELj1ELj1ELj4ELj16ENS_18Kernel_traits_baseILj4096EfffffjLj128EEEEELb0ELb0ELb0EEEvNS_9FwdParamsE --------------------------
	.section	.nv.constant0._ZN10layer_norm31ln_parallel_residual_fwd_kernelINS_13Kernel_traitsIfffffjLj4096ELj1ELj1ELj4ELj16ENS_18Kernel_traits_baseILj4096EfffffjLj128EEEEELb0ELb0ELb0EEEvNS_9FwdParamsE,"a",@progbits
	.sectionflags	@""
	.align	4
.nv.constant0._ZN10layer_norm31ln_parallel_residual_fwd_kernelINS_13Kernel_traitsIfffffjLj4096ELj1ELj1ELj4ELj16ENS_18Kernel_traits_baseILj4096EfffffjLj128EEEEELb0ELb0ELb0EEEvNS_9FwdParamsE:
	.zero		760


//--------------------- .nv.constant0._ZN10layer_norm31ln_parallel_residual_fwd_kernelINS_13Kernel_traitsIfffffjLj4096ELj1ELj1ELj4ELj16ENS_18Kernel_traits_baseILj4096EfffffjLj128EEEEELb0ELb0ELb1EEEvNS_9FwdParamsE --------------------------
	.section	.nv.constant0._ZN10layer_norm31ln_parallel_residual_fwd_kernelINS_13Kernel_traitsIfffffjLj4096ELj1ELj1ELj4ELj16ENS_18Kernel_traits_baseILj4096EfffffjLj128EEEEELb0ELb0ELb1EEEvNS_9FwdParamsE,"a",@progbits
	.sectionflags	@""
	.align	4
.nv.constant0._ZN10layer_norm31ln_parallel_residual_fwd_kernelINS_13Kernel_traitsIfffffjLj4096ELj1ELj1ELj4ELj16ENS_18Kernel_traits_baseILj4096EfffffjLj128EEEEELb0ELb0ELb1EEEvNS_9FwdParamsE:
	.zero		760


//--------------------- .nv.constant0._ZN10layer_norm31ln_parallel_residual_fwd_kernelINS_13Kernel_traitsIfffffjLj4096ELj1ELj1ELj4ELj16ENS_18Kernel_traits_baseILj4096EfffffjLj128EEEEELb0ELb1ELb0EEEvNS_9FwdParamsE --------------------------
	.section	.nv.constant0._ZN10layer_norm31ln_parallel_residual_fwd_kernelINS_13Kernel_traitsIfffffjLj4096ELj1ELj1ELj4ELj16ENS_18Kernel_traits_baseILj4096EfffffjLj128EEEEELb0ELb1ELb0EEEvNS_9FwdParamsE,"a",@progbits
	.sectionflags	@""
	.align	4
.nv.constant0._ZN10layer_norm31ln_parallel_residual_fwd_kernelINS_13Kernel_traitsIfffffjLj4096ELj1ELj1ELj4ELj16ENS_18Kernel_traits_baseILj4096EfffffjLj128EEEEELb0ELb1ELb0EEEvNS_9FwdParamsE:
	.zero		760


//--------------------- .nv.constant0._ZN10layer_norm31ln_parallel_residual_fwd_kernelINS_13Kernel_traitsIfffffjLj4096ELj1ELj1ELj4ELj16ENS_18Kernel_traits_baseILj4096EfffffjLj128EEEEELb0ELb1ELb1EEEvNS_9FwdParamsE --------------------------
	.section	.nv.constant0._ZN10layer_norm31ln_parallel_residual_fwd_kernelINS_13Kernel_traitsIfffffjLj4096ELj1ELj1ELj4ELj16ENS_18Kernel_traits_baseILj4096EfffffjLj128EEEEELb0ELb1ELb1EEEvNS_9FwdParamsE,"a",@progbits
	.sectionflags	@""
	.align	4
.nv.constant0._ZN10layer_norm31ln_parallel_residual_fwd_kernelINS_13Kernel_traitsIfffffjLj4096ELj1ELj1ELj4ELj16ENS_18Kernel_traits_baseILj4096EfffffjLj128EEEEELb0ELb1ELb1EEEvNS_9FwdParamsE:
	.zero		760


//--------------------- .nv.constant0._ZN10layer_norm31ln_parallel_residual_fwd_kernelINS_13Kernel_traitsIfffffjLj4096ELj1ELj1ELj4ELj16ENS_18Kernel_traits_baseILj4096EfffffjLj128EEEEELb1ELb0ELb0EEEvNS_9FwdParamsE --------------------------
	.section	.nv.constant0._ZN10layer_norm31ln_parallel_residual_fwd_kernelINS_13Kernel_traitsIfffffjLj4096ELj1ELj1ELj4ELj16ENS_18Kernel_traits_baseILj4096EfffffjLj128EEEEELb1ELb0ELb0EEEvNS_9FwdParamsE,"a",@progbits
	.sectionflags	@""
	.align	4
.nv.constant0._ZN10layer_norm31ln_parallel_residual_fwd_kernelINS_13Kernel_traitsIfffffjLj4096ELj1ELj1ELj4ELj16ENS_18Kernel_traits_baseILj4096EfffffjLj128EEEEELb1ELb0ELb0EEEvNS_9FwdParamsE:
	.zero		760


//--------------------- .nv.constant0._ZN10layer_norm31ln_parallel_residual_fwd_kernelINS_13Kernel_traitsIfffffjLj4096ELj1ELj1ELj4ELj16ENS_18Kernel_traits_baseILj4096EfffffjLj128EEEEELb1ELb0ELb1EEEvNS_9FwdParamsE --------------------------
	.section	.nv.constant0._ZN10layer_norm31ln_parallel_residual_fwd_kernelINS_13Kernel_traitsIfffffjLj4096ELj1ELj1ELj4ELj16ENS_18Kernel_traits_baseILj4096EfffffjLj128EEEEELb1ELb0ELb1EEEvNS_9FwdParamsE,"a",@progbits
	.sectionflags	@""
	.align	4
.nv.constant0._ZN10layer_norm31ln_parallel_residual_fwd_kernelINS_13Kernel_traitsIfffffjLj4096ELj1ELj1ELj4ELj16ENS_18Kernel_traits_baseILj4096EfffffjLj128EEEEELb1ELb0ELb1EEEvNS_9FwdParamsE:
	.zero		760


//--------------------- .nv.constant0._ZN10layer_norm31ln_parallel_residual_fwd_kernelINS_13Kernel_traitsIfffffjLj4096ELj1ELj1ELj4ELj16ENS_18Kernel_traits_baseILj4096EfffffjLj128EEEEELb1ELb1ELb0EEEvNS_9FwdParamsE --------------------------
	.section	.nv.constant0._ZN10layer_norm31ln_parallel_residual_fwd_kernelINS_13Kernel_traitsIfffffjLj4096ELj1ELj1ELj4ELj16ENS_18Kernel_traits_baseILj4096EfffffjLj128EEEEELb1ELb1ELb0EEEvNS_9FwdParamsE,"a",@progbits
	.sectionflags	@""
	.align	4
.nv.constant0._ZN10layer_norm31ln_parallel_residual_fwd_kernelINS_13Kernel_traitsIfffffjLj4096ELj1ELj1ELj4ELj16ENS_18Kernel_traits_baseILj4096EfffffjLj128EEEEELb1ELb1ELb0EEEvNS_9FwdParamsE:
	.zero		760


//--------------------- .nv.constant0._ZN10layer_norm31ln_parallel_residual_fwd_kernelINS_13Kernel_traitsIfffffjLj4096ELj1ELj1ELj4ELj16ENS_18Kernel_traits_baseILj4096EfffffjLj128EEEEELb1ELb1ELb1EEEvNS_9FwdParamsE --------------------------
	.section	.nv.constant0._ZN10layer_norm31ln_parallel_residual_fwd_kernelINS_13Kernel_traitsIfffffjLj4096ELj1ELj1ELj4ELj16ENS_18Kernel_traits_baseILj4096EfffffjLj128EEEEELb1ELb1ELb1EEEvNS_9FwdParamsE,"a",@progbits
	.sectionflags	@""
	.align	4
.nv.constant0._ZN10layer_norm31ln_parallel_residual_fwd_kernelINS_13Kernel_traitsIfffffjLj4096ELj1ELj1ELj4ELj16ENS_18Kernel_traits_baseILj4096EfffffjLj128EEEEELb1ELb1ELb1EEEvNS_9FwdParamsE:
	.zero		760


//--------------------- SYMBOLS --------------------------

	.type		.nv.reservedSmem.offset0,@object
	.size		.nv.reservedSmem.offset0,0x4
